	.target	sm_90a

	.elftype	@"ET_EXEC"


//--------------------- .note.nv.tkinfo           --------------------------
	.section	.note.nv.tkinfo,"",@"SHT_NOTE"
	.sectionflags	@"SHF_NOTE_NV_TKINFO"
	.tkinfo
        /*0018*/ 	.word	0x00000002
        /*0030*/ 	.string	""
        /*0030*/ 	.string	"ptxas"
        /*0030*/ 	.string	"Cuda compilation tools, release 13.0, V13.0.88"
        /*0030*/ 	.string	"Build cuda_13.0.r13.0/compiler.36424714_0"
        /*0030*/ 	.string	"-arch sm_90a -m 64 "



//--------------------- .note.nv.cuinfo           --------------------------
	.section	.note.nv.cuinfo,"",@"SHT_NOTE"
	.sectionflags	@"SHF_NOTE_NV_CUINFO"
        /*0018*/ 	.short	0x0002
        /*001a*/ 	.short	0x005a
        /*001c*/ 	.short	0x0082
	.zero		2


//--------------------- .nv.info                  --------------------------
	.section	.nv.info,"",@"SHT_CUDA_INFO"
	.align	4


	//----- nvinfo : EIATTR_REGCOUNT
	.align		4
        /*0000*/ 	.byte	0x04, 0x2f
        /*0002*/ 	.short	(.L_12 - .L_11)
	.align		4
.L_11:
        /*0004*/ 	.word	index@(_ZN5flash24flash_fwd_splitkv_kernelI23Flash_fwd_kernel_traitsILi256ELi64ELi64ELi4ELb0ELb0EN7cutlass10bfloat16_tE19Flash_kernel_traitsILi256ELi64ELi64ELi4ES3_EELb1ELb0ELb1ELb0ELb0ELb1ELb1ELb1EEEvNS_16Flash_fwd_paramsE)
        /*0008*/ 	.word	0x000000ff


	//----- nvinfo : EIATTR_FRAME_SIZE
	.align		4
.L_12:
        /*000c*/ 	.byte	0x04, 0x11
        /*000e*/ 	.short	(.L_14 - .L_13)
	.align		4
.L_13:
        /*0010*/ 	.word	index@($_ZN5flash24flash_fwd_splitkv_kernelI23Flash_fwd_kernel_traitsILi256ELi64ELi64ELi4ELb0ELb0EN7cutlass10bfloat16_tE19Flash_kernel_traitsILi256ELi64ELi64ELi4ES3_EELb1ELb0ELb1ELb0ELb0ELb1ELb1ELb1EEEvNS_16Flash_fwd_paramsE$_ZN5flash30compute_attn_1rowblock_splitkvI23Flash_fwd_kernel_traitsILi256ELi64ELi64ELi4ELb0ELb0EN7cutlass10bfloat16_tE19Flash_kernel_traitsILi256ELi64ELi64ELi4ES3_EELb1ELb0ELb1ELb0ELb0ELb1ELb1ELb1ENS_16Flash_fwd_paramsEEEvRKT8_iiiii)
        /*0014*/ 	.word	0x00000008


	//----- nvinfo : EIATTR_FRAME_SIZE
	.align		4
.L_14:
        /*0018*/ 	.byte	0x04, 0x11
        /*001a*/ 	.short	(.L_16 - .L_15)
	.align		4
.L_15:
        /*001c*/ 	.word	index@(_ZN5flash24flash_fwd_splitkv_kernelI23Flash_fwd_kernel_traitsILi256ELi64ELi64ELi4ELb0ELb0EN7cutlass10bfloat16_tE19Flash_kernel_traitsILi256ELi64ELi64ELi4ES3_EELb1ELb0ELb1ELb0ELb0ELb1ELb1ELb1EEEvNS_16Flash_fwd_paramsE)
        /*0020*/ 	.word	0x00000008


	//----- nvinfo : EIATTR_REGCOUNT
	.align		4
.L_16:
        /*0024*/ 	.byte	0x04, 0x2f
        /*0026*/ 	.short	(.L_18 - .L_17)
	.align		4
.L_17:
        /*0028*/ 	.word	index@(_ZN5flash24flash_fwd_splitkv_kernelI23Flash_fwd_kernel_traitsILi256ELi64ELi64ELi4ELb0ELb0EN7cutlass10bfloat16_tE19Flash_kernel_traitsILi256ELi64ELi64ELi4ES3_EELb1ELb0ELb1ELb0ELb0ELb0ELb1ELb1EEEvNS_16Flash_fwd_paramsE)
        /*002c*/ 	.word	0x000000ff


	//----- nvinfo : EIATTR_FRAME_SIZE
	.align		4
.L_18:
        /*0030*/ 	.byte	0x04, 0x11
        /*0032*/ 	.short	(.L_20 - .L_19)
	.align		4
.L_19:
        /*0034*/ 	.word	index@($_ZN5flash24flash_fwd_splitkv_kernelI23Flash_fwd_kernel_traitsILi256ELi64ELi64ELi4ELb0ELb0EN7cutlass10bfloat16_tE19Flash_kernel_traitsILi256ELi64ELi64ELi4ES3_EELb1ELb0ELb1ELb0ELb0ELb0ELb1ELb1EEEvNS_16Flash_fwd_paramsE$_ZN5flash30compute_attn_1rowblock_splitkvI23Flash_fwd_kernel_traitsILi256ELi64ELi64ELi4ELb0ELb0EN7cutlass10bfloat16_tE19Flash_kernel_traitsILi256ELi64ELi64ELi4ES3_EELb1ELb0ELb1ELb0ELb0ELb0ELb1ELb1ENS_16Flash_fwd_paramsEEEvRKT8_iiiii)
        /*0038*/ 	.word	0x00000000


	//----- nvinfo : EIATTR_FRAME_SIZE
	.align		4
.L_20:
        /*003c*/ 	.byte	0x04, 0x11
        /*003e*/ 	.short	(.L_22 - .L_21)
	.align		4
.L_21:
        /*0040*/ 	.word	index@(_ZN5flash24flash_fwd_splitkv_kernelI23Flash_fwd_kernel_traitsILi256ELi64ELi64ELi4ELb0ELb0EN7cutlass10bfloat16_tE19Flash_kernel_traitsILi256ELi64ELi64ELi4ES3_EELb1ELb0ELb1ELb0ELb0ELb0ELb1ELb1EEEvNS_16Flash_fwd_paramsE)
        /*0044*/ 	.word	0x00000000


	//----- nvinfo : EIATTR_REGCOUNT
	.align		4
.L_22:
        /*0048*/ 	.byte	0x04, 0x2f
        /*004a*/ 	.short	(.L_24 - .L_23)
	.align		4
.L_23:
        /*004c*/ 	.word	index@(_ZN5flash24flash_fwd_splitkv_kernelI23Flash_fwd_kernel_traitsILi256ELi64ELi64ELi4ELb0ELb0EN7cutlass10bfloat16_tE19Flash_kernel_traitsILi256ELi64ELi64ELi4ES3_EELb1ELb0ELb0ELb0ELb1ELb1ELb1ELb1EEEvNS_16Flash_fwd_paramsE)
        /*0050*/ 	.word	0x000000ff


	//----- nvinfo : EIATTR_FRAME_SIZE
	.align		4
.L_24:
        /*0054*/ 	.byte	0x04, 0x11
        /*0056*/ 	.short	(.L_26 - .L_25)
	.align		4
.L_25:
        /*0058*/ 	.word	index@($_ZN5flash24flash_fwd_splitkv_kernelI23Flash_fwd_kernel_traitsILi256ELi64ELi64ELi4ELb0ELb0EN7cutlass10bfloat16_tE19Flash_kernel_traitsILi256ELi64ELi64ELi4ES3_EELb1ELb0ELb0ELb0ELb1ELb1ELb1ELb1EEEvNS_16Flash_fwd_paramsE$_ZN5flash30compute_attn_1rowblock_splitkvI23Flash_fwd_kernel_traitsILi256ELi64ELi64ELi4ELb0ELb0EN7cutlass10bfloat16_tE19Flash_kernel_traitsILi256ELi64ELi64ELi4ES3_EELb1ELb0ELb0ELb0ELb1ELb1ELb1ELb1ENS_16Flash_fwd_paramsEEEvRKT8_iiiii)
        /*005c*/ 	.word	0x00000000


	//----- nvinfo : EIATTR_FRAME_SIZE
	.align		4
.L_26:
        /*0060*/ 	.byte	0x04, 0x11
        /*0062*/ 	.short	(.L_28 - .L_27)
	.align		4
.L_27:
        /*0064*/ 	.word	index@(_ZN5flash24flash_fwd_splitkv_kernelI23Flash_fwd_kernel_traitsILi256ELi64ELi64ELi4ELb0ELb0EN7cutlass10bfloat16_tE19Flash_kernel_traitsILi256ELi64ELi64ELi4ES3_EELb1ELb0ELb0ELb0ELb1ELb1ELb1ELb1EEEvNS_16Flash_fwd_paramsE)
        /*0068*/ 	.word	0x00000000


	//----- nvinfo : EIATTR_REGCOUNT
	.align		4
.L_28:
        /*006c*/ 	.byte	0x04, 0x2f
        /*006e*/ 	.short	(.L_30 - .L_29)
	.align		4
.L_29:
        /*0070*/ 	.word	index@(_ZN5flash24flash_fwd_splitkv_kernelI23Flash_fwd_kernel_traitsILi256ELi64ELi64ELi4ELb0ELb0EN7cutlass10bfloat16_tE19Flash_kernel_traitsILi256ELi64ELi64ELi4ES3_EELb1ELb0ELb0ELb0ELb1ELb0ELb1ELb1EEEvNS_16Flash_fwd_paramsE)
        /*0074*/ 	.word	0x000000fe


	//----- nvinfo : EIATTR_FRAME_SIZE
	.align		4
.L_30:
        /*0078*/ 	.byte	0x04, 0x11
        /*007a*/ 	.short	(.L_32 - .L_31)
	.align		4
.L_31:
        /*007c*/ 	.word	index@($_ZN5flash24flash_fwd_splitkv_kernelI23Flash_fwd_kernel_traitsILi256ELi64ELi64ELi4ELb0ELb0EN7cutlass10bfloat16_tE19Flash_kernel_traitsILi256ELi64ELi64ELi4ES3_EELb1ELb0ELb0ELb0ELb1ELb0ELb1ELb1EEEvNS_16Flash_fwd_paramsE$_ZN5flash30compute_attn_1rowblock_splitkvI23Flash_fwd_kernel_traitsILi256ELi64ELi64ELi4ELb0ELb0EN7cutlass10bfloat16_tE19Flash_kernel_traitsILi256ELi64ELi64ELi4ES3_EELb1ELb0ELb0ELb0ELb1ELb0ELb1ELb1ENS_16Flash_fwd_paramsEEEvRKT8_iiiii)
        /*0080*/ 	.word	0x00000000


	//----- nvinfo : EIATTR_FRAME_SIZE
	.align		4
.L_32:
        /*0084*/ 	.byte	0x04, 0x11
        /*0086*/ 	.short	(.L_34 - .L_33)
	.align		4
.L_33:
        /*0088*/ 	.word	index@(_ZN5flash24flash_fwd_splitkv_kernelI23Flash_fwd_kernel_traitsILi256ELi64ELi64ELi4ELb0ELb0EN7cutlass10bfloat16_tE19Flash_kernel_traitsILi256ELi64ELi64ELi4ES3_EELb1ELb0ELb0ELb0ELb1ELb0ELb1ELb1EEEvNS_16Flash_fwd_paramsE)
        /*008c*/ 	.word	0x00000000


	//----- nvinfo : EIATTR_REGCOUNT
	.align		4
.L_34:
        /*0090*/ 	.byte	0x04, 0x2f
        /*0092*/ 	.short	(.L_36 - .L_35)
	.align		4
.L_35:
        /*0094*/ 	.word	index@(_ZN5flash24flash_fwd_splitkv_kernelI23Flash_fwd_kernel_traitsILi256ELi64ELi64ELi4ELb0ELb0EN7cutlass10bfloat16_tE19Flash_kernel_traitsILi256ELi64ELi64ELi4ES3_EELb1ELb0ELb1ELb0ELb0ELb1ELb1ELb0EEEvNS_16Flash_fwd_paramsE)
        /*0098*/ 	.word	0x000000ff


	//----- nvinfo : EIATTR_FRAME_SIZE
	.align		4
.L_36:
        /*009c*/ 	.byte	0x04, 0x11
        /*009e*/ 	.short	(.L_38 - .L_37)
	.align		4
.L_37:
        /*00a0*/ 	.word	index@(_ZN5flash24flash_fwd_splitkv_kernelI23Flash_fwd_kernel_traitsILi256ELi64ELi64ELi4ELb0ELb0EN7cutlass10bfloat16_tE19Flash_kernel_traitsILi256ELi64ELi64ELi4ES3_EELb1ELb0ELb1ELb0ELb0ELb1ELb1ELb0EEEvNS_16Flash_fwd_paramsE)
        /*00a4*/ 	.word	0x00000000


	//----- nvinfo : EIATTR_REGCOUNT
	.align		4
.L_38:
        /*00a8*/ 	.byte	0x04, 0x2f
        /*00aa*/ 	.short	(.L_40 - .L_39)
	.align		4
.L_39:
        /*00ac*/ 	.word	index@(_ZN5flash24flash_fwd_splitkv_kernelI23Flash_fwd_kernel_traitsILi256ELi64ELi64ELi4ELb0ELb0EN7cutlass10bfloat16_tE19Flash_kernel_traitsILi256ELi64ELi64ELi4ES3_EELb1ELb0ELb1ELb0ELb0ELb0ELb1ELb0EEEvNS_16Flash_fwd_paramsE)
        /*00b0*/ 	.word	0x000000fe


	//----- nvinfo : EIATTR_FRAME_SIZE
	.align		4
.L_40:
        /*00b4*/ 	.byte	0x04, 0x11
        /*00b6*/ 	.short	(.L_42 - .L_41)
	.align		4
.L_41:
        /*00b8*/ 	.word	index@(_ZN5flash24flash_fwd_splitkv_kernelI23Flash_fwd_kernel_traitsILi256ELi64ELi64ELi4ELb0ELb0EN7cutlass10bfloat16_tE19Flash_kernel_traitsILi256ELi64ELi64ELi4ES3_EELb1ELb0ELb1ELb0ELb0ELb0ELb1ELb0EEEvNS_16Flash_fwd_paramsE)
        /*00bc*/ 	.word	0x00000000


	//----- nvinfo : EIATTR_REGCOUNT
	.align		4
.L_42:
        /*00c0*/ 	.byte	0x04, 0x2f
        /*00c2*/ 	.short	(.L_44 - .L_43)
	.align		4
.L_43:
        /*00c4*/ 	.word	index@(_ZN5flash24flash_fwd_splitkv_kernelI23Flash_fwd_kernel_traitsILi256ELi64ELi64ELi4ELb0ELb0EN7cutlass10bfloat16_tE19Flash_kernel_traitsILi256ELi64ELi64ELi4ES3_EELb1ELb0ELb0ELb0ELb1ELb1ELb1ELb0EEEvNS_16Flash_fwd_paramsE)
        /*00c8*/ 	.word	0x000000ff


	//----- nvinfo : EIATTR_FRAME_SIZE
	.align		4
.L_44:
        /*00cc*/ 	.byte	0x04, 0x11
        /*00ce*/ 	.short	(.L_46 - .L_45)
	.align		4
.L_45:
        /*00d0*/ 	.word	index@(_ZN5flash24flash_fwd_splitkv_kernelI23Flash_fwd_kernel_traitsILi256ELi64ELi64ELi4ELb0ELb0EN7cutlass10bfloat16_tE19Flash_kernel_traitsILi256ELi64ELi64ELi4ES3_EELb1ELb0ELb0ELb0ELb1ELb1ELb1ELb0EEEvNS_16Flash_fwd_paramsE)
        /*00d4*/ 	.word	0x00000000


	//----- nvinfo : EIATTR_REGCOUNT
	.align		4
.L_46:
        /*00d8*/ 	.byte	0x04, 0x2f
        /*00da*/ 	.short	(.L_48 - .L_47)
	.align		4
.L_47:
        /*00dc*/ 	.word	index@(_ZN5flash24flash_fwd_splitkv_kernelI23Flash_fwd_kernel_traitsILi256ELi64ELi64ELi4ELb0ELb0EN7cutlass10bfloat16_tE19Flash_kernel_traitsILi256ELi64ELi64ELi4ES3_EELb1ELb0ELb0ELb0ELb1ELb0ELb1ELb0EEEvNS_16Flash_fwd_paramsE)
        /*00e0*/ 	.word	0x000000fe


	//----- nvinfo : EIATTR_FRAME_SIZE
	.align		4
.L_48:
        /*00e4*/ 	.byte	0x04, 0x11
        /*00e6*/ 	.short	(.L_50 - .L_49)
	.align		4
.L_49:
        /*00e8*/ 	.word	index@(_ZN5flash24flash_fwd_splitkv_kernelI23Flash_fwd_kernel_traitsILi256ELi64ELi64ELi4ELb0ELb0EN7cutlass10bfloat16_tE19Flash_kernel_traitsILi256ELi64ELi64ELi4ES3_EELb1ELb0ELb0ELb0ELb1ELb0ELb1ELb0EEEvNS_16Flash_fwd_paramsE)
        /*00ec*/ 	.word	0x00000000


	//----- nvinfo : EIATTR_REGCOUNT
	.align		4
.L_50:
        /*00f0*/ 	.byte	0x04, 0x2f
        /*00f2*/ 	.short	(.L_52 - .L_51)
	.align		4
.L_51:
        /*00f4*/ 	.word	index@(_ZN5flash24flash_fwd_splitkv_kernelI23Flash_fwd_kernel_traitsILi256ELi64ELi64ELi4ELb0ELb0EN7cutlass10bfloat16_tE19Flash_kernel_traitsILi256ELi64ELi64ELi4ES3_EELb1ELb0ELb1ELb0ELb0ELb1ELb0ELb1EEEvNS_16Flash_fwd_paramsE)
        /*00f8*/ 	.word	0x000000ff


	//----- nvinfo : EIATTR_FRAME_SIZE
	.align		4
.L_52:
        /*00fc*/ 	.byte	0x04, 0x11
        /*00fe*/ 	.short	(.L_54 - .L_53)
	.align		4
.L_53:
        /*0100*/ 	.word	index@($_ZN5flash24flash_fwd_splitkv_kernelI23Flash_fwd_kernel_traitsILi256ELi64ELi64ELi4ELb0ELb0EN7cutlass10bfloat16_tE19Flash_kernel_traitsILi256ELi64ELi64ELi4ES3_EELb1ELb0ELb1ELb0ELb0ELb1ELb0ELb1EEEvNS_16Flash_fwd_paramsE$_ZN5flash30compute_attn_1rowblock_splitkvI23Flash_fwd_kernel_traitsILi256ELi64ELi64ELi4ELb0ELb0EN7cutlass10bfloat16_tE19Flash_kernel_traitsILi256ELi64ELi64ELi4ES3_EELb1ELb0ELb1ELb0ELb0ELb1ELb0ELb1ENS_16Flash_fwd_paramsEEEvRKT8_iiiii)
        /*0104*/ 	.word	0x00000008


	//----- nvinfo : EIATTR_FRAME_SIZE
	.align		4
.L_54:
        /*0108*/ 	.byte	0x04, 0x11
        /*010a*/ 	.short	(.L_56 - .L_55)
	.align		4
.L_55:
        /*010c*/ 	.word	index@(_ZN5flash24flash_fwd_splitkv_kernelI23Flash_fwd_kernel_traitsILi256ELi64ELi64ELi4ELb0ELb0EN7cutlass10bfloat16_tE19Flash_kernel_traitsILi256ELi64ELi64ELi4ES3_EELb1ELb0ELb1ELb0ELb0ELb1ELb0ELb1EEEvNS_16Flash_fwd_paramsE)
        /*0110*/ 	.word	0x00000008


	//----- nvinfo : EIATTR_REGCOUNT
	.align		4
.L_56:
        /*0114*/ 	.byte	0x04, 0x2f
        /*0116*/ 	.short	(.L_58 - .L_57)
	.align		4
.L_57:
        /*0118*/ 	.word	index@(_ZN5flash24flash_fwd_splitkv_kernelI23Flash_fwd_kernel_traitsILi256ELi64ELi64ELi4ELb0ELb0EN7cutlass10bfloat16_tE19Flash_kernel_traitsILi256ELi64ELi64ELi4ES3_EELb1ELb0ELb1ELb0ELb0ELb0ELb0ELb1EEEvNS_16Flash_fwd_paramsE)
        /*011c*/ 	.word	0x000000ff


	//----- nvinfo : EIATTR_FRAME_SIZE
	.align		4
.L_58:
        /*0120*/ 	.byte	0x04, 0x11
        /*0122*/ 	.short	(.L_60 - .L_59)
	.align		4
.L_59:
        /*0124*/ 	.word	index@($_ZN5flash24flash_fwd_splitkv_kernelI23Flash_fwd_kernel_traitsILi256ELi64ELi64ELi4ELb0ELb0EN7cutlass10bfloat16_tE19Flash_kernel_traitsILi256ELi64ELi64ELi4ES3_EELb1ELb0ELb1ELb0ELb0ELb0ELb0ELb1EEEvNS_16Flash_fwd_paramsE$_ZN5flash30compute_attn_1rowblock_splitkvI23Flash_fwd_kernel_traitsILi256ELi64ELi64ELi4ELb0ELb0EN7cutlass10bfloat16_tE19Flash_kernel_traitsILi256ELi64ELi64ELi4ES3_EELb1ELb0ELb1ELb0ELb0ELb0ELb0ELb1ENS_16Flash_fwd_paramsEEEvRKT8_iiiii)
        /*0128*/ 	.word	0x00000000


	//----- nvinfo : EIATTR_FRAME_SIZE
	.align		4
.L_60:
        /*012c*/ 	.byte	0x04, 0x11
        /*012e*/ 	.short	(.L_62 - .L_61)
	.align		4
.L_61:
        /*0130*/ 	.word	index@(_ZN5flash24flash_fwd_splitkv_kernelI23Flash_fwd_kernel_traitsILi256ELi64ELi64ELi4ELb0ELb0EN7cutlass10bfloat16_tE19Flash_kernel_traitsILi256ELi64ELi64ELi4ES3_EELb1ELb0ELb1ELb0ELb0ELb0ELb0ELb1EEEvNS_16Flash_fwd_paramsE)
        /*0134*/ 	.word	0x00000000


	//----- nvinfo : EIATTR_REGCOUNT
	.align		4
.L_62:
        /*0138*/ 	.byte	0x04, 0x2f
        /*013a*/ 	.short	(.L_64 - .L_63)
	.align		4
.L_63:
        /*013c*/ 	.word	index@(_ZN5flash24flash_fwd_splitkv_kernelI23Flash_fwd_kernel_traitsILi256ELi64ELi64ELi4ELb0ELb0EN7cutlass10bfloat16_tE19Flash_kernel_traitsILi256ELi64ELi64ELi4ES3_EELb1ELb0ELb0ELb0ELb1ELb1ELb0ELb1EEEvNS_16Flash_fwd_paramsE)
        /*0140*/ 	.word	0x000000ff


	//----- nvinfo : EIATTR_FRAME_SIZE
	.align		4
.L_64:
        /*0144*/ 	.byte	0x04, 0x11
        /*0146*/ 	.short	(.L_66 - .L_65)
	.align		4
.L_65:
        /*0148*/ 	.word	index@($_ZN5flash24flash_fwd_splitkv_kernelI23Flash_fwd_kernel_traitsILi256ELi64ELi64ELi4ELb0ELb0EN7cutlass10bfloat16_tE19Flash_kernel_traitsILi256ELi64ELi64ELi4ES3_EELb1ELb0ELb0ELb0ELb1ELb1ELb0ELb1EEEvNS_16Flash_fwd_paramsE$_ZN5flash30compute_attn_1rowblock_splitkvI23Flash_fwd_kernel_traitsILi256ELi64ELi64ELi4ELb0ELb0EN7cutlass10bfloat16_tE19Flash_kernel_traitsILi256ELi64ELi64ELi4ES3_EELb1ELb0ELb0ELb0ELb1ELb1ELb0ELb1ENS_16Flash_fwd_paramsEEEvRKT8_iiiii)
        /*014c*/ 	.word	0x00000000


	//----- nvinfo : EIATTR_FRAME_SIZE
	.align		4
.L_66:
        /*0150*/ 	.byte	0x04, 0x11
        /*0152*/ 	.short	(.L_68 - .L_67)
	.align		4
.L_67:
        /*0154*/ 	.word	index@(_ZN5flash24flash_fwd_splitkv_kernelI23Flash_fwd_kernel_traitsILi256ELi64ELi64ELi4ELb0ELb0EN7cutlass10bfloat16_tE19Flash_kernel_traitsILi256ELi64ELi64ELi4ES3_EELb1ELb0ELb0ELb0ELb1ELb1ELb0ELb1EEEvNS_16Flash_fwd_paramsE)
        /*0158*/ 	.word	0x00000000


	//----- nvinfo : EIATTR_REGCOUNT
	.align		4
.L_68:
        /*015c*/ 	.byte	0x04, 0x2f
        /*015e*/ 	.short	(.L_70 - .L_69)
	.align		4
.L_69:
        /*0160*/ 	.word	index@(_ZN5flash24flash_fwd_splitkv_kernelI23Flash_fwd_kernel_traitsILi256ELi64ELi64ELi4ELb0ELb0EN7cutlass10bfloat16_tE19Flash_kernel_traitsILi256ELi64ELi64ELi4ES3_EELb1ELb0ELb0ELb0ELb1ELb0ELb0ELb1EEEvNS_16Flash_fwd_paramsE)
        /*0164*/ 	.word	0x000000ff


	//----- nvinfo : EIATTR_FRAME_SIZE
	.align		4
.L_70:
        /*0168*/ 	.byte	0x04, 0x11
        /*016a*/ 	.short	(.L_72 - .L_71)
	.align		4
.L_71:
        /*016c*/ 	.word	index@($_ZN5flash24flash_fwd_splitkv_kernelI23Flash_fwd_kernel_traitsILi256ELi64ELi64ELi4ELb0ELb0EN7cutlass10bfloat16_tE19Flash_kernel_traitsILi256ELi64ELi64ELi4ES3_EELb1ELb0ELb0ELb0ELb1ELb0ELb0ELb1EEEvNS_16Flash_fwd_paramsE$_ZN5flash30compute_attn_1rowblock_splitkvI23Flash_fwd_kernel_traitsILi256ELi64ELi64ELi4ELb0ELb0EN7cutlass10bfloat16_tE19Flash_kernel_traitsILi256ELi64ELi64ELi4ES3_EELb1ELb0ELb0ELb0ELb1ELb0ELb0ELb1ENS_16Flash_fwd_paramsEEEvRKT8_iiiii)
        /*0170*/ 	.word	0x00000000


	//----- nvinfo : EIATTR_FRAME_SIZE
	.align		4
.L_72:
        /*0174*/ 	.byte	0x04, 0x11
        /*0176*/ 	.short	(.L_74 - .L_73)
	.align		4
.L_73:
        /*0178*/ 	.word	index@(_ZN5flash24flash_fwd_splitkv_kernelI23Flash_fwd_kernel_traitsILi256ELi64ELi64ELi4ELb0ELb0EN7cutlass10bfloat16_tE19Flash_kernel_traitsILi256ELi64ELi64ELi4ES3_EELb1ELb0ELb0ELb0ELb1ELb0ELb0ELb1EEEvNS_16Flash_fwd_paramsE)
        /*017c*/ 	.word	0x00000000


	//----- nvinfo : EIATTR_REGCOUNT
	.align		4
.L_74:
        /*0180*/ 	.byte	0x04, 0x2f
        /*0182*/ 	.short	(.L_76 - .L_75)
	.align		4
.L_75:
        /*0184*/ 	.word	index@(_ZN5flash24flash_fwd_splitkv_kernelI23Flash_fwd_kernel_traitsILi256ELi64ELi64ELi4ELb0ELb0EN7cutlass10bfloat16_tE19Flash_kernel_traitsILi256ELi64ELi64ELi4ES3_EELb1ELb0ELb1ELb0ELb0ELb1ELb0ELb0EEEvNS_16Flash_fwd_paramsE)
        /*0188*/ 	.word	0x000000ff


	//----- nvinfo : EIATTR_FRAME_SIZE
	.align		4
.L_76:
        /*018c*/ 	.byte	0x04, 0x11
        /*018e*/ 	.short	(.L_78 - .L_77)
	.align		4
.L_77:
        /*0190*/ 	.word	index@(_ZN5flash24flash_fwd_splitkv_kernelI23Flash_fwd_kernel_traitsILi256ELi64ELi64ELi4ELb0ELb0EN7cutlass10bfloat16_tE19Flash_kernel_traitsILi256ELi64ELi64ELi4ES3_EELb1ELb0ELb1ELb0ELb0ELb1ELb0ELb0EEEvNS_16Flash_fwd_paramsE)
        /*0194*/ 	.word	0x00000000


	//----- nvinfo : EIATTR_REGCOUNT
	.align		4
.L_78:
        /*0198*/ 	.byte	0x04, 0x2f
        /*019a*/ 	.short	(.L_80 - .L_79)
	.align		4
.L_79:
        /*019c*/ 	.word	index@(_ZN5flash24flash_fwd_splitkv_kernelI23Flash_fwd_kernel_traitsILi256ELi64ELi64ELi4ELb0ELb0EN7cutlass10bfloat16_tE19Flash_kernel_traitsILi256ELi64ELi64ELi4ES3_EELb1ELb0ELb1ELb0ELb0ELb0ELb0ELb0EEEvNS_16Flash_fwd_paramsE)
        /*01a0*/ 	.word	0x000000ff


	//----- nvinfo : EIATTR_FRAME_SIZE
	.align		4
.L_80:
        /*01a4*/ 	.byte	0x04, 0x11
        /*01a6*/ 	.short	(.L_82 - .L_81)
	.align		4
.L_81:
        /*01a8*/ 	.word	index@(_ZN5flash24flash_fwd_splitkv_kernelI23Flash_fwd_kernel_traitsILi256ELi64ELi64ELi4ELb0ELb0EN7cutlass10bfloat16_tE19Flash_kernel_traitsILi256ELi64ELi64ELi4ES3_EELb1ELb0ELb1ELb0ELb0ELb0ELb0ELb0EEEvNS_16Flash_fwd_paramsE)
        /*01ac*/ 	.word	0x00000000


	//----- nvinfo : EIATTR_REGCOUNT
	.align		4
.L_82:
        /*01b0*/ 	.byte	0x04, 0x2f
        /*01b2*/ 	.short	(.L_84 - .L_83)
	.align		4
.L_83:
        /*01b4*/ 	.word	index@(_ZN5flash24flash_fwd_splitkv_kernelI23Flash_fwd_kernel_traitsILi256ELi64ELi64ELi4ELb0ELb0EN7cutlass10bfloat16_tE19Flash_kernel_traitsILi256ELi64ELi64ELi4ES3_EELb1ELb0ELb0ELb0ELb1ELb1ELb0ELb0EEEvNS_16Flash_fwd_paramsE)
        /*01b8*/ 	.word	0x000000ff


	//----- nvinfo : EIATTR_FRAME_SIZE
	.align		4
.L_84:
        /*01bc*/ 	.byte	0x04, 0x11
        /*01be*/ 	.short	(.L_86 - .L_85)
	.align		4
.L_85:
        /*01c0*/ 	.word	index@(_ZN5flash24flash_fwd_splitkv_kernelI23Flash_fwd_kernel_traitsILi256ELi64ELi64ELi4ELb0ELb0EN7cutlass10bfloat16_tE19Flash_kernel_traitsILi256ELi64ELi64ELi4ES3_EELb1ELb0ELb0ELb0ELb1ELb1ELb0ELb0EEEvNS_16Flash_fwd_paramsE)
        /*01c4*/ 	.word	0x00000000


	//----- nvinfo : EIATTR_REGCOUNT
	.align		4
.L_86:
        /*01c8*/ 	.byte	0x04, 0x2f
        /*01ca*/ 	.short	(.L_88 - .L_87)
	.align		4
.L_87:
        /*01cc*/ 	.word	index@(_ZN5flash24flash_fwd_splitkv_kernelI23Flash_fwd_kernel_traitsILi256ELi64ELi64ELi4ELb0ELb0EN7cutlass10bfloat16_tE19Flash_kernel_traitsILi256ELi64ELi64ELi4ES3_EELb1ELb0ELb0ELb0ELb1ELb0ELb0ELb0EEEvNS_16Flash_fwd_paramsE)
        /*01d0*/ 	.word	0x000000fd


	//----- nvinfo : EIATTR_FRAME_SIZE
	.align		4
.L_88:
        /*01d4*/ 	.byte	0x04, 0x11
        /*01d6*/ 	.short	(.L_90 - .L_89)
	.align		4
.L_89:
        /*01d8*/ 	.word	index@(_ZN5flash24flash_fwd_splitkv_kernelI23Flash_fwd_kernel_traitsILi256ELi64ELi64ELi4ELb0ELb0EN7cutlass10bfloat16_tE19Flash_kernel_traitsILi256ELi64ELi64ELi4ES3_EELb1ELb0ELb0ELb0ELb1ELb0ELb0ELb0EEEvNS_16Flash_fwd_paramsE)
        /*01dc*/ 	.word	0x00000000


	//----- nvinfo : EIATTR_REGCOUNT
	.align		4
.L_90:
        /*01e0*/ 	.byte	0x04, 0x2f
        /*01e2*/ 	.short	(.L_92 - .L_91)
	.align		4
.L_91:
        /*01e4*/ 	.word	index@(_ZN5flash24flash_fwd_splitkv_kernelI23Flash_fwd_kernel_traitsILi256ELi64ELi64ELi4ELb0ELb0EN7cutlass10bfloat16_tE19Flash_kernel_traitsILi256ELi64ELi64ELi4ES3_EELb1ELb0ELb0ELb0ELb0ELb1ELb1ELb1EEEvNS_16Flash_fwd_paramsE)
        /*01e8*/ 	.word	0x000000ff


	//----- nvinfo : EIATTR_FRAME_SIZE
	.align		4
.L_92:
        /*01ec*/ 	.byte	0x04, 0x11
        /*01ee*/ 	.short	(.L_94 - .L_93)
	.align		4
.L_93:
        /*01f0*/ 	.word	index@($_ZN5flash24flash_fwd_splitkv_kernelI23Flash_fwd_kernel_traitsILi256ELi64ELi64ELi4ELb0ELb0EN7cutlass10bfloat16_tE19Flash_kernel_traitsILi256ELi64ELi64ELi4ES3_EELb1ELb0ELb0ELb0ELb0ELb1ELb1ELb1EEEvNS_16Flash_fwd_paramsE$_ZN5flash30compute_attn_1rowblock_splitkvI23Flash_fwd_kernel_traitsILi256ELi64ELi64ELi4ELb0ELb0EN7cutlass10bfloat16_tE19Flash_kernel_traitsILi256ELi64ELi64ELi4ES3_EELb1ELb0ELb0ELb0ELb0ELb1ELb1ELb1ENS_16Flash_fwd_paramsEEEvRKT8_iiiii)
        /*01f4*/ 	.word	0x00000008


	//----- nvinfo : EIATTR_FRAME_SIZE
	.align		4
.L_94:
        /*01f8*/ 	.byte	0x04, 0x11
        /*01fa*/ 	.short	(.L_96 - .L_95)
	.align		4
.L_95:
        /*01fc*/ 	.word	index@(_ZN5flash24flash_fwd_splitkv_kernelI23Flash_fwd_kernel_traitsILi256ELi64ELi64ELi4ELb0ELb0EN7cutlass10bfloat16_tE19Flash_kernel_traitsILi256ELi64ELi64ELi4ES3_EELb1ELb0ELb0ELb0ELb0ELb1ELb1ELb1EEEvNS_16Flash_fwd_paramsE)
        /*0200*/ 	.word	0x00000008


	//----- nvinfo : EIATTR_REGCOUNT
	.align		4
.L_96:
        /*0204*/ 	.byte	0x04, 0x2f
        /*0206*/ 	.short	(.L_98 - .L_97)
	.align		4
.L_97:
        /*0208*/ 	.word	index@(_ZN5flash24flash_fwd_splitkv_kernelI23Flash_fwd_kernel_traitsILi256ELi64ELi64ELi4ELb0ELb0EN7cutlass10bfloat16_tE19Flash_kernel_traitsILi256ELi64ELi64ELi4ES3_EELb1ELb0ELb0ELb0ELb0ELb0ELb1ELb1EEEvNS_16Flash_fwd_paramsE)
        /*020c*/ 	.word	0x000000fe


	//----- nvinfo : EIATTR_FRAME_SIZE
	.align		4
.L_98:
        /*0210*/ 	.byte	0x04, 0x11
        /*0212*/ 	.short	(.L_100 - .L_99)
	.align		4
.L_99:
        /*0214*/ 	.word	index@($_ZN5flash24flash_fwd_splitkv_kernelI23Flash_fwd_kernel_traitsILi256ELi64ELi64ELi4ELb0ELb0EN7cutlass10bfloat16_tE19Flash_kernel_traitsILi256ELi64ELi64ELi4ES3_EELb1ELb0ELb0ELb0ELb0ELb0ELb1ELb1EEEvNS_16Flash_fwd_paramsE$_ZN5flash30compute_attn_1rowblock_splitkvI23Flash_fwd_kernel_traitsILi256ELi64ELi64ELi4ELb0ELb0EN7cutlass10bfloat16_tE19Flash_kernel_traitsILi256ELi64ELi64ELi4ES3_EELb1ELb0ELb0ELb0ELb0ELb0ELb1ELb1ENS_16Flash_fwd_paramsEEEvRKT8_iiiii)
        /*0218*/ 	.word	0x00000000


	//----- nvinfo : EIATTR_FRAME_SIZE
	.align		4
.L_100:
        /*021c*/ 	.byte	0x04, 0x11
        /*021e*/ 	.short	(.L_102 - .L_101)
	.align		4
.L_101:
        /*0220*/ 	.word	index@(_ZN5flash24flash_fwd_splitkv_kernelI23Flash_fwd_kernel_traitsILi256ELi64ELi64ELi4ELb0ELb0EN7cutlass10bfloat16_tE19Flash_kernel_traitsILi256ELi64ELi64ELi4ES3_EELb1ELb0ELb0ELb0ELb0ELb0ELb1ELb1EEEvNS_16Flash_fwd_paramsE)
        /*0224*/ 	.word	0x00000000


	//----- nvinfo : EIATTR_REGCOUNT
	.align		4
.L_102:
        /*0228*/ 	.byte	0x04, 0x2f
        /*022a*/ 	.short	(.L_104 - .L_103)
	.align		4
.L_103:
        /*022c*/ 	.word	index@(_ZN5flash24flash_fwd_splitkv_kernelI23Flash_fwd_kernel_traitsILi256ELi64ELi64ELi4ELb0ELb0EN7cutlass10bfloat16_tE19Flash_kernel_traitsILi256ELi64ELi64ELi4ES3_EELb1ELb0ELb0ELb0ELb0ELb1ELb1ELb0EEEvNS_16Flash_fwd_paramsE)
        /*0230*/ 	.word	0x000000ff


	//----- nvinfo : EIATTR_FRAME_SIZE
	.align		4
.L_104:
        /*0234*/ 	.byte	0x04, 0x11
        /*0236*/ 	.short	(.L_106 - .L_105)
	.align		4
.L_105:
        /*0238*/ 	.word	index@(_ZN5flash24flash_fwd_splitkv_kernelI23Flash_fwd_kernel_traitsILi256ELi64ELi64ELi4ELb0ELb0EN7cutlass10bfloat16_tE19Flash_kernel_traitsILi256ELi64ELi64ELi4ES3_EELb1ELb0ELb0ELb0ELb0ELb1ELb1ELb0EEEvNS_16Flash_fwd_paramsE)
        /*023c*/ 	.word	0x00000000


	//----- nvinfo : EIATTR_REGCOUNT
	.align		4
.L_106:
        /*0240*/ 	.byte	0x04, 0x2f
        /*0242*/ 	.short	(.L_108 - .L_107)
	.align		4
.L_107:
        /*0244*/ 	.word	index@(_ZN5flash24flash_fwd_splitkv_kernelI23Flash_fwd_kernel_traitsILi256ELi64ELi64ELi4ELb0ELb0EN7cutlass10bfloat16_tE19Flash_kernel_traitsILi256ELi64ELi64ELi4ES3_EELb1ELb0ELb0ELb0ELb0ELb0ELb1ELb0EEEvNS_16Flash_fwd_paramsE)
        /*0248*/ 	.word	0x000000ff


	//----- nvinfo : EIATTR_FRAME_SIZE
	.align		4
.L_108:
        /*024c*/ 	.byte	0x04, 0x11
        /*024e*/ 	.short	(.L_110 - .L_109)
	.align		4
.L_109:
        /*0250*/ 	.word	index@(_ZN5flash24flash_fwd_splitkv_kernelI23Flash_fwd_kernel_traitsILi256ELi64ELi64ELi4ELb0ELb0EN7cutlass10bfloat16_tE19Flash_kernel_traitsILi256ELi64ELi64ELi4ES3_EELb1ELb0ELb0ELb0ELb0ELb0ELb1ELb0EEEvNS_16Flash_fwd_paramsE)
        /*0254*/ 	.word	0x00000000


	//----- nvinfo : EIATTR_REGCOUNT
	.align		4
.L_110:
        /*0258*/ 	.byte	0x04, 0x2f
        /*025a*/ 	.short	(.L_112 - .L_111)
	.align		4
.L_111:
        /*025c*/ 	.word	index@(_ZN5flash24flash_fwd_splitkv_kernelI23Flash_fwd_kernel_traitsILi256ELi64ELi64ELi4ELb0ELb0EN7cutlass10bfloat16_tE19Flash_kernel_traitsILi256ELi64ELi64ELi4ES3_EELb1ELb0ELb0ELb0ELb0ELb1ELb0ELb1EEEvNS_16Flash_fwd_paramsE)
        /*0260*/ 	.word	0x000000ff


	//----- nvinfo : EIATTR_FRAME_SIZE
	.align		4
.L_112:
        /*0264*/ 	.byte	0x04, 0x11
        /*0266*/ 	.short	(.L_114 - .L_113)
	.align		4
.L_113:
        /*0268*/ 	.word	index@($_ZN5flash24flash_fwd_splitkv_kernelI23Flash_fwd_kernel_traitsILi256ELi64ELi64ELi4ELb0ELb0EN7cutlass10bfloat16_tE19Flash_kernel_traitsILi256ELi64ELi64ELi4ES3_EELb1ELb0ELb0ELb0ELb0ELb1ELb0ELb1EEEvNS_16Flash_fwd_paramsE$_ZN5flash30compute_attn_1rowblock_splitkvI23Flash_fwd_kernel_traitsILi256ELi64ELi64ELi4ELb0ELb0EN7cutlass10bfloat16_tE19Flash_kernel_traitsILi256ELi64ELi64ELi4ES3_EELb1ELb0ELb0ELb0ELb0ELb1ELb0ELb1ENS_16Flash_fwd_paramsEEEvRKT8_iiiii)
        /*026c*/ 	.word	0x00000030


	//----- nvinfo : EIATTR_FRAME_SIZE
	.align		4
.L_114:
        /*0270*/ 	.byte	0x04, 0x11
        /*0272*/ 	.short	(.L_116 - .L_115)
	.align		4
.L_115:
        /*0274*/ 	.word	index@(_ZN5flash24flash_fwd_splitkv_kernelI23Flash_fwd_kernel_traitsILi256ELi64ELi64ELi4ELb0ELb0EN7cutlass10bfloat16_tE19Flash_kernel_traitsILi256ELi64ELi64ELi4ES3_EELb1ELb0ELb0ELb0ELb0ELb1ELb0ELb1EEEvNS_16Flash_fwd_paramsE)
        /*0278*/ 	.word	0x00000030


	//----- nvinfo : EIATTR_REGCOUNT
	.align		4
.L_116:
        /*027c*/ 	.byte	0x04, 0x2f
        /*027e*/ 	.short	(.L_118 - .L_117)
	.align		4
.L_117:
        /*0280*/ 	.word	index@(_ZN5flash24flash_fwd_splitkv_kernelI23Flash_fwd_kernel_traitsILi256ELi64ELi64ELi4ELb0ELb0EN7cutlass10bfloat16_tE19Flash_kernel_traitsILi256ELi64ELi64ELi4ES3_EELb1ELb0ELb0ELb0ELb0ELb0ELb0ELb1EEEvNS_16Flash_fwd_paramsE)
        /*0284*/ 	.word	0x000000ff


	//----- nvinfo : EIATTR_FRAME_SIZE
	.align		4
.L_118:
        /*0288*/ 	.byte	0x04, 0x11
        /*028a*/ 	.short	(.L_120 - .L_119)
	.align		4
.L_119:
        /*028c*/ 	.word	index@($_ZN5flash24flash_fwd_splitkv_kernelI23Flash_fwd_kernel_traitsILi256ELi64ELi64ELi4ELb0ELb0EN7cutlass10bfloat16_tE19Flash_kernel_traitsILi256ELi64ELi64ELi4ES3_EELb1ELb0ELb0ELb0ELb0ELb0ELb0ELb1EEEvNS_16Flash_fwd_paramsE$_ZN5flash30compute_attn_1rowblock_splitkvI23Flash_fwd_kernel_traitsILi256ELi64ELi64ELi4ELb0ELb0EN7cutlass10bfloat16_tE19Flash_kernel_traitsILi256ELi64ELi64ELi4ES3_EELb1ELb0ELb0ELb0ELb0ELb0ELb0ELb1ENS_16Flash_fwd_paramsEEEvRKT8_iiiii)
        /*0290*/ 	.word	0x00000000


	//----- nvinfo : EIATTR_FRAME_SIZE
	.align		4
.L_120:
        /*0294*/ 	.byte	0x04, 0x11
        /*0296*/ 	.short	(.L_122 - .L_121)
	.align		4
.L_121:
        /*0298*/ 	.word	index@(_ZN5flash24flash_fwd_splitkv_kernelI23Flash_fwd_kernel_traitsILi256ELi64ELi64ELi4ELb0ELb0EN7cutlass10bfloat16_tE19Flash_kernel_traitsILi256ELi64ELi64ELi4ES3_EELb1ELb0ELb0ELb0ELb0ELb0ELb0ELb1EEEvNS_16Flash_fwd_paramsE)
        /*029c*/ 	.word	0x00000000


	//----- nvinfo : EIATTR_REGCOUNT
	.align		4
.L_122:
        /*02a0*/ 	.byte	0x04, 0x2f
        /*02a2*/ 	.short	(.L_124 - .L_123)
	.align		4
.L_123:
        /*02a4*/ 	.word	index@(_ZN5flash24flash_fwd_splitkv_kernelI23Flash_fwd_kernel_traitsILi256ELi64ELi64ELi4ELb0ELb0EN7cutlass10bfloat16_tE19Flash_kernel_traitsILi256ELi64ELi64ELi4ES3_EELb1ELb0ELb0ELb0ELb0ELb1ELb0ELb0EEEvNS_16Flash_fwd_paramsE)
        /*02a8*/ 	.word	0x000000ff


	//----- nvinfo : EIATTR_FRAME_SIZE
	.align		4
.L_124:
        /*02ac*/ 	.byte	0x04, 0x11
        /*02ae*/ 	.short	(.L_126 - .L_125)
	.align		4
.L_125:
        /*02b0*/ 	.word	index@(_ZN5flash24flash_fwd_splitkv_kernelI23Flash_fwd_kernel_traitsILi256ELi64ELi64ELi4ELb0ELb0EN7cutlass10bfloat16_tE19Flash_kernel_traitsILi256ELi64ELi64ELi4ES3_EELb1ELb0ELb0ELb0ELb0ELb1ELb0ELb0EEEvNS_16Flash_fwd_paramsE)
        /*02b4*/ 	.word	0x00000008


	//----- nvinfo : EIATTR_REGCOUNT
	.align		4
.L_126:
        /*02b8*/ 	.byte	0x04, 0x2f
        /*02ba*/ 	.short	(.L_128 - .L_127)
	.align		4
.L_127:
        /*02bc*/ 	.word	index@(_ZN5flash24flash_fwd_splitkv_kernelI23Flash_fwd_kernel_traitsILi256ELi64ELi64ELi4ELb0ELb0EN7cutlass10bfloat16_tE19Flash_kernel_traitsILi256ELi64ELi64ELi4ES3_EELb1ELb0ELb0ELb0ELb0ELb0ELb0ELb0EEEvNS_16Flash_fwd_paramsE)
        /*02c0*/ 	.word	0x000000ff


	//----- nvinfo : EIATTR_FRAME_SIZE
	.align		4
.L_128:
        /*02c4*/ 	.byte	0x04, 0x11
        /*02c6*/ 	.short	(.L_130 - .L_129)
	.align		4
.L_129:
        /*02c8*/ 	.word	index@(_ZN5flash24flash_fwd_splitkv_kernelI23Flash_fwd_kernel_traitsILi256ELi64ELi64ELi4ELb0ELb0EN7cutlass10bfloat16_tE19Flash_kernel_traitsILi256ELi64ELi64ELi4ES3_EELb1ELb0ELb0ELb0ELb0ELb0ELb0ELb0EEEvNS_16Flash_fwd_paramsE)
        /*02cc*/ 	.word	0x00000000


	//----- nvinfo : EIATTR_REGCOUNT
	.align		4
.L_130:
        /*02d0*/ 	.byte	0x04, 0x2f
        /*02d2*/ 	.short	(.L_132 - .L_131)
	.align		4
.L_131:
        /*02d4*/ 	.word	index@(_ZN5flash32flash_fwd_splitkv_combine_kernelI23Flash_fwd_kernel_traitsILi256ELi64ELi64ELi4ELb0ELb0EN7cutlass10bfloat16_tE19Flash_kernel_traitsILi256ELi64ELi64ELi4ES3_EELi4ELi1ELb1EEEvNS_16Flash_fwd_paramsE)
        /*02d8*/ 	.word	0x00000038


	//----- nvinfo : EIATTR_FRAME_SIZE
	.align		4
.L_132:
        /*02dc*/ 	.byte	0x04, 0x11
        /*02de*/ 	.short	(.L_134 - .L_133)
	.align		4
.L_133:
        /*02e0*/ 	.word	index@($__internal_13_$__cuda_sm20_div_s64)
        /*02e4*/ 	.word	0x00000000


	//----- nvinfo : EIATTR_FRAME_SIZE
	.align		4
.L_134:
        /*02e8*/ 	.byte	0x04, 0x11
        /*02ea*/ 	.short	(.L_136 - .L_135)
	.align		4
.L_135:
        /*02ec*/ 	.word	index@(_ZN5flash32flash_fwd_splitkv_combine_kernelI23Flash_fwd_kernel_traitsILi256ELi64ELi64ELi4ELb0ELb0EN7cutlass10bfloat16_tE19Flash_kernel_traitsILi256ELi64ELi64ELi4ES3_EELi4ELi1ELb1EEEvNS_16Flash_fwd_paramsE)
        /*02f0*/ 	.word	0x00000000


	//----- nvinfo : EIATTR_REGCOUNT
	.align		4
.L_136:
        /*02f4*/ 	.byte	0x04, 0x2f
        /*02f6*/ 	.short	(.L_138 - .L_137)
	.align		4
.L_137:
        /*02f8*/ 	.word	index@(_ZN5flash32flash_fwd_splitkv_combine_kernelI23Flash_fwd_kernel_traitsILi256ELi64ELi64ELi4ELb0ELb0EN7cutlass10bfloat16_tE19Flash_kernel_traitsILi256ELi64ELi64ELi4ES3_EELi4ELi2ELb1EEEvNS_16Flash_fwd_paramsE)
        /*02fc*/ 	.word	0x00000036


	//----- nvinfo : EIATTR_FRAME_SIZE
	.align		4
.L_138:
        /*0300*/ 	.byte	0x04, 0x11
        /*0302*/ 	.short	(.L_140 - .L_139)
	.align		4
.L_139:
        /*0304*/ 	.word	index@($__internal_12_$__cuda_sm20_div_s64)
        /*0308*/ 	.word	0x00000000


	//----- nvinfo : EIATTR_FRAME_SIZE
	.align		4
.L_140:
        /*030c*/ 	.byte	0x04, 0x11
        /*030e*/ 	.short	(.L_142 - .L_141)
	.align		4
.L_141:
        /*0310*/ 	.word	index@(_ZN5flash32flash_fwd_splitkv_combine_kernelI23Flash_fwd_kernel_traitsILi256ELi64ELi64ELi4ELb0ELb0EN7cutlass10bfloat16_tE19Flash_kernel_traitsILi256ELi64ELi64ELi4ES3_EELi4ELi2ELb1EEEvNS_16Flash_fwd_paramsE)
        /*0314*/ 	.word	0x00000000


	//----- nvinfo : EIATTR_REGCOUNT
	.align		4
.L_142:
        /*0318*/ 	.byte	0x04, 0x2f
        /*031a*/ 	.short	(.L_144 - .L_143)
	.align		4
.L_143:
        /*031c*/ 	.word	index@(_ZN5flash32flash_fwd_splitkv_combine_kernelI23Flash_fwd_kernel_traitsILi256ELi64ELi64ELi4ELb0ELb0EN7cutlass10bfloat16_tE19Flash_kernel_traitsILi256ELi64ELi64ELi4ES3_EELi4ELi3ELb1EEEvNS_16Flash_fwd_paramsE)
        /*0320*/ 	.word	0x00000036


	//----- nvinfo : EIATTR_FRAME_SIZE
	.align		4
.L_144:
        /*0324*/ 	.byte	0x04, 0x11
        /*0326*/ 	.short	(.L_146 - .L_145)
	.align		4
.L_145:
        /*0328*/ 	.word	index@($__internal_11_$__cuda_sm20_div_s64)
        /*032c*/ 	.word	0x00000000


	//----- nvinfo : EIATTR_FRAME_SIZE
	.align		4
.L_146:
        /*0330*/ 	.byte	0x04, 0x11
        /*0332*/ 	.short	(.L_148 - .L_147)
	.align		4
.L_147:
        /*0334*/ 	.word	index@(_ZN5flash32flash_fwd_splitkv_combine_kernelI23Flash_fwd_kernel_traitsILi256ELi64ELi64ELi4ELb0ELb0EN7cutlass10bfloat16_tE19Flash_kernel_traitsILi256ELi64ELi64ELi4ES3_EELi4ELi3ELb1EEEvNS_16Flash_fwd_paramsE)
        /*0338*/ 	.word	0x00000000


	//----- nvinfo : EIATTR_REGCOUNT
	.align		4
.L_148:
        /*033c*/ 	.byte	0x04, 0x2f
        /*033e*/ 	.short	(.L_150 - .L_149)
	.align		4
.L_149:
        /*0340*/ 	.word	index@(_ZN5flash32flash_fwd_splitkv_combine_kernelI23Flash_fwd_kernel_traitsILi256ELi64ELi64ELi4ELb0ELb0EN7cutlass10bfloat16_tE19Flash_kernel_traitsILi256ELi64ELi64ELi4ES3_EELi4ELi4ELb1EEEvNS_16Flash_fwd_paramsE)
        /*0344*/ 	.word	0x00000036


	//----- nvinfo : EIATTR_FRAME_SIZE
	.align		4
.L_150:
        /*0348*/ 	.byte	0x04, 0x11
        /*034a*/ 	.short	(.L_152 - .L_151)
	.align		4
.L_151:
        /*034c*/ 	.word	index@($__internal_10_$__cuda_sm20_div_s64)
        /*0350*/ 	.word	0x00000000


	//----- nvinfo : EIATTR_FRAME_SIZE
	.align		4
.L_152:
        /*0354*/ 	.byte	0x04, 0x11
        /*0356*/ 	.short	(.L_154 - .L_153)
	.align		4
.L_153:
        /*0358*/ 	.word	index@(_ZN5flash32flash_fwd_splitkv_combine_kernelI23Flash_fwd_kernel_traitsILi256ELi64ELi64ELi4ELb0ELb0EN7cutlass10bfloat16_tE19Flash_kernel_traitsILi256ELi64ELi64ELi4ES3_EELi4ELi4ELb1EEEvNS_16Flash_fwd_paramsE)
        /*035c*/ 	.word	0x00000000


	//----- nvinfo : EIATTR_REGCOUNT
	.align		4
.L_154:
        /*0360*/ 	.byte	0x04, 0x2f
        /*0362*/ 	.short	(.L_156 - .L_155)
	.align		4
.L_155:
        /*0364*/ 	.word	index@(_ZN5flash32flash_fwd_splitkv_combine_kernelI23Flash_fwd_kernel_traitsILi256ELi64ELi64ELi4ELb0ELb0EN7cutlass10bfloat16_tE19Flash_kernel_traitsILi256ELi64ELi64ELi4ES3_EELi4ELi5ELb1EEEvNS_16Flash_fwd_paramsE)
        /*0368*/ 	.word	0x00000036


	//----- nvinfo : EIATTR_FRAME_SIZE
	.align		4
.L_156:
        /*036c*/ 	.byte	0x04, 0x11
        /*036e*/ 	.short	(.L_158 - .L_157)
	.align		4
.L_157:
        /*0370*/ 	.word	index@($__internal_9_$__cuda_sm20_div_s64)
        /*0374*/ 	.word	0x00000000


	//----- nvinfo : EIATTR_FRAME_SIZE
	.align		4
.L_158:
        /*0378*/ 	.byte	0x04, 0x11
        /*037a*/ 	.short	(.L_160 - .L_159)
	.align		4
.L_159:
        /*037c*/ 	.word	index@(_ZN5flash32flash_fwd_splitkv_combine_kernelI23Flash_fwd_kernel_traitsILi256ELi64ELi64ELi4ELb0ELb0EN7cutlass10bfloat16_tE19Flash_kernel_traitsILi256ELi64ELi64ELi4ES3_EELi4ELi5ELb1EEEvNS_16Flash_fwd_paramsE)
        /*0380*/ 	.word	0x00000000


	//----- nvinfo : EIATTR_REGCOUNT
	.align		4
.L_160:
        /*0384*/ 	.byte	0x04, 0x2f
        /*0386*/ 	.short	(.L_162 - .L_161)
	.align		4
.L_161:
        /*0388*/ 	.word	index@(_ZN5flash32flash_fwd_splitkv_combine_kernelI23Flash_fwd_kernel_traitsILi256ELi64ELi64ELi4ELb0ELb0EN7cutlass10bfloat16_tE19Flash_kernel_traitsILi256ELi64ELi64ELi4ES3_EELi4ELi6ELb1EEEvNS_16Flash_fwd_paramsE)
        /*038c*/ 	.word	0x0000003a


	//----- nvinfo : EIATTR_FRAME_SIZE
	.align		4
.L_162:
        /*0390*/ 	.byte	0x04, 0x11
        /*0392*/ 	.short	(.L_164 - .L_163)
	.align		4
.L_163:
        /*0394*/ 	.word	index@($__internal_8_$__cuda_sm20_div_s64)
        /*0398*/ 	.word	0x00000000


	//----- nvinfo : EIATTR_FRAME_SIZE
	.align		4
.L_164:
        /*039c*/ 	.byte	0x04, 0x11
        /*039e*/ 	.short	(.L_166 - .L_165)
	.align		4
.L_165:
        /*03a0*/ 	.word	index@(_ZN5flash32flash_fwd_splitkv_combine_kernelI23Flash_fwd_kernel_traitsILi256ELi64ELi64ELi4ELb0ELb0EN7cutlass10bfloat16_tE19Flash_kernel_traitsILi256ELi64ELi64ELi4ES3_EELi4ELi6ELb1EEEvNS_16Flash_fwd_paramsE)
        /*03a4*/ 	.word	0x00000000


	//----- nvinfo : EIATTR_REGCOUNT
	.align		4
.L_166:
        /*03a8*/ 	.byte	0x04, 0x2f
        /*03aa*/ 	.short	(.L_168 - .L_167)
	.align		4
.L_167:
        /*03ac*/ 	.word	index@(_ZN5flash32flash_fwd_splitkv_combine_kernelI23Flash_fwd_kernel_traitsILi256ELi64ELi64ELi4ELb0ELb0EN7cutlass10bfloat16_tE19Flash_kernel_traitsILi256ELi64ELi64ELi4ES3_EELi4ELi7ELb1EEEvNS_16Flash_fwd_paramsE)
        /*03b0*/ 	.word	0x0000003c


	//----- nvinfo : EIATTR_FRAME_SIZE
	.align		4
.L_168:
        /*03b4*/ 	.byte	0x04, 0x11
        /*03b6*/ 	.short	(.L_170 - .L_169)
	.align		4
.L_169:
        /*03b8*/ 	.word	index@($__internal_7_$__cuda_sm20_div_s64)
        /*03bc*/ 	.word	0x00000000


	//----- nvinfo : EIATTR_FRAME_SIZE
	.align		4
.L_170:
        /*03c0*/ 	.byte	0x04, 0x11
        /*03c2*/ 	.short	(.L_172 - .L_171)
	.align		4
.L_171:
        /*03c4*/ 	.word	index@(_ZN5flash32flash_fwd_splitkv_combine_kernelI23Flash_fwd_kernel_traitsILi256ELi64ELi64ELi4ELb0ELb0EN7cutlass10bfloat16_tE19Flash_kernel_traitsILi256ELi64ELi64ELi4ES3_EELi4ELi7ELb1EEEvNS_16Flash_fwd_paramsE)
        /*03c8*/ 	.word	0x00000000


	//----- nvinfo : EIATTR_REGCOUNT
	.align		4
.L_172:
        /*03cc*/ 	.byte	0x04, 0x2f
        /*03ce*/ 	.short	(.L_174 - .L_173)
	.align		4
.L_173:
        /*03d0*/ 	.word	index@(_ZN5flash32flash_fwd_splitkv_combine_kernelI23Flash_fwd_kernel_traitsILi256ELi64ELi64ELi4ELb0ELb0EN7cutlass10bfloat16_tE19Flash_kernel_traitsILi256ELi64ELi64ELi4ES3_EELi4ELi1ELb0EEEvNS_16Flash_fwd_paramsE)
        /*03d4*/ 	.word	0x00000036


	//----- nvinfo : EIATTR_FRAME_SIZE
	.align		4
.L_174:
        /*03d8*/ 	.byte	0x04, 0x11
        /*03da*/ 	.short	(.L_176 - .L_175)
	.align		4
.L_175:
        /*03dc*/ 	.word	index@($__internal_6_$__cuda_sm20_div_s64)
        /*03e0*/ 	.word	0x00000000


	//----- nvinfo : EIATTR_FRAME_SIZE
	.align		4
.L_176:
        /*03e4*/ 	.byte	0x04, 0x11
        /*03e6*/ 	.short	(.L_178 - .L_177)
	.align		4
.L_177:
        /*03e8*/ 	.word	index@(_ZN5flash32flash_fwd_splitkv_combine_kernelI23Flash_fwd_kernel_traitsILi256ELi64ELi64ELi4ELb0ELb0EN7cutlass10bfloat16_tE19Flash_kernel_traitsILi256ELi64ELi64ELi4ES3_EELi4ELi1ELb0EEEvNS_16Flash_fwd_paramsE)
        /*03ec*/ 	.word	0x00000000


	//----- nvinfo : EIATTR_REGCOUNT
	.align		4
.L_178:
        /*03f0*/ 	.byte	0x04, 0x2f
        /*03f2*/ 	.short	(.L_180 - .L_179)
	.align		4
.L_179:
        /*03f4*/ 	.word	index@(_ZN5flash32flash_fwd_splitkv_combine_kernelI23Flash_fwd_kernel_traitsILi256ELi64ELi64ELi4ELb0ELb0EN7cutlass10bfloat16_tE19Flash_kernel_traitsILi256ELi64ELi64ELi4ES3_EELi4ELi2ELb0EEEvNS_16Flash_fwd_paramsE)
        /*03f8*/ 	.word	0x00000036


	//----- nvinfo : EIATTR_FRAME_SIZE
	.align		4
.L_180:
        /*03fc*/ 	.byte	0x04, 0x11
        /*03fe*/ 	.short	(.L_182 - .L_181)
	.align		4
.L_181:
        /*0400*/ 	.word	index@($__internal_5_$__cuda_sm20_div_s64)
        /*0404*/ 	.word	0x00000000


	//----- nvinfo : EIATTR_FRAME_SIZE
	.align		4
.L_182:
        /*0408*/ 	.byte	0x04, 0x11
        /*040a*/ 	.short	(.L_184 - .L_183)
	.align		4
.L_183:
        /*040c*/ 	.word	index@(_ZN5flash32flash_fwd_splitkv_combine_kernelI23Flash_fwd_kernel_traitsILi256ELi64ELi64ELi4ELb0ELb0EN7cutlass10bfloat16_tE19Flash_kernel_traitsILi256ELi64ELi64ELi4ES3_EELi4ELi2ELb0EEEvNS_16Flash_fwd_paramsE)
        /*0410*/ 	.word	0x00000000


	//----- nvinfo : EIATTR_REGCOUNT
	.align		4
.L_184:
        /*0414*/ 	.byte	0x04, 0x2f
        /*0416*/ 	.short	(.L_186 - .L_185)
	.align		4
.L_185:
        /*0418*/ 	.word	index@(_ZN5flash32flash_fwd_splitkv_combine_kernelI23Flash_fwd_kernel_traitsILi256ELi64ELi64ELi4ELb0ELb0EN7cutlass10bfloat16_tE19Flash_kernel_traitsILi256ELi64ELi64ELi4ES3_EELi4ELi3ELb0EEEvNS_16Flash_fwd_paramsE)
        /*041c*/ 	.word	0x00000036


	//----- nvinfo : EIATTR_FRAME_SIZE
	.align		4
.L_186:
        /*0420*/ 	.byte	0x04, 0x11
        /*0422*/ 	.short	(.L_188 - .L_187)
	.align		4
.L_187:
        /*0424*/ 	.word	index@($__internal_4_$__cuda_sm20_div_s64)
        /*0428*/ 	.word	0x00000000


	//----- nvinfo : EIATTR_FRAME_SIZE
	.align		4
.L_188:
        /*042c*/ 	.byte	0x04, 0x11
        /*042e*/ 	.short	(.L_190 - .L_189)
	.align		4
.L_189:
        /*0430*/ 	.word	index@(_ZN5flash32flash_fwd_splitkv_combine_kernelI23Flash_fwd_kernel_traitsILi256ELi64ELi64ELi4ELb0ELb0EN7cutlass10bfloat16_tE19Flash_kernel_traitsILi256ELi64ELi64ELi4ES3_EELi4ELi3ELb0EEEvNS_16Flash_fwd_paramsE)
        /*0434*/ 	.word	0x00000000


	//----- nvinfo : EIATTR_REGCOUNT
	.align		4
.L_190:
        /*0438*/ 	.byte	0x04, 0x2f
        /*043a*/ 	.short	(.L_192 - .L_191)
	.align		4
.L_191:
        /*043c*/ 	.word	index@(_ZN5flash32flash_fwd_splitkv_combine_kernelI23Flash_fwd_kernel_traitsILi256ELi64ELi64ELi4ELb0ELb0EN7cutlass10bfloat16_tE19Flash_kernel_traitsILi256ELi64ELi64ELi4ES3_EELi4ELi4ELb0EEEvNS_16Flash_fwd_paramsE)
        /*0440*/ 	.word	0x00000036


	//----- nvinfo : EIATTR_FRAME_SIZE
	.align		4
.L_192:
        /*0444*/ 	.byte	0x04, 0x11
        /*0446*/ 	.short	(.L_194 - .L_193)
	.align		4
.L_193:
        /*0448*/ 	.word	index@($__internal_3_$__cuda_sm20_div_s64)
        /*044c*/ 	.word	0x00000000


	//----- nvinfo : EIATTR_FRAME_SIZE
	.align		4
.L_194:
        /*0450*/ 	.byte	0x04, 0x11
        /*0452*/ 	.short	(.L_196 - .L_195)
	.align		4
.L_195:
        /*0454*/ 	.word	index@(_ZN5flash32flash_fwd_splitkv_combine_kernelI23Flash_fwd_kernel_traitsILi256ELi64ELi64ELi4ELb0ELb0EN7cutlass10bfloat16_tE19Flash_kernel_traitsILi256ELi64ELi64ELi4ES3_EELi4ELi4ELb0EEEvNS_16Flash_fwd_paramsE)
        /*0458*/ 	.word	0x00000000


	//----- nvinfo : EIATTR_REGCOUNT
	.align		4
.L_196:
        /*045c*/ 	.byte	0x04, 0x2f
        /*045e*/ 	.short	(.L_198 - .L_197)
	.align		4
.L_197:
        /*0460*/ 	.word	index@(_ZN5flash32flash_fwd_splitkv_combine_kernelI23Flash_fwd_kernel_traitsILi256ELi64ELi64ELi4ELb0ELb0EN7cutlass10bfloat16_tE19Flash_kernel_traitsILi256ELi64ELi64ELi4ES3_EELi4ELi5ELb0EEEvNS_16Flash_fwd_paramsE)
        /*0464*/ 	.word	0x00000036


	//----- nvinfo : EIATTR_FRAME_SIZE
	.align		4
.L_198:
        /*0468*/ 	.byte	0x04, 0x11
        /*046a*/ 	.short	(.L_200 - .L_199)
	.align		4
.L_199:
        /*046c*/ 	.word	index@($__internal_2_$__cuda_sm20_div_s64)
        /*0470*/ 	.word	0x00000000


	//----- nvinfo : EIATTR_FRAME_SIZE
	.align		4
.L_200:
        /*0474*/ 	.byte	0x04, 0x11
        /*0476*/ 	.short	(.L_202 - .L_201)
	.align		4
.L_201:
        /*0478*/ 	.word	index@(_ZN5flash32flash_fwd_splitkv_combine_kernelI23Flash_fwd_kernel_traitsILi256ELi64ELi64ELi4ELb0ELb0EN7cutlass10bfloat16_tE19Flash_kernel_traitsILi256ELi64ELi64ELi4ES3_EELi4ELi5ELb0EEEvNS_16Flash_fwd_paramsE)
        /*047c*/ 	.word	0x00000000


	//----- nvinfo : EIATTR_REGCOUNT
	.align		4
.L_202:
        /*0480*/ 	.byte	0x04, 0x2f
        /*0482*/ 	.short	(.L_204 - .L_203)
	.align		4
.L_203:
        /*0484*/ 	.word	index@(_ZN5flash32flash_fwd_splitkv_combine_kernelI23Flash_fwd_kernel_traitsILi256ELi64ELi64ELi4ELb0ELb0EN7cutlass10bfloat16_tE19Flash_kernel_traitsILi256ELi64ELi64ELi4ES3_EELi4ELi6ELb0EEEvNS_16Flash_fwd_paramsE)
        /*0488*/ 	.word	0x0000003a


	//----- nvinfo : EIATTR_FRAME_SIZE
	.align		4
.L_204:
        /*048c*/ 	.byte	0x04, 0x11
        /*048e*/ 	.short	(.L_206 - .L_205)
	.align		4
.L_205:
        /*0490*/ 	.word	index@($__internal_1_$__cuda_sm20_div_s64)
        /*0494*/ 	.word	0x00000000


	//----- nvinfo : EIATTR_FRAME_SIZE
	.align		4
.L_206:
        /*0498*/ 	.byte	0x04, 0x11
        /*049a*/ 	.short	(.L_208 - .L_207)
	.align		4
.L_207:
        /*049c*/ 	.word	index@(_ZN5flash32flash_fwd_splitkv_combine_kernelI23Flash_fwd_kernel_traitsILi256ELi64ELi64ELi4ELb0ELb0EN7cutlass10bfloat16_tE19Flash_kernel_traitsILi256ELi64ELi64ELi4ES3_EELi4ELi6ELb0EEEvNS_16Flash_fwd_paramsE)
        /*04a0*/ 	.word	0x00000000


	//----- nvinfo : EIATTR_REGCOUNT
	.align		4
.L_208:
        /*04a4*/ 	.byte	0x04, 0x2f
        /*04a6*/ 	.short	(.L_210 - .L_209)
	.align		4
.L_209:
        /*04a8*/ 	.word	index@(_ZN5flash32flash_fwd_splitkv_combine_kernelI23Flash_fwd_kernel_traitsILi256ELi64ELi64ELi4ELb0ELb0EN7cutlass10bfloat16_tE19Flash_kernel_traitsILi256ELi64ELi64ELi4ES3_EELi4ELi7ELb0EEEvNS_16Flash_fwd_paramsE)
        /*04ac*/ 	.word	0x0000003c


	//----- nvinfo : EIATTR_FRAME_SIZE
	.align		4
.L_210:
        /*04b0*/ 	.byte	0x04, 0x11
        /*04b2*/ 	.short	(.L_212 - .L_211)
	.align		4
.L_211:
        /*04b4*/ 	.word	index@($__internal_0_$__cuda_sm20_div_s64)
        /*04b8*/ 	.word	0x00000000


	//----- nvinfo : EIATTR_FRAME_SIZE
	.align		4
.L_212:
        /*04bc*/ 	.byte	0x04, 0x11
        /*04be*/ 	.short	(.L_214 - .L_213)
	.align		4
.L_213:
        /*04c0*/ 	.word	index@(_ZN5flash32flash_fwd_splitkv_combine_kernelI23Flash_fwd_kernel_traitsILi256ELi64ELi64ELi4ELb0ELb0EN7cutlass10bfloat16_tE19Flash_kernel_traitsILi256ELi64ELi64ELi4ES3_EELi4ELi7ELb0EEEvNS_16Flash_fwd_paramsE)
        /*04c4*/ 	.word	0x00000000


	//----- nvinfo : EIATTR_MIN_STACK_SIZE
	.align		4
.L_214:
        /*04c8*/ 	.byte	0x04, 0x12
        /*04ca*/ 	.short	(.L_216 - .L_215)
	.align		4
.L_215:
        /*04cc*/ 	.word	index@(_ZN5flash32flash_fwd_splitkv_combine_kernelI23Flash_fwd_kernel_traitsILi256ELi64ELi64ELi4ELb0ELb0EN7cutlass10bfloat16_tE19Flash_kernel_traitsILi256ELi64ELi64ELi4ES3_EELi4ELi7ELb0EEEvNS_16Flash_fwd_paramsE)
        /*04d0*/ 	.word	0x00000000


	//----- nvinfo : EIATTR_MIN_STACK_SIZE
	.align		4
.L_216:
        /*04d4*/ 	.byte	0x04, 0x12
        /*04d6*/ 	.short	(.L_218 - .L_217)
	.align		4
.L_217:
        /*04d8*/ 	.word	index@(_ZN5flash32flash_fwd_splitkv_combine_kernelI23Flash_fwd_kernel_traitsILi256ELi64ELi64ELi4ELb0ELb0EN7cutlass10bfloat16_tE19Flash_kernel_traitsILi256ELi64ELi64ELi4ES3_EELi4ELi6ELb0EEEvNS_16Flash_fwd_paramsE)
        /*04dc*/ 	.word	0x00000000


	//----- nvinfo : EIATTR_MIN_STACK_SIZE
	.align		4
.L_218:
        /*04e0*/ 	.byte	0x04, 0x12
        /*04e2*/ 	.short	(.L_220 - .L_219)
	.align		4
.L_219:
        /*04e4*/ 	.word	index@(_ZN5flash32flash_fwd_splitkv_combine_kernelI23Flash_fwd_kernel_traitsILi256ELi64ELi64ELi4ELb0ELb0EN7cutlass10bfloat16_tE19Flash_kernel_traitsILi256ELi64ELi64ELi4ES3_EELi4ELi5ELb0EEEvNS_16Flash_fwd_paramsE)
        /*04e8*/ 	.word	0x00000000


	//----- nvinfo : EIATTR_MIN_STACK_SIZE
	.align		4
.L_220:
        /*04ec*/ 	.byte	0x04, 0x12
        /*04ee*/ 	.short	(.L_222 - .L_221)
	.align		4
.L_221:
        /*04f0*/ 	.word	index@(_ZN5flash32flash_fwd_splitkv_combine_kernelI23Flash_fwd_kernel_traitsILi256ELi64ELi64ELi4ELb0ELb0EN7cutlass10bfloat16_tE19Flash_kernel_traitsILi256ELi64ELi64ELi4ES3_EELi4ELi4ELb0EEEvNS_16Flash_fwd_paramsE)
        /*04f4*/ 	.word	0x00000000


	//----- nvinfo : EIATTR_MIN_STACK_SIZE
	.align		4
.L_222:
        /*04f8*/ 	.byte	0x04, 0x12
        /*04fa*/ 	.short	(.L_224 - .L_223)
	.align		4
.L_223:
        /*04fc*/ 	.word	index@(_ZN5flash32flash_fwd_splitkv_combine_kernelI23Flash_fwd_kernel_traitsILi256ELi64ELi64ELi4ELb0ELb0EN7cutlass10bfloat16_tE19Flash_kernel_traitsILi256ELi64ELi64ELi4ES3_EELi4ELi3ELb0EEEvNS_16Flash_fwd_paramsE)
        /*0500*/ 	.word	0x00000000


	//----- nvinfo : EIATTR_MIN_STACK_SIZE
	.align		4
.L_224:
        /*0504*/ 	.byte	0x04, 0x12
        /*0506*/ 	.short	(.L_226 - .L_225)
	.align		4
.L_225:
        /*0508*/ 	.word	index@(_ZN5flash32flash_fwd_splitkv_combine_kernelI23Flash_fwd_kernel_traitsILi256ELi64ELi64ELi4ELb0ELb0EN7cutlass10bfloat16_tE19Flash_kernel_traitsILi256ELi64ELi64ELi4ES3_EELi4ELi2ELb0EEEvNS_16Flash_fwd_paramsE)
        /*050c*/ 	.word	0x00000000


	//----- nvinfo : EIATTR_MIN_STACK_SIZE
	.align		4
.L_226:
        /*0510*/ 	.byte	0x04, 0x12
        /*0512*/ 	.short	(.L_228 - .L_227)
	.align		4
.L_227:
        /*0514*/ 	.word	index@(_ZN5flash32flash_fwd_splitkv_combine_kernelI23Flash_fwd_kernel_traitsILi256ELi64ELi64ELi4ELb0ELb0EN7cutlass10bfloat16_tE19Flash_kernel_traitsILi256ELi64ELi64ELi4ES3_EELi4ELi1ELb0EEEvNS_16Flash_fwd_paramsE)
        /*0518*/ 	.word	0x00000000


	//----- nvinfo : EIATTR_MIN_STACK_SIZE
	.align		4
.L_228:
        /*051c*/ 	.byte	0x04, 0x12
        /*051e*/ 	.short	(.L_230 - .L_229)
	.align		4
.L_229:
        /*0520*/ 	.word	index@(_ZN5flash32flash_fwd_splitkv_combine_kernelI23Flash_fwd_kernel_traitsILi256ELi64ELi64ELi4ELb0ELb0EN7cutlass10bfloat16_tE19Flash_kernel_traitsILi256ELi64ELi64ELi4ES3_EELi4ELi7ELb1EEEvNS_16Flash_fwd_paramsE)
        /*0524*/ 	.word	0x00000000


	//----- nvinfo : EIATTR_MIN_STACK_SIZE
	.align		4
.L_230:
        /*0528*/ 	.byte	0x04, 0x12
        /*052a*/ 	.short	(.L_232 - .L_231)
	.align		4
.L_231:
        /*052c*/ 	.word	index@(_ZN5flash32flash_fwd_splitkv_combine_kernelI23Flash_fwd_kernel_traitsILi256ELi64ELi64ELi4ELb0ELb0EN7cutlass10bfloat16_tE19Flash_kernel_traitsILi256ELi64ELi64ELi4ES3_EELi4ELi6ELb1EEEvNS_16Flash_fwd_paramsE)
        /*0530*/ 	.word	0x00000000


	//----- nvinfo : EIATTR_MIN_STACK_SIZE
	.align		4
.L_232:
        /*0534*/ 	.byte	0x04, 0x12
        /*0536*/ 	.short	(.L_234 - .L_233)
	.align		4
.L_233:
        /*0538*/ 	.word	index@(_ZN5flash32flash_fwd_splitkv_combine_kernelI23Flash_fwd_kernel_traitsILi256ELi64ELi64ELi4ELb0ELb0EN7cutlass10bfloat16_tE19Flash_kernel_traitsILi256ELi64ELi64ELi4ES3_EELi4ELi5ELb1EEEvNS_16Flash_fwd_paramsE)
        /*053c*/ 	.word	0x00000000


	//----- nvinfo : EIATTR_MIN_STACK_SIZE
	.align		4
.L_234:
        /*0540*/ 	.byte	0x04, 0x12
        /*0542*/ 	.short	(.L_236 - .L_235)
	.align		4
.L_235:
        /*0544*/ 	.word	index@(_ZN5flash32flash_fwd_splitkv_combine_kernelI23Flash_fwd_kernel_traitsILi256ELi64ELi64ELi4ELb0ELb0EN7cutlass10bfloat16_tE19Flash_kernel_traitsILi256ELi64ELi64ELi4ES3_EELi4ELi4ELb1EEEvNS_16Flash_fwd_paramsE)
        /*0548*/ 	.word	0x00000000


	//----- nvinfo : EIATTR_MIN_STACK_SIZE
	.align		4
.L_236:
        /*054c*/ 	.byte	0x04, 0x12
        /*054e*/ 	.short	(.L_238 - .L_237)
	.align		4
.L_237:
        /*0550*/ 	.word	index@(_ZN5flash32flash_fwd_splitkv_combine_kernelI23Flash_fwd_kernel_traitsILi256ELi64ELi64ELi4ELb0ELb0EN7cutlass10bfloat16_tE19Flash_kernel_traitsILi256ELi64ELi64ELi4ES3_EELi4ELi3ELb1EEEvNS_16Flash_fwd_paramsE)
        /*0554*/ 	.word	0x00000000


	//----- nvinfo : EIATTR_MIN_STACK_SIZE
	.align		4
.L_238:
        /*0558*/ 	.byte	0x04, 0x12
        /*055a*/ 	.short	(.L_240 - .L_239)
	.align		4
.L_239:
        /*055c*/ 	.word	index@(_ZN5flash32flash_fwd_splitkv_combine_kernelI23Flash_fwd_kernel_traitsILi256ELi64ELi64ELi4ELb0ELb0EN7cutlass10bfloat16_tE19Flash_kernel_traitsILi256ELi64ELi64ELi4ES3_EELi4ELi2ELb1EEEvNS_16Flash_fwd_paramsE)
        /*0560*/ 	.word	0x00000000


	//----- nvinfo : EIATTR_MIN_STACK_SIZE
	.align		4
.L_240:
        /*0564*/ 	.byte	0x04, 0x12
        /*0566*/ 	.short	(.L_242 - .L_241)
	.align		4
.L_241:
        /*0568*/ 	.word	index@(_ZN5flash32flash_fwd_splitkv_combine_kernelI23Flash_fwd_kernel_traitsILi256ELi64ELi64ELi4ELb0ELb0EN7cutlass10bfloat16_tE19Flash_kernel_traitsILi256ELi64ELi64ELi4ES3_EELi4ELi1ELb1EEEvNS_16Flash_fwd_paramsE)
        /*056c*/ 	.word	0x00000000


	//----- nvinfo : EIATTR_MIN_STACK_SIZE
	.align		4
.L_242:
        /*0570*/ 	.byte	0x04, 0x12
        /*0572*/ 	.short	(.L_244 - .L_243)
	.align		4
.L_243:
        /*0574*/ 	.word	index@(_ZN5flash24flash_fwd_splitkv_kernelI23Flash_fwd_kernel_traitsILi256ELi64ELi64ELi4ELb0ELb0EN7cutlass10bfloat16_tE19Flash_kernel_traitsILi256ELi64ELi64ELi4ES3_EELb1ELb0ELb0ELb0ELb0ELb0ELb0ELb0EEEvNS_16Flash_fwd_paramsE)
        /*0578*/ 	.word	0x00000000


	//----- nvinfo : EIATTR_MIN_STACK_SIZE
	.align		4
.L_244:
        /*057c*/ 	.byte	0x04, 0x12
        /*057e*/ 	.short	(.L_246 - .L_245)
	.align		4
.L_245:
        /*0580*/ 	.word	index@(_ZN5flash24flash_fwd_splitkv_kernelI23Flash_fwd_kernel_traitsILi256ELi64ELi64ELi4ELb0ELb0EN7cutlass10bfloat16_tE19Flash_kernel_traitsILi256ELi64ELi64ELi4ES3_EELb1ELb0ELb0ELb0ELb0ELb1ELb0ELb0EEEvNS_16Flash_fwd_paramsE)
        /*0584*/ 	.word	0x00000008


	//----- nvinfo : EIATTR_MIN_STACK_SIZE
	.align		4
.L_246:
        /*0588*/ 	.byte	0x04, 0x12
        /*058a*/ 	.short	(.L_248 - .L_247)
	.align		4
.L_247:
        /*058c*/ 	.word	index@(_ZN5flash24flash_fwd_splitkv_kernelI23Flash_fwd_kernel_traitsILi256ELi64ELi64ELi4ELb0ELb0EN7cutlass10bfloat16_tE19Flash_kernel_traitsILi256ELi64ELi64ELi4ES3_EELb1ELb0ELb0ELb0ELb0ELb0ELb0ELb1EEEvNS_16Flash_fwd_paramsE)
        /*0590*/ 	.word	0x00000000


	//----- nvinfo : EIATTR_MIN_STACK_SIZE
	.align		4
.L_248:
        /*0594*/ 	.byte	0x04, 0x12
        /*0596*/ 	.short	(.L_250 - .L_249)
	.align		4
.L_249:
        /*0598*/ 	.word	index@(_ZN5flash24flash_fwd_splitkv_kernelI23Flash_fwd_kernel_traitsILi256ELi64ELi64ELi4ELb0ELb0EN7cutlass10bfloat16_tE19Flash_kernel_traitsILi256ELi64ELi64ELi4ES3_EELb1ELb0ELb0ELb0ELb0ELb1ELb0ELb1EEEvNS_16Flash_fwd_paramsE)
        /*059c*/ 	.word	0x00000030


	//----- nvinfo : EIATTR_MIN_STACK_SIZE
	.align		4
.L_250:
        /*05a0*/ 	.byte	0x04, 0x12
        /*05a2*/ 	.short	(.L_252 - .L_251)
	.align		4
.L_251:
        /*05a4*/ 	.word	index@(_ZN5flash24flash_fwd_splitkv_kernelI23Flash_fwd_kernel_traitsILi256ELi64ELi64ELi4ELb0ELb0EN7cutlass10bfloat16_tE19Flash_kernel_traitsILi256ELi64ELi64ELi4ES3_EELb1ELb0ELb0ELb0ELb0ELb0ELb1ELb0EEEvNS_16Flash_fwd_paramsE)
        /*05a8*/ 	.word	0x00000000


	//----- nvinfo : EIATTR_MIN_STACK_SIZE
	.align		4
.L_252:
        /*05ac*/ 	.byte	0x04, 0x12
        /*05ae*/ 	.short	(.L_254 - .L_253)
	.align		4
.L_253:
        /*05b0*/ 	.word	index@(_ZN5flash24flash_fwd_splitkv_kernelI23Flash_fwd_kernel_traitsILi256ELi64ELi64ELi4ELb0ELb0EN7cutlass10bfloat16_tE19Flash_kernel_traitsILi256ELi64ELi64ELi4ES3_EELb1ELb0ELb0ELb0ELb0ELb1ELb1ELb0EEEvNS_16Flash_fwd_paramsE)
        /*05b4*/ 	.word	0x00000000


	//----- nvinfo : EIATTR_MIN_STACK_SIZE
	.align		4
.L_254:
        /*05b8*/ 	.byte	0x04, 0x12
        /*05ba*/ 	.short	(.L_256 - .L_255)
	.align		4
.L_255:
        /*05bc*/ 	.word	index@(_ZN5flash24flash_fwd_splitkv_kernelI23Flash_fwd_kernel_traitsILi256ELi64ELi64ELi4ELb0ELb0EN7cutlass10bfloat16_tE19Flash_kernel_traitsILi256ELi64ELi64ELi4ES3_EELb1ELb0ELb0ELb0ELb0ELb0ELb1ELb1EEEvNS_16Flash_fwd_paramsE)
        /*05c0*/ 	.word	0x00000000


	//----- nvinfo : EIATTR_MIN_STACK_SIZE
	.align		4
.L_256:
        /*05c4*/ 	.byte	0x04, 0x12
        /*05c6*/ 	.short	(.L_258 - .L_257)
	.align		4
.L_257:
        /*05c8*/ 	.word	index@(_ZN5flash24flash_fwd_splitkv_kernelI23Flash_fwd_kernel_traitsILi256ELi64ELi64ELi4ELb0ELb0EN7cutlass10bfloat16_tE19Flash_kernel_traitsILi256ELi64ELi64ELi4ES3_EELb1ELb0ELb0ELb0ELb0ELb1ELb1ELb1EEEvNS_16Flash_fwd_paramsE)
        /*05cc*/ 	.word	0x00000008


	//----- nvinfo : EIATTR_MIN_STACK_SIZE
	.align		4
.L_258:
        /*05d0*/ 	.byte	0x04, 0x12
        /*05d2*/ 	.short	(.L_260 - .L_259)
	.align		4
.L_259:
        /*05d4*/ 	.word	index@(_ZN5flash24flash_fwd_splitkv_kernelI23Flash_fwd_kernel_traitsILi256ELi64ELi64ELi4ELb0ELb0EN7cutlass10bfloat16_tE19Flash_kernel_traitsILi256ELi64ELi64ELi4ES3_EELb1ELb0ELb0ELb0ELb1ELb0ELb0ELb0EEEvNS_16Flash_fwd_paramsE)
        /*05d8*/ 	.word	0x00000000


	//----- nvinfo : EIATTR_MIN_STACK_SIZE
	.align		4
.L_260:
        /*05dc*/ 	.byte	0x04, 0x12
        /*05de*/ 	.short	(.L_262 - .L_261)
	.align		4
.L_261:
        /*05e0*/ 	.word	index@(_ZN5flash24flash_fwd_splitkv_kernelI23Flash_fwd_kernel_traitsILi256ELi64ELi64ELi4ELb0ELb0EN7cutlass10bfloat16_tE19Flash_kernel_traitsILi256ELi64ELi64ELi4ES3_EELb1ELb0ELb0ELb0ELb1ELb1ELb0ELb0EEEvNS_16Flash_fwd_paramsE)
        /*05e4*/ 	.word	0x00000000


	//----- nvinfo : EIATTR_MIN_STACK_SIZE
	.align		4
.L_262:
        /*05e8*/ 	.byte	0x04, 0x12
        /*05ea*/ 	.short	(.L_264 - .L_263)
	.align		4
.L_263:
        /*05ec*/ 	.word	index@(_ZN5flash24flash_fwd_splitkv_kernelI23Flash_fwd_kernel_traitsILi256ELi64ELi64ELi4ELb0ELb0EN7cutlass10bfloat16_tE19Flash_kernel_traitsILi256ELi64ELi64ELi4ES3_EELb1ELb0ELb1ELb0ELb0ELb0ELb0ELb0EEEvNS_16Flash_fwd_paramsE)
        /*05f0*/ 	.word	0x00000000


	//----- nvinfo : EIATTR_MIN_STACK_SIZE
	.align		4
.L_264:
        /*05f4*/ 	.byte	0x04, 0x12
        /*05f6*/ 	.short	(.L_266 - .L_265)
	.align		4
.L_265:
        /*05f8*/ 	.word	index@(_ZN5flash24flash_fwd_splitkv_kernelI23Flash_fwd_kernel_traitsILi256ELi64ELi64ELi4ELb0ELb0EN7cutlass10bfloat16_tE19Flash_kernel_traitsILi256ELi64ELi64ELi4ES3_EELb1ELb0ELb1ELb0ELb0ELb1ELb0ELb0EEEvNS_16Flash_fwd_paramsE)
        /*05fc*/ 	.word	0x00000000


	//----- nvinfo : EIATTR_MIN_STACK_SIZE
	.align		4
.L_266:
        /*0600*/ 	.byte	0x04, 0x12
        /*0602*/ 	.short	(.L_268 - .L_267)
	.align		4
.L_267:
        /*0604*/ 	.word	index@(_ZN5flash24flash_fwd_splitkv_kernelI23Flash_fwd_kernel_traitsILi256ELi64ELi64ELi4ELb0ELb0EN7cutlass10bfloat16_tE19Flash_kernel_traitsILi256ELi64ELi64ELi4ES3_EELb1ELb0ELb0ELb0ELb1ELb0ELb0ELb1EEEvNS_16Flash_fwd_paramsE)
        /*0608*/ 	.word	0x00000000


	//----- nvinfo : EIATTR_MIN_STACK_SIZE
	.align		4
.L_268:
        /*060c*/ 	.byte	0x04, 0x12
        /*060e*/ 	.short	(.L_270 - .L_269)
	.align		4
.L_269:
        /*0610*/ 	.word	index@(_ZN5flash24flash_fwd_splitkv_kernelI23Flash_fwd_kernel_traitsILi256ELi64ELi64ELi4ELb0ELb0EN7cutlass10bfloat16_tE19Flash_kernel_traitsILi256ELi64ELi64ELi4ES3_EELb1ELb0ELb0ELb0ELb1ELb1ELb0ELb1EEEvNS_16Flash_fwd_paramsE)
        /*0614*/ 	.word	0x00000000


	//----- nvinfo : EIATTR_MIN_STACK_SIZE
	.align		4
.L_270:
        /*0618*/ 	.byte	0x04, 0x12
        /*061a*/ 	.short	(.L_272 - .L_271)
	.align		4
.L_271:
        /*061c*/ 	.word	index@(_ZN5flash24flash_fwd_splitkv_kernelI23Flash_fwd_kernel_traitsILi256ELi64ELi64ELi4ELb0ELb0EN7cutlass10bfloat16_tE19Flash_kernel_traitsILi256ELi64ELi64ELi4ES3_EELb1ELb0ELb1ELb0ELb0ELb0ELb0ELb1EEEvNS_16Flash_fwd_paramsE)
        /*0620*/ 	.word	0x00000000


	//----- nvinfo : EIATTR_MIN_STACK_SIZE
	.align		4
.L_272:
        /*0624*/ 	.byte	0x04, 0x12
        /*0626*/ 	.short	(.L_274 - .L_273)
	.align		4
.L_273:
        /*0628*/ 	.word	index@(_ZN5flash24flash_fwd_splitkv_kernelI23Flash_fwd_kernel_traitsILi256ELi64ELi64ELi4ELb0ELb0EN7cutlass10bfloat16_tE19Flash_kernel_traitsILi256ELi64ELi64ELi4ES3_EELb1ELb0ELb1ELb0ELb0ELb1ELb0ELb1EEEvNS_16Flash_fwd_paramsE)
        /*062c*/ 	.word	0x00000008


	//----- nvinfo : EIATTR_MIN_STACK_SIZE
	.align		4
.L_274:
        /*0630*/ 	.byte	0x04, 0x12
        /*0632*/ 	.short	(.L_276 - .L_275)
	.align		4
.L_275:
        /*0634*/ 	.word	index@(_ZN5flash24flash_fwd_splitkv_kernelI23Flash_fwd_kernel_traitsILi256ELi64ELi64ELi4ELb0ELb0EN7cutlass10bfloat16_tE19Flash_kernel_traitsILi256ELi64ELi64ELi4ES3_EELb1ELb0ELb0ELb0ELb1ELb0ELb1ELb0EEEvNS_16Flash_fwd_paramsE)
        /*0638*/ 	.word	0x00000000


	//----- nvinfo : EIATTR_MIN_STACK_SIZE
	.align		4
.L_276:
        /*063c*/ 	.byte	0x04, 0x12
        /*063e*/ 	.short	(.L_278 - .L_277)
	.align		4
.L_277:
        /*0640*/ 	.word	index@(_ZN5flash24flash_fwd_splitkv_kernelI23Flash_fwd_kernel_traitsILi256ELi64ELi64ELi4ELb0ELb0EN7cutlass10bfloat16_tE19Flash_kernel_traitsILi256ELi64ELi64ELi4ES3_EELb1ELb0ELb0ELb0ELb1ELb1ELb1ELb0EEEvNS_16Flash_fwd_paramsE)
        /*0644*/ 	.word	0x00000000


	//----- nvinfo : EIATTR_MIN_STACK_SIZE
	.align		4
.L_278:
        /*0648*/ 	.byte	0x04, 0x12
        /*064a*/ 	.short	(.L_280 - .L_279)
	.align		4
.L_279:
        /*064c*/ 	.word	index@(_ZN5flash24flash_fwd_splitkv_kernelI23Flash_fwd_kernel_traitsILi256ELi64ELi64ELi4ELb0ELb0EN7cutlass10bfloat16_tE19Flash_kernel_traitsILi256ELi64ELi64ELi4ES3_EELb1ELb0ELb1ELb0ELb0ELb0ELb1ELb0EEEvNS_16Flash_fwd_paramsE)
        /*0650*/ 	.word	0x00000000


	//----- nvinfo : EIATTR_MIN_STACK_SIZE
	.align		4
.L_280:
        /*0654*/ 	.byte	0x04, 0x12
        /*0656*/ 	.short	(.L_282 - .L_281)
	.align		4
.L_281:
        /*0658*/ 	.word	index@(_ZN5flash24flash_fwd_splitkv_kernelI23Flash_fwd_kernel_traitsILi256ELi64ELi64ELi4ELb0ELb0EN7cutlass10bfloat16_tE19Flash_kernel_traitsILi256ELi64ELi64ELi4ES3_EELb1ELb0ELb1ELb0ELb0ELb1ELb1ELb0EEEvNS_16Flash_fwd_paramsE)
        /*065c*/ 	.word	0x00000000


	//----- nvinfo : EIATTR_MIN_STACK_SIZE
	.align		4
.L_282:
        /*0660*/ 	.byte	0x04, 0x12
        /*0662*/ 	.short	(.L_284 - .L_283)
	.align		4
.L_283:
        /*0664*/ 	.word	index@(_ZN5flash24flash_fwd_splitkv_kernelI23Flash_fwd_kernel_traitsILi256ELi64ELi64ELi4ELb0ELb0EN7cutlass10bfloat16_tE19Flash_kernel_traitsILi256ELi64ELi64ELi4ES3_EELb1ELb0ELb0ELb0ELb1ELb0ELb1ELb1EEEvNS_16Flash_fwd_paramsE)
        /*0668*/ 	.word	0x00000000


	//----- nvinfo : EIATTR_MIN_STACK_SIZE
	.align		4
.L_284:
        /*066c*/ 	.byte	0x04, 0x12
        /*066e*/ 	.short	(.L_286 - .L_285)
	.align		4
.L_285:
        /*0670*/ 	.word	index@(_ZN5flash24flash_fwd_splitkv_kernelI23Flash_fwd_kernel_traitsILi256ELi64ELi64ELi4ELb0ELb0EN7cutlass10bfloat16_tE19Flash_kernel_traitsILi256ELi64ELi64ELi4ES3_EELb1ELb0ELb0ELb0ELb1ELb1ELb1ELb1EEEvNS_16Flash_fwd_paramsE)
        /*0674*/ 	.word	0x00000000


	//----- nvinfo : EIATTR_MIN_STACK_SIZE
	.align		4
.L_286:
        /*0678*/ 	.byte	0x04, 0x12
        /*067a*/ 	.short	(.L_288 - .L_287)
	.align		4
.L_287:
        /*067c*/ 	.word	index@(_ZN5flash24flash_fwd_splitkv_kernelI23Flash_fwd_kernel_traitsILi256ELi64ELi64ELi4ELb0ELb0EN7cutlass10bfloat16_tE19Flash_kernel_traitsILi256ELi64ELi64ELi4ES3_EELb1ELb0ELb1ELb0ELb0ELb0ELb1ELb1EEEvNS_16Flash_fwd_paramsE)
        /*0680*/ 	.word	0x00000000


	//----- nvinfo : EIATTR_MIN_STACK_SIZE
	.align		4
.L_288:
        /*0684*/ 	.byte	0x04, 0x12
        /*0686*/ 	.short	(.L_290 - .L_289)
	.align		4
.L_289:
        /*0688*/ 	.word	index@(_ZN5flash24flash_fwd_splitkv_kernelI23Flash_fwd_kernel_traitsILi256ELi64ELi64ELi4ELb0ELb0EN7cutlass10bfloat16_tE19Flash_kernel_traitsILi256ELi64ELi64ELi4ES3_EELb1ELb0ELb1ELb0ELb0ELb1ELb1ELb1EEEvNS_16Flash_fwd_paramsE)
        /*068c*/ 	.word	0x00000008
.L_290:


//--------------------- .nv.compat                --------------------------
	.section	.nv.compat,"",@"SHT_CUDA_COMPAT_INFO"
	.align	4
        /*0000*/ 	.byte	0x02, 0x09, 0x01, 0x00, 0x02, 0x02, 0x01, 0x00, 0x02, 0x05, 0x05, 0x00, 0x03, 0x07, 0x01, 0x01
        /*0010*/ 	.byte	0x02, 0x03, 0x00, 0x00, 0x02, 0x06, 0x01, 0x00, 0x04, 0x0b, 0x08, 0x00, 0x00, 0x00, 0x00, 0x00
        /*0020*/ 	.byte	0x00, 0x00, 0x00, 0x00


//--------------------- .nv.info._ZN5flash32flash_fwd_splitkv_combine_kernelI23Flash_fwd_kernel_traitsILi256ELi64ELi64ELi4ELb0ELb0EN7cutlass10bfloat16_tE19Flash_kernel_traitsILi256ELi64ELi64ELi4ES3_EELi4ELi7ELb0EEEvNS_16Flash_fwd_paramsE --------------------------
	.section	.nv.info._ZN5flash32flash_fwd_splitkv_combine_kernelI23Flash_fwd_kernel_traitsILi256ELi64ELi64ELi4ELb0ELb0EN7cutlass10bfloat16_tE19Flash_kernel_traitsILi256ELi64ELi64ELi4ES3_EELi4ELi7ELb0EEEvNS_16Flash_fwd_paramsE,"",@"SHT_CUDA_INFO"
	.sectionflags	@""
	.align	4


	//----- nvinfo : EIATTR_CUDA_API_VERSION
	.align		4
        /*0000*/ 	.byte	0x04, 0x37
        /*0002*/ 	.short	(.L_292 - .L_291)
.L_291:
        /*0004*/ 	.word	0x00000082


	//----- nvinfo : EIATTR_KPARAM_INFO
	.align		4
.L_292:
        /*0008*/ 	.byte	0x04, 0x17
        /*000a*/ 	.short	(.L_294 - .L_293)
.L_293:
        /*000c*/ 	.word	0x00000000
        /*0010*/ 	.short	0x0000
        /*0012*/ 	.short	0x0000
        /*0014*/ 	.byte	0x00, 0xf0, 0x41, 0x07


	//----- nvinfo : EIATTR_SPARSE_MMA_MASK
	.align		4
.L_294:
        /*0018*/ 	.byte	0x03, 0x50
        /*001a*/ 	.short	0x0000


	//----- nvinfo : EIATTR_MAXREG_COUNT
	.align		4
        /*001c*/ 	.byte	0x03, 0x1b
        /*001e*/ 	.short	0x00ff


	//----- nvinfo : EIATTR_NUM_BARRIERS
	.align		4
        /*0020*/ 	.byte	0x02, 0x4c
        /*0022*/ 	.byte	0x01
	.zero		1


	//----- nvinfo : EIATTR_MERCURY_ISA_VERSION
	.align		4
        /*0024*/ 	.byte	0x03, 0x5f
        /*0026*/ 	.short	0x0101


	//----- nvinfo : EIATTR_COOP_GROUP_MASK_REGIDS
	.align		4
        /*0028*/ 	.byte	0x04, 0x29
        /*002a*/ 	.short	(.L_296 - .L_295)


	//   ....[0]....
.L_295:
        /*002c*/ 	.word	0xffffffff


	//   ....[1]....
        /*0030*/ 	.word	0xffffffff


	//   ....[2]....
        /*0034*/ 	.word	0xffffffff


	//   ....[3]....
        /*0038*/ 	.word	0xffffffff


	//   ....[4]....
        /*003c*/ 	.word	0xffffffff


	//   ....[5]....
        /*0040*/ 	.word	0xffffffff


	//   ....[6]....
        /*0044*/ 	.word	0xffffffff


	//   ....[7]....
        /*0048*/ 	.word	0xffffffff


	//   ....[8]....
        /*004c*/ 	.word	0xffffffff


	//   ....[9]....
        /*0050*/ 	.word	0xffffffff


	//----- nvinfo : EIATTR_COOP_GROUP_INSTR_OFFSETS
	.align		4
.L_296:
        /*0054*/ 	.byte	0x04, 0x28
        /*0056*/ 	.short	(.L_298 - .L_297)


	//   ....[0]....
.L_297:
        /*0058*/ 	.word	0x00001b70


	//   ....[1]....
        /*005c*/ 	.word	0x00001b90


	//   ....[2]....
        /*0060*/ 	.word	0x00001bb0


	//   ....[3]....
        /*0064*/ 	.word	0x00001bd0


	//   ....[4]....
        /*0068*/ 	.word	0x00001bf0


	//   ....[5]....
        /*006c*/ 	.word	0x00001d90


	//   ....[6]....
        /*0070*/ 	.word	0x00001df0


	//   ....[7]....
        /*0074*/ 	.word	0x00001ed0


	//   ....[8]....
        /*0078*/ 	.word	0x00001fb0


	//   ....[9]....
        /*007c*/ 	.word	0x000020b0


	//----- nvinfo : EIATTR_EXIT_INSTR_OFFSETS
	.align		4
.L_298:
        /*0080*/ 	.byte	0x04, 0x1c
        /*0082*/ 	.short	(.L_300 - .L_299)


	//   ....[0]....
.L_299:
        /*0084*/ 	.word	0x000044d0


	//   ....[1]....
        /*0088*/ 	.word	0x00004a50


	//   ....[2]....
        /*008c*/ 	.word	0x00004ae0


	//----- nvinfo : EIATTR_CRS_STACK_SIZE
	.align		4
.L_300:
        /*0090*/ 	.byte	0x04, 0x1e
        /*0092*/ 	.short	(.L_302 - .L_301)
.L_301:
        /*0094*/ 	.word	0x00000000


	//----- nvinfo : EIATTR_CBANK_PARAM_SIZE
	.align		4
.L_302:
        /*0098*/ 	.byte	0x03, 0x19
        /*009a*/ 	.short	0x01d0


	//----- nvinfo : EIATTR_PARAM_CBANK
	.align		4
        /*009c*/ 	.byte	0x04, 0x0a
        /*009e*/ 	.short	(.L_304 - .L_303)
	.align		4
.L_303:
        /*00a0*/ 	.word	index@(.nv.constant0._ZN5flash32flash_fwd_splitkv_combine_kernelI23Flash_fwd_kernel_traitsILi256ELi64ELi64ELi4ELb0ELb0EN7cutlass10bfloat16_tE19Flash_kernel_traitsILi256ELi64ELi64ELi4ES3_EELi4ELi7ELb0EEEvNS_16Flash_fwd_paramsE)
        /*00a4*/ 	.short	0x0210
        /*00a6*/ 	.short	0x01d0


	//----- nvinfo : EIATTR_SW_WAR
	.align		4
.L_304:
        /*00a8*/ 	.byte	0x04, 0x36
        /*00aa*/ 	.short	(.L_306 - .L_305)
.L_305:
        /*00ac*/ 	.word	0x00000008
.L_306:


//--------------------- .nv.info._ZN5flash32flash_fwd_splitkv_combine_kernelI23Flash_fwd_kernel_traitsILi256ELi64ELi64ELi4ELb0ELb0EN7cutlass10bfloat16_tE19Flash_kernel_traitsILi256ELi64ELi64ELi4ES3_EELi4ELi6ELb0EEEvNS_16Flash_fwd_paramsE --------------------------
	.section	.nv.info._ZN5flash32flash_fwd_splitkv_combine_kernelI23Flash_fwd_kernel_traitsILi256ELi64ELi64ELi4ELb0ELb0EN7cutlass10bfloat16_tE19Flash_kernel_traitsILi256ELi64ELi64ELi4ES3_EELi4ELi6ELb0EEEvNS_16Flash_fwd_paramsE,"",@"SHT_CUDA_INFO"
	.sectionflags	@""
	.align	4


	//----- nvinfo : EIATTR_CUDA_API_VERSION
	.align		4
        /*0000*/ 	.byte	0x04, 0x37
        /*0002*/ 	.short	(.L_308 - .L_307)
.L_307:
        /*0004*/ 	.word	0x00000082


	//----- nvinfo : EIATTR_KPARAM_INFO
	.align		4
.L_308:
        /*0008*/ 	.byte	0x04, 0x17
        /*000a*/ 	.short	(.L_310 - .L_309)
.L_309:
        /*000c*/ 	.word	0x00000000
        /*0010*/ 	.short	0x0000
        /*0012*/ 	.short	0x0000
        /*0014*/ 	.byte	0x00, 0xf0, 0x41, 0x07


	//----- nvinfo : EIATTR_SPARSE_MMA_MASK
	.align		4
.L_310:
        /*0018*/ 	.byte	0x03, 0x50
        /*001a*/ 	.short	0x0000


	//----- nvinfo : EIATTR_MAXREG_COUNT
	.align		4
        /*001c*/ 	.byte	0x03, 0x1b
        /*001e*/ 	.short	0x00ff


	//----- nvinfo : EIATTR_NUM_BARRIERS
	.align		4
        /*0020*/ 	.byte	0x02, 0x4c
        /*0022*/ 	.byte	0x01
	.zero		1


	//----- nvinfo : EIATTR_MERCURY_ISA_VERSION
	.align		4
        /*0024*/ 	.byte	0x03, 0x5f
        /*0026*/ 	.short	0x0101


	//----- nvinfo : EIATTR_COOP_GROUP_MASK_REGIDS
	.align		4
        /*0028*/ 	.byte	0x04, 0x29
        /*002a*/ 	.short	(.L_312 - .L_311)


	//   ....[0]....
.L_311:
        /*002c*/ 	.word	0xffffffff


	//   ....[1]....
        /*0030*/ 	.word	0xffffffff


	//   ....[2]....
        /*0034*/ 	.word	0xffffffff


	//   ....[3]....
        /*0038*/ 	.word	0xffffffff


	//   ....[4]....
        /*003c*/ 	.word	0xffffffff


	//   ....[5]....
        /*0040*/ 	.word	0xffffffff


	//   ....[6]....
        /*0044*/ 	.word	0xffffffff


	//   ....[7]....
        /*0048*/ 	.word	0xffffffff


	//   ....[8]....
        /*004c*/ 	.word	0xffffffff


	//   ....[9]....
        /*0050*/ 	.word	0xffffffff


	//----- nvinfo : EIATTR_COOP_GROUP_INSTR_OFFSETS
	.align		4
.L_312:
        /*0054*/ 	.byte	0x04, 0x28
        /*0056*/ 	.short	(.L_314 - .L_313)


	//   ....[0]....
.L_313:
        /*0058*/ 	.word	0x000016a0


	//   ....[1]....
        /*005c*/ 	.word	0x000016c0


	//   ....[2]....
        /*0060*/ 	.word	0x000016f0


	//   ....[3]....
        /*0064*/ 	.word	0x00001730


	//   ....[4]....
        /*0068*/ 	.word	0x00001770


	//   ....[5]....
        /*006c*/ 	.word	0x00001940


	//   ....[6]....
        /*0070*/ 	.word	0x00001a10


	//   ....[7]....
        /*0074*/ 	.word	0x00001a60


	//   ....[8]....
        /*0078*/ 	.word	0x00001b10


	//   ....[9]....
        /*007c*/ 	.word	0x00001c60


	//----- nvinfo : EIATTR_EXIT_INSTR_OFFSETS
	.align		4
.L_314:
        /*0080*/ 	.byte	0x04, 0x1c
        /*0082*/ 	.short	(.L_316 - .L_315)


	//   ....[0]....
.L_315:
        /*0084*/ 	.word	0x00004140


	//   ....[1]....
        /*0088*/ 	.word	0x000046c0


	//   ....[2]....
        /*008c*/ 	.word	0x00004750


	//----- nvinfo : EIATTR_CRS_STACK_SIZE
	.align		4
.L_316:
        /*0090*/ 	.byte	0x04, 0x1e
        /*0092*/ 	.short	(.L_318 - .L_317)
.L_317:
        /*0094*/ 	.word	0x00000000


	//----- nvinfo : EIATTR_CBANK_PARAM_SIZE
	.align		4
.L_318:
        /*0098*/ 	.byte	0x03, 0x19
        /*009a*/ 	.short	0x01d0


	//----- nvinfo : EIATTR_PARAM_CBANK
	.align		4
        /*009c*/ 	.byte	0x04, 0x0a
        /*009e*/ 	.short	(.L_320 - .L_319)
	.align		4
.L_319:
        /*00a0*/ 	.word	index@(.nv.constant0._ZN5flash32flash_fwd_splitkv_combine_kernelI23Flash_fwd_kernel_traitsILi256ELi64ELi64ELi4ELb0ELb0EN7cutlass10bfloat16_tE19Flash_kernel_traitsILi256ELi64ELi64ELi4ES3_EELi4ELi6ELb0EEEvNS_16Flash_fwd_paramsE)
        /*00a4*/ 	.short	0x0210
        /*00a6*/ 	.short	0x01d0


	//----- nvinfo : EIATTR_SW_WAR
	.align		4
.L_320:
        /*00a8*/ 	.byte	0x04, 0x36
        /*00aa*/ 	.short	(.L_322 - .L_321)
.L_321:
        /*00ac*/ 	.word	0x00000008
.L_322:


//--------------------- .nv.info._ZN5flash32flash_fwd_splitkv_combine_kernelI23Flash_fwd_kernel_traitsILi256ELi64ELi64ELi4ELb0ELb0EN7cutlass10bfloat16_tE19Flash_kernel_traitsILi256ELi64ELi64ELi4ES3_EELi4ELi5ELb0EEEvNS_16Flash_fwd_paramsE --------------------------
	.section	.nv.info._ZN5flash32flash_fwd_splitkv_combine_kernelI23Flash_fwd_kernel_traitsILi256ELi64ELi64ELi4ELb0ELb0EN7cutlass10bfloat16_tE19Flash_kernel_traitsILi256ELi64ELi64ELi4ES3_EELi4ELi5ELb0EEEvNS_16Flash_fwd_paramsE,"",@"SHT_CUDA_INFO"
	.sectionflags	@""
	.align	4


	//----- nvinfo : EIATTR_CUDA_API_VERSION
	.align		4
        /*0000*/ 	.byte	0x04, 0x37
        /*0002*/ 	.short	(.L_324 - .L_323)
.L_323:
        /*0004*/ 	.word	0x00000082


	//----- nvinfo : EIATTR_KPARAM_INFO
	.align		4
.L_324:
        /*0008*/ 	.byte	0x04, 0x17
        /*000a*/ 	.short	(.L_326 - .L_325)
.L_325:
        /*000c*/ 	.word	0x00000000
        /*0010*/ 	.short	0x0000
        /*0012*/ 	.short	0x0000
        /*0014*/ 	.byte	0x00, 0xf0, 0x41, 0x07


	//----- nvinfo : EIATTR_SPARSE_MMA_MASK
	.align		4
.L_326:
        /*0018*/ 	.byte	0x03, 0x50
        /*001a*/ 	.short	0x0000


	//----- nvinfo : EIATTR_MAXREG_COUNT
	.align		4
        /*001c*/ 	.byte	0x03, 0x1b
        /*001e*/ 	.short	0x00ff


	//----- nvinfo : EIATTR_NUM_BARRIERS
	.align		4
        /*0020*/ 	.byte	0x02, 0x4c
        /*0022*/ 	.byte	0x01
	.zero		1


	//----- nvinfo : EIATTR_MERCURY_ISA_VERSION
	.align		4
        /*0024*/ 	.byte	0x03, 0x5f
        /*0026*/ 	.short	0x0101


	//----- nvinfo : EIATTR_COOP_GROUP_MASK_REGIDS
	.align		4
        /*0028*/ 	.byte	0x04, 0x29
        /*002a*/ 	.short	(.L_328 - .L_327)


	//   ....[0]....
.L_327:
        /*002c*/ 	.word	0xffffffff


	//   ....[1]....
        /*0030*/ 	.word	0xffffffff


	//   ....[2]....
        /*0034*/ 	.word	0xffffffff


	//   ....[3]....
        /*0038*/ 	.word	0xffffffff


	//   ....[4]....
        /*003c*/ 	.word	0xffffffff


	//   ....[5]....
        /*0040*/ 	.word	0xffffffff


	//   ....[6]....
        /*0044*/ 	.word	0xffffffff


	//   ....[7]....
        /*0048*/ 	.word	0xffffffff


	//   ....[8]....
        /*004c*/ 	.word	0xffffffff


	//   ....[9]....
        /*0050*/ 	.word	0xffffffff


	//----- nvinfo : EIATTR_COOP_GROUP_INSTR_OFFSETS
	.align		4
.L_328:
        /*0054*/ 	.byte	0x04, 0x28
        /*0056*/ 	.short	(.L_330 - .L_329)


	//   ....[0]....
.L_329:
        /*0058*/ 	.word	0x00001810


	//   ....[1]....
        /*005c*/ 	.word	0x00001870


	//   ....[2]....
        /*0060*/ 	.word	0x000018a0


	//   ....[3]....
        /*0064*/ 	.word	0x000018c0


	//   ....[4]....
        /*0068*/ 	.word	0x000018f0


	//   ....[5]....
        /*006c*/ 	.word	0x00001a20


	//   ....[6]....
        /*0070*/ 	.word	0x00001a80


	//   ....[7]....
        /*0074*/ 	.word	0x00001b10


	//   ....[8]....
        /*0078*/ 	.word	0x00001bb0


	//   ....[9]....
        /*007c*/ 	.word	0x00001ca0


	//----- nvinfo : EIATTR_EXIT_INSTR_OFFSETS
	.align		4
.L_330:
        /*0080*/ 	.byte	0x04, 0x1c
        /*0082*/ 	.short	(.L_332 - .L_331)


	//   ....[0]....
.L_331:
        /*0084*/ 	.word	0x00004130


	//   ....[1]....
        /*0088*/ 	.word	0x000046a0


	//   ....[2]....
        /*008c*/ 	.word	0x00004730


	//----- nvinfo : EIATTR_CRS_STACK_SIZE
	.align		4
.L_332:
        /*0090*/ 	.byte	0x04, 0x1e
        /*0092*/ 	.short	(.L_334 - .L_333)
.L_333:
        /*0094*/ 	.word	0x00000000


	//----- nvinfo : EIATTR_CBANK_PARAM_SIZE
	.align		4
.L_334:
        /*0098*/ 	.byte	0x03, 0x19
        /*009a*/ 	.short	0x01d0


	//----- nvinfo : EIATTR_PARAM_CBANK
	.align		4
        /*009c*/ 	.byte	0x04, 0x0a
        /*009e*/ 	.short	(.L_336 - .L_335)
	.align		4
.L_335:
        /*00a0*/ 	.word	index@(.nv.constant0._ZN5flash32flash_fwd_splitkv_combine_kernelI23Flash_fwd_kernel_traitsILi256ELi64ELi64ELi4ELb0ELb0EN7cutlass10bfloat16_tE19Flash_kernel_traitsILi256ELi64ELi64ELi4ES3_EELi4ELi5ELb0EEEvNS_16Flash_fwd_paramsE)
        /*00a4*/ 	.short	0x0210
        /*00a6*/ 	.short	0x01d0


	//----- nvinfo : EIATTR_SW_WAR
	.align		4
.L_336:
        /*00a8*/ 	.byte	0x04, 0x36
        /*00aa*/ 	.short	(.L_338 - .L_337)
.L_337:
        /*00ac*/ 	.word	0x00000008
.L_338:


//--------------------- .nv.info._ZN5flash32flash_fwd_splitkv_combine_kernelI23Flash_fwd_kernel_traitsILi256ELi64ELi64ELi4ELb0ELb0EN7cutlass10bfloat16_tE19Flash_kernel_traitsILi256ELi64ELi64ELi4ES3_EELi4ELi4ELb0EEEvNS_16Flash_fwd_paramsE --------------------------
	.section	.nv.info._ZN5flash32flash_fwd_splitkv_combine_kernelI23Flash_fwd_kernel_traitsILi256ELi64ELi64ELi4ELb0ELb0EN7cutlass10bfloat16_tE19Flash_kernel_traitsILi256ELi64ELi64ELi4ES3_EELi4ELi4ELb0EEEvNS_16Flash_fwd_paramsE,"",@"SHT_CUDA_INFO"
	.sectionflags	@""
	.align	4


	//----- nvinfo : EIATTR_CUDA_API_VERSION
	.align		4
        /*0000*/ 	.byte	0x04, 0x37
        /*0002*/ 	.short	(.L_340 - .L_339)
.L_339:
        /*0004*/ 	.word	0x00000082


	//----- nvinfo : EIATTR_KPARAM_INFO
	.align		4
.L_340:
        /*0008*/ 	.byte	0x04, 0x17
        /*000a*/ 	.short	(.L_342 - .L_341)
.L_341:
        /*000c*/ 	.word	0x00000000
        /*0010*/ 	.short	0x0000
        /*0012*/ 	.short	0x0000
        /*0014*/ 	.byte	0x00, 0xf0, 0x41, 0x07


	//----- nvinfo : EIATTR_SPARSE_MMA_MASK
	.align		4
.L_342:
        /*0018*/ 	.byte	0x03, 0x50
        /*001a*/ 	.short	0x0000


	//----- nvinfo : EIATTR_MAXREG_COUNT
	.align		4
        /*001c*/ 	.byte	0x03, 0x1b
        /*001e*/ 	.short	0x00ff


	//----- nvinfo : EIATTR_NUM_BARRIERS
	.align		4
        /*0020*/ 	.byte	0x02, 0x4c
        /*0022*/ 	.byte	0x01
	.zero		1


	//----- nvinfo : EIATTR_MERCURY_ISA_VERSION
	.align		4
        /*0024*/ 	.byte	0x03, 0x5f
        /*0026*/ 	.short	0x0101


	//----- nvinfo : EIATTR_COOP_GROUP_MASK_REGIDS
	.align		4
        /*0028*/ 	.byte	0x04, 0x29
        /*002a*/ 	.short	(.L_344 - .L_343)


	//   ....[0]....
.L_343:
        /*002c*/ 	.word	0xffffffff


	//   ....[1]....
        /*0030*/ 	.word	0xffffffff


	//   ....[2]....
        /*0034*/ 	.word	0xffffffff


	//   ....[3]....
        /*0038*/ 	.word	0xffffffff


	//   ....[4]....
        /*003c*/ 	.word	0xffffffff


	//   ....[5]....
        /*0040*/ 	.word	0xffffffff


	//   ....[6]....
        /*0044*/ 	.word	0xffffffff


	//   ....[7]....
        /*0048*/ 	.word	0xffffffff


	//----- nvinfo : EIATTR_COOP_GROUP_INSTR_OFFSETS
	.align		4
.L_344:
        /*004c*/ 	.byte	0x04, 0x28
        /*004e*/ 	.short	(.L_346 - .L_345)


	//   ....[0]....
.L_345:
        /*0050*/ 	.word	0x00001810


	//   ....[1]....
        /*0054*/ 	.word	0x00001880


	//   ....[2]....
        /*0058*/ 	.word	0x000018c0


	//   ....[3]....
        /*005c*/ 	.word	0x000018f0


	//   ....[4]....
        /*0060*/ 	.word	0x00001a20


	//   ....[5]....
        /*0064*/ 	.word	0x00001ad0


	//   ....[6]....
        /*0068*/ 	.word	0x00001b70


	//   ....[7]....
        /*006c*/ 	.word	0x00001c60


	//----- nvinfo : EIATTR_EXIT_INSTR_OFFSETS
	.align		4
.L_346:
        /*0070*/ 	.byte	0x04, 0x1c
        /*0072*/ 	.short	(.L_348 - .L_347)


	//   ....[0]....
.L_347:
        /*0074*/ 	.word	0x00004140


	//   ....[1]....
        /*0078*/ 	.word	0x000046c0


	//   ....[2]....
        /*007c*/ 	.word	0x00004750


	//----- nvinfo : EIATTR_CRS_STACK_SIZE
	.align		4
.L_348:
        /*0080*/ 	.byte	0x04, 0x1e
        /*0082*/ 	.short	(.L_350 - .L_349)
.L_349:
        /*0084*/ 	.word	0x00000000


	//----- nvinfo : EIATTR_CBANK_PARAM_SIZE
	.align		4
.L_350:
        /*0088*/ 	.byte	0x03, 0x19
        /*008a*/ 	.short	0x01d0


	//----- nvinfo : EIATTR_PARAM_CBANK
	.align		4
        /*008c*/ 	.byte	0x04, 0x0a
        /*008e*/ 	.short	(.L_352 - .L_351)
	.align		4
.L_351:
        /*0090*/ 	.word	index@(.nv.constant0._ZN5flash32flash_fwd_splitkv_combine_kernelI23Flash_fwd_kernel_traitsILi256ELi64ELi64ELi4ELb0ELb0EN7cutlass10bfloat16_tE19Flash_kernel_traitsILi256ELi64ELi64ELi4ES3_EELi4ELi4ELb0EEEvNS_16Flash_fwd_paramsE)
        /*0094*/ 	.short	0x0210
        /*0096*/ 	.short	0x01d0


	//----- nvinfo : EIATTR_SW_WAR
	.align		4
.L_352:
        /*0098*/ 	.byte	0x04, 0x36
        /*009a*/ 	.short	(.L_354 - .L_353)
.L_353:
        /*009c*/ 	.word	0x00000008
.L_354:


//--------------------- .nv.info._ZN5flash32flash_fwd_splitkv_combine_kernelI23Flash_fwd_kernel_traitsILi256ELi64ELi64ELi4ELb0ELb0EN7cutlass10bfloat16_tE19Flash_kernel_traitsILi256ELi64ELi64ELi4ES3_EELi4ELi3ELb0EEEvNS_16Flash_fwd_paramsE --------------------------
	.section	.nv.info._ZN5flash32flash_fwd_splitkv_combine_kernelI23Flash_fwd_kernel_traitsILi256ELi64ELi64ELi4ELb0ELb0EN7cutlass10bfloat16_tE19Flash_kernel_traitsILi256ELi64ELi64ELi4ES3_EELi4ELi3ELb0EEEvNS_16Flash_fwd_paramsE,"",@"SHT_CUDA_INFO"
	.sectionflags	@""
	.align	4


	//----- nvinfo : EIATTR_CUDA_API_VERSION
	.align		4
        /*0000*/ 	.byte	0x04, 0x37
        /*0002*/ 	.short	(.L_356 - .L_355)
.L_355:
        /*0004*/ 	.word	0x00000082


	//----- nvinfo : EIATTR_KPARAM_INFO
	.align		4
.L_356:
        /*0008*/ 	.byte	0x04, 0x17
        /*000a*/ 	.short	(.L_358 - .L_357)
.L_357:
        /*000c*/ 	.word	0x00000000
        /*0010*/ 	.short	0x0000
        /*0012*/ 	.short	0x0000
        /*0014*/ 	.byte	0x00, 0xf0, 0x41, 0x07


	//----- nvinfo : EIATTR_SPARSE_MMA_MASK
	.align		4
.L_358:
        /*0018*/ 	.byte	0x03, 0x50
        /*001a*/ 	.short	0x0000


	//----- nvinfo : EIATTR_MAXREG_COUNT
	.align		4
        /*001c*/ 	.byte	0x03, 0x1b
        /*001e*/ 	.short	0x00ff


	//----- nvinfo : EIATTR_NUM_BARRIERS
	.align		4
        /*0020*/ 	.byte	0x02, 0x4c
        /*0022*/ 	.byte	0x01
	.zero		1


	//----- nvinfo : EIATTR_MERCURY_ISA_VERSION
	.align		4
        /*0024*/ 	.byte	0x03, 0x5f
        /*0026*/ 	.short	0x0101


	//----- nvinfo : EIATTR_COOP_GROUP_MASK_REGIDS
	.align		4
        /*0028*/ 	.byte	0x04, 0x29
        /*002a*/ 	.short	(.L_360 - .L_359)


	//   ....[0]....
.L_359:
        /*002c*/ 	.word	0xffffffff


	//   ....[1]....
        /*0030*/ 	.word	0xffffffff


	//   ....[2]....
        /*0034*/ 	.word	0xffffffff


	//   ....[3]....
        /*0038*/ 	.word	0xffffffff


	//   ....[4]....
        /*003c*/ 	.word	0xffffffff


	//   ....[5]....
        /*0040*/ 	.word	0xffffffff


	//----- nvinfo : EIATTR_COOP_GROUP_INSTR_OFFSETS
	.align		4
.L_360:
        /*0044*/ 	.byte	0x04, 0x28
        /*0046*/ 	.short	(.L_362 - .L_361)


	//   ....[0]....
.L_361:
        /*0048*/ 	.word	0x00001810


	//   ....[1]....
        /*004c*/ 	.word	0x000018b0


	//   ....[2]....
        /*0050*/ 	.word	0x00001910


	//   ....[3]....
        /*0054*/ 	.word	0x00001a70


	//   ....[4]....
        /*0058*/ 	.word	0x00001b20


	//   ....[5]....
        /*005c*/ 	.word	0x00001c20


	//----- nvinfo : EIATTR_EXIT_INSTR_OFFSETS
	.align		4
.L_362:
        /*0060*/ 	.byte	0x04, 0x1c
        /*0062*/ 	.short	(.L_364 - .L_363)


	//   ....[0]....
.L_363:
        /*0064*/ 	.word	0x00004100


	//   ....[1]....
        /*0068*/ 	.word	0x00004680


	//   ....[2]....
        /*006c*/ 	.word	0x00004710


	//----- nvinfo : EIATTR_CRS_STACK_SIZE
	.align		4
.L_364:
        /*0070*/ 	.byte	0x04, 0x1e
        /*0072*/ 	.short	(.L_366 - .L_365)
.L_365:
        /*0074*/ 	.word	0x00000000


	//----- nvinfo : EIATTR_CBANK_PARAM_SIZE
	.align		4
.L_366:
        /*0078*/ 	.byte	0x03, 0x19
        /*007a*/ 	.short	0x01d0


	//----- nvinfo : EIATTR_PARAM_CBANK
	.align		4
        /*007c*/ 	.byte	0x04, 0x0a
        /*007e*/ 	.short	(.L_368 - .L_367)
	.align		4
.L_367:
        /*0080*/ 	.word	index@(.nv.constant0._ZN5flash32flash_fwd_splitkv_combine_kernelI23Flash_fwd_kernel_traitsILi256ELi64ELi64ELi4ELb0ELb0EN7cutlass10bfloat16_tE19Flash_kernel_traitsILi256ELi64ELi64ELi4ES3_EELi4ELi3ELb0EEEvNS_16Flash_fwd_paramsE)
        /*0084*/ 	.short	0x0210
        /*0086*/ 	.short	0x01d0


	//----- nvinfo : EIATTR_SW_WAR
	.align		4
.L_368:
        /*0088*/ 	.byte	0x04, 0x36
        /*008a*/ 	.short	(.L_370 - .L_369)
.L_369:
        /*008c*/ 	.word	0x00000008
.L_370:


//--------------------- .nv.info._ZN5flash32flash_fwd_splitkv_combine_kernelI23Flash_fwd_kernel_traitsILi256ELi64ELi64ELi4ELb0ELb0EN7cutlass10bfloat16_tE19Flash_kernel_traitsILi256ELi64ELi64ELi4ES3_EELi4ELi2ELb0EEEvNS_16Flash_fwd_paramsE --------------------------
	.section	.nv.info._ZN5flash32flash_fwd_splitkv_combine_kernelI23Flash_fwd_kernel_traitsILi256ELi64ELi64ELi4ELb0ELb0EN7cutlass10bfloat16_tE19Flash_kernel_traitsILi256ELi64ELi64ELi4ES3_EELi4ELi2ELb0EEEvNS_16Flash_fwd_paramsE,"",@"SHT_CUDA_INFO"
	.sectionflags	@""
	.align	4


	//----- nvinfo : EIATTR_CUDA_API_VERSION
	.align		4
        /*0000*/ 	.byte	0x04, 0x37
        /*0002*/ 	.short	(.L_372 - .L_371)
.L_371:
        /*0004*/ 	.word	0x00000082


	//----- nvinfo : EIATTR_KPARAM_INFO
	.align		4
.L_372:
        /*0008*/ 	.byte	0x04, 0x17
        /*000a*/ 	.short	(.L_374 - .L_373)
.L_373:
        /*000c*/ 	.word	0x00000000
        /*0010*/ 	.short	0x0000
        /*0012*/ 	.short	0x0000
        /*0014*/ 	.byte	0x00, 0xf0, 0x41, 0x07


	//----- nvinfo : EIATTR_SPARSE_MMA_MASK
	.align		4
.L_374:
        /*0018*/ 	.byte	0x03, 0x50
        /*001a*/ 	.short	0x0000


	//----- nvinfo : EIATTR_MAXREG_COUNT
	.align		4
        /*001c*/ 	.byte	0x03, 0x1b
        /*001e*/ 	.short	0x00ff


	//----- nvinfo : EIATTR_NUM_BARRIERS
	.align		4
        /*0020*/ 	.byte	0x02, 0x4c
        /*0022*/ 	.byte	0x01
	.zero		1


	//----- nvinfo : EIATTR_MERCURY_ISA_VERSION
	.align		4
        /*0024*/ 	.byte	0x03, 0x5f
        /*0026*/ 	.short	0x0101


	//----- nvinfo : EIATTR_COOP_GROUP_MASK_REGIDS
	.align		4
        /*0028*/ 	.byte	0x04, 0x29
        /*002a*/ 	.short	(.L_376 - .L_375)


	//   ....[0]....
.L_375:
        /*002c*/ 	.word	0xffffffff


	//   ....[1]....
        /*0030*/ 	.word	0xffffffff


	//   ....[2]....
        /*0034*/ 	.word	0xffffffff


	//   ....[3]....
        /*0038*/ 	.word	0xffffffff


	//----- nvinfo : EIATTR_COOP_GROUP_INSTR_OFFSETS
	.align		4
.L_376:
        /*003c*/ 	.byte	0x04, 0x28
        /*003e*/ 	.short	(.L_378 - .L_377)


	//   ....[0]....
.L_377:
        /*0040*/ 	.word	0x000018a0


	//   ....[1]....
        /*0044*/ 	.word	0x000018d0


	//   ....[2]....
        /*0048*/ 	.word	0x00001a50


	//   ....[3]....
        /*004c*/ 	.word	0x00001b90


	//----- nvinfo : EIATTR_EXIT_INSTR_OFFSETS
	.align		4
.L_378:
        /*0050*/ 	.byte	0x04, 0x1c
        /*0052*/ 	.short	(.L_380 - .L_379)


	//   ....[0]....
.L_379:
        /*0054*/ 	.word	0x00004030


	//   ....[1]....
        /*0058*/ 	.word	0x000045b0


	//   ....[2]....
        /*005c*/ 	.word	0x00004640


	//----- nvinfo : EIATTR_CRS_STACK_SIZE
	.align		4
.L_380:
        /*0060*/ 	.byte	0x04, 0x1e
        /*0062*/ 	.short	(.L_382 - .L_381)
.L_381:
        /*0064*/ 	.word	0x00000000


	//----- nvinfo : EIATTR_CBANK_PARAM_SIZE
	.align		4
.L_382:
        /*0068*/ 	.byte	0x03, 0x19
        /*006a*/ 	.short	0x01d0


	//----- nvinfo : EIATTR_PARAM_CBANK
	.align		4
        /*006c*/ 	.byte	0x04, 0x0a
        /*006e*/ 	.short	(.L_384 - .L_383)
	.align		4
.L_383:
        /*0070*/ 	.word	index@(.nv.constant0._ZN5flash32flash_fwd_splitkv_combine_kernelI23Flash_fwd_kernel_traitsILi256ELi64ELi64ELi4ELb0ELb0EN7cutlass10bfloat16_tE19Flash_kernel_traitsILi256ELi64ELi64ELi4ES3_EELi4ELi2ELb0EEEvNS_16Flash_fwd_paramsE)
        /*0074*/ 	.short	0x0210
        /*0076*/ 	.short	0x01d0


	//----- nvinfo : EIATTR_SW_WAR
	.align		4
.L_384:
        /*0078*/ 	.byte	0x04, 0x36
        /*007a*/ 	.short	(.L_386 - .L_385)
.L_385:
        /*007c*/ 	.word	0x00000008
.L_386:


//--------------------- .nv.info._ZN5flash32flash_fwd_splitkv_combine_kernelI23Flash_fwd_kernel_traitsILi256ELi64ELi64ELi4ELb0ELb0EN7cutlass10bfloat16_tE19Flash_kernel_traitsILi256ELi64ELi64ELi4ES3_EELi4ELi1ELb0EEEvNS_16Flash_fwd_paramsE --------------------------
	.section	.nv.info._ZN5flash32flash_fwd_splitkv_combine_kernelI23Flash_fwd_kernel_traitsILi256ELi64ELi64ELi4ELb0ELb0EN7cutlass10bfloat16_tE19Flash_kernel_traitsILi256ELi64ELi64ELi4ES3_EELi4ELi1ELb0EEEvNS_16Flash_fwd_paramsE,"",@"SHT_CUDA_INFO"
	.sectionflags	@""
	.align	4


	//----- nvinfo : EIATTR_CUDA_API_VERSION
	.align		4
        /*0000*/ 	.byte	0x04, 0x37
        /*0002*/ 	.short	(.L_388 - .L_387)
.L_387:
        /*0004*/ 	.word	0x00000082


	//----- nvinfo : EIATTR_KPARAM_INFO
	.align		4
.L_388:
        /*0008*/ 	.byte	0x04, 0x17
        /*000a*/ 	.short	(.L_390 - .L_389)
.L_389:
        /*000c*/ 	.word	0x00000000
        /*0010*/ 	.short	0x0000
        /*0012*/ 	.short	0x0000
        /*0014*/ 	.byte	0x00, 0xf0, 0x41, 0x07


	//----- nvinfo : EIATTR_SPARSE_MMA_MASK
	.align		4
.L_390:
        /*0018*/ 	.byte	0x03, 0x50
        /*001a*/ 	.short	0x0000


	//----- nvinfo : EIATTR_MAXREG_COUNT
	.align		4
        /*001c*/ 	.byte	0x03, 0x1b
        /*001e*/ 	.short	0x00ff


	//----- nvinfo : EIATTR_NUM_BARRIERS
	.align		4
        /*0020*/ 	.byte	0x02, 0x4c
        /*0022*/ 	.byte	0x01
	.zero		1


	//----- nvinfo : EIATTR_MERCURY_ISA_VERSION
	.align		4
        /*0024*/ 	.byte	0x03, 0x5f
        /*0026*/ 	.short	0x0101


	//----- nvinfo : EIATTR_COOP_GROUP_MASK_REGIDS
	.align		4
        /*0028*/ 	.byte	0x04, 0x29
        /*002a*/ 	.short	(.L_392 - .L_391)


	//   ....[0]....
.L_391:
        /*002c*/ 	.word	0xffffffff


	//   ....[1]....
        /*0030*/ 	.word	0xffffffff


	//----- nvinfo : EIATTR_COOP_GROUP_INSTR_OFFSETS
	.align		4
.L_392:
        /*0034*/ 	.byte	0x04, 0x28
        /*0036*/ 	.short	(.L_394 - .L_393)


	//   ....[0]....
.L_393:
        /*0038*/ 	.word	0x000018a0


	//   ....[1]....
        /*003c*/ 	.word	0x00001b50


	//----- nvinfo : EIATTR_EXIT_INSTR_OFFSETS
	.align		4
.L_394:
        /*0040*/ 	.byte	0x04, 0x1c
        /*0042*/ 	.short	(.L_396 - .L_395)


	//   ....[0]....
.L_395:
        /*0044*/ 	.word	0x00004080


	//   ....[1]....
        /*0048*/ 	.word	0x000045d0


	//   ....[2]....
        /*004c*/ 	.word	0x00004660


	//----- nvinfo : EIATTR_CRS_STACK_SIZE
	.align		4
.L_396:
        /*0050*/ 	.byte	0x04, 0x1e
        /*0052*/ 	.short	(.L_398 - .L_397)
.L_397:
        /*0054*/ 	.word	0x00000000


	//----- nvinfo : EIATTR_CBANK_PARAM_SIZE
	.align		4
.L_398:
        /*0058*/ 	.byte	0x03, 0x19
        /*005a*/ 	.short	0x01d0


	//----- nvinfo : EIATTR_PARAM_CBANK
	.align		4
        /*005c*/ 	.byte	0x04, 0x0a
        /*005e*/ 	.short	(.L_400 - .L_399)
	.align		4
.L_399:
        /*0060*/ 	.word	index@(.nv.constant0._ZN5flash32flash_fwd_splitkv_combine_kernelI23Flash_fwd_kernel_traitsILi256ELi64ELi64ELi4ELb0ELb0EN7cutlass10bfloat16_tE19Flash_kernel_traitsILi256ELi64ELi64ELi4ES3_EELi4ELi1ELb0EEEvNS_16Flash_fwd_paramsE)
        /*0064*/ 	.short	0x0210
        /*0066*/ 	.short	0x01d0


	//----- nvinfo : EIATTR_SW_WAR
	.align		4
.L_400:
        /*0068*/ 	.byte	0x04, 0x36
        /*006a*/ 	.short	(.L_402 - .L_401)
.L_401:
        /*006c*/ 	.word	0x00000008
.L_402:


//--------------------- .nv.info._ZN5flash32flash_fwd_splitkv_combine_kernelI23Flash_fwd_kernel_traitsILi256ELi64ELi64ELi4ELb0ELb0EN7cutlass10bfloat16_tE19Flash_kernel_traitsILi256ELi64ELi64ELi4ES3_EELi4ELi7ELb1EEEvNS_16Flash_fwd_paramsE --------------------------
	.section	.nv.info._ZN5flash32flash_fwd_splitkv_combine_kernelI23Flash_fwd_kernel_traitsILi256ELi64ELi64ELi4ELb0ELb0EN7cutlass10bfloat16_tE19Flash_kernel_traitsILi256ELi64ELi64ELi4ES3_EELi4ELi7ELb1EEEvNS_16Flash_fwd_paramsE,"",@"SHT_CUDA_INFO"
	.sectionflags	@""
	.align	4


	//----- nvinfo : EIATTR_CUDA_API_VERSION
	.align		4
        /*0000*/ 	.byte	0x04, 0x37
        /*0002*/ 	.short	(.L_404 - .L_403)
.L_403:
        /*0004*/ 	.word	0x00000082


	//----- nvinfo : EIATTR_KPARAM_INFO
	.align		4
.L_404:
        /*0008*/ 	.byte	0x04, 0x17
        /*000a*/ 	.short	(.L_406 - .L_405)
.L_405:
        /*000c*/ 	.word	0x00000000
        /*0010*/ 	.short	0x0000
        /*0012*/ 	.short	0x0000
        /*0014*/ 	.byte	0x00, 0xf0, 0x41, 0x07


	//----- nvinfo : EIATTR_SPARSE_MMA_MASK
	.align		4
.L_406:
        /*0018*/ 	.byte	0x03, 0x50
        /*001a*/ 	.short	0x0000


	//----- nvinfo : EIATTR_MAXREG_COUNT
	.align		4
        /*001c*/ 	.byte	0x03, 0x1b
        /*001e*/ 	.short	0x00ff


	//----- nvinfo : EIATTR_NUM_BARRIERS
	.align		4
        /*0020*/ 	.byte	0x02, 0x4c
        /*0022*/ 	.byte	0x01
	.zero		1


	//----- nvinfo : EIATTR_MERCURY_ISA_VERSION
	.align		4
        /*0024*/ 	.byte	0x03, 0x5f
        /*0026*/ 	.short	0x0101


	//----- nvinfo : EIATTR_COOP_GROUP_MASK_REGIDS
	.align		4
        /*0028*/ 	.byte	0x04, 0x29
        /*002a*/ 	.short	(.L_408 - .L_407)


	//   ....[0]....
.L_407:
        /*002c*/ 	.word	0xffffffff


	//   ....[1]....
        /*0030*/ 	.word	0xffffffff


	//   ....[2]....
        /*0034*/ 	.word	0xffffffff


	//   ....[3]....
        /*0038*/ 	.word	0xffffffff


	//   ....[4]....
        /*003c*/ 	.word	0xffffffff


	//   ....[5]....
        /*0040*/ 	.word	0xffffffff


	//   ....[6]....
        /*0044*/ 	.word	0xffffffff


	//   ....[7]....
        /*0048*/ 	.word	0xffffffff


	//   ....[8]....
        /*004c*/ 	.word	0xffffffff


	//   ....[9]....
        /*0050*/ 	.word	0xffffffff


	//----- nvinfo : EIATTR_COOP_GROUP_INSTR_OFFSETS
	.align		4
.L_408:
        /*0054*/ 	.byte	0x04, 0x28
        /*0056*/ 	.short	(.L_410 - .L_409)


	//   ....[0]....
.L_409:
        /*0058*/ 	.word	0x00001b70


	//   ....[1]....
        /*005c*/ 	.word	0x00001b90


	//   ....[2]....
        /*0060*/ 	.word	0x00001bb0


	//   ....[3]....
        /*0064*/ 	.word	0x00001bd0


	//   ....[4]....
        /*0068*/ 	.word	0x00001bf0


	//   ....[5]....
        /*006c*/ 	.word	0x00001d90


	//   ....[6]....
        /*0070*/ 	.word	0x00001df0


	//   ....[7]....
        /*0074*/ 	.word	0x00001ed0


	//   ....[8]....
        /*0078*/ 	.word	0x00001fb0


	//   ....[9]....
        /*007c*/ 	.word	0x000020b0


	//----- nvinfo : EIATTR_EXIT_INSTR_OFFSETS
	.align		4
.L_410:
        /*0080*/ 	.byte	0x04, 0x1c
        /*0082*/ 	.short	(.L_412 - .L_411)


	//   ....[0]....
.L_411:
        /*0084*/ 	.word	0x00004a30


	//   ....[1]....
        /*0088*/ 	.word	0x00004fc0


	//----- nvinfo : EIATTR_CRS_STACK_SIZE
	.align		4
.L_412:
        /*008c*/ 	.byte	0x04, 0x1e
        /*008e*/ 	.short	(.L_414 - .L_413)
.L_413:
        /*0090*/ 	.word	0x00000000


	//----- nvinfo : EIATTR_CBANK_PARAM_SIZE
	.align		4
.L_414:
        /*0094*/ 	.byte	0x03, 0x19
        /*0096*/ 	.short	0x01d0


	//----- nvinfo : EIATTR_PARAM_CBANK
	.align		4
        /*0098*/ 	.byte	0x04, 0x0a
        /*009a*/ 	.short	(.L_416 - .L_415)
	.align		4
.L_415:
        /*009c*/ 	.word	index@(.nv.constant0._ZN5flash32flash_fwd_splitkv_combine_kernelI23Flash_fwd_kernel_traitsILi256ELi64ELi64ELi4ELb0ELb0EN7cutlass10bfloat16_tE19Flash_kernel_traitsILi256ELi64ELi64ELi4ES3_EELi4ELi7ELb1EEEvNS_16Flash_fwd_paramsE)
        /*00a0*/ 	.short	0x0210
        /*00a2*/ 	.short	0x01d0


	//----- nvinfo : EIATTR_SW_WAR
	.align		4
.L_416:
        /*00a4*/ 	.byte	0x04, 0x36
        /*00a6*/ 	.short	(.L_418 - .L_417)
.L_417:
        /*00a8*/ 	.word	0x00000008
.L_418:


//--------------------- .nv.info._ZN5flash32flash_fwd_splitkv_combine_kernelI23Flash_fwd_kernel_traitsILi256ELi64ELi64ELi4ELb0ELb0EN7cutlass10bfloat16_tE19Flash_kernel_traitsILi256ELi64ELi64ELi4ES3_EELi4ELi6ELb1EEEvNS_16Flash_fwd_paramsE --------------------------
	.section	.nv.info._ZN5flash32flash_fwd_splitkv_combine_kernelI23Flash_fwd_kernel_traitsILi256ELi64ELi64ELi4ELb0ELb0EN7cutlass10bfloat16_tE19Flash_kernel_traitsILi256ELi64ELi64ELi4ES3_EELi4ELi6ELb1EEEvNS_16Flash_fwd_paramsE,"",@"SHT_CUDA_INFO"
	.sectionflags	@""
	.align	4


	//----- nvinfo : EIATTR_CUDA_API_VERSION
	.align		4
        /*0000*/ 	.byte	0x04, 0x37
        /*0002*/ 	.short	(.L_420 - .L_419)
.L_419:
        /*0004*/ 	.word	0x00000082


	//----- nvinfo : EIATTR_KPARAM_INFO
	.align		4
.L_420:
        /*0008*/ 	.byte	0x04, 0x17
        /*000a*/ 	.short	(.L_422 - .L_421)
.L_421:
        /*000c*/ 	.word	0x00000000
        /*0010*/ 	.short	0x0000
        /*0012*/ 	.short	0x0000
        /*0014*/ 	.byte	0x00, 0xf0, 0x41, 0x07


	//----- nvinfo : EIATTR_SPARSE_MMA_MASK
	.align		4
.L_422:
        /*0018*/ 	.byte	0x03, 0x50
        /*001a*/ 	.short	0x0000


	//----- nvinfo : EIATTR_MAXREG_COUNT
	.align		4
        /*001c*/ 	.byte	0x03, 0x1b
        /*001e*/ 	.short	0x00ff


	//----- nvinfo : EIATTR_NUM_BARRIERS
	.align		4
        /*0020*/ 	.byte	0x02, 0x4c
        /*0022*/ 	.byte	0x01
	.zero		1


	//----- nvinfo : EIATTR_MERCURY_ISA_VERSION
	.align		4
        /*0024*/ 	.byte	0x03, 0x5f
        /*0026*/ 	.short	0x0101


	//----- nvinfo : EIATTR_COOP_GROUP_MASK_REGIDS
	.align		4
        /*0028*/ 	.byte	0x04, 0x29
        /*002a*/ 	.short	(.L_424 - .L_423)


	//   ....[0]....
.L_423:
        /*002c*/ 	.word	0xffffffff


	//   ....[1]....
        /*0030*/ 	.word	0xffffffff


	//   ....[2]....
        /*0034*/ 	.word	0xffffffff


	//   ....[3]....
        /*0038*/ 	.word	0xffffffff


	//   ....[4]....
        /*003c*/ 	.word	0xffffffff


	//   ....[5]....
        /*0040*/ 	.word	0xffffffff


	//   ....[6]....
        /*0044*/ 	.word	0xffffffff


	//   ....[7]....
        /*0048*/ 	.word	0xffffffff


	//   ....[8]....
        /*004c*/ 	.word	0xffffffff


	//   ....[9]....
        /*0050*/ 	.word	0xffffffff


	//----- nvinfo : EIATTR_COOP_GROUP_INSTR_OFFSETS
	.align		4
.L_424:
        /*0054*/ 	.byte	0x04, 0x28
        /*0056*/ 	.short	(.L_426 - .L_425)


	//   ....[0]....
.L_425:
        /*0058*/ 	.word	0x000016a0


	//   ....[1]....
        /*005c*/ 	.word	0x000016c0


	//   ....[2]....
        /*0060*/ 	.word	0x000016f0


	//   ....[3]....
        /*0064*/ 	.word	0x00001730


	//   ....[4]....
        /*0068*/ 	.word	0x00001770


	//   ....[5]....
        /*006c*/ 	.word	0x00001940


	//   ....[6]....
        /*0070*/ 	.word	0x00001a10


	//   ....[7]....
        /*0074*/ 	.word	0x00001a60


	//   ....[8]....
        /*0078*/ 	.word	0x00001b10


	//   ....[9]....
        /*007c*/ 	.word	0x00001c60


	//----- nvinfo : EIATTR_EXIT_INSTR_OFFSETS
	.align		4
.L_426:
        /*0080*/ 	.byte	0x04, 0x1c
        /*0082*/ 	.short	(.L_428 - .L_427)


	//   ....[0]....
.L_427:
        /*0084*/ 	.word	0x000046a0


	//   ....[1]....
        /*0088*/ 	.word	0x00004c30


	//----- nvinfo : EIATTR_CRS_STACK_SIZE
	.align		4
.L_428:
        /*008c*/ 	.byte	0x04, 0x1e
        /*008e*/ 	.short	(.L_430 - .L_429)
.L_429:
        /*0090*/ 	.word	0x00000000


	//----- nvinfo : EIATTR_CBANK_PARAM_SIZE
	.align		4
.L_430:
        /*0094*/ 	.byte	0x03, 0x19
        /*0096*/ 	.short	0x01d0


	//----- nvinfo : EIATTR_PARAM_CBANK
	.align		4
        /*0098*/ 	.byte	0x04, 0x0a
        /*009a*/ 	.short	(.L_432 - .L_431)
	.align		4
.L_431:
        /*009c*/ 	.word	index@(.nv.constant0._ZN5flash32flash_fwd_splitkv_combine_kernelI23Flash_fwd_kernel_traitsILi256ELi64ELi64ELi4ELb0ELb0EN7cutlass10bfloat16_tE19Flash_kernel_traitsILi256ELi64ELi64ELi4ES3_EELi4ELi6ELb1EEEvNS_16Flash_fwd_paramsE)
        /*00a0*/ 	.short	0x0210
        /*00a2*/ 	.short	0x01d0


	//----- nvinfo : EIATTR_SW_WAR
	.align		4
.L_432:
        /*00a4*/ 	.byte	0x04, 0x36
        /*00a6*/ 	.short	(.L_434 - .L_433)
.L_433:
        /*00a8*/ 	.word	0x00000008
.L_434:


//--------------------- .nv.info._ZN5flash32flash_fwd_splitkv_combine_kernelI23Flash_fwd_kernel_traitsILi256ELi64ELi64ELi4ELb0ELb0EN7cutlass10bfloat16_tE19Flash_kernel_traitsILi256ELi64ELi64ELi4ES3_EELi4ELi5ELb1EEEvNS_16Flash_fwd_paramsE --------------------------
	.section	.nv.info._ZN5flash32flash_fwd_splitkv_combine_kernelI23Flash_fwd_kernel_traitsILi256ELi64ELi64ELi4ELb0ELb0EN7cutlass10bfloat16_tE19Flash_kernel_traitsILi256ELi64ELi64ELi4ES3_EELi4ELi5ELb1EEEvNS_16Flash_fwd_paramsE,"",@"SHT_CUDA_INFO"
	.sectionflags	@""
	.align	4


	//----- nvinfo : EIATTR_CUDA_API_VERSION
	.align		4
        /*0000*/ 	.byte	0x04, 0x37
        /*0002*/ 	.short	(.L_436 - .L_435)
.L_435:
        /*0004*/ 	.word	0x00000082


	//----- nvinfo : EIATTR_KPARAM_INFO
	.align		4
.L_436:
        /*0008*/ 	.byte	0x04, 0x17
        /*000a*/ 	.short	(.L_438 - .L_437)
.L_437:
        /*000c*/ 	.word	0x00000000
        /*0010*/ 	.short	0x0000
        /*0012*/ 	.short	0x0000
        /*0014*/ 	.byte	0x00, 0xf0, 0x41, 0x07


	//----- nvinfo : EIATTR_SPARSE_MMA_MASK
	.align		4
.L_438:
        /*0018*/ 	.byte	0x03, 0x50
        /*001a*/ 	.short	0x0000


	//----- nvinfo : EIATTR_MAXREG_COUNT
	.align		4
        /*001c*/ 	.byte	0x03, 0x1b
        /*001e*/ 	.short	0x00ff


	//----- nvinfo : EIATTR_NUM_BARRIERS
	.align		4
        /*0020*/ 	.byte	0x02, 0x4c
        /*0022*/ 	.byte	0x01
	.zero		1


	//----- nvinfo : EIATTR_MERCURY_ISA_VERSION
	.align		4
        /*0024*/ 	.byte	0x03, 0x5f
        /*0026*/ 	.short	0x0101


	//----- nvinfo : EIATTR_COOP_GROUP_MASK_REGIDS
	.align		4
        /*0028*/ 	.byte	0x04, 0x29
        /*002a*/ 	.short	(.L_440 - .L_439)


	//   ....[0]....
.L_439:
        /*002c*/ 	.word	0xffffffff


	//   ....[1]....
        /*0030*/ 	.word	0xffffffff


	//   ....[2]....
        /*0034*/ 	.word	0xffffffff


	//   ....[3]....
        /*0038*/ 	.word	0xffffffff


	//   ....[4]....
        /*003c*/ 	.word	0xffffffff


	//   ....[5]....
        /*0040*/ 	.word	0xffffffff


	//   ....[6]....
        /*0044*/ 	.word	0xffffffff


	//   ....[7]....
        /*0048*/ 	.word	0xffffffff


	//   ....[8]....
        /*004c*/ 	.word	0xffffffff


	//   ....[9]....
        /*0050*/ 	.word	0xffffffff


	//----- nvinfo : EIATTR_COOP_GROUP_INSTR_OFFSETS
	.align		4
.L_440:
        /*0054*/ 	.byte	0x04, 0x28
        /*0056*/ 	.short	(.L_442 - .L_441)


	//   ....[0]....
.L_441:
        /*0058*/ 	.word	0x00001810


	//   ....[1]....
        /*005c*/ 	.word	0x00001870


	//   ....[2]....
        /*0060*/ 	.word	0x000018a0


	//   ....[3]....
        /*0064*/ 	.word	0x000018c0


	//   ....[4]....
        /*0068*/ 	.word	0x000018f0


	//   ....[5]....
        /*006c*/ 	.word	0x00001a20


	//   ....[6]....
        /*0070*/ 	.word	0x00001a80


	//   ....[7]....
        /*0074*/ 	.word	0x00001b10


	//   ....[8]....
        /*0078*/ 	.word	0x00001bb0


	//   ....[9]....
        /*007c*/ 	.word	0x00001ca0


	//----- nvinfo : EIATTR_EXIT_INSTR_OFFSETS
	.align		4
.L_442:
        /*0080*/ 	.byte	0x04, 0x1c
        /*0082*/ 	.short	(.L_444 - .L_443)


	//   ....[0]....
.L_443:
        /*0084*/ 	.word	0x00004690


	//   ....[1]....
        /*0088*/ 	.word	0x00004c20


	//----- nvinfo : EIATTR_CRS_STACK_SIZE
	.align		4
.L_444:
        /*008c*/ 	.byte	0x04, 0x1e
        /*008e*/ 	.short	(.L_446 - .L_445)
.L_445:
        /*0090*/ 	.word	0x00000000


	//----- nvinfo : EIATTR_CBANK_PARAM_SIZE
	.align		4
.L_446:
        /*0094*/ 	.byte	0x03, 0x19
        /*0096*/ 	.short	0x01d0


	//----- nvinfo : EIATTR_PARAM_CBANK
	.align		4
        /*0098*/ 	.byte	0x04, 0x0a
        /*009a*/ 	.short	(.L_448 - .L_447)
	.align		4
.L_447:
        /*009c*/ 	.word	index@(.nv.constant0._ZN5flash32flash_fwd_splitkv_combine_kernelI23Flash_fwd_kernel_traitsILi256ELi64ELi64ELi4ELb0ELb0EN7cutlass10bfloat16_tE19Flash_kernel_traitsILi256ELi64ELi64ELi4ES3_EELi4ELi5ELb1EEEvNS_16Flash_fwd_paramsE)
        /*00a0*/ 	.short	0x0210
        /*00a2*/ 	.short	0x01d0


	//----- nvinfo : EIATTR_SW_WAR
	.align		4
.L_448:
        /*00a4*/ 	.byte	0x04, 0x36
        /*00a6*/ 	.short	(.L_450 - .L_449)
.L_449:
        /*00a8*/ 	.word	0x00000008
.L_450:


//--------------------- .nv.info._ZN5flash32flash_fwd_splitkv_combine_kernelI23Flash_fwd_kernel_traitsILi256ELi64ELi64ELi4ELb0ELb0EN7cutlass10bfloat16_tE19Flash_kernel_traitsILi256ELi64ELi64ELi4ES3_EELi4ELi4ELb1EEEvNS_16Flash_fwd_paramsE --------------------------
	.section	.nv.info._ZN5flash32flash_fwd_splitkv_combine_kernelI23Flash_fwd_kernel_traitsILi256ELi64ELi64ELi4ELb0ELb0EN7cutlass10bfloat16_tE19Flash_kernel_traitsILi256ELi64ELi64ELi4ES3_EELi4ELi4ELb1EEEvNS_16Flash_fwd_paramsE,"",@"SHT_CUDA_INFO"
	.sectionflags	@""
	.align	4


	//----- nvinfo : EIATTR_CUDA_API_VERSION
	.align		4
        /*0000*/ 	.byte	0x04, 0x37
        /*0002*/ 	.short	(.L_452 - .L_451)
.L_451:
        /*0004*/ 	.word	0x00000082


	//----- nvinfo : EIATTR_KPARAM_INFO
	.align		4
.L_452:
        /*0008*/ 	.byte	0x04, 0x17
        /*000a*/ 	.short	(.L_454 - .L_453)
.L_453:
        /*000c*/ 	.word	0x00000000
        /*0010*/ 	.short	0x0000
        /*0012*/ 	.short	0x0000
        /*0014*/ 	.byte	0x00, 0xf0, 0x41, 0x07


	//----- nvinfo : EIATTR_SPARSE_MMA_MASK
	.align		4
.L_454:
        /*0018*/ 	.byte	0x03, 0x50
        /*001a*/ 	.short	0x0000


	//----- nvinfo : EIATTR_MAXREG_COUNT
	.align		4
        /*001c*/ 	.byte	0x03, 0x1b
        /*001e*/ 	.short	0x00ff


	//----- nvinfo : EIATTR_NUM_BARRIERS
	.align		4
        /*0020*/ 	.byte	0x02, 0x4c
        /*0022*/ 	.byte	0x01
	.zero		1


	//----- nvinfo : EIATTR_MERCURY_ISA_VERSION
	.align		4
        /*0024*/ 	.byte	0x03, 0x5f
        /*0026*/ 	.short	0x0101


	//----- nvinfo : EIATTR_COOP_GROUP_MASK_REGIDS
	.align		4
        /*0028*/ 	.byte	0x04, 0x29
        /*002a*/ 	.short	(.L_456 - .L_455)


	//   ....[0]....
.L_455:
        /*002c*/ 	.word	0xffffffff


	//   ....[1]....
        /*0030*/ 	.word	0xffffffff


	//   ....[2]....
        /*0034*/ 	.word	0xffffffff


	//   ....[3]....
        /*0038*/ 	.word	0xffffffff


	//   ....[4]....
        /*003c*/ 	.word	0xffffffff


	//   ....[5]....
        /*0040*/ 	.word	0xffffffff


	//   ....[6]....
        /*0044*/ 	.word	0xffffffff


	//   ....[7]....
        /*0048*/ 	.word	0xffffffff


	//----- nvinfo : EIATTR_COOP_GROUP_INSTR_OFFSETS
	.align		4
.L_456:
        /*004c*/ 	.byte	0x04, 0x28
        /*004e*/ 	.short	(.L_458 - .L_457)


	//   ....[0]....
.L_457:
        /*0050*/ 	.word	0x00001810


	//   ....[1]....
        /*0054*/ 	.word	0x00001880


	//   ....[2]....
        /*0058*/ 	.word	0x000018c0


	//   ....[3]....
        /*005c*/ 	.word	0x000018f0


	//   ....[4]....
        /*0060*/ 	.word	0x00001a20


	//   ....[5]....
        /*0064*/ 	.word	0x00001ad0


	//   ....[6]....
        /*0068*/ 	.word	0x00001b70


	//   ....[7]....
        /*006c*/ 	.word	0x00001c60


	//----- nvinfo : EIATTR_EXIT_INSTR_OFFSETS
	.align		4
.L_458:
        /*0070*/ 	.byte	0x04, 0x1c
        /*0072*/ 	.short	(.L_460 - .L_459)


	//   ....[0]....
.L_459:
        /*0074*/ 	.word	0x00004680


	//   ....[1]....
        /*0078*/ 	.word	0x00004c10


	//----- nvinfo : EIATTR_CRS_STACK_SIZE
	.align		4
.L_460:
        /*007c*/ 	.byte	0x04, 0x1e
        /*007e*/ 	.short	(.L_462 - .L_461)
.L_461:
        /*0080*/ 	.word	0x00000000


	//----- nvinfo : EIATTR_CBANK_PARAM_SIZE
	.align		4
.L_462:
        /*0084*/ 	.byte	0x03, 0x19
        /*0086*/ 	.short	0x01d0


	//----- nvinfo : EIATTR_PARAM_CBANK
	.align		4
        /*0088*/ 	.byte	0x04, 0x0a
        /*008a*/ 	.short	(.L_464 - .L_463)
	.align		4
.L_463:
        /*008c*/ 	.word	index@(.nv.constant0._ZN5flash32flash_fwd_splitkv_combine_kernelI23Flash_fwd_kernel_traitsILi256ELi64ELi64ELi4ELb0ELb0EN7cutlass10bfloat16_tE19Flash_kernel_traitsILi256ELi64ELi64ELi4ES3_EELi4ELi4ELb1EEEvNS_16Flash_fwd_paramsE)
        /*0090*/ 	.short	0x0210
        /*0092*/ 	.short	0x01d0


	//----- nvinfo : EIATTR_SW_WAR
	.align		4
.L_464:
        /*0094*/ 	.byte	0x04, 0x36
        /*0096*/ 	.short	(.L_466 - .L_465)
.L_465:
        /*0098*/ 	.word	0x00000008
.L_466:


//--------------------- .nv.info._ZN5flash32flash_fwd_splitkv_combine_kernelI23Flash_fwd_kernel_traitsILi256ELi64ELi64ELi4ELb0ELb0EN7cutlass10bfloat16_tE19Flash_kernel_traitsILi256ELi64ELi64ELi4ES3_EELi4ELi3ELb1EEEvNS_16Flash_fwd_paramsE --------------------------
	.section	.nv.info._ZN5flash32flash_fwd_splitkv_combine_kernelI23Flash_fwd_kernel_traitsILi256ELi64ELi64ELi4ELb0ELb0EN7cutlass10bfloat16_tE19Flash_kernel_traitsILi256ELi64ELi64ELi4ES3_EELi4ELi3ELb1EEEvNS_16Flash_fwd_paramsE,"",@"SHT_CUDA_INFO"
	.sectionflags	@""
	.align	4


	//----- nvinfo : EIATTR_CUDA_API_VERSION
	.align		4
        /*0000*/ 	.byte	0x04, 0x37
        /*0002*/ 	.short	(.L_468 - .L_467)
.L_467:
        /*0004*/ 	.word	0x00000082


	//----- nvinfo : EIATTR_KPARAM_INFO
	.align		4
.L_468:
        /*0008*/ 	.byte	0x04, 0x17
        /*000a*/ 	.short	(.L_470 - .L_469)
.L_469:
        /*000c*/ 	.word	0x00000000
        /*0010*/ 	.short	0x0000
        /*0012*/ 	.short	0x0000
        /*0014*/ 	.byte	0x00, 0xf0, 0x41, 0x07


	//----- nvinfo : EIATTR_SPARSE_MMA_MASK
	.align		4
.L_470:
        /*0018*/ 	.byte	0x03, 0x50
        /*001a*/ 	.short	0x0000


	//----- nvinfo : EIATTR_MAXREG_COUNT
	.align		4
        /*001c*/ 	.byte	0x03, 0x1b
        /*001e*/ 	.short	0x00ff


	//----- nvinfo : EIATTR_NUM_BARRIERS
	.align		4
        /*0020*/ 	.byte	0x02, 0x4c
        /*0022*/ 	.byte	0x01
	.zero		1


	//----- nvinfo : EIATTR_MERCURY_ISA_VERSION
	.align		4
        /*0024*/ 	.byte	0x03, 0x5f
        /*0026*/ 	.short	0x0101


	//----- nvinfo : EIATTR_COOP_GROUP_MASK_REGIDS
	.align		4
        /*0028*/ 	.byte	0x04, 0x29
        /*002a*/ 	.short	(.L_472 - .L_471)


	//   ....[0]....
.L_471:
        /*002c*/ 	.word	0xffffffff


	//   ....[1]....
        /*0030*/ 	.word	0xffffffff


	//   ....[2]....
        /*0034*/ 	.word	0xffffffff


	//   ....[3]....
        /*0038*/ 	.word	0xffffffff


	//   ....[4]....
        /*003c*/ 	.word	0xffffffff


	//   ....[5]....
        /*0040*/ 	.word	0xffffffff


	//----- nvinfo : EIATTR_COOP_GROUP_INSTR_OFFSETS
	.align		4
.L_472:
        /*0044*/ 	.byte	0x04, 0x28
        /*0046*/ 	.short	(.L_474 - .L_473)


	//   ....[0]....
.L_473:
        /*0048*/ 	.word	0x00001810


	//   ....[1]....
        /*004c*/ 	.word	0x000018b0


	//   ....[2]....
        /*0050*/ 	.word	0x00001910


	//   ....[3]....
        /*0054*/ 	.word	0x00001a70


	//   ....[4]....
        /*0058*/ 	.word	0x00001b20


	//   ....[5]....
        /*005c*/ 	.word	0x00001c20


	//----- nvinfo : EIATTR_EXIT_INSTR_OFFSETS
	.align		4
.L_474:
        /*0060*/ 	.byte	0x04, 0x1c
        /*0062*/ 	.short	(.L_476 - .L_475)


	//   ....[0]....
.L_475:
        /*0064*/ 	.word	0x00004640


	//   ....[1]....
        /*0068*/ 	.word	0x00004bd0


	//----- nvinfo : EIATTR_CRS_STACK_SIZE
	.align		4
.L_476:
        /*006c*/ 	.byte	0x04, 0x1e
        /*006e*/ 	.short	(.L_478 - .L_477)
.L_477:
        /*0070*/ 	.word	0x00000000


	//----- nvinfo : EIATTR_CBANK_PARAM_SIZE
	.align		4
.L_478:
        /*0074*/ 	.byte	0x03, 0x19
        /*0076*/ 	.short	0x01d0


	//----- nvinfo : EIATTR_PARAM_CBANK
	.align		4
        /*0078*/ 	.byte	0x04, 0x0a
        /*007a*/ 	.short	(.L_480 - .L_479)
	.align		4
.L_479:
        /*007c*/ 	.word	index@(.nv.constant0._ZN5flash32flash_fwd_splitkv_combine_kernelI23Flash_fwd_kernel_traitsILi256ELi64ELi64ELi4ELb0ELb0EN7cutlass10bfloat16_tE19Flash_kernel_traitsILi256ELi64ELi64ELi4ES3_EELi4ELi3ELb1EEEvNS_16Flash_fwd_paramsE)
        /*0080*/ 	.short	0x0210
        /*0082*/ 	.short	0x01d0


	//----- nvinfo : EIATTR_SW_WAR
	.align		4
.L_480:
        /*0084*/ 	.byte	0x04, 0x36
        /*0086*/ 	.short	(.L_482 - .L_481)
.L_481:
        /*0088*/ 	.word	0x00000008
.L_482:


//--------------------- .nv.info._ZN5flash32flash_fwd_splitkv_combine_kernelI23Flash_fwd_kernel_traitsILi256ELi64ELi64ELi4ELb0ELb0EN7cutlass10bfloat16_tE19Flash_kernel_traitsILi256ELi64ELi64ELi4ES3_EELi4ELi2ELb1EEEvNS_16Flash_fwd_paramsE --------------------------
	.section	.nv.info._ZN5flash32flash_fwd_splitkv_combine_kernelI23Flash_fwd_kernel_traitsILi256ELi64ELi64ELi4ELb0ELb0EN7cutlass10bfloat16_tE19Flash_kernel_traitsILi256ELi64ELi64ELi4ES3_EELi4ELi2ELb1EEEvNS_16Flash_fwd_paramsE,"",@"SHT_CUDA_INFO"
	.sectionflags	@""
	.align	4


	//----- nvinfo : EIATTR_CUDA_API_VERSION
	.align		4
        /*0000*/ 	.byte	0x04, 0x37
        /*0002*/ 	.short	(.L_484 - .L_483)
.L_483:
        /*0004*/ 	.word	0x00000082


	//----- nvinfo : EIATTR_KPARAM_INFO
	.align		4
.L_484:
        /*0008*/ 	.byte	0x04, 0x17
        /*000a*/ 	.short	(.L_486 - .L_485)
.L_485:
        /*000c*/ 	.word	0x00000000
        /*0010*/ 	.short	0x0000
        /*0012*/ 	.short	0x0000
        /*0014*/ 	.byte	0x00, 0xf0, 0x41, 0x07


	//----- nvinfo : EIATTR_SPARSE_MMA_MASK
	.align		4
.L_486:
        /*0018*/ 	.byte	0x03, 0x50
        /*001a*/ 	.short	0x0000


	//----- nvinfo : EIATTR_MAXREG_COUNT
	.align		4
        /*001c*/ 	.byte	0x03, 0x1b
        /*001e*/ 	.short	0x00ff


	//----- nvinfo : EIATTR_NUM_BARRIERS
	.align		4
        /*0020*/ 	.byte	0x02, 0x4c
        /*0022*/ 	.byte	0x01
	.zero		1


	//----- nvinfo : EIATTR_MERCURY_ISA_VERSION
	.align		4
        /*0024*/ 	.byte	0x03, 0x5f
        /*0026*/ 	.short	0x0101


	//----- nvinfo : EIATTR_COOP_GROUP_MASK_REGIDS
	.align		4
        /*0028*/ 	.byte	0x04, 0x29
        /*002a*/ 	.short	(.L_488 - .L_487)


	//   ....[0]....
.L_487:
        /*002c*/ 	.word	0xffffffff


	//   ....[1]....
        /*0030*/ 	.word	0xffffffff


	//   ....[2]....
        /*0034*/ 	.word	0xffffffff


	//   ....[3]....
        /*0038*/ 	.word	0xffffffff


	//----- nvinfo : EIATTR_COOP_GROUP_INSTR_OFFSETS
	.align		4
.L_488:
        /*003c*/ 	.byte	0x04, 0x28
        /*003e*/ 	.short	(.L_490 - .L_489)


	//   ....[0]....
.L_489:
        /*0040*/ 	.word	0x000018a0


	//   ....[1]....
        /*0044*/ 	.word	0x000018d0


	//   ....[2]....
        /*0048*/ 	.word	0x00001a50


	//   ....[3]....
        /*004c*/ 	.word	0x00001b90


	//----- nvinfo : EIATTR_EXIT_INSTR_OFFSETS
	.align		4
.L_490:
        /*0050*/ 	.byte	0x04, 0x1c
        /*0052*/ 	.short	(.L_492 - .L_491)


	//   ....[0]....
.L_491:
        /*0054*/ 	.word	0x00004570


	//   ....[1]....
        /*0058*/ 	.word	0x00004b00


	//----- nvinfo : EIATTR_CRS_STACK_SIZE
	.align		4
.L_492:
        /*005c*/ 	.byte	0x04, 0x1e
        /*005e*/ 	.short	(.L_494 - .L_493)
.L_493:
        /*0060*/ 	.word	0x00000000


	//----- nvinfo : EIATTR_CBANK_PARAM_SIZE
	.align		4
.L_494:
        /*0064*/ 	.byte	0x03, 0x19
        /*0066*/ 	.short	0x01d0


	//----- nvinfo : EIATTR_PARAM_CBANK
	.align		4
        /*0068*/ 	.byte	0x04, 0x0a
        /*006a*/ 	.short	(.L_496 - .L_495)
	.align		4
.L_495:
        /*006c*/ 	.word	index@(.nv.constant0._ZN5flash32flash_fwd_splitkv_combine_kernelI23Flash_fwd_kernel_traitsILi256ELi64ELi64ELi4ELb0ELb0EN7cutlass10bfloat16_tE19Flash_kernel_traitsILi256ELi64ELi64ELi4ES3_EELi4ELi2ELb1EEEvNS_16Flash_fwd_paramsE)
        /*0070*/ 	.short	0x0210
        /*0072*/ 	.short	0x01d0


	//----- nvinfo : EIATTR_SW_WAR
	.align		4
.L_496:
        /*0074*/ 	.byte	0x04, 0x36
        /*0076*/ 	.short	(.L_498 - .L_497)
.L_497:
        /*0078*/ 	.word	0x00000008
.L_498:


//--------------------- .nv.info._ZN5flash32flash_fwd_splitkv_combine_kernelI23Flash_fwd_kernel_traitsILi256ELi64ELi64ELi4ELb0ELb0EN7cutlass10bfloat16_tE19Flash_kernel_traitsILi256ELi64ELi64ELi4ES3_EELi4ELi1ELb1EEEvNS_16Flash_fwd_paramsE --------------------------
	.section	.nv.info._ZN5flash32flash_fwd_splitkv_combine_kernelI23Flash_fwd_kernel_traitsILi256ELi64ELi64ELi4ELb0ELb0EN7cutlass10bfloat16_tE19Flash_kernel_traitsILi256ELi64ELi64ELi4ES3_EELi4ELi1ELb1EEEvNS_16Flash_fwd_paramsE,"",@"SHT_CUDA_INFO"
	.sectionflags	@""
	.align	4


	//----- nvinfo : EIATTR_CUDA_API_VERSION
	.align		4
        /*0000*/ 	.byte	0x04, 0x37
        /*0002*/ 	.short	(.L_500 - .L_499)
.L_499:
        /*0004*/ 	.word	0x00000082


	//----- nvinfo : EIATTR_KPARAM_INFO
	.align		4
.L_500:
        /*0008*/ 	.byte	0x04, 0x17
        /*000a*/ 	.short	(.L_502 - .L_501)
.L_501:
        /*000c*/ 	.word	0x00000000
        /*0010*/ 	.short	0x0000
        /*0012*/ 	.short	0x0000
        /*0014*/ 	.byte	0x00, 0xf0, 0x41, 0x07


	//----- nvinfo : EIATTR_SPARSE_MMA_MASK
	.align		4
.L_502:
        /*0018*/ 	.byte	0x03, 0x50
        /*001a*/ 	.short	0x0000


	//----- nvinfo : EIATTR_MAXREG_COUNT
	.align		4
        /*001c*/ 	.byte	0x03, 0x1b
        /*001e*/ 	.short	0x00ff


	//----- nvinfo : EIATTR_NUM_BARRIERS
	.align		4
        /*0020*/ 	.byte	0x02, 0x4c
        /*0022*/ 	.byte	0x01
	.zero		1


	//----- nvinfo : EIATTR_MERCURY_ISA_VERSION
	.align		4
        /*0024*/ 	.byte	0x03, 0x5f
        /*0026*/ 	.short	0x0101


	//----- nvinfo : EIATTR_COOP_GROUP_MASK_REGIDS
	.align		4
        /*0028*/ 	.byte	0x04, 0x29
        /*002a*/ 	.short	(.L_504 - .L_503)


	//   ....[0]....
.L_503:
        /*002c*/ 	.word	0xffffffff


	//   ....[1]....
        /*0030*/ 	.word	0xffffffff


	//----- nvinfo : EIATTR_COOP_GROUP_INSTR_OFFSETS
	.align		4
.L_504:
        /*0034*/ 	.byte	0x04, 0x28
        /*0036*/ 	.short	(.L_506 - .L_505)


	//   ....[0]....
.L_505:
        /*0038*/ 	.word	0x000018a0


	//   ....[1]....
        /*003c*/ 	.word	0x00001b00


	//----- nvinfo : EIATTR_EXIT_INSTR_OFFSETS
	.align		4
.L_506:
        /*0040*/ 	.byte	0x04, 0x1c
        /*0042*/ 	.short	(.L_508 - .L_507)


	//   ....[0]....
.L_507:
        /*0044*/ 	.word	0x00004620


	//   ....[1]....
        /*0048*/ 	.word	0x00004b90


	//----- nvinfo : EIATTR_CRS_STACK_SIZE
	.align		4
.L_508:
        /*004c*/ 	.byte	0x04, 0x1e
        /*004e*/ 	.short	(.L_510 - .L_509)
.L_509:
        /*0050*/ 	.word	0x00000000


	//----- nvinfo : EIATTR_CBANK_PARAM_SIZE
	.align		4
.L_510:
        /*0054*/ 	.byte	0x03, 0x19
        /*0056*/ 	.short	0x01d0


	//----- nvinfo : EIATTR_PARAM_CBANK
	.align		4
        /*0058*/ 	.byte	0x04, 0x0a
        /*005a*/ 	.short	(.L_512 - .L_511)
	.align		4
.L_511:
        /*005c*/ 	.word	index@(.nv.constant0._ZN5flash32flash_fwd_splitkv_combine_kernelI23Flash_fwd_kernel_traitsILi256ELi64ELi64ELi4ELb0ELb0EN7cutlass10bfloat16_tE19Flash_kernel_traitsILi256ELi64ELi64ELi4ES3_EELi4ELi1ELb1EEEvNS_16Flash_fwd_paramsE)
        /*0060*/ 	.short	0x0210
        /*0062*/ 	.short	0x01d0


	//----- nvinfo : EIATTR_SW_WAR
	.align		4
.L_512:
        /*0064*/ 	.byte	0x04, 0x36
        /*0066*/ 	.short	(.L_514 - .L_513)
.L_513:
        /*0068*/ 	.word	0x00000008
.L_514:


//--------------------- .nv.info._ZN5flash24flash_fwd_splitkv_kernelI23Flash_fwd_kernel_traitsILi256ELi64ELi64ELi4ELb0ELb0EN7cutlass10bfloat16_tE19Flash_kernel_traitsILi256ELi64ELi64ELi4ES3_EELb1ELb0ELb0ELb0ELb0ELb0ELb0ELb0EEEvNS_16Flash_fwd_paramsE --------------------------
	.section	.nv.info._ZN5flash24flash_fwd_splitkv_kernelI23Flash_fwd_kernel_traitsILi256ELi64ELi64ELi4ELb0ELb0EN7cutlass10bfloat16_tE19Flash_kernel_traitsILi256ELi64ELi64ELi4ES3_EELb1ELb0ELb0ELb0ELb0ELb0ELb0ELb0EEEvNS_16Flash_fwd_paramsE,"",@"SHT_CUDA_INFO"
	.sectionflags	@""
	.align	4


	//----- nvinfo : EIATTR_CUDA_API_VERSION
	.align		4
        /*0000*/ 	.byte	0x04, 0x37
        /*0002*/ 	.short	(.L_516 - .L_515)
.L_515:
        /*0004*/ 	.word	0x00000082


	//----- nvinfo : EIATTR_KPARAM_INFO
	.align		4
.L_516:
        /*0008*/ 	.byte	0x04, 0x17
        /*000a*/ 	.short	(.L_518 - .L_517)
.L_517:
        /*000c*/ 	.word	0x00000000
        /*0010*/ 	.short	0x0000
        /*0012*/ 	.short	0x0000
        /*0014*/ 	.byte	0x00, 0xf0, 0x41, 0x07


	//----- nvinfo : EIATTR_SPARSE_MMA_MASK
	.align		4
.L_518:
        /*0018*/ 	.byte	0x03, 0x50
        /*001a*/ 	.short	0x0000


	//----- nvinfo : EIATTR_MAXREG_COUNT
	.align		4
        /*001c*/ 	.byte	0x03, 0x1b
        /*001e*/ 	.short	0x00ff


	//----- nvinfo : EIATTR_NUM_BARRIERS
	.align		4
        /*0020*/ 	.byte	0x02, 0x4c
        /*0022*/ 	.byte	0x01
	.zero		1


	//----- nvinfo : EIATTR_MERCURY_ISA_VERSION
	.align		4
        /*0024*/ 	.byte	0x03, 0x5f
        /*0026*/ 	.short	0x0101


	//----- nvinfo : EIATTR_INT_WARP_WIDE_INSTR_OFFSETS
	.align		4
        /*0028*/ 	.byte	0x04, 0x31
        /*002a*/ 	.short	(.L_520 - .L_519)


	//   ....[0]....
.L_519:
        /*002c*/ 	.word	0x00004530


	//   ....[1]....
        /*0030*/ 	.word	0x00004550


	//   ....[2]....
        /*0034*/ 	.word	0x00004570


	//   ....[3]....
        /*0038*/ 	.word	0x0000a990


	//----- nvinfo : EIATTR_COOP_GROUP_MASK_REGIDS
	.align		4
.L_520:
        /*003c*/ 	.byte	0x04, 0x29
        /*003e*/ 	.short	(.L_522 - .L_521)


	//   ....[0]....
.L_521:
        /*0040*/ 	.word	0xffffffff


	//   ....[1]....
        /*0044*/ 	.word	0xffffffff


	//   ....[2]....
        /*0048*/ 	.word	0xffffffff


	//   ....[3]....
        /*004c*/ 	.word	0xffffffff


	//   ....[4]....
        /*0050*/ 	.word	0xffffffff


	//   ....[5]....
        /*0054*/ 	.word	0xffffffff


	//   ....[6]....
        /*0058*/ 	.word	0xffffffff


	//   ....[7]....
        /*005c*/ 	.word	0xffffffff


	//   ....[8]....
        /*0060*/ 	.word	0xffffffff


	//   ....[9]....
        /*0064*/ 	.word	0xffffffff


	//   ....[10]....
        /*0068*/ 	.word	0xffffffff


	//   ....[11]....
        /*006c*/ 	.word	0xffffffff


	//   ....[12]....
        /*0070*/ 	.word	0xffffffff


	//   ....[13]....
        /*0074*/ 	.word	0xffffffff


	//   ....[14]....
        /*0078*/ 	.word	0xffffffff


	//   ....[15]....
        /*007c*/ 	.word	0xffffffff


	//----- nvinfo : EIATTR_COOP_GROUP_INSTR_OFFSETS
	.align		4
.L_522:
        /*0080*/ 	.byte	0x04, 0x28
        /*0082*/ 	.short	(.L_524 - .L_523)


	//   ....[0]....
.L_523:
        /*0084*/ 	.word	0x00006fb0


	//   ....[1]....
        /*0088*/ 	.word	0x00006fd0


	//   ....[2]....
        /*008c*/ 	.word	0x00006ff0


	//   ....[3]....
        /*0090*/ 	.word	0x00007010


	//   ....[4]....
        /*0094*/ 	.word	0x0000b500


	//   ....[5]....
        /*0098*/ 	.word	0x0000b510


	//   ....[6]....
        /*009c*/ 	.word	0x0000b540


	//   ....[7]....
        /*00a0*/ 	.word	0x0000b550


	//   ....[8]....
        /*00a4*/ 	.word	0x0000fce0


	//   ....[9]....
        /*00a8*/ 	.word	0x0000fd00


	//   ....[10]....
        /*00ac*/ 	.word	0x0000fd30


	//   ....[11]....
        /*00b0*/ 	.word	0x0000fd40


	//   ....[12]....
        /*00b4*/ 	.word	0x00011930


	//   ....[13]....
        /*00b8*/ 	.word	0x00011970


	//   ....[14]....
        /*00bc*/ 	.word	0x000119e0


	//   ....[15]....
        /*00c0*/ 	.word	0x000119f0


	//----- nvinfo : EIATTR_EXIT_INSTR_OFFSETS
	.align		4
.L_524:
        /*00c4*/ 	.byte	0x04, 0x1c
        /*00c6*/ 	.short	(.L_526 - .L_525)


	//   ....[0]....
.L_525:
        /*00c8*/ 	.word	0x000004a0


	//   ....[1]....
        /*00cc*/ 	.word	0x00000fc0


	//   ....[2]....
        /*00d0*/ 	.word	0x00000ff0


	//   ....[3]....
        /*00d4*/ 	.word	0x000137c0


	//   ....[4]....
        /*00d8*/ 	.word	0x000138f0


	//   ....[5]....
        /*00dc*/ 	.word	0x00013910


	//----- nvinfo : EIATTR_CRS_STACK_SIZE
	.align		4
.L_526:
        /*00e0*/ 	.byte	0x04, 0x1e
        /*00e2*/ 	.short	(.L_528 - .L_527)
.L_527:
        /*00e4*/ 	.word	0x00000000


	//----- nvinfo : EIATTR_CBANK_PARAM_SIZE
	.align		4
.L_528:
        /*00e8*/ 	.byte	0x03, 0x19
        /*00ea*/ 	.short	0x01d0


	//----- nvinfo : EIATTR_PARAM_CBANK
	.align		4
        /*00ec*/ 	.byte	0x04, 0x0a
        /*00ee*/ 	.short	(.L_530 - .L_529)
	.align		4
.L_529:
        /*00f0*/ 	.word	index@(.nv.constant0._ZN5flash24flash_fwd_splitkv_kernelI23Flash_fwd_kernel_traitsILi256ELi64ELi64ELi4ELb0ELb0EN7cutlass10bfloat16_tE19Flash_kernel_traitsILi256ELi64ELi64ELi4ES3_EELb1ELb0ELb0ELb0ELb0ELb0ELb0ELb0EEEvNS_16Flash_fwd_paramsE)
        /*00f4*/ 	.short	0x0210
        /*00f6*/ 	.short	0x01d0


	//----- nvinfo : EIATTR_SW_WAR
	.align		4
.L_530:
        /*00f8*/ 	.byte	0x04, 0x36
        /*00fa*/ 	.short	(.L_532 - .L_531)
.L_531:
        /*00fc*/ 	.word	0x00000008
.L_532:


//--------------------- .nv.info._ZN5flash24flash_fwd_splitkv_kernelI23Flash_fwd_kernel_traitsILi256ELi64ELi64ELi4ELb0ELb0EN7cutlass10bfloat16_tE19Flash_kernel_traitsILi256ELi64ELi64ELi4ES3_EELb1ELb0ELb0ELb0ELb0ELb1ELb0ELb0EEEvNS_16Flash_fwd_paramsE --------------------------
	.section	.nv.info._ZN5flash24flash_fwd_splitkv_kernelI23Flash_fwd_kernel_traitsILi256ELi64ELi64ELi4ELb0ELb0EN7cutlass10bfloat16_tE19Flash_kernel_traitsILi256ELi64ELi64ELi4ES3_EELb1ELb0ELb0ELb0ELb0ELb1ELb0ELb0EEEvNS_16Flash_fwd_paramsE,"",@"SHT_CUDA_INFO"
	.sectionflags	@""
	.align	4


	//----- nvinfo : EIATTR_CUDA_API_VERSION
	.align		4
        /*0000*/ 	.byte	0x04, 0x37
        /*0002*/ 	.short	(.L_534 - .L_533)
.L_533:
        /*0004*/ 	.word	0x00000082


	//----- nvinfo : EIATTR_KPARAM_INFO
	.align		4
.L_534:
        /*0008*/ 	.byte	0x04, 0x17
        /*000a*/ 	.short	(.L_536 - .L_535)
.L_535:
        /*000c*/ 	.word	0x00000000
        /*0010*/ 	.short	0x0000
        /*0012*/ 	.short	0x0000
        /*0014*/ 	.byte	0x00, 0xf0, 0x41, 0x07


	//----- nvinfo : EIATTR_SPARSE_MMA_MASK
	.align		4
.L_536:
        /*0018*/ 	.byte	0x03, 0x50
        /*001a*/ 	.short	0x0000


	//----- nvinfo : EIATTR_MAXREG_COUNT
	.align		4
        /*001c*/ 	.byte	0x03, 0x1b
        /*001e*/ 	.short	0x00ff


	//----- nvinfo : EIATTR_NUM_BARRIERS
	.align		4
        /*0020*/ 	.byte	0x02, 0x4c
        /*0022*/ 	.byte	0x01
	.zero		1


	//----- nvinfo : EIATTR_ANNOTATIONS
	.align		4
        /*0024*/ 	.byte	0x04, 0x55
        /*0026*/ 	.short	(.L_538 - .L_537)


	//   ....[0]....
.L_537:
        /*0028*/ 	.word	0x00000001
        /*002c*/ 	.byte	0xe0, 0x85, 0x00, 0x00, 0x01, 0x00, 0x00, 0x00, 0x90, 0x86, 0x00, 0x00, 0x01, 0x00, 0x00, 0x00
        /*003c*/ 	.byte	0x50, 0xd7, 0x00, 0x00, 0x01, 0x00, 0x00, 0x00, 0x70, 0xd7, 0x00, 0x00, 0x01, 0x00, 0x00, 0x00
        /*004c*/ 	.byte	0x90, 0x21, 0x01, 0x00, 0x01, 0x00, 0x00, 0x00, 0xb0, 0x21, 0x01, 0x00, 0x01, 0x00, 0x00, 0x00
        /*005c*/ 	.byte	0xc0, 0x25, 0x01, 0x00, 0x01, 0x00, 0x00, 0x00, 0xe0, 0x25, 0x01, 0x00, 0x01, 0x00, 0x00, 0x00
        /*006c*/ 	.byte	0x10, 0x26, 0x01, 0x00, 0x01, 0x00, 0x00, 0x00, 0x50, 0x26, 0x01, 0x00


	//----- nvinfo : EIATTR_MERCURY_ISA_VERSION
	.align		4
.L_538:
        /*0078*/ 	.byte	0x03, 0x5f
        /*007a*/ 	.short	0x0101


	//----- nvinfo : EIATTR_INT_WARP_WIDE_INSTR_OFFSETS
	.align		4
        /*007c*/ 	.byte	0x04, 0x31
        /*007e*/ 	.short	(.L_540 - .L_539)


	//   ....[0]....
.L_539:
        /*0080*/ 	.word	0x00004580


	//   ....[1]....
        /*0084*/ 	.word	0x000045a0


	//   ....[2]....
        /*0088*/ 	.word	0x000045c0


	//   ....[3]....
        /*008c*/ 	.word	0x0000b1e0


	//----- nvinfo : EIATTR_COOP_GROUP_MASK_REGIDS
	.align		4
.L_540:
        /*0090*/ 	.byte	0x04, 0x29
        /*0092*/ 	.short	(.L_542 - .L_541)


	//   ....[0]....
.L_541:
        /*0094*/ 	.word	0xffffffff


	//   ....[1]....
        /*0098*/ 	.word	0xffffffff


	//   ....[2]....
        /*009c*/ 	.word	0xffffffff


	//   ....[3]....
        /*00a0*/ 	.word	0xffffffff


	//   ....[4]....
        /*00a4*/ 	.word	0xffffffff


	//   ....[5]....
        /*00a8*/ 	.word	0xffffffff


	//   ....[6]....
        /*00ac*/ 	.word	0xffffffff


	//   ....[7]....
        /*00b0*/ 	.word	0xffffffff


	//   ....[8]....
        /*00b4*/ 	.word	0xffffffff


	//   ....[9]....
        /*00b8*/ 	.word	0xffffffff


	//   ....[10]....
        /*00bc*/ 	.word	0xffffffff


	//   ....[11]....
        /*00c0*/ 	.word	0xffffffff


	//   ....[12]....
        /*00c4*/ 	.word	0xffffffff


	//   ....[13]....
        /*00c8*/ 	.word	0xffffffff


	//   ....[14]....
        /*00cc*/ 	.word	0xffffffff


	//   ....[15]....
        /*00d0*/ 	.word	0xffffffff


	//----- nvinfo : EIATTR_COOP_GROUP_INSTR_OFFSETS
	.align		4
.L_542:
        /*00d4*/ 	.byte	0x04, 0x28
        /*00d6*/ 	.short	(.L_544 - .L_543)


	//   ....[0]....
.L_543:
        /*00d8*/ 	.word	0x000073f0


	//   ....[1]....
        /*00dc*/ 	.word	0x00007410


	//   ....[2]....
        /*00e0*/ 	.word	0x00007430


	//   ....[3]....
        /*00e4*/ 	.word	0x00007450


	//   ....[4]....
        /*00e8*/ 	.word	0x0000bd50


	//   ....[5]....
        /*00ec*/ 	.word	0x0000bd60


	//   ....[6]....
        /*00f0*/ 	.word	0x0000bd90


	//   ....[7]....
        /*00f4*/ 	.word	0x0000bda0


	//   ....[8]....
        /*00f8*/ 	.word	0x00010910


	//   ....[9]....
        /*00fc*/ 	.word	0x00010930


	//   ....[10]....
        /*0100*/ 	.word	0x00010960


	//   ....[11]....
        /*0104*/ 	.word	0x00010970


	//   ....[12]....
        /*0108*/ 	.word	0x00012690


	//   ....[13]....
        /*010c*/ 	.word	0x000126a0


	//   ....[14]....
        /*0110*/ 	.word	0x000126d0


	//   ....[15]....
        /*0114*/ 	.word	0x000126f0


	//----- nvinfo : EIATTR_EXIT_INSTR_OFFSETS
	.align		4
.L_544:
        /*0118*/ 	.byte	0x04, 0x1c
        /*011a*/ 	.short	(.L_546 - .L_545)


	//   ....[0]....
.L_545:
        /*011c*/ 	.word	0x000004b0


	//   ....[1]....
        /*0120*/ 	.word	0x00000fd0


	//   ....[2]....
        /*0124*/ 	.word	0x00001000


	//   ....[3]....
        /*0128*/ 	.word	0x000144c0


	//   ....[4]....
        /*012c*/ 	.word	0x000145f0


	//   ....[5]....
        /*0130*/ 	.word	0x00014610


	//----- nvinfo : EIATTR_CRS_STACK_SIZE
	.align		4
.L_546:
        /*0134*/ 	.byte	0x04, 0x1e
        /*0136*/ 	.short	(.L_548 - .L_547)
.L_547:
        /*0138*/ 	.word	0x00000000


	//----- nvinfo : EIATTR_CBANK_PARAM_SIZE
	.align		4
.L_548:
        /*013c*/ 	.byte	0x03, 0x19
        /*013e*/ 	.short	0x01d0


	//----- nvinfo : EIATTR_PARAM_CBANK
	.align		4
        /*0140*/ 	.byte	0x04, 0x0a
        /*0142*/ 	.short	(.L_550 - .L_549)
	.align		4
.L_549:
        /*0144*/ 	.word	index@(.nv.constant0._ZN5flash24flash_fwd_splitkv_kernelI23Flash_fwd_kernel_traitsILi256ELi64ELi64ELi4ELb0ELb0EN7cutlass10bfloat16_tE19Flash_kernel_traitsILi256ELi64ELi64ELi4ES3_EELb1ELb0ELb0ELb0ELb0ELb1ELb0ELb0EEEvNS_16Flash_fwd_paramsE)
        /*0148*/ 	.short	0x0210
        /*014a*/ 	.short	0x01d0


	//----- nvinfo : EIATTR_SW_WAR
	.align		4
.L_550:
        /*014c*/ 	.byte	0x04, 0x36
        /*014e*/ 	.short	(.L_552 - .L_551)
.L_551:
        /*0150*/ 	.word	0x00000008
.L_552:


//--------------------- .nv.info._ZN5flash24flash_fwd_splitkv_kernelI23Flash_fwd_kernel_traitsILi256ELi64ELi64ELi4ELb0ELb0EN7cutlass10bfloat16_tE19Flash_kernel_traitsILi256ELi64ELi64ELi4ES3_EELb1ELb0ELb0ELb0ELb0ELb0ELb0ELb1EEEvNS_16Flash_fwd_paramsE --------------------------
	.section	.nv.info._ZN5flash24flash_fwd_splitkv_kernelI23Flash_fwd_kernel_traitsILi256ELi64ELi64ELi4ELb0ELb0EN7cutlass10bfloat16_tE19Flash_kernel_traitsILi256ELi64ELi64ELi4ES3_EELb1ELb0ELb0ELb0ELb0ELb0ELb0ELb1EEEvNS_16Flash_fwd_paramsE,"",@"SHT_CUDA_INFO"
	.sectionflags	@""
	.align	4


	//----- nvinfo : EIATTR_CUDA_API_VERSION
	.align		4
        /*0000*/ 	.byte	0x04, 0x37
        /*0002*/ 	.short	(.L_554 - .L_553)
.L_553:
        /*0004*/ 	.word	0x00000082


	//----- nvinfo : EIATTR_KPARAM_INFO
	.align		4
.L_554:
        /*0008*/ 	.byte	0x04, 0x17
        /*000a*/ 	.short	(.L_556 - .L_555)
.L_555:
        /*000c*/ 	.word	0x00000000
        /*0010*/ 	.short	0x0000
        /*0012*/ 	.short	0x0000
        /*0014*/ 	.byte	0x00, 0xf0, 0x41, 0x07


	//----- nvinfo : EIATTR_SPARSE_MMA_MASK
	.align		4
.L_556:
        /*0018*/ 	.byte	0x03, 0x50
        /*001a*/ 	.short	0x0000


	//----- nvinfo : EIATTR_MAXREG_COUNT
	.align		4
        /*001c*/ 	.byte	0x03, 0x1b
        /*001e*/ 	.short	0x00ff


	//----- nvinfo : EIATTR_NUM_BARRIERS
	.align		4
        /*0020*/ 	.byte	0x02, 0x4c
        /*0022*/ 	.byte	0x01
	.zero		1


	//----- nvinfo : EIATTR_MERCURY_ISA_VERSION
	.align		4
        /*0024*/ 	.byte	0x03, 0x5f
        /*0026*/ 	.short	0x0101


	//----- nvinfo : EIATTR_COOP_GROUP_MASK_REGIDS
	.align		4
        /*0028*/ 	.byte	0x04, 0x29
        /*002a*/ 	.short	(.L_558 - .L_557)


	//   ....[0]....
.L_557:
        /*002c*/ 	.word	0xffffffff


	//   ....[1]....
        /*0030*/ 	.word	0xffffffff


	//   ....[2]....
        /*0034*/ 	.word	0xffffffff


	//   ....[3]....
        /*0038*/ 	.word	0xffffffff


	//   ....[4]....
        /*003c*/ 	.word	0xffffffff


	//   ....[5]....
        /*0040*/ 	.word	0xffffffff


	//   ....[6]....
        /*0044*/ 	.word	0xffffffff


	//   ....[7]....
        /*0048*/ 	.word	0xffffffff


	//   ....[8]....
        /*004c*/ 	.word	0xffffffff


	//   ....[9]....
        /*0050*/ 	.word	0xffffffff


	//   ....[10]....
        /*0054*/ 	.word	0xffffffff


	//   ....[11]....
        /*0058*/ 	.word	0xffffffff


	//   ....[12]....
        /*005c*/ 	.word	0xffffffff


	//   ....[13]....
        /*0060*/ 	.word	0xffffffff


	//   ....[14]....
        /*0064*/ 	.word	0xffffffff


	//   ....[15]....
        /*0068*/ 	.word	0xffffffff


	//   ....[16]....
        /*006c*/ 	.word	0x05000004


	//   ....[17]....
        /*0070*/ 	.word	0x05000004


	//   ....[18]....
        /*0074*/ 	.word	0x05000004


	//   ....[19]....
        /*0078*/ 	.word	0x05000004


	//----- nvinfo : EIATTR_COOP_GROUP_INSTR_OFFSETS
	.align		4
.L_558:
        /*007c*/ 	.byte	0x04, 0x28
        /*007e*/ 	.short	(.L_560 - .L_559)


	//   ....[0]....
.L_559:
        /*0080*/ 	.word	0x0001bcc0


	//   ....[1]....
        /*0084*/ 	.word	0x0001bcf0


	//   ....[2]....
        /*0088*/ 	.word	0x0001bd10


	//   ....[3]....
        /*008c*/ 	.word	0x0001bd30


	//   ....[4]....
        /*0090*/ 	.word	0x00020130


	//   ....[5]....
        /*0094*/ 	.word	0x00020150


	//   ....[6]....
        /*0098*/ 	.word	0x00020170


	//   ....[7]....
        /*009c*/ 	.word	0x000201a0


	//   ....[8]....
        /*00a0*/ 	.word	0x000249b0


	//   ....[9]....
        /*00a4*/ 	.word	0x000249c0


	//   ....[10]....
        /*00a8*/ 	.word	0x000249f0


	//   ....[11]....
        /*00ac*/ 	.word	0x00024a00


	//   ....[12]....
        /*00b0*/ 	.word	0x000266a0


	//   ....[13]....
        /*00b4*/ 	.word	0x000266b0


	//   ....[14]....
        /*00b8*/ 	.word	0x000266e0


	//   ....[15]....
        /*00bc*/ 	.word	0x000266f0


	//   ....[16]....
        /*00c0*/ 	.word	0x00028ab0


	//   ....[17]....
        /*00c4*/ 	.word	0x00028b30


	//   ....[18]....
        /*00c8*/ 	.word	0x00028bb0


	//   ....[19]....
        /*00cc*/ 	.word	0x00028c20


	//----- nvinfo : EIATTR_EXIT_INSTR_OFFSETS
	.align		4
.L_560:
        /*00d0*/ 	.byte	0x04, 0x1c
        /*00d2*/ 	.short	(.L_562 - .L_561)


	//   ....[0]....
.L_561:
        /*00d4*/ 	.word	0x00000090


	//----- nvinfo : EIATTR_CRS_STACK_SIZE
	.align		4
.L_562:
        /*00d8*/ 	.byte	0x04, 0x1e
        /*00da*/ 	.short	(.L_564 - .L_563)
.L_563:
        /*00dc*/ 	.word	0x00000000


	//----- nvinfo : EIATTR_CBANK_PARAM_SIZE
	.align		4
.L_564:
        /*00e0*/ 	.byte	0x03, 0x19
        /*00e2*/ 	.short	0x01d0


	//----- nvinfo : EIATTR_PARAM_CBANK
	.align		4
        /*00e4*/ 	.byte	0x04, 0x0a
        /*00e6*/ 	.short	(.L_566 - .L_565)
	.align		4
.L_565:
        /*00e8*/ 	.word	index@(.nv.constant0._ZN5flash24flash_fwd_splitkv_kernelI23Flash_fwd_kernel_traitsILi256ELi64ELi64ELi4ELb0ELb0EN7cutlass10bfloat16_tE19Flash_kernel_traitsILi256ELi64ELi64ELi4ES3_EELb1ELb0ELb0ELb0ELb0ELb0ELb0ELb1EEEvNS_16Flash_fwd_paramsE)
        /*00ec*/ 	.short	0x0210
        /*00ee*/ 	.short	0x01d0


	//----- nvinfo : EIATTR_SW_WAR
	.align		4
.L_566:
        /*00f0*/ 	.byte	0x04, 0x36
        /*00f2*/ 	.short	(.L_568 - .L_567)
.L_567:
        /*00f4*/ 	.word	0x00000008
.L_568:


//--------------------- .nv.info._ZN5flash24flash_fwd_splitkv_kernelI23Flash_fwd_kernel_traitsILi256ELi64ELi64ELi4ELb0ELb0EN7cutlass10bfloat16_tE19Flash_kernel_traitsILi256ELi64ELi64ELi4ES3_EELb1ELb0ELb0ELb0ELb0ELb1ELb0ELb1EEEvNS_16Flash_fwd_paramsE --------------------------
	.section	.nv.info._ZN5flash24flash_fwd_splitkv_kernelI23Flash_fwd_kernel_traitsILi256ELi64ELi64ELi4ELb0ELb0EN7cutlass10bfloat16_tE19Flash_kernel_traitsILi256ELi64ELi64ELi4ES3_EELb1ELb0ELb0ELb0ELb0ELb1ELb0ELb1EEEvNS_16Flash_fwd_paramsE,"",@"SHT_CUDA_INFO"
	.sectionflags	@""
	.align	4


	//----- nvinfo : EIATTR_CUDA_API_VERSION
	.align		4
        /*0000*/ 	.byte	0x04, 0x37
        /*0002*/ 	.short	(.L_570 - .L_569)
.L_569:
        /*0004*/ 	.word	0x00000082


	//----- nvinfo : EIATTR_KPARAM_INFO
	.align		4
.L_570:
        /*0008*/ 	.byte	0x04, 0x17
        /*000a*/ 	.short	(.L_572 - .L_571)
.L_571:
        /*000c*/ 	.word	0x00000000
        /*0010*/ 	.short	0x0000
        /*0012*/ 	.short	0x0000
        /*0014*/ 	.byte	0x00, 0xf0, 0x41, 0x07


	//----- nvinfo : EIATTR_SPARSE_MMA_MASK
	.align		4
.L_572:
        /*0018*/ 	.byte	0x03, 0x50
        /*001a*/ 	.short	0x0000


	//----- nvinfo : EIATTR_MAXREG_COUNT
	.align		4
        /*001c*/ 	.byte	0x03, 0x1b
        /*001e*/ 	.short	0x00ff


	//----- nvinfo : EIATTR_NUM_BARRIERS
	.align		4
        /*0020*/ 	.byte	0x02, 0x4c
        /*0022*/ 	.byte	0x01
	.zero		1


	//----- nvinfo : EIATTR_ANNOTATIONS
	.align		4
        /*0024*/ 	.byte	0x04, 0x55
        /*0026*/ 	.short	(.L_574 - .L_573)


	//   ....[0]....
.L_573:
        /*0028*/ 	.word	0x00000001
        /*002c*/ 	.byte	0x10, 0xf1, 0x01, 0x00, 0x01, 0x00, 0x00, 0x00, 0x60, 0xf1, 0x01, 0x00, 0x01, 0x00, 0x00, 0x00
        /*003c*/ 	.byte	0xa0, 0xf1, 0x01, 0x00, 0x01, 0x00, 0x00, 0x00, 0xd0, 0xf1, 0x01, 0x00, 0x01, 0x00, 0x00, 0x00
        /*004c*/ 	.byte	0x00, 0xf2, 0x01, 0x00, 0x01, 0x00, 0x00, 0x00, 0x30, 0xf2, 0x01, 0x00, 0x01, 0x00, 0x00, 0x00
        /*005c*/ 	.byte	0x60, 0xf2, 0x01, 0x00, 0x01, 0x00, 0x00, 0x00, 0x90, 0xf2, 0x01, 0x00, 0x01, 0x00, 0x00, 0x00
        /*006c*/ 	.byte	0xe0, 0xf7, 0x01, 0x00, 0x01, 0x00, 0x00, 0x00, 0x20, 0xf8, 0x01, 0x00, 0x01, 0x00, 0x00, 0x00
        /*007c*/ 	.byte	0x80, 0xf8, 0x01, 0x00, 0x01, 0x00, 0x00, 0x00, 0xc0, 0xf8, 0x01, 0x00, 0x01, 0x00, 0x00, 0x00
        /*008c*/ 	.byte	0x30, 0xf9, 0x01, 0x00, 0x01, 0x00, 0x00, 0x00, 0x50, 0xf9, 0x01, 0x00, 0x01, 0x00, 0x00, 0x00
        /*009c*/ 	.byte	0xd0, 0xf9, 0x01, 0x00, 0x01, 0x00, 0x00, 0x00, 0x10, 0xfa, 0x01, 0x00


	//----- nvinfo : EIATTR_MERCURY_ISA_VERSION
	.align		4
.L_574:
        /*00a8*/ 	.byte	0x03, 0x5f
        /*00aa*/ 	.short	0x0101


	//----- nvinfo : EIATTR_COOP_GROUP_MASK_REGIDS
	.align		4
        /*00ac*/ 	.byte	0x04, 0x29
        /*00ae*/ 	.short	(.L_576 - .L_575)


	//   ....[0]....
.L_575:
        /*00b0*/ 	.word	0xffffffff


	//   ....[1]....
        /*00b4*/ 	.word	0xffffffff


	//   ....[2]....
        /*00b8*/ 	.word	0xffffffff


	//   ....[3]....
        /*00bc*/ 	.word	0xffffffff


	//   ....[4]....
        /*00c0*/ 	.word	0xffffffff


	//   ....[5]....
        /*00c4*/ 	.word	0xffffffff


	//   ....[6]....
        /*00c8*/ 	.word	0xffffffff


	//   ....[7]....
        /*00cc*/ 	.word	0xffffffff


	//   ....[8]....
        /*00d0*/ 	.word	0xffffffff


	//   ....[9]....
        /*00d4*/ 	.word	0xffffffff


	//   ....[10]....
        /*00d8*/ 	.word	0xffffffff


	//   ....[11]....
        /*00dc*/ 	.word	0xffffffff


	//   ....[12]....
        /*00e0*/ 	.word	0xffffffff


	//   ....[13]....
        /*00e4*/ 	.word	0xffffffff


	//   ....[14]....
        /*00e8*/ 	.word	0xffffffff


	//   ....[15]....
        /*00ec*/ 	.word	0xffffffff


	//   ....[16]....
        /*00f0*/ 	.word	0x05000002


	//   ....[17]....
        /*00f4*/ 	.word	0x05000002


	//   ....[18]....
        /*00f8*/ 	.word	0x05000002


	//   ....[19]....
        /*00fc*/ 	.word	0x05000002


	//----- nvinfo : EIATTR_COOP_GROUP_INSTR_OFFSETS
	.align		4
.L_576:
        /*0100*/ 	.byte	0x04, 0x28
        /*0102*/ 	.short	(.L_578 - .L_577)


	//   ....[0]....
.L_577:
        /*0104*/ 	.word	0x0001b430


	//   ....[1]....
        /*0108*/ 	.word	0x0001b450


	//   ....[2]....
        /*010c*/ 	.word	0x0001b470


	//   ....[3]....
        /*0110*/ 	.word	0x0001b490


	//   ....[4]....
        /*0114*/ 	.word	0x0001fe60


	//   ....[5]....
        /*0118*/ 	.word	0x0001fea0


	//   ....[6]....
        /*011c*/ 	.word	0x0001fec0


	//   ....[7]....
        /*0120*/ 	.word	0x0001fee0


	//   ....[8]....
        /*0124*/ 	.word	0x00024b30


	//   ....[9]....
        /*0128*/ 	.word	0x00024b60


	//   ....[10]....
        /*012c*/ 	.word	0x00024b80


	//   ....[11]....
        /*0130*/ 	.word	0x00024ba0


	//   ....[12]....
        /*0134*/ 	.word	0x00026a00


	//   ....[13]....
        /*0138*/ 	.word	0x00026a10


	//   ....[14]....
        /*013c*/ 	.word	0x00026a40


	//   ....[15]....
        /*0140*/ 	.word	0x00026a50


	//   ....[16]....
        /*0144*/ 	.word	0x00028dd0


	//   ....[17]....
        /*0148*/ 	.word	0x00028e40


	//   ....[18]....
        /*014c*/ 	.word	0x00028ea0


	//   ....[19]....
        /*0150*/ 	.word	0x00028f10


	//----- nvinfo : EIATTR_EXIT_INSTR_OFFSETS
	.align		4
.L_578:
        /*0154*/ 	.byte	0x04, 0x1c
        /*0156*/ 	.short	(.L_580 - .L_579)


	//   ....[0]....
.L_579:
        /*0158*/ 	.word	0x000000a0


	//----- nvinfo : EIATTR_CRS_STACK_SIZE
	.align		4
.L_580:
        /*015c*/ 	.byte	0x04, 0x1e
        /*015e*/ 	.short	(.L_582 - .L_581)
.L_581:
        /*0160*/ 	.word	0x00000000


	//----- nvinfo : EIATTR_CBANK_PARAM_SIZE
	.align		4
.L_582:
        /*0164*/ 	.byte	0x03, 0x19
        /*0166*/ 	.short	0x01d0


	//----- nvinfo : EIATTR_PARAM_CBANK
	.align		4
        /*0168*/ 	.byte	0x04, 0x0a
        /*016a*/ 	.short	(.L_584 - .L_583)
	.align		4
.L_583:
        /*016c*/ 	.word	index@(.nv.constant0._ZN5flash24flash_fwd_splitkv_kernelI23Flash_fwd_kernel_traitsILi256ELi64ELi64ELi4ELb0ELb0EN7cutlass10bfloat16_tE19Flash_kernel_traitsILi256ELi64ELi64ELi4ES3_EELb1ELb0ELb0ELb0ELb0ELb1ELb0ELb1EEEvNS_16Flash_fwd_paramsE)
        /*0170*/ 	.short	0x0210
        /*0172*/ 	.short	0x01d0


	//----- nvinfo : EIATTR_SW_WAR
	.align		4
.L_584:
        /*0174*/ 	.byte	0x04, 0x36
        /*0176*/ 	.short	(.L_586 - .L_585)
.L_585:
        /*0178*/ 	.word	0x00000008
.L_586:


//--------------------- .nv.info._ZN5flash24flash_fwd_splitkv_kernelI23Flash_fwd_kernel_traitsILi256ELi64ELi64ELi4ELb0ELb0EN7cutlass10bfloat16_tE19Flash_kernel_traitsILi256ELi64ELi64ELi4ES3_EELb1ELb0ELb0ELb0ELb0ELb0ELb1ELb0EEEvNS_16Flash_fwd_paramsE --------------------------
	.section	.nv.info._ZN5flash24flash_fwd_splitkv_kernelI23Flash_fwd_kernel_traitsILi256ELi64ELi64ELi4ELb0ELb0EN7cutlass10bfloat16_tE19Flash_kernel_traitsILi256ELi64ELi64ELi4ES3_EELb1ELb0ELb0ELb0ELb0ELb0ELb1ELb0EEEvNS_16Flash_fwd_paramsE,"",@"SHT_CUDA_INFO"
	.sectionflags	@""
	.align	4


	//----- nvinfo : EIATTR_CUDA_API_VERSION
	.align		4
        /*0000*/ 	.byte	0x04, 0x37
        /*0002*/ 	.short	(.L_588 - .L_587)
.L_587:
        /*0004*/ 	.word	0x00000082


	//----- nvinfo : EIATTR_KPARAM_INFO
	.align		4
.L_588:
        /*0008*/ 	.byte	0x04, 0x17
        /*000a*/ 	.short	(.L_590 - .L_589)
.L_589:
        /*000c*/ 	.word	0x00000000
        /*0010*/ 	.short	0x0000
        /*0012*/ 	.short	0x0000
        /*0014*/ 	.byte	0x00, 0xf0, 0x41, 0x07


	//----- nvinfo : EIATTR_SPARSE_MMA_MASK
	.align		4
.L_590:
        /*0018*/ 	.byte	0x03, 0x50
        /*001a*/ 	.short	0x0000


	//----- nvinfo : EIATTR_MAXREG_COUNT
	.align		4
        /*001c*/ 	.byte	0x03, 0x1b
        /*001e*/ 	.short	0x00ff


	//----- nvinfo : EIATTR_NUM_BARRIERS
	.align		4
        /*0020*/ 	.byte	0x02, 0x4c
        /*0022*/ 	.byte	0x01
	.zero		1


	//----- nvinfo : EIATTR_MERCURY_ISA_VERSION
	.align		4
        /*0024*/ 	.byte	0x03, 0x5f
        /*0026*/ 	.short	0x0101


	//----- nvinfo : EIATTR_INT_WARP_WIDE_INSTR_OFFSETS
	.align		4
        /*0028*/ 	.byte	0x04, 0x31
        /*002a*/ 	.short	(.L_592 - .L_591)


	//   ....[0]....
.L_591:
        /*002c*/ 	.word	0x00004aa0


	//   ....[1]....
        /*0030*/ 	.word	0x00004ab0


	//   ....[2]....
        /*0034*/ 	.word	0x00004ad0


	//   ....[3]....
        /*0038*/ 	.word	0x0000aee0


	//----- nvinfo : EIATTR_COOP_GROUP_MASK_REGIDS
	.align		4
.L_592:
        /*003c*/ 	.byte	0x04, 0x29
        /*003e*/ 	.short	(.L_594 - .L_593)


	//   ....[0]....
.L_593:
        /*0040*/ 	.word	0xffffffff


	//   ....[1]....
        /*0044*/ 	.word	0xffffffff


	//   ....[2]....
        /*0048*/ 	.word	0xffffffff


	//   ....[3]....
        /*004c*/ 	.word	0xffffffff


	//   ....[4]....
        /*0050*/ 	.word	0xffffffff


	//   ....[5]....
        /*0054*/ 	.word	0xffffffff


	//   ....[6]....
        /*0058*/ 	.word	0xffffffff


	//   ....[7]....
        /*005c*/ 	.word	0xffffffff


	//   ....[8]....
        /*0060*/ 	.word	0xffffffff


	//   ....[9]....
        /*0064*/ 	.word	0xffffffff


	//   ....[10]....
        /*0068*/ 	.word	0xffffffff


	//   ....[11]....
        /*006c*/ 	.word	0xffffffff


	//   ....[12]....
        /*0070*/ 	.word	0xffffffff


	//   ....[13]....
        /*0074*/ 	.word	0xffffffff


	//   ....[14]....
        /*0078*/ 	.word	0xffffffff


	//   ....[15]....
        /*007c*/ 	.word	0xffffffff


	//----- nvinfo : EIATTR_COOP_GROUP_INSTR_OFFSETS
	.align		4
.L_594:
        /*0080*/ 	.byte	0x04, 0x28
        /*0082*/ 	.short	(.L_596 - .L_595)


	//   ....[0]....
.L_595:
        /*0084*/ 	.word	0x000073f0


	//   ....[1]....
        /*0088*/ 	.word	0x000074d0


	//   ....[2]....
        /*008c*/ 	.word	0x000074e0


	//   ....[3]....
        /*0090*/ 	.word	0x00007520


	//   ....[4]....
        /*0094*/ 	.word	0x0000ba70


	//   ....[5]....
        /*0098*/ 	.word	0x0000ba80


	//   ....[6]....
        /*009c*/ 	.word	0x0000bab0


	//   ....[7]....
        /*00a0*/ 	.word	0x0000bac0


	//   ....[8]....
        /*00a4*/ 	.word	0x00010240


	//   ....[9]....
        /*00a8*/ 	.word	0x00010260


	//   ....[10]....
        /*00ac*/ 	.word	0x00010290


	//   ....[11]....
        /*00b0*/ 	.word	0x000102a0


	//   ....[12]....
        /*00b4*/ 	.word	0x00011e80


	//   ....[13]....
        /*00b8*/ 	.word	0x00011ec0


	//   ....[14]....
        /*00bc*/ 	.word	0x00011f60


	//   ....[15]....
        /*00c0*/ 	.word	0x00011f70


	//----- nvinfo : EIATTR_EXIT_INSTR_OFFSETS
	.align		4
.L_596:
        /*00c4*/ 	.byte	0x04, 0x1c
        /*00c6*/ 	.short	(.L_598 - .L_597)


	//   ....[0]....
.L_597:
        /*00c8*/ 	.word	0x00000590


	//   ....[1]....
        /*00cc*/ 	.word	0x00001420


	//   ....[2]....
        /*00d0*/ 	.word	0x00001450


	//   ....[3]....
        /*00d4*/ 	.word	0x00013bc0


	//   ....[4]....
        /*00d8*/ 	.word	0x00013c70


	//   ....[5]....
        /*00dc*/ 	.word	0x00013c90


	//----- nvinfo : EIATTR_CRS_STACK_SIZE
	.align		4
.L_598:
        /*00e0*/ 	.byte	0x04, 0x1e
        /*00e2*/ 	.short	(.L_600 - .L_599)
.L_599:
        /*00e4*/ 	.word	0x00000000


	//----- nvinfo : EIATTR_CBANK_PARAM_SIZE
	.align		4
.L_600:
        /*00e8*/ 	.byte	0x03, 0x19
        /*00ea*/ 	.short	0x01d0


	//----- nvinfo : EIATTR_PARAM_CBANK
	.align		4
        /*00ec*/ 	.byte	0x04, 0x0a
        /*00ee*/ 	.short	(.L_602 - .L_601)
	.align		4
.L_601:
        /*00f0*/ 	.word	index@(.nv.constant0._ZN5flash24flash_fwd_splitkv_kernelI23Flash_fwd_kernel_traitsILi256ELi64ELi64ELi4ELb0ELb0EN7cutlass10bfloat16_tE19Flash_kernel_traitsILi256ELi64ELi64ELi4ES3_EELb1ELb0ELb0ELb0ELb0ELb0ELb1ELb0EEEvNS_16Flash_fwd_paramsE)
        /*00f4*/ 	.short	0x0210
        /*00f6*/ 	.short	0x01d0


	//----- nvinfo : EIATTR_SW_WAR
	.align		4
.L_602:
        /*00f8*/ 	.byte	0x04, 0x36
        /*00fa*/ 	.short	(.L_604 - .L_603)
.L_603:
        /*00fc*/ 	.word	0x00000008
.L_604:


//--------------------- .nv.info._ZN5flash24flash_fwd_splitkv_kernelI23Flash_fwd_kernel_traitsILi256ELi64ELi64ELi4ELb0ELb0EN7cutlass10bfloat16_tE19Flash_kernel_traitsILi256ELi64ELi64ELi4ES3_EELb1ELb0ELb0ELb0ELb0ELb1ELb1ELb0EEEvNS_16Flash_fwd_paramsE --------------------------
	.section	.nv.info._ZN5flash24flash_fwd_splitkv_kernelI23Flash_fwd_kernel_traitsILi256ELi64ELi64ELi4ELb0ELb0EN7cutlass10bfloat16_tE19Flash_kernel_traitsILi256ELi64ELi64ELi4ES3_EELb1ELb0ELb0ELb0ELb0ELb1ELb1ELb0EEEvNS_16Flash_fwd_paramsE,"",@"SHT_CUDA_INFO"
	.sectionflags	@""
	.align	4


	//----- nvinfo : EIATTR_CUDA_API_VERSION
	.align		4
        /*0000*/ 	.byte	0x04, 0x37
        /*0002*/ 	.short	(.L_606 - .L_605)
.L_605:
        /*0004*/ 	.word	0x00000082


	//----- nvinfo : EIATTR_KPARAM_INFO
	.align		4
.L_606:
        /*0008*/ 	.byte	0x04, 0x17
        /*000a*/ 	.short	(.L_608 - .L_607)
.L_607:
        /*000c*/ 	.word	0x00000000
        /*0010*/ 	.short	0x0000
        /*0012*/ 	.short	0x0000
        /*0014*/ 	.byte	0x00, 0xf0, 0x41, 0x07


	//----- nvinfo : EIATTR_SPARSE_MMA_MASK
	.align		4
.L_608:
        /*0018*/ 	.byte	0x03, 0x50
        /*001a*/ 	.short	0x0000


	//----- nvinfo : EIATTR_MAXREG_COUNT
	.align		4
        /*001c*/ 	.byte	0x03, 0x1b
        /*001e*/ 	.short	0x00ff


	//----- nvinfo : EIATTR_NUM_BARRIERS
	.align		4
        /*0020*/ 	.byte	0x02, 0x4c
        /*0022*/ 	.byte	0x01
	.zero		1


	//----- nvinfo : EIATTR_MERCURY_ISA_VERSION
	.align		4
        /*0024*/ 	.byte	0x03, 0x5f
        /*0026*/ 	.short	0x0101


	//----- nvinfo : EIATTR_INT_WARP_WIDE_INSTR_OFFSETS
	.align		4
        /*0028*/ 	.byte	0x04, 0x31
        /*002a*/ 	.short	(.L_610 - .L_609)


	//   ....[0]....
.L_609:
        /*002c*/ 	.word	0x00004ac0


	//   ....[1]....
        /*0030*/ 	.word	0x00004ad0


	//   ....[2]....
        /*0034*/ 	.word	0x00004af0


	//   ....[3]....
        /*0038*/ 	.word	0x0000b710


	//----- nvinfo : EIATTR_COOP_GROUP_MASK_REGIDS
	.align		4
.L_610:
        /*003c*/ 	.byte	0x04, 0x29
        /*003e*/ 	.short	(.L_612 - .L_611)


	//   ....[0]....
.L_611:
        /*0040*/ 	.word	0xffffffff


	//   ....[1]....
        /*0044*/ 	.word	0xffffffff


	//   ....[2]....
        /*0048*/ 	.word	0xffffffff


	//   ....[3]....
        /*004c*/ 	.word	0xffffffff


	//   ....[4]....
        /*0050*/ 	.word	0xffffffff


	//   ....[5]....
        /*0054*/ 	.word	0xffffffff


	//   ....[6]....
        /*0058*/ 	.word	0xffffffff


	//   ....[7]....
        /*005c*/ 	.word	0xffffffff


	//   ....[8]....
        /*0060*/ 	.word	0xffffffff


	//   ....[9]....
        /*0064*/ 	.word	0xffffffff


	//   ....[10]....
        /*0068*/ 	.word	0xffffffff


	//   ....[11]....
        /*006c*/ 	.word	0xffffffff


	//   ....[12]....
        /*0070*/ 	.word	0xffffffff


	//   ....[13]....
        /*0074*/ 	.word	0xffffffff


	//   ....[14]....
        /*0078*/ 	.word	0xffffffff


	//   ....[15]....
        /*007c*/ 	.word	0xffffffff


	//----- nvinfo : EIATTR_COOP_GROUP_INSTR_OFFSETS
	.align		4
.L_612:
        /*0080*/ 	.byte	0x04, 0x28
        /*0082*/ 	.short	(.L_614 - .L_613)


	//   ....[0]....
.L_613:
        /*0084*/ 	.word	0x00007840


	//   ....[1]....
        /*0088*/ 	.word	0x00007900


	//   ....[2]....
        /*008c*/ 	.word	0x00007910


	//   ....[3]....
        /*0090*/ 	.word	0x00007950


	//   ....[4]....
        /*0094*/ 	.word	0x0000c290


	//   ....[5]....
        /*0098*/ 	.word	0x0000c2a0


	//   ....[6]....
        /*009c*/ 	.word	0x0000c2d0


	//   ....[7]....
        /*00a0*/ 	.word	0x0000c2e0


	//   ....[8]....
        /*00a4*/ 	.word	0x00010e50


	//   ....[9]....
        /*00a8*/ 	.word	0x00010e60


	//   ....[10]....
        /*00ac*/ 	.word	0x00010e90


	//   ....[11]....
        /*00b0*/ 	.word	0x00010ea0


	//   ....[12]....
        /*00b4*/ 	.word	0x00012ac0


	//   ....[13]....
        /*00b8*/ 	.word	0x00012b00


	//   ....[14]....
        /*00bc*/ 	.word	0x00012ba0


	//   ....[15]....
        /*00c0*/ 	.word	0x00012bb0


	//----- nvinfo : EIATTR_EXIT_INSTR_OFFSETS
	.align		4
.L_614:
        /*00c4*/ 	.byte	0x04, 0x1c
        /*00c6*/ 	.short	(.L_616 - .L_615)


	//   ....[0]....
.L_615:
        /*00c8*/ 	.word	0x00000590


	//   ....[1]....
        /*00cc*/ 	.word	0x00001420


	//   ....[2]....
        /*00d0*/ 	.word	0x00001450


	//   ....[3]....
        /*00d4*/ 	.word	0x00014800


	//   ....[4]....
        /*00d8*/ 	.word	0x000148b0


	//   ....[5]....
        /*00dc*/ 	.word	0x000148d0


	//----- nvinfo : EIATTR_CRS_STACK_SIZE
	.align		4
.L_616:
        /*00e0*/ 	.byte	0x04, 0x1e
        /*00e2*/ 	.short	(.L_618 - .L_617)
.L_617:
        /*00e4*/ 	.word	0x00000000


	//----- nvinfo : EIATTR_CBANK_PARAM_SIZE
	.align		4
.L_618:
        /*00e8*/ 	.byte	0x03, 0x19
        /*00ea*/ 	.short	0x01d0


	//----- nvinfo : EIATTR_PARAM_CBANK
	.align		4
        /*00ec*/ 	.byte	0x04, 0x0a
        /*00ee*/ 	.short	(.L_620 - .L_619)
	.align		4
.L_619:
        /*00f0*/ 	.word	index@(.nv.constant0._ZN5flash24flash_fwd_splitkv_kernelI23Flash_fwd_kernel_traitsILi256ELi64ELi64ELi4ELb0ELb0EN7cutlass10bfloat16_tE19Flash_kernel_traitsILi256ELi64ELi64ELi4ES3_EELb1ELb0ELb0ELb0ELb0ELb1ELb1ELb0EEEvNS_16Flash_fwd_paramsE)
        /*00f4*/ 	.short	0x0210
        /*00f6*/ 	.short	0x01d0


	//----- nvinfo : EIATTR_SW_WAR
	.align		4
.L_620:
        /*00f8*/ 	.byte	0x04, 0x36
        /*00fa*/ 	.short	(.L_622 - .L_621)
.L_621:
        /*00fc*/ 	.word	0x00000008
.L_622:


//--------------------- .nv.info._ZN5flash24flash_fwd_splitkv_kernelI23Flash_fwd_kernel_traitsILi256ELi64ELi64ELi4ELb0ELb0EN7cutlass10bfloat16_tE19Flash_kernel_traitsILi256ELi64ELi64ELi4ES3_EELb1ELb0ELb0ELb0ELb0ELb0ELb1ELb1EEEvNS_16Flash_fwd_paramsE --------------------------
	.section	.nv.info._ZN5flash24flash_fwd_splitkv_kernelI23Flash_fwd_kernel_traitsILi256ELi64ELi64ELi4ELb0ELb0EN7cutlass10bfloat16_tE19Flash_kernel_traitsILi256ELi64ELi64ELi4ES3_EELb1ELb0ELb0ELb0ELb0ELb0ELb1ELb1EEEvNS_16Flash_fwd_paramsE,"",@"SHT_CUDA_INFO"
	.sectionflags	@""
	.align	4


	//----- nvinfo : EIATTR_CUDA_API_VERSION
	.align		4
        /*0000*/ 	.byte	0x04, 0x37
        /*0002*/ 	.short	(.L_624 - .L_623)
.L_623:
        /*0004*/ 	.word	0x00000082


	//----- nvinfo : EIATTR_KPARAM_INFO
	.align		4
.L_624:
        /*0008*/ 	.byte	0x04, 0x17
        /*000a*/ 	.short	(.L_626 - .L_625)
.L_625:
        /*000c*/ 	.word	0x00000000
        /*0010*/ 	.short	0x0000
        /*0012*/ 	.short	0x0000
        /*0014*/ 	.byte	0x00, 0xf0, 0x41, 0x07


	//----- nvinfo : EIATTR_SPARSE_MMA_MASK
	.align		4
.L_626:
        /*0018*/ 	.byte	0x03, 0x50
        /*001a*/ 	.short	0x0000


	//----- nvinfo : EIATTR_MAXREG_COUNT
	.align		4
        /*001c*/ 	.byte	0x03, 0x1b
        /*001e*/ 	.short	0x00ff


	//----- nvinfo : EIATTR_NUM_BARRIERS
	.align		4
        /*0020*/ 	.byte	0x02, 0x4c
        /*0022*/ 	.byte	0x01
	.zero		1


	//----- nvinfo : EIATTR_MERCURY_ISA_VERSION
	.align		4
        /*0024*/ 	.byte	0x03, 0x5f
        /*0026*/ 	.short	0x0101


	//----- nvinfo : EIATTR_COOP_GROUP_MASK_REGIDS
	.align		4
        /*0028*/ 	.byte	0x04, 0x29
        /*002a*/ 	.short	(.L_628 - .L_627)


	//   ....[0]....
.L_627:
        /*002c*/ 	.word	0xffffffff


	//   ....[1]....
        /*0030*/ 	.word	0xffffffff


	//   ....[2]....
        /*0034*/ 	.word	0xffffffff


	//   ....[3]....
        /*0038*/ 	.word	0xffffffff


	//   ....[4]....
        /*003c*/ 	.word	0xffffffff


	//   ....[5]....
        /*0040*/ 	.word	0xffffffff


	//   ....[6]....
        /*0044*/ 	.word	0xffffffff


	//   ....[7]....
        /*0048*/ 	.word	0xffffffff


	//   ....[8]....
        /*004c*/ 	.word	0xffffffff


	//   ....[9]....
        /*0050*/ 	.word	0xffffffff


	//   ....[10]....
        /*0054*/ 	.word	0xffffffff


	//   ....[11]....
        /*0058*/ 	.word	0xffffffff


	//   ....[12]....
        /*005c*/ 	.word	0xffffffff


	//   ....[13]....
        /*0060*/ 	.word	0xffffffff


	//   ....[14]....
        /*0064*/ 	.word	0xffffffff


	//   ....[15]....
        /*0068*/ 	.word	0xffffffff


	//   ....[16]....
        /*006c*/ 	.word	0x0500000b


	//   ....[17]....
        /*0070*/ 	.word	0x0500000b


	//   ....[18]....
        /*0074*/ 	.word	0x0500000b


	//   ....[19]....
        /*0078*/ 	.word	0x0500000b


	//----- nvinfo : EIATTR_COOP_GROUP_INSTR_OFFSETS
	.align		4
.L_628:
        /*007c*/ 	.byte	0x04, 0x28
        /*007e*/ 	.short	(.L_630 - .L_629)


	//   ....[0]....
.L_629:
        /*0080*/ 	.word	0x0001c090


	//   ....[1]....
        /*0084*/ 	.word	0x0001c0c0


	//   ....[2]....
        /*0088*/ 	.word	0x0001c0e0


	//   ....[3]....
        /*008c*/ 	.word	0x0001c100


	//   ....[4]....
        /*0090*/ 	.word	0x00020520


	//   ....[5]....
        /*0094*/ 	.word	0x00020530


	//   ....[6]....
        /*0098*/ 	.word	0x00020560


	//   ....[7]....
        /*009c*/ 	.word	0x00020570


	//   ....[8]....
        /*00a0*/ 	.word	0x00024d90


	//   ....[9]....
        /*00a4*/ 	.word	0x00024da0


	//   ....[10]....
        /*00a8*/ 	.word	0x00024dd0


	//   ....[11]....
        /*00ac*/ 	.word	0x00024de0


	//   ....[12]....
        /*00b0*/ 	.word	0x00026af0


	//   ....[13]....
        /*00b4*/ 	.word	0x00026b00


	//   ....[14]....
        /*00b8*/ 	.word	0x00026b30


	//   ....[15]....
        /*00bc*/ 	.word	0x00026b40


	//   ....[16]....
        /*00c0*/ 	.word	0x00028d10


	//   ....[17]....
        /*00c4*/ 	.word	0x00028d90


	//   ....[18]....
        /*00c8*/ 	.word	0x00028e00


	//   ....[19]....
        /*00cc*/ 	.word	0x00028e70


	//----- nvinfo : EIATTR_EXIT_INSTR_OFFSETS
	.align		4
.L_630:
        /*00d0*/ 	.byte	0x04, 0x1c
        /*00d2*/ 	.short	(.L_632 - .L_631)


	//   ....[0]....
.L_631:
        /*00d4*/ 	.word	0x000001f0


	//----- nvinfo : EIATTR_CRS_STACK_SIZE
	.align		4
.L_632:
        /*00d8*/ 	.byte	0x04, 0x1e
        /*00da*/ 	.short	(.L_634 - .L_633)
.L_633:
        /*00dc*/ 	.word	0x00000000


	//----- nvinfo : EIATTR_CBANK_PARAM_SIZE
	.align		4
.L_634:
        /*00e0*/ 	.byte	0x03, 0x19
        /*00e2*/ 	.short	0x01d0


	//----- nvinfo : EIATTR_PARAM_CBANK
	.align		4
        /*00e4*/ 	.byte	0x04, 0x0a
        /*00e6*/ 	.short	(.L_636 - .L_635)
	.align		4
.L_635:
        /*00e8*/ 	.word	index@(.nv.constant0._ZN5flash24flash_fwd_splitkv_kernelI23Flash_fwd_kernel_traitsILi256ELi64ELi64ELi4ELb0ELb0EN7cutlass10bfloat16_tE19Flash_kernel_traitsILi256ELi64ELi64ELi4ES3_EELb1ELb0ELb0ELb0ELb0ELb0ELb1ELb1EEEvNS_16Flash_fwd_paramsE)
        /*00ec*/ 	.short	0x0210
        /*00ee*/ 	.short	0x01d0


	//----- nvinfo : EIATTR_SW_WAR
	.align		4
.L_636:
        /*00f0*/ 	.byte	0x04, 0x36
        /*00f2*/ 	.short	(.L_638 - .L_637)
.L_637:
        /*00f4*/ 	.word	0x00000008
.L_638:


//--------------------- .nv.info._ZN5flash24flash_fwd_splitkv_kernelI23Flash_fwd_kernel_traitsILi256ELi64ELi64ELi4ELb0ELb0EN7cutlass10bfloat16_tE19Flash_kernel_traitsILi256ELi64ELi64ELi4ES3_EELb1ELb0ELb0ELb0ELb0ELb1ELb1ELb1EEEvNS_16Flash_fwd_paramsE --------------------------
	.section	.nv.info._ZN5flash24flash_fwd_splitkv_kernelI23Flash_fwd_kernel_traitsILi256ELi64ELi64ELi4ELb0ELb0EN7cutlass10bfloat16_tE19Flash_kernel_traitsILi256ELi64ELi64ELi4ES3_EELb1ELb0ELb0ELb0ELb0ELb1ELb1ELb1EEEvNS_16Flash_fwd_paramsE,"",@"SHT_CUDA_INFO"
	.sectionflags	@""
	.align	4


	//----- nvinfo : EIATTR_CUDA_API_VERSION
	.align		4
        /*0000*/ 	.byte	0x04, 0x37
        /*0002*/ 	.short	(.L_640 - .L_639)
.L_639:
        /*0004*/ 	.word	0x00000082


	//----- nvinfo : EIATTR_KPARAM_INFO
	.align		4
.L_640:
        /*0008*/ 	.byte	0x04, 0x17
        /*000a*/ 	.short	(.L_642 - .L_641)
.L_641:
        /*000c*/ 	.word	0x00000000
        /*0010*/ 	.short	0x0000
        /*0012*/ 	.short	0x0000
        /*0014*/ 	.byte	0x00, 0xf0, 0x41, 0x07


	//----- nvinfo : EIATTR_SPARSE_MMA_MASK
	.align		4
.L_642:
        /*0018*/ 	.byte	0x03, 0x50
        /*001a*/ 	.short	0x0000


	//----- nvinfo : EIATTR_MAXREG_COUNT
	.align		4
        /*001c*/ 	.byte	0x03, 0x1b
        /*001e*/ 	.short	0x00ff


	//----- nvinfo : EIATTR_NUM_BARRIERS
	.align		4
        /*0020*/ 	.byte	0x02, 0x4c
        /*0022*/ 	.byte	0x01
	.zero		1


	//----- nvinfo : EIATTR_ANNOTATIONS
	.align		4
        /*0024*/ 	.byte	0x04, 0x55
        /*0026*/ 	.short	(.L_644 - .L_643)


	//   ....[0]....
.L_643:
        /*0028*/ 	.word	0x00000001
        /*002c*/ 	.byte	0xb0, 0x46, 0x02, 0x00, 0x01, 0x00, 0x00, 0x00, 0x70, 0x57, 0x02, 0x00


	//----- nvinfo : EIATTR_MERCURY_ISA_VERSION
	.align		4
.L_644:
        /*0038*/ 	.byte	0x03, 0x5f
        /*003a*/ 	.short	0x0101


	//----- nvinfo : EIATTR_COOP_GROUP_MASK_REGIDS
	.align		4
        /*003c*/ 	.byte	0x04, 0x29
        /*003e*/ 	.short	(.L_646 - .L_645)


	//   ....[0]....
.L_645:
        /*0040*/ 	.word	0xffffffff


	//   ....[1]....
        /*0044*/ 	.word	0xffffffff


	//   ....[2]....
        /*0048*/ 	.word	0xffffffff


	//   ....[3]....
        /*004c*/ 	.word	0xffffffff


	//   ....[4]....
        /*0050*/ 	.word	0xffffffff


	//   ....[5]....
        /*0054*/ 	.word	0xffffffff


	//   ....[6]....
        /*0058*/ 	.word	0xffffffff


	//   ....[7]....
        /*005c*/ 	.word	0xffffffff


	//   ....[8]....
        /*0060*/ 	.word	0xffffffff


	//   ....[9]....
        /*0064*/ 	.word	0xffffffff


	//   ....[10]....
        /*0068*/ 	.word	0xffffffff


	//   ....[11]....
        /*006c*/ 	.word	0xffffffff


	//   ....[12]....
        /*0070*/ 	.word	0xffffffff


	//   ....[13]....
        /*0074*/ 	.word	0xffffffff


	//   ....[14]....
        /*0078*/ 	.word	0xffffffff


	//   ....[15]....
        /*007c*/ 	.word	0xffffffff


	//   ....[16]....
        /*0080*/ 	.word	0x0500000b


	//   ....[17]....
        /*0084*/ 	.word	0x0500000b


	//   ....[18]....
        /*0088*/ 	.word	0x0500000b


	//   ....[19]....
        /*008c*/ 	.word	0x0500000b


	//----- nvinfo : EIATTR_COOP_GROUP_INSTR_OFFSETS
	.align		4
.L_646:
        /*0090*/ 	.byte	0x04, 0x28
        /*0092*/ 	.short	(.L_648 - .L_647)


	//   ....[0]....
.L_647:
        /*0094*/ 	.word	0x0001c490


	//   ....[1]....
        /*0098*/ 	.word	0x0001c4c0


	//   ....[2]....
        /*009c*/ 	.word	0x0001c4e0


	//   ....[3]....
        /*00a0*/ 	.word	0x0001c500


	//   ....[4]....
        /*00a4*/ 	.word	0x00020d50


	//   ....[5]....
        /*00a8*/ 	.word	0x00020d70


	//   ....[6]....
        /*00ac*/ 	.word	0x00020d90


	//   ....[7]....
        /*00b0*/ 	.word	0x00020db0


	//   ....[8]....
        /*00b4*/ 	.word	0x00025950


	//   ....[9]....
        /*00b8*/ 	.word	0x00025970


	//   ....[10]....
        /*00bc*/ 	.word	0x00025c10


	//   ....[11]....
        /*00c0*/ 	.word	0x00025de0


	//   ....[12]....
        /*00c4*/ 	.word	0x00027830


	//   ....[13]....
        /*00c8*/ 	.word	0x00027840


	//   ....[14]....
        /*00cc*/ 	.word	0x00027870


	//   ....[15]....
        /*00d0*/ 	.word	0x00027880


	//   ....[16]....
        /*00d4*/ 	.word	0x00029a50


	//   ....[17]....
        /*00d8*/ 	.word	0x00029ad0


	//   ....[18]....
        /*00dc*/ 	.word	0x00029b40


	//   ....[19]....
        /*00e0*/ 	.word	0x00029bb0


	//----- nvinfo : EIATTR_EXIT_INSTR_OFFSETS
	.align		4
.L_648:
        /*00e4*/ 	.byte	0x04, 0x1c
        /*00e6*/ 	.short	(.L_650 - .L_649)


	//   ....[0]....
.L_649:
        /*00e8*/ 	.word	0x00000200


	//----- nvinfo : EIATTR_CRS_STACK_SIZE
	.align		4
.L_650:
        /*00ec*/ 	.byte	0x04, 0x1e
        /*00ee*/ 	.short	(.L_652 - .L_651)
.L_651:
        /*00f0*/ 	.word	0x00000000


	//----- nvinfo : EIATTR_CBANK_PARAM_SIZE
	.align		4
.L_652:
        /*00f4*/ 	.byte	0x03, 0x19
        /*00f6*/ 	.short	0x01d0


	//----- nvinfo : EIATTR_PARAM_CBANK
	.align		4
        /*00f8*/ 	.byte	0x04, 0x0a
        /*00fa*/ 	.short	(.L_654 - .L_653)
	.align		4
.L_653:
        /*00fc*/ 	.word	index@(.nv.constant0._ZN5flash24flash_fwd_splitkv_kernelI23Flash_fwd_kernel_traitsILi256ELi64ELi64ELi4ELb0ELb0EN7cutlass10bfloat16_tE19Flash_kernel_traitsILi256ELi64ELi64ELi4ES3_EELb1ELb0ELb0ELb0ELb0ELb1ELb1ELb1EEEvNS_16Flash_fwd_paramsE)
        /*0100*/ 	.short	0x0210
        /*0102*/ 	.short	0x01d0


	//----- nvinfo : EIATTR_SW_WAR
	.align		4
.L_654:
        /*0104*/ 	.byte	0x04, 0x36
        /*0106*/ 	.short	(.L_656 - .L_655)
.L_655:
        /*0108*/ 	.word	0x00000008
.L_656:


//--------------------- .nv.info._ZN5flash24flash_fwd_splitkv_kernelI23Flash_fwd_kernel_traitsILi256ELi64ELi64ELi4ELb0ELb0EN7cutlass10bfloat16_tE19Flash_kernel_traitsILi256ELi64ELi64ELi4ES3_EELb1ELb0ELb0ELb0ELb1ELb0ELb0ELb0EEEvNS_16Flash_fwd_paramsE --------------------------
	.section	.nv.info._ZN5flash24flash_fwd_splitkv_kernelI23Flash_fwd_kernel_traitsILi256ELi64ELi64ELi4ELb0ELb0EN7cutlass10bfloat16_tE19Flash_kernel_traitsILi256ELi64ELi64ELi4ES3_EELb1ELb0ELb0ELb0ELb1ELb0ELb0ELb0EEEvNS_16Flash_fwd_paramsE,"",@"SHT_CUDA_INFO"
	.sectionflags	@""
	.align	4


	//----- nvinfo : EIATTR_CUDA_API_VERSION
	.align		4
        /*0000*/ 	.byte	0x04, 0x37
        /*0002*/ 	.short	(.L_658 - .L_657)
.L_657:
        /*0004*/ 	.word	0x00000082


	//----- nvinfo : EIATTR_KPARAM_INFO
	.align		4
.L_658:
        /*0008*/ 	.byte	0x04, 0x17
        /*000a*/ 	.short	(.L_660 - .L_659)
.L_659:
        /*000c*/ 	.word	0x00000000
        /*0010*/ 	.short	0x0000
        /*0012*/ 	.short	0x0000
        /*0014*/ 	.byte	0x00, 0xf0, 0x41, 0x07


	//----- nvinfo : EIATTR_SPARSE_MMA_MASK
	.align		4
.L_660:
        /*0018*/ 	.byte	0x03, 0x50
        /*001a*/ 	.short	0x0000


	//----- nvinfo : EIATTR_MAXREG_COUNT
	.align		4
        /*001c*/ 	.byte	0x03, 0x1b
        /*001e*/ 	.short	0x00ff


	//----- nvinfo : EIATTR_NUM_BARRIERS
	.align		4
        /*0020*/ 	.byte	0x02, 0x4c
        /*0022*/ 	.byte	0x01
	.zero		1


	//----- nvinfo : EIATTR_MERCURY_ISA_VERSION
	.align		4
        /*0024*/ 	.byte	0x03, 0x5f
        /*0026*/ 	.short	0x0101


	//----- nvinfo : EIATTR_INT_WARP_WIDE_INSTR_OFFSETS
	.align		4
        /*0028*/ 	.byte	0x04, 0x31
        /*002a*/ 	.short	(.L_662 - .L_661)


	//   ....[0]....
.L_661:
        /*002c*/ 	.word	0x00002480


	//   ....[1]....
        /*0030*/ 	.word	0x000026e0


	//----- nvinfo : EIATTR_COOP_GROUP_MASK_REGIDS
	.align		4
.L_662:
        /*0034*/ 	.byte	0x04, 0x29
        /*0036*/ 	.short	(.L_664 - .L_663)


	//   ....[0]....
.L_663:
        /*0038*/ 	.word	0xffffffff


	//   ....[1]....
        /*003c*/ 	.word	0xffffffff


	//   ....[2]....
        /*0040*/ 	.word	0xffffffff


	//   ....[3]....
        /*0044*/ 	.word	0xffffffff


	//   ....[4]....
        /*0048*/ 	.word	0xffffffff


	//   ....[5]....
        /*004c*/ 	.word	0xffffffff


	//   ....[6]....
        /*0050*/ 	.word	0xffffffff


	//   ....[7]....
        /*0054*/ 	.word	0xffffffff


	//   ....[8]....
        /*0058*/ 	.word	0xffffffff


	//   ....[9]....
        /*005c*/ 	.word	0xffffffff


	//   ....[10]....
        /*0060*/ 	.word	0xffffffff


	//   ....[11]....
        /*0064*/ 	.word	0xffffffff


	//   ....[12]....
        /*0068*/ 	.word	0xffffffff


	//   ....[13]....
        /*006c*/ 	.word	0xffffffff


	//   ....[14]....
        /*0070*/ 	.word	0xffffffff


	//   ....[15]....
        /*0074*/ 	.word	0xffffffff


	//----- nvinfo : EIATTR_COOP_GROUP_INSTR_OFFSETS
	.align		4
.L_664:
        /*0078*/ 	.byte	0x04, 0x28
        /*007a*/ 	.short	(.L_666 - .L_665)


	//   ....[0]....
.L_665:
        /*007c*/ 	.word	0x00004c60


	//   ....[1]....
        /*0080*/ 	.word	0x00004c80


	//   ....[2]....
        /*0084*/ 	.word	0x00004d20


	//   ....[3]....
        /*0088*/ 	.word	0x00004d30


	//   ....[4]....
        /*008c*/ 	.word	0x00008350


	//   ....[5]....
        /*0090*/ 	.word	0x00008360


	//   ....[6]....
        /*0094*/ 	.word	0x00008390


	//   ....[7]....
        /*0098*/ 	.word	0x000083a0


	//   ....[8]....
        /*009c*/ 	.word	0x0000bc90


	//   ....[9]....
        /*00a0*/ 	.word	0x0000bcb0


	//   ....[10]....
        /*00a4*/ 	.word	0x0000bce0


	//   ....[11]....
        /*00a8*/ 	.word	0x0000bcf0


	//   ....[12]....
        /*00ac*/ 	.word	0x0000d8d0


	//   ....[13]....
        /*00b0*/ 	.word	0x0000d910


	//   ....[14]....
        /*00b4*/ 	.word	0x0000d980


	//   ....[15]....
        /*00b8*/ 	.word	0x0000d990


	//----- nvinfo : EIATTR_EXIT_INSTR_OFFSETS
	.align		4
.L_666:
        /*00bc*/ 	.byte	0x04, 0x1c
        /*00be*/ 	.short	(.L_668 - .L_667)


	//   ....[0]....
.L_667:
        /*00c0*/ 	.word	0x000004b0


	//   ....[1]....
        /*00c4*/ 	.word	0x00000e60


	//   ....[2]....
        /*00c8*/ 	.word	0x00000e90


	//   ....[3]....
        /*00cc*/ 	.word	0x0000f670


	//   ....[4]....
        /*00d0*/ 	.word	0x0000f770


	//----- nvinfo : EIATTR_CRS_STACK_SIZE
	.align		4
.L_668:
        /*00d4*/ 	.byte	0x04, 0x1e
        /*00d6*/ 	.short	(.L_670 - .L_669)
.L_669:
        /*00d8*/ 	.word	0x00000000


	//----- nvinfo : EIATTR_CBANK_PARAM_SIZE
	.align		4
.L_670:
        /*00dc*/ 	.byte	0x03, 0x19
        /*00de*/ 	.short	0x01d0


	//----- nvinfo : EIATTR_PARAM_CBANK
	.align		4
        /*00e0*/ 	.byte	0x04, 0x0a
        /*00e2*/ 	.short	(.L_672 - .L_671)
	.align		4
.L_671:
        /*00e4*/ 	.word	index@(.nv.constant0._ZN5flash24flash_fwd_splitkv_kernelI23Flash_fwd_kernel_traitsILi256ELi64ELi64ELi4ELb0ELb0EN7cutlass10bfloat16_tE19Flash_kernel_traitsILi256ELi64ELi64ELi4ES3_EELb1ELb0ELb0ELb0ELb1ELb0ELb0ELb0EEEvNS_16Flash_fwd_paramsE)
        /*00e8*/ 	.short	0x0210
        /*00ea*/ 	.short	0x01d0


	//----- nvinfo : EIATTR_SW_WAR
	.align		4
.L_672:
        /*00ec*/ 	.byte	0x04, 0x36
        /*00ee*/ 	.short	(.L_674 - .L_673)
.L_673:
        /*00f0*/ 	.word	0x00000008
.L_674:


//--------------------- .nv.info._ZN5flash24flash_fwd_splitkv_kernelI23Flash_fwd_kernel_traitsILi256ELi64ELi64ELi4ELb0ELb0EN7cutlass10bfloat16_tE19Flash_kernel_traitsILi256ELi64ELi64ELi4ES3_EELb1ELb0ELb0ELb0ELb1ELb1ELb0ELb0EEEvNS_16Flash_fwd_paramsE --------------------------
	.section	.nv.info._ZN5flash24flash_fwd_splitkv_kernelI23Flash_fwd_kernel_traitsILi256ELi64ELi64ELi4ELb0ELb0EN7cutlass10bfloat16_tE19Flash_kernel_traitsILi256ELi64ELi64ELi4ES3_EELb1ELb0ELb0ELb0ELb1ELb1ELb0ELb0EEEvNS_16Flash_fwd_paramsE,"",@"SHT_CUDA_INFO"
	.sectionflags	@""
	.align	4


	//----- nvinfo : EIATTR_CUDA_API_VERSION
	.align		4
        /*0000*/ 	.byte	0x04, 0x37
        /*0002*/ 	.short	(.L_676 - .L_675)
.L_675:
        /*0004*/ 	.word	0x00000082


	//----- nvinfo : EIATTR_KPARAM_INFO
	.align		4
.L_676:
        /*0008*/ 	.byte	0x04, 0x17
        /*000a*/ 	.short	(.L_678 - .L_677)
.L_677:
        /*000c*/ 	.word	0x00000000
        /*0010*/ 	.short	0x0000
        /*0012*/ 	.short	0x0000
        /*0014*/ 	.byte	0x00, 0xf0, 0x41, 0x07


	//----- nvinfo : EIATTR_SPARSE_MMA_MASK
	.align		4
.L_678:
        /*0018*/ 	.byte	0x03, 0x50
        /*001a*/ 	.short	0x0000


	//----- nvinfo : EIATTR_MAXREG_COUNT
	.align		4
        /*001c*/ 	.byte	0x03, 0x1b
        /*001e*/ 	.short	0x00ff


	//----- nvinfo : EIATTR_NUM_BARRIERS
	.align		4
        /*0020*/ 	.byte	0x02, 0x4c
        /*0022*/ 	.byte	0x01
	.zero		1


	//----- nvinfo : EIATTR_MERCURY_ISA_VERSION
	.align		4
        /*0024*/ 	.byte	0x03, 0x5f
        /*0026*/ 	.short	0x0101


	//----- nvinfo : EIATTR_INT_WARP_WIDE_INSTR_OFFSETS
	.align		4
        /*0028*/ 	.byte	0x04, 0x31
        /*002a*/ 	.short	(.L_680 - .L_679)


	//   ....[0]....
.L_679:
        /*002c*/ 	.word	0x00002480


	//   ....[1]....
        /*0030*/ 	.word	0x00002870


	//----- nvinfo : EIATTR_COOP_GROUP_MASK_REGIDS
	.align		4
.L_680:
        /*0034*/ 	.byte	0x04, 0x29
        /*0036*/ 	.short	(.L_682 - .L_681)


	//   ....[0]....
.L_681:
        /*0038*/ 	.word	0xffffffff


	//   ....[1]....
        /*003c*/ 	.word	0xffffffff


	//   ....[2]....
        /*0040*/ 	.word	0xffffffff


	//   ....[3]....
        /*0044*/ 	.word	0xffffffff


	//   ....[4]....
        /*0048*/ 	.word	0xffffffff


	//   ....[5]....
        /*004c*/ 	.word	0xffffffff


	//   ....[6]....
        /*0050*/ 	.word	0xffffffff


	//   ....[7]....
        /*0054*/ 	.word	0xffffffff


	//   ....[8]....
        /*0058*/ 	.word	0xffffffff


	//   ....[9]....
        /*005c*/ 	.word	0xffffffff


	//   ....[10]....
        /*0060*/ 	.word	0xffffffff


	//   ....[11]....
        /*0064*/ 	.word	0xffffffff


	//   ....[12]....
        /*0068*/ 	.word	0xffffffff


	//   ....[13]....
        /*006c*/ 	.word	0xffffffff


	//   ....[14]....
        /*0070*/ 	.word	0xffffffff


	//   ....[15]....
        /*0074*/ 	.word	0xffffffff


	//----- nvinfo : EIATTR_COOP_GROUP_INSTR_OFFSETS
	.align		4
.L_682:
        /*0078*/ 	.byte	0x04, 0x28
        /*007a*/ 	.short	(.L_684 - .L_683)


	//   ....[0]....
.L_683:
        /*007c*/ 	.word	0x00005120


	//   ....[1]....
        /*0080*/ 	.word	0x00005140


	//   ....[2]....
        /*0084*/ 	.word	0x000051e0


	//   ....[3]....
        /*0088*/ 	.word	0x000051f0


	//   ....[4]....
        /*008c*/ 	.word	0x00008c30


	//   ....[5]....
        /*0090*/ 	.word	0x00008c40


	//   ....[6]....
        /*0094*/ 	.word	0x00008c70


	//   ....[7]....
        /*0098*/ 	.word	0x00008c80


	//   ....[8]....
        /*009c*/ 	.word	0x0000c950


	//   ....[9]....
        /*00a0*/ 	.word	0x0000c960


	//   ....[10]....
        /*00a4*/ 	.word	0x0000c990


	//   ....[11]....
        /*00a8*/ 	.word	0x0000c9a0


	//   ....[12]....
        /*00ac*/ 	.word	0x0000e600


	//   ....[13]....
        /*00b0*/ 	.word	0x0000e640


	//   ....[14]....
        /*00b4*/ 	.word	0x0000e6c0


	//   ....[15]....
        /*00b8*/ 	.word	0x0000e6d0


	//----- nvinfo : EIATTR_EXIT_INSTR_OFFSETS
	.align		4
.L_684:
        /*00bc*/ 	.byte	0x04, 0x1c
        /*00be*/ 	.short	(.L_686 - .L_685)


	//   ....[0]....
.L_685:
        /*00c0*/ 	.word	0x000004b0


	//   ....[1]....
        /*00c4*/ 	.word	0x00000e60


	//   ....[2]....
        /*00c8*/ 	.word	0x00000e90


	//   ....[3]....
        /*00cc*/ 	.word	0x000103a0


	//   ....[4]....
        /*00d0*/ 	.word	0x000104a0


	//----- nvinfo : EIATTR_CRS_STACK_SIZE
	.align		4
.L_686:
        /*00d4*/ 	.byte	0x04, 0x1e
        /*00d6*/ 	.short	(.L_688 - .L_687)
.L_687:
        /*00d8*/ 	.word	0x00000000


	//----- nvinfo : EIATTR_CBANK_PARAM_SIZE
	.align		4
.L_688:
        /*00dc*/ 	.byte	0x03, 0x19
        /*00de*/ 	.short	0x01d0


	//----- nvinfo : EIATTR_PARAM_CBANK
	.align		4
        /*00e0*/ 	.byte	0x04, 0x0a
        /*00e2*/ 	.short	(.L_690 - .L_689)
	.align		4
.L_689:
        /*00e4*/ 	.word	index@(.nv.constant0._ZN5flash24flash_fwd_splitkv_kernelI23Flash_fwd_kernel_traitsILi256ELi64ELi64ELi4ELb0ELb0EN7cutlass10bfloat16_tE19Flash_kernel_traitsILi256ELi64ELi64ELi4ES3_EELb1ELb0ELb0ELb0ELb1ELb1ELb0ELb0EEEvNS_16Flash_fwd_paramsE)
        /*00e8*/ 	.short	0x0210
        /*00ea*/ 	.short	0x01d0


	//----- nvinfo : EIATTR_SW_WAR
	.align		4
.L_690:
        /*00ec*/ 	.byte	0x04, 0x36
        /*00ee*/ 	.short	(.L_692 - .L_691)
.L_691:
        /*00f0*/ 	.word	0x00000008
.L_692:


//--------------------- .nv.info._ZN5flash24flash_fwd_splitkv_kernelI23Flash_fwd_kernel_traitsILi256ELi64ELi64ELi4ELb0ELb0EN7cutlass10bfloat16_tE19Flash_kernel_traitsILi256ELi64ELi64ELi4ES3_EELb1ELb0ELb1ELb0ELb0ELb0ELb0ELb0EEEvNS_16Flash_fwd_paramsE --------------------------
	.section	.nv.info._ZN5flash24flash_fwd_splitkv_kernelI23Flash_fwd_kernel_traitsILi256ELi64ELi64ELi4ELb0ELb0EN7cutlass10bfloat16_tE19Flash_kernel_traitsILi256ELi64ELi64ELi4ES3_EELb1ELb0ELb1ELb0ELb0ELb0ELb0ELb0EEEvNS_16Flash_fwd_paramsE,"",@"SHT_CUDA_INFO"
	.sectionflags	@""
	.align	4


	//----- nvinfo : EIATTR_CUDA_API_VERSION
	.align		4
        /*0000*/ 	.byte	0x04, 0x37
        /*0002*/ 	.short	(.L_694 - .L_693)
.L_693:
        /*0004*/ 	.word	0x00000082


	//----- nvinfo : EIATTR_KPARAM_INFO
	.align		4
.L_694:
        /*0008*/ 	.byte	0x04, 0x17
        /*000a*/ 	.short	(.L_696 - .L_695)
.L_695:
        /*000c*/ 	.word	0x00000000
        /*0010*/ 	.short	0x0000
        /*0012*/ 	.short	0x0000
        /*0014*/ 	.byte	0x00, 0xf0, 0x41, 0x07


	//----- nvinfo : EIATTR_SPARSE_MMA_MASK
	.align		4
.L_696:
        /*0018*/ 	.byte	0x03, 0x50
        /*001a*/ 	.short	0x0000


	//----- nvinfo : EIATTR_MAXREG_COUNT
	.align		4
        /*001c*/ 	.byte	0x03, 0x1b
        /*001e*/ 	.short	0x00ff


	//----- nvinfo : EIATTR_NUM_BARRIERS
	.align		4
        /*0020*/ 	.byte	0x02, 0x4c
        /*0022*/ 	.byte	0x01
	.zero		1


	//----- nvinfo : EIATTR_MERCURY_ISA_VERSION
	.align		4
        /*0024*/ 	.byte	0x03, 0x5f
        /*0026*/ 	.short	0x0101


	//----- nvinfo : EIATTR_INT_WARP_WIDE_INSTR_OFFSETS
	.align		4
        /*0028*/ 	.byte	0x04, 0x31
        /*002a*/ 	.short	(.L_698 - .L_697)


	//   ....[0]....
.L_697:
        /*002c*/ 	.word	0x000046c0


	//   ....[1]....
        /*0030*/ 	.word	0x000046e0


	//   ....[2]....
        /*0034*/ 	.word	0x00004700


	//   ....[3]....
        /*0038*/ 	.word	0x0000b0b0


	//----- nvinfo : EIATTR_COOP_GROUP_MASK_REGIDS
	.align		4
.L_698:
        /*003c*/ 	.byte	0x04, 0x29
        /*003e*/ 	.short	(.L_700 - .L_699)


	//   ....[0]....
.L_699:
        /*0040*/ 	.word	0xffffffff


	//   ....[1]....
        /*0044*/ 	.word	0xffffffff


	//   ....[2]....
        /*0048*/ 	.word	0xffffffff


	//   ....[3]....
        /*004c*/ 	.word	0xffffffff


	//   ....[4]....
        /*0050*/ 	.word	0xffffffff


	//   ....[5]....
        /*0054*/ 	.word	0xffffffff


	//   ....[6]....
        /*0058*/ 	.word	0xffffffff


	//   ....[7]....
        /*005c*/ 	.word	0xffffffff


	//   ....[8]....
        /*0060*/ 	.word	0xffffffff


	//   ....[9]....
        /*0064*/ 	.word	0xffffffff


	//   ....[10]....
        /*0068*/ 	.word	0xffffffff


	//   ....[11]....
        /*006c*/ 	.word	0xffffffff


	//   ....[12]....
        /*0070*/ 	.word	0xffffffff


	//   ....[13]....
        /*0074*/ 	.word	0xffffffff


	//   ....[14]....
        /*0078*/ 	.word	0xffffffff


	//   ....[15]....
        /*007c*/ 	.word	0xffffffff


	//----- nvinfo : EIATTR_COOP_GROUP_INSTR_OFFSETS
	.align		4
.L_700:
        /*0080*/ 	.byte	0x04, 0x28
        /*0082*/ 	.short	(.L_702 - .L_701)


	//   ....[0]....
.L_701:
        /*0084*/ 	.word	0x00007320


	//   ....[1]....
        /*0088*/ 	.word	0x00007340


	//   ....[2]....
        /*008c*/ 	.word	0x000073e0


	//   ....[3]....
        /*0090*/ 	.word	0x000073f0


	//   ....[4]....
        /*0094*/ 	.word	0x0000bc40


	//   ....[5]....
        /*0098*/ 	.word	0x0000bc50


	//   ....[6]....
        /*009c*/ 	.word	0x0000bc80


	//   ....[7]....
        /*00a0*/ 	.word	0x0000bc90


	//   ....[8]....
        /*00a4*/ 	.word	0x00010830


	//   ....[9]....
        /*00a8*/ 	.word	0x00010840


	//   ....[10]....
        /*00ac*/ 	.word	0x00010870


	//   ....[11]....
        /*00b0*/ 	.word	0x00010880


	//   ....[12]....
        /*00b4*/ 	.word	0x00012460


	//   ....[13]....
        /*00b8*/ 	.word	0x000124a0


	//   ....[14]....
        /*00bc*/ 	.word	0x000124f0


	//   ....[15]....
        /*00c0*/ 	.word	0x00012500


	//----- nvinfo : EIATTR_EXIT_INSTR_OFFSETS
	.align		4
.L_702:
        /*00c4*/ 	.byte	0x04, 0x1c
        /*00c6*/ 	.short	(.L_704 - .L_703)


	//   ....[0]....
.L_703:
        /*00c8*/ 	.word	0x000004a0


	//   ....[1]....
        /*00cc*/ 	.word	0x00000fc0


	//   ....[2]....
        /*00d0*/ 	.word	0x00000ff0


	//   ....[3]....
        /*00d4*/ 	.word	0x00014300


	//   ....[4]....
        /*00d8*/ 	.word	0x00014440


	//   ....[5]....
        /*00dc*/ 	.word	0x00014460


	//----- nvinfo : EIATTR_CRS_STACK_SIZE
	.align		4
.L_704:
        /*00e0*/ 	.byte	0x04, 0x1e
        /*00e2*/ 	.short	(.L_706 - .L_705)
.L_705:
        /*00e4*/ 	.word	0x00000000


	//----- nvinfo : EIATTR_CBANK_PARAM_SIZE
	.align		4
.L_706:
        /*00e8*/ 	.byte	0x03, 0x19
        /*00ea*/ 	.short	0x01d0


	//----- nvinfo : EIATTR_PARAM_CBANK
	.align		4
        /*00ec*/ 	.byte	0x04, 0x0a
        /*00ee*/ 	.short	(.L_708 - .L_707)
	.align		4
.L_707:
        /*00f0*/ 	.word	index@(.nv.constant0._ZN5flash24flash_fwd_splitkv_kernelI23Flash_fwd_kernel_traitsILi256ELi64ELi64ELi4ELb0ELb0EN7cutlass10bfloat16_tE19Flash_kernel_traitsILi256ELi64ELi64ELi4ES3_EELb1ELb0ELb1ELb0ELb0ELb0ELb0ELb0EEEvNS_16Flash_fwd_paramsE)
        /*00f4*/ 	.short	0x0210
        /*00f6*/ 	.short	0x01d0


	//----- nvinfo : EIATTR_SW_WAR
	.align		4
.L_708:
        /*00f8*/ 	.byte	0x04, 0x36
        /*00fa*/ 	.short	(.L_710 - .L_709)
.L_709:
        /*00fc*/ 	.word	0x00000008
.L_710:


//--------------------- .nv.info._ZN5flash24flash_fwd_splitkv_kernelI23Flash_fwd_kernel_traitsILi256ELi64ELi64ELi4ELb0ELb0EN7cutlass10bfloat16_tE19Flash_kernel_traitsILi256ELi64ELi64ELi4ES3_EELb1ELb0ELb1ELb0ELb0ELb1ELb0ELb0EEEvNS_16Flash_fwd_paramsE --------------------------
	.section	.nv.info._ZN5flash24flash_fwd_splitkv_kernelI23Flash_fwd_kernel_traitsILi256ELi64ELi64ELi4ELb0ELb0EN7cutlass10bfloat16_tE19Flash_kernel_traitsILi256ELi64ELi64ELi4ES3_EELb1ELb0ELb1ELb0ELb0ELb1ELb0ELb0EEEvNS_16Flash_fwd_paramsE,"",@"SHT_CUDA_INFO"
	.sectionflags	@""
	.align	4


	//----- nvinfo : EIATTR_CUDA_API_VERSION
	.align		4
        /*0000*/ 	.byte	0x04, 0x37
        /*0002*/ 	.short	(.L_712 - .L_711)
.L_711:
        /*0004*/ 	.word	0x00000082


	//----- nvinfo : EIATTR_KPARAM_INFO
	.align		4
.L_712:
        /*0008*/ 	.byte	0x04, 0x17
        /*000a*/ 	.short	(.L_714 - .L_713)
.L_713:
        /*000c*/ 	.word	0x00000000
        /*0010*/ 	.short	0x0000
        /*0012*/ 	.short	0x0000
        /*0014*/ 	.byte	0x00, 0xf0, 0x41, 0x07


	//----- nvinfo : EIATTR_SPARSE_MMA_MASK
	.align		4
.L_714:
        /*0018*/ 	.byte	0x03, 0x50
        /*001a*/ 	.short	0x0000


	//----- nvinfo : EIATTR_MAXREG_COUNT
	.align		4
        /*001c*/ 	.byte	0x03, 0x1b
        /*001e*/ 	.short	0x00ff


	//----- nvinfo : EIATTR_NUM_BARRIERS
	.align		4
        /*0020*/ 	.byte	0x02, 0x4c
        /*0022*/ 	.byte	0x01
	.zero		1


	//----- nvinfo : EIATTR_MERCURY_ISA_VERSION
	.align		4
        /*0024*/ 	.byte	0x03, 0x5f
        /*0026*/ 	.short	0x0101


	//----- nvinfo : EIATTR_INT_WARP_WIDE_INSTR_OFFSETS
	.align		4
        /*0028*/ 	.byte	0x04, 0x31
        /*002a*/ 	.short	(.L_716 - .L_715)


	//   ....[0]....
.L_715:
        /*002c*/ 	.word	0x00004770


	//   ....[1]....
        /*0030*/ 	.word	0x00004790


	//   ....[2]....
        /*0034*/ 	.word	0x000047b0


	//   ....[3]....
        /*0038*/ 	.word	0x0000b9e0


	//----- nvinfo : EIATTR_COOP_GROUP_MASK_REGIDS
	.align		4
.L_716:
        /*003c*/ 	.byte	0x04, 0x29
        /*003e*/ 	.short	(.L_718 - .L_717)


	//   ....[0]....
.L_717:
        /*0040*/ 	.word	0xffffffff


	//   ....[1]....
        /*0044*/ 	.word	0xffffffff


	//   ....[2]....
        /*0048*/ 	.word	0xffffffff


	//   ....[3]....
        /*004c*/ 	.word	0xffffffff


	//   ....[4]....
        /*0050*/ 	.word	0xffffffff


	//   ....[5]....
        /*0054*/ 	.word	0xffffffff


	//   ....[6]....
        /*0058*/ 	.word	0xffffffff


	//   ....[7]....
        /*005c*/ 	.word	0xffffffff


	//   ....[8]....
        /*0060*/ 	.word	0xffffffff


	//   ....[9]....
        /*0064*/ 	.word	0xffffffff


	//   ....[10]....
        /*0068*/ 	.word	0xffffffff


	//   ....[11]....
        /*006c*/ 	.word	0xffffffff


	//   ....[12]....
        /*0070*/ 	.word	0xffffffff


	//   ....[13]....
        /*0074*/ 	.word	0xffffffff


	//   ....[14]....
        /*0078*/ 	.word	0xffffffff


	//   ....[15]....
        /*007c*/ 	.word	0xffffffff


	//----- nvinfo : EIATTR_COOP_GROUP_INSTR_OFFSETS
	.align		4
.L_718:
        /*0080*/ 	.byte	0x04, 0x28
        /*0082*/ 	.short	(.L_720 - .L_719)


	//   ....[0]....
.L_719:
        /*0084*/ 	.word	0x00007870


	//   ....[1]....
        /*0088*/ 	.word	0x00007890


	//   ....[2]....
        /*008c*/ 	.word	0x00007930


	//   ....[3]....
        /*0090*/ 	.word	0x00007940


	//   ....[4]....
        /*0094*/ 	.word	0x0000c570


	//   ....[5]....
        /*0098*/ 	.word	0x0000c580


	//   ....[6]....
        /*009c*/ 	.word	0x0000c5b0


	//   ....[7]....
        /*00a0*/ 	.word	0x0000c5c0


	//   ....[8]....
        /*00a4*/ 	.word	0x00011740


	//   ....[9]....
        /*00a8*/ 	.word	0x00011760


	//   ....[10]....
        /*00ac*/ 	.word	0x000117a0


	//   ....[11]....
        /*00b0*/ 	.word	0x000117b0


	//   ....[12]....
        /*00b4*/ 	.word	0x00013490


	//   ....[13]....
        /*00b8*/ 	.word	0x000134d0


	//   ....[14]....
        /*00bc*/ 	.word	0x00013530


	//   ....[15]....
        /*00c0*/ 	.word	0x00013540


	//----- nvinfo : EIATTR_EXIT_INSTR_OFFSETS
	.align		4
.L_720:
        /*00c4*/ 	.byte	0x04, 0x1c
        /*00c6*/ 	.short	(.L_722 - .L_721)


	//   ....[0]....
.L_721:
        /*00c8*/ 	.word	0x000004a0


	//   ....[1]....
        /*00cc*/ 	.word	0x00000fc0


	//   ....[2]....
        /*00d0*/ 	.word	0x00000ff0


	//   ....[3]....
        /*00d4*/ 	.word	0x00015330


	//   ....[4]....
        /*00d8*/ 	.word	0x00015470


	//   ....[5]....
        /*00dc*/ 	.word	0x00015490


	//----- nvinfo : EIATTR_CRS_STACK_SIZE
	.align		4
.L_722:
        /*00e0*/ 	.byte	0x04, 0x1e
        /*00e2*/ 	.short	(.L_724 - .L_723)
.L_723:
        /*00e4*/ 	.word	0x00000000


	//----- nvinfo : EIATTR_CBANK_PARAM_SIZE
	.align		4
.L_724:
        /*00e8*/ 	.byte	0x03, 0x19
        /*00ea*/ 	.short	0x01d0


	//----- nvinfo : EIATTR_PARAM_CBANK
	.align		4
        /*00ec*/ 	.byte	0x04, 0x0a
        /*00ee*/ 	.short	(.L_726 - .L_725)
	.align		4
.L_725:
        /*00f0*/ 	.word	index@(.nv.constant0._ZN5flash24flash_fwd_splitkv_kernelI23Flash_fwd_kernel_traitsILi256ELi64ELi64ELi4ELb0ELb0EN7cutlass10bfloat16_tE19Flash_kernel_traitsILi256ELi64ELi64ELi4ES3_EELb1ELb0ELb1ELb0ELb0ELb1ELb0ELb0EEEvNS_16Flash_fwd_paramsE)
        /*00f4*/ 	.short	0x0210
        /*00f6*/ 	.short	0x01d0


	//----- nvinfo : EIATTR_SW_WAR
	.align		4
.L_726:
        /*00f8*/ 	.byte	0x04, 0x36
        /*00fa*/ 	.short	(.L_728 - .L_727)
.L_727:
        /*00fc*/ 	.word	0x00000008
.L_728:


//--------------------- .nv.info._ZN5flash24flash_fwd_splitkv_kernelI23Flash_fwd_kernel_traitsILi256ELi64ELi64ELi4ELb0ELb0EN7cutlass10bfloat16_tE19Flash_kernel_traitsILi256ELi64ELi64ELi4ES3_EELb1ELb0ELb0ELb0ELb1ELb0ELb0ELb1EEEvNS_16Flash_fwd_paramsE --------------------------
	.section	.nv.info._ZN5flash24flash_fwd_splitkv_kernelI23Flash_fwd_kernel_traitsILi256ELi64ELi64ELi4ELb0ELb0EN7cutlass10bfloat16_tE19Flash_kernel_traitsILi256ELi64ELi64ELi4ES3_EELb1ELb0ELb0ELb0ELb1ELb0ELb0ELb1EEEvNS_16Flash_fwd_paramsE,"",@"SHT_CUDA_INFO"
	.sectionflags	@""
	.align	4


	//----- nvinfo : EIATTR_CUDA_API_VERSION
	.align		4
        /*0000*/ 	.byte	0x04, 0x37
        /*0002*/ 	.short	(.L_730 - .L_729)
.L_729:
        /*0004*/ 	.word	0x00000082


	//----- nvinfo : EIATTR_KPARAM_INFO
	.align		4
.L_730:
        /*0008*/ 	.byte	0x04, 0x17
        /*000a*/ 	.short	(.L_732 - .L_731)
.L_731:
        /*000c*/ 	.word	0x00000000
        /*0010*/ 	.short	0x0000
        /*0012*/ 	.short	0x0000
        /*0014*/ 	.byte	0x00, 0xf0, 0x41, 0x07


	//----- nvinfo : EIATTR_SPARSE_MMA_MASK
	.align		4
.L_732:
        /*0018*/ 	.byte	0x03, 0x50
        /*001a*/ 	.short	0x0000


	//----- nvinfo : EIATTR_MAXREG_COUNT
	.align		4
        /*001c*/ 	.byte	0x03, 0x1b
        /*001e*/ 	.short	0x00ff


	//----- nvinfo : EIATTR_NUM_BARRIERS
	.align		4
        /*0020*/ 	.byte	0x02, 0x4c
        /*0022*/ 	.byte	0x01
	.zero		1


	//----- nvinfo : EIATTR_MERCURY_ISA_VERSION
	.align		4
        /*0024*/ 	.byte	0x03, 0x5f
        /*0026*/ 	.short	0x0101


	//----- nvinfo : EIATTR_COOP_GROUP_MASK_REGIDS
	.align		4
        /*0028*/ 	.byte	0x04, 0x29
        /*002a*/ 	.short	(.L_734 - .L_733)


	//   ....[0]....
.L_733:
        /*002c*/ 	.word	0xffffffff


	//   ....[1]....
        /*0030*/ 	.word	0xffffffff


	//   ....[2]....
        /*0034*/ 	.word	0xffffffff


	//   ....[3]....
        /*0038*/ 	.word	0xffffffff


	//   ....[4]....
        /*003c*/ 	.word	0xffffffff


	//   ....[5]....
        /*0040*/ 	.word	0xffffffff


	//   ....[6]....
        /*0044*/ 	.word	0xffffffff


	//   ....[7]....
        /*0048*/ 	.word	0xffffffff


	//   ....[8]....
        /*004c*/ 	.word	0xffffffff


	//   ....[9]....
        /*0050*/ 	.word	0xffffffff


	//   ....[10]....
        /*0054*/ 	.word	0xffffffff


	//   ....[11]....
        /*0058*/ 	.word	0xffffffff


	//   ....[12]....
        /*005c*/ 	.word	0xffffffff


	//   ....[13]....
        /*0060*/ 	.word	0xffffffff


	//   ....[14]....
        /*0064*/ 	.word	0xffffffff


	//   ....[15]....
        /*0068*/ 	.word	0xffffffff


	//   ....[16]....
        /*006c*/ 	.word	0x05000002


	//   ....[17]....
        /*0070*/ 	.word	0x05000002


	//   ....[18]....
        /*0074*/ 	.word	0x05000002


	//   ....[19]....
        /*0078*/ 	.word	0x05000002


	//----- nvinfo : EIATTR_COOP_GROUP_INSTR_OFFSETS
	.align		4
.L_734:
        /*007c*/ 	.byte	0x04, 0x28
        /*007e*/ 	.short	(.L_736 - .L_735)


	//   ....[0]....
.L_735:
        /*0080*/ 	.word	0x000177c0


	//   ....[1]....
        /*0084*/ 	.word	0x000177e0


	//   ....[2]....
        /*0088*/ 	.word	0x00017880


	//   ....[3]....
        /*008c*/ 	.word	0x00017890


	//   ....[4]....
        /*0090*/ 	.word	0x0001b1f0


	//   ....[5]....
        /*0094*/ 	.word	0x0001b210


	//   ....[6]....
        /*0098*/ 	.word	0x0001b230


	//   ....[7]....
        /*009c*/ 	.word	0x0001b250


	//   ....[8]....
        /*00a0*/ 	.word	0x0001f0a0


	//   ....[9]....
        /*00a4*/ 	.word	0x0001f0c0


	//   ....[10]....
        /*00a8*/ 	.word	0x0001f0e0


	//   ....[11]....
        /*00ac*/ 	.word	0x0001f100


	//   ....[12]....
        /*00b0*/ 	.word	0x00020e40


	//   ....[13]....
        /*00b4*/ 	.word	0x00020e50


	//   ....[14]....
        /*00b8*/ 	.word	0x00020e80


	//   ....[15]....
        /*00bc*/ 	.word	0x00020e90


	//   ....[16]....
        /*00c0*/ 	.word	0x00023040


	//   ....[17]....
        /*00c4*/ 	.word	0x000230b0


	//   ....[18]....
        /*00c8*/ 	.word	0x00023110


	//   ....[19]....
        /*00cc*/ 	.word	0x00023180


	//----- nvinfo : EIATTR_EXIT_INSTR_OFFSETS
	.align		4
.L_736:
        /*00d0*/ 	.byte	0x04, 0x1c
        /*00d2*/ 	.short	(.L_738 - .L_737)


	//   ....[0]....
.L_737:
        /*00d4*/ 	.word	0x00000090


	//----- nvinfo : EIATTR_CRS_STACK_SIZE
	.align		4
.L_738:
        /*00d8*/ 	.byte	0x04, 0x1e
        /*00da*/ 	.short	(.L_740 - .L_739)
.L_739:
        /*00dc*/ 	.word	0x00000000


	//----- nvinfo : EIATTR_CBANK_PARAM_SIZE
	.align		4
.L_740:
        /*00e0*/ 	.byte	0x03, 0x19
        /*00e2*/ 	.short	0x01d0


	//----- nvinfo : EIATTR_PARAM_CBANK
	.align		4
        /*00e4*/ 	.byte	0x04, 0x0a
        /*00e6*/ 	.short	(.L_742 - .L_741)
	.align		4
.L_741:
        /*00e8*/ 	.word	index@(.nv.constant0._ZN5flash24flash_fwd_splitkv_kernelI23Flash_fwd_kernel_traitsILi256ELi64ELi64ELi4ELb0ELb0EN7cutlass10bfloat16_tE19Flash_kernel_traitsILi256ELi64ELi64ELi4ES3_EELb1ELb0ELb0ELb0ELb1ELb0ELb0ELb1EEEvNS_16Flash_fwd_paramsE)
        /*00ec*/ 	.short	0x0210
        /*00ee*/ 	.short	0x01d0


	//----- nvinfo : EIATTR_SW_WAR
	.align		4
.L_742:
        /*00f0*/ 	.byte	0x04, 0x36
        /*00f2*/ 	.short	(.L_744 - .L_743)
.L_743:
        /*00f4*/ 	.word	0x00000008
.L_744:


//--------------------- .nv.info._ZN5flash24flash_fwd_splitkv_kernelI23Flash_fwd_kernel_traitsILi256ELi64ELi64ELi4ELb0ELb0EN7cutlass10bfloat16_tE19Flash_kernel_traitsILi256ELi64ELi64ELi4ES3_EELb1ELb0ELb0ELb0ELb1ELb1ELb0ELb1EEEvNS_16Flash_fwd_paramsE --------------------------
	.section	.nv.info._ZN5flash24flash_fwd_splitkv_kernelI23Flash_fwd_kernel_traitsILi256ELi64ELi64ELi4ELb0ELb0EN7cutlass10bfloat16_tE19Flash_kernel_traitsILi256ELi64ELi64ELi4ES3_EELb1ELb0ELb0ELb0ELb1ELb1ELb0ELb1EEEvNS_16Flash_fwd_paramsE,"",@"SHT_CUDA_INFO"
	.sectionflags	@""
	.align	4


	//----- nvinfo : EIATTR_CUDA_API_VERSION
	.align		4
        /*0000*/ 	.byte	0x04, 0x37
        /*0002*/ 	.short	(.L_746 - .L_745)
.L_745:
        /*0004*/ 	.word	0x00000082


	//----- nvinfo : EIATTR_KPARAM_INFO
	.align		4
.L_746:
        /*0008*/ 	.byte	0x04, 0x17
        /*000a*/ 	.short	(.L_748 - .L_747)
.L_747:
        /*000c*/ 	.word	0x00000000
        /*0010*/ 	.short	0x0000
        /*0012*/ 	.short	0x0000
        /*0014*/ 	.byte	0x00, 0xf0, 0x41, 0x07


	//----- nvinfo : EIATTR_SPARSE_MMA_MASK
	.align		4
.L_748:
        /*0018*/ 	.byte	0x03, 0x50
        /*001a*/ 	.short	0x0000


	//----- nvinfo : EIATTR_MAXREG_COUNT
	.align		4
        /*001c*/ 	.byte	0x03, 0x1b
        /*001e*/ 	.short	0x00ff


	//----- nvinfo : EIATTR_NUM_BARRIERS
	.align		4
        /*0020*/ 	.byte	0x02, 0x4c
        /*0022*/ 	.byte	0x01
	.zero		1


	//----- nvinfo : EIATTR_MERCURY_ISA_VERSION
	.align		4
        /*0024*/ 	.byte	0x03, 0x5f
        /*0026*/ 	.short	0x0101


	//----- nvinfo : EIATTR_COOP_GROUP_MASK_REGIDS
	.align		4
        /*0028*/ 	.byte	0x04, 0x29
        /*002a*/ 	.short	(.L_750 - .L_749)


	//   ....[0]....
.L_749:
        /*002c*/ 	.word	0xffffffff


	//   ....[1]....
        /*0030*/ 	.word	0xffffffff


	//   ....[2]....
        /*0034*/ 	.word	0xffffffff


	//   ....[3]....
        /*0038*/ 	.word	0xffffffff


	//   ....[4]....
        /*003c*/ 	.word	0xffffffff


	//   ....[5]....
        /*0040*/ 	.word	0xffffffff


	//   ....[6]....
        /*0044*/ 	.word	0xffffffff


	//   ....[7]....
        /*0048*/ 	.word	0xffffffff


	//   ....[8]....
        /*004c*/ 	.word	0xffffffff


	//   ....[9]....
        /*0050*/ 	.word	0xffffffff


	//   ....[10]....
        /*0054*/ 	.word	0xffffffff


	//   ....[11]....
        /*0058*/ 	.word	0xffffffff


	//   ....[12]....
        /*005c*/ 	.word	0xffffffff


	//   ....[13]....
        /*0060*/ 	.word	0xffffffff


	//   ....[14]....
        /*0064*/ 	.word	0xffffffff


	//   ....[15]....
        /*0068*/ 	.word	0xffffffff


	//   ....[16]....
        /*006c*/ 	.word	0x05000002


	//   ....[17]....
        /*0070*/ 	.word	0x05000002


	//   ....[18]....
        /*0074*/ 	.word	0x05000002


	//   ....[19]....
        /*0078*/ 	.word	0x05000002


	//----- nvinfo : EIATTR_COOP_GROUP_INSTR_OFFSETS
	.align		4
.L_750:
        /*007c*/ 	.byte	0x04, 0x28
        /*007e*/ 	.short	(.L_752 - .L_751)


	//   ....[0]....
.L_751:
        /*0080*/ 	.word	0x00017bf0


	//   ....[1]....
        /*0084*/ 	.word	0x00017c10


	//   ....[2]....
        /*0088*/ 	.word	0x00017cb0


	//   ....[3]....
        /*008c*/ 	.word	0x00017cc0


	//   ....[4]....
        /*0090*/ 	.word	0x0001ba00


	//   ....[5]....
        /*0094*/ 	.word	0x0001ba30


	//   ....[6]....
        /*0098*/ 	.word	0x0001ba50


	//   ....[7]....
        /*009c*/ 	.word	0x0001ba70


	//   ....[8]....
        /*00a0*/ 	.word	0x0001fca0


	//   ....[9]....
        /*00a4*/ 	.word	0x0001fcd0


	//   ....[10]....
        /*00a8*/ 	.word	0x0001fcf0


	//   ....[11]....
        /*00ac*/ 	.word	0x0001fd10


	//   ....[12]....
        /*00b0*/ 	.word	0x00021b50


	//   ....[13]....
        /*00b4*/ 	.word	0x00021b60


	//   ....[14]....
        /*00b8*/ 	.word	0x00021b90


	//   ....[15]....
        /*00bc*/ 	.word	0x00021ba0


	//   ....[16]....
        /*00c0*/ 	.word	0x00023d50


	//   ....[17]....
        /*00c4*/ 	.word	0x00023dc0


	//   ....[18]....
        /*00c8*/ 	.word	0x00023e20


	//   ....[19]....
        /*00cc*/ 	.word	0x00023e90


	//----- nvinfo : EIATTR_EXIT_INSTR_OFFSETS
	.align		4
.L_752:
        /*00d0*/ 	.byte	0x04, 0x1c
        /*00d2*/ 	.short	(.L_754 - .L_753)


	//   ....[0]....
.L_753:
        /*00d4*/ 	.word	0x00000090


	//----- nvinfo : EIATTR_CRS_STACK_SIZE
	.align		4
.L_754:
        /*00d8*/ 	.byte	0x04, 0x1e
        /*00da*/ 	.short	(.L_756 - .L_755)
.L_755:
        /*00dc*/ 	.word	0x00000000


	//----- nvinfo : EIATTR_CBANK_PARAM_SIZE
	.align		4
.L_756:
        /*00e0*/ 	.byte	0x03, 0x19
        /*00e2*/ 	.short	0x01d0


	//----- nvinfo : EIATTR_PARAM_CBANK
	.align		4
        /*00e4*/ 	.byte	0x04, 0x0a
        /*00e6*/ 	.short	(.L_758 - .L_757)
	.align		4
.L_757:
        /*00e8*/ 	.word	index@(.nv.constant0._ZN5flash24flash_fwd_splitkv_kernelI23Flash_fwd_kernel_traitsILi256ELi64ELi64ELi4ELb0ELb0EN7cutlass10bfloat16_tE19Flash_kernel_traitsILi256ELi64ELi64ELi4ES3_EELb1ELb0ELb0ELb0ELb1ELb1ELb0ELb1EEEvNS_16Flash_fwd_paramsE)
        /*00ec*/ 	.short	0x0210
        /*00ee*/ 	.short	0x01d0


	//----- nvinfo : EIATTR_SW_WAR
	.align		4
.L_758:
        /*00f0*/ 	.byte	0x04, 0x36
        /*00f2*/ 	.short	(.L_760 - .L_759)
.L_759:
        /*00f4*/ 	.word	0x00000008
.L_760:


//--------------------- .nv.info._ZN5flash24flash_fwd_splitkv_kernelI23Flash_fwd_kernel_traitsILi256ELi64ELi64ELi4ELb0ELb0EN7cutlass10bfloat16_tE19Flash_kernel_traitsILi256ELi64ELi64ELi4ES3_EELb1ELb0ELb1ELb0ELb0ELb0ELb0ELb1EEEvNS_16Flash_fwd_paramsE --------------------------
	.section	.nv.info._ZN5flash24flash_fwd_splitkv_kernelI23Flash_fwd_kernel_traitsILi256ELi64ELi64ELi4ELb0ELb0EN7cutlass10bfloat16_tE19Flash_kernel_traitsILi256ELi64ELi64ELi4ES3_EELb1ELb0ELb1ELb0ELb0ELb0ELb0ELb1EEEvNS_16Flash_fwd_paramsE,"",@"SHT_CUDA_INFO"
	.sectionflags	@""
	.align	4


	//----- nvinfo : EIATTR_CUDA_API_VERSION
	.align		4
        /*0000*/ 	.byte	0x04, 0x37
        /*0002*/ 	.short	(.L_762 - .L_761)
.L_761:
        /*0004*/ 	.word	0x00000082


	//----- nvinfo : EIATTR_KPARAM_INFO
	.align		4
.L_762:
        /*0008*/ 	.byte	0x04, 0x17
        /*000a*/ 	.short	(.L_764 - .L_763)
.L_763:
        /*000c*/ 	.word	0x00000000
        /*0010*/ 	.short	0x0000
        /*0012*/ 	.short	0x0000
        /*0014*/ 	.byte	0x00, 0xf0, 0x41, 0x07


	//----- nvinfo : EIATTR_SPARSE_MMA_MASK
	.align		4
.L_764:
        /*0018*/ 	.byte	0x03, 0x50
        /*001a*/ 	.short	0x0000


	//----- nvinfo : EIATTR_MAXREG_COUNT
	.align		4
        /*001c*/ 	.byte	0x03, 0x1b
        /*001e*/ 	.short	0x00ff


	//----- nvinfo : EIATTR_NUM_BARRIERS
	.align		4
        /*0020*/ 	.byte	0x02, 0x4c
        /*0022*/ 	.byte	0x01
	.zero		1


	//----- nvinfo : EIATTR_MERCURY_ISA_VERSION
	.align		4
        /*0024*/ 	.byte	0x03, 0x5f
        /*0026*/ 	.short	0x0101


	//----- nvinfo : EIATTR_COOP_GROUP_MASK_REGIDS
	.align		4
        /*0028*/ 	.byte	0x04, 0x29
        /*002a*/ 	.short	(.L_766 - .L_765)


	//   ....[0]....
.L_765:
        /*002c*/ 	.word	0xffffffff


	//   ....[1]....
        /*0030*/ 	.word	0xffffffff


	//   ....[2]....
        /*0034*/ 	.word	0xffffffff


	//   ....[3]....
        /*0038*/ 	.word	0xffffffff


	//   ....[4]....
        /*003c*/ 	.word	0xffffffff


	//   ....[5]....
        /*0040*/ 	.word	0xffffffff


	//   ....[6]....
        /*0044*/ 	.word	0xffffffff


	//   ....[7]....
        /*0048*/ 	.word	0xffffffff


	//   ....[8]....
        /*004c*/ 	.word	0xffffffff


	//   ....[9]....
        /*0050*/ 	.word	0xffffffff


	//   ....[10]....
        /*0054*/ 	.word	0xffffffff


	//   ....[11]....
        /*0058*/ 	.word	0xffffffff


	//   ....[12]....
        /*005c*/ 	.word	0xffffffff


	//   ....[13]....
        /*0060*/ 	.word	0xffffffff


	//   ....[14]....
        /*0064*/ 	.word	0xffffffff


	//   ....[15]....
        /*0068*/ 	.word	0xffffffff


	//   ....[16]....
        /*006c*/ 	.word	0x05000003


	//   ....[17]....
        /*0070*/ 	.word	0x05000003


	//   ....[18]....
        /*0074*/ 	.word	0x05000003


	//   ....[19]....
        /*0078*/ 	.word	0x05000003


	//----- nvinfo : EIATTR_COOP_GROUP_INSTR_OFFSETS
	.align		4
.L_766:
        /*007c*/ 	.byte	0x04, 0x28
        /*007e*/ 	.short	(.L_768 - .L_767)


	//   ....[0]....
.L_767:
        /*0080*/ 	.word	0x0001bee0


	//   ....[1]....
        /*0084*/ 	.word	0x0001bf00


	//   ....[2]....
        /*0088*/ 	.word	0x0001bfa0


	//   ....[3]....
        /*008c*/ 	.word	0x0001bfb0


	//   ....[4]....
        /*0090*/ 	.word	0x00020740


	//   ....[5]....
        /*0094*/ 	.word	0x00020750


	//   ....[6]....
        /*0098*/ 	.word	0x00020780


	//   ....[7]....
        /*009c*/ 	.word	0x00020790


	//   ....[8]....
        /*00a0*/ 	.word	0x000253c0


	//   ....[9]....
        /*00a4*/ 	.word	0x000253e0


	//   ....[10]....
        /*00a8*/ 	.word	0x00025400


	//   ....[11]....
        /*00ac*/ 	.word	0x00025420


	//   ....[12]....
        /*00b0*/ 	.word	0x00027180


	//   ....[13]....
        /*00b4*/ 	.word	0x00027190


	//   ....[14]....
        /*00b8*/ 	.word	0x000271c0


	//   ....[15]....
        /*00bc*/ 	.word	0x000271d0


	//   ....[16]....
        /*00c0*/ 	.word	0x00029590


	//   ....[17]....
        /*00c4*/ 	.word	0x00029610


	//   ....[18]....
        /*00c8*/ 	.word	0x00029690


	//   ....[19]....
        /*00cc*/ 	.word	0x00029700


	//----- nvinfo : EIATTR_EXIT_INSTR_OFFSETS
	.align		4
.L_768:
        /*00d0*/ 	.byte	0x04, 0x1c
        /*00d2*/ 	.short	(.L_770 - .L_769)


	//   ....[0]....
.L_769:
        /*00d4*/ 	.word	0x00000090


	//----- nvinfo : EIATTR_CRS_STACK_SIZE
	.align		4
.L_770:
        /*00d8*/ 	.byte	0x04, 0x1e
        /*00da*/ 	.short	(.L_772 - .L_771)
.L_771:
        /*00dc*/ 	.word	0x00000000


	//----- nvinfo : EIATTR_CBANK_PARAM_SIZE
	.align		4
.L_772:
        /*00e0*/ 	.byte	0x03, 0x19
        /*00e2*/ 	.short	0x01d0


	//----- nvinfo : EIATTR_PARAM_CBANK
	.align		4
        /*00e4*/ 	.byte	0x04, 0x0a
        /*00e6*/ 	.short	(.L_774 - .L_773)
	.align		4
.L_773:
        /*00e8*/ 	.word	index@(.nv.constant0._ZN5flash24flash_fwd_splitkv_kernelI23Flash_fwd_kernel_traitsILi256ELi64ELi64ELi4ELb0ELb0EN7cutlass10bfloat16_tE19Flash_kernel_traitsILi256ELi64ELi64ELi4ES3_EELb1ELb0ELb1ELb0ELb0ELb0ELb0ELb1EEEvNS_16Flash_fwd_paramsE)
        /*00ec*/ 	.short	0x0210
        /*00ee*/ 	.short	0x01d0


	//----- nvinfo : EIATTR_SW_WAR
	.align		4
.L_774:
        /*00f0*/ 	.byte	0x04, 0x36
        /*00f2*/ 	.short	(.L_776 - .L_775)
.L_775:
        /*00f4*/ 	.word	0x00000008
.L_776:


//--------------------- .nv.info._ZN5flash24flash_fwd_splitkv_kernelI23Flash_fwd_kernel_traitsILi256ELi64ELi64ELi4ELb0ELb0EN7cutlass10bfloat16_tE19Flash_kernel_traitsILi256ELi64ELi64ELi4ES3_EELb1ELb0ELb1ELb0ELb0ELb1ELb0ELb1EEEvNS_16Flash_fwd_paramsE --------------------------
	.section	.nv.info._ZN5flash24flash_fwd_splitkv_kernelI23Flash_fwd_kernel_traitsILi256ELi64ELi64ELi4ELb0ELb0EN7cutlass10bfloat16_tE19Flash_kernel_traitsILi256ELi64ELi64ELi4ES3_EELb1ELb0ELb1ELb0ELb0ELb1ELb0ELb1EEEvNS_16Flash_fwd_paramsE,"",@"SHT_CUDA_INFO"
	.sectionflags	@""
	.align	4


	//----- nvinfo : EIATTR_CUDA_API_VERSION
	.align		4
        /*0000*/ 	.byte	0x04, 0x37
        /*0002*/ 	.short	(.L_778 - .L_777)
.L_777:
        /*0004*/ 	.word	0x00000082


	//----- nvinfo : EIATTR_KPARAM_INFO
	.align		4
.L_778:
        /*0008*/ 	.byte	0x04, 0x17
        /*000a*/ 	.short	(.L_780 - .L_779)
.L_779:
        /*000c*/ 	.word	0x00000000
        /*0010*/ 	.short	0x0000
        /*0012*/ 	.short	0x0000
        /*0014*/ 	.byte	0x00, 0xf0, 0x41, 0x07


	//----- nvinfo : EIATTR_SPARSE_MMA_MASK
	.align		4
.L_780:
        /*0018*/ 	.byte	0x03, 0x50
        /*001a*/ 	.short	0x0000


	//----- nvinfo : EIATTR_MAXREG_COUNT
	.align		4
        /*001c*/ 	.byte	0x03, 0x1b
        /*001e*/ 	.short	0x00ff


	//----- nvinfo : EIATTR_NUM_BARRIERS
	.align		4
        /*0020*/ 	.byte	0x02, 0x4c
        /*0022*/ 	.byte	0x01
	.zero		1


	//----- nvinfo : EIATTR_ANNOTATIONS
	.align		4
        /*0024*/ 	.byte	0x04, 0x55
        /*0026*/ 	.short	(.L_782 - .L_781)


	//   ....[0]....
.L_781:
        /*0028*/ 	.word	0x00000001
        /*002c*/ 	.byte	0x50, 0xd1, 0x01, 0x00, 0x01, 0x00, 0x00, 0x00, 0x80, 0x26, 0x02, 0x00, 0x01, 0x00, 0x00, 0x00
        /*003c*/ 	.byte	0x00, 0x7b, 0x02, 0x00, 0x01, 0x00, 0x00, 0x00, 0x70, 0x7e, 0x02, 0x00, 0x01, 0x00, 0x00, 0x00
        /*004c*/ 	.byte	0xa0, 0x7e, 0x02, 0x00


	//----- nvinfo : EIATTR_MERCURY_ISA_VERSION
	.align		4
.L_782:
        /*0050*/ 	.byte	0x03, 0x5f
        /*0052*/ 	.short	0x0101


	//----- nvinfo : EIATTR_COOP_GROUP_MASK_REGIDS
	.align		4
        /*0054*/ 	.byte	0x04, 0x29
        /*0056*/ 	.short	(.L_784 - .L_783)


	//   ....[0]....
.L_783:
        /*0058*/ 	.word	0xffffffff


	//   ....[1]....
        /*005c*/ 	.word	0xffffffff


	//   ....[2]....
        /*0060*/ 	.word	0xffffffff


	//   ....[3]....
        /*0064*/ 	.word	0xffffffff


	//   ....[4]....
        /*0068*/ 	.word	0xffffffff


	//   ....[5]....
        /*006c*/ 	.word	0xffffffff


	//   ....[6]....
        /*0070*/ 	.word	0xffffffff


	//   ....[7]....
        /*0074*/ 	.word	0xffffffff


	//   ....[8]....
        /*0078*/ 	.word	0xffffffff


	//   ....[9]....
        /*007c*/ 	.word	0xffffffff


	//   ....[10]....
        /*0080*/ 	.word	0xffffffff


	//   ....[11]....
        /*0084*/ 	.word	0xffffffff


	//   ....[12]....
        /*0088*/ 	.word	0xffffffff


	//   ....[13]....
        /*008c*/ 	.word	0xffffffff


	//   ....[14]....
        /*0090*/ 	.word	0xffffffff


	//   ....[15]....
        /*0094*/ 	.word	0xffffffff


	//   ....[16]....
        /*0098*/ 	.word	0x05000003


	//   ....[17]....
        /*009c*/ 	.word	0x05000003


	//   ....[18]....
        /*00a0*/ 	.word	0x05000003


	//   ....[19]....
        /*00a4*/ 	.word	0x05000003


	//----- nvinfo : EIATTR_COOP_GROUP_INSTR_OFFSETS
	.align		4
.L_784:
        /*00a8*/ 	.byte	0x04, 0x28
        /*00aa*/ 	.short	(.L_786 - .L_785)


	//   ....[0]....
.L_785:
        /*00ac*/ 	.word	0x0001c300


	//   ....[1]....
        /*00b0*/ 	.word	0x0001c320


	//   ....[2]....
        /*00b4*/ 	.word	0x0001c3c0


	//   ....[3]....
        /*00b8*/ 	.word	0x0001c3d0


	//   ....[4]....
        /*00bc*/ 	.word	0x00020f90


	//   ....[5]....
        /*00c0*/ 	.word	0x00020fa0


	//   ....[6]....
        /*00c4*/ 	.word	0x00020fd0


	//   ....[7]....
        /*00c8*/ 	.word	0x00020fe0


	//   ....[8]....
        /*00cc*/ 	.word	0x000260e0


	//   ....[9]....
        /*00d0*/ 	.word	0x000260f0


	//   ....[10]....
        /*00d4*/ 	.word	0x00026120


	//   ....[11]....
        /*00d8*/ 	.word	0x00026130


	//   ....[12]....
        /*00dc*/ 	.word	0x00027f20


	//   ....[13]....
        /*00e0*/ 	.word	0x00027f30


	//   ....[14]....
        /*00e4*/ 	.word	0x00027f60


	//   ....[15]....
        /*00e8*/ 	.word	0x00027f70


	//   ....[16]....
        /*00ec*/ 	.word	0x0002a330


	//   ....[17]....
        /*00f0*/ 	.word	0x0002a3b0


	//   ....[18]....
        /*00f4*/ 	.word	0x0002a430


	//   ....[19]....
        /*00f8*/ 	.word	0x0002a4a0


	//----- nvinfo : EIATTR_EXIT_INSTR_OFFSETS
	.align		4
.L_786:
        /*00fc*/ 	.byte	0x04, 0x1c
        /*00fe*/ 	.short	(.L_788 - .L_787)


	//   ....[0]....
.L_787:
        /*0100*/ 	.word	0x000000a0


	//----- nvinfo : EIATTR_CRS_STACK_SIZE
	.align		4
.L_788:
        /*0104*/ 	.byte	0x04, 0x1e
        /*0106*/ 	.short	(.L_790 - .L_789)
.L_789:
        /*0108*/ 	.word	0x00000000


	//----- nvinfo : EIATTR_CBANK_PARAM_SIZE
	.align		4
.L_790:
        /*010c*/ 	.byte	0x03, 0x19
        /*010e*/ 	.short	0x01d0


	//----- nvinfo : EIATTR_PARAM_CBANK
	.align		4
        /*0110*/ 	.byte	0x04, 0x0a
        /*0112*/ 	.short	(.L_792 - .L_791)
	.align		4
.L_791:
        /*0114*/ 	.word	index@(.nv.constant0._ZN5flash24flash_fwd_splitkv_kernelI23Flash_fwd_kernel_traitsILi256ELi64ELi64ELi4ELb0ELb0EN7cutlass10bfloat16_tE19Flash_kernel_traitsILi256ELi64ELi64ELi4ES3_EELb1ELb0ELb1ELb0ELb0ELb1ELb0ELb1EEEvNS_16Flash_fwd_paramsE)
        /*0118*/ 	.short	0x0210
        /*011a*/ 	.short	0x01d0


	//----- nvinfo : EIATTR_SW_WAR
	.align		4
.L_792:
        /*011c*/ 	.byte	0x04, 0x36
        /*011e*/ 	.short	(.L_794 - .L_793)
.L_793:
        /*0120*/ 	.word	0x00000008
.L_794:


//--------------------- .nv.info._ZN5flash24flash_fwd_splitkv_kernelI23Flash_fwd_kernel_traitsILi256ELi64ELi64ELi4ELb0ELb0EN7cutlass10bfloat16_tE19Flash_kernel_traitsILi256ELi64ELi64ELi4ES3_EELb1ELb0ELb0ELb0ELb1ELb0ELb1ELb0EEEvNS_16Flash_fwd_paramsE --------------------------
	.section	.nv.info._ZN5flash24flash_fwd_splitkv_kernelI23Flash_fwd_kernel_traitsILi256ELi64ELi64ELi4ELb0ELb0EN7cutlass10bfloat16_tE19Flash_kernel_traitsILi256ELi64ELi64ELi4ES3_EELb1ELb0ELb0ELb0ELb1ELb0ELb1ELb0EEEvNS_16Flash_fwd_paramsE,"",@"SHT_CUDA_INFO"
	.sectionflags	@""
	.align	4


	//----- nvinfo : EIATTR_CUDA_API_VERSION
	.align		4
        /*0000*/ 	.byte	0x04, 0x37
        /*0002*/ 	.short	(.L_796 - .L_795)
.L_795:
        /*0004*/ 	.word	0x00000082


	//----- nvinfo : EIATTR_KPARAM_INFO
	.align		4
.L_796:
        /*0008*/ 	.byte	0x04, 0x17
        /*000a*/ 	.short	(.L_798 - .L_797)
.L_797:
        /*000c*/ 	.word	0x00000000
        /*0010*/ 	.short	0x0000
        /*0012*/ 	.short	0x0000
        /*0014*/ 	.byte	0x00, 0xf0, 0x41, 0x07


	//----- nvinfo : EIATTR_SPARSE_MMA_MASK
	.align		4
.L_798:
        /*0018*/ 	.byte	0x03, 0x50
        /*001a*/ 	.short	0x0000


	//----- nvinfo : EIATTR_MAXREG_COUNT
	.align		4
        /*001c*/ 	.byte	0x03, 0x1b
        /*001e*/ 	.short	0x00ff


	//----- nvinfo : EIATTR_NUM_BARRIERS
	.align		4
        /*0020*/ 	.byte	0x02, 0x4c
        /*0022*/ 	.byte	0x01
	.zero		1


	//----- nvinfo : EIATTR_MERCURY_ISA_VERSION
	.align		4
        /*0024*/ 	.byte	0x03, 0x5f
        /*0026*/ 	.short	0x0101


	//----- nvinfo : EIATTR_INT_WARP_WIDE_INSTR_OFFSETS
	.align		4
        /*0028*/ 	.byte	0x04, 0x31
        /*002a*/ 	.short	(.L_800 - .L_799)


	//   ....[0]....
.L_799:
        /*002c*/ 	.word	0x00002640


	//   ....[1]....
        /*0030*/ 	.word	0x00002960


	//----- nvinfo : EIATTR_COOP_GROUP_MASK_REGIDS
	.align		4
.L_800:
        /*0034*/ 	.byte	0x04, 0x29
        /*0036*/ 	.short	(.L_802 - .L_801)


	//   ....[0]....
.L_801:
        /*0038*/ 	.word	0xffffffff


	//   ....[1]....
        /*003c*/ 	.word	0xffffffff


	//   ....[2]....
        /*0040*/ 	.word	0xffffffff


	//   ....[3]....
        /*0044*/ 	.word	0xffffffff


	//   ....[4]....
        /*0048*/ 	.word	0xffffffff


	//   ....[5]....
        /*004c*/ 	.word	0xffffffff


	//   ....[6]....
        /*0050*/ 	.word	0xffffffff


	//   ....[7]....
        /*0054*/ 	.word	0xffffffff


	//   ....[8]....
        /*0058*/ 	.word	0xffffffff


	//   ....[9]....
        /*005c*/ 	.word	0xffffffff


	//   ....[10]....
        /*0060*/ 	.word	0xffffffff


	//   ....[11]....
        /*0064*/ 	.word	0xffffffff


	//   ....[12]....
        /*0068*/ 	.word	0xffffffff


	//   ....[13]....
        /*006c*/ 	.word	0xffffffff


	//   ....[14]....
        /*0070*/ 	.word	0xffffffff


	//   ....[15]....
        /*0074*/ 	.word	0xffffffff


	//----- nvinfo : EIATTR_COOP_GROUP_INSTR_OFFSETS
	.align		4
.L_802:
        /*0078*/ 	.byte	0x04, 0x28
        /*007a*/ 	.short	(.L_804 - .L_803)


	//   ....[0]....
.L_803:
        /*007c*/ 	.word	0x00004e90


	//   ....[1]....
        /*0080*/ 	.word	0x00004f70


	//   ....[2]....
        /*0084*/ 	.word	0x00004f80


	//   ....[3]....
        /*0088*/ 	.word	0x00004fb0


	//   ....[4]....
        /*008c*/ 	.word	0x00008520


	//   ....[5]....
        /*0090*/ 	.word	0x00008530


	//   ....[6]....
        /*0094*/ 	.word	0x00008560


	//   ....[7]....
        /*0098*/ 	.word	0x00008570


	//   ....[8]....
        /*009c*/ 	.word	0x0000be30


	//   ....[9]....
        /*00a0*/ 	.word	0x0000be50


	//   ....[10]....
        /*00a4*/ 	.word	0x0000be80


	//   ....[11]....
        /*00a8*/ 	.word	0x0000be90


	//   ....[12]....
        /*00ac*/ 	.word	0x0000da70


	//   ....[13]....
        /*00b0*/ 	.word	0x0000dab0


	//   ....[14]....
        /*00b4*/ 	.word	0x0000db60


	//   ....[15]....
        /*00b8*/ 	.word	0x0000db70


	//----- nvinfo : EIATTR_EXIT_INSTR_OFFSETS
	.align		4
.L_804:
        /*00bc*/ 	.byte	0x04, 0x1c
        /*00be*/ 	.short	(.L_806 - .L_805)


	//   ....[0]....
.L_805:
        /*00c0*/ 	.word	0x00000620


	//   ....[1]....
        /*00c4*/ 	.word	0x00001000


	//   ....[2]....
        /*00c8*/ 	.word	0x00001030


	//   ....[3]....
        /*00cc*/ 	.word	0x0000f330


	//   ....[4]....
        /*00d0*/ 	.word	0x0000f380


	//----- nvinfo : EIATTR_CRS_STACK_SIZE
	.align		4
.L_806:
        /*00d4*/ 	.byte	0x04, 0x1e
        /*00d6*/ 	.short	(.L_808 - .L_807)
.L_807:
        /*00d8*/ 	.word	0x00000000


	//----- nvinfo : EIATTR_CBANK_PARAM_SIZE
	.align		4
.L_808:
        /*00dc*/ 	.byte	0x03, 0x19
        /*00de*/ 	.short	0x01d0


	//----- nvinfo : EIATTR_PARAM_CBANK
	.align		4
        /*00e0*/ 	.byte	0x04, 0x0a
        /*00e2*/ 	.short	(.L_810 - .L_809)
	.align		4
.L_809:
        /*00e4*/ 	.word	index@(.nv.constant0._ZN5flash24flash_fwd_splitkv_kernelI23Flash_fwd_kernel_traitsILi256ELi64ELi64ELi4ELb0ELb0EN7cutlass10bfloat16_tE19Flash_kernel_traitsILi256ELi64ELi64ELi4ES3_EELb1ELb0ELb0ELb0ELb1ELb0ELb1ELb0EEEvNS_16Flash_fwd_paramsE)
        /*00e8*/ 	.short	0x0210
        /*00ea*/ 	.short	0x01d0


	//----- nvinfo : EIATTR_SW_WAR
	.align		4
.L_810:
        /*00ec*/ 	.byte	0x04, 0x36
        /*00ee*/ 	.short	(.L_812 - .L_811)
.L_811:
        /*00f0*/ 	.word	0x00000008
.L_812:


//--------------------- .nv.info._ZN5flash24flash_fwd_splitkv_kernelI23Flash_fwd_kernel_traitsILi256ELi64ELi64ELi4ELb0ELb0EN7cutlass10bfloat16_tE19Flash_kernel_traitsILi256ELi64ELi64ELi4ES3_EELb1ELb0ELb0ELb0ELb1ELb1ELb1ELb0EEEvNS_16Flash_fwd_paramsE --------------------------
	.section	.nv.info._ZN5flash24flash_fwd_splitkv_kernelI23Flash_fwd_kernel_traitsILi256ELi64ELi64ELi4ELb0ELb0EN7cutlass10bfloat16_tE19Flash_kernel_traitsILi256ELi64ELi64ELi4ES3_EELb1ELb0ELb0ELb0ELb1ELb1ELb1ELb0EEEvNS_16Flash_fwd_paramsE,"",@"SHT_CUDA_INFO"
	.sectionflags	@""
	.align	4


	//----- nvinfo : EIATTR_CUDA_API_VERSION
	.align		4
        /*0000*/ 	.byte	0x04, 0x37
        /*0002*/ 	.short	(.L_814 - .L_813)
.L_813:
        /*0004*/ 	.word	0x00000082


	//----- nvinfo : EIATTR_KPARAM_INFO
	.align		4
.L_814:
        /*0008*/ 	.byte	0x04, 0x17
        /*000a*/ 	.short	(.L_816 - .L_815)
.L_815:
        /*000c*/ 	.word	0x00000000
        /*0010*/ 	.short	0x0000
        /*0012*/ 	.short	0x0000
        /*0014*/ 	.byte	0x00, 0xf0, 0x41, 0x07


	//----- nvinfo : EIATTR_SPARSE_MMA_MASK
	.align		4
.L_816:
        /*0018*/ 	.byte	0x03, 0x50
        /*001a*/ 	.short	0x0000


	//----- nvinfo : EIATTR_MAXREG_COUNT
	.align		4
        /*001c*/ 	.byte	0x03, 0x1b
        /*001e*/ 	.short	0x00ff


	//----- nvinfo : EIATTR_NUM_BARRIERS
	.align		4
        /*0020*/ 	.byte	0x02, 0x4c
        /*0022*/ 	.byte	0x01
	.zero		1


	//----- nvinfo : EIATTR_MERCURY_ISA_VERSION
	.align		4
        /*0024*/ 	.byte	0x03, 0x5f
        /*0026*/ 	.short	0x0101


	//----- nvinfo : EIATTR_INT_WARP_WIDE_INSTR_OFFSETS
	.align		4
        /*0028*/ 	.byte	0x04, 0x31
        /*002a*/ 	.short	(.L_818 - .L_817)


	//   ....[0]....
.L_817:
        /*002c*/ 	.word	0x000025e0


	//   ....[1]....
        /*0030*/ 	.word	0x00002930


	//----- nvinfo : EIATTR_COOP_GROUP_MASK_REGIDS
	.align		4
.L_818:
        /*0034*/ 	.byte	0x04, 0x29
        /*0036*/ 	.short	(.L_820 - .L_819)


	//   ....[0]....
.L_819:
        /*0038*/ 	.word	0xffffffff


	//   ....[1]....
        /*003c*/ 	.word	0xffffffff


	//   ....[2]....
        /*0040*/ 	.word	0xffffffff


	//   ....[3]....
        /*0044*/ 	.word	0xffffffff


	//   ....[4]....
        /*0048*/ 	.word	0xffffffff


	//   ....[5]....
        /*004c*/ 	.word	0xffffffff


	//   ....[6]....
        /*0050*/ 	.word	0xffffffff


	//   ....[7]....
        /*0054*/ 	.word	0xffffffff


	//   ....[8]....
        /*0058*/ 	.word	0xffffffff


	//   ....[9]....
        /*005c*/ 	.word	0xffffffff


	//   ....[10]....
        /*0060*/ 	.word	0xffffffff


	//   ....[11]....
        /*0064*/ 	.word	0xffffffff


	//   ....[12]....
        /*0068*/ 	.word	0xffffffff


	//   ....[13]....
        /*006c*/ 	.word	0xffffffff


	//   ....[14]....
        /*0070*/ 	.word	0xffffffff


	//   ....[15]....
        /*0074*/ 	.word	0xffffffff


	//----- nvinfo : EIATTR_COOP_GROUP_INSTR_OFFSETS
	.align		4
.L_820:
        /*0078*/ 	.byte	0x04, 0x28
        /*007a*/ 	.short	(.L_822 - .L_821)


	//   ....[0]....
.L_821:
        /*007c*/ 	.word	0x00005310


	//   ....[1]....
        /*0080*/ 	.word	0x000053f0


	//   ....[2]....
        /*0084*/ 	.word	0x00005400


	//   ....[3]....
        /*0088*/ 	.word	0x00005430


	//   ....[4]....
        /*008c*/ 	.word	0x00008d80


	//   ....[5]....
        /*0090*/ 	.word	0x00008d90


	//   ....[6]....
        /*0094*/ 	.word	0x00008dc0


	//   ....[7]....
        /*0098*/ 	.word	0x00008dd0


	//   ....[8]....
        /*009c*/ 	.word	0x0000ca70


	//   ....[9]....
        /*00a0*/ 	.word	0x0000ca80


	//   ....[10]....
        /*00a4*/ 	.word	0x0000cab0


	//   ....[11]....
        /*00a8*/ 	.word	0x0000cac0


	//   ....[12]....
        /*00ac*/ 	.word	0x0000e720


	//   ....[13]....
        /*00b0*/ 	.word	0x0000e760


	//   ....[14]....
        /*00b4*/ 	.word	0x0000e830


	//   ....[15]....
        /*00b8*/ 	.word	0x0000e840


	//----- nvinfo : EIATTR_EXIT_INSTR_OFFSETS
	.align		4
.L_822:
        /*00bc*/ 	.byte	0x04, 0x1c
        /*00be*/ 	.short	(.L_824 - .L_823)


	//   ....[0]....
.L_823:
        /*00c0*/ 	.word	0x00000620


	//   ....[1]....
        /*00c4*/ 	.word	0x00001000


	//   ....[2]....
        /*00c8*/ 	.word	0x00001030


	//   ....[3]....
        /*00cc*/ 	.word	0x0000ffe0


	//   ....[4]....
        /*00d0*/ 	.word	0x00010030


	//----- nvinfo : EIATTR_CRS_STACK_SIZE
	.align		4
.L_824:
        /*00d4*/ 	.byte	0x04, 0x1e
        /*00d6*/ 	.short	(.L_826 - .L_825)
.L_825:
        /*00d8*/ 	.word	0x00000000


	//----- nvinfo : EIATTR_CBANK_PARAM_SIZE
	.align		4
.L_826:
        /*00dc*/ 	.byte	0x03, 0x19
        /*00de*/ 	.short	0x01d0


	//----- nvinfo : EIATTR_PARAM_CBANK
	.align		4
        /*00e0*/ 	.byte	0x04, 0x0a
        /*00e2*/ 	.short	(.L_828 - .L_827)
	.align		4
.L_827:
        /*00e4*/ 	.word	index@(.nv.constant0._ZN5flash24flash_fwd_splitkv_kernelI23Flash_fwd_kernel_traitsILi256ELi64ELi64ELi4ELb0ELb0EN7cutlass10bfloat16_tE19Flash_kernel_traitsILi256ELi64ELi64ELi4ES3_EELb1ELb0ELb0ELb0ELb1ELb1ELb1ELb0EEEvNS_16Flash_fwd_paramsE)
        /*00e8*/ 	.short	0x0210
        /*00ea*/ 	.short	0x01d0


	//----- nvinfo : EIATTR_SW_WAR
	.align		4
.L_828:
        /*00ec*/ 	.byte	0x04, 0x36
        /*00ee*/ 	.short	(.L_830 - .L_829)
.L_829:
        /*00f0*/ 	.word	0x00000008
.L_830:


//--------------------- .nv.info._ZN5flash24flash_fwd_splitkv_kernelI23Flash_fwd_kernel_traitsILi256ELi64ELi64ELi4ELb0ELb0EN7cutlass10bfloat16_tE19Flash_kernel_traitsILi256ELi64ELi64ELi4ES3_EELb1ELb0ELb1ELb0ELb0ELb0ELb1ELb0EEEvNS_16Flash_fwd_paramsE --------------------------
	.section	.nv.info._ZN5flash24flash_fwd_splitkv_kernelI23Flash_fwd_kernel_traitsILi256ELi64ELi64ELi4ELb0ELb0EN7cutlass10bfloat16_tE19Flash_kernel_traitsILi256ELi64ELi64ELi4ES3_EELb1ELb0ELb1ELb0ELb0ELb0ELb1ELb0EEEvNS_16Flash_fwd_paramsE,"",@"SHT_CUDA_INFO"
	.sectionflags	@""
	.align	4


	//----- nvinfo : EIATTR_CUDA_API_VERSION
	.align		4
        /*0000*/ 	.byte	0x04, 0x37
        /*0002*/ 	.short	(.L_832 - .L_831)
.L_831:
        /*0004*/ 	.word	0x00000082


	//----- nvinfo : EIATTR_KPARAM_INFO
	.align		4
.L_832:
        /*0008*/ 	.byte	0x04, 0x17
        /*000a*/ 	.short	(.L_834 - .L_833)
.L_833:
        /*000c*/ 	.word	0x00000000
        /*0010*/ 	.short	0x0000
        /*0012*/ 	.short	0x0000
        /*0014*/ 	.byte	0x00, 0xf0, 0x41, 0x07


	//----- nvinfo : EIATTR_SPARSE_MMA_MASK
	.align		4
.L_834:
        /*0018*/ 	.byte	0x03, 0x50
        /*001a*/ 	.short	0x0000


	//----- nvinfo : EIATTR_MAXREG_COUNT
	.align		4
        /*001c*/ 	.byte	0x03, 0x1b
        /*001e*/ 	.short	0x00ff


	//----- nvinfo : EIATTR_NUM_BARRIERS
	.align		4
        /*0020*/ 	.byte	0x02, 0x4c
        /*0022*/ 	.byte	0x01
	.zero		1


	//----- nvinfo : EIATTR_MERCURY_ISA_VERSION
	.align		4
        /*0024*/ 	.byte	0x03, 0x5f
        /*0026*/ 	.short	0x0101


	//----- nvinfo : EIATTR_INT_WARP_WIDE_INSTR_OFFSETS
	.align		4
        /*0028*/ 	.byte	0x04, 0x31
        /*002a*/ 	.short	(.L_836 - .L_835)


	//   ....[0]....
.L_835:
        /*002c*/ 	.word	0x00004be0


	//   ....[1]....
        /*0030*/ 	.word	0x00004bf0


	//   ....[2]....
        /*0034*/ 	.word	0x00004c10


	//   ....[3]....
        /*0038*/ 	.word	0x0000b5f0


	//----- nvinfo : EIATTR_COOP_GROUP_MASK_REGIDS
	.align		4
.L_836:
        /*003c*/ 	.byte	0x04, 0x29
        /*003e*/ 	.short	(.L_838 - .L_837)


	//   ....[0]....
.L_837:
        /*0040*/ 	.word	0xffffffff


	//   ....[1]....
        /*0044*/ 	.word	0xffffffff


	//   ....[2]....
        /*0048*/ 	.word	0xffffffff


	//   ....[3]....
        /*004c*/ 	.word	0xffffffff


	//   ....[4]....
        /*0050*/ 	.word	0xffffffff


	//   ....[5]....
        /*0054*/ 	.word	0xffffffff


	//   ....[6]....
        /*0058*/ 	.word	0xffffffff


	//   ....[7]....
        /*005c*/ 	.word	0xffffffff


	//   ....[8]....
        /*0060*/ 	.word	0xffffffff


	//   ....[9]....
        /*0064*/ 	.word	0xffffffff


	//   ....[10]....
        /*0068*/ 	.word	0xffffffff


	//   ....[11]....
        /*006c*/ 	.word	0xffffffff


	//   ....[12]....
        /*0070*/ 	.word	0xffffffff


	//   ....[13]....
        /*0074*/ 	.word	0xffffffff


	//   ....[14]....
        /*0078*/ 	.word	0xffffffff


	//   ....[15]....
        /*007c*/ 	.word	0xffffffff


	//----- nvinfo : EIATTR_COOP_GROUP_INSTR_OFFSETS
	.align		4
.L_838:
        /*0080*/ 	.byte	0x04, 0x28
        /*0082*/ 	.short	(.L_840 - .L_839)


	//   ....[0]....
.L_839:
        /*0084*/ 	.word	0x00007800


	//   ....[1]....
        /*0088*/ 	.word	0x00007820


	//   ....[2]....
        /*008c*/ 	.word	0x000078c0


	//   ....[3]....
        /*0090*/ 	.word	0x000078d0


	//   ....[4]....
        /*0094*/ 	.word	0x0000c170


	//   ....[5]....
        /*0098*/ 	.word	0x0000c180


	//   ....[6]....
        /*009c*/ 	.word	0x0000c1b0


	//   ....[7]....
        /*00a0*/ 	.word	0x0000c1c0


	//   ....[8]....
        /*00a4*/ 	.word	0x00010d80


	//   ....[9]....
        /*00a8*/ 	.word	0x00010d90


	//   ....[10]....
        /*00ac*/ 	.word	0x00010dc0


	//   ....[11]....
        /*00b0*/ 	.word	0x00010dd0


	//   ....[12]....
        /*00b4*/ 	.word	0x000129c0


	//   ....[13]....
        /*00b8*/ 	.word	0x00012a00


	//   ....[14]....
        /*00bc*/ 	.word	0x00012aa0


	//   ....[15]....
        /*00c0*/ 	.word	0x00012ab0


	//----- nvinfo : EIATTR_EXIT_INSTR_OFFSETS
	.align		4
.L_840:
        /*00c4*/ 	.byte	0x04, 0x1c
        /*00c6*/ 	.short	(.L_842 - .L_841)


	//   ....[0]....
.L_841:
        /*00c8*/ 	.word	0x00000590


	//   ....[1]....
        /*00cc*/ 	.word	0x00001420


	//   ....[2]....
        /*00d0*/ 	.word	0x00001450


	//   ....[3]....
        /*00d4*/ 	.word	0x00014700


	//   ....[4]....
        /*00d8*/ 	.word	0x000147b0


	//   ....[5]....
        /*00dc*/ 	.word	0x000147d0


	//----- nvinfo : EIATTR_CRS_STACK_SIZE
	.align		4
.L_842:
        /*00e0*/ 	.byte	0x04, 0x1e
        /*00e2*/ 	.short	(.L_844 - .L_843)
.L_843:
        /*00e4*/ 	.word	0x00000000


	//----- nvinfo : EIATTR_CBANK_PARAM_SIZE
	.align		4
.L_844:
        /*00e8*/ 	.byte	0x03, 0x19
        /*00ea*/ 	.short	0x01d0


	//----- nvinfo : EIATTR_PARAM_CBANK
	.align		4
        /*00ec*/ 	.byte	0x04, 0x0a
        /*00ee*/ 	.short	(.L_846 - .L_845)
	.align		4
.L_845:
        /*00f0*/ 	.word	index@(.nv.constant0._ZN5flash24flash_fwd_splitkv_kernelI23Flash_fwd_kernel_traitsILi256ELi64ELi64ELi4ELb0ELb0EN7cutlass10bfloat16_tE19Flash_kernel_traitsILi256ELi64ELi64ELi4ES3_EELb1ELb0ELb1ELb0ELb0ELb0ELb1ELb0EEEvNS_16Flash_fwd_paramsE)
        /*00f4*/ 	.short	0x0210
        /*00f6*/ 	.short	0x01d0


	//----- nvinfo : EIATTR_SW_WAR
	.align		4
.L_846:
        /*00f8*/ 	.byte	0x04, 0x36
        /*00fa*/ 	.short	(.L_848 - .L_847)
.L_847:
        /*00fc*/ 	.word	0x00000008
.L_848:


//--------------------- .nv.info._ZN5flash24flash_fwd_splitkv_kernelI23Flash_fwd_kernel_traitsILi256ELi64ELi64ELi4ELb0ELb0EN7cutlass10bfloat16_tE19Flash_kernel_traitsILi256ELi64ELi64ELi4ES3_EELb1ELb0ELb1ELb0ELb0ELb1ELb1ELb0EEEvNS_16Flash_fwd_paramsE --------------------------
	.section	.nv.info._ZN5flash24flash_fwd_splitkv_kernelI23Flash_fwd_kernel_traitsILi256ELi64ELi64ELi4ELb0ELb0EN7cutlass10bfloat16_tE19Flash_kernel_traitsILi256ELi64ELi64ELi4ES3_EELb1ELb0ELb1ELb0ELb0ELb1ELb1ELb0EEEvNS_16Flash_fwd_paramsE,"",@"SHT_CUDA_INFO"
	.sectionflags	@""
	.align	4


	//----- nvinfo : EIATTR_CUDA_API_VERSION
	.align		4
        /*0000*/ 	.byte	0x04, 0x37
        /*0002*/ 	.short	(.L_850 - .L_849)
.L_849:
        /*0004*/ 	.word	0x00000082


	//----- nvinfo : EIATTR_KPARAM_INFO
	.align		4
.L_850:
        /*0008*/ 	.byte	0x04, 0x17
        /*000a*/ 	.short	(.L_852 - .L_851)
.L_851:
        /*000c*/ 	.word	0x00000000
        /*0010*/ 	.short	0x0000
        /*0012*/ 	.short	0x0000
        /*0014*/ 	.byte	0x00, 0xf0, 0x41, 0x07


	//----- nvinfo : EIATTR_SPARSE_MMA_MASK
	.align		4
.L_852:
        /*0018*/ 	.byte	0x03, 0x50
        /*001a*/ 	.short	0x0000


	//----- nvinfo : EIATTR_MAXREG_COUNT
	.align		4
        /*001c*/ 	.byte	0x03, 0x1b
        /*001e*/ 	.short	0x00ff


	//----- nvinfo : EIATTR_NUM_BARRIERS
	.align		4
        /*0020*/ 	.byte	0x02, 0x4c
        /*0022*/ 	.byte	0x01
	.zero		1


	//----- nvinfo : EIATTR_MERCURY_ISA_VERSION
	.align		4
        /*0024*/ 	.byte	0x03, 0x5f
        /*0026*/ 	.short	0x0101


	//----- nvinfo : EIATTR_INT_WARP_WIDE_INSTR_OFFSETS
	.align		4
        /*0028*/ 	.byte	0x04, 0x31
        /*002a*/ 	.short	(.L_854 - .L_853)


	//   ....[0]....
.L_853:
        /*002c*/ 	.word	0x00004bf0


	//   ....[1]....
        /*0030*/ 	.word	0x00004c00


	//   ....[2]....
        /*0034*/ 	.word	0x00004c20


	//   ....[3]....
        /*0038*/ 	.word	0x0000be20


	//----- nvinfo : EIATTR_COOP_GROUP_MASK_REGIDS
	.align		4
.L_854:
        /*003c*/ 	.byte	0x04, 0x29
        /*003e*/ 	.short	(.L_856 - .L_855)


	//   ....[0]....
.L_855:
        /*0040*/ 	.word	0xffffffff


	//   ....[1]....
        /*0044*/ 	.word	0xffffffff


	//   ....[2]....
        /*0048*/ 	.word	0xffffffff


	//   ....[3]....
        /*004c*/ 	.word	0xffffffff


	//   ....[4]....
        /*0050*/ 	.word	0xffffffff


	//   ....[5]....
        /*0054*/ 	.word	0xffffffff


	//   ....[6]....
        /*0058*/ 	.word	0xffffffff


	//   ....[7]....
        /*005c*/ 	.word	0xffffffff


	//   ....[8]....
        /*0060*/ 	.word	0xffffffff


	//   ....[9]....
        /*0064*/ 	.word	0xffffffff


	//   ....[10]....
        /*0068*/ 	.word	0xffffffff


	//   ....[11]....
        /*006c*/ 	.word	0xffffffff


	//   ....[12]....
        /*0070*/ 	.word	0xffffffff


	//   ....[13]....
        /*0074*/ 	.word	0xffffffff


	//   ....[14]....
        /*0078*/ 	.word	0xffffffff


	//   ....[15]....
        /*007c*/ 	.word	0xffffffff


	//----- nvinfo : EIATTR_COOP_GROUP_INSTR_OFFSETS
	.align		4
.L_856:
        /*0080*/ 	.byte	0x04, 0x28
        /*0082*/ 	.short	(.L_858 - .L_857)


	//   ....[0]....
.L_857:
        /*0084*/ 	.word	0x00007c30


	//   ....[1]....
        /*0088*/ 	.word	0x00007c50


	//   ....[2]....
        /*008c*/ 	.word	0x00007cf0


	//   ....[3]....
        /*0090*/ 	.word	0x00007d00


	//   ....[4]....
        /*0094*/ 	.word	0x0000c970


	//   ....[5]....
        /*0098*/ 	.word	0x0000c980


	//   ....[6]....
        /*009c*/ 	.word	0x0000c9b0


	//   ....[7]....
        /*00a0*/ 	.word	0x0000c9c0


	//   ....[8]....
        /*00a4*/ 	.word	0x00011960


	//   ....[9]....
        /*00a8*/ 	.word	0x00011970


	//   ....[10]....
        /*00ac*/ 	.word	0x000119a0


	//   ....[11]....
        /*00b0*/ 	.word	0x000119b0


	//   ....[12]....
        /*00b4*/ 	.word	0x00013600


	//   ....[13]....
        /*00b8*/ 	.word	0x00013640


	//   ....[14]....
        /*00bc*/ 	.word	0x000136e0


	//   ....[15]....
        /*00c0*/ 	.word	0x000136f0


	//----- nvinfo : EIATTR_EXIT_INSTR_OFFSETS
	.align		4
.L_858:
        /*00c4*/ 	.byte	0x04, 0x1c
        /*00c6*/ 	.short	(.L_860 - .L_859)


	//   ....[0]....
.L_859:
        /*00c8*/ 	.word	0x00000590


	//   ....[1]....
        /*00cc*/ 	.word	0x00001420


	//   ....[2]....
        /*00d0*/ 	.word	0x00001450


	//   ....[3]....
        /*00d4*/ 	.word	0x00015340


	//   ....[4]....
        /*00d8*/ 	.word	0x000153f0


	//   ....[5]....
        /*00dc*/ 	.word	0x00015410


	//----- nvinfo : EIATTR_CRS_STACK_SIZE
	.align		4
.L_860:
        /*00e0*/ 	.byte	0x04, 0x1e
        /*00e2*/ 	.short	(.L_862 - .L_861)
.L_861:
        /*00e4*/ 	.word	0x00000000


	//----- nvinfo : EIATTR_CBANK_PARAM_SIZE
	.align		4
.L_862:
        /*00e8*/ 	.byte	0x03, 0x19
        /*00ea*/ 	.short	0x01d0


	//----- nvinfo : EIATTR_PARAM_CBANK
	.align		4
        /*00ec*/ 	.byte	0x04, 0x0a
        /*00ee*/ 	.short	(.L_864 - .L_863)
	.align		4
.L_863:
        /*00f0*/ 	.word	index@(.nv.constant0._ZN5flash24flash_fwd_splitkv_kernelI23Flash_fwd_kernel_traitsILi256ELi64ELi64ELi4ELb0ELb0EN7cutlass10bfloat16_tE19Flash_kernel_traitsILi256ELi64ELi64ELi4ES3_EELb1ELb0ELb1ELb0ELb0ELb1ELb1ELb0EEEvNS_16Flash_fwd_paramsE)
        /*00f4*/ 	.short	0x0210
        /*00f6*/ 	.short	0x01d0


	//----- nvinfo : EIATTR_SW_WAR
	.align		4
.L_864:
        /*00f8*/ 	.byte	0x04, 0x36
        /*00fa*/ 	.short	(.L_866 - .L_865)
.L_865:
        /*00fc*/ 	.word	0x00000008
.L_866:


//--------------------- .nv.info._ZN5flash24flash_fwd_splitkv_kernelI23Flash_fwd_kernel_traitsILi256ELi64ELi64ELi4ELb0ELb0EN7cutlass10bfloat16_tE19Flash_kernel_traitsILi256ELi64ELi64ELi4ES3_EELb1ELb0ELb0ELb0ELb1ELb0ELb1ELb1EEEvNS_16Flash_fwd_paramsE --------------------------
	.section	.nv.info._ZN5flash24flash_fwd_splitkv_kernelI23Flash_fwd_kernel_traitsILi256ELi64ELi64ELi4ELb0ELb0EN7cutlass10bfloat16_tE19Flash_kernel_traitsILi256ELi64ELi64ELi4ES3_EELb1ELb0ELb0ELb0ELb1ELb0ELb1ELb1EEEvNS_16Flash_fwd_paramsE,"",@"SHT_CUDA_INFO"
	.sectionflags	@""
	.align	4


	//----- nvinfo : EIATTR_CUDA_API_VERSION
	.align		4
        /*0000*/ 	.byte	0x04, 0x37
        /*0002*/ 	.short	(.L_868 - .L_867)
.L_867:
        /*0004*/ 	.word	0x00000082


	//----- nvinfo : EIATTR_KPARAM_INFO
	.align		4
.L_868:
        /*0008*/ 	.byte	0x04, 0x17
        /*000a*/ 	.short	(.L_870 - .L_869)
.L_869:
        /*000c*/ 	.word	0x00000000
        /*0010*/ 	.short	0x0000
        /*0012*/ 	.short	0x0000
        /*0014*/ 	.byte	0x00, 0xf0, 0x41, 0x07


	//----- nvinfo : EIATTR_SPARSE_MMA_MASK
	.align		4
.L_870:
        /*0018*/ 	.byte	0x03, 0x50
        /*001a*/ 	.short	0x0000


	//----- nvinfo : EIATTR_MAXREG_COUNT
	.align		4
        /*001c*/ 	.byte	0x03, 0x1b
        /*001e*/ 	.short	0x00ff


	//----- nvinfo : EIATTR_NUM_BARRIERS
	.align		4
        /*0020*/ 	.byte	0x02, 0x4c
        /*0022*/ 	.byte	0x01
	.zero		1


	//----- nvinfo : EIATTR_MERCURY_ISA_VERSION
	.align		4
        /*0024*/ 	.byte	0x03, 0x5f
        /*0026*/ 	.short	0x0101


	//----- nvinfo : EIATTR_COOP_GROUP_MASK_REGIDS
	.align		4
        /*0028*/ 	.byte	0x04, 0x29
        /*002a*/ 	.short	(.L_872 - .L_871)


	//   ....[0]....
.L_871:
        /*002c*/ 	.word	0xffffffff


	//   ....[1]....
        /*0030*/ 	.word	0xffffffff


	//   ....[2]....
        /*0034*/ 	.word	0xffffffff


	//   ....[3]....
        /*0038*/ 	.word	0xffffffff


	//   ....[4]....
        /*003c*/ 	.word	0xffffffff


	//   ....[5]....
        /*0040*/ 	.word	0xffffffff


	//   ....[6]....
        /*0044*/ 	.word	0xffffffff


	//   ....[7]....
        /*0048*/ 	.word	0xffffffff


	//   ....[8]....
        /*004c*/ 	.word	0xffffffff


	//   ....[9]....
        /*0050*/ 	.word	0xffffffff


	//   ....[10]....
        /*0054*/ 	.word	0xffffffff


	//   ....[11]....
        /*0058*/ 	.word	0xffffffff


	//   ....[12]....
        /*005c*/ 	.word	0xffffffff


	//   ....[13]....
        /*0060*/ 	.word	0xffffffff


	//   ....[14]....
        /*0064*/ 	.word	0xffffffff


	//   ....[15]....
        /*0068*/ 	.word	0xffffffff


	//   ....[16]....
        /*006c*/ 	.word	0x0500000c


	//   ....[17]....
        /*0070*/ 	.word	0x0500000c


	//   ....[18]....
        /*0074*/ 	.word	0x0500000c


	//   ....[19]....
        /*0078*/ 	.word	0x0500000c


	//----- nvinfo : EIATTR_COOP_GROUP_INSTR_OFFSETS
	.align		4
.L_872:
        /*007c*/ 	.byte	0x04, 0x28
        /*007e*/ 	.short	(.L_874 - .L_873)


	//   ....[0]....
.L_873:
        /*0080*/ 	.word	0x00017920


	//   ....[1]....
        /*0084*/ 	.word	0x00017940


	//   ....[2]....
        /*0088*/ 	.word	0x000179e0


	//   ....[3]....
        /*008c*/ 	.word	0x000179f0


	//   ....[4]....
        /*0090*/ 	.word	0x0001b300


	//   ....[5]....
        /*0094*/ 	.word	0x0001b340


	//   ....[6]....
        /*0098*/ 	.word	0x0001b360


	//   ....[7]....
        /*009c*/ 	.word	0x0001b380


	//   ....[8]....
        /*00a0*/ 	.word	0x0001f1b0


	//   ....[9]....
        /*00a4*/ 	.word	0x0001f1d0


	//   ....[10]....
        /*00a8*/ 	.word	0x0001f1f0


	//   ....[11]....
        /*00ac*/ 	.word	0x0001f210


	//   ....[12]....
        /*00b0*/ 	.word	0x00020f60


	//   ....[13]....
        /*00b4*/ 	.word	0x00020f70


	//   ....[14]....
        /*00b8*/ 	.word	0x00020fa0


	//   ....[15]....
        /*00bc*/ 	.word	0x00020fb0


	//   ....[16]....
        /*00c0*/ 	.word	0x00022c50


	//   ....[17]....
        /*00c4*/ 	.word	0x00022cc0


	//   ....[18]....
        /*00c8*/ 	.word	0x00022d20


	//   ....[19]....
        /*00cc*/ 	.word	0x00022d90


	//----- nvinfo : EIATTR_EXIT_INSTR_OFFSETS
	.align		4
.L_874:
        /*00d0*/ 	.byte	0x04, 0x1c
        /*00d2*/ 	.short	(.L_876 - .L_875)


	//   ....[0]....
.L_875:
        /*00d4*/ 	.word	0x000001f0


	//----- nvinfo : EIATTR_CRS_STACK_SIZE
	.align		4
.L_876:
        /*00d8*/ 	.byte	0x04, 0x1e
        /*00da*/ 	.short	(.L_878 - .L_877)
.L_877:
        /*00dc*/ 	.word	0x00000000


	//----- nvinfo : EIATTR_CBANK_PARAM_SIZE
	.align		4
.L_878:
        /*00e0*/ 	.byte	0x03, 0x19
        /*00e2*/ 	.short	0x01d0


	//----- nvinfo : EIATTR_PARAM_CBANK
	.align		4
        /*00e4*/ 	.byte	0x04, 0x0a
        /*00e6*/ 	.short	(.L_880 - .L_879)
	.align		4
.L_879:
        /*00e8*/ 	.word	index@(.nv.constant0._ZN5flash24flash_fwd_splitkv_kernelI23Flash_fwd_kernel_traitsILi256ELi64ELi64ELi4ELb0ELb0EN7cutlass10bfloat16_tE19Flash_kernel_traitsILi256ELi64ELi64ELi4ES3_EELb1ELb0ELb0ELb0ELb1ELb0ELb1ELb1EEEvNS_16Flash_fwd_paramsE)
        /*00ec*/ 	.short	0x0210
        /*00ee*/ 	.short	0x01d0


	//----- nvinfo : EIATTR_SW_WAR
	.align		4
.L_880:
        /*00f0*/ 	.byte	0x04, 0x36
        /*00f2*/ 	.short	(.L_882 - .L_881)
.L_881:
        /*00f4*/ 	.word	0x00000008
.L_882:


//--------------------- .nv.info._ZN5flash24flash_fwd_splitkv_kernelI23Flash_fwd_kernel_traitsILi256ELi64ELi64ELi4ELb0ELb0EN7cutlass10bfloat16_tE19Flash_kernel_traitsILi256ELi64ELi64ELi4ES3_EELb1ELb0ELb0ELb0ELb1ELb1ELb1ELb1EEEvNS_16Flash_fwd_paramsE --------------------------
	.section	.nv.info._ZN5flash24flash_fwd_splitkv_kernelI23Flash_fwd_kernel_traitsILi256ELi64ELi64ELi4ELb0ELb0EN7cutlass10bfloat16_tE19Flash_kernel_traitsILi256ELi64ELi64ELi4ES3_EELb1ELb0ELb0ELb0ELb1ELb1ELb1ELb1EEEvNS_16Flash_fwd_paramsE,"",@"SHT_CUDA_INFO"
	.sectionflags	@""
	.align	4


	//----- nvinfo : EIATTR_CUDA_API_VERSION
	.align		4
        /*0000*/ 	.byte	0x04, 0x37
        /*0002*/ 	.short	(.L_884 - .L_883)
.L_883:
        /*0004*/ 	.word	0x00000082


	//----- nvinfo : EIATTR_KPARAM_INFO
	.align		4
.L_884:
        /*0008*/ 	.byte	0x04, 0x17
        /*000a*/ 	.short	(.L_886 - .L_885)
.L_885:
        /*000c*/ 	.word	0x00000000
        /*0010*/ 	.short	0x0000
        /*0012*/ 	.short	0x0000
        /*0014*/ 	.byte	0x00, 0xf0, 0x41, 0x07


	//----- nvinfo : EIATTR_SPARSE_MMA_MASK
	.align		4
.L_886:
        /*0018*/ 	.byte	0x03, 0x50
        /*001a*/ 	.short	0x0000


	//----- nvinfo : EIATTR_MAXREG_COUNT
	.align		4
        /*001c*/ 	.byte	0x03, 0x1b
        /*001e*/ 	.short	0x00ff


	//----- nvinfo : EIATTR_NUM_BARRIERS
	.align		4
        /*0020*/ 	.byte	0x02, 0x4c
        /*0022*/ 	.byte	0x01
	.zero		1


	//----- nvinfo : EIATTR_MERCURY_ISA_VERSION
	.align		4
        /*0024*/ 	.byte	0x03, 0x5f
        /*0026*/ 	.short	0x0101


	//----- nvinfo : EIATTR_COOP_GROUP_MASK_REGIDS
	.align		4
        /*0028*/ 	.byte	0x04, 0x29
        /*002a*/ 	.short	(.L_888 - .L_887)


	//   ....[0]....
.L_887:
        /*002c*/ 	.word	0xffffffff


	//   ....[1]....
        /*0030*/ 	.word	0xffffffff


	//   ....[2]....
        /*0034*/ 	.word	0xffffffff


	//   ....[3]....
        /*0038*/ 	.word	0xffffffff


	//   ....[4]....
        /*003c*/ 	.word	0xffffffff


	//   ....[5]....
        /*0040*/ 	.word	0xffffffff


	//   ....[6]....
        /*0044*/ 	.word	0xffffffff


	//   ....[7]....
        /*0048*/ 	.word	0xffffffff


	//   ....[8]....
        /*004c*/ 	.word	0xffffffff


	//   ....[9]....
        /*0050*/ 	.word	0xffffffff


	//   ....[10]....
        /*0054*/ 	.word	0xffffffff


	//   ....[11]....
        /*0058*/ 	.word	0xffffffff


	//   ....[12]....
        /*005c*/ 	.word	0xffffffff


	//   ....[13]....
        /*0060*/ 	.word	0xffffffff


	//   ....[14]....
        /*0064*/ 	.word	0xffffffff


	//   ....[15]....
        /*0068*/ 	.word	0xffffffff


	//   ....[16]....
        /*006c*/ 	.word	0x0500000c


	//   ....[17]....
        /*0070*/ 	.word	0x0500000c


	//   ....[18]....
        /*0074*/ 	.word	0x0500000c


	//   ....[19]....
        /*0078*/ 	.word	0x0500000c


	//----- nvinfo : EIATTR_COOP_GROUP_INSTR_OFFSETS
	.align		4
.L_888:
        /*007c*/ 	.byte	0x04, 0x28
        /*007e*/ 	.short	(.L_890 - .L_889)


	//   ....[0]....
.L_889:
        /*0080*/ 	.word	0x00018830


	//   ....[1]....
        /*0084*/ 	.word	0x000188c0


	//   ....[2]....
        /*0088*/ 	.word	0x000188e0


	//   ....[3]....
        /*008c*/ 	.word	0x00018900


	//   ....[4]....
        /*0090*/ 	.word	0x0001c600


	//   ....[5]....
        /*0094*/ 	.word	0x0001c610


	//   ....[6]....
        /*0098*/ 	.word	0x0001c650


	//   ....[7]....
        /*009c*/ 	.word	0x0001c660


	//   ....[8]....
        /*00a0*/ 	.word	0x000208a0


	//   ....[9]....
        /*00a4*/ 	.word	0x000208c0


	//   ....[10]....
        /*00a8*/ 	.word	0x000208e0


	//   ....[11]....
        /*00ac*/ 	.word	0x00020900


	//   ....[12]....
        /*00b0*/ 	.word	0x00022770


	//   ....[13]....
        /*00b4*/ 	.word	0x00022780


	//   ....[14]....
        /*00b8*/ 	.word	0x000227b0


	//   ....[15]....
        /*00bc*/ 	.word	0x000227c0


	//   ....[16]....
        /*00c0*/ 	.word	0x00024480


	//   ....[17]....
        /*00c4*/ 	.word	0x00024500


	//   ....[18]....
        /*00c8*/ 	.word	0x00024570


	//   ....[19]....
        /*00cc*/ 	.word	0x000245e0


	//----- nvinfo : EIATTR_EXIT_INSTR_OFFSETS
	.align		4
.L_890:
        /*00d0*/ 	.byte	0x04, 0x1c
        /*00d2*/ 	.short	(.L_892 - .L_891)


	//   ....[0]....
.L_891:
        /*00d4*/ 	.word	0x000001f0


	//----- nvinfo : EIATTR_CRS_STACK_SIZE
	.align		4
.L_892:
        /*00d8*/ 	.byte	0x04, 0x1e
        /*00da*/ 	.short	(.L_894 - .L_893)
.L_893:
        /*00dc*/ 	.word	0x00000000


	//----- nvinfo : EIATTR_CBANK_PARAM_SIZE
	.align		4
.L_894:
        /*00e0*/ 	.byte	0x03, 0x19
        /*00e2*/ 	.short	0x01d0


	//----- nvinfo : EIATTR_PARAM_CBANK
	.align		4
        /*00e4*/ 	.byte	0x04, 0x0a
        /*00e6*/ 	.short	(.L_896 - .L_895)
	.align		4
.L_895:
        /*00e8*/ 	.word	index@(.nv.constant0._ZN5flash24flash_fwd_splitkv_kernelI23Flash_fwd_kernel_traitsILi256ELi64ELi64ELi4ELb0ELb0EN7cutlass10bfloat16_tE19Flash_kernel_traitsILi256ELi64ELi64ELi4ES3_EELb1ELb0ELb0ELb0ELb1ELb1ELb1ELb1EEEvNS_16Flash_fwd_paramsE)
        /*00ec*/ 	.short	0x0210
        /*00ee*/ 	.short	0x01d0


	//----- nvinfo : EIATTR_SW_WAR
	.align		4
.L_896:
        /*00f0*/ 	.byte	0x04, 0x36
        /*00f2*/ 	.short	(.L_898 - .L_897)
.L_897:
        /*00f4*/ 	.word	0x00000008
.L_898:


//--------------------- .nv.info._ZN5flash24flash_fwd_splitkv_kernelI23Flash_fwd_kernel_traitsILi256ELi64ELi64ELi4ELb0ELb0EN7cutlass10bfloat16_tE19Flash_kernel_traitsILi256ELi64ELi64ELi4ES3_EELb1ELb0ELb1ELb0ELb0ELb0ELb1ELb1EEEvNS_16Flash_fwd_paramsE --------------------------
	.section	.nv.info._ZN5flash24flash_fwd_splitkv_kernelI23Flash_fwd_kernel_traitsILi256ELi64ELi64ELi4ELb0ELb0EN7cutlass10bfloat16_tE19Flash_kernel_traitsILi256ELi64ELi64ELi4ES3_EELb1ELb0ELb1ELb0ELb0ELb0ELb1ELb1EEEvNS_16Flash_fwd_paramsE,"",@"SHT_CUDA_INFO"
	.sectionflags	@""
	.align	4


	//----- nvinfo : EIATTR_CUDA_API_VERSION
	.align		4
        /*0000*/ 	.byte	0x04, 0x37
        /*0002*/ 	.short	(.L_900 - .L_899)
.L_899:
        /*0004*/ 	.word	0x00000082


	//----- nvinfo : EIATTR_KPARAM_INFO
	.align		4
.L_900:
        /*0008*/ 	.byte	0x04, 0x17
        /*000a*/ 	.short	(.L_902 - .L_901)
.L_901:
        /*000c*/ 	.word	0x00000000
        /*0010*/ 	.short	0x0000
        /*0012*/ 	.short	0x0000
        /*0014*/ 	.byte	0x00, 0xf0, 0x41, 0x07


	//----- nvinfo : EIATTR_SPARSE_MMA_MASK
	.align		4
.L_902:
        /*0018*/ 	.byte	0x03, 0x50
        /*001a*/ 	.short	0x0000


	//----- nvinfo : EIATTR_MAXREG_COUNT
	.align		4
        /*001c*/ 	.byte	0x03, 0x1b
        /*001e*/ 	.short	0x00ff


	//----- nvinfo : EIATTR_NUM_BARRIERS
	.align		4
        /*0020*/ 	.byte	0x02, 0x4c
        /*0022*/ 	.byte	0x01
	.zero		1


	//----- nvinfo : EIATTR_MERCURY_ISA_VERSION
	.align		4
        /*0024*/ 	.byte	0x03, 0x5f
        /*0026*/ 	.short	0x0101


	//----- nvinfo : EIATTR_COOP_GROUP_MASK_REGIDS
	.align		4
        /*0028*/ 	.byte	0x04, 0x29
        /*002a*/ 	.short	(.L_904 - .L_903)


	//   ....[0]....
.L_903:
        /*002c*/ 	.word	0xffffffff


	//   ....[1]....
        /*0030*/ 	.word	0xffffffff


	//   ....[2]....
        /*0034*/ 	.word	0xffffffff


	//   ....[3]....
        /*0038*/ 	.word	0xffffffff


	//   ....[4]....
        /*003c*/ 	.word	0xffffffff


	//   ....[5]....
        /*0040*/ 	.word	0xffffffff


	//   ....[6]....
        /*0044*/ 	.word	0xffffffff


	//   ....[7]....
        /*0048*/ 	.word	0xffffffff


	//   ....[8]....
        /*004c*/ 	.word	0xffffffff


	//   ....[9]....
        /*0050*/ 	.word	0xffffffff


	//   ....[10]....
        /*0054*/ 	.word	0xffffffff


	//   ....[11]....
        /*0058*/ 	.word	0xffffffff


	//   ....[12]....
        /*005c*/ 	.word	0xffffffff


	//   ....[13]....
        /*0060*/ 	.word	0xffffffff


	//   ....[14]....
        /*0064*/ 	.word	0xffffffff


	//   ....[15]....
        /*0068*/ 	.word	0xffffffff


	//   ....[16]....
        /*006c*/ 	.word	0x0500000a


	//   ....[17]....
        /*0070*/ 	.word	0x0500000a


	//   ....[18]....
        /*0074*/ 	.word	0x0500000a


	//   ....[19]....
        /*0078*/ 	.word	0x0500000a


	//----- nvinfo : EIATTR_COOP_GROUP_INSTR_OFFSETS
	.align		4
.L_904:
        /*007c*/ 	.byte	0x04, 0x28
        /*007e*/ 	.short	(.L_906 - .L_905)


	//   ....[0]....
.L_905:
        /*0080*/ 	.word	0x0001c380


	//   ....[1]....
        /*0084*/ 	.word	0x0001c3f0


	//   ....[2]....
        /*0088*/ 	.word	0x0001c410


	//   ....[3]....
        /*008c*/ 	.word	0x0001c430


	//   ....[4]....
        /*0090*/ 	.word	0x00020ba0


	//   ....[5]....
        /*0094*/ 	.word	0x00020bb0


	//   ....[6]....
        /*0098*/ 	.word	0x00020be0


	//   ....[7]....
        /*009c*/ 	.word	0x00020bf0


	//   ....[8]....
        /*00a0*/ 	.word	0x00025810


	//   ....[9]....
        /*00a4*/ 	.word	0x00025830


	//   ....[10]....
        /*00a8*/ 	.word	0x00025850


	//   ....[11]....
        /*00ac*/ 	.word	0x00025870


	//   ....[12]....
        /*00b0*/ 	.word	0x00027590


	//   ....[13]....
        /*00b4*/ 	.word	0x000275a0


	//   ....[14]....
        /*00b8*/ 	.word	0x000275d0


	//   ....[15]....
        /*00bc*/ 	.word	0x000275e0


	//   ....[16]....
        /*00c0*/ 	.word	0x000297b0


	//   ....[17]....
        /*00c4*/ 	.word	0x00029830


	//   ....[18]....
        /*00c8*/ 	.word	0x000298a0


	//   ....[19]....
        /*00cc*/ 	.word	0x00029910


	//----- nvinfo : EIATTR_EXIT_INSTR_OFFSETS
	.align		4
.L_906:
        /*00d0*/ 	.byte	0x04, 0x1c
        /*00d2*/ 	.short	(.L_908 - .L_907)


	//   ....[0]....
.L_907:
        /*00d4*/ 	.word	0x000001f0


	//----- nvinfo : EIATTR_CRS_STACK_SIZE
	.align		4
.L_908:
        /*00d8*/ 	.byte	0x04, 0x1e
        /*00da*/ 	.short	(.L_910 - .L_909)
.L_909:
        /*00dc*/ 	.word	0x00000000


	//----- nvinfo : EIATTR_CBANK_PARAM_SIZE
	.align		4
.L_910:
        /*00e0*/ 	.byte	0x03, 0x19
        /*00e2*/ 	.short	0x01d0


	//----- nvinfo : EIATTR_PARAM_CBANK
	.align		4
        /*00e4*/ 	.byte	0x04, 0x0a
        /*00e6*/ 	.short	(.L_912 - .L_911)
	.align		4
.L_911:
        /*00e8*/ 	.word	index@(.nv.constant0._ZN5flash24flash_fwd_splitkv_kernelI23Flash_fwd_kernel_traitsILi256ELi64ELi64ELi4ELb0ELb0EN7cutlass10bfloat16_tE19Flash_kernel_traitsILi256ELi64ELi64ELi4ES3_EELb1ELb0ELb1ELb0ELb0ELb0ELb1ELb1EEEvNS_16Flash_fwd_paramsE)
        /*00ec*/ 	.short	0x0210
        /*00ee*/ 	.short	0x01d0


	//----- nvinfo : EIATTR_SW_WAR
	.align		4
.L_912:
        /*00f0*/ 	.byte	0x04, 0x36
        /*00f2*/ 	.short	(.L_914 - .L_913)
.L_913:
        /*00f4*/ 	.word	0x00000008
.L_914:


//--------------------- .nv.info._ZN5flash24flash_fwd_splitkv_kernelI23Flash_fwd_kernel_traitsILi256ELi64ELi64ELi4ELb0ELb0EN7cutlass10bfloat16_tE19Flash_kernel_traitsILi256ELi64ELi64ELi4ES3_EELb1ELb0ELb1ELb0ELb0ELb1ELb1ELb1EEEvNS_16Flash_fwd_paramsE --------------------------
	.section	.nv.info._ZN5flash24flash_fwd_splitkv_kernelI23Flash_fwd_kernel_traitsILi256ELi64ELi64ELi4ELb0ELb0EN7cutlass10bfloat16_tE19Flash_kernel_traitsILi256ELi64ELi64ELi4ES3_EELb1ELb0ELb1ELb0ELb0ELb1ELb1ELb1EEEvNS_16Flash_fwd_paramsE,"",@"SHT_CUDA_INFO"
	.sectionflags	@""
	.align	4


	//----- nvinfo : EIATTR_CUDA_API_VERSION
	.align		4
        /*0000*/ 	.byte	0x04, 0x37
        /*0002*/ 	.short	(.L_916 - .L_915)
.L_915:
        /*0004*/ 	.word	0x00000082


	//----- nvinfo : EIATTR_KPARAM_INFO
	.align		4
.L_916:
        /*0008*/ 	.byte	0x04, 0x17
        /*000a*/ 	.short	(.L_918 - .L_917)
.L_917:
        /*000c*/ 	.word	0x00000000
        /*0010*/ 	.short	0x0000
        /*0012*/ 	.short	0x0000
        /*0014*/ 	.byte	0x00, 0xf0, 0x41, 0x07


	//----- nvinfo : EIATTR_SPARSE_MMA_MASK
	.align		4
.L_918:
        /*0018*/ 	.byte	0x03, 0x50
        /*001a*/ 	.short	0x0000


	//----- nvinfo : EIATTR_MAXREG_COUNT
	.align		4
        /*001c*/ 	.byte	0x03, 0x1b
        /*001e*/ 	.short	0x00ff


	//----- nvinfo : EIATTR_NUM_BARRIERS
	.align		4
        /*0020*/ 	.byte	0x02, 0x4c
        /*0022*/ 	.byte	0x01
	.zero		1


	//----- nvinfo : EIATTR_ANNOTATIONS
	.align		4
        /*0024*/ 	.byte	0x04, 0x55
        /*0026*/ 	.short	(.L_920 - .L_919)


	//   ....[0]....
.L_919:
        /*0028*/ 	.word	0x00000001
        /*002c*/ 	.byte	0x50, 0xd5, 0x01, 0x00, 0x01, 0x00, 0x00, 0x00, 0xf0, 0x2a, 0x02, 0x00, 0x01, 0x00, 0x00, 0x00
        /*003c*/ 	.byte	0x80, 0x7e, 0x02, 0x00, 0x01, 0x00, 0x00, 0x00, 0xf0, 0x81, 0x02, 0x00, 0x01, 0x00, 0x00, 0x00
        /*004c*/ 	.byte	0x20, 0x82, 0x02, 0x00


	//----- nvinfo : EIATTR_MERCURY_ISA_VERSION
	.align		4
.L_920:
        /*0050*/ 	.byte	0x03, 0x5f
        /*0052*/ 	.short	0x0101


	//----- nvinfo : EIATTR_COOP_GROUP_MASK_REGIDS
	.align		4
        /*0054*/ 	.byte	0x04, 0x29
        /*0056*/ 	.short	(.L_922 - .L_921)


	//   ....[0]....
.L_921:
        /*0058*/ 	.word	0xffffffff


	//   ....[1]....
        /*005c*/ 	.word	0xffffffff


	//   ....[2]....
        /*0060*/ 	.word	0xffffffff


	//   ....[3]....
        /*0064*/ 	.word	0xffffffff


	//   ....[4]....
        /*0068*/ 	.word	0xffffffff


	//   ....[5]....
        /*006c*/ 	.word	0xffffffff


	//   ....[6]....
        /*0070*/ 	.word	0xffffffff


	//   ....[7]....
        /*0074*/ 	.word	0xffffffff


	//   ....[8]....
        /*0078*/ 	.word	0xffffffff


	//   ....[9]....
        /*007c*/ 	.word	0xffffffff


	//   ....[10]....
        /*0080*/ 	.word	0xffffffff


	//   ....[11]....
        /*0084*/ 	.word	0xffffffff


	//   ....[12]....
        /*0088*/ 	.word	0xffffffff


	//   ....[13]....
        /*008c*/ 	.word	0xffffffff


	//   ....[14]....
        /*0090*/ 	.word	0xffffffff


	//   ....[15]....
        /*0094*/ 	.word	0xffffffff


	//   ....[16]....
        /*0098*/ 	.word	0x0500000a


	//   ....[17]....
        /*009c*/ 	.word	0x0500000a


	//   ....[18]....
        /*00a0*/ 	.word	0x0500000a


	//   ....[19]....
        /*00a4*/ 	.word	0x0500000a


	//----- nvinfo : EIATTR_COOP_GROUP_INSTR_OFFSETS
	.align		4
.L_922:
        /*00a8*/ 	.byte	0x04, 0x28
        /*00aa*/ 	.short	(.L_924 - .L_923)


	//   ....[0]....
.L_923:
        /*00ac*/ 	.word	0x0001c7b0


	//   ....[1]....
        /*00b0*/ 	.word	0x0001c820


	//   ....[2]....
        /*00b4*/ 	.word	0x0001c840


	//   ....[3]....
        /*00b8*/ 	.word	0x0001c860


	//   ....[4]....
        /*00bc*/ 	.word	0x00021400


	//   ....[5]....
        /*00c0*/ 	.word	0x00021410


	//   ....[6]....
        /*00c4*/ 	.word	0x00021440


	//   ....[7]....
        /*00c8*/ 	.word	0x00021450


	//   ....[8]....
        /*00cc*/ 	.word	0x00026510


	//   ....[9]....
        /*00d0*/ 	.word	0x00026530


	//   ....[10]....
        /*00d4*/ 	.word	0x00026550


	//   ....[11]....
        /*00d8*/ 	.word	0x00026570


	//   ....[12]....
        /*00dc*/ 	.word	0x00028340


	//   ....[13]....
        /*00e0*/ 	.word	0x00028350


	//   ....[14]....
        /*00e4*/ 	.word	0x00028380


	//   ....[15]....
        /*00e8*/ 	.word	0x00028390


	//   ....[16]....
        /*00ec*/ 	.word	0x0002a560


	//   ....[17]....
        /*00f0*/ 	.word	0x0002a5e0


	//   ....[18]....
        /*00f4*/ 	.word	0x0002a650


	//   ....[19]....
        /*00f8*/ 	.word	0x0002a6c0


	//----- nvinfo : EIATTR_EXIT_INSTR_OFFSETS
	.align		4
.L_924:
        /*00fc*/ 	.byte	0x04, 0x1c
        /*00fe*/ 	.short	(.L_926 - .L_925)


	//   ....[0]....
.L_925:
        /*0100*/ 	.word	0x00000200


	//----- nvinfo : EIATTR_CRS_STACK_SIZE
	.align		4
.L_926:
        /*0104*/ 	.byte	0x04, 0x1e
        /*0106*/ 	.short	(.L_928 - .L_927)
.L_927:
        /*0108*/ 	.word	0x00000000


	//----- nvinfo : EIATTR_CBANK_PARAM_SIZE
	.align		4
.L_928:
        /*010c*/ 	.byte	0x03, 0x19
        /*010e*/ 	.short	0x01d0


	//----- nvinfo : EIATTR_PARAM_CBANK
	.align		4
        /*0110*/ 	.byte	0x04, 0x0a
        /*0112*/ 	.short	(.L_930 - .L_929)
	.align		4
.L_929:
        /*0114*/ 	.word	index@(.nv.constant0._ZN5flash24flash_fwd_splitkv_kernelI23Flash_fwd_kernel_traitsILi256ELi64ELi64ELi4ELb0ELb0EN7cutlass10bfloat16_tE19Flash_kernel_traitsILi256ELi64ELi64ELi4ES3_EELb1ELb0ELb1ELb0ELb0ELb1ELb1ELb1EEEvNS_16Flash_fwd_paramsE)
        /*0118*/ 	.short	0x0210
        /*011a*/ 	.short	0x01d0


	//----- nvinfo : EIATTR_SW_WAR
	.align		4
.L_930:
        /*011c*/ 	.byte	0x04, 0x36
        /*011e*/ 	.short	(.L_932 - .L_931)
.L_931:
        /*0120*/ 	.word	0x00000008
.L_932:


//--------------------- .nv.callgraph             --------------------------
	.section	.nv.callgraph,"",@"SHT_CUDA_CALLGRAPH"
	.align	4
	.sectionentsize	8
	.align		4
        /*0000*/ 	.word	0x00000000
	.align		4
        /*0004*/ 	.word	0xffffffff
	.align		4
        /*0008*/ 	.word	0x00000000
	.align		4
        /*000c*/ 	.word	0xfffffffe
	.align		4
        /*0010*/ 	.word	0x00000000
	.align		4
        /*0014*/ 	.word	0xfffffffd
	.align		4
        /*0018*/ 	.word	0x00000000
	.align		4
        /*001c*/ 	.word	0xfffffffc


//--------------------- .nv.constant4             --------------------------
	.section	.nv.constant4,"a",@progbits
	.align	8
	.align		8
.nv.constant4:
        /*0000*/ 	.dword	_ZN79_INTERNAL_b332253a_43_flash_fwd_split_hdim256_bf16_causal_sm80_cu_8761d306_35824cuda3std3__45__cpo5beginE
	.align		8
        /*0008*/ 	.dword	_ZN79_INTERNAL_b332253a_43_flash_fwd_split_hdim256_bf16_causal_sm80_cu_8761d306_35824cuda3std3__45__cpo3endE
	.align		8
        /*0010*/ 	.dword	_ZN79_INTERNAL_b332253a_43_flash_fwd_split_hdim256_bf16_causal_sm80_cu_8761d306_35824cuda3std3__45__cpo6cbeginE
	.align		8
        /*0018*/ 	.dword	_ZN79_INTERNAL_b332253a_43_flash_fwd_split_hdim256_bf16_causal_sm80_cu_8761d306_35824cuda3std3__45__cpo4cendE
	.align		8
        /*0020*/ 	.dword	_ZN79_INTERNAL_b332253a_43_flash_fwd_split_hdim256_bf16_causal_sm80_cu_8761d306_35824cuda3std3__481_GLOBAL__N__b332253a_43_flash_fwd_split_hdim256_bf16_causal_sm80_cu_8761d306_35826ignoreE
	.align		8
        /*0028*/ 	.dword	_ZN79_INTERNAL_b332253a_43_flash_fwd_split_hdim256_bf16_causal_sm80_cu_8761d306_35824cuda3std3__419piecewise_constructE
	.align		8
        /*0030*/ 	.dword	_ZN79_INTERNAL_b332253a_43_flash_fwd_split_hdim256_bf16_causal_sm80_cu_8761d306_35824cuda3std3__48in_placeE
	.align		8
        /*0038*/ 	.dword	_ZN79_INTERNAL_b332253a_43_flash_fwd_split_hdim256_bf16_causal_sm80_cu_8761d306_35824cuda3std6ranges3__45__cpo4swapE
	.align		8
        /*0040*/ 	.dword	_ZN79_INTERNAL_b332253a_43_flash_fwd_split_hdim256_bf16_causal_sm80_cu_8761d306_35824cuda3std6ranges3__45__cpo9iter_moveE
	.align		8
        /*0048*/ 	.dword	_ZN79_INTERNAL_b332253a_43_flash_fwd_split_hdim256_bf16_causal_sm80_cu_8761d306_35824cute7productE
	.align		8
        /*0050*/ 	.dword	_ZN79_INTERNAL_b332253a_43_flash_fwd_split_hdim256_bf16_causal_sm80_cu_8761d306_35824cute1_E


//--------------------- .text._ZN5flash32flash_fwd_splitkv_combine_kernelI23Flash_fwd_kernel_traitsILi256ELi64ELi64ELi4ELb0ELb0EN7cutlass10bfloat16_tE19Flash_kernel_traitsILi256ELi64ELi64ELi4ES3_EELi4ELi7ELb0EEEvNS_16Flash_fwd_paramsE --------------------------
	.section	.text._ZN5flash32flash_fwd_splitkv_combine_kernelI23Flash_fwd_kernel_traitsILi256ELi64ELi64ELi4ELb0ELb0EN7cutlass10bfloat16_tE19Flash_kernel_traitsILi256ELi64ELi64ELi4ES3_EELi4ELi7ELb0EEEvNS_16Flash_fwd_paramsE,"ax",@progbits
	.align	128
        .global         _ZN5flash32flash_fwd_splitkv_combine_kernelI23Flash_fwd_kernel_traitsILi256ELi64ELi64ELi4ELb0ELb0EN7cutlass10bfloat16_tE19Flash_kernel_traitsILi256ELi64ELi64ELi4ES3_EELi4ELi7ELb0EEEvNS_16Flash_fwd_paramsE
        .type           _ZN5flash32flash_fwd_splitkv_combine_kernelI23Flash_fwd_kernel_traitsILi256ELi64ELi64ELi4ELb0ELb0EN7cutlass10bfloat16_tE19Flash_kernel_traitsILi256ELi64ELi64ELi4ES3_EELi4ELi7ELb0EEEvNS_16Flash_fwd_paramsE,@function
        .size           _ZN5flash32flash_fwd_splitkv_combine_kernelI23Flash_fwd_kernel_traitsILi256ELi64ELi64ELi4ELb0ELb0EN7cutlass10bfloat16_tE19Flash_kernel_traitsILi256ELi64ELi64ELi4ES3_EELi4ELi7ELb0EEEvNS_16Flash_fwd_paramsE,(.L_x_4940 - _ZN5flash32flash_fwd_splitkv_combine_kernelI23Flash_fwd_kernel_traitsILi256ELi64ELi64ELi4ELb0ELb0EN7cutlass10bfloat16_tE19Flash_kernel_traitsILi256ELi64ELi64ELi4ES3_EELi4ELi7ELb0EEEvNS_16Flash_fwd_paramsE)
        .other          _ZN5flash32flash_fwd_splitkv_combine_kernelI23Flash_fwd_kernel_traitsILi256ELi64ELi64ELi4ELb0ELb0EN7cutlass10bfloat16_tE19Flash_kernel_traitsILi256ELi64ELi64ELi4ES3_EELi4ELi7ELb0EEEvNS_16Flash_fwd_paramsE,@"STO_CUDA_ENTRY STV_DEFAULT"
_ZN5flash32flash_fwd_splitkv_combine_kernelI23Flash_fwd_kernel_traitsILi256ELi64ELi64ELi4ELb0ELb0EN7cutlass10bfloat16_tE19Flash_kernel_traitsILi256ELi64ELi64ELi4ES3_EELi4ELi7ELb0EEEvNS_16Flash_fwd_paramsE:
.text._ZN5flash32flash_fwd_splitkv_combine_kernelI23Flash_fwd_kernel_traitsILi256ELi64ELi64ELi4ELb0ELb0EN7cutlass10bfloat16_tE19Flash_kernel_traitsILi256ELi64ELi64ELi4ES3_EELi4ELi7ELb0EEEvNS_16Flash_fwd_paramsE:
[----:B------:R-:W-:Y:S08]  /*0000*/  LDC R1, c[0x0][0x28] ;  /* 0x00000a00ff017b82 */ /* 0x000ff00000000800 */
[----:B------:R-:W0:Y:S01]  /*0010*/  LDC.64 R26, c[0x0][0x2c0] ;  /* 0x0000b000ff1a7b82 */ /* 0x000e220000000a00 */
[----:B------:R-:W-:-:S07]  /*0020*/  ULDC UR5, c[0x0][0x270] ;  /* 0x00009c0000057ab9 */ /* 0x000fce0000000800 */
[----:B------:R-:W1:Y:S01]  /*0030*/  S2UR UR7, SR_CTAID.X ;  /* 0x00000000000779c3 */ /* 0x000e620000002500 */
[----:B0-----:R-:W-:Y:S01]  /*0040*/  IMAD R20, R26, UR5, RZ ;  /* 0x000000051a147c24 */ /* 0x001fe2000f8e02ff */
[----:B------:R-:W-:Y:S01]  /*0050*/  SHF.R.S32.HI R0, RZ, 0x1f, R27 ;  /* 0x0000001fff007819 */ /* 0x000fe2000001141b */
[----:B------:R-:W-:Y:S02]  /*0060*/  USHF.R.S32.HI UR5, URZ, 0x1f, UR5 ;  /* 0x0000001f3f057899 */ /* 0x000fe40008011405 */
[----:B------:R-:W-:Y:S01]  /*0070*/  IMAD R20, R20, R27, RZ ;  /* 0x0000001b14147224 */ /* 0x000fe200078e02ff */
[----:B-1----:R-:W-:-:S04]  /*0080*/  USHF.L.U32 UR7, UR7, 0x2, URZ ;  /* 0x0000000207077899 */ /* 0x002fc8000800063f */
[----:B------:R-:W-:Y:S02]  /*0090*/  ISETP.LT.U32.AND P0, PT, R20, R27, PT ;  /* 0x0000001b1400720c */ /* 0x000fe40003f01070 */
[----:B------:R-:W-:Y:S01]  /*00a0*/  SHF.R.S32.HI R5, RZ, 0x1f, R20 ;  /* 0x0000001fff057819 */ /* 0x000fe20000011414 */
[----:B------:R-:W-:-:S03]  /*00b0*/  USHF.R.S32.HI UR6, URZ, 0x1f, UR7 ;  /* 0x0000001f3f067899 */ /* 0x000fc60008011407 */
[----:B------:R-:W-:-:S04]  /*00c0*/  ISETP.LT.AND.EX P0, PT, R5, R0, PT, P0 ;  /* 0x000000000500720c */ /* 0x000fc80003f01300 */
[C---:B------:R-:W-:Y:S02]  /*00d0*/  SEL R0, R5.reuse, R0, P0 ;  /* 0x0000000005007207 */ /* 0x040fe40000000000 */
[----:B------:R-:W-:Y:S02]  /*00e0*/  SEL R27, R20, R27, P0 ;  /* 0x0000001b141b7207 */ /* 0x000fe40000000000 */
[----:B------:R-:W-:-:S04]  /*00f0*/  LOP3.LUT R2, R5, R0, RZ, 0xfc, !PT ;  /* 0x0000000005027212 */ /* 0x000fc800078efcff */
[----:B------:R-:W-:-:S13]  /*0100*/  ISETP.NE.U32.AND P1, PT, R2, RZ, PT ;  /* 0x000000ff0200720c */ /* 0x000fda0003f25070 */
[----:B------:R-:W-:Y:S05]  /*0110*/  @!P1 BRA `(.L_x_0) ;  /* 0x00000000001c9947 */ /* 0x000fea0003800000 */
[----:B------:R-:W-:Y:S01]  /*0120*/  IMAD.MOV.U32 R18, RZ, RZ, R20 ;  /* 0x000000ffff127224 */ /* 0x000fe200078e0014 */
[----:B------:R-:W-:Y:S01]  /*0130*/  MOV R26, R27 ;  /* 0x0000001b001a7202 */ /* 0x000fe20000000f00 */
[----:B------:R-:W-:Y:S01]  /*0140*/  IMAD.MOV.U32 R17, RZ, RZ, R5 ;  /* 0x000000ffff117224 */ /* 0x000fe200078e0005 */
[----:B------:R-:W-:Y:S02]  /*0150*/  MOV R25, R0 ;  /* 0x0000000000197202 */ /* 0x000fe40000000f00 */
[----:B------:R-:W-:Y:S02]  /*0160*/  MOV R24, 0x180 ;  /* 0x0000018000187802 */ /* 0x000fe40000000f00 */
[----:B------:R-:W-:Y:S05]  /*0170*/  CALL.REL.NOINC `($__internal_0_$__cuda_sm20_div_s64) ;  /* 0x00000048005c7944 */ /* 0x000fea0003c00000 */
[----:B------:R-:W-:Y:S05]  /*0180*/  BRA `(.L_x_1) ;  /* 0x00000000004c7947 */ /* 0x000fea0003800000 */
.L_x_0:
[----:B------:R-:W0:Y:S01]  /*0190*/  I2F.U32.RP R4, R27 ;  /* 0x0000001b00047306 */ /* 0x000e220000209000 */
[----:B------:R-:W-:Y:S02]  /*01a0*/  ISETP.NE.U32.AND P0, PT, R27, RZ, PT ;  /* 0x000000ff1b00720c */ /* 0x000fe40003f05070 */
[----:B------:R-:W-:-:S05]  /*01b0*/  MOV R23, RZ ;  /* 0x000000ff00177202 */ /* 0x000fca0000000f00 */
[----:B0-----:R-:W0:Y:S02]  /*01c0*/  MUFU.RCP R3, R4 ;  /* 0x0000000400037308 */ /* 0x001e240000001000 */
[----:B0-----:R-:W-:-:S06]  /*01d0*/  VIADD R3, R3, 0xffffffe ;  /* 0x0ffffffe03037836 */ /* 0x001fcc0000000000 */
[----:B------:R-:W0:Y:S02]  /*01e0*/  F2I.FTZ.U32.TRUNC.NTZ R3, R3 ;  /* 0x0000000300037305 */ /* 0x000e24000021f000 */
[----:B0-----:R-:W-:-:S04]  /*01f0*/  IMAD.MOV R2, RZ, RZ, -R3 ;  /* 0x000000ffff027224 */ /* 0x001fc800078e0a03 */
[----:B------:R-:W-:Y:S01]  /*0200*/  IMAD R7, R2, R27, RZ ;  /* 0x0000001b02077224 */ /* 0x000fe200078e02ff */
[----:B------:R-:W-:-:S10]  /*0210*/  HFMA2.MMA R2, -RZ, RZ, 0, 0 ;  /* 0x00000000ff027435 */ /* 0x000fd400000001ff */
[----:B------:R-:W-:-:S06]  /*0220*/  IMAD.HI.U32 R7, R3, R7, R2 ;  /* 0x0000000703077227 */ /* 0x000fcc00078e0002 */
[----:B------:R-:W-:-:S04]  /*0230*/  IMAD.HI.U32 R22, R7, R20, RZ ;  /* 0x0000001407167227 */ /* 0x000fc800078e00ff */
[----:B------:R-:W-:-:S04]  /*0240*/  IMAD.MOV R2, RZ, RZ, -R22 ;  /* 0x000000ffff027224 */ /* 0x000fc800078e0a16 */
[----:B------:R-:W-:-:S05]  /*0250*/  IMAD R2, R27, R2, R20 ;  /* 0x000000021b027224 */ /* 0x000fca00078e0214 */
[----:B------:R-:W-:-:S13]  /*0260*/  ISETP.GE.U32.AND P2, PT, R2, R27, PT ;  /* 0x0000001b0200720c */ /* 0x000fda0003f46070 */
[----:B------:R-:W-:Y:S01]  /*0270*/  @P2 IADD3 R2, R2, -R27, RZ ;  /* 0x8000001b02022210 */ /* 0x000fe20007ffe0ff */
[----:B------:R-:W-:-:S03]  /*0280*/  @P2 VIADD R22, R22, 0x1 ;  /* 0x0000000116162836 */ /* 0x000fc60000000000 */
[----:B------:R-:W-:-:S13]  /*0290*/  ISETP.GE.U32.AND P1, PT, R2, R27, PT ;  /* 0x0000001b0200720c */ /* 0x000fda0003f26070 */
[----:B------:R-:W-:Y:S02]  /*02a0*/  @P1 IADD3 R22, R22, 0x1, RZ ;  /* 0x0000000116161810 */ /* 0x000fe40007ffe0ff */
[----:B------:R-:W-:-:S07]  /*02b0*/  @!P0 LOP3.LUT R22, RZ, R27, RZ, 0x33, !PT ;  /* 0x0000001bff168212 */ /* 0x000fce00078e33ff */
.L_x_1:
[----:B------:R-:W-:Y:S01]  /*02c0*/  ULDC UR4, c[0x0][0x270] ;  /* 0x00009c0000047ab9 */ /* 0x000fe20000000800 */
[----:B------:R-:W-:Y:S01]  /*02d0*/  BSSY B0, `(.L_x_2) ;  /* 0x0000023000007945 */ /* 0x000fe20003800000 */
[----:B------:R-:W-:-:S04]  /*02e0*/  ISETP.LT.U32.AND P0, PT, R22, UR4, PT ;  /* 0x0000000416007c0c */ /* 0x000fc8000bf01070 */
[----:B------:R-:W-:-:S04]  /*02f0*/  ISETP.LT.AND.EX P0, PT, R23, UR5, PT, P0 ;  /* 0x0000000517007c0c */ /* 0x000fc8000bf01300 */
[C---:B------:R-:W-:Y:S02]  /*0300*/  SEL R25, R23.reuse, UR5, P0 ;  /* 0x0000000517197c07 */ /* 0x040fe40008000000 */
[----:B------:R-:W-:Y:S02]  /*0310*/  SEL R9, R22, UR4, P0 ;  /* 0x0000000416097c07 */ /* 0x000fe40008000000 */
[----:B------:R-:W-:-:S04]  /*0320*/  LOP3.LUT R2, R23, R25, RZ, 0xfc, !PT ;  /* 0x0000001917027212 */ /* 0x000fc800078efcff */
[----:B------:R-:W-:-:S13]  /*0330*/  ISETP.NE.U32.AND P1, PT, R2, RZ, PT ;  /* 0x000000ff0200720c */ /* 0x000fda0003f25070 */
[----:B------:R-:W-:Y:S05]  /*0340*/  @!P1 BRA `(.L_x_3) ;  /* 0x0000000000209947 */ /* 0x000fea0003800000 */
[----:B------:R-:W-:Y:S01]  /*0350*/  IMAD.MOV.U32 R18, RZ, RZ, R22 ;  /* 0x000000ffff127224 */ /* 0x000fe200078e0016 */
[----:B------:R-:W-:Y:S01]  /*0360*/  MOV R17, R23 ;  /* 0x0000001700117202 */ /* 0x000fe20000000f00 */
[----:B------:R-:W-:Y:S01]  /*0370*/  IMAD.MOV.U32 R26, RZ, RZ, R9 ;  /* 0x000000ffff1a7224 */ /* 0x000fe200078e0009 */
[----:B------:R-:W-:Y:S02]  /*0380*/  MOV R24, 0x3a0 ;  /* 0x000003a000187802 */ /* 0x000fe40000000f00 */
[----:B------:R-:W-:Y:S05]  /*0390*/  CALL.REL.NOINC `($__internal_0_$__cuda_sm20_div_s64) ;  /* 0x0000004400d47944 */ /* 0x000fea0003c00000 */
[----:B------:R-:W-:Y:S02]  /*03a0*/  MOV R6, R22 ;  /* 0x0000001600067202 */ /* 0x000fe40000000f00 */
[----:B------:R-:W-:Y:S01]  /*03b0*/  MOV R7, R23 ;  /* 0x0000001700077202 */ /* 0x000fe20000000f00 */
[----:B------:R-:W-:Y:S05]  /*03c0*/  BRA `(.L_x_4) ;  /* 0x00000000004c7947 */ /* 0x000fea0003800000 */
.L_x_3:
[----:B------:R-:W0:Y:S01]  /*03d0*/  I2F.U32.RP R4, R9 ;  /* 0x0000000900047306 */ /* 0x000e220000209000 */
[----:B------:R-:W-:-:S07]  /*03e0*/  ISETP.NE.U32.AND P0, PT, R9, RZ, PT ;  /* 0x000000ff0900720c */ /* 0x000fce0003f05070 */
[----:B0-----:R-:W0:Y:S02]  /*03f0*/  MUFU.RCP R3, R4 ;  /* 0x0000000400037308 */ /* 0x001e240000001000 */
[----:B0-----:R-:W-:-:S06]  /*0400*/  VIADD R3, R3, 0xffffffe ;  /* 0x0ffffffe03037836 */ /* 0x001fcc0000000000 */
[----:B------:R-:W0:Y:S02]  /*0410*/  F2I.FTZ.U32.TRUNC.NTZ R3, R3 ;  /* 0x0000000300037305 */ /* 0x000e24000021f000 */
[----:B0-----:R-:W-:-:S04]  /*0420*/  IMAD.MOV R2, RZ, RZ, -R3 ;  /* 0x000000ffff027224 */ /* 0x001fc800078e0a03 */
[----:B------:R-:W-:Y:S01]  /*0430*/  IMAD R7, R2, R9, RZ ;  /* 0x0000000902077224 */ /* 0x000fe200078e02ff */
[----:B------:R-:W-:-:S10]  /*0440*/  HFMA2.MMA R2, -RZ, RZ, 0, 0 ;  /* 0x00000000ff027435 */ /* 0x000fd400000001ff */
[----:B------:R-:W-:-:S06]  /*0450*/  IMAD.HI.U32 R7, R3, R7, R2 ;  /* 0x0000000703077227 */ /* 0x000fcc00078e0002 */
[----:B------:R-:W-:Y:S01]  /*0460*/  IMAD.HI.U32 R6, R7, R22, RZ ;  /* 0x0000001607067227 */ /* 0x000fe200078e00ff */
[----:B------:R-:W-:-:S03]  /*0470*/  MOV R7, RZ ;  /* 0x000000ff00077202 */ /* 0x000fc60000000f00 */
[----:B------:R-:W-:-:S04]  /*0480*/  IMAD.MOV R2, RZ, RZ, -R6 ;  /* 0x000000ffff027224 */ /* 0x000fc800078e0a06 */
[----:B------:R-:W-:-:S05]  /*0490*/  IMAD R2, R9, R2, R22 ;  /* 0x0000000209027224 */ /* 0x000fca00078e0216 */
[----:B------:R-:W-:-:S13]  /*04a0*/  ISETP.GE.U32.AND P2, PT, R2, R9, PT ;  /* 0x000000090200720c */ /* 0x000fda0003f46070 */
[----:B------:R-:W-:Y:S01]  /*04b0*/  @P2 IADD3 R2, R2, -R9, RZ ;  /* 0x8000000902022210 */ /* 0x000fe20007ffe0ff */
[----:B------:R-:W-:-:S03]  /*04c0*/  @P2 VIADD R6, R6, 0x1 ;  /* 0x0000000106062836 */ /* 0x000fc60000000000 */
[----:B------:R-:W-:-:S13]  /*04d0*/  ISETP.GE.U32.AND P1, PT, R2, R9, PT ;  /* 0x000000090200720c */ /* 0x000fda0003f26070 */
[----:B------:R-:W-:Y:S02]  /*04e0*/  @P1 IADD3 R6, R6, 0x1, RZ ;  /* 0x0000000106061810 */ /* 0x000fe40007ffe0ff */
[----:B------:R-:W-:Y:S02]  /*04f0*/  @!P0 LOP3.LUT R6, RZ, R9, RZ, 0x33, !PT ;  /* 0x00000009ff068212 */ /* 0x000fe400078e33ff */
.L_x_4:
[----:B------:R-:W-:Y:S05]  /*0500*/  BSYNC B0 ;  /* 0x0000000000007941 */ /* 0x000fea0003800000 */
.L_x_2:
[----:B------:R-:W0:Y:S01]  /*0510*/  LDC R3, c[0x0][0x2c4] ;  /* 0x0000b100ff037b82 */ /* 0x000e220000000800 */
[----:B------:R-:W-:Y:S01]  /*0520*/  IMAD.MOV.U32 R12, RZ, RZ, RZ ;  /* 0x000000ffff0c7224 */ /* 0x000fe200078e00ff */
[----:B------:R-:W-:Y:S01]  /*0530*/  BSSY B0, `(.L_x_5) ;  /* 0x000004a000007945 */ /* 0x000fe20003800000 */
[----:B0-----:R-:W-:Y:S01]  /*0540*/  IABS R11, R3 ;  /* 0x00000003000b7213 */ /* 0x001fe20000000000 */
[C---:B------:R-:W-:Y:S01]  /*0550*/  VIADD R2, R3.reuse, 0xffffffff ;  /* 0xffffffff03027836 */ /* 0x040fe20000000000 */
[----:B------:R-:W-:Y:S02]  /*0560*/  ISETP.NE.AND P3, PT, R3, RZ, PT ;  /* 0x000000ff0300720c */ /* 0x000fe40003f65270 */
[----:B------:R-:W0:Y:S01]  /*0570*/  I2F.RP R15, R11 ;  /* 0x0000000b000f7306 */ /* 0x000e220000209400 */
[----:B------:R-:W-:-:S05]  /*0580*/  IMAD.IADD R4, R2, 0x1, R11 ;  /* 0x0000000102047824 */ /* 0x000fca00078e020b */
[----:B------:R-:W-:Y:S02]  /*0590*/  IABS R8, R4 ;  /* 0x0000000400087213 */ /* 0x000fe40000000000 */
[----:B0-----:R-:W0:Y:S02]  /*05a0*/  MUFU.RCP R14, R15 ;  /* 0x0000000f000e7308 */ /* 0x001e240000001000 */
[----:B0-----:R-:W-:-:S06]  /*05b0*/  VIADD R14, R14, 0xffffffe ;  /* 0x0ffffffe0e0e7836 */ /* 0x001fcc0000000000 */
[----:B------:R-:W0:Y:S02]  /*05c0*/  F2I.FTZ.U32.TRUNC.NTZ R13, R14 ;  /* 0x0000000e000d7305 */ /* 0x000e24000021f000 */
[----:B0-----:R-:W-:-:S04]  /*05d0*/  IMAD.MOV R10, RZ, RZ, -R13 ;  /* 0x000000ffff0a7224 */ /* 0x001fc800078e0a0d */
[----:B------:R-:W-:-:S04]  /*05e0*/  IMAD R10, R10, R11, RZ ;  /* 0x0000000b0a0a7224 */ /* 0x000fc800078e02ff */
[----:B------:R-:W-:-:S04]  /*05f0*/  IMAD.HI.U32 R13, R13, R10, R12 ;  /* 0x0000000a0d0d7227 */ /* 0x000fc800078e000c */
[----:B------:R-:W-:-:S04]  /*0600*/  IMAD.MOV.U32 R12, RZ, RZ, R8 ;  /* 0x000000ffff0c7224 */ /* 0x000fc800078e0008 */
[----:B------:R-:W-:-:S04]  /*0610*/  IMAD.HI.U32 R8, R13, R12, RZ ;  /* 0x0000000c0d087227 */ /* 0x000fc800078e00ff */
[----:B------:R-:W-:-:S04]  /*0620*/  IMAD.MOV R10, RZ, RZ, -R8 ;  /* 0x000000ffff0a7224 */ /* 0x000fc800078e0a08 */
[----:B------:R-:W-:-:S05]  /*0630*/  IMAD R10, R11, R10, R12 ;  /* 0x0000000a0b0a7224 */ /* 0x000fca00078e020c */
[----:B------:R-:W-:-:S13]  /*0640*/  ISETP.GT.U32.AND P1, PT, R11, R10, PT ;  /* 0x0000000a0b00720c */ /* 0x000fda0003f24070 */
[----:B------:R-:W-:Y:S02]  /*0650*/  @!P1 IMAD.IADD R10, R10, 0x1, -R11 ;  /* 0x000000010a0a9824 */ /* 0x000fe400078e0a0b */
[----:B------:R-:W-:Y:S01]  /*0660*/  @!P1 VIADD R8, R8, 0x1 ;  /* 0x0000000108089836 */ /* 0x000fe20000000000 */
[----:B------:R-:W-:Y:S02]  /*0670*/  ISETP.NE.AND P1, PT, R3, RZ, PT ;  /* 0x000000ff0300720c */ /* 0x000fe40003f25270 */
[-C--:B------:R-:W-:Y:S02]  /*0680*/  ISETP.GE.U32.AND P2, PT, R10, R11.reuse, PT ;  /* 0x0000000b0a00720c */ /* 0x080fe40003f46070 */
[C---:B------:R-:W-:Y:S02]  /*0690*/  LOP3.LUT R10, R4.reuse, R11, RZ, 0x3c, !PT ;  /* 0x0000000b040a7212 */ /* 0x040fe400078e3cff */
[----:B------:R-:W-:Y:S02]  /*06a0*/  LOP3.LUT R4, R4, R3, RZ, 0x3c, !PT ;  /* 0x0000000304047212 */ /* 0x000fe400078e3cff */
[----:B------:R-:W-:-:S02]  /*06b0*/  ISETP.GE.AND P0, PT, R10, RZ, PT ;  /* 0x000000ff0a00720c */ /* 0x000fc40003f06270 */
[----:B------:R-:W-:-:S05]  /*06c0*/  SHF.R.S32.HI R10, RZ, 0x1f, R3 ;  /* 0x0000001fff0a7819 */ /* 0x000fca0000011403 */
[----:B------:R-:W-:Y:S01]  /*06d0*/  @P2 VIADD R8, R8, 0x1 ;  /* 0x0000000108082836 */ /* 0x000fe20000000000 */
[----:B------:R-:W-:-:S03]  /*06e0*/  ISETP.GT.AND P2, PT, R3, RZ, PT ;  /* 0x000000ff0300720c */ /* 0x000fc60003f44270 */
[----:B------:R-:W-:-:S04]  /*06f0*/  IMAD.MOV.U32 R16, RZ, RZ, R8 ;  /* 0x000000ffff107224 */ /* 0x000fc800078e0008 */
[----:B------:R-:W-:Y:S01]  /*0700*/  @!P0 IMAD.MOV R16, RZ, RZ, -R16 ;  /* 0x000000ffff108224 */ /* 0x000fe200078e0a10 */
[----:B------:R-:W-:Y:S01]  /*0710*/  @!P1 LOP3.LUT R16, RZ, R11, RZ, 0x33, !PT ;  /* 0x0000000bff109212 */ /* 0x000fe200078e33ff */
[----:B------:R-:W-:Y:S01]  /*0720*/  IMAD.MOV.U32 R11, RZ, RZ, R8 ;  /* 0x000000ffff0b7224 */ /* 0x000fe200078e0008 */
[----:B------:R-:W-:Y:S02]  /*0730*/  ISETP.GE.AND P1, PT, R4, RZ, PT ;  /* 0x000000ff0400720c */ /* 0x000fe40003f26270 */
[----:B------:R-:W-:Y:S02]  /*0740*/  ISETP.LT.U32.AND P0, PT, R9, R16, PT ;  /* 0x000000100900720c */ /* 0x000fe40003f01070 */
[----:B------:R-:W-:Y:S02]  /*0750*/  SHF.R.S32.HI R4, RZ, 0x1f, R16 ;  /* 0x0000001fff047819 */ /* 0x000fe40000011410 */
[----:B------:R-:W-:Y:S01]  /*0760*/  LEA.HI.SX32 R8, R3, 0x1, 0x1 ;  /* 0x0000000103087811 */ /* 0x000fe200078f0aff */
[----:B------:R-:W-:Y:S01]  /*0770*/  @!P2 IMAD.MOV R8, RZ, RZ, R10 ;  /* 0x000000ffff08a224 */ /* 0x000fe200078e020a */
[----:B------:R-:W-:-:S04]  /*0780*/  ISETP.LT.AND.EX P0, PT, R25, R4, PT, P0 ;  /* 0x000000041900720c */ /* 0x000fc80003f01300 */
[C---:B------:R-:W-:Y:S01]  /*0790*/  SEL R15, R25.reuse, R4, P0 ;  /* 0x00000004190f7207 */ /* 0x040fe20000000000 */
[----:B------:R-:W-:Y:S01]  /*07a0*/  @!P1 IMAD.MOV R11, RZ, RZ, -R11 ;  /* 0x000000ffff0b9224 */ /* 0x000fe200078e0a0b */
[----:B------:R-:W-:Y:S02]  /*07b0*/  @!P3 LOP3.LUT R11, RZ, R3, RZ, 0x33, !PT ;  /* 0x00000003ff0bb212 */ /* 0x000fe400078e33ff */
[----:B------:R-:W-:Y:S02]  /*07c0*/  LOP3.LUT R4, R25, R15, RZ, 0xfc, !PT ;  /* 0x0000000f19047212 */ /* 0x000fe400078efcff */
[----:B------:R-:W-:Y:S01]  /*07d0*/  SEL R16, R9, R16, P0 ;  /* 0x0000001009107207 */ /* 0x000fe20000000000 */
[----:B------:R-:W-:Y:S01]  /*07e0*/  IMAD R3, R11, R8, RZ ;  /* 0x000000080b037224 */ /* 0x000fe200078e02ff */
        /* <DEDUP_REMOVED lines=8> */
[----:B------:R-:W-:Y:S02]  /*0870*/  MOV R36, R22 ;  /* 0x0000001600247202 */ /* 0x000fe40000000f00 */
[----:B------:R-:W-:Y:S01]  /*0880*/  MOV R37, R23 ;  /* 0x0000001700257202 */ /* 0x000fe20000000f00 */
[----:B------:R-:W-:Y:S05]  /*0890*/  BRA `(.L_x_7) ;  /* 0x00000000004c7947 */ /* 0x000fea0003800000 */
.L_x_6:
[----:B------:R-:W0:Y:S01]  /*08a0*/  I2F.U32.RP R8, R16 ;  /* 0x0000001000087306 */ /* 0x000e220000209000 */
[----:B------:R-:W-:Y:S01]  /*08b0*/  HFMA2.MMA R10, -RZ, RZ, 0, 0 ;  /* 0x00000000ff0a7435 */ /* 0x000fe200000001ff */
[----:B------:R-:W-:Y:S02]  /*08c0*/  ISETP.NE.U32.AND P0, PT, R16, RZ, PT ;  /* 0x000000ff1000720c */ /* 0x000fe40003f05070 */
[----:B------:R-:W-:-:S04]  /*08d0*/  MOV R37, RZ ;  /* 0x000000ff00257202 */ /* 0x000fc80000000f00 */
[----:B0-----:R-:W0:Y:S02]  /*08e0*/  MUFU.RCP R11, R8 ;  /* 0x00000008000b7308 */ /* 0x001e240000001000 */
[----:B0-----:R-:W-:-:S06]  /*08f0*/  VIADD R11, R11, 0xffffffe ;  /* 0x0ffffffe0b0b7836 */ /* 0x001fcc0000000000 */
[----:B------:R-:W0:Y:S02]  /*0900*/  F2I.FTZ.U32.TRUNC.NTZ R11, R11 ;  /* 0x0000000b000b7305 */ /* 0x000e24000021f000 */
[----:B0-----:R-:W-:-:S04]  /*0910*/  IMAD.MOV R4, RZ, RZ, -R11 ;  /* 0x000000ffff047224 */ /* 0x001fc800078e0a0b */
[----:B------:R-:W-:-:S04]  /*0920*/  IMAD R13, R4, R16, RZ ;  /* 0x00000010040d7224 */ /* 0x000fc800078e02ff */
        /* <DEDUP_REMOVED lines=10> */
.L_x_7:
[----:B------:R-:W-:Y:S05]  /*09d0*/  BSYNC B0 ;  /* 0x0000000000007941 */ /* 0x000fea0003800000 */
.L_x_5:
[----:B------:R-:W0:Y:S01]  /*09e0*/  LDC R8, c[0x0][0x2c4] ;  /* 0x0000b100ff087b82 */ /* 0x000e220000000800 */
[----:B------:R-:W-:Y:S01]  /*09f0*/  ULDC UR4, c[0x0][0x270] ;  /* 0x00009c0000047ab9 */ /* 0x000fe20000000800 */
[----:B------:R-:W-:Y:S01]  /*0a00*/  IABS R11, R3 ;  /* 0x00000003000b7213 */ /* 0x000fe20000000000 */
[----:B------:R-:W-:Y:S01]  /*0a10*/  IMAD.MOV.U32 R18, RZ, RZ, RZ ;  /* 0x000000ffff127224 */ /* 0x000fe200078e00ff */
[----:B------:R-:W1:Y:S01]  /*0a20*/  S2R R35, SR_TID.X ;  /* 0x0000000000237919 */ /* 0x000e620000002100 */
[----:B------:R-:W-:Y:S01]  /*0a30*/  BSSY B0, `(.L_x_8) ;  /* 0x0000078000007945 */ /* 0x000fe20003800000 */
[----:B------:R-:W2:Y:S08]  /*0a40*/  I2F.RP R14, R11 ;  /* 0x0000000b000e7306 */ /* 0x000eb00000209400 */
[----:B--2---:R-:W2:Y:S01]  /*0a50*/  MUFU.RCP R4, R14 ;  /* 0x0000000e00047308 */ /* 0x004ea20000001000 */
[----:B0-----:R-:W-:Y:S01]  /*0a60*/  IMAD R9, R8, UR4, RZ ;  /* 0x0000000408097c24 */ /* 0x001fe2000f8e02ff */
[----:B------:R-:W-:Y:S01]  /*0a70*/  IABS R10, R8 ;  /* 0x00000008000a7213 */ /* 0x000fe20000000000 */
[----:B------:R-:W-:-:S03]  /*0a80*/  UIADD3 UR4, UR4, -0x1, URZ ;  /* 0xffffffff04047890 */ /* 0x000fc6000fffe03f */
[----:B------:R-:W-:Y:S02]  /*0a90*/  IABS R13, R9 ;  /* 0x00000009000d7213 */ /* 0x000fe40000000000 */
[----:B------:R-:W0:Y:S01]  /*0aa0*/  I2F.RP R17, R10 ;  /* 0x0000000a00117306 */ /* 0x000e220000209400 */
[----:B------:R-:W-:Y:S02]  /*0ab0*/  ISETP.NE.AND P5, PT, R9, RZ, PT ;  /* 0x000000ff0900720c */ /* 0x000fe40003fa5270 */
[----:B------:R-:W-:Y:S01]  /*0ac0*/  IMAD.IADD R22, R2, 0x1, R13 ;  /* 0x0000000102167824 */ /* 0x000fe200078e020d */
[----:B------:R-:W-:-:S04]  /*0ad0*/  IABS R2, R3 ;  /* 0x0000000300027213 */ /* 0x000fc80000000000 */
[----:B------:R-:W3:Y:S01]  /*0ae0*/  I2F.RP R21, R13 ;  /* 0x0000000d00157306 */ /* 0x000ee20000209400 */
[----:B--2---:R-:W-:Y:S02]  /*0af0*/  VIADD R4, R4, 0xffffffe ;  /* 0x0ffffffe04047836 */ /* 0x004fe40000000000 */
[----:B------:R-:W-:-:S05]  /*0b00*/  IMAD.MOV R2, RZ, RZ, -R2 ;  /* 0x000000ffff027224 */ /* 0x000fca00078e0a02 */
[----:B0-----:R-:W0:Y:S08]  /*0b10*/  MUFU.RCP R24, R17 ;  /* 0x0000001100187308 */ /* 0x001e300000001000 */
[----:B---3--:R-:W2:Y:S08]  /*0b20*/  MUFU.RCP R28, R21 ;  /* 0x00000015001c7308 */ /* 0x008eb00000001000 */
[----:B------:R-:W3:Y:S01]  /*0b30*/  F2I.FTZ.U32.TRUNC.NTZ R19, R4 ;  /* 0x0000000400137305 */ /* 0x000ee2000021f000 */
[----:B0-----:R-:W-:-:S07]  /*0b40*/  VIADD R24, R24, 0xffffffe ;  /* 0x0ffffffe18187836 */ /* 0x001fce0000000000 */
[----:B------:R-:W0:Y:S01]  /*0b50*/  F2I.FTZ.U32.TRUNC.NTZ R25, R24 ;  /* 0x0000001800197305 */ /* 0x000e22000021f000 */
[----:B--2---:R-:W-:Y:S02]  /*0b60*/  VIADD R28, R28, 0xffffffe ;  /* 0x0ffffffe1c1c7836 */ /* 0x004fe40000000000 */
[----:B---3--:R-:W-:-:S05]  /*0b70*/  IMAD.MOV R12, RZ, RZ, -R19 ;  /* 0x000000ffff0c7224 */ /* 0x008fca00078e0a13 */
[----:B------:R-:W2:Y:S01]  /*0b80*/  F2I.FTZ.U32.TRUNC.NTZ R29, R28 ;  /* 0x0000001c001d7305 */ /* 0x000ea2000021f000 */
[----:B------:R-:W-:Y:S02]  /*0b90*/  VIADD R4, R11, UR4 ;  /* 0x000000040b047c36 */ /* 0x000fe40008000000 */
[----:B------:R-:W-:-:S04]  /*0ba0*/  IMAD R12, R12, R11, RZ ;  /* 0x0000000b0c0c7224 */ /* 0x000fc800078e02ff */
[----:B------:R-:W-:Y:S01]  /*0bb0*/  IMAD.HI.U32 R12, R19, R12, R18 ;  /* 0x0000000c130c7227 */ /* 0x000fe200078e0012 */
[----:B------:R-:W-:Y:S02]  /*0bc0*/  IABS R18, R9 ;  /* 0x0000000900127213 */ /* 0x000fe40000000000 */
[----:B------:R-:W-:Y:S01]  /*0bd0*/  IABS R19, R22 ;  /* 0x0000001600137213 */ /* 0x000fe20000000000 */
[----:B0-----:R-:W-:Y:S02]  /*0be0*/  IMAD.MOV R17, RZ, RZ, -R25 ;  /* 0x000000ffff117224 */ /* 0x001fe400078e0a19 */
[----:B------:R-:W-:Y:S02]  /*0bf0*/  IMAD.MOV R18, RZ, RZ, -R18 ;  /* 0x000000ffff127224 */ /* 0x000fe400078e0a12 */
[----:B--2---:R-:W-:Y:S02]  /*0c00*/  IMAD.MOV R14, RZ, RZ, -R29 ;  /* 0x000000ffff0e7224 */ /* 0x004fe400078e0a1d */
[----:B------:R-:W-:-:S02]  /*0c10*/  IMAD.MOV.U32 R28, RZ, RZ, RZ ;  /* 0x000000ffff1c7224 */ /* 0x000fc400078e00ff */
[----:B------:R-:W-:Y:S02]  /*0c20*/  IMAD R14, R14, R13, RZ ;  /* 0x0000000d0e0e7224 */ /* 0x000fe400078e02ff */
[----:B------:R-:W-:Y:S02]  /*0c30*/  IMAD R17, R17, R10, RZ ;  /* 0x0000000a11117224 */ /* 0x000fe400078e02ff */
[----:B------:R-:W-:-:S04]  /*0c40*/  IMAD.HI.U32 R14, R29, R14, R28 ;  /* 0x0000000e1d0e7227 */ /* 0x000fc800078e001c */
[----:B------:R-:W-:Y:S02]  /*0c50*/  IMAD.MOV.U32 R24, RZ, RZ, RZ ;  /* 0x000000ffff187224 */ /* 0x000fe400078e00ff */
[----:B------:R-:W-:Y:S01]  /*0c60*/  IMAD.HI.U32 R21, R14, R19, RZ ;  /* 0x000000130e157227 */ /* 0x000fe200078e00ff */
[----:B------:R-:W-:-:S03]  /*0c70*/  IABS R14, R4 ;  /* 0x00000004000e7213 */ /* 0x000fc60000000000 */
[----:B------:R-:W-:Y:S02]  /*0c80*/  IMAD R18, R21, R18, R19 ;  /* 0x0000001215127224 */ /* 0x000fe400078e0213 */
[----:B------:R-:W-:-:S03]  /*0c90*/  IMAD.HI.U32 R24, R25, R17, R24 ;  /* 0x0000001119187227 */ /* 0x000fc600078e0018 */
[----:B------:R-:W-:Y:S01]  /*0ca0*/  ISETP.GT.U32.AND P4, PT, R13, R18, PT ;  /* 0x000000120d00720c */ /* 0x000fe20003f84070 */
[----:B------:R-:W-:-:S04]  /*0cb0*/  IMAD.HI.U32 R17, R12, R14, RZ ;  /* 0x0000000e0c117227 */ /* 0x000fc800078e00ff */
[----:B------:R-:W-:-:S04]  /*0cc0*/  IMAD.HI.U32 R24, R24, R19, RZ ;  /* 0x0000001318187227 */ /* 0x000fc800078e00ff */
[----:B------:R-:W-:Y:S01]  /*0cd0*/  IMAD R14, R17, R2, R14 ;  /* 0x00000002110e7224 */ /* 0x000fe200078e020e */
[----:B------:R-:W-:-:S03]  /*0ce0*/  IADD3 R2, -R24, RZ, RZ ;  /* 0x000000ff18027210 */ /* 0x000fc60007ffe1ff */
[----:B------:R-:W-:Y:S01]  /*0cf0*/  @!P4 IMAD.IADD R18, R18, 0x1, -R13 ;  /* 0x000000011212c824 */ /* 0x000fe200078e0a0d */
[----:B------:R-:W-:Y:S01]  /*0d00*/  ISETP.GT.U32.AND P3, PT, R11, R14, PT ;  /* 0x0000000e0b00720c */ /* 0x000fe20003f64070 */
[----:B------:R-:W-:Y:S01]  /*0d10*/  IMAD R19, R10, R2, R19 ;  /* 0x000000020a137224 */ /* 0x000fe200078e0213 */
[-C--:B------:R-:W-:Y:S01]  /*0d20*/  LOP3.LUT R2, R22, R13.reuse, RZ, 0x3c, !PT ;  /* 0x0000000d16027212 */ /* 0x080fe200078e3cff */
[----:B------:R-:W-:Y:S01]  /*0d30*/  @!P4 VIADD R21, R21, 0x1 ;  /* 0x000000011515c836 */ /* 0x000fe20000000000 */
[----:B------:R-:W-:Y:S02]  /*0d40*/  ISETP.GE.U32.AND P2, PT, R18, R13, PT ;  /* 0x0000000d1200720c */ /* 0x000fe40003f46070 */
[----:B------:R-:W-:Y:S02]  /*0d50*/  ISETP.GT.U32.AND P0, PT, R10, R19, PT ;  /* 0x000000130a00720c */ /* 0x000fe40003f04070 */
[----:B------:R-:W-:Y:S02]  /*0d60*/  ISETP.GE.AND P1, PT, R2, RZ, PT ;  /* 0x000000ff0200720c */ /* 0x000fe40003f26270 */
[----:B------:R-:W-:-:S02]  /*0d70*/  LOP3.LUT R2, R4, R11, RZ, 0x3c, !PT ;  /* 0x0000000b04027212 */ /* 0x000fc400078e3cff */
[----:B------:R-:W-:Y:S01]  /*0d80*/  LOP3.LUT R22, R22, R8, RZ, 0x3c, !PT ;  /* 0x0000000816167212 */ /* 0x000fe200078e3cff */
[----:B------:R-:W-:Y:S02]  /*0d90*/  @!P3 IMAD.IADD R14, R14, 0x1, -R11 ;  /* 0x000000010e0eb824 */ /* 0x000fe400078e0a0b */
[----:B------:R-:W-:Y:S01]  /*0da0*/  @!P3 VIADD R17, R17, 0x1 ;  /* 0x000000011111b836 */ /* 0x000fe20000000000 */
[----:B------:R-:W-:Y:S01]  /*0db0*/  ISETP.NE.AND P3, PT, R3, RZ, PT ;  /* 0x000000ff0300720c */ /* 0x000fe20003f65270 */
[----:B------:R-:W-:Y:S01]  /*0dc0*/  @P2 VIADD R21, R21, 0x1 ;  /* 0x0000000115152836 */ /* 0x000fe20000000000 */
[----:B------:R-:W-:Y:S01]  /*0dd0*/  ISETP.GE.U32.AND P6, PT, R14, R11, PT ;  /* 0x0000000b0e00720c */ /* 0x000fe20003fc6070 */
[----:B------:R-:W-:Y:S01]  /*0de0*/  @!P0 IMAD.IADD R19, R19, 0x1, -R10 ;  /* 0x0000000113138824 */ /* 0x000fe200078e0a0a */
[----:B------:R-:W-:Y:S01]  /*0df0*/  ISETP.GE.AND P2, PT, R2, RZ, PT ;  /* 0x000000ff0200720c */ /* 0x000fe20003f46270 */
[----:B------:R-:W-:Y:S01]  /*0e00*/  @!P1 IMAD.MOV R21, RZ, RZ, -R21 ;  /* 0x000000ffff159224 */ /* 0x000fe200078e0a15 */
[----:B------:R-:W-:Y:S01]  /*0e10*/  @!P5 LOP3.LUT R21, RZ, R13, RZ, 0x33, !PT ;  /* 0x0000000dff15d212 */ /* 0x000fe200078e33ff */
[----:B------:R-:W-:Y:S01]  /*0e20*/  @!P0 VIADD R24, R24, 0x1 ;  /* 0x0000000118188836 */ /* 0x000fe20000000000 */
[----:B------:R-:W-:-:S02]  /*0e30*/  ISETP.GE.U32.AND P4, PT, R19, R10, PT ;  /* 0x0000000a1300720c */ /* 0x000fc40003f86070 */
[----:B------:R-:W-:Y:S02]  /*0e40*/  ISETP.LT.U32.AND P0, PT, R6, R21, PT ;  /* 0x000000150600720c */ /* 0x000fe40003f01070 */
[----:B------:R-:W-:Y:S02]  /*0e50*/  SHF.R.S32.HI R13, RZ, 0x1f, R21 ;  /* 0x0000001fff0d7819 */ /* 0x000fe40000011415 */
[----:B------:R-:W-:Y:S02]  /*0e60*/  ISETP.GE.AND P1, PT, R22, RZ, PT ;  /* 0x000000ff1600720c */ /* 0x000fe40003f26270 */
[----:B------:R-:W-:Y:S02]  /*0e70*/  @P6 IADD3 R17, R17, 0x1, RZ ;  /* 0x0000000111116810 */ /* 0x000fe40007ffe0ff */
[-C--:B------:R-:W-:Y:S02]  /*0e80*/  ISETP.LT.AND.EX P0, PT, R7, R13.reuse, PT, P0 ;  /* 0x0000000d0700720c */ /* 0x080fe40003f01300 */
[----:B------:R-:W-:Y:S01]  /*0e90*/  ISETP.GT.AND P5, PT, R9, RZ, PT ;  /* 0x000000ff0900720c */ /* 0x000fe20003fa4270 */
[----:B------:R-:W-:Y:S01]  /*0ea0*/  @!P2 IMAD.MOV R17, RZ, RZ, -R17 ;  /* 0x000000ffff11a224 */ /* 0x000fe200078e0a11 */
[----:B------:R-:W-:Y:S01]  /*0eb0*/  SEL R10, R7, R13, P0 ;  /* 0x0000000d070a7207 */ /* 0x000fe20000000000 */
[----:B------:R-:W-:Y:S01]  /*0ec0*/  @P4 VIADD R24, R24, 0x1 ;  /* 0x0000000118184836 */ /* 0x000fe20000000000 */
[----:B------:R-:W-:-:S02]  /*0ed0*/  @!P3 LOP3.LUT R17, RZ, R11, RZ, 0x33, !PT ;  /* 0x0000000bff11b212 */ /* 0x000fc400078e33ff */
[----:B------:R-:W-:Y:S01]  /*0ee0*/  SHF.R.S32.HI R2, RZ, 0x1f, R9 ;  /* 0x0000001fff027819 */ /* 0x000fe20000011409 */
[----:B------:R-:W-:Y:S01]  /*0ef0*/  @!P1 IMAD.MOV R24, RZ, RZ, -R24 ;  /* 0x000000ffff189224 */ /* 0x000fe200078e0a18 */
[----:B------:R-:W-:Y:S02]  /*0f00*/  LEA.HI.SX32 R11, R9, 0x1, 0x1 ;  /* 0x00000001090b7811 */ /* 0x000fe400078f0aff */
[----:B------:R-:W-:Y:S02]  /*0f10*/  LOP3.LUT R9, R7, R10, RZ, 0xfc, !PT ;  /* 0x0000000a07097212 */ /* 0x000fe400078efcff */
[----:B------:R-:W-:Y:S01]  /*0f20*/  ISETP.NE.AND P2, PT, R8, RZ, PT ;  /* 0x000000ff0800720c */ /* 0x000fe20003f45270 */
[----:B------:R-:W-:Y:S01]  /*0f30*/  @!P5 IMAD.MOV R11, RZ, RZ, R2 ;  /* 0x000000ffff0bd224 */ /* 0x000fe200078e0202 */
[----:B------:R-:W-:Y:S02]  /*0f40*/  ISETP.NE.U32.AND P1, PT, R9, RZ, PT ;  /* 0x000000ff0900720c */ /* 0x000fe40003f25070 */
[----:B------:R-:W-:-:S02]  /*0f50*/  ISETP.LT.U32.AND P3, PT, R36, R17, PT ;  /* 0x000000112400720c */ /* 0x000fc40003f61070 */
[----:B------:R-:W-:Y:S02]  /*0f60*/  SHF.R.S32.HI R13, RZ, 0x1f, R17 ;  /* 0x0000001fff0d7819 */ /* 0x000fe40000011411 */
[----:B------:R-:W-:Y:S02]  /*0f70*/  SEL R12, R6, R21, P0 ;  /* 0x00000015060c7207 */ /* 0x000fe40000000000 */
[----:B------:R-:W-:-:S03]  /*0f80*/  ISETP.LT.AND.EX P3, PT, R37, R13, PT, P3 ;  /* 0x0000000d2500720c */ /* 0x000fc60003f61330 */
[----:B------:R-:W-:Y:S02]  /*0f90*/  @!P2 LOP3.LUT R24, RZ, R8, RZ, 0x33, !PT ;  /* 0x00000008ff18a212 */ /* 0x000fe400078e33ff */
[----:B------:R-:W-:Y:S02]  /*0fa0*/  SEL R14, R36, R17, P3 ;  /* 0x00000011240e7207 */ /* 0x000fe40001800000 */
[----:B------:R-:W-:Y:S01]  /*0fb0*/  SEL R13, R37, R13, P3 ;  /* 0x0000000d250d7207 */ /* 0x000fe20001800000 */
[----:B------:R-:W-:Y:S01]  /*0fc0*/  IMAD R2, R24, R11, RZ ;  /* 0x0000000b18027224 */ /* 0x000fe200078e02ff */
[----:B-1----:R-:W-:Y:S06]  /*0fd0*/  @!P1 BRA `(.L_x_9) ;  /* 0x0000000000249947 */ /* 0x002fec0003800000 */
        /* <DEDUP_REMOVED lines=9> */
.L_x_9:
[----:B------:R-:W0:Y:S01]  /*1070*/  I2F.U32.RP R11, R12 ;  /* 0x0000000c000b7306 */ /* 0x000e220000209000 */
[----:B------:R-:W-:Y:S01]  /*1080*/  IMAD.MOV.U32 R8, RZ, RZ, RZ ;  /* 0x000000ffff087224 */ /* 0x000fe200078e00ff */
[----:B------:R-:W-:-:S06]  /*1090*/  ISETP.NE.U32.AND P0, PT, R12, RZ, PT ;  /* 0x000000ff0c00720c */ /* 0x000fcc0003f05070 */
[----:B0-----:R-:W0:Y:S02]  /*10a0*/  MUFU.RCP R9, R11 ;  /* 0x0000000b00097308 */ /* 0x001e240000001000 */
[----:B0-----:R-:W-:-:S06]  /*10b0*/  IADD3 R9, R9, 0xffffffe, RZ ;  /* 0x0ffffffe09097810 */ /* 0x001fcc0007ffe0ff */
[----:B------:R-:W0:Y:S02]  /*10c0*/  F2I.FTZ.U32.TRUNC.NTZ R9, R9 ;  /* 0x0000000900097305 */ /* 0x000e24000021f000 */
[----:B0-----:R-:W-:-:S05]  /*10d0*/  IADD3 R7, RZ, -R9, RZ ;  /* 0x80000009ff077210 */ /* 0x001fca0007ffe0ff */
[----:B------:R-:W-:-:S04]  /*10e0*/  IMAD R7, R7, R12, RZ ;  /* 0x0000000c07077224 */ /* 0x000fc800078e02ff */
[----:B------:R-:W-:-:S06]  /*10f0*/  IMAD.HI.U32 R7, R9, R7, R8 ;  /* 0x0000000709077227 */ /* 0x000fcc00078e0008 */
[----:B------:R-:W-:-:S05]  /*1100*/  IMAD.HI.U32 R8, R7, R6, RZ ;  /* 0x0000000607087227 */ /* 0x000fca00078e00ff */
[----:B------:R-:W-:-:S05]  /*1110*/  IADD3 R7, -R8, RZ, RZ ;  /* 0x000000ff08077210 */ /* 0x000fca0007ffe1ff */
[----:B------:R-:W-:-:S05]  /*1120*/  IMAD R7, R12, R7, R6 ;  /* 0x000000070c077224 */ /* 0x000fca00078e0206 */
[----:B------:R-:W-:-:S13]  /*1130*/  ISETP.GE.U32.AND P2, PT, R7, R12, PT ;  /* 0x0000000c0700720c */ /* 0x000fda0003f46070 */
[----:B------:R-:W-:Y:S01]  /*1140*/  @P2 IMAD.IADD R7, R7, 0x1, -R12 ;  /* 0x0000000107072824 */ /* 0x000fe200078e0a0c */
[----:B------:R-:W-:-:S04]  /*1150*/  @P2 IADD3 R8, R8, 0x1, RZ ;  /* 0x0000000108082810 */ /* 0x000fc80007ffe0ff */
[----:B------:R-:W-:Y:S01]  /*1160*/  ISETP.GE.U32.AND P1, PT, R7, R12, PT ;  /* 0x0000000c0700720c */ /* 0x000fe20003f26070 */
[----:B------:R-:W-:-:S12]  /*1170*/  IMAD.MOV.U32 R7, RZ, RZ, RZ ;  /* 0x000000ffff077224 */ /* 0x000fd800078e00ff */
[----:B------:R-:W-:Y:S01]  /*1180*/  @P1 VIADD R8, R8, 0x1 ;  /* 0x0000000108081836 */ /* 0x000fe20000000000 */
[----:B------:R-:W-:-:S04]  /*1190*/  @!P0 LOP3.LUT R8, RZ, R12, RZ, 0x33, !PT ;  /* 0x0000000cff088212 */ /* 0x000fc800078e33ff */
[----:B------:R-:W-:Y:S02]  /*11a0*/  MOV R6, R8 ;  /* 0x0000000800067202 */ /* 0x000fe40000000f00 */
.L_x_10:
[----:B------:R-:W-:Y:S05]  /*11b0*/  BSYNC B0 ;  /* 0x0000000000007941 */ /* 0x000fea0003800000 */
.L_x_8:
[----:B------:R-:W-:Y:S01]  /*11c0*/  SHF.R.S32.HI R32, RZ, 0x1f, R35 ;  /* 0x0000001fff207819 */ /* 0x000fe20000011423 */
[----:B------:R-:W-:Y:S01]  /*11d0*/  ULDC UR5, c[0x0][0x3c4] ;  /* 0x0000f10000057ab9 */ /* 0x000fe20000000800 */
[----:B------:R-:W-:Y:S01]  /*11e0*/  IADD3 R8, P0, R20, -UR7, RZ ;  /* 0x8000000714087c10 */ /* 0x000fe2000ff1e0ff */
[----:B------:R-:W-:Y:S01]  /*11f0*/  ULDC.64 UR8, c[0x0][0x208] ;  /* 0x0000820000087ab9 */ /* 0x000fe20000000a00 */
[----:B------:R-:W-:Y:S02]  /*1200*/  LEA.HI R11, R32, R35, RZ, 0x2 ;  /* 0x00000023200b7211 */ /* 0x000fe400078f10ff */
[----:B------:R-:W-:Y:S02]  /*1210*/  IADD3.X R9, R5, ~UR6, RZ, P0, !PT ;  /* 0x8000000605097c10 */ /* 0x000fe400087fe4ff */
[----:B------:R-:W-:Y:S02]  /*1220*/  LOP3.LUT R18, R11, 0xfffffffc, RZ, 0xc0, !PT ;  /* 0xfffffffc0b127812 */ /* 0x000fe400078ec0ff */
[----:B------:R-:W-:-:S03]  /*1230*/  SHF.R.S32.HI R11, RZ, 0x2, R11 ;  /* 0x00000002ff0b7819 */ /* 0x000fc6000001140b */
[----:B------:R-:W-:Y:S02]  /*1240*/  IMAD.IADD R17, R35, 0x1, -R18 ;  /* 0x0000000123117824 */ /* 0x000fe400078e0a12 */
[C---:B------:R-:W-:Y:S02]  /*1250*/  VIADD R21, R11.reuse, 0x20 ;  /* 0x000000200b157836 */ /* 0x040fe40000000000 */
[C---:B------:R-:W-:Y:S01]  /*1260*/  VIADD R31, R11.reuse, 0x40 ;  /* 0x000000400b1f7836 */ /* 0x040fe20000000000 */
[----:B------:R-:W-:Y:S01]  /*1270*/  ISETP.GT.U32.AND P3, PT, R8, R17, PT ;  /* 0x000000110800720c */ /* 0x000fe20003f64070 */
[----:B------:R-:W-:Y:S01]  /*1280*/  VIADD R30, R11, 0x60 ;  /* 0x000000600b1e7836 */ /* 0x000fe20000000000 */
[----:B------:R-:W-:Y:S02]  /*1290*/  SHF.R.S32.HI R8, RZ, 0x1f, R17 ;  /* 0x0000001fff087819 */ /* 0x000fe40000011411 */
[----:B------:R-:W-:Y:S02]  /*12a0*/  IADD3 R40, P0, R17, UR7, RZ ;  /* 0x0000000711287c10 */ /* 0x000fe4000ff1e0ff */
[----:B------:R-:W-:-:S02]  /*12b0*/  ISETP.GT.AND.EX P3, PT, R9, R8, PT, P3 ;  /* 0x000000080900720c */ /* 0x000fc40003f64330 */
[----:B------:R-:W-:Y:S02]  /*12c0*/  IADD3.X R41, R8, UR6, RZ, P0, !PT ;  /* 0x0000000608297c10 */ /* 0x000fe400087fe4ff */
[----:B------:R-:W-:Y:S02]  /*12d0*/  ISETP.GE.OR P1, PT, R11, UR5, !P3 ;  /* 0x000000050b007c0c */ /* 0x000fe4000df26670 */
[----:B------:R-:W-:Y:S02]  /*12e0*/  ISETP.GE.OR P5, PT, R21, UR5, !P3 ;  /* 0x0000000515007c0c */ /* 0x000fe4000dfa6670 */
[----:B------:R-:W-:Y:S02]  /*12f0*/  ISETP.GE.OR P4, PT, R31, UR5, !P3 ;  /* 0x000000051f007c0c */ /* 0x000fe4000df86670 */
[----:B------:R-:W-:-:S07]  /*1300*/  ISETP.GE.OR P3, PT, R30, UR5, !P3 ;  /* 0x000000051e007c0c */ /* 0x000fce000df66670 */
[----:B------:R-:W0:Y:S01]  /*1310*/  @!P1 LDC.64 R24, c[0x0][0x2b8] ;  /* 0x0000ae00ff189b82 */ /* 0x000e220000000a00 */
[----:B------:R-:W-:Y:S01]  /*1320*/  @!P1 SHF.R.S32.HI R39, RZ, 0x1f, R11 ;  /* 0x0000001fff279819 */ /* 0x000fe2000001140b */
[----:B------:R-:W-:Y:S01]  /*1330*/  @!P1 IMAD.WIDE.U32 R42, R20, R11, R40 ;  /* 0x0000000b142a9225 */ /* 0x000fe200078e0028 */
[----:B------:R-:W-:Y:S02]  /*1340*/  @!P5 SHF.R.S32.HI R29, RZ, 0x1f, R21 ;  /* 0x0000001fff1dd819 */ /* 0x000fe40000011415 */
[----:B------:R-:W-:Y:S01]  /*1350*/  @!P4 SHF.R.S32.HI R33, RZ, 0x1f, R31 ;  /* 0x0000001fff21c819 */ /* 0x000fe2000001141f */
[-C--:B------:R-:W-:Y:S02]  /*1360*/  @!P1 IMAD R28, R39, R20.reuse, RZ ;  /* 0x00000014271c9224 */ /* 0x080fe400078e02ff */
[----:B------:R-:W1:Y:S01]  /*1370*/  @!P3 LDC.64 R8, c[0x0][0x2b8] ;  /* 0x0000ae00ff08bb82 */ /* 0x000e620000000a00 */
[----:B------:R-:W-:Y:S01]  /*1380*/  @!P5 IMAD R26, R29, R20, RZ ;  /* 0x000000141d1ad224 */ /* 0x000fe200078e02ff */
[----:B------:R-:W-:Y:S01]  /*1390*/  @!P3 SHF.R.S32.HI R29, RZ, 0x1f, R30 ;  /* 0x0000001fff1db819 */ /* 0x000fe2000001141e */
[----:B------:R-:W-:-:S02]  /*13a0*/  @!P1 IMAD R28, R11, R5, R28 ;  /* 0x000000050b1c9224 */ /* 0x000fc400078e021c */
[----:B------:R-:W-:-:S03]  /*13b0*/  @!P5 IMAD.WIDE.U32 R38, R20, R21, R40 ;  /* 0x000000151426d225 */ /* 0x000fc600078e0028 */
[----:B------:R-:W2:Y:S01]  /*13c0*/  @!P5 LDC.64 R22, c[0x0][0x2b8] ;  /* 0x0000ae00ff16db82 */ /* 0x000ea20000000a00 */
[----:B------:R-:W-:Y:S02]  /*13d0*/  @!P1 IMAD.IADD R28, R43, 0x1, R28 ;  /* 0x000000012b1c9824 */ /* 0x000fe400078e021c */
[----:B------:R-:W-:Y:S02]  /*13e0*/  @!P3 IMAD R29, R29, R20, RZ ;  /* 0x000000141d1db224 */ /* 0x000fe400078e02ff */
[--C-:B------:R-:W-:Y:S02]  /*13f0*/  @!P4 IMAD.MOV.U32 R44, RZ, RZ, R40.reuse ;  /* 0x000000ffff2cc224 */ /* 0x100fe400078e0028 */
[--C-:B------:R-:W-:Y:S01]  /*1400*/  @!P4 IMAD.MOV.U32 R45, RZ, RZ, R41.reuse ;  /* 0x000000ffff2dc224 */ /* 0x100fe200078e0029 */
[----:B------:R-:W3:Y:S01]  /*1410*/  @!P4 LDC.64 R18, c[0x0][0x2b8] ;  /* 0x0000ae00ff12cb82 */ /* 0x000ee20000000a00 */
[----:B0-----:R-:W-:Y:S01]  /*1420*/  @!P1 LEA R24, P0, R42, R24, 0x2 ;  /* 0x000000182a189211 */ /* 0x001fe200078010ff */
[----:B------:R-:W-:-:S03]  /*1430*/  @!P3 IMAD.WIDE.U32 R40, R20, R30, R40 ;  /* 0x0000001e1428b225 */ /* 0x000fc600078e0028 */
[----:B------:R-:W-:Y:S01]  /*1440*/  @!P1 LEA.HI.X R25, R42, R25, R28, 0x2, P0 ;  /* 0x000000192a199211 */ /* 0x000fe200000f141c */
[-C--:B------:R-:W-:Y:S02]  /*1450*/  @!P3 IMAD R29, R30, R5.reuse, R29 ;  /* 0x000000051e1db224 */ /* 0x080fe400078e021d */
[----:B------:R-:W-:Y:S02]  /*1460*/  @!P5 IMAD R21, R21, R5, R26 ;  /* 0x000000051515d224 */ /* 0x000fe400078e021a */
[----:B------:R-:W-:Y:S02]  /*1470*/  IMAD.MOV.U32 R28, RZ, RZ, -0x800000 ;  /* 0xff800000ff1c7424 */ /* 0x000fe400078e00ff */
[----:B------:R-:W-:Y:S01]  /*1480*/  @!P4 IMAD R26, R33, R20, RZ ;  /* 0x00000014211ac224 */ /* 0x000fe200078e02ff */
[----:B-1----:R-:W-:Y:S01]  /*1490*/  @!P3 LEA R8, P0, R40, R8, 0x2 ;  /* 0x000000082808b211 */ /* 0x002fe200078010ff */
[----:B------:R-:W-:Y:S02]  /*14a0*/  @!P3 IMAD.IADD R29, R41, 0x1, R29 ;  /* 0x00000001291db824 */ /* 0x000fe400078e021d */
[----:B------:R-:W-:Y:S01]  /*14b0*/  @!P4 IMAD.WIDE.U32 R44, R20, R31, R44 ;  /* 0x0000001f142cc225 */ /* 0x000fe200078e002c */
[----:B------:R0:W4:Y:S01]  /*14c0*/  @!P1 LDG.E R28, desc[UR8][R24.64] ;  /* 0x00000008181c9981 */ /* 0x000122000c1e1900 */
[----:B--2---:R-:W-:-:S02]  /*14d0*/  @!P5 LEA R22, P2, R38, R22, 0x2 ;  /* 0x000000162616d211 */ /* 0x004fc400078410ff */
[----:B------:R-:W-:Y:S02]  /*14e0*/  @!P4 IMAD R26, R31, R5, R26 ;  /* 0x000000051f1ac224 */ /* 0x000fe400078e021a */
[----:B------:R-:W-:Y:S01]  /*14f0*/  @!P5 IMAD.IADD R21, R39, 0x1, R21 ;  /* 0x000000012715d824 */ /* 0x000fe200078e0215 */
[----:B------:R-:W-:Y:S01]  /*1500*/  @!P3 LEA.HI.X R9, R40, R9, R29, 0x2, P0 ;  /* 0x000000092809b211 */ /* 0x000fe200000f141d */
[----:B------:R-:W-:Y:S01]  /*1510*/  @!P4 IMAD.IADD R26, R45, 0x1, R26 ;  /* 0x000000012d1ac824 */ /* 0x000fe200078e021a */
[----:B---3--:R-:W-:Y:S01]  /*1520*/  @!P4 LEA R18, P1, R44, R18, 0x2 ;  /* 0x000000122c12c211 */ /* 0x008fe200078210ff */
[----:B------:R-:W1:Y:S01]  /*1530*/  LDC R29, c[0x0][0x270] ;  /* 0x00009c00ff1d7b82 */ /* 0x000e620000000800 */
[----:B------:R-:W-:Y:S01]  /*1540*/  @!P5 LEA.HI.X R23, R38, R23, R21, 0x2, P2 ;  /* 0x000000172617d211 */ /* 0x000fe200010f1415 */
[----:B------:R-:W-:Y:S01]  /*1550*/  IMAD.MOV.U32 R21, RZ, RZ, -0x800000 ;  /* 0xff800000ff157424 */ /* 0x000fe200078e00ff */
[----:B------:R-:W-:-:S05]  /*1560*/  @!P4 LEA.HI.X R19, R44, R19, R26, 0x2, P1 ;  /* 0x000000132c13c211 */ /* 0x000fca00008f141a */
[----:B------:R2:W3:Y:S01]  /*1570*/  @!P5 LDG.E R21, desc[UR8][R22.64] ;  /* 0x000000081615d981 */ /* 0x0004e2000c1e1900 */
[----:B0-----:R-:W-:Y:S02]  /*1580*/  IMAD.MOV.U32 R24, RZ, RZ, -0x800000 ;  /* 0xff800000ff187424 */ /* 0x001fe400078e00ff */
[----:B------:R-:W-:-:S04]  /*1590*/  IMAD.MOV.U32 R25, RZ, RZ, -0x800000 ;  /* 0xff800000ff197424 */ /* 0x000fc800078e00ff */
[----:B------:R0:W5:Y:S04]  /*15a0*/  @!P3 LDG.E R24, desc[UR8][R8.64] ;  /* 0x000000080818b981 */ /* 0x000168000c1e1900 */
[----:B------:R0:W5:Y:S01]  /*15b0*/  @!P4 LDG.E R25, desc[UR8][R18.64] ;  /* 0x000000081219c981 */ /* 0x000162000c1e1900 */
[----:B-1----:R-:W-:-:S04]  /*15c0*/  IABS R26, R29 ;  /* 0x0000001d001a7213 */ /* 0x002fc80000000000 */
[----:B------:R-:W1:Y:S08]  /*15d0*/  I2F.U32.RP R33, R26 ;  /* 0x0000001a00217306 */ /* 0x000e700000209000 */
[----:B-1----:R-:W1:Y:S02]  /*15e0*/  MUFU.RCP R31, R33 ;  /* 0x00000021001f7308 */ /* 0x002e640000001000 */
[----:B-1----:R-:W-:-:S06]  /*15f0*/  VIADD R31, R31, 0xffffffe ;  /* 0x0ffffffe1f1f7836 */ /* 0x002fcc0000000000 */
[----:B------:R-:W1:Y:S01]  /*1600*/  F2I.FTZ.U32.TRUNC.NTZ R31, R31 ;  /* 0x0000001f001f7305 */ /* 0x000e62000021f000 */
[----:B--2---:R-:W2:Y:S01]  /*1610*/  S2R R22, SR_CgaCtaId ;  /* 0x0000000000167919 */ /* 0x004ea20000008800 */
[----:B0-----:R-:W-:Y:S02]  /*1620*/  IABS R8, R4 ;  /* 0x0000000400087213 */ /* 0x001fe40000000000 */
[----:B------:R-:W-:Y:S01]  /*1630*/  IABS R18, R29 ;  /* 0x0000001d00127213 */ /* 0x000fe20000000000 */
[----:B-1----:R-:W-:-:S04]  /*1640*/  IMAD.MOV R30, RZ, RZ, -R31 ;  /* 0x000000ffff1e7224 */ /* 0x002fc800078e0a1f */
[----:B------:R-:W-:Y:S02]  /*1650*/  IMAD R9, R30, R26, RZ ;  /* 0x0000001a1e097224 */ /* 0x000fe400078e02ff */
[----:B------:R-:W-:-:S04]  /*1660*/  IMAD.MOV.U32 R30, RZ, RZ, RZ ;  /* 0x000000ffff1e7224 */ /* 0x000fc800078e00ff */
[----:B------:R-:W-:-:S04]  /*1670*/  IMAD.HI.U32 R9, R31, R9, R30 ;  /* 0x000000091f097227 */ /* 0x000fc800078e001e */
[----:B------:R-:W-:Y:S02]  /*1680*/  IMAD.MOV R18, RZ, RZ, -R18 ;  /* 0x000000ffff127224 */ /* 0x000fe400078e0a12 */
[----:B------:R-:W-:-:S04]  /*1690*/  IMAD.HI.U32 R9, R9, R8, RZ ;  /* 0x0000000809097227 */ /* 0x000fc800078e00ff */
[----:B------:R-:W-:Y:S01]  /*16a0*/  IMAD R19, R9, R18, R8 ;  /* 0x0000001209137224 */ /* 0x000fe200078e0208 */
[----:B------:R-:W-:-:S04]  /*16b0*/  MOV R23, 0x400 ;  /* 0x0000040000177802 */ /* 0x000fc80000000f00 */
[----:B------:R-:W-:Y:S02]  /*16c0*/  ISETP.GT.U32.AND P3, PT, R26, R19, PT ;  /* 0x000000131a00720c */ /* 0x000fe40003f64070 */
[----:B--2---:R-:W-:Y:S02]  /*16d0*/  LEA R8, R22, R23, 0x18 ;  /* 0x0000001716087211 */ /* 0x004fe400078ec0ff */
[C---:B------:R-:W-:Y:S02]  /*16e0*/  ISETP.GT.AND P6, PT, R35.reuse, 0x7f, PT ;  /* 0x0000007f2300780c */ /* 0x040fe40003fc4270 */
[----:B------:R-:W-:Y:S01]  /*16f0*/  ISETP.GT.AND P1, PT, R35, 0x17f, PT ;  /* 0x0000017f2300780c */ /* 0x000fe20003f24270 */
[----:B------:R-:W-:Y:S01]  /*1700*/  IMAD R18, R11, 0x14, R8 ;  /* 0x000000140b127824 */ /* 0x000fe200078e0208 */
[C---:B------:R-:W-:Y:S02]  /*1710*/  ISETP.GT.AND P2, PT, R35.reuse, 0x1ff, PT ;  /* 0x000001ff2300780c */ /* 0x040fe40003f44270 */
[----:B------:R-:W-:Y:S01]  /*1720*/  ISETP.GT.AND P0, PT, R35, 0xff, PT ;  /* 0x000000ff2300780c */ /* 0x000fe20003f04270 */
[----:B------:R-:W-:-:S02]  /*1730*/  IMAD R18, R17, 0x4, R18 ;  /* 0x0000000411127824 */ /* 0x000fc400078e0212 */
[----:B------:R-:W-:Y:S01]  /*1740*/  @!P3 IMAD.IADD R19, R19, 0x1, -R26 ;  /* 0x000000011313b824 */ /* 0x000fe200078e0a1a */
[----:B------:R-:W-:-:S04]  /*1750*/  LOP3.LUT R11, R37, R13, RZ, 0xfc, !PT ;  /* 0x0000000d250b7212 */ /* 0x000fc800078efcff */
[----:B------:R-:W-:Y:S02]  /*1760*/  ISETP.GE.U32.AND P4, PT, R19, R26, PT ;  /* 0x0000001a1300720c */ /* 0x000fe40003f86070 */
[----:B------:R-:W-:Y:S01]  /*1770*/  LOP3.LUT R4, R4, R29, RZ, 0x3c, !PT ;  /* 0x0000001d04047212 */ /* 0x000fe200078e3cff */
[----:B------:R-:W-:Y:S01]  /*1780*/  @!P3 VIADD R9, R9, 0x1 ;  /* 0x000000010909b836 */ /* 0x000fe20000000000 */
[----:B------:R-:W-:Y:S09]  /*1790*/  BSSY B0, `(.L_x_11) ;  /* 0x0000029000007945 */ /* 0x000ff20003800000 */
[----:B------:R-:W-:Y:S01]  /*17a0*/  @P4 VIADD R9, R9, 0x1 ;  /* 0x0000000109094836 */ /* 0x000fe20000000000 */
[----:B----4-:R0:W-:Y:S01]  /*17b0*/  @!P2 STS [R18], R28 ;  /* 0x0000001c1200a388 */ /* 0x0101e20000000800 */
[----:B------:R-:W-:-:S02]  /*17c0*/  ISETP.GE.AND P2, PT, R4, RZ, PT ;  /* 0x000000ff0400720c */ /* 0x000fc40003f46270 */
[----:B------:R-:W-:Y:S01]  /*17d0*/  IMAD.MOV.U32 R4, RZ, RZ, R9 ;  /* 0x000000ffff047224 */ /* 0x000fe200078e0009 */
[----:B---3--:R0:W-:Y:S01]  /*17e0*/  @!P1 STS [R18+0x280], R21 ;  /* 0x0002801512009388 */ /* 0x0081e20000000800 */
[----:B------:R-:W-:-:S03]  /*17f0*/  ISETP.NE.U32.AND P1, PT, R11, RZ, PT ;  /* 0x000000ff0b00720c */ /* 0x000fc60003f25070 */
[----:B-----5:R0:W-:Y:S04]  /*1800*/  @!P6 STS [R18+0x780], R24 ;  /* 0x000780181200e388 */ /* 0x0201e80000000800 */
[----:B------:R0:W-:Y:S01]  /*1810*/  @!P0 STS [R18+0x500], R25 ;  /* 0x0005001912008388 */ /* 0x0001e20000000800 */
[----:B------:R-:W-:Y:S01]  /*1820*/  ISETP.NE.AND P0, PT, R29, RZ, PT ;  /* 0x000000ff1d00720c */ /* 0x000fe20003f05270 */
[----:B------:R-:W-:-:S12]  /*1830*/  @!P2 IMAD.MOV R4, RZ, RZ, -R4 ;  /* 0x000000ffff04a224 */ /* 0x000fd800078e0a04 */
[----:B------:R-:W-:Y:S01]  /*1840*/  @!P0 LOP3.LUT R4, RZ, R29, RZ, 0x33, !PT ;  /* 0x0000001dff048212 */ /* 0x000fe200078e33ff */
[----:B------:R-:W-:Y:S06]  /*1850*/  @!P1 BRA `(.L_x_12) ;  /* 0x0000000000249947 */ /* 0x000fec0003800000 */
[----:B0-----:R-:W-:Y:S01]  /*1860*/  IMAD.MOV.U32 R18, RZ, RZ, R36 ;  /* 0x000000ffff127224 */ /* 0x001fe200078e0024 */
        /* <DEDUP_REMOVED lines=8> */
.L_x_12:
[----:B------:R-:W0:Y:S01]  /*18f0*/  I2F.U32.RP R11, R14 ;  /* 0x0000000e000b7306 */ /* 0x000e220000209000 */
[----:B------:R-:W-:Y:S02]  /*1900*/  ISETP.NE.U32.AND P0, PT, R14, RZ, PT ;  /* 0x000000ff0e00720c */ /* 0x000fe40003f05070 */
[----:B------:R-:W-:-:S05]  /*1910*/  MOV R41, RZ ;  /* 0x000000ff00297202 */ /* 0x000fca0000000f00 */
[----:B0-----:R-:W0:Y:S02]  /*1920*/  MUFU.RCP R18, R11 ;  /* 0x0000000b00127308 */ /* 0x001e240000001000 */
[----:B0-----:R-:W-:-:S06]  /*1930*/  VIADD R18, R18, 0xffffffe ;  /* 0x0ffffffe12127836 */ /* 0x001fcc0000000000 */
[----:B------:R0:W1:Y:S02]  /*1940*/  F2I.FTZ.U32.TRUNC.NTZ R19, R18 ;  /* 0x0000001200137305 */ /* 0x000064000021f000 */
[----:B0-----:R-:W-:Y:S01]  /*1950*/  HFMA2.MMA R18, -RZ, RZ, 0, 0 ;  /* 0x00000000ff127435 */ /* 0x001fe200000001ff */
[----:B-1----:R-:W-:-:S04]  /*1960*/  IMAD.MOV R9, RZ, RZ, -R19 ;  /* 0x000000ffff097224 */ /* 0x002fc800078e0a13 */
[----:B------:R-:W-:-:S05]  /*1970*/  IMAD R9, R9, R14, RZ ;  /* 0x0000000e09097224 */ /* 0x000fca00078e02ff */
        /* <DEDUP_REMOVED lines=10> */
.L_x_13:
[----:B------:R-:W-:Y:S05]  /*1a20*/  BSYNC B0 ;  /* 0x0000000000007941 */ /* 0x000fea0003800000 */
.L_x_11:
[----:B------:R-:W-:Y:S01]  /*1a30*/  BAR.SYNC.DEFER_BLOCKING 0x0 ;  /* 0x0000000000007b1d */ /* 0x000fe20000010000 */
[----:B------:R-:W-:Y:S01]  /*1a40*/  LEA.HI R11, R32, R35, RZ, 0x5 ;  /* 0x00000023200b7211 */ /* 0x000fe200078f28ff */
[----:B------:R-:W-:Y:S01]  /*1a50*/  IMAD.MOV.U32 R36, RZ, RZ, -0x800000 ;  /* 0xff800000ff247424 */ /* 0x000fe200078e00ff */
[----:B------:R-:W-:Y:S01]  /*1a60*/  MOV R31, 0xff800000 ;  /* 0xff800000001f7802 */ /* 0x000fe20000000f00 */
[----:B------:R-:W-:Y:S01]  /*1a70*/  IMAD.MOV.U32 R32, RZ, RZ, -0x800000 ;  /* 0xff800000ff207424 */ /* 0x000fe200078e00ff */
[----:B------:R-:W-:Y:S01]  /*1a80*/  LOP3.LUT R18, R11, 0xffffffe0, RZ, 0xc0, !PT ;  /* 0xffffffe00b127812 */ /* 0x000fe200078ec0ff */
[----:B------:R-:W-:Y:S01]  /*1a90*/  IMAD.MOV.U32 R34, RZ, RZ, -0x800000 ;  /* 0xff800000ff227424 */ /* 0x000fe200078e00ff */
[----:B------:R-:W-:Y:S01]  /*1aa0*/  SHF.R.S32.HI R11, RZ, 0x5, R11 ;  /* 0x00000005ff0b7819 */ /* 0x000fe2000001140b */
[----:B------:R-:W-:Y:S01]  /*1ab0*/  HFMA2.MMA R42, -RZ, RZ, 0, 0 ;  /* 0x00000000ff2a7435 */ /* 0x000fe200000001ff */
[----:B------:R-:W-:Y:S01]  /*1ac0*/  BSSY B1, `(.L_x_14) ;  /* 0x0000246000017945 */ /* 0x000fe20003800000 */
[----:B------:R-:W-:-:S04]  /*1ad0*/  IMAD.IADD R35, R35, 0x1, -R18 ;  /* 0x0000000123237824 */ /* 0x000fc800078e0a12 */
[----:B------:R-:W-:-:S04]  /*1ae0*/  IMAD R8, R35, 0x14, R8 ;  /* 0x0000001423087824 */ /* 0x000fc800078e0208 */
[----:B------:R-:W-:-:S05]  /*1af0*/  IMAD R33, R11, 0x4, R8 ;  /* 0x000000040b217824 */ /* 0x000fca00078e0208 */
[----:B------:R-:W-:Y:S04]  /*1b00*/  @!P6 LDS R36, [R33] ;  /* 0x000000002124e984 */ /* 0x000fe80000000800 */
[----:B------:R-:W0:Y:S04]  /*1b10*/  @!P6 LDS R31, [R33+0x280] ;  /* 0x00028000211fe984 */ /* 0x000e280000000800 */
[----:B------:R-:W1:Y:S04]  /*1b20*/  @!P6 LDS R32, [R33+0x500] ;  /* 0x000500002120e984 */ /* 0x000e680000000800 */
[----:B------:R-:W2:Y:S01]  /*1b30*/  @!P6 LDS R34, [R33+0x780] ;  /* 0x000780002122e984 */ /* 0x000ea20000000800 */
[----:B0-----:R-:W-:-:S04]  /*1b40*/  FMNMX.FTZ R17, R36, R31, !PT ;  /* 0x0000001f24117209 */ /* 0x001fc80007810000 */
[----:B-1----:R-:W-:-:S04]  /*1b50*/  FMNMX.FTZ R17, R17, R32, !PT ;  /* 0x0000002011117209 */ /* 0x002fc80007810000 */
[----:B--2---:R-:W-:-:S05]  /*1b60*/  FMNMX.FTZ R17, R17, R34, !PT ;  /* 0x0000002211117209 */ /* 0x004fca0007810000 */
[----:B------:R-:W0:Y:S02]  /*1b70*/  SHFL.BFLY PT, R18, R17, 0x10, 0x1f ;  /* 0x0e001f0011127f89 */ /* 0x000e2400000e0000 */
[----:B0-----:R-:W-:-:S05]  /*1b80*/  FMNMX.FTZ R18, R17, R18, !PT ;  /* 0x0000001211127209 */ /* 0x001fca0007810000 */
[----:B------:R-:W0:Y:S02]  /*1b90*/  SHFL.BFLY PT, R9, R18, 0x8, 0x1f ;  /* 0x0d001f0012097f89 */ /* 0x000e2400000e0000 */
[----:B0-----:R-:W-:-:S05]  /*1ba0*/  FMNMX.FTZ R9, R18, R9, !PT ;  /* 0x0000000912097209 */ /* 0x001fca0007810000 */
[----:B------:R-:W0:Y:S02]  /*1bb0*/  SHFL.BFLY PT, R22, R9, 0x4, 0x1f ;  /* 0x0c801f0009167f89 */ /* 0x000e2400000e0000 */
[----:B0-----:R-:W-:-:S05]  /*1bc0*/  FMNMX.FTZ R22, R9, R22, !PT ;  /* 0x0000001609167209 */ /* 0x001fca0007810000 */
[----:B------:R-:W0:Y:S02]  /*1bd0*/  SHFL.BFLY PT, R23, R22, 0x2, 0x1f ;  /* 0x0c401f0016177f89 */ /* 0x000e2400000e0000 */
[----:B0-----:R-:W-:-:S05]  /*1be0*/  FMNMX.FTZ R23, R22, R23, !PT ;  /* 0x0000001716177209 */ /* 0x001fca0007810000 */
[----:B------:R-:W0:Y:S02]  /*1bf0*/  SHFL.BFLY PT, R8, R23, 0x1, 0x1f ;  /* 0x0c201f0017087f89 */ /* 0x000e2400000e0000 */
[----:B0-----:R-:W-:Y:S02]  /*1c00*/  FMNMX.FTZ R8, R23, R8, !PT ;  /* 0x0000000817087209 */ /* 0x001fe40007810000 */
[----:B------:R-:W-:Y:S02]  /*1c10*/  IABS R23, R2 ;  /* 0x0000000200177213 */ /* 0x000fe40000000000 */
[----:B------:R-:W-:-:S04]  /*1c20*/  FSETP.NEU.FTZ.AND P0, PT, R8, -INF , PT ;  /* 0xff8000000800780b */ /* 0x000fc80003f1d000 */
[----:B------:R-:W-:Y:S02]  /*1c30*/  FSEL R19, R8, RZ, P0 ;  /* 0x000000ff08137208 */ /* 0x000fe40000000000 */
[----:B------:R-:W-:-:S03]  /*1c40*/  ISETP.GT.AND P0, PT, R2, RZ, PT ;  /* 0x000000ff0200720c */ /* 0x000fc60003f04270 */
[C---:B------:R-:W-:Y:S01]  /*1c50*/  FADD.FTZ R17, -R19.reuse, R36 ;  /* 0x0000002413117221 */ /* 0x040fe20000010100 */
[C---:B------:R-:W-:Y:S01]  /*1c60*/  FADD.FTZ R21, -R19.reuse, R31 ;  /* 0x0000001f13157221 */ /* 0x040fe20000010100 */
[C---:B------:R-:W-:Y:S01]  /*1c70*/  FADD.FTZ R8, -R19.reuse, R32 ;  /* 0x0000002013087221 */ /* 0x040fe20000010100 */
[----:B------:R-:W-:Y:S01]  /*1c80*/  FADD.FTZ R24, -R19, R34 ;  /* 0x0000002213187221 */ /* 0x000fe20000010100 */
[----:B------:R-:W-:Y:S01]  /*1c90*/  FMUL.FTZ R17, R17, 1.4426950216293334961 ;  /* 0x3fb8aa3b11117820 */ /* 0x000fe20000410000 */
[----:B------:R-:W-:Y:S01]  /*1ca0*/  FMUL.FTZ R21, R21, 1.4426950216293334961 ;  /* 0x3fb8aa3b15157820 */ /* 0x000fe20000410000 */
[----:B------:R-:W-:Y:S01]  /*1cb0*/  FMUL.FTZ R8, R8, 1.4426950216293334961 ;  /* 0x3fb8aa3b08087820 */ /* 0x000fe20000410000 */
[----:B------:R-:W-:Y:S01]  /*1cc0*/  FMUL.FTZ R24, R24, 1.4426950216293334961 ;  /* 0x3fb8aa3b18187820 */ /* 0x000fe20000410000 */
[----:B------:R0:W-:Y:S08]  /*1cd0*/  MUFU.EX2 R18, R17 ;  /* 0x0000001100127308 */ /* 0x0001f00000000800 */
[----:B------:R-:W1:Y:S08]  /*1ce0*/  MUFU.EX2 R9, R21 ;  /* 0x0000001500097308 */ /* 0x000e700000000800 */
[----:B------:R-:W2:Y:S01]  /*1cf0*/  MUFU.EX2 R8, R8 ;  /* 0x0000000800087308 */ /* 0x000ea20000000800 */
[----:B0-----:R-:W0:Y:S07]  /*1d00*/  LDC R17, c[0x0][0x270] ;  /* 0x00009c00ff117b82 */ /* 0x001e2e0000000800 */
[----:B------:R-:W3:Y:S01]  /*1d10*/  MUFU.EX2 R25, R24 ;  /* 0x0000001800197308 */ /* 0x000ee20000000800 */
[----:B-1----:R-:W-:-:S07]  /*1d20*/  FADD.FTZ R9, R18, R9 ;  /* 0x0000000912097221 */ /* 0x002fce0000010000 */
[----:B------:R-:W1:Y:S01]  /*1d30*/  I2F.RP R21, R23 ;  /* 0x0000001700157306 */ /* 0x000e620000209400 */
[----:B--2---:R-:W-:-:S04]  /*1d40*/  FADD.FTZ R18, R9, R8 ;  /* 0x0000000809127221 */ /* 0x004fc80000010000 */
[----:B---3--:R-:W-:Y:S01]  /*1d50*/  FADD.FTZ R25, R18, R25 ;  /* 0x0000001912197221 */ /* 0x008fe20000010000 */
[----:B0-----:R-:W-:Y:S01]  /*1d60*/  IABS R22, R17 ;  /* 0x0000001100167213 */ /* 0x001fe20000000000 */
[----:B------:R-:W-:Y:S01]  /*1d70*/  VIADD R24, R23, UR4 ;  /* 0x0000000417187c36 */ /* 0x000fe20008000000 */
[----:B------:R-:W-:Y:S02]  /*1d80*/  ULDC.U8 UR4, c[0x0][0x3d9] ;  /* 0x0000f64000047ab9 */ /* 0x000fe40000000000 */
[----:B------:R-:W0:Y:S01]  /*1d90*/  SHFL.BFLY PT, R18, R25, 0x10, 0x1f ;  /* 0x0e001f0019127f89 */ /* 0x000e2200000e0000 */
[----:B------:R-:W2:Y:S08]  /*1da0*/  I2F.U32.RP R9, R22 ;  /* 0x0000001600097306 */ /* 0x000eb00000209000 */
[----:B-1----:R-:W1:Y:S08]  /*1db0*/  MUFU.RCP R8, R21 ;  /* 0x0000001500087308 */ /* 0x002e700000001000 */
[----:B--2---:R-:W2:Y:S01]  /*1dc0*/  MUFU.RCP R38, R9 ;  /* 0x0000000900267308 */ /* 0x004ea20000001000 */
[----:B0-----:R-:W-:Y:S01]  /*1dd0*/  FADD.FTZ R18, R25, R18 ;  /* 0x0000001219127221 */ /* 0x001fe20000010000 */
[----:B-1----:R-:W-:-:S04]  /*1de0*/  VIADD R8, R8, 0xffffffe ;  /* 0x0ffffffe08087836 */ /* 0x002fc80000000000 */
[----:B------:R-:W0:Y:S02]  /*1df0*/  SHFL.BFLY PT, R29, R18, 0x8, 0x1f ;  /* 0x0d001f00121d7f89 */ /* 0x000e2400000e0000 */
[----:B------:R-:W1:Y:S01]  /*1e00*/  F2I.FTZ.U32.TRUNC.NTZ R43, R8 ;  /* 0x00000008002b7305 */ /* 0x000e62000021f000 */
[----:B--2---:R-:W-:Y:S02]  /*1e10*/  IADD3 R38, R38, 0xffffffe, RZ ;  /* 0x0ffffffe26267810 */ /* 0x004fe40007ffe0ff */
[----:B------:R-:W-:-:S05]  /*1e20*/  IABS R9, R2 ;  /* 0x0000000200097213 */ /* 0x000fca0000000000 */
[----:B------:R-:W2:Y:S01]  /*1e30*/  F2I.FTZ.U32.TRUNC.NTZ R39, R38 ;  /* 0x0000002600277305 */ /* 0x000ea2000021f000 */
[----:B------:R-:W-:Y:S02]  /*1e40*/  IMAD.MOV R9, RZ, RZ, -R9 ;  /* 0x000000ffff097224 */ /* 0x000fe400078e0a09 */
[----:B-1----:R-:W-:Y:S01]  /*1e50*/  IMAD.MOV R28, RZ, RZ, -R43 ;  /* 0x000000ffff1c7224 */ /* 0x002fe200078e0a2b */
[----:B------:R-:W-:-:S03]  /*1e60*/  IABS R8, R17 ;  /* 0x0000001100087213 */ /* 0x000fc60000000000 */
[----:B------:R-:W-:Y:S02]  /*1e70*/  IMAD R28, R28, R23, RZ ;  /* 0x000000171c1c7224 */ /* 0x000fe400078e02ff */
[----:B------:R-:W-:Y:S02]  /*1e80*/  IMAD.MOV R8, RZ, RZ, -R8 ;  /* 0x000000ffff087224 */ /* 0x000fe400078e0a08 */
[----:B0-----:R-:W-:Y:S01]  /*1e90*/  FADD.FTZ R29, R18, R29 ;  /* 0x0000001d121d7221 */ /* 0x001fe20000010000 */
[----:B--2---:R-:W-:Y:S01]  /*1ea0*/  IMAD.MOV R21, RZ, RZ, -R39 ;  /* 0x000000ffff157224 */ /* 0x004fe200078e0a27 */
[----:B------:R-:W-:Y:S01]  /*1eb0*/  IABS R18, R24 ;  /* 0x0000001800127213 */ /* 0x000fe20000000000 */
[----:B------:R-:W-:Y:S02]  /*1ec0*/  IMAD.MOV.U32 R38, RZ, RZ, RZ ;  /* 0x000000ffff267224 */ /* 0x000fe400078e00ff */
[----:B------:R-:W0:Y:S01]  /*1ed0*/  SHFL.BFLY PT, R26, R29, 0x4, 0x1f ;  /* 0x0c801f001d1a7f89 */ /* 0x000e2200000e0000 */
[----:B------:R-:W-:-:S02]  /*1ee0*/  IMAD R21, R21, R22, RZ ;  /* 0x0000001615157224 */ /* 0x000fc400078e02ff */
[----:B------:R-:W-:-:S04]  /*1ef0*/  IMAD.HI.U32 R28, R43, R28, R42 ;  /* 0x0000001c2b1c7227 */ /* 0x000fc800078e002a */
[----:B------:R-:W-:-:S04]  /*1f00*/  IMAD.HI.U32 R21, R39, R21, R38 ;  /* 0x0000001527157227 */ /* 0x000fc800078e0026 */
[----:B------:R-:W-:-:S04]  /*1f10*/  IMAD.HI.U32 R28, R28, R18, RZ ;  /* 0x000000121c1c7227 */ /* 0x000fc800078e00ff */
[----:B------:R-:W-:-:S04]  /*1f20*/  IMAD.HI.U32 R21, R21, R18, RZ ;  /* 0x0000001215157227 */ /* 0x000fc800078e00ff */
[--C-:B------:R-:W-:Y:S02]  /*1f30*/  IMAD R30, R28, R9, R18.reuse ;  /* 0x000000091c1e7224 */ /* 0x100fe400078e0212 */
[----:B------:R-:W-:Y:S01]  /*1f40*/  IMAD R9, R21, R8, R18 ;  /* 0x0000000815097224 */ /* 0x000fe200078e0212 */
[----:B------:R-:W-:Y:S01]  /*1f50*/  LOP3.LUT R18, R24, R23, RZ, 0x3c, !PT ;  /* 0x0000001718127212 */ /* 0x000fe200078e3cff */
[----:B------:R-:W1:Y:S01]  /*1f60*/  S2R R8, SR_TID.X ;  /* 0x0000000000087919 */ /* 0x000e620000002100 */
[----:B0-----:R-:W-:Y:S01]  /*1f70*/  FADD.FTZ R26, R29, R26 ;  /* 0x0000001a1d1a7221 */ /* 0x001fe20000010000 */
[----:B------:R-:W-:Y:S01]  /*1f80*/  ISETP.GT.U32.AND P4, PT, R23, R30, PT ;  /* 0x0000001e1700720c */ /* 0x000fe20003f84070 */
[----:B------:R-:W-:Y:S01]  /*1f90*/  IMAD.MOV.U32 R29, RZ, RZ, 0x7f800000 ;  /* 0x7f800000ff1d7424 */ /* 0x000fe200078e00ff */
[----:B------:R-:W-:Y:S02]  /*1fa0*/  ISETP.GT.U32.AND P1, PT, R22, R9, PT ;  /* 0x000000091600720c */ /* 0x000fe40003f24070 */
[----:B------:R-:W0:Y:S01]  /*1fb0*/  SHFL.BFLY PT, R25, R26, 0x2, 0x1f ;  /* 0x0c401f001a197f89 */ /* 0x000e2200000e0000 */
[----:B------:R-:W-:-:S02]  /*1fc0*/  LOP3.LUT R24, R24, R17, RZ, 0x3c, !PT ;  /* 0x0000001118187212 */ /* 0x000fc400078e3cff */
[----:B------:R-:W-:Y:S02]  /*1fd0*/  ISETP.GE.AND P3, PT, R18, RZ, PT ;  /* 0x000000ff1200720c */ /* 0x000fe40003f66270 */
[----:B------:R-:W-:-:S04]  /*1fe0*/  LEA.HI.SX32 R18, R2, 0x1, 0x1 ;  /* 0x0000000102127811 */ /* 0x000fc800078f0aff */
[-C--:B------:R-:W-:Y:S01]  /*1ff0*/  @!P4 IADD3 R30, R30, -R23.reuse, RZ ;  /* 0x800000171e1ec210 */ /* 0x080fe20007ffe0ff */
[----:B------:R-:W-:Y:S01]  /*2000*/  @!P4 VIADD R28, R28, 0x1 ;  /* 0x000000011c1cc836 */ /* 0x000fe20000000000 */
[----:B------:R-:W-:Y:S01]  /*2010*/  ISETP.GT.AND P4, PT, R3, RZ, PT ;  /* 0x000000ff0300720c */ /* 0x000fe20003f84270 */
[----:B------:R-:W-:Y:S01]  /*2020*/  @!P1 IMAD.IADD R9, R9, 0x1, -R22 ;  /* 0x0000000109099824 */ /* 0x000fe200078e0a16 */
[----:B------:R-:W-:Y:S01]  /*2030*/  ISETP.GE.U32.AND P2, PT, R30, R23, PT ;  /* 0x000000171e00720c */ /* 0x000fe20003f46070 */
[----:B------:R-:W-:-:S03]  /*2040*/  @!P1 VIADD R21, R21, 0x1 ;  /* 0x0000000115159836 */ /* 0x000fc60000000000 */
[----:B------:R-:W-:Y:S02]  /*2050*/  ISETP.GE.U32.AND P5, PT, R9, R22, PT ;  /* 0x000000160900720c */ /* 0x000fe40003fa6070 */
[----:B------:R-:W2:Y:S01]  /*2060*/  LDC R9, c[0x0][0x2c4] ;  /* 0x0000b100ff097b82 */ /* 0x000ea20000000800 */
[----:B------:R-:W-:Y:S01]  /*2070*/  LEA.HI.SX32 R22, R3, 0x1, 0x1 ;  /* 0x0000000103167811 */ /* 0x000fe200078f0aff */
[----:B0-----:R-:W-:-:S05]  /*2080*/  FADD.FTZ R26, R26, R25 ;  /* 0x000000191a1a7221 */ /* 0x001fca0000010000 */
[----:B------:R-:W-:Y:S02]  /*2090*/  @P2 IADD3 R28, R28, 0x1, RZ ;  /* 0x000000011c1c2810 */ /* 0x000fe40007ffe0ff */
[----:B------:R-:W-:Y:S01]  /*20a0*/  ISETP.GE.AND P2, PT, R24, RZ, PT ;  /* 0x000000ff1800720c */ /* 0x000fe20003f46270 */
[----:B------:R-:W0:Y:S01]  /*20b0*/  SHFL.BFLY PT, R25, R26, 0x1, 0x1f ;  /* 0x0c201f001a197f89 */ /* 0x000e2200000e0000 */
[----:B------:R-:W-:Y:S01]  /*20c0*/  @P5 VIADD R21, R21, 0x1 ;  /* 0x0000000115155836 */ /* 0x000fe20000000000 */
[----:B------:R-:W-:Y:S01]  /*20d0*/  ISETP.NE.AND P5, PT, R2, RZ, PT ;  /* 0x000000ff0200720c */ /* 0x000fe20003fa5270 */
[----:B------:R-:W-:Y:S01]  /*20e0*/  @!P3 IMAD.MOV R28, RZ, RZ, -R28 ;  /* 0x000000ffff1cb224 */ /* 0x000fe200078e0a1c */
[----:B------:R-:W-:Y:S02]  /*20f0*/  SHF.R.S32.HI R24, RZ, 0x1f, R3 ;  /* 0x0000001fff187819 */ /* 0x000fe40000011403 */
[----:B------:R-:W-:Y:S02]  /*2100*/  ISETP.NE.AND P3, PT, RZ, UR4, PT ;  /* 0x00000004ff007c0c */ /* 0x000fe4000bf65270 */
[----:B------:R-:W-:-:S02]  /*2110*/  @!P4 IADD3 R22, R24, RZ, RZ ;  /* 0x000000ff1816c210 */ /* 0x000fc40007ffe0ff */
[----:B-1----:R-:W-:-:S04]  /*2120*/  LOP3.LUT P4, RZ, R8, 0x1f, RZ, 0xc0, !PT ;  /* 0x0000001f08ff7812 */ /* 0x002fc8000788c0ff */
[----:B------:R-:W-:Y:S02]  /*2130*/  ISETP.GT.OR P4, PT, R8, 0x7f, P4 ;  /* 0x0000007f0800780c */ /* 0x000fe40002784670 */
[----:B------:R-:W-:Y:S02]  /*2140*/  @!P5 LOP3.LUT R28, RZ, R23, RZ, 0x33, !PT ;  /* 0x00000017ff1cd212 */ /* 0x000fe400078e33ff */
[----:B--2---:R-:W-:-:S05]  /*2150*/  SEL R9, R9, 0x1, !P3 ;  /* 0x0000000109097807 */ /* 0x004fca0005800000 */
[----:B------:R-:W-:Y:S02]  /*2160*/  IMAD R23, R4, R9, RZ ;  /* 0x0000000904177224 */ /* 0x000fe400078e02ff */
[----:B0-----:R-:W-:Y:S01]  /*2170*/  FADD.FTZ R25, R26, R25 ;  /* 0x000000191a197221 */ /* 0x001fe20000010000 */
[----:B------:R-:W-:-:S04]  /*2180*/  SHF.R.S32.HI R26, RZ, 0x1f, R2 ;  /* 0x0000001fff1a7819 */ /* 0x000fc80000011402 */
[----:B------:R-:W-:Y:S01]  /*2190*/  FSETP.NE.FTZ.AND P1, PT, R25, RZ, PT ;  /* 0x000000ff1900720b */ /* 0x000fe20003f35000 */
[----:B------:R-:W-:Y:S01]  /*21a0*/  @!P0 IMAD.MOV R18, RZ, RZ, R26 ;  /* 0x000000ffff128224 */ /* 0x000fe200078e021a */
[----:B------:R-:W-:Y:S01]  /*21b0*/  ISETP.NE.AND P0, PT, R17, RZ, PT ;  /* 0x000000ff1100720c */ /* 0x000fe20003f05270 */
[----:B------:R-:W-:Y:S01]  /*21c0*/  IMAD.MOV.U32 R26, RZ, RZ, R21 ;  /* 0x000000ffff1a7224 */ /* 0x000fe200078e0015 */
[----:B------:R-:W-:-:S04]  /*21d0*/  SHF.R.S32.HI R21, RZ, 0x1f, R28 ;  /* 0x0000001fff157819 */ /* 0x000fc8000001141c */
[----:B------:R-:W-:Y:S02]  /*21e0*/  @!P2 IADD3 R26, -R26, RZ, RZ ;  /* 0x000000ff1a1aa210 */ /* 0x000fe40007ffe1ff */
[----:B------:R-:W-:-:S03]  /*21f0*/  ISETP.LT.U32.AND P2, PT, R6, R28, PT ;  /* 0x0000001c0600720c */ /* 0x000fc60003f41070 */
[----:B------:R0:W1:Y:S01]  /*2200*/  @P1 MUFU.LG2 R24, R25 ;  /* 0x0000001900181308 */ /* 0x0000620000000c00 */
[C---:B------:R-:W-:Y:S02]  /*2210*/  ISETP.LT.AND.EX P2, PT, R7.reuse, R21, PT, P2 ;  /* 0x000000150700720c */ /* 0x040fe40003f41320 */
[----:B------:R-:W-:Y:S02]  /*2220*/  @!P0 LOP3.LUT R26, RZ, R17, RZ, 0x33, !PT ;  /* 0x00000011ff1a8212 */ /* 0x000fe400078e33ff */
[----:B------:R-:W-:-:S03]  /*2230*/  SEL R8, R7, R21, P2 ;  /* 0x0000001507087207 */ /* 0x000fc60001000000 */
[----:B0-----:R-:W-:Y:S01]  /*2240*/  IMAD R25, R26, R9, RZ ;  /* 0x000000091a197224 */ /* 0x001fe200078e02ff */
[----:B------:R-:W-:Y:S01]  /*2250*/  SEL R9, R6, R28, P2 ;  /* 0x0000001c06097207 */ /* 0x000fe20001000000 */
[----:B-1----:R-:W-:Y:S01]  /*2260*/  @P1 FFMA.FTZ R29, R24, 0.69314718246459960938, R19 ;  /* 0x3f317218181d1823 */ /* 0x002fe20000010013 */
[----:B------:R-:W-:Y:S02]  /*2270*/  IMAD R6, R23, R22, RZ ;  /* 0x0000001617067224 */ /* 0x000fe400078e02ff */
[----:B------:R-:W-:Y:S01]  /*2280*/  IMAD R7, R18, R25, RZ ;  /* 0x0000001912077224 */ /* 0x000fe200078e02ff */
[----:B------:R-:W-:Y:S06]  /*2290*/  @P4 BRA `(.L_x_15) ;  /* 0x0000001c00204947 */ /* 0x000fec0003800000 */
[----:B------:R-:W-:Y:S01]  /*22a0*/  ULDC.U8 UR4, c[0x0][0x3d8] ;  /* 0x0000f60000047ab9 */ /* 0x000fe20000000000 */
[C---:B------:R-:W-:Y:S02]  /*22b0*/  IADD3 R38, P0, R11.reuse, UR7, RZ ;  /* 0x000000070b267c10 */ /* 0x040fe4000ff1e0ff */
[----:B------:R-:W-:Y:S02]  /*22c0*/  ISETP.NE.AND P1, PT, RZ, UR4, PT ;  /* 0x00000004ff007c0c */ /* 0x000fe4000bf25270 */
[----:B------:R-:W-:-:S11]  /*22d0*/  LEA.HI.X.SX32 R39, R11, UR6, 0x1, P0 ;  /* 0x000000060b277c11 */ /* 0x000fd600080f0eff */
[----:B------:R-:W-:Y:S05]  /*22e0*/  @!P1 BRA `(.L_x_16) ;  /* 0x0000001800fc9947 */ /* 0x000fea0003800000 */
[----:B------:R-:W-:Y:S02]  /*22f0*/  ISETP.GE.U32.AND P1, PT, R38, R20, PT ;  /* 0x000000142600720c */ /* 0x000fe40003f26070 */
[----:B------:R-:W-:Y:S02]  /*2300*/  ISETP.LT.U32.AND P0, PT, R17, 0x1, PT ;  /* 0x000000011100780c */ /* 0x000fe40003f01070 */
[----:B------:R-:W-:Y:S02]  /*2310*/  ISETP.GE.AND.EX P1, PT, R39, R5, PT, P1 ;  /* 0x000000052700720c */ /* 0x000fe40003f26310 */
[----:B------:R-:W-:-:S04]  /*2320*/  SHF.R.S32.HI R4, RZ, 0x1f, R17 ;  /* 0x0000001fff047819 */ /* 0x000fc80000011411 */
[----:B------:R-:W-:-:S04]  /*2330*/  ISETP.LT.AND.EX P0, PT, R4, RZ, PT, P0 ;  /* 0x000000ff0400720c */ /* 0x000fc80003f01300 */
[----:B------:R-:W-:Y:S02]  /*2340*/  SEL R5, R17, 0x1, P0 ;  /* 0x0000000111057807 */ /* 0x000fe40000000000 */
[----:B------:R-:W-:Y:S01]  /*2350*/  SEL R4, R4, RZ, P0 ;  /* 0x000000ff04047207 */ /* 0x000fe20000000000 */
[----:B------:R-:W-:Y:S06]  /*2360*/  @P1 BRA `(.L_x_15) ;  /* 0x0000001800ec1947 */ /* 0x000fec0003800000 */
[----:B------:R-:W-:Y:S01]  /*2370*/  IADD3 R17, P1, R5, 0x1, RZ ;  /* 0x0000000105117810 */ /* 0x000fe20007f3e0ff */
[----:B------:R-:W-:Y:S03]  /*2380*/  BSSY B0, `(.L_x_17) ;  /* 0x0000036000007945 */ /* 0x000fe60003800000 */
[----:B------:R-:W-:Y:S01]  /*2390*/  ISETP.GE.U32.AND P0, PT, R17, 0x3, PT ;  /* 0x000000031100780c */ /* 0x000fe20003f06070 */
[----:B------:R-:W-:-:S05]  /*23a0*/  IMAD.X R17, RZ, RZ, R4, P1 ;  /* 0x000000ffff117224 */ /* 0x000fca00008e0604 */
[----:B------:R-:W-:-:S04]  /*23b0*/  ISETP.GE.U32.AND.EX P0, PT, R17, RZ, PT, P0 ;  /* 0x000000ff1100720c */ /* 0x000fc80003f06100 */
[----:B------:R-:W-:Y:S02]  /*23c0*/  SEL R22, R4, RZ, !P0 ;  /* 0x000000ff04167207 */ /* 0x000fe40004000000 */
[----:B------:R-:W-:-:S03]  /*23d0*/  SEL R18, R5, RZ, !P0 ;  /* 0x000000ff05127207 */ /* 0x000fc60004000000 */
[-C--:B------:R-:W-:Y:S02]  /*23e0*/  IMAD R17, R22, R27.reuse, RZ ;  /* 0x0000001b16117224 */ /* 0x080fe400078e02ff */
[----:B------:R-:W-:-:S04]  /*23f0*/  IMAD.WIDE.U32 R22, R18, R27, RZ ;  /* 0x0000001b12167225 */ /* 0x000fc800078e00ff */
[----:B------:R-:W-:Y:S02]  /*2400*/  IMAD R17, R18, R0, R17 ;  /* 0x0000000012117224 */ /* 0x000fe400078e0211 */
[----:B------:R-:W-:-:S03]  /*2410*/  IMAD.WIDE.U32 R42, R22, R5, RZ ;  /* 0x00000005162a7225 */ /* 0x000fc600078e00ff */
[----:B------:R-:W-:-:S05]  /*2420*/  IADD3 R18, R23, R17, RZ ;  /* 0x0000001117127210 */ /* 0x000fca0007ffe0ff */
[----:B------:R-:W-:-:S04]  /*2430*/  IMAD R25, R18, R5, RZ ;  /* 0x0000000512197224 */ /* 0x000fc800078e02ff */
[----:B------:R-:W-:-:S04]  /*2440*/  IMAD R25, R4, R22, R25 ;  /* 0x0000001604197224 */ /* 0x000fc800078e0219 */
[----:B------:R-:W-:-:S05]  /*2450*/  IMAD.IADD R25, R43, 0x1, R25 ;  /* 0x000000012b197824 */ /* 0x000fca00078e0219 */
        /* <DEDUP_REMOVED lines=8> */
[-C--:B------:R-:W-:Y:S02]  /*24e0*/  IADD3 R19, P0, RZ, -R22.reuse, RZ ;  /* 0x80000016ff137210 */ /* 0x080fe40007f1e0ff */
[----:B------:R-:W-:Y:S02]  /*24f0*/  MOV R48, R22 ;  /* 0x0000001600307202 */ /* 0x000fe40000000f00 */
[----:B------:R-:W-:Y:S01]  /*2500*/  IADD3.X R17, RZ, ~R23, RZ, P0, !PT ;  /* 0x80000017ff117210 */ /* 0x000fe200007fe4ff */
[----:B------:R-:W-:Y:S01]  /*2510*/  IMAD.WIDE.U32 R38, R42, R19, R38 ;  /* 0x000000132a267225 */ /* 0x000fe200078e0026 */
[----:B------:R-:W-:-:S03]  /*2520*/  MOV R49, R23 ;  /* 0x0000001700317202 */ /* 0x000fc60000000f00 */
[----:B------:R-:W-:-:S04]  /*2530*/  IMAD R18, R17, R42, RZ ;  /* 0x0000002a11127224 */ /* 0x000fc800078e02ff */
[----:B------:R-:W-:Y:S01]  /*2540*/  IMAD R17, R25, R19, R18 ;  /* 0x0000001319117224 */ /* 0x000fe200078e0212 */
[----:B------:R-:W-:-:S04]  /*2550*/  MOV R18, R38 ;  /* 0x0000002600127202 */ /* 0x000fc80000000f00 */
[----:B------:R-:W-:Y:S01]  /*2560*/  IADD3 R17, R39, R17, RZ ;  /* 0x0000001127117210 */ /* 0x000fe20007ffe0ff */
[----:B------:R-:W-:Y:S05]  /*2570*/  BRA `(.L_x_19) ;  /* 0x0000000000587947 */ /* 0x000fea0003800000 */
.L_x_18:
[----:B------:R-:W0:Y:S01]  /*2580*/  I2F.U32.RP R21, R42 ;  /* 0x0000002a00157306 */ /* 0x000e220000209000 */
[----:B------:R-:W-:Y:S01]  /*2590*/  ISETP.NE.U32.AND P0, PT, R42, RZ, PT ;  /* 0x000000ff2a00720c */ /* 0x000fe20003f05070 */
[----:B------:R-:W-:-:S06]  /*25a0*/  HFMA2.MMA R49, -RZ, RZ, 0, 0 ;  /* 0x00000000ff317435 */ /* 0x000fcc00000001ff */
[----:B0-----:R-:W0:Y:S02]  /*25b0*/  MUFU.RCP R18, R21 ;  /* 0x0000001500127308 */ /* 0x001e240000001000 */
[----:B0-----:R-:W-:-:S06]  /*25c0*/  IADD3 R18, R18, 0xffffffe, RZ ;  /* 0x0ffffffe12127810 */ /* 0x001fcc0007ffe0ff */
        /* <DEDUP_REMOVED lines=11> */
[----:B------:R-:W-:Y:S02]  /*2680*/  ISETP.GE.U32.AND P1, PT, R17, R42, PT ;  /* 0x0000002a1100720c */ /* 0x000fe40003f26070 */
[----:B------:R-:W-:-:S11]  /*2690*/  MOV R17, RZ ;  /* 0x000000ff00117202 */ /* 0x000fd60000000f00 */
[----:B------:R-:W-:Y:S02]  /*26a0*/  @P1 IADD3 R48, R48, 0x1, RZ ;  /* 0x0000000130301810 */ /* 0x000fe40007ffe0ff */
[----:B------:R-:W-:-:S05]  /*26b0*/  @!P0 LOP3.LUT R48, RZ, R42, RZ, 0x33, !PT ;  /* 0x0000002aff308212 */ /* 0x000fca00078e33ff */
[----:B------:R-:W-:-:S04]  /*26c0*/  IMAD.MOV R19, RZ, RZ, -R48 ;  /* 0x000000ffff137224 */ /* 0x000fc800078e0a30 */
[----:B------:R-:W-:Y:S02]  /*26d0*/  IMAD R18, R42, R19, R38 ;  /* 0x000000132a127224 */ /* 0x000fe400078e0226 */
.L_x_19:
[----:B------:R-:W-:Y:S05]  /*26e0*/  BSYNC B0 ;  /* 0x0000000000007941 */ /* 0x000fea0003800000 */
.L_x_17:
[----:B------:R-:W-:Y:S01]  /*26f0*/  LOP3.LUT R19, R17, R0, RZ, 0xfc, !PT ;  /* 0x0000000011137212 */ /* 0x000fe200078efcff */
[----:B------:R-:W-:Y:S03]  /*2700*/  BSSY B0, `(.L_x_20) ;  /* 0x0000028000007945 */ /* 0x000fe60003800000 */
[----:B------:R-:W-:-:S13]  /*2710*/  ISETP.NE.U32.AND P0, PT, R19, RZ, PT ;  /* 0x000000ff1300720c */ /* 0x000fda0003f05070 */
[----:B------:R-:W-:Y:S05]  /*2720*/  @!P0 BRA `(.L_x_21) ;  /* 0x00000000003c8947 */ /* 0x000fea0003800000 */
[----:B------:R-:W-:Y:S01]  /*2730*/  IMAD.MOV.U32 R26, RZ, RZ, R27 ;  /* 0x000000ffff1a7224 */ /* 0x000fe200078e001b */
[----:B------:R-:W-:Y:S02]  /*2740*/  MOV R25, R0 ;  /* 0x0000000000197202 */ /* 0x000fe40000000f00 */
[----:B------:R-:W-:Y:S02]  /*2750*/  MOV R24, 0x2770 ;  /* 0x0000277000187802 */ /* 0x000fe40000000f00 */
[----:B------:R-:W-:Y:S05]  /*2760*/  CALL.REL.NOINC `($__internal_0_$__cuda_sm20_div_s64) ;  /* 0x0000002000e07944 */ /* 0x000fea0003c00000 */
[----:B------:R-:W-:Y:S01]  /*2770*/  IADD3 R19, P0, RZ, -R22, RZ ;  /* 0x80000016ff137210 */ /* 0x000fe20007f1e0ff */
[----:B------:R-:W-:Y:S01]  /*2780*/  IMAD.MOV.U32 R43, RZ, RZ, R23 ;  /* 0x000000ffff2b7224 */ /* 0x000fe200078e0017 */
[----:B------:R-:W-:Y:S02]  /*2790*/  MOV R38, R18 ;  /* 0x0000001200267202 */ /* 0x000fe40000000f00 */
[----:B------:R-:W-:Y:S02]  /*27a0*/  IADD3.X R24, RZ, ~R23, RZ, P0, !PT ;  /* 0x80000017ff187210 */ /* 0x000fe400007fe4ff */
[----:B------:R-:W-:Y:S02]  /*27b0*/  MOV R39, R17 ;  /* 0x0000001100277202 */ /* 0x000fe40000000f00 */
[----:B------:R-:W-:Y:S01]  /*27c0*/  MOV R42, R22 ;  /* 0x00000016002a7202 */ /* 0x000fe20000000f00 */
[----:B------:R-:W-:Y:S02]  /*27d0*/  IMAD R24, R24, R27, RZ ;  /* 0x0000001b18187224 */ /* 0x000fe400078e02ff */
[----:B------:R-:W-:-:S04]  /*27e0*/  IMAD.WIDE.U32 R38, R27, R19, R38 ;  /* 0x000000131b267225 */ /* 0x000fc800078e0026 */
[----:B------:R-:W-:-:S04]  /*27f0*/  IMAD R0, R0, R19, R24 ;  /* 0x0000001300007224 */ /* 0x000fc800078e0218 */
[----:B------:R-:W-:Y:S01]  /*2800*/  IMAD.IADD R0, R39, 0x1, R0 ;  /* 0x0000000127007824 */ /* 0x000fe200078e0200 */
[----:B------:R-:W-:Y:S05]  /*2810*/  BRA `(.L_x_22) ;  /* 0x0000000000587947 */ /* 0x000fea0003800000 */
.L_x_21:
        /* <DEDUP_REMOVED lines=22> */
.L_x_22:
[----:B------:R-:W-:Y:S05]  /*2980*/  BSYNC B0 ;  /* 0x0000000000007941 */ /* 0x000fea0003800000 */
.L_x_20:
[----:B------:R-:W0:Y:S01]  /*2990*/  LDC R27, c[0x0][0x2c0] ;  /* 0x0000b000ff1b7b82 */ /* 0x000e220000000800 */
[----:B------:R-:W-:Y:S01]  /*29a0*/  LOP3.LUT R17, R43, R4, RZ, 0xfc, !PT ;  /* 0x000000042b117212 */ /* 0x000fe200078efcff */
[----:B------:R-:W-:Y:S03]  /*29b0*/  BSSY B0, `(.L_x_23) ;  /* 0x0000027000007945 */ /* 0x000fe60003800000 */
[----:B------:R-:W-:Y:S02]  /*29c0*/  ISETP.NE.U32.AND P0, PT, R17, RZ, PT ;  /* 0x000000ff1100720c */ /* 0x000fe40003f05070 */
[----:B0-----:R-:W-:-:S11]  /*29d0*/  SEL R27, R27, 0x1, P3 ;  /* 0x000000011b1b7807 */ /* 0x001fd60001800000 */
[----:B------:R-:W-:Y:S05]  /*29e0*/  @!P0 BRA `(.L_x_24) ;  /* 0x0000000000348947 */ /* 0x000fea0003800000 */
[----:B------:R-:W-:Y:S01]  /*29f0*/  IMAD.MOV.U32 R18, RZ, RZ, R42 ;  /* 0x000000ffff127224 */ /* 0x000fe200078e002a */
[----:B------:R-:W-:Y:S01]  /*2a00*/  MOV R26, R5 ;  /* 0x00000005001a7202 */ /* 0x000fe20000000f00 */
[----:B------:R-:W-:Y:S01]  /*2a10*/  IMAD.MOV.U32 R17, RZ, RZ, R43 ;  /* 0x000000ffff117224 */ /* 0x000fe200078e002b */
[----:B------:R-:W-:Y:S02]  /*2a20*/  MOV R25, R4 ;  /* 0x0000000400197202 */ /* 0x000fe40000000f00 */
[----:B------:R-:W-:Y:S02]  /*2a30*/  MOV R24, 0x2a50 ;  /* 0x00002a5000187802 */ /* 0x000fe40000000f00 */
[----:B------:R-:W-:Y:S05]  /*2a40*/  CALL.REL.NOINC `($__internal_0_$__cuda_sm20_div_s64) ;  /* 0x0000002000287944 */ /* 0x000fea0003c00000 */
[----:B------:R-:W-:-:S04]  /*2a50*/  IADD3 R17, P0, RZ, -R22, RZ ;  /* 0x80000016ff117210 */ /* 0x000fc80007f1e0ff */
[----:B------:R-:W-:Y:S01]  /*2a60*/  IADD3.X R18, RZ, ~R23, RZ, P0, !PT ;  /* 0x80000017ff127210 */ /* 0x000fe200007fe4ff */
[----:B------:R-:W-:-:S04]  /*2a70*/  IMAD.WIDE.U32 R42, R5, R17, R42 ;  /* 0x00000011052a7225 */ /* 0x000fc800078e002a */
[----:B------:R-:W-:-:S04]  /*2a80*/  IMAD R18, R18, R5, RZ ;  /* 0x0000000512127224 */ /* 0x000fc800078e02ff */
[----:B------:R-:W-:-:S05]  /*2a90*/  IMAD R4, R4, R17, R18 ;  /* 0x0000001104047224 */ /* 0x000fca00078e0212 */
[----:B------:R-:W-:Y:S01]  /*2aa0*/  IADD3 R4, R43, R4, RZ ;  /* 0x000000042b047210 */ /* 0x000fe20007ffe0ff */
[----:B------:R-:W-:Y:S05]  /*2ab0*/  BRA `(.L_x_25) ;  /* 0x0000000000587947 */ /* 0x000fea0003800000 */
.L_x_24:
        /* <DEDUP_REMOVED lines=22> */
.L_x_25:
[----:B------:R-:W-:Y:S05]  /*2c20*/  BSYNC B0 ;  /* 0x0000000000007941 */ /* 0x000fea0003800000 */
.L_x_23:
[-C--:B------:R-:W-:Y:S01]  /*2c30*/  IMAD R5, R41, R16.reuse, RZ ;  /* 0x0000001029057224 */ /* 0x080fe200078e02ff */
[----:B------:R-:W-:Y:S01]  /*2c40*/  SHF.R.S32.HI R17, RZ, 0x1f, R27 ;  /* 0x0000001fff117819 */ /* 0x000fe2000001141b */
[C---:B------:R-:W-:Y:S01]  /*2c50*/  IMAD.WIDE.U32 R46, R40.reuse, R16, RZ ;  /* 0x00000010282e7225 */ /* 0x040fe200078e00ff */
[----:B------:R-:W-:Y:S01]  /*2c60*/  ULDC.U8 UR10, c[0x0][0x3d9] ;  /* 0x0000f640000a7ab9 */ /* 0x000fe20000000000 */
[----:B------:R-:W-:Y:S01]  /*2c70*/  ULDC.64 UR4, c[0x0][0x2c0] ;  /* 0x0000b00000047ab9 */ /* 0x000fe20000000a00 */
[----:B------:R-:W-:Y:S01]  /*2c80*/  UISETP.NE.AND UP0, UPT, UR10, URZ, UPT ;  /* 0x0000003f0a00728c */ /* 0x000fe2000bf05270 */
[----:B------:R-:W-:Y:S01]  /*2c90*/  IMAD R5, R40, R15, R5 ;  /* 0x0000000f28057224 */ /* 0x000fe200078e0205 */
[----:B------:R-:W-:Y:S01]  /*2ca0*/  UIMAD UR4, UR4, UR5, URZ ;  /* 0x00000005040472a4 */ /* 0x000fe2000f8e023f */
[----:B------:R-:W-:Y:S01]  /*2cb0*/  IMAD R0, R0, R27, RZ ;  /* 0x0000001b00007224 */ /* 0x000fe200078e02ff */
[----:B------:R-:W-:Y:S01]  /*2cc0*/  USEL UR5, UR5, 0x1, !UP0 ;  /* 0x0000000105057887 */ /* 0x000fe2000c000000 */
[----:B------:R-:W-:Y:S01]  /*2cd0*/  BSSY B0, `(.L_x_26) ;  /* 0x0000040000007945 */ /* 0x000fe20003800000 */
[----:B------:R-:W-:Y:S01]  /*2ce0*/  IADD3 R5, R47, R5, RZ ;  /* 0x000000052f057210 */ /* 0x000fe20007ffe0ff */
[----:B------:R-:W-:Y:S01]  /*2cf0*/  IMAD R17, R17, R38, R0 ;  /* 0x0000002611117224 */ /* 0x000fe200078e0200 */
[----:B------:R-:W-:Y:S01]  /*2d00*/  USHF.R.S32.HI UR11, URZ, 0x1f, UR4 ;  /* 0x0000001f3f0b7899 */ /* 0x000fe20008011404 */
[----:B------:R-:W-:Y:S01]  /*2d10*/  IMAD R19, R4, UR4, RZ ;  /* 0x0000000404137c24 */ /* 0x000fe2000f8e02ff */
[----:B------:R-:W-:Y:S01]  /*2d20*/  USHF.R.S32.HI UR10, URZ, 0x1f, UR5 ;  /* 0x0000001f3f0a7899 */ /* 0x000fe20008011405 */
[----:B------:R-:W-:-:S02]  /*2d30*/  IMAD R18, R5, R14, RZ ;  /* 0x0000000e05127224 */ /* 0x000fc400078e02ff */
[----:B------:R-:W-:Y:S02]  /*2d40*/  IMAD R5, R23, UR5, RZ ;  /* 0x0000000517057c24 */ /* 0x000fe4000f8e02ff */
[----:B------:R-:W-:Y:S02]  /*2d50*/  IMAD R25, R13, R46, R18 ;  /* 0x0000002e0d197224 */ /* 0x000fe400078e0212 */
[----:B------:R-:W-:-:S04]  /*2d60*/  IMAD.WIDE.U32 R46, R46, R14, RZ ;  /* 0x0000000e2e2e7225 */ /* 0x000fc800078e00ff */
[----:B------:R-:W-:Y:S01]  /*2d70*/  IMAD R19, R42, UR11, R19 ;  /* 0x0000000b2a137c24 */ /* 0x000fe2000f8e0213 */
[----:B------:R-:W-:Y:S01]  /*2d80*/  IADD3 R25, R47, R25, RZ ;  /* 0x000000192f197210 */ /* 0x000fe20007ffe0ff */
[----:B------:R-:W-:-:S03]  /*2d90*/  IMAD.WIDE.U32 R38, R38, R27, RZ ;  /* 0x0000001b26267225 */ /* 0x000fc600078e00ff */
[----:B------:R-:W-:Y:S01]  /*2da0*/  LOP3.LUT R0, R49, R25, RZ, 0xfc, !PT ;  /* 0x0000001931007212 */ /* 0x000fe200078efcff */
[----:B------:R-:W-:-:S03]  /*2db0*/  IMAD.WIDE.U32 R42, R42, UR4, RZ ;  /* 0x000000042a2a7c25 */ /* 0x000fc6000f8e00ff */
[----:B------:R-:W-:Y:S01]  /*2dc0*/  ISETP.NE.U32.AND P0, PT, R0, RZ, PT ;  /* 0x000000ff0000720c */ /* 0x000fe20003f05070 */
[C---:B------:R-:W-:Y:S01]  /*2dd0*/  IMAD R5, R22.reuse, UR10, R5 ;  /* 0x0000000a16057c24 */ /* 0x040fe2000f8e0205 */
[----:B------:R-:W-:Y:S01]  /*2de0*/  IADD3 R0, R39, R17, RZ ;  /* 0x0000001127007210 */ /* 0x000fe20007ffe0ff */
[----:B------:R-:W-:Y:S01]  /*2df0*/  IMAD.WIDE.U32 R40, R22, UR5, RZ ;  /* 0x0000000516287c25 */ /* 0x000fe2000f8e00ff */
[----:B------:R-:W-:-:S03]  /*2e00*/  IADD3 R4, R43, R19, RZ ;  /* 0x000000132b047210 */ /* 0x000fc60007ffe0ff */
[----:B------:R-:W-:Y:S01]  /*2e10*/  IMAD R3, R3, UR4, RZ ;  /* 0x0000000403037c24 */ /* 0x000fe2000f8e02ff */
[----:B------:R-:W-:Y:S01]  /*2e20*/  IADD3 R5, R41, R5, RZ ;  /* 0x0000000529057210 */ /* 0x000fe20007ffe0ff */
[----:B------:R-:W-:-:S04]  /*2e30*/  IMAD R2, R2, UR4, RZ ;  /* 0x0000000402027c24 */ /* 0x000fc8000f8e02ff */
[----:B------:R-:W-:Y:S05]  /*2e40*/  @!P0 BRA `(.L_x_27) ;  /* 0x0000000000448947 */ /* 0x000fea0003800000 */
[----:B------:R-:W-:Y:S01]  /*2e50*/  IMAD.MOV.U32 R18, RZ, RZ, R48 ;  /* 0x000000ffff127224 */ /* 0x000fe200078e0030 */
[----:B------:R-:W-:Y:S01]  /*2e60*/  MOV R17, R49 ;  /* 0x0000003100117202 */ /* 0x000fe20000000f00 */
[----:B------:R-:W-:Y:S01]  /*2e70*/  IMAD.MOV.U32 R26, RZ, RZ, R46 ;  /* 0x000000ffff1a7224 */ /* 0x000fe200078e002e */
[----:B------:R-:W-:Y:S02]  /*2e80*/  MOV R24, 0x2ea0 ;  /* 0x00002ea000187802 */ /* 0x000fe40000000f00 */
[----:B------:R-:W-:Y:S05]  /*2e90*/  CALL.REL.NOINC `($__internal_0_$__cuda_sm20_div_s64) ;  /* 0x0000001c00147944 */ /* 0x000fea0003c00000 */
[----:B------:R-:W-:Y:S01]  /*2ea0*/  IADD3 R18, P0, RZ, -R22, RZ ;  /* 0x80000016ff127210 */ /* 0x000fe20007f1e0ff */
[----:B------:R-:W-:Y:S01]  /*2eb0*/  IMAD.MOV.U32 R45, RZ, RZ, R49 ;  /* 0x000000ffff2d7224 */ /* 0x000fe200078e0031 */
[----:B------:R-:W-:Y:S02]  /*2ec0*/  MOV R44, R48 ;  /* 0x00000030002c7202 */ /* 0x000fe40000000f00 */
[----:B------:R-:W-:-:S05]  /*2ed0*/  IADD3.X R17, RZ, ~R23, RZ, P0, !PT ;  /* 0x80000017ff117210 */ /* 0x000fca00007fe4ff */
[-C--:B------:R-:W-:Y:S02]  /*2ee0*/  IMAD R17, R17, R46.reuse, RZ ;  /* 0x0000002e11117224 */ /* 0x080fe400078e02ff */
[----:B------:R-:W-:-:S04]  /*2ef0*/  IMAD.WIDE.U32 R46, R18, R46, R44 ;  /* 0x0000002e122e7225 */ /* 0x000fc800078e002c */
[----:B------:R-:W-:Y:S01]  /*2f00*/  IMAD R17, R25, R18, R17 ;  /* 0x0000001219117224 */ /* 0x000fe200078e0211 */
[----:B------:R-:W-:Y:S02]  /*2f10*/  MOV R18, R46 ;  /* 0x0000002e00127202 */ /* 0x000fe40000000f00 */
[----:B------:R-:W-:Y:S01]  /*2f20*/  MOV R46, R22 ;  /* 0x00000016002e7202 */ /* 0x000fe20000000f00 */
[----:B------:R-:W-:Y:S01]  /*2f30*/  IMAD.IADD R17, R47, 0x1, R17 ;  /* 0x000000012f117824 */ /* 0x000fe200078e0211 */
[----:B------:R-:W-:Y:S01]  /*2f40*/  MOV R47, R23 ;  /* 0x00000017002f7202 */ /* 0x000fe20000000f00 */
[----:B------:R-:W-:Y:S05]  /*2f50*/  BRA `(.L_x_28) ;  /* 0x00000000005c7947 */ /* 0x000fea0003800000 */
.L_x_27:
[----:B------:R-:W0:Y:S01]  /*2f60*/  I2F.U32.RP R21, R46 ;  /* 0x0000002e00157306 */ /* 0x000e220000209000 */
[----:B------:R-:W-:Y:S01]  /*2f70*/  ISETP.NE.U32.AND P0, PT, R46, RZ, PT ;  /* 0x000000ff2e00720c */ /* 0x000fe20003f05070 */
[----:B------:R-:W-:-:S06]  /*2f80*/  IMAD.MOV.U32 R47, RZ, RZ, RZ ;  /* 0x000000ffff2f7224 */ /* 0x000fcc00078e00ff */
[----:B0-----:R-:W0:Y:S02]  /*2f90*/  MUFU.RCP R18, R21 ;  /* 0x0000001500127308 */ /* 0x001e240000001000 */
[----:B0-----:R-:W-:-:S06]  /*2fa0*/  IADD3 R18, R18, 0xffffffe, RZ ;  /* 0x0ffffffe12127810 */ /* 0x001fcc0007ffe0ff */
[----:B------:R-:W0:Y:S02]  /*2fb0*/  F2I.FTZ.U32.TRUNC.NTZ R19, R18 ;  /* 0x0000001200137305 */ /* 0x000e24000021f000 */
[----:B0-----:R-:W-:Y:S01]  /*2fc0*/  IADD3 R17, RZ, -R19, RZ ;  /* 0x80000013ff117210 */ /* 0x001fe20007ffe0ff */
[----:B------:R-:W-:-:S04]  /*2fd0*/  IMAD.MOV.U32 R18, RZ, RZ, RZ ;  /* 0x000000ffff127224 */ /* 0x000fc800078e00ff */
        /* <DEDUP_REMOVED lines=12> */
[----:B------:R-:W-:-:S05]  /*30a0*/  IADD3 R21, -R19, RZ, RZ ;  /* 0x000000ff13157210 */ /* 0x000fca0007ffe1ff */
[----:B------:R-:W-:Y:S01]  /*30b0*/  IMAD R18, R46, R21, R48 ;  /* 0x000000152e127224 */ /* 0x000fe200078e0230 */
[----:B------:R-:W-:Y:S02]  /*30c0*/  MOV R46, R19 ;  /* 0x00000013002e7202 */ /* 0x000fe40000000f00 */
.L_x_28:
[----:B------:R-:W-:Y:S05]  /*30d0*/  BSYNC B0 ;  /* 0x0000000000007941 */ /* 0x000fea0003800000 */
.L_x_26:
        /* <DEDUP_REMOVED lines=8> */
[-C--:B------:R-:W-:Y:S02]  /*3160*/  IADD3 R21, P0, RZ, -R22.reuse, RZ ;  /* 0x80000016ff157210 */ /* 0x080fe40007f1e0ff */
[----:B------:R-:W-:Y:S02]  /*3170*/  MOV R48, R22 ;  /* 0x0000001600307202 */ /* 0x000fe40000000f00 */
[-C--:B------:R-:W-:Y:S02]  /*3180*/  IADD3.X R19, RZ, ~R23.reuse, RZ, P0, !PT ;  /* 0x80000017ff137210 */ /* 0x080fe400007fe4ff */
[----:B------:R-:W-:-:S03]  /*3190*/  MOV R49, R23 ;  /* 0x0000001700317202 */ /* 0x000fc60000000f00 */
[----:B------:R-:W-:Y:S01]  /*31a0*/  IMAD R24, R19, R16, RZ ;  /* 0x0000001013187224 */ /* 0x000fe200078e02ff */
[----:B------:R-:W-:-:S03]  /*31b0*/  MOV R19, R17 ;  /* 0x0000001100137202 */ /* 0x000fc60000000f00 */
[-C--:B------:R-:W-:Y:S02]  /*31c0*/  IMAD R15, R15, R21.reuse, R24 ;  /* 0x000000150f0f7224 */ /* 0x080fe400078e0218 */
[----:B------:R-:W-:-:S05]  /*31d0*/  IMAD.WIDE.U32 R16, R16, R21, R18 ;  /* 0x0000001510107225 */ /* 0x000fca00078e0012 */
[----:B------:R-:W-:Y:S01]  /*31e0*/  IADD3 R15, R17, R15, RZ ;  /* 0x0000000f110f7210 */ /* 0x000fe20007ffe0ff */
[----:B------:R-:W-:Y:S05]  /*31f0*/  BRA `(.L_x_31) ;  /* 0x0000000000587947 */ /* 0x000fea0003800000 */
.L_x_30:
[----:B------:R-:W0:Y:S01]  /*3200*/  I2F.U32.RP R19, R16 ;  /* 0x0000001000137306 */ /* 0x000e220000209000 */
[----:B------:R-:W-:Y:S01]  /*3210*/  HFMA2.MMA R22, -RZ, RZ, 0, 0 ;  /* 0x00000000ff167435 */ /* 0x000fe200000001ff */
[----:B------:R-:W-:Y:S01]  /*3220*/  ISETP.NE.U32.AND P0, PT, R16, RZ, PT ;  /* 0x000000ff1000720c */ /* 0x000fe20003f05070 */
[----:B------:R-:W-:-:S05]  /*3230*/  HFMA2.MMA R49, -RZ, RZ, 0, 0 ;  /* 0x00000000ff317435 */ /* 0x000fca00000001ff */
[----:B0-----:R-:W0:Y:S02]  /*3240*/  MUFU.RCP R17, R19 ;  /* 0x0000001300117308 */ /* 0x001e240000001000 */
[----:B0-----:R-:W-:-:S06]  /*3250*/  IADD3 R17, R17, 0xffffffe, RZ ;  /* 0x0ffffffe11117810 */ /* 0x001fcc0007ffe0ff */
        /* <DEDUP_REMOVED lines=16> */
.L_x_31:
[----:B------:R-:W-:Y:S05]  /*3360*/  BSYNC B0 ;  /* 0x0000000000007941 */ /* 0x000fea0003800000 */
.L_x_29:
[----:B------:R-:W-:Y:S01]  /*3370*/  LOP3.LUT R17, R49, R13, RZ, 0xfc, !PT ;  /* 0x0000000d31117212 */ /* 0x000fe200078efcff */
[----:B------:R-:W-:Y:S03]  /*3380*/  BSSY B0, `(.L_x_32) ;  /* 0x000002c000007945 */ /* 0x000fe60003800000 */
        /* <DEDUP_REMOVED lines=8> */
[----:B------:R-:W-:Y:S01]  /*3410*/  IADD3 R18, P0, RZ, -R22, RZ ;  /* 0x80000016ff127210 */ /* 0x000fe20007f1e0ff */
[----:B------:R-:W-:Y:S01]  /*3420*/  IMAD.MOV.U32 R25, RZ, RZ, R49 ;  /* 0x000000ffff197224 */ /* 0x000fe200078e0031 */
[----:B------:R-:W-:Y:S02]  /*3430*/  MOV R24, R48 ;  /* 0x0000003000187202 */ /* 0x000fe40000000f00 */
[----:B------:R-:W-:-:S03]  /*3440*/  IADD3.X R17, RZ, ~R23, RZ, P0, !PT ;  /* 0x80000017ff117210 */ /* 0x000fc600007fe4ff */
[----:B------:R-:W-:-:S04]  /*3450*/  IMAD.WIDE.U32 R24, R14, R18, R24 ;  /* 0x000000120e187225 */ /* 0x000fc800078e0018 */
[----:B------:R-:W-:Y:S01]  /*3460*/  IMAD R17, R17, R14, RZ ;  /* 0x0000000e11117224 */ /* 0x000fe200078e02ff */
[----:B------:R-:W-:Y:S02]  /*3470*/  MOV R14, R24 ;  /* 0x00000018000e7202 */ /* 0x000fe40000000f00 */
[----:B------:R-:W-:Y:S01]  /*3480*/  MOV R24, R22 ;  /* 0x0000001600187202 */ /* 0x000fe20000000f00 */
[----:B------:R-:W-:-:S04]  /*3490*/  IMAD R17, R13, R18, R17 ;  /* 0x000000120d117224 */ /* 0x000fc800078e0211 */
[----:B------:R-:W-:Y:S01]  /*34a0*/  IMAD.IADD R18, R25, 0x1, R17 ;  /* 0x0000000119127824 */ /* 0x000fe200078e0211 */
[----:B------:R-:W-:Y:S01]  /*34b0*/  MOV R25, R23 ;  /* 0x0000001700197202 */ /* 0x000fe20000000f00 */
[----:B------:R-:W-:Y:S05]  /*34c0*/  BRA `(.L_x_34) ;  /* 0x00000000005c7947 */ /* 0x000fea0003800000 */
.L_x_33:
[----:B------:R-:W0:Y:S01]  /*34d0*/  I2F.U32.RP R18, R14 ;  /* 0x0000000e00127306 */ /* 0x000e220000209000 */
[----:B------:R-:W-:Y:S01]  /*34e0*/  IMAD.MOV.U32 R22, RZ, RZ, RZ ;  /* 0x000000ffff167224 */ /* 0x000fe200078e00ff */
[----:B------:R-:W-:Y:S01]  /*34f0*/  ISETP.NE.U32.AND P0, PT, R14, RZ, PT ;  /* 0x000000ff0e00720c */ /* 0x000fe20003f05070 */
[----:B------:R-:W-:-:S05]  /*3500*/  IMAD.MOV.U32 R25, RZ, RZ, RZ ;  /* 0x000000ffff197224 */ /* 0x000fca00078e00ff */
[----:B0-----:R-:W0:Y:S02]  /*3510*/  MUFU.RCP R17, R18 ;  /* 0x0000001200117308 */ /* 0x001e240000001000 */
[----:B0-----:R-:W-:Y:S01]  /*3520*/  IADD3 R17, R17, 0xffffffe, RZ ;  /* 0x0ffffffe11117810 */ /* 0x001fe20007ffe0ff */
[----:B------:R-:W-:-:S05]  /*3530*/  IMAD.MOV.U32 R18, RZ, RZ, RZ ;  /* 0x000000ffff127224 */ /* 0x000fca00078e00ff */
        /* <DEDUP_REMOVED lines=10> */
[----:B------:R-:W-:-:S13]  /*35e0*/  ISETP.GE.U32.AND P1, PT, R13, R14, PT ;  /* 0x0000000e0d00720c */ /* 0x000fda0003f26070 */
[----:B------:R-:W-:Y:S01]  /*35f0*/  @P1 VIADD R22, R22, 0x1 ;  /* 0x0000000116161836 */ /* 0x000fe20000000000 */
[----:B------:R-:W-:-:S04]  /*3600*/  @!P0 LOP3.LUT R22, RZ, R14, RZ, 0x33, !PT ;  /* 0x0000000eff168212 */ /* 0x000fc800078e33ff */
[----:B------:R-:W-:Y:S02]  /*3610*/  IADD3 R13, -R22, RZ, RZ ;  /* 0x000000ff160d7210 */ /* 0x000fe40007ffe1ff */
[----:B------:R-:W-:-:S03]  /*3620*/  MOV R24, R22 ;  /* 0x0000001600187202 */ /* 0x000fc60000000f00 */
[----:B------:R-:W-:Y:S02]  /*3630*/  IMAD R14, R14, R13, R48 ;  /* 0x0000000d0e0e7224 */ /* 0x000fe400078e0230 */
.L_x_34:
[----:B------:R-:W-:Y:S05]  /*3640*/  BSYNC B0 ;  /* 0x0000000000007941 */ /* 0x000fea0003800000 */
.L_x_32:
[----:B------:R-:W-:Y:S01]  /*3650*/  IMAD R21, R18, R3, RZ ;  /* 0x0000000312157224 */ /* 0x000fe200078e02ff */
[----:B------:R-:W-:Y:S01]  /*3660*/  LOP3.LUT R18, R47, R10, RZ, 0xfc, !PT ;  /* 0x0000000a2f127212 */ /* 0x000fe200078efcff */
[----:B------:R-:W-:Y:S01]  /*3670*/  ULDC UR4, c[0x0][0x2c4] ;  /* 0x0000b10000047ab9 */ /* 0x000fe20000000800 */
[----:B------:R-:W-:Y:S01]  /*3680*/  SHF.R.S32.HI R13, RZ, 0x1f, R3 ;  /* 0x0000001fff0d7819 */ /* 0x000fe20000011403 */
[----:B------:R-:W-:Y:S01]  /*3690*/  IMAD R50, R27, UR4, RZ ;  /* 0x000000041b327c24 */ /* 0x000fe2000f8e02ff */
[----:B------:R-:W-:Y:S01]  /*36a0*/  ISETP.NE.U32.AND P0, PT, R18, RZ, PT ;  /* 0x000000ff1200720c */ /* 0x000fe20003f05070 */
[-C--:B------:R-:W-:Y:S01]  /*36b0*/  IMAD R17, R25, R6.reuse, RZ ;  /* 0x0000000619117224 */ /* 0x080fe200078e02ff */
[----:B------:R-:W-:Y:S01]  /*36c0*/  SHF.R.S32.HI R22, RZ, 0x1f, R6 ;  /* 0x0000001fff167819 */ /* 0x000fe20000011406 */
[----:B------:R-:W-:Y:S01]  /*36d0*/  IMAD.WIDE.U32 R48, R24, R6, RZ ;  /* 0x0000000618307225 */ /* 0x000fe200078e00ff */
[----:B------:R-:W-:Y:S01]  /*36e0*/  SHF.R.S32.HI R19, RZ, 0x1f, R50 ;  /* 0x0000001fff137819 */ /* 0x000fe20000011432 */
[----:B------:R-:W-:Y:S02]  /*36f0*/  BSSY B0, `(.L_x_35) ;  /* 0x0000034000007945 */ /* 0x000fe40003800000 */
[----:B------:R-:W-:-:S02]  /*3700*/  IMAD R6, R15, R50, RZ ;  /* 0x000000320f067224 */ /* 0x000fc400078e02ff */
[----:B------:R-:W-:Y:S02]  /*3710*/  IMAD R13, R13, R14, R21 ;  /* 0x0000000e0d0d7224 */ /* 0x000fe400078e0215 */
[----:B------:R-:W-:-:S04]  /*3720*/  IMAD.WIDE.U32 R14, R14, R3, RZ ;  /* 0x000000030e0e7225 */ /* 0x000fc800078e00ff */
[----:B------:R-:W-:Y:S01]  /*3730*/  IMAD R17, R22, R24, R17 ;  /* 0x0000001816117224 */ /* 0x000fe200078e0211 */
[----:B------:R-:W-:Y:S01]  /*3740*/  IADD3 R13, R15, R13, RZ ;  /* 0x0000000d0f0d7210 */ /* 0x000fe20007ffe0ff */
[----:B------:R-:W-:Y:S02]  /*3750*/  IMAD R3, R19, R16, R6 ;  /* 0x0000001013037224 */ /* 0x000fe400078e0206 */
[----:B------:R-:W-:Y:S01]  /*3760*/  IMAD.WIDE.U32 R50, R16, R50, RZ ;  /* 0x0000003210327225 */ /* 0x000fe200078e00ff */
[----:B------:R-:W-:-:S04]  /*3770*/  IADD3 R6, R49, R17, RZ ;  /* 0x0000001131067210 */ /* 0x000fc80007ffe0ff */
[----:B------:R-:W-:Y:S01]  /*3780*/  IADD3 R3, R51, R3, RZ ;  /* 0x0000000333037210 */ /* 0x000fe20007ffe0ff */
[----:B------:R-:W-:Y:S06]  /*3790*/  @!P0 BRA `(.L_x_36) ;  /* 0x0000000000488947 */ /* 0x000fec0003800000 */
        /* <DEDUP_REMOVED lines=10> */
[----:B------:R-:W-:Y:S01]  /*3840*/  MOV R46, R22 ;  /* 0x00000016002e7202 */ /* 0x000fe20000000f00 */
[----:B------:R-:W-:Y:S01]  /*3850*/  IMAD.WIDE.U32 R24, R12, R19, R24 ;  /* 0x000000130c187225 */ /* 0x000fe200078e0018 */
[----:B------:R-:W-:-:S03]  /*3860*/  MOV R47, R23 ;  /* 0x00000017002f7202 */ /* 0x000fc60000000f00 */
[----:B------:R-:W-:Y:S01]  /*3870*/  IMAD R17, R17, R12, RZ ;  /* 0x0000000c11117224 */ /* 0x000fe200078e02ff */
[----:B------:R-:W-:-:S03]  /*3880*/  MOV R12, R24 ;  /* 0x00000018000c7202 */ /* 0x000fc60000000f00 */
[----:B------:R-:W-:-:S04]  /*3890*/  IMAD R10, R10, R19, R17 ;  /* 0x000000130a0a7224 */ /* 0x000fc800078e0211 */
[----:B------:R-:W-:Y:S01]  /*38a0*/  IMAD.IADD R10, R25, 0x1, R10 ;  /* 0x00000001190a7824 */ /* 0x000fe200078e020a */
[----:B------:R-:W-:Y:S05]  /*38b0*/  BRA `(.L_x_37) ;  /* 0x00000000005c7947 */ /* 0x000fea0003800000 */
.L_x_36:
[----:B------:R-:W0:Y:S01]  /*38c0*/  I2F.U32.RP R19, R12 ;  /* 0x0000000c00137306 */ /* 0x000e220000209000 */
[----:B------:R-:W-:Y:S01]  /*38d0*/  IMAD.MOV.U32 R16, RZ, RZ, RZ ;  /* 0x000000ffff107224 */ /* 0x000fe200078e00ff */
[----:B------:R-:W-:Y:S01]  /*38e0*/  ISETP.NE.U32.AND P0, PT, R12, RZ, PT ;  /* 0x000000ff0c00720c */ /* 0x000fe20003f05070 */
[----:B------:R-:W-:-:S05]  /*38f0*/  IMAD.MOV.U32 R47, RZ, RZ, RZ ;  /* 0x000000ffff2f7224 */ /* 0x000fca00078e00ff */
[----:B0-----:R-:W0:Y:S02]  /*3900*/  MUFU.RCP R18, R19 ;  /* 0x0000001300127308 */ /* 0x001e240000001000 */
[----:B0-----:R-:W-:-:S06]  /*3910*/  IADD3 R18, R18, 0xffffffe, RZ ;  /* 0x0ffffffe12127810 */ /* 0x001fcc0007ffe0ff */
[----:B------:R-:W0:Y:S02]  /*3920*/  F2I.FTZ.U32.TRUNC.NTZ R17, R18 ;  /* 0x0000001200117305 */ /* 0x000e24000021f000 */
[----:B0-----:R-:W-:-:S05]  /*3930*/  IADD3 R10, RZ, -R17, RZ ;  /* 0x80000011ff0a7210 */ /* 0x001fca0007ffe0ff */
[----:B------:R-:W-:-:S04]  /*3940*/  IMAD R10, R10, R12, RZ ;  /* 0x0000000c0a0a7224 */ /* 0x000fc800078e02ff */
[----:B------:R-:W-:-:S04]  /*3950*/  IMAD.HI.U32 R17, R17, R10, R16 ;  /* 0x0000000a11117227 */ /* 0x000fc800078e0010 */
[----:B------:R-:W-:Y:S02]  /*3960*/  IMAD.MOV.U32 R10, RZ, RZ, RZ ;  /* 0x000000ffff0a7224 */ /* 0x000fe400078e00ff */
        /* <DEDUP_REMOVED lines=9> */
[----:B------:R-:W-:-:S05]  /*3a00*/  IADD3 R17, -R16, RZ, RZ ;  /* 0x000000ff10117210 */ /* 0x000fca0007ffe1ff */
[----:B------:R-:W-:Y:S01]  /*3a10*/  IMAD R12, R12, R17, R46 ;  /* 0x000000110c0c7224 */ /* 0x000fe200078e022e */
[----:B------:R-:W-:Y:S02]  /*3a20*/  MOV R46, R16 ;  /* 0x00000010002e7202 */ /* 0x000fe40000000f00 */
.L_x_37:
[----:B------:R-:W-:Y:S05]  /*3a30*/  BSYNC B0 ;  /* 0x0000000000007941 */ /* 0x000fea0003800000 */
.L_x_35:
[----:B------:R-:W-:Y:S01]  /*3a40*/  ULDC UR5, c[0x0][0x270] ;  /* 0x00009c0000057ab9 */ /* 0x000fe20000000800 */
[----:B------:R-:W-:Y:S01]  /*3a50*/  ULDC UR4, c[0x0][0x2c4] ;  /* 0x0000b10000047ab9 */ /* 0x000fe20000000800 */
[----:B------:R-:W-:Y:S01]  /*3a60*/  LOP3.LUT R16, R47, R8, RZ, 0xfc, !PT ;  /* 0x000000082f107212 */ /* 0x000fe200078efcff */
[----:B------:R-:W-:Y:S01]  /*3a70*/  UIMAD UR4, UR5, UR4, URZ ;  /* 0x00000004050472a4 */ /* 0x000fe2000f8e023f */
[----:B------:R-:W-:Y:S02]  /*3a80*/  BSSY B0, `(.L_x_38) ;  /* 0x0000030000007945 */ /* 0x000fe40003800000 */
[----:B------:R-:W-:-:S03]  /*3a90*/  ISETP.NE.U32.AND P0, PT, R16, RZ, PT ;  /* 0x000000ff1000720c */ /* 0x000fc60003f05070 */
[----:B------:R-:W-:-:S04]  /*3aa0*/  IMAD R27, R27, UR4, RZ ;  /* 0x000000041b1b7c24 */ /* 0x000fc8000f8e02ff */
[-C--:B------:R-:W-:Y:S01]  /*3ab0*/  IMAD R10, R10, R27.reuse, RZ ;  /* 0x0000001b0a0a7224 */ /* 0x080fe200078e02ff */
[----:B------:R-:W-:Y:S01]  /*3ac0*/  SHF.R.S32.HI R17, RZ, 0x1f, R27 ;  /* 0x0000001fff117819 */ /* 0x000fe2000001141b */
[----:B------:R-:W-:-:S04]  /*3ad0*/  IMAD.WIDE.U32 R52, R12, R27, RZ ;  /* 0x0000001b0c347225 */ /* 0x000fc800078e00ff */
[----:B------:R-:W-:-:S05]  /*3ae0*/  IMAD R17, R17, R12, R10 ;  /* 0x0000000c11117224 */ /* 0x000fca00078e020a */
        /* <DEDUP_REMOVED lines=8> */
[----:B------:R-:W-:Y:S02]  /*3b70*/  IADD3 R16, P0, RZ, -R22, RZ ;  /* 0x80000016ff107210 */ /* 0x000fe40007f1e0ff */
[----:B------:R-:W-:Y:S02]  /*3b80*/  MOV R18, R46 ;  /* 0x0000002e00127202 */ /* 0x000fe40000000f00 */
[----:B------:R-:W-:Y:S02]  /*3b90*/  IADD3.X R12, RZ, ~R23, RZ, P0, !PT ;  /* 0x80000017ff0c7210 */ /* 0x000fe400007fe4ff */
[----:B------:R-:W-:-:S03]  /*3ba0*/  MOV R19, R47 ;  /* 0x0000002f00137202 */ /* 0x000fc60000000f00 */
[----:B------:R-:W-:Y:S02]  /*3bb0*/  IMAD R17, R12, R9, RZ ;  /* 0x000000090c117224 */ /* 0x000fe400078e02ff */
[----:B------:R-:W-:-:S04]  /*3bc0*/  IMAD.WIDE.U32 R18, R9, R16, R18 ;  /* 0x0000001009127225 */ /* 0x000fc800078e0012 */
[----:B------:R-:W-:Y:S01]  /*3bd0*/  IMAD R17, R8, R16, R17 ;  /* 0x0000001008117224 */ /* 0x000fe200078e0211 */
[----:B------:R-:W-:-:S04]  /*3be0*/  MOV R8, R18 ;  /* 0x0000001200087202 */ /* 0x000fc80000000f00 */
[----:B------:R-:W-:Y:S01]  /*3bf0*/  IADD3 R17, R19, R17, RZ ;  /* 0x0000001113117210 */ /* 0x000fe20007ffe0ff */
[----:B------:R-:W-:Y:S05]  /*3c00*/  BRA `(.L_x_40) ;  /* 0x00000000005c7947 */ /* 0x000fea0003800000 */
.L_x_39:
        /* <DEDUP_REMOVED lines=10> */
[----:B------:R-:W-:-:S04]  /*3cb0*/  IMAD.HI.U32 R12, R17, R46, RZ ;  /* 0x0000002e110c7227 */ /* 0x000fc800078e00ff */
[----:B------:R-:W-:Y:S01]  /*3cc0*/  IMAD.MOV.U32 R17, RZ, RZ, RZ ;  /* 0x000000ffff117224 */ /* 0x000fe200078e00ff */
        /* <DEDUP_REMOVED lines=11> */
.L_x_40:
[----:B------:R-:W-:Y:S05]  /*3d80*/  BSYNC B0 ;  /* 0x0000000000007941 */ /* 0x000fea0003800000 */
.L_x_38:
[----:B------:R-:W-:Y:S01]  /*3d90*/  IADD3 R39, P1, P0, R42, R40, R38 ;  /* 0x000000282a277210 */ /* 0x000fe2000783e026 */
[----:B------:R-:W-:Y:S01]  /*3da0*/  IMAD R17, R17, R2, RZ ;  /* 0x0000000211117224 */ /* 0x000fe200078e02ff */
[----:B------:R-:W-:Y:S02]  /*3db0*/  ULDC.64 UR4, c[0x0][0x2b0] ;  /* 0x0000ac0000047ab9 */ /* 0x000fe40000000a00 */
[----:B------:R-:W-:Y:S02]  /*3dc0*/  IADD3 R39, P3, P2, R48, R39, R50 ;  /* 0x0000002730277210 */ /* 0x000fe40007a7e032 */
[----:B------:R-:W-:Y:S02]  /*3dd0*/  IADD3.X R0, R4, R5, R0, P1, P0 ;  /* 0x0000000504007210 */ /* 0x000fe40000fe0400 */
[----:B------:R-:W-:Y:S02]  /*3de0*/  IADD3 R14, P1, P0, R52, R39, R14 ;  /* 0x00000027340e7210 */ /* 0x000fe4000783e00e */
[----:B------:R-:W-:Y:S01]  /*3df0*/  IADD3.X R0, R6, R0, R3, P3, P2 ;  /* 0x0000000006007210 */ /* 0x000fe20001fe4403 */
[----:B------:R-:W-:Y:S01]  /*3e00*/  IMAD R3, R23, R7, RZ ;  /* 0x0000000717037224 */ /* 0x000fe200078e02ff */
[----:B------:R-:W-:-:S02]  /*3e10*/  SHF.R.S32.HI R4, RZ, 0x1f, R7 ;  /* 0x0000001fff047819 */ /* 0x000fc40000011407 */
[----:B------:R-:W-:Y:S02]  /*3e20*/  IADD3.X R15, R10, R0, R13, P1, P0 ;  /* 0x000000000a0f7210 */ /* 0x000fe40000fe040d */
[----:B------:R-:W-:Y:S01]  /*3e30*/  SHF.R.S32.HI R0, RZ, 0x1f, R2 ;  /* 0x0000001fff007819 */ /* 0x000fe20000011402 */
[-C--:B------:R-:W-:Y:S02]  /*3e40*/  IMAD R3, R4, R22.reuse, R3 ;  /* 0x0000001604037224 */ /* 0x080fe400078e0203 */
[----:B------:R-:W-:-:S04]  /*3e50*/  IMAD.WIDE.U32 R14, R7, R22, R14 ;  /* 0x00000016070e7225 */ /* 0x000fc800078e000e */
[----:B------:R-:W-:Y:S02]  /*3e60*/  IMAD.IADD R15, R15, 0x1, R3 ;  /* 0x000000010f0f7824 */ /* 0x000fe400078e0203 */
[-C--:B------:R-:W-:Y:S02]  /*3e70*/  IMAD R0, R0, R8.reuse, R17 ;  /* 0x0000000800007224 */ /* 0x080fe400078e0211 */
[----:B------:R-:W-:-:S04]  /*3e80*/  IMAD.WIDE.U32 R2, R2, R8, R14 ;  /* 0x0000000802027225 */ /* 0x000fc800078e000e */
[----:B------:R-:W-:Y:S01]  /*3e90*/  IMAD.IADD R3, R3, 0x1, R0 ;  /* 0x0000000103037824 */ /* 0x000fe200078e0200 */
[----:B------:R-:W-:-:S04]  /*3ea0*/  LEA R4, P0, R2, UR4, 0x2 ;  /* 0x0000000402047c11 */ /* 0x000fc8000f8010ff */
[----:B------:R-:W-:-:S05]  /*3eb0*/  LEA.HI.X R5, R2, UR5, R3, 0x2, P0 ;  /* 0x0000000502057c11 */ /* 0x000fca00080f1403 */
[----:B------:R1:W-:Y:S01]  /*3ec0*/  STG.E desc[UR8][R4.64], R29 ;  /* 0x0000001d04007986 */ /* 0x0003e2000c101908 */
[----:B------:R-:W-:Y:S05]  /*3ed0*/  BRA `(.L_x_15) ;  /* 0x0000000000107947 */ /* 0x000fea0003800000 */
.L_x_16:
[----:B------:R-:W-:Y:S02]  /*3ee0*/  ULDC.64 UR4, c[0x0][0x2b0] ;  /* 0x0000ac0000047ab9 */ /* 0x000fe40000000a00 */
[----:B------:R-:W-:-:S04]  /*3ef0*/  LEA R2, P0, R38, UR4, 0x2 ;  /* 0x0000000426027c11 */ /* 0x000fc8000f8010ff */
[----:B------:R-:W-:-:S05]  /*3f00*/  LEA.HI.X R3, R38, UR5, R39, 0x2, P0 ;  /* 0x0000000526037c11 */ /* 0x000fca00080f1427 */
[----:B------:R0:W-:Y:S04]  /*3f10*/  STG.E desc[UR8][R2.64], R29 ;  /* 0x0000001d02007986 */ /* 0x0001e8000c101908 */
.L_x_15:
[----:B------:R-:W-:Y:S05]  /*3f20*/  BSYNC B1 ;  /* 0x0000000000017941 */ /* 0x000fea0003800000 */
.L_x_14:
[----:B------:R-:W2:Y:S01]  /*3f30*/  LDC R0, c[0x0][0x3c4] ;  /* 0x0000f100ff007b82 */ /* 0x000ea20000000800 */
[C---:B0-----:R-:W-:Y:S02]  /*3f40*/  IADD3 R3, R35.reuse, 0x20, RZ ;  /* 0x0000002023037810 */ /* 0x041fe40007ffe0ff */
[----:B------:R-:W-:Y:S02]  /*3f50*/  CS2R R6, SRZ ;  /* 0x0000000000067805 */ /* 0x000fe4000001ff00 */
[----:B------:R-:W-:Y:S01]  /*3f60*/  SHF.L.U32 R26, R35, 0x2, RZ ;  /* 0x00000002231a7819 */ /* 0x000fe200000006ff */
[----:B------:R-:W-:Y:S01]  /*3f70*/  IMAD.MOV.U32 R9, RZ, RZ, RZ ;  /* 0x000000ffff097224 */ /* 0x000fe200078e00ff */
[----:B-1----:R-:W-:-:S03]  /*3f80*/  CS2R R4, SRZ ;  /* 0x0000000000047805 */ /* 0x002fc6000001ff00 */
[----:B------:R-:W-:Y:S01]  /*3f90*/  VIADD R25, R26, 0x80 ;  /* 0x000000801a197836 */ /* 0x000fe20000000000 */
[-C--:B--2---:R-:W-:Y:S02]  /*3fa0*/  ISETP.GE.OR P1, PT, R3, R0.reuse, P6 ;  /* 0x000000000300720c */ /* 0x084fe40003726670 */
[C---:B------:R-:W-:Y:S02]  /*3fb0*/  IADD3 R3, R35.reuse, 0x40, RZ ;  /* 0x0000004023037810 */ /* 0x040fe40007ffe0ff */
[-C--:B------:R-:W-:Y:S02]  /*3fc0*/  ISETP.GE.OR P2, PT, R35, R0.reuse, P6 ;  /* 0x000000002300720c */ /* 0x080fe40003746670 */
[----:B------:R-:W-:Y:S01]  /*3fd0*/  ISETP.GE.OR P0, PT, R3, R0, P6 ;  /* 0x000000000300720c */ /* 0x000fe20003706670 */
[----:B------:R-:W-:-:S05]  /*3fe0*/  VIADD R3, R35, 0x60 ;  /* 0x0000006023037836 */ /* 0x000fca0000000000 */
[----:B------:R-:W-:Y:S01]  /*3ff0*/  ISETP.GE.OR P6, PT, R3, R0, P6 ;  /* 0x000000000300720c */ /* 0x000fe200037c6670 */
[----:B------:R-:W-:Y:S01]  /*4000*/  @!P1 FADD.FTZ R31, -R29, R31 ;  /* 0x0000001f1d1f9221 */ /* 0x000fe20000010100 */
[----:B------:R-:W-:-:S03]  /*4010*/  CS2R R2, SRZ ;  /* 0x0000000000027805 */ /* 0x000fc6000001ff00 */
[----:B------:R-:W-:Y:S01]  /*4020*/  @!P2 FADD.FTZ R36, -R29, R36 ;  /* 0x000000241d24a221 */ /* 0x000fe20000010100 */
[----:B------:R-:W-:Y:S01]  /*4030*/  @!P1 FMUL.FTZ R31, R31, 1.4426950216293334961 ;  /* 0x3fb8aa3b1f1f9820 */ /* 0x000fe20000410000 */
[C---:B------:R-:W-:Y:S02]  /*4040*/  @!P0 FADD.FTZ R32, -R29.reuse, R32 ;  /* 0x000000201d208221 */ /* 0x040fe40000010100 */
[----:B------:R-:W-:Y:S01]  /*4050*/  @!P2 FMUL.FTZ R36, R36, 1.4426950216293334961 ;  /* 0x3fb8aa3b2424a820 */ /* 0x000fe20000410000 */
[----:B------:R-:W0:Y:S01]  /*4060*/  @!P1 MUFU.EX2 R8, R31 ;  /* 0x0000001f00089308 */ /* 0x000e220000000800 */
[----:B------:R-:W-:Y:S02]  /*4070*/  @!P0 FMUL.FTZ R32, R32, 1.4426950216293334961 ;  /* 0x3fb8aa3b20208820 */ /* 0x000fe40000410000 */
[----:B------:R-:W-:-:S04]  /*4080*/  @!P6 FADD.FTZ R29, -R29, R34 ;  /* 0x000000221d1de221 */ /* 0x000fc80000010100 */
[----:B------:R-:W-:Y:S01]  /*4090*/  @!P6 FMUL.FTZ R10, R29, 1.4426950216293334961 ;  /* 0x3fb8aa3b1d0ae820 */ /* 0x000fe20000410000 */
[----:B------:R-:W1:Y:S08]  /*40a0*/  @!P0 MUFU.EX2 R32, R32 ;  /* 0x0000002000208308 */ /* 0x000e700000000800 */
[----:B------:R-:W2:Y:S01]  /*40b0*/  @!P2 MUFU.EX2 R36, R36 ;  /* 0x000000240024a308 */ /* 0x000ea20000000800 */
[----:B0-----:R0:W-:Y:S07]  /*40c0*/  @!P1 STS [R33+0x280], R8 ;  /* 0x0002800821009388 */ /* 0x0011ee0000000800 */
[----:B------:R-:W3:Y:S01]  /*40d0*/  @!P6 MUFU.EX2 R10, R10 ;  /* 0x0000000a000ae308 */ /* 0x000ee20000000800 */
[----:B-1----:R0:W-:Y:S01]  /*40e0*/  @!P0 STS [R33+0x500], R32 ;  /* 0x0005002021008388 */ /* 0x0021e20000000800 */
[----:B------:R-:W-:Y:S01]  /*40f0*/  ISETP.GE.AND P0, PT, R0, 0x1, PT ;  /* 0x000000010000780c */ /* 0x000fe20003f06270 */
[----:B------:R-:W-:-:S02]  /*4100*/  HFMA2.MMA R0, -RZ, RZ, 0, 0 ;  /* 0x00000000ff007435 */ /* 0x000fc400000001ff */
[----:B--2---:R0:W-:Y:S04]  /*4110*/  @!P2 STS [R33], R36 ;  /* 0x000000242100a388 */ /* 0x0041e80000000800 */
[----:B---3--:R0:W-:Y:S01]  /*4120*/  @!P6 STS [R33+0x780], R10 ;  /* 0x0007800a2100e388 */ /* 0x0081e20000000800 */
[----:B------:R-:W-:Y:S06]  /*4130*/  BAR.SYNC.DEFER_BLOCKING 0x0 ;  /* 0x0000000000007b1d */ /* 0x000fec0000010000 */
[----:B------:R-:W-:Y:S05]  /*4140*/  @!P0 BRA `(.L_x_41) ;  /* 0x0000000000d88947 */ /* 0x000fea0003800000 */
[----:B------:R-:W1:Y:S01]  /*4150*/  S2UR UR6, SR_CgaCtaId ;  /* 0x00000000000679c3 */ /* 0x000e620000008800 */
[----:B------:R-:W-:Y:S01]  /*4160*/  ULDC UR10, c[0x0][0x2dc] ;  /* 0x0000b700000a7ab9 */ /* 0x000fe20000000800 */
[----:B------:R-:W-:Y:S01]  /*4170*/  IMAD R23, R11, 0x100, R26 ;  /* 0x000001000b177824 */ /* 0x000fe200078e021a */
[----:B------:R-:W-:Y:S01]  /*4180*/  UIMAD UR4, UR7, UR10, URZ ;  /* 0x0000000a070472a4 */ /* 0x000fe2000f8e023f */
[C---:B0-----:R-:W-:Y:S01]  /*4190*/  VIADD R8, R20.reuse, -UR7 ;  /* 0x8000000714087c36 */ /* 0x041fe20008000000 */
[----:B------:R-:W-:Y:S01]  /*41a0*/  CS2R R12, SRZ ;  /* 0x00000000000c7805 */ /* 0x000fe2000001ff00 */
[----:B------:R-:W-:Y:S01]  /*41b0*/  IMAD R28, R20, UR10, RZ ;  /* 0x0000000a141c7c24 */ /* 0x000fe2000f8e02ff */
[----:B------:R-:W-:Y:S01]  /*41c0*/  USHF.R.S32.HI UR11, URZ, 0x1f, UR4 ;  /* 0x0000001f3f0b7899 */ /* 0x000fe20008011404 */
[----:B------:R-:W-:Y:S02]  /*41d0*/  CS2R R14, SRZ ;  /* 0x00000000000e7805 */ /* 0x000fe4000001ff00 */
[----:B------:R-:W-:Y:S01]  /*41e0*/  IADD3 R6, P0, R23, UR4, RZ ;  /* 0x0000000417067c10 */ /* 0x000fe2000ff1e0ff */
[----:B------:R-:W-:Y:S01]  /*41f0*/  ULDC.64 UR4, c[0x0][0x288] ;  /* 0x0000a20000047ab9 */ /* 0x000fe20000000a00 */
[----:B------:R-:W-:-:S02]  /*4200*/  ISETP.GE.AND P3, PT, R11, R8, PT ;  /* 0x000000080b00720c */ /* 0x000fc40003f66270 */
[----:B------:R-:W-:Y:S02]  /*4210*/  CS2R R16, SRZ ;  /* 0x0000000000107805 */ /* 0x000fe4000001ff00 */
[----:B------:R-:W-:Y:S02]  /*4220*/  LEA.HI.X.SX32 R23, R23, UR11, 0x1, P0 ;  /* 0x0000000b17177c11 */ /* 0x000fe400080f0eff */
[----:B------:R-:W-:Y:S02]  /*4230*/  CS2R R18, SRZ ;  /* 0x0000000000127805 */ /* 0x000fe4000001ff00 */
[----:B------:R-:W-:Y:S01]  /*4240*/  LEA R24, P0, R6, UR4, 0x2 ;  /* 0x0000000406187c11 */ /* 0x000fe2000f8010ff */
[----:B------:R-:W-:Y:S01]  /*4250*/  UMOV UR4, 0x400 ;  /* 0x0000040000047882 */ /* 0x000fe20000000000 */
[----:B------:R-:W-:Y:S02]  /*4260*/  IMAD.WIDE R28, R28, 0x4, RZ ;  /* 0x000000041c1c7825 */ /* 0x000fe400078e02ff */
[----:B------:R-:W-:Y:S01]  /*4270*/  LEA.HI.X R23, R6, UR5, R23, 0x2, P0 ;  /* 0x0000000506177c11 */ /* 0x000fe200080f1417 */
[----:B------:R-:W-:Y:S01]  /*4280*/  UMOV UR5, URZ ;  /* 0x0000003f00057c82 */ /* 0x000fe20008000000 */
[----:B------:R-:W-:Y:S01]  /*4290*/  IADD3 R24, P0, R24, 0x200, RZ ;  /* 0x0000020018187810 */ /* 0x000fe20007f1e0ff */
[----:B------:R-:W-:Y:S01]  /*42a0*/  IMAD.MOV.U32 R6, RZ, RZ, RZ ;  /* 0x000000ffff067224 */ /* 0x000fe200078e00ff */
[----:B-1----:R-:W-:-:S03]  /*42b0*/  ULEA UR4, UR6, UR4, 0x18 ;  /* 0x0000000406047291 */ /* 0x002fc6000f8ec03f */
[----:B------:R-:W-:-:S03]  /*42c0*/  IMAD.X R23, RZ, RZ, R23, P0 ;  /* 0x000000ffff177224 */ /* 0x000fc600000e0617 */
[----:B------:R-:W-:Y:S01]  /*42d0*/  LEA R10, R11, UR4, 0x2 ;  /* 0x000000040b0a7c11 */ /* 0x000fe2000f8e10ff */
[----:B------:R-:W-:-:S06]  /*42e0*/  ULDC UR4, c[0x0][0x2d0] ;  /* 0x0000b40000047ab9 */ /* 0x000fcc0000000800 */
.L_x_44:
[----:B------:R-:W-:Y:S01]  /*42f0*/  MOV R22, R24 ;  /* 0x0000001800167202 */ /* 0x000fe20000000f00 */
[----:B------:R-:W0:Y:S01]  /*4300*/  LDC R21, c[0x0][0x3c4] ;  /* 0x0000f100ff157b82 */ /* 0x000e220000000800 */
[----:B------:R1:W2:Y:S01]  /*4310*/  LDS R8, [R10] ;  /* 0x000000000a087984 */ /* 0x0002a20000000800 */
[----:B------:R-:W-:Y:S01]  /*4320*/  UIADD3 UR5, UR5, 0x1, URZ ;  /* 0x0000000105057890 */ /* 0x000fe2000fffe03f */
[----:B------:R-:W-:Y:S01]  /*4330*/  IADD3 R24, P0, R28, R22, RZ ;  /* 0x000000161c187210 */ /* 0x000fe20007f1e0ff */
[----:B------:R-:W-:Y:S04]  /*4340*/  BSSY B0, `(.L_x_42) ;  /* 0x000000a000007945 */ /* 0x000fe80003800000 */
[----:B------:R-:W-:Y:S08]  /*4350*/  @P3 BRA `(.L_x_43) ;  /* 0x0000000000203947 */ /* 0x000ff00003800000 */
[----:B------:R-:W-:Y:S02]  /*4360*/  ISETP.GE.AND P2, PT, R26, UR4, PT ;  /* 0x000000041a007c0c */ /* 0x000fe4000bf46270 */
[----:B------:R-:W-:Y:S02]  /*4370*/  CS2R R12, SRZ ;  /* 0x00000000000c7805 */ /* 0x000fe4000001ff00 */
[----:B------:R-:W-:Y:S02]  /*4380*/  ISETP.GE.AND P1, PT, R25, UR4, PT ;  /* 0x0000000419007c0c */ /* 0x000fe4000bf26270 */
[----:B------:R-:W-:Y:S02]  /*4390*/  CS2R R14, SRZ ;  /* 0x00000000000e7805 */ /* 0x000fe4000001ff00 */
[----:B------:R-:W-:Y:S02]  /*43a0*/  CS2R R16, SRZ ;  /* 0x0000000000107805 */ /* 0x000fe4000001ff00 */
[----:B------:R-:W-:Y:S03]  /*43b0*/  CS2R R18, SRZ ;  /* 0x0000000000127805 */ /* 0x000fe6000001ff00 */
[----:B------:R3:W5:Y:S04]  /*43c0*/  @!P2 LDG.E.128 R12, desc[UR8][R22.64+-0x200] ;  /* 0xfffe0008160ca981 */ /* 0x000768000c1e1d00 */
[----:B------:R3:W5:Y:S02]  /*43d0*/  @!P1 LDG.E.128 R16, desc[UR8][R22.64] ;  /* 0x0000000816109981 */ /* 0x000764000c1e1d00 */
.L_x_43:
[----:B------:R-:W-:Y:S05]  /*43e0*/  BSYNC B0 ;  /* 0x0000000000007941 */ /* 0x000fea0003800000 */
.L_x_42:
[----:B---3--:R-:W-:Y:S01]  /*43f0*/  IADD3.X R23, R29, R23, RZ, P0, !PT ;  /* 0x000000171d177210 */ /* 0x008fe200007fe4ff */
[C---:B--2--5:R-:W-:Y:S01]  /*4400*/  FFMA.FTZ R3, R8.reuse, R12, R3 ;  /* 0x0000000c08037223 */ /* 0x064fe20000010003 */
[----:B0-----:R-:W-:Y:S01]  /*4410*/  ISETP.LE.AND P0, PT, R21, UR5, PT ;  /* 0x0000000515007c0c */ /* 0x001fe2000bf03270 */
[C---:B------:R-:W-:Y:S01]  /*4420*/  FFMA.FTZ R0, R8.reuse, R13, R0 ;  /* 0x0000000d08007223 */ /* 0x040fe20000010000 */
[C---:B------:R-:W-:Y:S01]  /*4430*/  FFMA.FTZ R5, R8.reuse, R14, R5 ;  /* 0x0000000e08057223 */ /* 0x040fe20000010005 */
[C---:B------:R-:W-:Y:S01]  /*4440*/  FFMA.FTZ R2, R8.reuse, R15, R2 ;  /* 0x0000000f08027223 */ /* 0x040fe20000010002 */
[C---:B------:R-:W-:Y:S01]  /*4450*/  FFMA.FTZ R7, R8.reuse, R16, R7 ;  /* 0x0000001008077223 */ /* 0x040fe20000010007 */
[C---:B------:R-:W-:Y:S01]  /*4460*/  FFMA.FTZ R4, R8.reuse, R17, R4 ;  /* 0x0000001108047223 */ /* 0x040fe20000010004 */
[----:B------:R-:W-:Y:S01]  /*4470*/  FFMA.FTZ R9, R8, R18, R9 ;  /* 0x0000001208097223 */ /* 0x000fe20000010009 */
[----:B-1----:R-:W-:Y:S01]  /*4480*/  IADD3 R10, R10, 0x14, RZ ;  /* 0x000000140a0a7810 */ /* 0x002fe20007ffe0ff */
[----:B------:R-:W-:Y:S05]  /*4490*/  FFMA.FTZ R6, R8, R19, R6 ;  /* 0x0000001308067223 */ /* 0x000fea0000010006 */
[----:B------:R-:W-:Y:S05]  /*44a0*/  @!P0 BRA `(.L_x_44) ;  /* 0xfffffffc00908947 */ /* 0x000fea000383ffff */
.L_x_41:
[----:B------:R-:W-:-:S04]  /*44b0*/  IADD3 R11, R11, UR7, RZ ;  /* 0x000000070b0b7c10 */ /* 0x000fc8000fffe0ff */
[----:B------:R-:W-:-:S13]  /*44c0*/  ISETP.GE.AND P0, PT, R11, R20, PT ;  /* 0x000000140b00720c */ /* 0x000fda0003f06270 */
[----:B------:R-:W-:Y:S05]  /*44d0*/  @P0 EXIT ;  /* 0x000000000000094d */ /* 0x000fea0003800000 */
[----:B------:R-:W1:Y:S01]  /*44e0*/  LDC R13, c[0x0][0x2c4] ;  /* 0x0000b100ff0d7b82 */ /* 0x000e620000000800 */
[----:B------:R-:W-:Y:S01]  /*44f0*/  ULDC UR4, c[0x0][0x270] ;  /* 0x00009c0000047ab9 */ /* 0x000fe20000000800 */
[----:B------:R-:W-:Y:S01]  /*4500*/  IABS R17, R11 ;  /* 0x0000000b00117213 */ /* 0x000fe20000000000 */
[----:B------:R-:W-:Y:S01]  /*4510*/  ULDC UR6, c[0x0][0x2d0] ;  /* 0x0000b40000067ab9 */ /* 0x000fe20000000800 */
[----:B------:R-:W-:Y:S02]  /*4520*/  F2FP.BF16.F32.PACK_AB R0, R0, R3 ;  /* 0x000000030000723e */ /* 0x000fe400000010ff */
[----:B------:R-:W-:-:S03]  /*4530*/  F2FP.BF16.F32.PACK_AB R5, R2, R5 ;  /* 0x000000050205723e */ /* 0x000fc600000010ff */
[----:B------:R-:W-:Y:S01]  /*4540*/  IMAD.MOV.U32 R2, RZ, RZ, R0 ;  /* 0x000000ffff027224 */ /* 0x000fe200078e0000 */
[----:B------:R-:W-:Y:S01]  /*4550*/  MOV R3, R5 ;  /* 0x0000000500037202 */ /* 0x000fe20000000f00 */
[----:B-1----:R-:W-:Y:S01]  /*4560*/  IMAD R14, R13, UR4, RZ ;  /* 0x000000040d0e7c24 */ /* 0x002fe2000f8e02ff */
[----:B------:R-:W-:-:S04]  /*4570*/  ULDC.64 UR4, c[0x0][0x290] ;  /* 0x0000a40000047ab9 */ /* 0x000fc80000000a00 */
[-C--:B------:R-:W-:Y:S02]  /*4580*/  IABS R16, R14.reuse ;  /* 0x0000000e00107213 */ /* 0x080fe40000000000 */
[----:B0-----:R-:W-:Y:S02]  /*4590*/  IABS R10, R14 ;  /* 0x0000000e000a7213 */ /* 0x001fe40000000000 */
[----:B------:R-:W0:Y:S03]  /*45a0*/  I2F.RP R12, R16 ;  /* 0x00000010000c7306 */ /* 0x000e260000209400 */
[----:B------:R-:W-:-:S05]  /*45b0*/  IMAD.MOV R10, RZ, RZ, -R10 ;  /* 0x000000ffff0a7224 */ /* 0x000fca00078e0a0a */
[----:B0-----:R-:W0:Y:S02]  /*45c0*/  MUFU.RCP R18, R12 ;  /* 0x0000000c00127308 */ /* 0x001e240000001000 */
[----:B0-----:R-:W-:Y:S01]  /*45d0*/  VIADD R18, R18, 0xffffffe ;  /* 0x0ffffffe12127836 */ /* 0x001fe20000000000 */
[----:B------:R-:W-:-:S05]  /*45e0*/  IABS R12, R13 ;  /* 0x0000000d000c7213 */ /* 0x000fca0000000000 */
[----:B------:R0:W1:Y:S02]  /*45f0*/  F2I.FTZ.U32.TRUNC.NTZ R19, R18 ;  /* 0x0000001200137305 */ /* 0x000064000021f000 */
[----:B0-----:R-:W-:Y:S01]  /*4600*/  HFMA2.MMA R18, -RZ, RZ, 0, 0 ;  /* 0x00000000ff127435 */ /* 0x001fe200000001ff */
[----:B-1----:R-:W-:-:S04]  /*4610*/  IMAD.MOV R15, RZ, RZ, -R19 ;  /* 0x000000ffff0f7224 */ /* 0x002fc800078e0a13 */
[----:B------:R-:W-:-:S05]  /*4620*/  IMAD R8, R15, R16, RZ ;  /* 0x000000100f087224 */ /* 0x000fca00078e02ff */
[----:B------:R-:W-:-:S06]  /*4630*/  IMAD.HI.U32 R8, R19, R8, R18 ;  /* 0x0000000813087227 */ /* 0x000fcc00078e0012 */
[----:B------:R-:W-:Y:S02]  /*4640*/  IMAD.HI.U32 R15, R8, R17, RZ ;  /* 0x00000011080f7227 */ /* 0x000fe400078e00ff */
[----:B------:R-:W0:Y:S02]  /*4650*/  I2F.RP R8, R12 ;  /* 0x0000000c00087306 */ /* 0x000e240000209400 */
[----:B------:R-:W-:Y:S01]  /*4660*/  IMAD R17, R15, R10, R17 ;  /* 0x0000000a0f117224 */ /* 0x000fe200078e0211 */
[----:B------:R-:W-:-:S04]  /*4670*/  LOP3.LUT R10, R11, R14, RZ, 0x3c, !PT ;  /* 0x0000000e0b0a7212 */ /* 0x000fc800078e3cff */
[----:B------:R-:W-:Y:S02]  /*4680*/  ISETP.GT.U32.AND P1, PT, R16, R17, PT ;  /* 0x000000111000720c */ /* 0x000fe40003f24070 */
[----:B------:R-:W-:Y:S01]  /*4690*/  ISETP.GE.AND P0, PT, R10, RZ, PT ;  /* 0x000000ff0a00720c */ /* 0x000fe20003f06270 */
[----:B0-----:R-:W0:Y:S10]  /*46a0*/  MUFU.RCP R8, R8 ;  /* 0x0000000800087308 */ /* 0x001e340000001000 */
[----:B------:R-:W-:Y:S01]  /*46b0*/  @!P1 IMAD.IADD R17, R17, 0x1, -R16 ;  /* 0x0000000111119824 */ /* 0x000fe200078e0a10 */
[----:B------:R-:W-:-:S02]  /*46c0*/  @!P1 IADD3 R15, R15, 0x1, RZ ;  /* 0x000000010f0f9810 */ /* 0x000fc40007ffe0ff */
[----:B------:R-:W-:Y:S02]  /*46d0*/  ISETP.NE.AND P1, PT, R14, RZ, PT ;  /* 0x000000ff0e00720c */ /* 0x000fe40003f25270 */
[----:B------:R-:W-:Y:S01]  /*46e0*/  ISETP.GE.U32.AND P2, PT, R17, R16, PT ;  /* 0x000000101100720c */ /* 0x000fe20003f46070 */
[----:B0-----:R-:W-:-:S04]  /*46f0*/  VIADD R18, R8, 0xffffffe ;  /* 0x0ffffffe08127836 */ /* 0x001fc80000000000 */
[----:B------:R0:W1:Y:S08]  /*4700*/  F2I.FTZ.U32.TRUNC.NTZ R19, R18 ;  /* 0x0000001200137305 */ /* 0x000070000021f000 */
[----:B------:R-:W-:-:S05]  /*4710*/  @P2 VIADD R15, R15, 0x1 ;  /* 0x000000010f0f2836 */ /* 0x000fca0000000000 */
[----:B------:R-:W-:Y:S02]  /*4720*/  @!P0 IADD3 R15, -R15, RZ, RZ ;  /* 0x000000ff0f0f8210 */ /* 0x000fe40007ffe1ff */
[----:B------:R-:W-:-:S05]  /*4730*/  @!P1 LOP3.LUT R15, RZ, R14, RZ, 0x33, !PT ;  /* 0x0000000eff0f9212 */ /* 0x000fca00078e33ff */
[----:B------:R-:W-:Y:S01]  /*4740*/  IMAD R14, R15, R14, RZ ;  /* 0x0000000e0f0e7224 */ /* 0x000fe200078e02ff */
[----:B0-----:R-:W-:Y:S01]  /*4750*/  MOV R18, RZ ;  /* 0x000000ff00127202 */ /* 0x001fe20000000f00 */
[----:B-1----:R-:W-:Y:S02]  /*4760*/  IMAD.MOV R17, RZ, RZ, -R19 ;  /* 0x000000ffff117224 */ /* 0x002fe400078e0a13 */
[----:B------:R-:W-:Y:S02]  /*4770*/  IMAD.IADD R16, R11, 0x1, -R14 ;  /* 0x000000010b107824 */ /* 0x000fe400078e0a0e */
[----:B------:R-:W-:-:S03]  /*4780*/  IMAD R10, R17, R12, RZ ;  /* 0x0000000c110a7224 */ /* 0x000fc600078e02ff */
[----:B------:R-:W-:Y:S01]  /*4790*/  IABS R8, R16 ;  /* 0x0000001000087213 */ /* 0x000fe20000000000 */
[----:B------:R-:W-:Y:S01]  /*47a0*/  IMAD.HI.U32 R10, R19, R10, R18 ;  /* 0x0000000a130a7227 */ /* 0x000fe200078e0012 */
[----:B------:R-:W-:-:S04]  /*47b0*/  LOP3.LUT R16, R16, R13, RZ, 0x3c, !PT ;  /* 0x0000000d10107212 */ /* 0x000fc800078e3cff */
[----:B------:R-:W-:Y:S01]  /*47c0*/  ISETP.GE.AND P1, PT, R16, RZ, PT ;  /* 0x000000ff1000720c */ /* 0x000fe20003f26270 */
[----:B------:R-:W-:-:S04]  /*47d0*/  IMAD.HI.U32 R10, R10, R8, RZ ;  /* 0x000000080a0a7227 */ /* 0x000fc800078e00ff */
[----:B------:R-:W-:-:S04]  /*47e0*/  IMAD.MOV R17, RZ, RZ, -R10 ;  /* 0x000000ffff117224 */ /* 0x000fc800078e0a0a */
[----:B------:R-:W-:-:S05]  /*47f0*/  IMAD R17, R12, R17, R8 ;  /* 0x000000110c117224 */ /* 0x000fca00078e0208 */
[----:B------:R-:W-:-:S13]  /*4800*/  ISETP.GT.U32.AND P0, PT, R12, R17, PT ;  /* 0x000000110c00720c */ /* 0x000fda0003f04070 */
[----:B------:R-:W-:Y:S01]  /*4810*/  @!P0 IMAD.IADD R17, R17, 0x1, -R12 ;  /* 0x0000000111118824 */ /* 0x000fe200078e0a0c */
[----:B------:R-:W-:Y:S02]  /*4820*/  @!P0 IADD3 R10, R10, 0x1, RZ ;  /* 0x000000010a0a8810 */ /* 0x000fe40007ffe0ff */
[----:B------:R-:W-:Y:S02]  /*4830*/  ISETP.NE.AND P0, PT, R13, RZ, PT ;  /* 0x000000ff0d00720c */ /* 0x000fe40003f05270 */
[----:B------:R-:W-:Y:S01]  /*4840*/  ISETP.GE.U32.AND P2, PT, R17, R12, PT ;  /* 0x0000000c1100720c */ /* 0x000fe20003f46070 */
[----:B------:R-:W-:Y:S01]  /*4850*/  IMAD.WIDE.U32 R16, R15, UR4, RZ ;  /* 0x000000040f107c25 */ /* 0x000fe2000f8e00ff */
[----:B------:R-:W-:-:S05]  /*4860*/  SHF.R.S32.HI R12, RZ, 0x1f, R15 ;  /* 0x0000001fff0c7819 */ /* 0x000fca000001140f */
[----:B------:R-:W-:-:S06]  /*4870*/  IMAD R12, R12, UR4, RZ ;  /* 0x000000040c0c7c24 */ /* 0x000fcc000f8e02ff */
[----:B------:R-:W-:-:S05]  /*4880*/  @P2 VIADD R10, R10, 0x1 ;  /* 0x000000010a0a2836 */ /* 0x000fca0000000000 */
[----:B------:R-:W-:Y:S01]  /*4890*/  MOV R8, R10 ;  /* 0x0000000a00087202 */ /* 0x000fe20000000f00 */
[----:B------:R-:W-:Y:S01]  /*48a0*/  IMAD R10, R15, UR5, R12 ;  /* 0x000000050f0a7c24 */ /* 0x000fe2000f8e020c */
[----:B------:R-:W-:-:S03]  /*48b0*/  ULDC.64 UR4, c[0x0][0x2a0] ;  /* 0x0000a80000047ab9 */ /* 0x000fc60000000a00 */
[----:B------:R-:W-:Y:S01]  /*48c0*/  @!P1 IMAD.MOV R8, RZ, RZ, -R8 ;  /* 0x000000ffff089224 */ /* 0x000fe200078e0a08 */
[----:B------:R-:W-:Y:S02]  /*48d0*/  ISETP.GE.AND P1, PT, R26, UR6, PT ;  /* 0x000000061a007c0c */ /* 0x000fe4000bf26270 */
[-C--:B------:R-:W-:Y:S02]  /*48e0*/  @!P0 LOP3.LUT R8, RZ, R13.reuse, RZ, 0x33, !PT ;  /* 0x0000000dff088212 */ /* 0x080fe400078e33ff */
[----:B------:R-:W-:Y:S02]  /*48f0*/  IADD3 R15, R17, R10, RZ ;  /* 0x0000000a110f7210 */ /* 0x000fe40007ffe0ff */
[----:B------:R-:W-:Y:S01]  /*4900*/  SHF.R.S32.HI R10, RZ, 0x1f, R8 ;  /* 0x0000001fff0a7819 */ /* 0x000fe20000011408 */
[----:B------:R-:W-:Y:S02]  /*4910*/  IMAD R12, R8, R13, R14 ;  /* 0x0000000d080c7224 */ /* 0x000fe400078e020e */
[----:B------:R-:W-:-:S02]  /*4920*/  IMAD.MOV.U32 R14, RZ, RZ, R16 ;  /* 0x000000ffff0e7224 */ /* 0x000fc400078e0010 */
[----:B------:R-:W-:Y:S01]  /*4930*/  IMAD R13, R10, UR4, RZ ;  /* 0x000000040a0d7c24 */ /* 0x000fe2000f8e02ff */
[----:B------:R-:W-:Y:S01]  /*4940*/  IADD3 R12, R11, -R12, RZ ;  /* 0x8000000c0b0c7210 */ /* 0x000fe20007ffe0ff */
[C---:B------:R-:W-:Y:S01]  /*4950*/  IMAD.WIDE.U32 R14, R8.reuse, UR4, R14 ;  /* 0x00000004080e7c25 */ /* 0x040fe2000f8e000e */
[----:B------:R-:W0:Y:S03]  /*4960*/  @!P1 LDC.64 R10, c[0x0][0x280] ;  /* 0x0000a000ff0a9b82 */ /* 0x000e260000000a00 */
[----:B------:R-:W-:Y:S01]  /*4970*/  IMAD R13, R8, UR5, R13 ;  /* 0x00000005080d7c24 */ /* 0x000fe2000f8e020d */
[----:B------:R-:W-:Y:S01]  /*4980*/  SHF.R.S32.HI R8, RZ, 0x1f, R12 ;  /* 0x0000001fff087819 */ /* 0x000fe2000001140c */
[----:B------:R-:W-:Y:S02]  /*4990*/  ULDC.64 UR4, c[0x0][0x298] ;  /* 0x0000a60000047ab9 */ /* 0x000fe40000000a00 */
[----:B------:R-:W-:-:S02]  /*49a0*/  IMAD.IADD R15, R15, 0x1, R13 ;  /* 0x000000010f0f7824 */ /* 0x000fc400078e020d */
[----:B------:R-:W-:Y:S02]  /*49b0*/  IMAD R13, R8, UR4, RZ ;  /* 0x00000004080d7c24 */ /* 0x000fe4000f8e02ff */
[----:B------:R-:W-:-:S04]  /*49c0*/  IMAD.WIDE.U32 R14, R12, UR4, R14 ;  /* 0x000000040c0e7c25 */ /* 0x000fc8000f8e000e */
[----:B------:R-:W-:Y:S01]  /*49d0*/  IMAD R13, R12, UR5, R13 ;  /* 0x000000050c0d7c24 */ /* 0x000fe2000f8e020d */
[----:B------:R-:W-:-:S04]  /*49e0*/  @!P1 IADD3 R8, P0, R26, R14, RZ ;  /* 0x0000000e1a089210 */ /* 0x000fc80007f1e0ff */
[----:B------:R-:W-:-:S04]  /*49f0*/  IADD3 R13, R15, R13, RZ ;  /* 0x0000000d0f0d7210 */ /* 0x000fc80007ffe0ff */
[----:B------:R-:W-:Y:S02]  /*4a00*/  @!P1 LEA.HI.X.SX32 R26, R26, R13, 0x1, P0 ;  /* 0x0000000d1a1a9211 */ /* 0x000fe400000f0eff */
[----:B------:R-:W-:Y:S02]  /*4a10*/  ISETP.GE.AND P0, PT, R25, UR6, PT ;  /* 0x0000000619007c0c */ /* 0x000fe4000bf06270 */
[----:B0-----:R-:W-:-:S04]  /*4a20*/  @!P1 LEA R10, P2, R8, R10, 0x1 ;  /* 0x0000000a080a9211 */ /* 0x001fc800078408ff */
[----:B------:R-:W-:-:S05]  /*4a30*/  @!P1 LEA.HI.X R11, R8, R11, R26, 0x1, P2 ;  /* 0x0000000b080b9211 */ /* 0x000fca00010f0c1a */
[----:B------:R0:W-:Y:S02]  /*4a40*/  @!P1 STG.E.64 desc[UR8][R10.64], R2 ;  /* 0x000000020a009986 */ /* 0x0001e4000c101b08 */
[----:B------:R-:W-:Y:S05]  /*4a50*/  @P0 EXIT ;  /* 0x000000000000094d */ /* 0x000fea0003800000 */
[C---:B------:R-:W-:Y:S01]  /*4a60*/  IADD3 R14, P0, R25.reuse, R14, RZ ;  /* 0x0000000e190e7210 */ /* 0x040fe20007f1e0ff */
[----:B------:R-:W-:Y:S01]  /*4a70*/  ULDC.64 UR4, c[0x0][0x280] ;  /* 0x0000a00000047ab9 */ /* 0x000fe20000000a00 */
[----:B------:R-:W-:Y:S02]  /*4a80*/  F2FP.BF16.F32.PACK_AB R4, R4, R7 ;  /* 0x000000070404723e */ /* 0x000fe400000010ff */
[----:B------:R-:W-:Y:S02]  /*4a90*/  LEA.HI.X.SX32 R13, R25, R13, 0x1, P0 ;  /* 0x0000000d190d7211 */ /* 0x000fe400000f0eff */
[----:B0-----:R-:W-:Y:S02]  /*4aa0*/  LEA R2, P0, R14, UR4, 0x1 ;  /* 0x000000040e027c11 */ /* 0x001fe4000f8008ff */
[----:B------:R-:W-:Y:S02]  /*4ab0*/  F2FP.BF16.F32.PACK_AB R5, R6, R9 ;  /* 0x000000090605723e */ /* 0x000fe400000010ff */
[----:B------:R-:W-:-:S05]  /*4ac0*/  LEA.HI.X R3, R14, UR5, R13, 0x1, P0 ;  /* 0x000000050e037c11 */ /* 0x000fca00080f0c0d */
[----:B------:R-:W-:Y:S01]  /*4ad0*/  STG.E.64 desc[UR8][R2.64], R4 ;  /* 0x0000000402007986 */ /* 0x000fe2000c101b08 */
[----:B------:R-:W-:Y:S05]  /*4ae0*/  EXIT ;  /* 0x000000000000794d */ /* 0x000fea0003800000 */
        .weak           $__internal_0_$__cuda_sm20_div_s64
        .type           $__internal_0_$__cuda_sm20_div_s64,@function
        .size           $__internal_0_$__cuda_sm20_div_s64,(.L_x_4940 - $__internal_0_$__cuda_sm20_div_s64)
$__internal_0_$__cuda_sm20_div_s64:
[----:B------:R-:W-:Y:S02]  /*4af0*/  IADD3 R45, P0, RZ, -R26, RZ ;  /* 0x8000001aff2d7210 */ /* 0x000fe40007f1e0ff */
[----:B------:R-:W-:-:S03]  /*4b00*/  ISETP.GE.AND P1, PT, R25, RZ, PT ;  /* 0x000000ff1900720c */ /* 0x000fc60003f26270 */
[----:B------:R-:W-:Y:S01]  /*4b10*/  IMAD.X R22, RZ, RZ, ~R25, P0 ;  /* 0x000000ffff167224 */ /* 0x000fe200000e0e19 */
[----:B------:R-:W-:-:S04]  /*4b20*/  SEL R44, R45, R26, !P1 ;  /* 0x0000001a2d2c7207 */ /* 0x000fc80004800000 */
[----:B------:R-:W-:-:S04]  /*4b30*/  SEL R45, R22, R25, !P1 ;  /* 0x00000019162d7207 */ /* 0x000fc80004800000 */
[----:B------:R-:W0:Y:S08]  /*4b40*/  I2F.U64.RP R19, R44 ;  /* 0x0000002c00137312 */ /* 0x000e300000309000 */
[----:B0-----:R-:W0:Y:S02]  /*4b50*/  MUFU.RCP R23, R19 ;  /* 0x0000001300177308 */ /* 0x001e240000001000 */
[----:B0-----:R-:W-:-:S06]  /*4b60*/  VIADD R23, R23, 0x1ffffffe ;  /* 0x1ffffffe17177836 */ /* 0x001fcc0000000000 */
[----:B------:R-:W0:Y:S02]  /*4b70*/  F2I.U64.TRUNC R56, R23 ;  /* 0x0000001700387311 */ /* 0x000e24000020d800 */
[----:B0-----:R-:W-:-:S04]  /*4b80*/  IMAD.WIDE.U32 R54, R56, R44, RZ ;  /* 0x0000002c38367225 */ /* 0x001fc800078e00ff */
[C---:B------:R-:W-:Y:S01]  /*4b90*/  IMAD R21, R56.reuse, R45, R55 ;  /* 0x0000002d38157224 */ /* 0x040fe200078e0237 */
[----:B------:R-:W-:Y:S01]  /*4ba0*/  IADD3 R22, P0, RZ, -R54, RZ ;  /* 0x80000036ff167210 */ /* 0x000fe20007f1e0ff */
[----:B------:R-:W-:Y:S02]  /*4bb0*/  IMAD.MOV.U32 R55, RZ, RZ, R56 ;  /* 0x000000ffff377224 */ /* 0x000fe400078e0038 */
[----:B------:R-:W-:Y:S02]  /*4bc0*/  IMAD R21, R57, R44, R21 ;  /* 0x0000002c39157224 */ /* 0x000fe400078e0215 */
[----:B------:R-:W-:-:S04]  /*4bd0*/  IMAD.HI.U32 R54, R56, R22, RZ ;  /* 0x0000001638367227 */ /* 0x000fc800078e00ff */
[----:B------:R-:W-:-:S04]  /*4be0*/  IMAD.X R21, RZ, RZ, ~R21, P0 ;  /* 0x000000ffff157224 */ /* 0x000fc800000e0e15 */
[----:B------:R-:W-:-:S04]  /*4bf0*/  IMAD.WIDE.U32 R54, P2, R56, R21, R54 ;  /* 0x0000001538367225 */ /* 0x000fc80007840036 */
[C---:B------:R-:W-:Y:S02]  /*4c00*/  IMAD R19, R57.reuse, R21, RZ ;  /* 0x0000001539137224 */ /* 0x040fe400078e02ff */
[----:B------:R-:W-:-:S04]  /*4c10*/  IMAD.HI.U32 R22, P1, R57, R22, R54 ;  /* 0x0000001639167227 */ /* 0x000fc80007820036 */
[----:B------:R-:W-:Y:S01]  /*4c20*/  IMAD.HI.U32 R21, R57, R21, RZ ;  /* 0x0000001539157227 */ /* 0x000fe200078e00ff */
[----:B------:R-:W-:-:S03]  /*4c30*/  IADD3 R55, P0, R19, R22, RZ ;  /* 0x0000001613377210 */ /* 0x000fc60007f1e0ff */
[----:B------:R-:W-:Y:S02]  /*4c40*/  IMAD.X R21, R21, 0x1, R57, P2 ;  /* 0x0000000115157824 */ /* 0x000fe400010e0639 */
[----:B------:R-:W-:-:S03]  /*4c50*/  IMAD.WIDE.U32 R56, R55, R44, RZ ;  /* 0x0000002c37387225 */ /* 0x000fc600078e00ff */
[----:B------:R-:W-:Y:S01]  /*4c60*/  IADD3.X R23, RZ, RZ, R21, P0, P1 ;  /* 0x000000ffff177210 */ /* 0x000fe200007e2415 */
[----:B------:R-:W-:Y:S01]  /*4c70*/  IMAD R22, R55, R45, R57 ;  /* 0x0000002d37167224 */ /* 0x000fe200078e0239 */
[----:B------:R-:W-:Y:S02]  /*4c80*/  IADD3 R28, P0, RZ, -R56, RZ ;  /* 0x80000038ff1c7210 */ /* 0x000fe40007f1e0ff */
[----:B------:R-:W-:Y:S01]  /*4c90*/  ISETP.GE.AND P1, PT, R17, RZ, PT ;  /* 0x000000ff1100720c */ /* 0x000fe20003f26270 */
[----:B------:R-:W-:Y:S02]  /*4ca0*/  IMAD R22, R23, R44, R22 ;  /* 0x0000002c17167224 */ /* 0x000fe400078e0216 */
[----:B------:R-:W-:-:S04]  /*4cb0*/  IMAD.HI.U32 R54, R55, R28, RZ ;  /* 0x0000001c37367227 */ /* 0x000fc800078e00ff */
[----:B------:R-:W-:Y:S01]  /*4cc0*/  IMAD.X R22, RZ, RZ, ~R22, P0 ;  /* 0x000000ffff167224 */ /* 0x000fe200000e0e16 */
[----:B------:R-:W-:-:S03]  /*4cd0*/  IADD3 R21, P0, RZ, -R18, RZ ;  /* 0x80000012ff157210 */ /* 0x000fc60007f1e0ff */
[----:B------:R-:W-:Y:S01]  /*4ce0*/  IMAD.WIDE.U32 R54, P5, R55, R22, R54 ;  /* 0x0000001637367225 */ /* 0x000fe200078a0036 */
[----:B------:R-:W-:Y:S02]  /*4cf0*/  SEL R21, R21, R18, !P1 ;  /* 0x0000001215157207 */ /* 0x000fe40004800000 */
[----:B------:R-:W-:Y:S01]  /*4d00*/  IADD3.X R30, RZ, ~R17, RZ, P0, !PT ;  /* 0x80000011ff1e7210 */ /* 0x000fe200007fe4ff */
[----:B------:R-:W-:-:S04]  /*4d10*/  IMAD.HI.U32 R19, P4, R23, R28, R54 ;  /* 0x0000001c17137227 */ /* 0x000fc80007880036 */
[CC--:B------:R-:W-:Y:S02]  /*4d20*/  IMAD R28, R23.reuse, R22.reuse, RZ ;  /* 0x00000016171c7224 */ /* 0x0c0fe400078e02ff */
[----:B------:R-:W-:-:S03]  /*4d30*/  IMAD.HI.U32 R22, R23, R22, RZ ;  /* 0x0000001617167227 */ /* 0x000fc600078e00ff */
[----:B------:R-:W-:Y:S01]  /*4d40*/  IADD3 R28, P2, R28, R19, RZ ;  /* 0x000000131c1c7210 */ /* 0x000fe20007f5e0ff */
[----:B------:R-:W-:Y:S01]  /*4d50*/  IMAD.X R22, R22, 0x1, R23, P5 ;  /* 0x0000000116167824 */ /* 0x000fe200028e0617 */
[----:B------:R-:W-:Y:S01]  /*4d60*/  SEL R19, R30, R17, !P1 ;  /* 0x000000111e137207 */ /* 0x000fe20004800000 */
[----:B------:R-:W-:Y:S02]  /*4d70*/  IMAD.MOV.U32 R55, RZ, RZ, RZ ;  /* 0x000000ffff377224 */ /* 0x000fe400078e00ff */
[----:B------:R-:W-:Y:S01]  /*4d80*/  IMAD.HI.U32 R54, R28, R21, RZ ;  /* 0x000000151c367227 */ /* 0x000fe200078e00ff */
[----:B------:R-:W-:-:S03]  /*4d90*/  IADD3.X R22, RZ, RZ, R22, P2, P4 ;  /* 0x000000ffff167210 */ /* 0x000fc600017e8416 */
[----:B------:R-:W-:-:S04]  /*4da0*/  IMAD.WIDE.U32 R54, R28, R19, R54 ;  /* 0x000000131c367225 */ /* 0x000fc800078e0036 */
[C---:B------:R-:W-:Y:S02]  /*4db0*/  IMAD R30, R22.reuse, R19, RZ ;  /* 0x00000013161e7224 */ /* 0x040fe400078e02ff */
[----:B------:R-:W-:-:S04]  /*4dc0*/  IMAD.HI.U32 R23, P1, R22, R21, R54 ;  /* 0x0000001516177227 */ /* 0x000fc80007820036 */
[----:B------:R-:W-:Y:S01]  /*4dd0*/  IMAD.HI.U32 R22, R22, R19, RZ ;  /* 0x0000001316167227 */ /* 0x000fe200078e00ff */
[----:B------:R-:W-:-:S03]  /*4de0*/  IADD3 R30, P0, R30, R23, RZ ;  /* 0x000000171e1e7210 */ /* 0x000fc60007f1e0ff */
[----:B------:R-:W-:Y:S02]  /*4df0*/  IMAD.X R22, RZ, RZ, R22, P1 ;  /* 0x000000ffff167224 */ /* 0x000fe400008e0616 */
[----:B------:R-:W-:-:S04]  /*4e00*/  IMAD.WIDE.U32 R54, R30, R44, RZ ;  /* 0x0000002c1e367225 */ /* 0x000fc800078e00ff */
[----:B------:R-:W-:Y:S01]  /*4e10*/  IMAD.X R28, RZ, RZ, R22, P0 ;  /* 0x000000ffff1c7224 */ /* 0x000fe200000e0616 */
[----:B------:R-:W-:Y:S01]  /*4e20*/  IADD3 R21, P0, -R54, R21, RZ ;  /* 0x0000001536157210 */ /* 0x000fe20007f1e1ff */
[----:B------:R-:W-:-:S03]  /*4e30*/  IMAD R23, R30, R45, R55 ;  /* 0x0000002d1e177224 */ /* 0x000fc600078e0237 */
[-C--:B------:R-:W-:Y:S01]  /*4e40*/  ISETP.GE.U32.AND P2, PT, R21, R44.reuse, PT ;  /* 0x0000002c1500720c */ /* 0x080fe20003f46070 */
[----:B------:R-:W-:-:S05]  /*4e50*/  IMAD R22, R28, R44, R23 ;  /* 0x0000002c1c167224 */ /* 0x000fca00078e0217 */
[----:B------:R-:W-:Y:S02]  /*4e60*/  IADD3.X R19, ~R22, R19, RZ, P0, !PT ;  /* 0x0000001316137210 */ /* 0x000fe400007fe5ff */
[----:B------:R-:W-:Y:S02]  /*4e70*/  IADD3 R22, P1, R21, -R44, RZ ;  /* 0x8000002c15167210 */ /* 0x000fe40007f3e0ff */
[C---:B------:R-:W-:Y:S02]  /*4e80*/  ISETP.GE.U32.AND.EX P2, PT, R19.reuse, R45, PT, P2 ;  /* 0x0000002d1300720c */ /* 0x040fe40003f46120 */
[----:B------:R-:W-:Y:S02]  /*4e90*/  IADD3 R23, P0, R30, 0x1, RZ ;  /* 0x000000011e177810 */ /* 0x000fe40007f1e0ff */
[----:B------:R-:W-:Y:S01]  /*4ea0*/  SEL R21, R22, R21, P2 ;  /* 0x0000001516157207 */ /* 0x000fe20001000000 */
[----:B------:R-:W-:Y:S01]  /*4eb0*/  IMAD.X R22, R19, 0x1, ~R45, P1 ;  /* 0x0000000113167824 */ /* 0x000fe200008e0e2d */
[----:B------:R-:W-:Y:S01]  /*4ec0*/  SEL R30, R23, R30, P2 ;  /* 0x0000001e171e7207 */ /* 0x000fe20001000000 */
[----:B------:R-:W-:Y:S01]  /*4ed0*/  IMAD.X R23, RZ, RZ, R28, P0 ;  /* 0x000000ffff177224 */ /* 0x000fe200000e061c */
[----:B------:R-:W-:Y:S01]  /*4ee0*/  ISETP.GE.U32.AND P0, PT, R21, R44, PT ;  /* 0x0000002c1500720c */ /* 0x000fe20003f06070 */
[----:B------:R-:W-:Y:S01]  /*4ef0*/  IMAD.MOV.U32 R44, RZ, RZ, R24 ;  /* 0x000000ffff2c7224 */ /* 0x000fe200078e0018 */
[----:B------:R-:W-:-:S02]  /*4f00*/  SEL R19, R22, R19, P2 ;  /* 0x0000001316137207 */ /* 0x000fc40001000000 */
[----:B------:R-:W-:Y:S02]  /*4f10*/  SEL R23, R23, R28, P2 ;  /* 0x0000001c17177207 */ /* 0x000fe40001000000 */
[----:B------:R-:W-:Y:S02]  /*4f20*/  IADD3 R21, P1, R30, 0x1, RZ ;  /* 0x000000011e157810 */ /* 0x000fe40007f3e0ff */
[----:B------:R-:W-:Y:S01]  /*4f30*/  ISETP.GE.U32.AND.EX P0, PT, R19, R45, PT, P0 ;  /* 0x0000002d1300720c */ /* 0x000fe20003f06100 */
[----:B------:R-:W-:Y:S01]  /*4f40*/  IMAD.MOV.U32 R45, RZ, RZ, 0x0 ;  /* 0x00000000ff2d7424 */ /* 0x000fe200078e00ff */
[----:B------:R-:W-:Y:S01]  /*4f50*/  LOP3.LUT R19, R25, R17, RZ, 0x3c, !PT ;  /* 0x0000001119137212 */ /* 0x000fe200078e3cff */
[----:B------:R-:W-:Y:S01]  /*4f60*/  IMAD.X R22, RZ, RZ, R23, P1 ;  /* 0x000000ffff167224 */ /* 0x000fe200008e0617 */
[----:B------:R-:W-:Y:S02]  /*4f70*/  SEL R21, R21, R30, P0 ;  /* 0x0000001e15157207 */ /* 0x000fe40000000000 */
[----:B------:R-:W-:-:S02]  /*4f80*/  ISETP.GE.AND P2, PT, R19, RZ, PT ;  /* 0x000000ff1300720c */ /* 0x000fc40003f46270 */
[----:B------:R-:W-:Y:S02]  /*4f90*/  SEL R23, R22, R23, P0 ;  /* 0x0000001716177207 */ /* 0x000fe40000000000 */
[----:B------:R-:W-:Y:S02]  /*4fa0*/  IADD3 R22, P1, RZ, -R21, RZ ;  /* 0x80000015ff167210 */ /* 0x000fe40007f3e0ff */
[----:B------:R-:W-:Y:S02]  /*4fb0*/  ISETP.NE.U32.AND P0, PT, R26, RZ, PT ;  /* 0x000000ff1a00720c */ /* 0x000fe40003f05070 */
[----:B------:R-:W-:Y:S02]  /*4fc0*/  IADD3.X R26, RZ, ~R23, RZ, P1, !PT ;  /* 0x80000017ff1a7210 */ /* 0x000fe40000ffe4ff */
[----:B------:R-:W-:Y:S02]  /*4fd0*/  ISETP.NE.AND.EX P0, PT, R25, RZ, PT, P0 ;  /* 0x000000ff1900720c */ /* 0x000fe40003f05300 */
[----:B------:R-:W-:-:S02]  /*4fe0*/  SEL R22, R22, R21, !P2 ;  /* 0x0000001516167207 */ /* 0x000fc40005000000 */
[----:B------:R-:W-:Y:S02]  /*4ff0*/  SEL R26, R26, R23, !P2 ;  /* 0x000000171a1a7207 */ /* 0x000fe40005000000 */
[----:B------:R-:W-:Y:S02]  /*5000*/  SEL R22, R22, 0xffffffff, P0 ;  /* 0xffffffff16167807 */ /* 0x000fe40000000000 */
[----:B------:R-:W-:Y:S01]  /*5010*/  SEL R23, R26, 0xffffffff, P0 ;  /* 0xffffffff1a177807 */ /* 0x000fe20000000000 */
[----:B------:R-:W-:Y:S06]  /*5020*/  RET.REL.NODEC R44 `(_ZN5flash32flash_fwd_splitkv_combine_kernelI23Flash_fwd_kernel_traitsILi256ELi64ELi64ELi4ELb0ELb0EN7cutlass10bfloat16_tE19Flash_kernel_traitsILi256ELi64ELi64ELi4ES3_EELi4ELi7ELb0EEEvNS_16Flash_fwd_paramsE) ;  /* 0xffffffac2cf47950 */ /* 0x000fec0003c3ffff */
.L_x_45:
[----:B------:R-:W-:-:S00]  /*5030*/  BRA `(.L_x_45) ;  /* 0xfffffffc00fc7947 */ /* 0x000fc0000383ffff */
[----:B------:R-:W-:-:S00]  /*5040*/  NOP ;  /* 0x0000000000007918 */ /* 0x000fc00000000000 */
        /* <DEDUP_REMOVED lines=11> */
.L_x_4940:


//--------------------- .text._ZN5flash32flash_fwd_splitkv_combine_kernelI23Flash_fwd_kernel_traitsILi256ELi64ELi64ELi4ELb0ELb0EN7cutlass10bfloat16_tE19Flash_kernel_traitsILi256ELi64ELi64ELi4ES3_EELi4ELi6ELb0EEEvNS_16Flash_fwd_paramsE --------------------------
	.section	.text._ZN5flash32flash_fwd_splitkv_combine_kernelI23Flash_fwd_kernel_traitsILi256ELi64ELi64ELi4ELb0ELb0EN7cutlass10bfloat16_tE19Flash_kernel_traitsILi256ELi64ELi64ELi4ES3_EELi4ELi6ELb0EEEvNS_16Flash_fwd_paramsE,"ax",@progbits
	.align	128
        .global         _ZN5flash32flash_fwd_splitkv_combine_kernelI23Flash_fwd_kernel_traitsILi256ELi64ELi64ELi4ELb0ELb0EN7cutlass10bfloat16_tE19Flash_kernel_traitsILi256ELi64ELi64ELi4ES3_EELi4ELi6ELb0EEEvNS_16Flash_fwd_paramsE
        .type           _ZN5flash32flash_fwd_splitkv_combine_kernelI23Flash_fwd_kernel_traitsILi256ELi64ELi64ELi4ELb0ELb0EN7cutlass10bfloat16_tE19Flash_kernel_traitsILi256ELi64ELi64ELi4ES3_EELi4ELi6ELb0EEEvNS_16Flash_fwd_paramsE,@function
        .size           _ZN5flash32flash_fwd_splitkv_combine_kernelI23Flash_fwd_kernel_traitsILi256ELi64ELi64ELi4ELb0ELb0EN7cutlass10bfloat16_tE19Flash_kernel_traitsILi256ELi64ELi64ELi4ES3_EELi4ELi6ELb0EEEvNS_16Flash_fwd_paramsE,(.L_x_4941 - _ZN5flash32flash_fwd_splitkv_combine_kernelI23Flash_fwd_kernel_traitsILi256ELi64ELi64ELi4ELb0ELb0EN7cutlass10bfloat16_tE19Flash_kernel_traitsILi256ELi64ELi64ELi4ES3_EELi4ELi6ELb0EEEvNS_16Flash_fwd_paramsE)
        .other          _ZN5flash32flash_fwd_splitkv_combine_kernelI23Flash_fwd_kernel_traitsILi256ELi64ELi64ELi4ELb0ELb0EN7cutlass10bfloat16_tE19Flash_kernel_traitsILi256ELi64ELi64ELi4ES3_EELi4ELi6ELb0EEEvNS_16Flash_fwd_paramsE,@"STO_CUDA_ENTRY STV_DEFAULT"
_ZN5flash32flash_fwd_splitkv_combine_kernelI23Flash_fwd_kernel_traitsILi256ELi64ELi64ELi4ELb0ELb0EN7cutlass10bfloat16_tE19Flash_kernel_traitsILi256ELi64ELi64ELi4ES3_EELi4ELi6ELb0EEEvNS_16Flash_fwd_paramsE:
.text._ZN5flash32flash_fwd_splitkv_combine_kernelI23Flash_fwd_kernel_traitsILi256ELi64ELi64ELi4ELb0ELb0EN7cutlass10bfloat16_tE19Flash_kernel_traitsILi256ELi64ELi64ELi4ES3_EELi4ELi6ELb0EEEvNS_16Flash_fwd_paramsE:
        /* <DEDUP_REMOVED lines=23> */
[----:B------:R-:W-:Y:S05]  /*0170*/  CALL.REL.NOINC `($__internal_1_$__cuda_sm20_div_s64) ;  /* 0x0000004400787944 */ /* 0x000fea0003c00000 */
[----:B------:R-:W-:Y:S05]  /*0180*/  BRA `(.L_x_47) ;  /* 0x00000000004c7947 */ /* 0x000fea0003800000 */
.L_x_46:
        /* <DEDUP_REMOVED lines=19> */
.L_x_47:
        /* <DEDUP_REMOVED lines=10> */
[----:B------:R-:W-:Y:S02]  /*0360*/  MOV R17, R23 ;  /* 0x0000001700117202 */ /* 0x000fe40000000f00 */
[----:B------:R-:W-:Y:S02]  /*0370*/  MOV R26, 0x390 ;  /* 0x00000390001a7802 */ /* 0x000fe40000000f00 */
[----:B------:R-:W-:Y:S05]  /*0380*/  CALL.REL.NOINC `($__internal_1_$__cuda_sm20_div_s64) ;  /* 0x0000004000f47944 */ /* 0x000fea0003c00000 */
[----:B------:R-:W-:Y:S02]  /*0390*/  MOV R8, R22 ;  /* 0x0000001600087202 */ /* 0x000fe40000000f00 */
[----:B------:R-:W-:Y:S01]  /*03a0*/  MOV R9, R23 ;  /* 0x0000001700097202 */ /* 0x000fe20000000f00 */
[----:B------:R-:W-:Y:S05]  /*03b0*/  BRA `(.L_x_50) ;  /* 0x00000000004c7947 */ /* 0x000fea0003800000 */
.L_x_49:
        /* <DEDUP_REMOVED lines=19> */
.L_x_50:
[----:B------:R-:W-:Y:S05]  /*04f0*/  BSYNC B0 ;  /* 0x0000000000007941 */ /* 0x000fea0003800000 */
.L_x_48:
[----:B------:R-:W0:Y:S01]  /*0500*/  LDC R4, c[0x0][0x2c4] ;  /* 0x0000b100ff047b82 */ /* 0x000e220000000800 */
[----:B------:R-:W-:Y:S01]  /*0510*/  IMAD.MOV.U32 R12, RZ, RZ, RZ ;  /* 0x000000ffff0c7224 */ /* 0x000fe200078e00ff */
[----:B------:R-:W-:Y:S01]  /*0520*/  BSSY B0, `(.L_x_51) ;  /* 0x000003b000007945 */ /* 0x000fe20003800000 */
[----:B0-----:R-:W-:Y:S01]  /*0530*/  IABS R11, R4 ;  /* 0x00000004000b7213 */ /* 0x001fe20000000000 */
[----:B------:R-:W-:-:S03]  /*0540*/  VIADD R6, R4, 0xffffffff ;  /* 0xffffffff04067836 */ /* 0x000fc60000000000 */
        /* <DEDUP_REMOVED lines=11> */
[----:B------:R-:W-:Y:S01]  /*0600*/  IMAD R10, R11, R10, R3 ;  /* 0x0000000a0b0a7224 */ /* 0x000fe200078e0203 */
[----:B------:R-:W-:-:S04]  /*0610*/  LOP3.LUT R3, R2, R11, RZ, 0x3c, !PT ;  /* 0x0000000b02037212 */ /* 0x000fc800078e3cff */
[----:B------:R-:W-:Y:S02]  /*0620*/  ISETP.GT.U32.AND P1, PT, R11, R10, PT ;  /* 0x0000000a0b00720c */ /* 0x000fe40003f24070 */
[----:B------:R-:W-:-:S11]  /*0630*/  ISETP.GE.AND P0, PT, R3, RZ, PT ;  /* 0x000000ff0300720c */ /* 0x000fd60003f06270 */
[----:B------:R-:W-:Y:S02]  /*0640*/  @!P1 IMAD.IADD R10, R10, 0x1, -R11 ;  /* 0x000000010a0a9824 */ /* 0x000fe400078e0a0b */
[----:B------:R-:W-:Y:S01]  /*0650*/  @!P1 VIADD R7, R7, 0x1 ;  /* 0x0000000107079836 */ /* 0x000fe20000000000 */
[----:B------:R-:W-:Y:S02]  /*0660*/  ISETP.NE.AND P1, PT, R4, RZ, PT ;  /* 0x000000ff0400720c */ /* 0x000fe40003f25270 */
[----:B------:R-:W-:-:S13]  /*0670*/  ISETP.GE.U32.AND P2, PT, R10, R11, PT ;  /* 0x0000000b0a00720c */ /* 0x000fda0003f46070 */
[----:B------:R-:W-:-:S04]  /*0680*/  @P2 VIADD R7, R7, 0x1 ;  /* 0x0000000107072836 */ /* 0x000fc80000000000 */
[----:B------:R-:W-:Y:S01]  /*0690*/  @!P0 IMAD.MOV R7, RZ, RZ, -R7 ;  /* 0x000000ffff078224 */ /* 0x000fe200078e0a07 */
[----:B------:R-:W-:-:S04]  /*06a0*/  @!P1 LOP3.LUT R7, RZ, R11, RZ, 0x33, !PT ;  /* 0x0000000bff079212 */ /* 0x000fc800078e33ff */
[----:B------:R-:W-:Y:S02]  /*06b0*/  ISETP.LT.U32.AND P0, PT, R28, R7, PT ;  /* 0x000000071c00720c */ /* 0x000fe40003f01070 */
[----:B------:R-:W-:-:S04]  /*06c0*/  SHF.R.S32.HI R4, RZ, 0x1f, R7 ;  /* 0x0000001fff047819 */ /* 0x000fc80000011407 */
        /* <DEDUP_REMOVED lines=13> */
.L_x_52:
        /* <DEDUP_REMOVED lines=19> */
.L_x_53:
[----:B------:R-:W-:Y:S05]  /*08d0*/  BSYNC B0 ;  /* 0x0000000000007941 */ /* 0x000fea0003800000 */
.L_x_51:
[----:B------:R-:W0:Y:S01]  /*08e0*/  LDC R7, c[0x0][0x2c4] ;  /* 0x0000b100ff077b82 */ /* 0x000e220000000800 */
[----:B------:R-:W-:Y:S01]  /*08f0*/  ULDC UR5, c[0x0][0x270] ;  /* 0x00009c0000057ab9 */ /* 0x000fe20000000800 */
[----:B------:R-:W-:Y:S01]  /*0900*/  BSSY B0, `(.L_x_54) ;  /* 0x000005d000007945 */ /* 0x000fe20003800000 */
[----:B------:R-:W-:Y:S01]  /*0910*/  UIADD3 UR4, UR5, -0x1, URZ ;  /* 0xffffffff05047890 */ /* 0x000fe2000fffe03f */
[----:B0-----:R-:W-:Y:S02]  /*0920*/  IABS R10, R7 ;  /* 0x00000007000a7213 */ /* 0x001fe40000000000 */
[----:B------:R-:W-:Y:S02]  /*0930*/  ISETP.GT.AND P3, PT, R7, RZ, PT ;  /* 0x000000ff0700720c */ /* 0x000fe40003f64270 */
[----:B------:R-:W0:Y:S08]  /*0940*/  I2F.RP R14, R10 ;  /* 0x0000000a000e7306 */ /* 0x000e300000209400 */
[----:B0-----:R-:W0:Y:S02]  /*0950*/  MUFU.RCP R12, R14 ;  /* 0x0000000e000c7308 */ /* 0x001e240000001000 */
[----:B0-----:R-:W-:-:S06]  /*0960*/  VIADD R12, R12, 0xffffffe ;  /* 0x0ffffffe0c0c7836 */ /* 0x001fcc0000000000 */
[----:B------:R-:W0:Y:S02]  /*0970*/  F2I.FTZ.U32.TRUNC.NTZ R13, R12 ;  /* 0x0000000c000d7305 */ /* 0x000e24000021f000 */
[--C-:B0-----:R-:W-:Y:S02]  /*0980*/  IMAD.MOV R3, RZ, RZ, -R13.reuse ;  /* 0x000000ffff037224 */ /* 0x101fe400078e0a0d */
[----:B------:R-:W-:Y:S02]  /*0990*/  IMAD.MOV.U32 R12, RZ, RZ, RZ ;  /* 0x000000ffff0c7224 */ /* 0x000fe400078e00ff */
[----:B------:R-:W-:Y:S01]  /*09a0*/  IMAD R4, R3, R10, RZ ;  /* 0x0000000a03047224 */ /* 0x000fe200078e02ff */
[----:B------:R-:W-:Y:S02]  /*09b0*/  IABS R3, R2 ;  /* 0x0000000200037213 */ /* 0x000fe40000000000 */
[----:B------:R-:W-:Y:S01]  /*09c0*/  LOP3.LUT R2, R2, R7, RZ, 0x3c, !PT ;  /* 0x0000000702027212 */ /* 0x000fe200078e3cff */
[----:B------:R-:W-:-:S03]  /*09d0*/  IMAD.HI.U32 R4, R13, R4, R12 ;  /* 0x000000040d047227 */ /* 0x000fc600078e000c */
[----:B------:R-:W-:Y:S01]  /*09e0*/  ISETP.GE.AND P1, PT, R2, RZ, PT ;  /* 0x000000ff0200720c */ /* 0x000fe20003f26270 */
[----:B------:R-:W-:Y:S01]  /*09f0*/  IMAD.MOV.U32 R11, RZ, RZ, R3 ;  /* 0x000000ffff0b7224 */ /* 0x000fe200078e0003 */
[----:B------:R-:W-:-:S03]  /*0a00*/  SHF.R.S32.HI R2, RZ, 0x1f, R7 ;  /* 0x0000001fff027819 */ /* 0x000fc60000011407 */
[----:B------:R-:W-:-:S04]  /*0a10*/  IMAD.HI.U32 R4, R4, R11, RZ ;  /* 0x0000000b04047227 */ /* 0x000fc800078e00ff */
[----:B------:R-:W-:-:S04]  /*0a20*/  IMAD.MOV R3, RZ, RZ, -R4 ;  /* 0x000000ffff037224 */ /* 0x000fc800078e0a04 */
[----:B------:R-:W-:-:S05]  /*0a30*/  IMAD R3, R10, R3, R11 ;  /* 0x000000030a037224 */ /* 0x000fca00078e020b */
[----:B------:R-:W-:-:S13]  /*0a40*/  ISETP.GT.U32.AND P2, PT, R10, R3, PT ;  /* 0x000000030a00720c */ /* 0x000fda0003f44070 */
[----:B------:R-:W-:Y:S02]  /*0a50*/  @!P2 IMAD.IADD R3, R3, 0x1, -R10 ;  /* 0x000000010303a824 */ /* 0x000fe400078e0a0a */
[----:B------:R-:W-:Y:S01]  /*0a60*/  @!P2 VIADD R4, R4, 0x1 ;  /* 0x000000010404a836 */ /* 0x000fe20000000000 */
[----:B------:R-:W-:Y:S02]  /*0a70*/  ISETP.NE.AND P2, PT, R7, RZ, PT ;  /* 0x000000ff0700720c */ /* 0x000fe40003f45270 */
[----:B------:R-:W-:Y:S02]  /*0a80*/  ISETP.GE.U32.AND P0, PT, R3, R10, PT ;  /* 0x0000000a0300720c */ /* 0x000fe40003f06070 */
[----:B------:R-:W-:Y:S02]  /*0a90*/  LEA.HI.SX32 R3, R7, 0x1, 0x1 ;  /* 0x0000000107037811 */ /* 0x000fe400078f0aff */
[----:B------:R-:W-:-:S09]  /*0aa0*/  @!P3 IADD3 R3, R2, RZ, RZ ;  /* 0x000000ff0203b210 */ /* 0x000fd20007ffe0ff */
[----:B------:R-:W-:-:S04]  /*0ab0*/  @P0 VIADD R4, R4, 0x1 ;  /* 0x0000000104040836 */ /* 0x000fc80000000000 */
[----:B------:R-:W-:Y:S01]  /*0ac0*/  @!P1 IMAD.MOV R4, RZ, RZ, -R4 ;  /* 0x000000ffff049224 */ /* 0x000fe200078e0a04 */
[----:B------:R-:W-:-:S05]  /*0ad0*/  @!P2 LOP3.LUT R4, RZ, R7, RZ, 0x33, !PT ;  /* 0x00000007ff04a212 */ /* 0x000fca00078e33ff */
[----:B------:R-:W-:-:S05]  /*0ae0*/  IMAD R3, R3, R4, RZ ;  /* 0x0000000403037224 */ /* 0x000fca00078e02ff */
[-C--:B------:R-:W-:Y:S02]  /*0af0*/  IABS R13, R3.reuse ;  /* 0x00000003000d7213 */ /* 0x080fe40000000000 */
[----:B------:R-:W-:Y:S02]  /*0b00*/  IABS R2, R3 ;  /* 0x0000000300027213 */ /* 0x000fe40000000000 */
[----:B------:R-:W0:Y:S01]  /*0b10*/  I2F.RP R12, R13 ;  /* 0x0000000d000c7306 */ /* 0x000e220000209400 */
[----:B------:R-:W-:Y:S02]  /*0b20*/  VIADD R4, R13, UR4 ;  /* 0x000000040d047c36 */ /* 0x000fe40008000000 */
[----:B------:R-:W-:-:S05]  /*0b30*/  IMAD.MOV R2, RZ, RZ, -R2 ;  /* 0x000000ffff027224 */ /* 0x000fca00078e0a02 */
[----:B0-----:R-:W0:Y:S02]  /*0b40*/  MUFU.RCP R18, R12 ;  /* 0x0000000c00127308 */ /* 0x001e240000001000 */
[----:B0-----:R-:W-:-:S06]  /*0b50*/  VIADD R18, R18, 0xffffffe ;  /* 0x0ffffffe12127836 */ /* 0x001fcc0000000000 */
[----:B------:R-:W0:Y:S02]  /*0b60*/  F2I.FTZ.U32.TRUNC.NTZ R19, R18 ;  /* 0x0000001200137305 */ /* 0x000e24000021f000 */
[----:B0-----:R-:W-:Y:S02]  /*0b70*/  IMAD.MOV R10, RZ, RZ, -R19 ;  /* 0x000000ffff0a7224 */ /* 0x001fe400078e0a13 */
[----:B------:R-:W-:Y:S02]  /*0b80*/  IMAD.MOV.U32 R18, RZ, RZ, RZ ;  /* 0x000000ffff127224 */ /* 0x000fe400078e00ff */
[----:B------:R-:W-:Y:S01]  /*0b90*/  IMAD R11, R10, R13, RZ ;  /* 0x0000000d0a0b7224 */ /* 0x000fe200078e02ff */
[----:B------:R-:W-:-:S03]  /*0ba0*/  IABS R10, R4 ;  /* 0x00000004000a7213 */ /* 0x000fc60000000000 */
[----:B------:R-:W-:-:S06]  /*0bb0*/  IMAD.HI.U32 R11, R19, R11, R18 ;  /* 0x0000000b130b7227 */ /* 0x000fcc00078e0012 */
[----:B------:R-:W-:-:S04]  /*0bc0*/  IMAD.HI.U32 R11, R11, R10, RZ ;  /* 0x0000000a0b0b7227 */ /* 0x000fc800078e00ff */
[----:B------:R-:W-:-:S05]  /*0bd0*/  IMAD R2, R11, R2, R10 ;  /* 0x000000020b027224 */ /* 0x000fca00078e020a */
[----:B------:R-:W-:-:S13]  /*0be0*/  ISETP.GT.U32.AND P1, PT, R13, R2, PT ;  /* 0x000000020d00720c */ /* 0x000fda0003f24070 */
[-C--:B------:R-:W-:Y:S01]  /*0bf0*/  @!P1 IADD3 R2, R2, -R13.reuse, RZ ;  /* 0x8000000d02029210 */ /* 0x080fe20007ffe0ff */
[----:B------:R-:W-:Y:S01]  /*0c00*/  @!P1 VIADD R11, R11, 0x1 ;  /* 0x000000010b0b9836 */ /* 0x000fe20000000000 */
[----:B------:R-:W-:Y:S02]  /*0c10*/  ISETP.NE.AND P1, PT, R3, RZ, PT ;  /* 0x000000ff0300720c */ /* 0x000fe40003f25270 */
[-C--:B------:R-:W-:Y:S02]  /*0c20*/  ISETP.GE.U32.AND P2, PT, R2, R13.reuse, PT ;  /* 0x0000000d0200720c */ /* 0x080fe40003f46070 */
[----:B------:R-:W-:-:S04]  /*0c30*/  LOP3.LUT R2, R4, R13, RZ, 0x3c, !PT ;  /* 0x0000000d04027212 */ /* 0x000fc800078e3cff */
[----:B------:R-:W-:-:S07]  /*0c40*/  ISETP.GE.AND P0, PT, R2, RZ, PT ;  /* 0x000000ff0200720c */ /* 0x000fce0003f06270 */
[----:B------:R-:W-:-:S06]  /*0c50*/  @P2 VIADD R11, R11, 0x1 ;  /* 0x000000010b0b2836 */ /* 0x000fcc0000000000 */
        /* <DEDUP_REMOVED lines=8> */
[----:B------:R-:W-:Y:S01]  /*0ce0*/  ISETP.NE.U32.AND P1, PT, R2, RZ, PT ;  /* 0x000000ff0200720c */ /* 0x000fe20003f25070 */
[----:B------:R-:W-:-:S12]  /*0cf0*/  IMAD R2, R7, UR5, RZ ;  /* 0x0000000507027c24 */ /* 0x000fd8000f8e02ff */
[----:B------:R-:W-:Y:S05]  /*0d00*/  @!P1 BRA `(.L_x_55) ;  /* 0x0000000000249947 */ /* 0x000fea0003800000 */
[----:B------:R-:W-:Y:S01]  /*0d10*/  IMAD.MOV.U32 R18, RZ, RZ, R22 ;  /* 0x000000ffff127224 */ /* 0x000fe200078e0016 */
[----:B------:R-:W-:Y:S01]  /*0d20*/  MOV R28, R14 ;  /* 0x0000000e001c7202 */ /* 0x000fe20000000f00 */
[----:B------:R-:W-:Y:S01]  /*0d30*/  IMAD.MOV.U32 R17, RZ, RZ, R23 ;  /* 0x000000ffff117224 */ /* 0x000fe200078e0017 */
[----:B------:R-:W-:Y:S02]  /*0d40*/  MOV R25, R13 ;  /* 0x0000000d00197202 */ /* 0x000fe40000000f00 */
[----:B------:R-:W-:Y:S02]  /*0d50*/  MOV R26, 0xd70 ;  /* 0x00000d70001a7802 */ /* 0x000fe40000000f00 */
[----:B------:R-:W-:Y:S05]  /*0d60*/  CALL.REL.NOINC `($__internal_1_$__cuda_sm20_div_s64) ;  /* 0x00000038007c7944 */ /* 0x000fea0003c00000 */
[----:B------:R-:W-:Y:S02]  /*0d70*/  MOV R38, R22 ;  /* 0x0000001600267202 */ /* 0x000fe40000000f00 */
[----:B------:R-:W-:Y:S01]  /*0d80*/  MOV R39, R23 ;  /* 0x0000001700277202 */ /* 0x000fe20000000f00 */
[----:B------:R-:W-:Y:S05]  /*0d90*/  BRA `(.L_x_56) ;  /* 0x00000000004c7947 */ /* 0x000fea0003800000 */
.L_x_55:
        /* <DEDUP_REMOVED lines=19> */
.L_x_56:
[----:B------:R-:W-:Y:S05]  /*0ed0*/  BSYNC B0 ;  /* 0x0000000000007941 */ /* 0x000fea0003800000 */
.L_x_54:
[-C--:B------:R-:W-:Y:S01]  /*0ee0*/  IABS R7, R2.reuse ;  /* 0x0000000200077213 */ /* 0x080fe20000000000 */
[----:B------:R-:W-:Y:S01]  /*0ef0*/  BSSY B0, `(.L_x_57) ;  /* 0x000003b000007945 */ /* 0x000fe20003800000 */
[----:B------:R-:W-:Y:S02]  /*0f00*/  IABS R10, R2 ;  /* 0x00000002000a7213 */ /* 0x000fe40000000000 */
[----:B------:R-:W0:Y:S01]  /*0f10*/  I2F.RP R17, R7 ;  /* 0x0000000700117306 */ /* 0x000e220000209400 */
[----:B------:R-:W-:Y:S02]  /*0f20*/  IMAD.IADD R6, R6, 0x1, R7 ;  /* 0x0000000106067824 */ /* 0x000fe400078e0207 */
[----:B------:R-:W-:-:S03]  /*0f30*/  IMAD.MOV R10, RZ, RZ, -R10 ;  /* 0x000000ffff0a7224 */ /* 0x000fc600078e0a0a */
[----:B------:R-:W-:Y:S02]  /*0f40*/  IABS R11, R6 ;  /* 0x00000006000b7213 */ /* 0x000fe40000000000 */
[----:B0-----:R-:W0:Y:S02]  /*0f50*/  MUFU.RCP R18, R17 ;  /* 0x0000001100127308 */ /* 0x001e240000001000 */
[----:B0-----:R-:W-:-:S06]  /*0f60*/  VIADD R18, R18, 0xffffffe ;  /* 0x0ffffffe12127836 */ /* 0x001fcc0000000000 */
[----:B------:R-:W0:Y:S02]  /*0f70*/  F2I.FTZ.U32.TRUNC.NTZ R19, R18 ;  /* 0x0000001200137305 */ /* 0x000e24000021f000 */
[----:B0-----:R-:W-:Y:S02]  /*0f80*/  IMAD.MOV R12, RZ, RZ, -R19 ;  /* 0x000000ffff0c7224 */ /* 0x001fe400078e0a13 */
[----:B------:R-:W-:Y:S02]  /*0f90*/  IMAD.MOV.U32 R18, RZ, RZ, RZ ;  /* 0x000000ffff127224 */ /* 0x000fe400078e00ff */
[----:B------:R-:W-:-:S04]  /*0fa0*/  IMAD R12, R12, R7, RZ ;  /* 0x000000070c0c7224 */ /* 0x000fc800078e02ff */
[----:B------:R-:W-:-:S06]  /*0fb0*/  IMAD.HI.U32 R12, R19, R12, R18 ;  /* 0x0000000c130c7227 */ /* 0x000fcc00078e0012 */
[----:B------:R-:W-:-:S04]  /*0fc0*/  IMAD.HI.U32 R12, R12, R11, RZ ;  /* 0x0000000b0c0c7227 */ /* 0x000fc800078e00ff */
[----:B------:R-:W-:-:S05]  /*0fd0*/  IMAD R10, R12, R10, R11 ;  /* 0x0000000a0c0a7224 */ /* 0x000fca00078e020b */
[----:B------:R-:W-:-:S13]  /*0fe0*/  ISETP.GT.U32.AND P1, PT, R7, R10, PT ;  /* 0x0000000a0700720c */ /* 0x000fda0003f24070 */
[----:B------:R-:W-:Y:S02]  /*0ff0*/  @!P1 IMAD.IADD R10, R10, 0x1, -R7 ;  /* 0x000000010a0a9824 */ /* 0x000fe400078e0a07 */
        /* <DEDUP_REMOVED lines=23> */
.L_x_58:
        /* <DEDUP_REMOVED lines=19> */
.L_x_59:
[----:B------:R-:W-:Y:S05]  /*12a0*/  BSYNC B0 ;  /* 0x0000000000007941 */ /* 0x000fea0003800000 */
.L_x_57:
[----:B------:R-:W0:Y:S01]  /*12b0*/  S2R R7, SR_TID.X ;  /* 0x0000000000077919 */ /* 0x000e220000002100 */
[----:B------:R-:W-:Y:S01]  /*12c0*/  IADD3 R18, P0, R20, -UR7, RZ ;  /* 0x8000000714127c10 */ /* 0x000fe2000ff1e0ff */
[----:B------:R-:W-:Y:S01]  /*12d0*/  ULDC UR5, c[0x0][0x3c4] ;  /* 0x0000f10000057ab9 */ /* 0x000fe20000000800 */
[----:B------:R-:W-:Y:S01]  /*12e0*/  ULDC.64 UR8, c[0x0][0x208] ;  /* 0x0000820000087ab9 */ /* 0x000fe20000000a00 */
[----:B0-----:R-:W-:-:S04]  /*12f0*/  SHF.R.S32.HI R26, RZ, 0x1f, R7 ;  /* 0x0000001fff1a7819 */ /* 0x001fc80000011407 */
[----:B------:R-:W-:-:S04]  /*1300*/  LEA.HI R11, R26, R7, RZ, 0x2 ;  /* 0x000000071a0b7211 */ /* 0x000fc800078f10ff */
[----:B------:R-:W-:Y:S02]  /*1310*/  LOP3.LUT R8, R11, 0xfffffffc, RZ, 0xc0, !PT ;  /* 0xfffffffc0b087812 */ /* 0x000fe400078ec0ff */
[----:B------:R-:W-:-:S03]  /*1320*/  SHF.R.S32.HI R11, RZ, 0x2, R11 ;  /* 0x00000002ff0b7819 */ /* 0x000fc6000001140b */
[----:B------:R-:W-:Y:S01]  /*1330*/  IMAD.IADD R17, R7, 0x1, -R8 ;  /* 0x0000000107117824 */ /* 0x000fe200078e0a08 */
[----:B------:R-:W-:Y:S01]  /*1340*/  IADD3.X R8, R5, ~UR6, RZ, P0, !PT ;  /* 0x8000000605087c10 */ /* 0x000fe200087fe4ff */
[----:B------:R-:W-:-:S03]  /*1350*/  VIADD R25, R11, 0x20 ;  /* 0x000000200b197836 */ /* 0x000fc60000000000 */
[----:B------:R-:W-:Y:S02]  /*1360*/  ISETP.GT.U32.AND P2, PT, R18, R17, PT ;  /* 0x000000111200720c */ /* 0x000fe40003f44070 */
[----:B------:R-:W-:Y:S02]  /*1370*/  SHF.R.S32.HI R21, RZ, 0x1f, R17 ;  /* 0x0000001fff157819 */ /* 0x000fe40000011411 */
[----:B------:R-:W-:Y:S02]  /*1380*/  IADD3 R32, P0, R17, UR7, RZ ;  /* 0x0000000711207c10 */ /* 0x000fe4000ff1e0ff */
[----:B------:R-:W-:Y:S02]  /*1390*/  ISETP.GT.AND.EX P2, PT, R8, R21, PT, P2 ;  /* 0x000000150800720c */ /* 0x000fe40003f44320 */
[----:B------:R-:W-:Y:S02]  /*13a0*/  IADD3.X R33, R21, UR6, RZ, P0, !PT ;  /* 0x0000000615217c10 */ /* 0x000fe400087fe4ff */
[----:B------:R-:W-:-:S02]  /*13b0*/  ISETP.GE.OR P3, PT, R11, UR5, !P2 ;  /* 0x000000050b007c0c */ /* 0x000fc4000d766670 */
[----:B------:R-:W-:-:S11]  /*13c0*/  ISETP.GE.OR P2, PT, R25, UR5, !P2 ;  /* 0x0000000519007c0c */ /* 0x000fd6000d746670 */
[----:B------:R-:W0:Y:S01]  /*13d0*/  @!P3 LDC.64 R18, c[0x0][0x2b8] ;  /* 0x0000ae00ff12bb82 */ /* 0x000e220000000a00 */
[----:B------:R-:W-:Y:S01]  /*13e0*/  @!P3 SHF.R.S32.HI R29, RZ, 0x1f, R11 ;  /* 0x0000001fff1db819 */ /* 0x000fe2000001140b */
[--C-:B------:R-:W-:Y:S01]  /*13f0*/  @!P2 IMAD.MOV.U32 R30, RZ, RZ, R32.reuse ;  /* 0x000000ffff1ea224 */ /* 0x100fe200078e0020 */
[----:B------:R-:W-:Y:S01]  /*1400*/  @!P2 SHF.R.S32.HI R21, RZ, 0x1f, R25 ;  /* 0x0000001fff15a819 */ /* 0x000fe20000011419 */
[--C-:B------:R-:W-:Y:S02]  /*1410*/  @!P2 IMAD.MOV.U32 R31, RZ, RZ, R33.reuse ;  /* 0x000000ffff1fa224 */ /* 0x100fe400078e0021 */
[-C--:B------:R-:W-:Y:S02]  /*1420*/  @!P3 IMAD R28, R29, R20.reuse, RZ ;  /* 0x000000141d1cb224 */ /* 0x080fe400078e02ff */
[----:B------:R-:W1:Y:S01]  /*1430*/  @!P2 LDC.64 R8, c[0x0][0x2b8] ;  /* 0x0000ae00ff08ab82 */ /* 0x000e620000000a00 */
[----:B------:R-:W-:Y:S02]  /*1440*/  @!P2 IMAD R24, R21, R20, RZ ;  /* 0x000000141518a224 */ /* 0x000fe400078e02ff */
[----:B------:R-:W-:-:S04]  /*1450*/  @!P3 IMAD.WIDE.U32 R32, R20, R11, R32 ;  /* 0x0000000b1420b225 */ /* 0x000fc800078e0020 */
[----:B------:R-:W-:Y:S02]  /*1460*/  @!P3 IMAD R21, R11, R5, R28 ;  /* 0x000000050b15b224 */ /* 0x000fe400078e021c */
[----:B------:R-:W-:-:S04]  /*1470*/  @!P2 IMAD.WIDE.U32 R30, R20, R25, R30 ;  /* 0x00000019141ea225 */ /* 0x000fc800078e001e */
[----:B------:R-:W-:Y:S02]  /*1480*/  @!P2 IMAD R24, R25, R5, R24 ;  /* 0x000000051918a224 */ /* 0x000fe400078e0218 */
[----:B------:R-:W-:Y:S01]  /*1490*/  @!P3 IMAD.IADD R21, R33, 0x1, R21 ;  /* 0x000000012115b824 */ /* 0x000fe200078e0215 */
[----:B0-----:R-:W-:Y:S01]  /*14a0*/  @!P3 LEA R18, P1, R32, R18, 0x2 ;  /* 0x000000122012b211 */ /* 0x001fe200078210ff */
[----:B------:R-:W-:-:S03]  /*14b0*/  @!P2 IMAD.IADD R24, R31, 0x1, R24 ;  /* 0x000000011f18a824 */ /* 0x000fc600078e0218 */
[----:B------:R-:W-:Y:S01]  /*14c0*/  @!P3 LEA.HI.X R19, R32, R19, R21, 0x2, P1 ;  /* 0x000000132013b211 */ /* 0x000fe200008f1415 */
[----:B------:R-:W-:Y:S01]  /*14d0*/  IMAD.MOV.U32 R21, RZ, RZ, -0x800000 ;  /* 0xff800000ff157424 */ /* 0x000fe200078e00ff */
[----:B-1----:R-:W-:Y:S01]  /*14e0*/  @!P2 LEA R28, P0, R30, R8, 0x2 ;  /* 0x000000081e1ca211 */ /* 0x002fe200078010ff */
[----:B------:R-:W-:-:S04]  /*14f0*/  IMAD.MOV.U32 R8, RZ, RZ, -0x800000 ;  /* 0xff800000ff087424 */ /* 0x000fc800078e00ff */
[----:B------:R-:W2:Y:S01]  /*1500*/  @!P3 LDG.E R21, desc[UR8][R18.64] ;  /* 0x000000081215b981 */ /* 0x000ea2000c1e1900 */
[----:B------:R-:W-:-:S05]  /*1510*/  @!P2 LEA.HI.X R29, R30, R9, R24, 0x2, P0 ;  /* 0x000000091e1da211 */ /* 0x000fca00000f1418 */
[----:B------:R-:W3:Y:S01]  /*1520*/  @!P2 LDG.E R8, desc[UR8][R28.64] ;  /* 0x000000081c08a981 */ /* 0x000ee2000c1e1900 */
[----:B------:R-:W0:Y:S01]  /*1530*/  S2R R34, SR_CgaCtaId ;  /* 0x0000000000227919 */ /* 0x000e220000008800 */
[----:B------:R-:W-:Y:S02]  /*1540*/  LEA.HI R26, R26, R7, RZ, 0x5 ;  /* 0x000000071a1a7211 */ /* 0x000fe400078f28ff */
[----:B------:R-:W-:Y:S02]  /*1550*/  MOV R9, 0x400 ;  /* 0x0000040000097802 */ /* 0x000fe40000000f00 */
[----:B------:R-:W-:Y:S02]  /*1560*/  LOP3.LUT R24, R26, 0xffffffe0, RZ, 0xc0, !PT ;  /* 0xffffffe01a187812 */ /* 0x000fe400078ec0ff */
[C---:B------:R-:W-:Y:S02]  /*1570*/  ISETP.GT.AND P0, PT, R7.reuse, 0xff, PT ;  /* 0x000000ff0700780c */ /* 0x040fe40003f04270 */
[C---:B------:R-:W-:Y:S01]  /*1580*/  ISETP.GT.AND P3, PT, R7.reuse, 0x7f, PT ;  /* 0x0000007f0700780c */ /* 0x040fe20003f64270 */
[----:B------:R-:W-:Y:S01]  /*1590*/  IMAD.IADD R35, R7, 0x1, -R24 ;  /* 0x0000000107237824 */ /* 0x000fe200078e0a18 */
[----:B0-----:R-:W-:Y:S01]  /*15a0*/  LEA R34, R34, R9, 0x18 ;  /* 0x0000000922227211 */ /* 0x001fe200078ec0ff */
[----:B------:R-:W-:Y:S01]  /*15b0*/  IMAD.MOV.U32 R32, RZ, RZ, -0x800000 ;  /* 0xff800000ff207424 */ /* 0x000fe200078e00ff */
[----:B------:R-:W0:Y:S03]  /*15c0*/  LDC R9, c[0x0][0x2c4] ;  /* 0x0000b100ff097b82 */ /* 0x000e260000000800 */
[----:B------:R-:W-:-:S04]  /*15d0*/  IMAD R24, R11, 0x14, R34 ;  /* 0x000000140b187824 */ /* 0x000fc800078e0222 */
[----:B------:R-:W-:Y:S01]  /*15e0*/  IMAD R24, R17, 0x4, R24 ;  /* 0x0000000411187824 */ /* 0x000fe200078e0218 */
[----:B------:R-:W-:Y:S01]  /*15f0*/  SHF.R.S32.HI R11, RZ, 0x5, R26 ;  /* 0x00000005ff0b7819 */ /* 0x000fe2000001141a */
[----:B------:R-:W-:Y:S02]  /*1600*/  IMAD R34, R35, 0x14, R34 ;  /* 0x0000001423227824 */ /* 0x000fe400078e0222 */
[----:B------:R-:W-:Y:S02]  /*1610*/  IMAD.MOV.U32 R33, RZ, RZ, -0x800000 ;  /* 0xff800000ff217424 */ /* 0x000fe400078e00ff */
[----:B------:R-:W-:Y:S01]  /*1620*/  IMAD R34, R11, 0x4, R34 ;  /* 0x000000040b227824 */ /* 0x000fe200078e0222 */
[----:B0-----:R-:W-:Y:S01]  /*1630*/  IABS R17, R9 ;  /* 0x0000000900117213 */ /* 0x001fe20000000000 */
[----:B--2---:R-:W-:Y:S04]  /*1640*/  @!P0 STS [R24], R21 ;  /* 0x0000001518008388 */ /* 0x004fe80000000800 */
[----:B---3--:R-:W-:Y:S01]  /*1650*/  @!P3 STS [R24+0x280], R8 ;  /* 0x000280081800b388 */ /* 0x008fe20000000800 */
[----:B------:R-:W-:Y:S06]  /*1660*/  BAR.SYNC.DEFER_BLOCKING 0x0 ;  /* 0x0000000000007b1d */ /* 0x000fec0000010000 */
[----:B------:R-:W-:Y:S04]  /*1670*/  @!P3 LDS R32, [R34] ;  /* 0x000000002220b984 */ /* 0x000fe80000000800 */
[----:B------:R-:W0:Y:S02]  /*1680*/  @!P3 LDS R33, [R34+0x280] ;  /* 0x000280002221b984 */ /* 0x000e240000000800 */
[----:B0-----:R-:W-:-:S05]  /*1690*/  FMNMX.FTZ R26, R32, R33, !PT ;  /* 0x00000021201a7209 */ /* 0x001fca0007810000 */
[----:B------:R-:W0:Y:S02]  /*16a0*/  SHFL.BFLY PT, R19, R26, 0x10, 0x1f ;  /* 0x0e001f001a137f89 */ /* 0x000e2400000e0000 */
[----:B0-----:R-:W-:-:S05]  /*16b0*/  FMNMX.FTZ R19, R26, R19, !PT ;  /* 0x000000131a137209 */ /* 0x001fca0007810000 */
[----:B------:R-:W0:Y:S01]  /*16c0*/  SHFL.BFLY PT, R18, R19, 0x8, 0x1f ;  /* 0x0d001f0013127f89 */ /* 0x000e2200000e0000 */
[----:B------:R-:W-:Y:S01]  /*16d0*/  IMAD.MOV.U32 R8, RZ, RZ, R17 ;  /* 0x000000ffff087224 */ /* 0x000fe200078e0011 */
[----:B0-----:R-:W-:-:S05]  /*16e0*/  FMNMX.FTZ R18, R19, R18, !PT ;  /* 0x0000001213127209 */ /* 0x001fca0007810000 */
[----:B------:R-:W0:Y:S01]  /*16f0*/  SHFL.BFLY PT, R21, R18, 0x4, 0x1f ;  /* 0x0c801f0012157f89 */ /* 0x000e2200000e0000 */
[----:B------:R-:W1:Y:S08]  /*1700*/  I2F.RP R25, R8 ;  /* 0x0000000800197306 */ /* 0x000e700000209400 */
[----:B-1----:R-:W1:Y:S01]  /*1710*/  MUFU.RCP R28, R25 ;  /* 0x00000019001c7308 */ /* 0x002e620000001000 */
[----:B0-----:R-:W-:-:S05]  /*1720*/  FMNMX.FTZ R21, R18, R21, !PT ;  /* 0x0000001512157209 */ /* 0x001fca0007810000 */
[----:B------:R-:W0:Y:S01]  /*1730*/  SHFL.BFLY PT, R24, R21, 0x2, 0x1f ;  /* 0x0c401f0015187f89 */ /* 0x000e2200000e0000 */
[----:B-1----:R-:W-:-:S04]  /*1740*/  VIADD R28, R28, 0xffffffe ;  /* 0x0ffffffe1c1c7836 */ /* 0x002fc80000000000 */
[----:B------:R1:W2:Y:S01]  /*1750*/  F2I.FTZ.U32.TRUNC.NTZ R29, R28 ;  /* 0x0000001c001d7305 */ /* 0x0002a2000021f000 */
[----:B0-----:R-:W-:-:S05]  /*1760*/  FMNMX.FTZ R24, R21, R24, !PT ;  /* 0x0000001815187209 */ /* 0x001fca0007810000 */
[----:B------:R-:W0:Y:S01]  /*1770*/  SHFL.BFLY PT, R19, R24, 0x1, 0x1f ;  /* 0x0c201f0018137f89 */ /* 0x000e2200000e0000 */
[----:B-1----:R-:W-:Y:S01]  /*1780*/  HFMA2.MMA R28, -RZ, RZ, 0, 0 ;  /* 0x00000000ff1c7435 */ /* 0x002fe200000001ff */
[----:B--2---:R-:W-:-:S04]  /*1790*/  IMAD.MOV R17, RZ, RZ, -R29 ;  /* 0x000000ffff117224 */ /* 0x004fc800078e0a1d */
[----:B------:R-:W-:Y:S01]  /*17a0*/  IMAD R18, R17, R8, RZ ;  /* 0x0000000811127224 */ /* 0x000fe200078e02ff */
[----:B------:R-:W-:-:S04]  /*17b0*/  IABS R17, R6 ;  /* 0x0000000600117213 */ /* 0x000fc80000000000 */
[----:B------:R-:W-:-:S04]  /*17c0*/  IMAD.HI.U32 R18, R29, R18, R28 ;  /* 0x000000121d127227 */ /* 0x000fc800078e001c */
[----:B------:R-:W-:-:S04]  /*17d0*/  IMAD.MOV.U32 R21, RZ, RZ, R17 ;  /* 0x000000ffff157224 */ /* 0x000fc800078e0011 */
[----:B------:R-:W-:Y:S01]  /*17e0*/  IMAD.HI.U32 R17, R18, R21, RZ ;  /* 0x0000001512117227 */ /* 0x000fe200078e00ff */
[----:B0-----:R-:W-:-:S03]  /*17f0*/  FMNMX.FTZ R19, R24, R19, !PT ;  /* 0x0000001318137209 */ /* 0x001fc60007810000 */
[----:B------:R-:W-:Y:S01]  /*1800*/  IMAD.MOV R18, RZ, RZ, -R17 ;  /* 0x000000ffff127224 */ /* 0x000fe200078e0a11 */
[----:B------:R-:W-:-:S03]  /*1810*/  FSETP.NEU.FTZ.AND P0, PT, R19, -INF , PT ;  /* 0xff8000001300780b */ /* 0x000fc60003f1d000 */
[----:B------:R-:W-:Y:S01]  /*1820*/  IMAD R21, R8, R18, R21 ;  /* 0x0000001208157224 */ /* 0x000fe200078e0215 */
[----:B------:R-:W-:-:S04]  /*1830*/  FSEL R18, R19, RZ, P0 ;  /* 0x000000ff13127208 */ /* 0x000fc80000000000 */
[----:B------:R-:W-:Y:S01]  /*1840*/  ISETP.GT.U32.AND P0, PT, R8, R21, PT ;  /* 0x000000150800720c */ /* 0x000fe20003f04070 */
[C---:B------:R-:W-:Y:S01]  /*1850*/  FADD.FTZ R24, -R18.reuse, R32 ;  /* 0x0000002012187221 */ /* 0x040fe20000010100 */
[----:B------:R-:W-:-:S03]  /*1860*/  FADD.FTZ R19, -R18, R33 ;  /* 0x0000002112137221 */ /* 0x000fc60000010100 */
[----:B------:R-:W-:Y:S01]  /*1870*/  FMUL.FTZ R24, R24, 1.4426950216293334961 ;  /* 0x3fb8aa3b18187820 */ /* 0x000fe20000410000 */
[----:B------:R-:W-:-:S05]  /*1880*/  FMUL.FTZ R19, R19, 1.4426950216293334961 ;  /* 0x3fb8aa3b13137820 */ /* 0x000fca0000410000 */
[----:B------:R-:W-:Y:S02]  /*1890*/  MUFU.EX2 R24, R24 ;  /* 0x0000001800187308 */ /* 0x000fe40000000800 */
[----:B------:R-:W-:-:S06]  /*18a0*/  @!P0 IMAD.IADD R21, R21, 0x1, -R8 ;  /* 0x0000000115158824 */ /* 0x000fcc00078e0a08 */
[----:B------:R-:W0:Y:S01]  /*18b0*/  MUFU.EX2 R19, R19 ;  /* 0x0000001300137308 */ /* 0x000e220000000800 */
[----:B------:R-:W-:Y:S02]  /*18c0*/  ISETP.GE.U32.AND P2, PT, R21, R8, PT ;  /* 0x000000081500720c */ /* 0x000fe40003f46070 */
[----:B------:R-:W-:Y:S01]  /*18d0*/  LOP3.LUT R6, R6, R9, RZ, 0x3c, !PT ;  /* 0x0000000906067212 */ /* 0x000fe200078e3cff */
[----:B------:R-:W-:-:S03]  /*18e0*/  @!P0 VIADD R17, R17, 0x1 ;  /* 0x0000000111118836 */ /* 0x000fc60000000000 */
[----:B------:R-:W-:Y:S02]  /*18f0*/  ISETP.GE.AND P1, PT, R6, RZ, PT ;  /* 0x000000ff0600720c */ /* 0x000fe40003f26270 */
[----:B------:R-:W-:Y:S01]  /*1900*/  ISETP.NE.AND P0, PT, R9, RZ, PT ;  /* 0x000000ff0900720c */ /* 0x000fe20003f05270 */
[----:B0-----:R-:W-:-:S04]  /*1910*/  FADD.FTZ R6, R24, R19 ;  /* 0x0000001318067221 */ /* 0x001fc80000010000 */
[----:B------:R-:W-:Y:S01]  /*1920*/  @P2 VIADD R17, R17, 0x1 ;  /* 0x0000000111112836 */ /* 0x000fe20000000000 */
[C---:B------:R-:W-:Y:S01]  /*1930*/  ISETP.GT.AND P4, PT, R2.reuse, RZ, PT ;  /* 0x000000ff0200720c */ /* 0x040fe20003f84270 */
[----:B------:R-:W0:Y:S02]  /*1940*/  SHFL.BFLY PT, R19, R6, 0x10, 0x1f ;  /* 0x0e001f0006137f89 */ /* 0x000e2400000e0000 */
[----:B------:R-:W-:Y:S02]  /*1950*/  IMAD.MOV.U32 R8, RZ, RZ, R17 ;  /* 0x000000ffff087224 */ /* 0x000fe400078e0011 */
[----:B------:R-:W1:Y:S01]  /*1960*/  LDC R17, c[0x0][0x270] ;  /* 0x00009c00ff117b82 */ /* 0x000e620000000800 */
[----:B------:R-:W-:Y:S01]  /*1970*/  SHF.R.S32.HI R21, RZ, 0x1f, R2 ;  /* 0x0000001fff157819 */ /* 0x000fe20000011402 */
[----:B------:R-:W-:Y:S01]  /*1980*/  @!P1 IMAD.MOV R8, RZ, RZ, -R8 ;  /* 0x000000ffff089224 */ /* 0x000fe200078e0a08 */
[----:B------:R-:W-:Y:S02]  /*1990*/  LEA.HI.SX32 R25, R2, 0x1, 0x1 ;  /* 0x0000000102197811 */ /* 0x000fe400078f0aff */
[----:B------:R-:W-:-:S03]  /*19a0*/  @!P0 LOP3.LUT R8, RZ, R9, RZ, 0x33, !PT ;  /* 0x00000009ff088212 */ /* 0x000fc600078e33ff */
[----:B------:R-:W-:-:S04]  /*19b0*/  @!P4 IMAD.MOV R25, RZ, RZ, R21 ;  /* 0x000000ffff19c224 */ /* 0x000fc800078e0215 */
[----:B------:R-:W-:-:S05]  /*19c0*/  IMAD R2, R25, R8, RZ ;  /* 0x0000000819027224 */ /* 0x000fca00078e02ff */
[----:B------:R-:W-:Y:S01]  /*19d0*/  IABS R29, R2 ;  /* 0x00000002001d7213 */ /* 0x000fe20000000000 */
[----:B0-----:R-:W-:-:S03]  /*19e0*/  FADD.FTZ R19, R6, R19 ;  /* 0x0000001306137221 */ /* 0x001fc60000010000 */
[----:B------:R-:W0:Y:S01]  /*19f0*/  I2F.RP R26, R29 ;  /* 0x0000001d001a7306 */ /* 0x000e220000209400 */
[----:B-1----:R-:W-:Y:S01]  /*1a00*/  IABS R21, R17 ;  /* 0x0000001100157213 */ /* 0x002fe20000000000 */
[----:B------:R-:W1:Y:S06]  /*1a10*/  SHFL.BFLY PT, R6, R19, 0x8, 0x1f ;  /* 0x0d001f0013067f89 */ /* 0x000e6c00000e0000 */
[----:B------:R-:W2:Y:S08]  /*1a20*/  I2F.U32.RP R25, R21 ;  /* 0x0000001500197306 */ /* 0x000eb00000209000 */
[----:B0-----:R-:W0:Y:S08]  /*1a30*/  MUFU.RCP R42, R26 ;  /* 0x0000001a002a7308 */ /* 0x001e300000001000 */
[----:B--2---:R-:W2:Y:S01]  /*1a40*/  MUFU.RCP R40, R25 ;  /* 0x0000001900287308 */ /* 0x004ea20000001000 */
[----:B-1----:R-:W-:-:S05]  /*1a50*/  FADD.FTZ R6, R19, R6 ;  /* 0x0000000613067221 */ /* 0x002fca0000010000 */
[----:B------:R-:W1:Y:S01]  /*1a60*/  SHFL.BFLY PT, R31, R6, 0x4, 0x1f ;  /* 0x0c801f00061f7f89 */ /* 0x000e6200000e0000 */
[----:B0-----:R-:W-:-:S04]  /*1a70*/  VIADD R42, R42, 0xffffffe ;  /* 0x0ffffffe2a2a7836 */ /* 0x001fc80000000000 */
[----:B------:R-:W0:Y:S01]  /*1a80*/  F2I.FTZ.U32.TRUNC.NTZ R43, R42 ;  /* 0x0000002a002b7305 */ /* 0x000e22000021f000 */
[----:B--2---:R-:W-:-:S07]  /*1a90*/  VIADD R40, R40, 0xffffffe ;  /* 0x0ffffffe28287836 */ /* 0x004fce0000000000 */
[----:B------:R-:W2:Y:S01]  /*1aa0*/  F2I.FTZ.U32.TRUNC.NTZ R41, R40 ;  /* 0x0000002800297305 */ /* 0x000ea2000021f000 */
[----:B0-----:R-:W-:Y:S02]  /*1ab0*/  IMAD.MOV R24, RZ, RZ, -R43 ;  /* 0x000000ffff187224 */ /* 0x001fe400078e0a2b */
[----:B-1----:R-:W-:Y:S02]  /*1ac0*/  FADD.FTZ R31, R6, R31 ;  /* 0x0000001f061f7221 */ /* 0x002fe40000010000 */
[----:B------:R-:W-:Y:S02]  /*1ad0*/  IMAD R37, R24, R29, RZ ;  /* 0x0000001d18257224 */ /* 0x000fe400078e02ff */
[----:B------:R-:W-:Y:S01]  /*1ae0*/  VIADD R24, R29, UR4 ;  /* 0x000000041d187c36 */ /* 0x000fe20008000000 */
[----:B--2---:R-:W-:Y:S01]  /*1af0*/  IADD3 R8, RZ, -R41, RZ ;  /* 0x80000029ff087210 */ /* 0x004fe20007ffe0ff */
[----:B------:R-:W-:Y:S01]  /*1b00*/  IMAD.MOV.U32 R42, RZ, RZ, RZ ;  /* 0x000000ffff2a7224 */ /* 0x000fe200078e00ff */
[----:B------:R-:W0:Y:S01]  /*1b10*/  SHFL.BFLY PT, R28, R31, 0x2, 0x1f ;  /* 0x0c401f001f1c7f89 */ /* 0x000e2200000e0000 */
[----:B------:R-:W-:-:S02]  /*1b20*/  IABS R25, R2 ;  /* 0x0000000200197213 */ /* 0x000fc40000000000 */
[----:B------:R-:W-:Y:S01]  /*1b30*/  IMAD.HI.U32 R37, R43, R37, R42 ;  /* 0x000000252b257227 */ /* 0x000fe200078e002a */
[----:B------:R-:W-:-:S03]  /*1b40*/  IABS R26, R24 ;  /* 0x00000018001a7213 */ /* 0x000fc60000000000 */
[----:B------:R-:W-:Y:S02]  /*1b50*/  IMAD R19, R8, R21, RZ ;  /* 0x0000001508137224 */ /* 0x000fe400078e02ff */
[----:B------:R-:W-:Y:S01]  /*1b60*/  IMAD.MOV.U32 R40, RZ, RZ, RZ ;  /* 0x000000ffff287224 */ /* 0x000fe200078e00ff */
[----:B------:R-:W-:Y:S01]  /*1b70*/  IABS R8, R17 ;  /* 0x0000001100087213 */ /* 0x000fe20000000000 */
[----:B------:R-:W-:Y:S01]  /*1b80*/  IMAD.MOV R25, RZ, RZ, -R25 ;  /* 0x000000ffff197224 */ /* 0x000fe200078e0a19 */
[----:B------:R-:W-:Y:S01]  /*1b90*/  IABS R6, R4 ;  /* 0x0000000400067213 */ /* 0x000fe20000000000 */
[----:B------:R-:W-:-:S04]  /*1ba0*/  IMAD.HI.U32 R30, R37, R26, RZ ;  /* 0x0000001a251e7227 */ /* 0x000fc800078e00ff */
[----:B------:R-:W-:-:S04]  /*1bb0*/  IMAD.HI.U32 R19, R41, R19, R40 ;  /* 0x0000001329137227 */ /* 0x000fc800078e0028 */
[----:B------:R-:W-:Y:S02]  /*1bc0*/  IMAD R36, R30, R25, R26 ;  /* 0x000000191e247224 */ /* 0x000fe400078e021a */
[----:B------:R-:W-:Y:S02]  /*1bd0*/  IMAD.MOV R25, RZ, RZ, -R8 ;  /* 0x000000ffff197224 */ /* 0x000fe400078e0a08 */
[----:B------:R-:W-:Y:S01]  /*1be0*/  IMAD.HI.U32 R8, R19, R6, RZ ;  /* 0x0000000613087227 */ /* 0x000fe200078e00ff */
[----:B------:R-:W-:-:S03]  /*1bf0*/  ISETP.GT.U32.AND P4, PT, R29, R36, PT ;  /* 0x000000241d00720c */ /* 0x000fc60003f84070 */
[----:B------:R-:W-:-:S04]  /*1c00*/  IMAD.HI.U32 R19, R19, R26, RZ ;  /* 0x0000001a13137227 */ /* 0x000fc800078e00ff */
[-C--:B------:R-:W-:Y:S02]  /*1c10*/  IMAD R26, R19, R25.reuse, R26 ;  /* 0x00000019131a7224 */ /* 0x080fe400078e021a */
[----:B------:R-:W-:Y:S02]  /*1c20*/  IMAD R6, R8, R25, R6 ;  /* 0x0000001908067224 */ /* 0x000fe400078e0206 */
[----:B0-----:R-:W-:Y:S01]  /*1c30*/  FADD.FTZ R28, R31, R28 ;  /* 0x0000001c1f1c7221 */ /* 0x001fe20000010000 */
[C---:B------:R-:W-:Y:S02]  /*1c40*/  ISETP.GT.U32.AND P5, PT, R21.reuse, R26, PT ;  /* 0x0000001a1500720c */ /* 0x040fe40003fa4070 */
[----:B------:R-:W-:Y:S02]  /*1c50*/  ISETP.GT.U32.AND P1, PT, R21, R6, PT ;  /* 0x000000061500720c */ /* 0x000fe40003f24070 */
[----:B------:R-:W0:Y:S01]  /*1c60*/  SHFL.BFLY PT, R25, R28, 0x1, 0x1f ;  /* 0x0c201f001c197f89 */ /* 0x000e2200000e0000 */
[----:B------:R-:W-:-:S05]  /*1c70*/  @!P4 IMAD.IADD R36, R36, 0x1, -R29 ;  /* 0x000000012424c824 */ /* 0x000fca00078e0a1d */
[----:B------:R-:W-:-:S03]  /*1c80*/  ISETP.GE.U32.AND P0, PT, R36, R29, PT ;  /* 0x0000001d2400720c */ /* 0x000fc60003f06070 */
[--C-:B------:R-:W-:Y:S02]  /*1c90*/  @!P5 IMAD.IADD R26, R26, 0x1, -R21.reuse ;  /* 0x000000011a1ad824 */ /* 0x100fe400078e0a15 */
[----:B------:R-:W-:Y:S02]  /*1ca0*/  @!P1 IMAD.IADD R6, R6, 0x1, -R21 ;  /* 0x0000000106069824 */ /* 0x000fe400078e0a15 */
[----:B------:R-:W-:Y:S01]  /*1cb0*/  @!P4 VIADD R30, R30, 0x1 ;  /* 0x000000011e1ec836 */ /* 0x000fe20000000000 */
[-C--:B------:R-:W-:Y:S02]  /*1cc0*/  ISETP.GE.U32.AND P6, PT, R26, R21.reuse, PT ;  /* 0x000000151a00720c */ /* 0x080fe40003fc6070 */
[----:B------:R-:W-:Y:S02]  /*1cd0*/  ISETP.GE.U32.AND P4, PT, R6, R21, PT ;  /* 0x000000150600720c */ /* 0x000fe40003f86070 */
[----:B------:R-:W-:Y:S02]  /*1ce0*/  LOP3.LUT R31, R24, R29, RZ, 0x3c, !PT ;  /* 0x0000001d181f7212 */ /* 0x000fe400078e3cff */
[----:B------:R-:W-:-:S02]  /*1cf0*/  LOP3.LUT R4, R4, R17, RZ, 0x3c, !PT ;  /* 0x0000001104047212 */ /* 0x000fc400078e3cff */
[----:B------:R-:W-:Y:S01]  /*1d00*/  LOP3.LUT R24, R24, R17, RZ, 0x3c, !PT ;  /* 0x0000001118187212 */ /* 0x000fe200078e3cff */
[----:B------:R-:W-:Y:S01]  /*1d10*/  @P0 VIADD R30, R30, 0x1 ;  /* 0x000000011e1e0836 */ /* 0x000fe20000000000 */
[----:B------:R-:W-:Y:S01]  /*1d20*/  ISETP.GE.AND P0, PT, R4, RZ, PT ;  /* 0x000000ff0400720c */ /* 0x000fe20003f06270 */
[----:B------:R-:W-:Y:S01]  /*1d30*/  @!P5 VIADD R19, R19, 0x1 ;  /* 0x000000011313d836 */ /* 0x000fe20000000000 */
[----:B------:R-:W-:Y:S02]  /*1d40*/  ISETP.GT.AND P5, PT, R3, RZ, PT ;  /* 0x000000ff0300720c */ /* 0x000fe40003fa4270 */
[----:B------:R-:W-:Y:S01]  /*1d50*/  @!P1 IADD3 R8, R8, 0x1, RZ ;  /* 0x0000000108089810 */ /* 0x000fe20007ffe0ff */
[----:B------:R-:W1:Y:S01]  /*1d60*/  LDC.U8 R6, c[0x0][0x3d9] ;  /* 0x0000f640ff067b82 */ /* 0x000e620000000000 */
[----:B------:R-:W-:Y:S01]  /*1d70*/  ISETP.GE.AND P1, PT, R24, RZ, PT ;  /* 0x000000ff1800720c */ /* 0x000fe20003f26270 */
[----:B0-----:R-:W-:Y:S01]  /*1d80*/  FADD.FTZ R25, R28, R25 ;  /* 0x000000191c197221 */ /* 0x001fe20000010000 */
[----:B------:R-:W-:Y:S01]  /*1d90*/  @P6 VIADD R19, R19, 0x1 ;  /* 0x0000000113136836 */ /* 0x000fe20000000000 */
[----:B------:R-:W-:Y:S01]  /*1da0*/  ISETP.GE.AND P2, PT, R31, RZ, PT ;  /* 0x000000ff1f00720c */ /* 0x000fe20003f46270 */
[----:B------:R-:W-:Y:S01]  /*1db0*/  @P4 VIADD R8, R8, 0x1 ;  /* 0x0000000108084836 */ /* 0x000fe20000000000 */
[----:B------:R-:W-:Y:S01]  /*1dc0*/  SHF.R.S32.HI R21, RZ, 0x1f, R3 ;  /* 0x0000001fff157819 */ /* 0x000fe20000011403 */
[----:B------:R-:W-:Y:S01]  /*1dd0*/  IMAD.MOV.U32 R24, RZ, RZ, R19 ;  /* 0x000000ffff187224 */ /* 0x000fe200078e0013 */
[----:B------:R-:W-:Y:S01]  /*1de0*/  FSETP.NE.FTZ.AND P4, PT, R25, RZ, PT ;  /* 0x000000ff1900720b */ /* 0x000fe20003f95000 */
[----:B------:R-:W-:Y:S01]  /*1df0*/  @!P0 IMAD.MOV R8, RZ, RZ, -R8 ;  /* 0x000000ffff088224 */ /* 0x000fe200078e0a08 */
[----:B------:R-:W-:Y:S01]  /*1e00*/  LEA.HI.SX32 R4, R3, 0x1, 0x1 ;  /* 0x0000000103047811 */ /* 0x000fe200078f0aff */
[----:B------:R-:W-:Y:S01]  /*1e10*/  @!P5 IMAD.MOV R4, RZ, RZ, R21 ;  /* 0x000000ffff04d224 */ /* 0x000fe200078e0215 */
[----:B------:R-:W-:-:S02]  /*1e20*/  ISETP.NE.AND P6, PT, R2, RZ, PT ;  /* 0x000000ff0200720c */ /* 0x000fc40003fc5270 */
[----:B------:R-:W-:Y:S01]  /*1e30*/  ISETP.NE.AND P5, PT, R17, RZ, PT ;  /* 0x000000ff1100720c */ /* 0x000fe20003fa5270 */
[----:B------:R-:W-:Y:S01]  /*1e40*/  @!P1 IMAD.MOV R24, RZ, RZ, -R24 ;  /* 0x000000ffff189224 */ /* 0x000fe200078e0a18 */
[----:B------:R-:W-:Y:S01]  /*1e50*/  LOP3.LUT R19, RZ, R17, RZ, 0x33, !PT ;  /* 0x00000011ff137212 */ /* 0x000fe200078e33ff */
[----:B------:R-:W-:-:S03]  /*1e60*/  @!P2 IMAD.MOV R30, RZ, RZ, -R30 ;  /* 0x000000ffff1ea224 */ /* 0x000fc600078e0a1e */
[C---:B------:R-:W-:Y:S02]  /*1e70*/  SEL R8, R19.reuse, R8, !P5 ;  /* 0x0000000813087207 */ /* 0x040fe40006800000 */
[----:B------:R-:W-:Y:S02]  /*1e80*/  SEL R19, R19, R24, !P5 ;  /* 0x0000001813137207 */ /* 0x000fe40006800000 */
[C---:B------:R-:W-:Y:S01]  /*1e90*/  LOP3.LUT P5, RZ, R7.reuse, 0x1f, RZ, 0xc0, !PT ;  /* 0x0000001f07ff7812 */ /* 0x040fe200078ac0ff */
[----:B------:R-:W0:Y:S01]  /*1ea0*/  @P4 MUFU.LG2 R25, R25 ;  /* 0x0000001900194308 */ /* 0x000e220000000c00 */
[----:B------:R-:W-:Y:S02]  /*1eb0*/  ISETP.GT.AND P2, PT, R2, RZ, PT ;  /* 0x000000ff0200720c */ /* 0x000fe40003f44270 */
[----:B------:R-:W-:Y:S02]  /*1ec0*/  ISETP.GT.OR P5, PT, R7, 0x7f, P5 ;  /* 0x0000007f0700780c */ /* 0x000fe40002fa4670 */
[----:B-1----:R-:W-:-:S02]  /*1ed0*/  ISETP.NE.AND P0, PT, R6, RZ, PT ;  /* 0x000000ff0600720c */ /* 0x002fc40003f05270 */
[----:B------:R-:W-:Y:S02]  /*1ee0*/  @!P6 LOP3.LUT R30, RZ, R29, RZ, 0x33, !PT ;  /* 0x0000001dff1ee212 */ /* 0x000fe400078e33ff */
[----:B------:R-:W-:Y:S02]  /*1ef0*/  SHF.R.S32.HI R24, RZ, 0x1f, R2 ;  /* 0x0000001fff187819 */ /* 0x000fe40000011402 */
[----:B------:R-:W-:Y:S02]  /*1f00*/  SEL R9, R9, 0x1, !P0 ;  /* 0x0000000109097807 */ /* 0x000fe40004000000 */
[-C--:B------:R-:W-:Y:S02]  /*1f10*/  ISETP.LT.U32.AND P1, PT, R22, R30.reuse, PT ;  /* 0x0000001e1600720c */ /* 0x080fe40003f21070 */
[----:B------:R-:W-:Y:S01]  /*1f20*/  SHF.R.S32.HI R21, RZ, 0x1f, R30 ;  /* 0x0000001fff157819 */ /* 0x000fe2000001141e */
[----:B------:R-:W-:Y:S01]  /*1f30*/  IMAD R7, R8, R9, RZ ;  /* 0x0000000908077224 */ /* 0x000fe200078e02ff */
[----:B------:R-:W-:Y:S01]  /*1f40*/  LEA.HI.SX32 R6, R2, 0x1, 0x1 ;  /* 0x0000000102067811 */ /* 0x000fe200078f0aff */
[----:B------:R-:W-:Y:S01]  /*1f50*/  @!P2 IMAD.MOV R6, RZ, RZ, R24 ;  /* 0x000000ffff06a224 */ /* 0x000fe200078e0218 */
[----:B------:R-:W-:Y:S01]  /*1f60*/  ISETP.LT.AND.EX P1, PT, R23, R21, PT, P1 ;  /* 0x000000151700720c */ /* 0x000fe20003f21310 */
[----:B------:R-:W-:Y:S01]  /*1f70*/  IMAD R19, R19, R9, RZ ;  /* 0x0000000913137224 */ /* 0x000fe200078e02ff */
[----:B------:R-:W-:Y:S01]  /*1f80*/  BSSY B1, `(.L_x_60) ;  /* 0x00001cd000017945 */ /* 0x000fe20003800000 */
[----:B------:R-:W-:Y:S01]  /*1f90*/  IMAD.MOV.U32 R31, RZ, RZ, 0x7f800000 ;  /* 0x7f800000ff1f7424 */ /* 0x000fe200078e00ff */
[----:B------:R-:W-:Y:S01]  /*1fa0*/  SEL R9, R22, R30, P1 ;  /* 0x0000001e16097207 */ /* 0x000fe20000800000 */
[----:B0-----:R-:W-:Y:S01]  /*1fb0*/  @P4 FFMA.FTZ R31, R25, 0.69314718246459960938, R18 ;  /* 0x3f317218191f4823 */ /* 0x001fe20000010012 */
[----:B------:R-:W-:Y:S01]  /*1fc0*/  SEL R8, R23, R21, P1 ;  /* 0x0000001517087207 */ /* 0x000fe20000800000 */
[----:B------:R-:W-:-:S02]  /*1fd0*/  IMAD R7, R4, R7, RZ ;  /* 0x0000000704077224 */ /* 0x000fc400078e02ff */
        /* <DEDUP_REMOVED lines=37> */
[----:B------:R-:W-:Y:S05]  /*2230*/  CALL.REL.NOINC `($__internal_1_$__cuda_sm20_div_s64) ;  /* 0x0000002400487944 */ /* 0x000fea0003c00000 */
        /* <DEDUP_REMOVED lines=10> */
.L_x_64:
        /* <DEDUP_REMOVED lines=22> */
.L_x_65:
[----:B------:R-:W-:Y:S05]  /*2440*/  BSYNC B0 ;  /* 0x0000000000007941 */ /* 0x000fea0003800000 */
.L_x_63:
[----:B------:R-:W-:Y:S01]  /*2450*/  LOP3.LUT R19, R17, R0, RZ, 0xfc, !PT ;  /* 0x0000000011137212 */ /* 0x000fe200078efcff */
[----:B------:R-:W-:Y:S03]  /*2460*/  BSSY B0, `(.L_x_66) ;  /* 0x0000028000007945 */ /* 0x000fe60003800000 */
[----:B------:R-:W-:-:S13]  /*2470*/  ISETP.NE.U32.AND P1, PT, R19, RZ, PT ;  /* 0x000000ff1300720c */ /* 0x000fda0003f25070 */
[----:B------:R-:W-:Y:S05]  /*2480*/  @!P1 BRA `(.L_x_67) ;  /* 0x00000000003c9947 */ /* 0x000fea0003800000 */
[----:B------:R-:W-:Y:S01]  /*2490*/  IMAD.MOV.U32 R28, RZ, RZ, R27 ;  /* 0x000000ffff1c7224 */ /* 0x000fe200078e001b */
[----:B------:R-:W-:Y:S02]  /*24a0*/  MOV R25, R0 ;  /* 0x0000000000197202 */ /* 0x000fe40000000f00 */
[----:B------:R-:W-:Y:S02]  /*24b0*/  MOV R26, 0x24d0 ;  /* 0x000024d0001a7802 */ /* 0x000fe40000000f00 */
[----:B------:R-:W-:Y:S05]  /*24c0*/  CALL.REL.NOINC `($__internal_1_$__cuda_sm20_div_s64) ;  /* 0x0000002000a47944 */ /* 0x000fea0003c00000 */
        /* <DEDUP_REMOVED lines=11> */
.L_x_67:
        /* <DEDUP_REMOVED lines=22> */
.L_x_68:
[----:B------:R-:W-:Y:S05]  /*26e0*/  BSYNC B0 ;  /* 0x0000000000007941 */ /* 0x000fea0003800000 */
.L_x_66:
        /* <DEDUP_REMOVED lines=11> */
[----:B------:R-:W-:Y:S05]  /*27a0*/  CALL.REL.NOINC `($__internal_1_$__cuda_sm20_div_s64) ;  /* 0x0000001c00ec7944 */ /* 0x000fea0003c00000 */
[----:B------:R-:W-:-:S04]  /*27b0*/  IADD3 R17, P0, RZ, -R22, RZ ;  /* 0x80000016ff117210 */ /* 0x000fc80007f1e0ff */
[----:B------:R-:W-:Y:S01]  /*27c0*/  IADD3.X R18, RZ, ~R23, RZ, P0, !PT ;  /* 0x80000017ff127210 */ /* 0x000fe200007fe4ff */
[----:B------:R-:W-:-:S04]  /*27d0*/  IMAD.WIDE.U32 R42, R5, R17, R42 ;  /* 0x00000011052a7225 */ /* 0x000fc800078e002a */
[----:B------:R-:W-:-:S04]  /*27e0*/  IMAD R18, R18, R5, RZ ;  /* 0x0000000512127224 */ /* 0x000fc800078e02ff */
[----:B------:R-:W-:-:S05]  /*27f0*/  IMAD R4, R4, R17, R18 ;  /* 0x0000001104047224 */ /* 0x000fca00078e0212 */
[----:B------:R-:W-:Y:S01]  /*2800*/  IADD3 R4, R43, R4, RZ ;  /* 0x000000042b047210 */ /* 0x000fe20007ffe0ff */
[----:B------:R-:W-:Y:S05]  /*2810*/  BRA `(.L_x_71) ;  /* 0x0000000000587947 */ /* 0x000fea0003800000 */
.L_x_70:
        /* <DEDUP_REMOVED lines=22> */
.L_x_71:
[----:B------:R-:W-:Y:S05]  /*2980*/  BSYNC B0 ;  /* 0x0000000000007941 */ /* 0x000fea0003800000 */
.L_x_69:
        /* <DEDUP_REMOVED lines=38> */
[----:B------:R-:W-:Y:S05]  /*2bf0*/  CALL.REL.NOINC `($__internal_1_$__cuda_sm20_div_s64) ;  /* 0x0000001800d87944 */ /* 0x000fea0003c00000 */
        /* <DEDUP_REMOVED lines=12> */
.L_x_73:
        /* <DEDUP_REMOVED lines=23> */
.L_x_74:
[----:B------:R-:W-:Y:S05]  /*2e30*/  BSYNC B0 ;  /* 0x0000000000007941 */ /* 0x000fea0003800000 */
.L_x_72:
        /* <DEDUP_REMOVED lines=18> */
.L_x_76:
        /* <DEDUP_REMOVED lines=22> */
.L_x_77:
[----:B------:R-:W-:Y:S05]  /*30c0*/  BSYNC B0 ;  /* 0x0000000000007941 */ /* 0x000fea0003800000 */
.L_x_75:
        /* <DEDUP_REMOVED lines=22> */
.L_x_79:
        /* <DEDUP_REMOVED lines=23> */
.L_x_80:
[----:B------:R-:W-:Y:S05]  /*33a0*/  BSYNC B0 ;  /* 0x0000000000007941 */ /* 0x000fea0003800000 */
.L_x_78:
[----:B------:R-:W-:Y:S01]  /*33b0*/  IMAD R19, R18, R3, RZ ;  /* 0x0000000312137224 */ /* 0x000fe200078e02ff */
[----:B------:R-:W-:Y:S01]  /*33c0*/  LOP3.LUT R18, R47, R10, RZ, 0xfc, !PT ;  /* 0x0000000a2f127212 */ /* 0x000fe200078efcff */
[----:B------:R-:W-:Y:S01]  /*33d0*/  ULDC UR4, c[0x0][0x2c4] ;  /* 0x0000b10000047ab9 */ /* 0x000fe20000000800 */
[----:B------:R-:W-:Y:S01]  /*33e0*/  SHF.R.S32.HI R22, RZ, 0x1f, R7 ;  /* 0x0000001fff167819 */ /* 0x000fe20000011407 */
[----:B------:R-:W-:Y:S01]  /*33f0*/  IMAD R52, R27, UR4, RZ ;  /* 0x000000041b347c24 */ /* 0x000fe2000f8e02ff */
[----:B------:R-:W-:Y:S01]  /*3400*/  ISETP.NE.U32.AND P0, PT, R18, RZ, PT ;  /* 0x000000ff1200720c */ /* 0x000fe20003f05070 */
[-C--:B------:R-:W-:Y:S01]  /*3410*/  IMAD R13, R25, R7.reuse, RZ ;  /* 0x00000007190d7224 */ /* 0x080fe200078e02ff */
[----:B------:R-:W-:Y:S01]  /*3420*/  BSSY B0, `(.L_x_81) ;  /* 0x0000036000007945 */ /* 0x000fe20003800000 */
[----:B------:R-:W-:Y:S01]  /*3430*/  IMAD.WIDE.U32 R48, R24, R7, RZ ;  /* 0x0000000718307225 */ /* 0x000fe200078e00ff */
[----:B------:R-:W-:Y:S02]  /*3440*/  SHF.R.S32.HI R7, RZ, 0x1f, R3 ;  /* 0x0000001fff077819 */ /* 0x000fe40000011403 */
[----:B------:R-:W-:Y:S01]  /*3450*/  SHF.R.S32.HI R17, RZ, 0x1f, R52 ;  /* 0x0000001fff117819 */ /* 0x000fe20000011434 */
[----:B------:R-:W-:-:S02]  /*3460*/  IMAD R15, R15, R52, RZ ;  /* 0x000000340f0f7224 */ /* 0x000fc400078e02ff */
[----:B------:R-:W-:-:S04]  /*3470*/  IMAD.WIDE.U32 R50, R14, R3, RZ ;  /* 0x000000030e327225 */ /* 0x000fc800078e00ff */
[----:B------:R-:W-:Y:S02]  /*3480*/  IMAD R13, R22, R24, R13 ;  /* 0x00000018160d7224 */ /* 0x000fe400078e020d */
[----:B------:R-:W-:Y:S02]  /*3490*/  IMAD R7, R7, R14, R19 ;  /* 0x0000000e07077224 */ /* 0x000fe400078e0213 */
[----:B------:R-:W-:Y:S01]  /*34a0*/  IMAD R3, R17, R16, R15 ;  /* 0x0000001011037224 */ /* 0x000fe200078e020f */
[----:B------:R-:W-:Y:S01]  /*34b0*/  IADD3 R14, R49, R13, RZ ;  /* 0x0000000d310e7210 */ /* 0x000fe20007ffe0ff */
        /* <DEDUP_REMOVED lines=9> */
[----:B------:R-:W-:Y:S05]  /*3550*/  CALL.REL.NOINC `($__internal_1_$__cuda_sm20_div_s64) ;  /* 0x0000001000807944 */ /* 0x000fea0003c00000 */
[----:B------:R-:W-:Y:S02]  /*3560*/  IADD3 R15, P0, RZ, -R22, RZ ;  /* 0x80000016ff0f7210 */ /* 0x000fe40007f1e0ff */
[----:B------:R-:W-:Y:S02]  /*3570*/  MOV R16, R46 ;  /* 0x0000002e00107202 */ /* 0x000fe40000000f00 */
[----:B------:R-:W-:Y:S02]  /*3580*/  IADD3.X R13, RZ, ~R23, RZ, P0, !PT ;  /* 0x80000017ff0d7210 */ /* 0x000fe400007fe4ff */
[----:B------:R-:W-:-:S03]  /*3590*/  MOV R17, R47 ;  /* 0x0000002f00117202 */ /* 0x000fc60000000f00 */
[----:B------:R-:W-:Y:S02]  /*35a0*/  IMAD R13, R13, R12, RZ ;  /* 0x0000000c0d0d7224 */ /* 0x000fe400078e02ff */
[----:B------:R-:W-:Y:S01]  /*35b0*/  IMAD.WIDE.U32 R16, R12, R15, R16 ;  /* 0x0000000f0c107225 */ /* 0x000fe200078e0010 */
[----:B------:R-:W-:-:S03]  /*35c0*/  MOV R12, R22 ;  /* 0x00000016000c7202 */ /* 0x000fc60000000f00 */
[----:B------:R-:W-:Y:S02]  /*35d0*/  IMAD R10, R10, R15, R13 ;  /* 0x0000000f0a0a7224 */ /* 0x000fe400078e020d */
[----:B------:R-:W-:Y:S02]  /*35e0*/  IMAD.MOV.U32 R13, RZ, RZ, R23 ;  /* 0x000000ffff0d7224 */ /* 0x000fe400078e0017 */
[----:B------:R-:W-:Y:S01]  /*35f0*/  IMAD.IADD R10, R17, 0x1, R10 ;  /* 0x00000001110a7824 */ /* 0x000fe200078e020a */
[----:B------:R-:W-:Y:S05]  /*3600*/  BRA `(.L_x_83) ;  /* 0x00000000005c7947 */ /* 0x000fea0003800000 */
.L_x_82:
        /* <DEDUP_REMOVED lines=21> */
[----:B------:R-:W-:Y:S01]  /*3760*/  MOV R12, R15 ;  /* 0x0000000f000c7202 */ /* 0x000fe20000000f00 */
[----:B------:R-:W-:Y:S02]  /*3770*/  IMAD.MOV.U32 R13, RZ, RZ, RZ ;  /* 0x000000ffff0d7224 */ /* 0x000fe400078e00ff */
.L_x_83:
[----:B------:R-:W-:Y:S05]  /*3780*/  BSYNC B0 ;  /* 0x0000000000007941 */ /* 0x000fea0003800000 */
.L_x_81:
        /* <DEDUP_REMOVED lines=23> */
[----:B------:R-:W-:Y:S01]  /*3900*/  IMAD R16, R8, R15, R16 ;  /* 0x0000000f08107224 */ /* 0x000fe200078e0210 */
[----:B------:R-:W-:-:S04]  /*3910*/  MOV R8, R12 ;  /* 0x0000000c00087202 */ /* 0x000fc80000000f00 */
[----:B------:R-:W-:Y:S01]  /*3920*/  IADD3 R13, R13, R16, RZ ;  /* 0x000000100d0d7210 */ /* 0x000fe20007ffe0ff */
[----:B------:R-:W-:Y:S05]  /*3930*/  BRA `(.L_x_86) ;  /* 0x00000000005c7947 */ /* 0x000fea0003800000 */
.L_x_85:
        /* <DEDUP_REMOVED lines=23> */
.L_x_86:
[----:B------:R-:W-:Y:S05]  /*3ab0*/  BSYNC B0 ;  /* 0x0000000000007941 */ /* 0x000fea0003800000 */
.L_x_84:
        /* <DEDUP_REMOVED lines=21> */
.L_x_62:
[----:B------:R-:W-:Y:S02]  /*3c10*/  ULDC.64 UR4, c[0x0][0x2b0] ;  /* 0x0000ac0000047ab9 */ /* 0x000fe40000000a00 */
[----:B------:R-:W-:-:S04]  /*3c20*/  LEA R2, P0, R36, UR4, 0x2 ;  /* 0x0000000424027c11 */ /* 0x000fc8000f8010ff */
[----:B------:R-:W-:-:S05]  /*3c30*/  LEA.HI.X R3, R36, UR5, R37, 0x2, P0 ;  /* 0x0000000524037c11 */ /* 0x000fca00080f1425 */
[----:B------:R0:W-:Y:S04]  /*3c40*/  STG.E desc[UR8][R2.64], R31 ;  /* 0x0000001f02007986 */ /* 0x0001e8000c101908 */
.L_x_61:
[----:B------:R-:W-:Y:S05]  /*3c50*/  BSYNC B1 ;  /* 0x0000000000017941 */ /* 0x000fea0003800000 */
.L_x_60:
[----:B------:R-:W2:Y:S01]  /*3c60*/  LDC R0, c[0x0][0x3c4] ;  /* 0x0000f100ff007b82 */ /* 0x000ea20000000800 */
[C---:B0-----:R-:W-:Y:S01]  /*3c70*/  VIADD R3, R35.reuse, 0x20 ;  /* 0x0000002023037836 */ /* 0x041fe20000000000 */
[C---:B------:R-:W-:Y:S02]  /*3c80*/  SHF.L.U32 R26, R35.reuse, 0x2, RZ ;  /* 0x00000002231a7819 */ /* 0x040fe400000006ff */
[----:B------:R-:W-:Y:S01]  /*3c90*/  CS2R R6, SRZ ;  /* 0x0000000000067805 */ /* 0x000fe2000001ff00 */
[----:B------:R-:W-:Y:S01]  /*3ca0*/  IMAD.MOV.U32 R9, RZ, RZ, RZ ;  /* 0x000000ffff097224 */ /* 0x000fe200078e00ff */
[----:B-1----:R-:W-:Y:S01]  /*3cb0*/  CS2R R4, SRZ ;  /* 0x0000000000047805 */ /* 0x002fe2000001ff00 */
[----:B------:R-:W-:Y:S01]  /*3cc0*/  VIADD R25, R26, 0x80 ;  /* 0x000000801a197836 */ /* 0x000fe20000000000 */
[-C--:B--2---:R-:W-:Y:S02]  /*3cd0*/  ISETP.GE.OR P0, PT, R35, R0.reuse, P3 ;  /* 0x000000002300720c */ /* 0x084fe40001f06670 */
[----:B------:R-:W-:-:S11]  /*3ce0*/  ISETP.GE.OR P3, PT, R3, R0, P3 ;  /* 0x000000000300720c */ /* 0x000fd60001f66670 */
[C---:B------:R-:W-:Y:S02]  /*3cf0*/  @!P0 FADD.FTZ R2, -R31.reuse, R32 ;  /* 0x000000201f028221 */ /* 0x040fe40000010100 */
[----:B------:R-:W-:Y:S02]  /*3d00*/  @!P3 FADD.FTZ R31, -R31, R33 ;  /* 0x000000211f1fb221 */ /* 0x000fe40000010100 */
[----:B------:R-:W-:Y:S02]  /*3d10*/  @!P0 FMUL.FTZ R2, R2, 1.4426950216293334961 ;  /* 0x3fb8aa3b02028820 */ /* 0x000fe40000410000 */
[----:B------:R-:W-:Y:S02]  /*3d20*/  @!P3 FMUL.FTZ R13, R31, 1.4426950216293334961 ;  /* 0x3fb8aa3b1f0db820 */ /* 0x000fe40000410000 */
[----:B------:R-:W0:Y:S08]  /*3d30*/  @!P0 MUFU.EX2 R3, R2 ;  /* 0x0000000200038308 */ /* 0x000e300000000800 */
[----:B------:R-:W1:Y:S01]  /*3d40*/  @!P3 MUFU.EX2 R13, R13 ;  /* 0x0000000d000db308 */ /* 0x000e620000000800 */
[----:B0-----:R0:W-:Y:S01]  /*3d50*/  @!P0 STS [R34], R3 ;  /* 0x0000000322008388 */ /* 0x0011e20000000800 */
[----:B------:R-:W-:Y:S01]  /*3d60*/  ISETP.GE.AND P0, PT, R0, 0x1, PT ;  /* 0x000000010000780c */ /* 0x000fe20003f06270 */
[----:B------:R-:W-:-:S02]  /*3d70*/  HFMA2.MMA R0, -RZ, RZ, 0, 0 ;  /* 0x00000000ff007435 */ /* 0x000fc400000001ff */
[----:B-1----:R1:W-:Y:S01]  /*3d80*/  @!P3 STS [R34+0x280], R13 ;  /* 0x0002800d2200b388 */ /* 0x0023e20000000800 */
[----:B0-----:R-:W-:Y:S01]  /*3d90*/  CS2R R2, SRZ ;  /* 0x0000000000027805 */ /* 0x001fe2000001ff00 */
[----:B------:R-:W-:Y:S08]  /*3da0*/  BAR.SYNC.DEFER_BLOCKING 0x0 ;  /* 0x0000000000007b1d */ /* 0x000ff00000010000 */
[----:B------:R-:W-:Y:S05]  /*3db0*/  @!P0 BRA `(.L_x_87) ;  /* 0x0000000000d88947 */ /* 0x000fea0003800000 */
[----:B------:R-:W0:Y:S01]  /*3dc0*/  S2UR UR6, SR_CgaCtaId ;  /* 0x00000000000679c3 */ /* 0x000e220000008800 */
[----:B------:R-:W-:Y:S01]  /*3dd0*/  ULDC UR10, c[0x0][0x2dc] ;  /* 0x0000b700000a7ab9 */ /* 0x000fe20000000800 */
[----:B------:R-:W-:Y:S01]  /*3de0*/  IMAD R23, R11, 0x100, R26 ;  /* 0x000001000b177824 */ /* 0x000fe200078e021a */
[----:B------:R-:W-:Y:S01]  /*3df0*/  UIMAD UR4, UR7, UR10, URZ ;  /* 0x0000000a070472a4 */ /* 0x000fe2000f8e023f */
[C---:B------:R-:W-:Y:S01]  /*3e00*/  VIADD R8, R20.reuse, -UR7 ;  /* 0x8000000714087c36 */ /* 0x040fe20008000000 */
[----:B-1----:R-:W-:Y:S01]  /*3e10*/  CS2R R12, SRZ ;  /* 0x00000000000c7805 */ /* 0x002fe2000001ff00 */
        /* <DEDUP_REMOVED lines=16> */
[----:B0-----:R-:W-:-:S03]  /*3f20*/  ULEA UR4, UR6, UR4, 0x18 ;  /* 0x0000000406047291 */ /* 0x001fc6000f8ec03f */
[----:B------:R-:W-:-:S03]  /*3f30*/  IMAD.X R23, RZ, RZ, R23, P0 ;  /* 0x000000ffff177224 */ /* 0x000fc600000e0617 */
[----:B------:R-:W-:Y:S01]  /*3f40*/  LEA R10, R11, UR4, 0x2 ;  /* 0x000000040b0a7c11 */ /* 0x000fe2000f8e10ff */
[----:B------:R-:W-:-:S06]  /*3f50*/  ULDC UR4, c[0x0][0x2d0] ;  /* 0x0000b40000047ab9 */ /* 0x000fcc0000000800 */
.L_x_90:
        /* <DEDUP_REMOVED lines=15> */
.L_x_89:
[----:B------:R-:W-:Y:S05]  /*4050*/  BSYNC B0 ;  /* 0x0000000000007941 */ /* 0x000fea0003800000 */
.L_x_88:
        /* <DEDUP_REMOVED lines=12> */
.L_x_87:
[----:B------:R-:W-:-:S04]  /*4120*/  IADD3 R11, R11, UR7, RZ ;  /* 0x000000070b0b7c10 */ /* 0x000fc8000fffe0ff */
[----:B------:R-:W-:-:S13]  /*4130*/  ISETP.GE.AND P0, PT, R11, R20, PT ;  /* 0x000000140b00720c */ /* 0x000fda0003f06270 */
[----:B------:R-:W-:Y:S05]  /*4140*/  @P0 EXIT ;  /* 0x000000000000094d */ /* 0x000fea0003800000 */
[----:B-1----:R-:W0:Y:S01]  /*4150*/  LDC R13, c[0x0][0x2c4] ;  /* 0x0000b100ff0d7b82 */ /* 0x002e220000000800 */
[----:B------:R-:W-:Y:S01]  /*4160*/  ULDC UR4, c[0x0][0x270] ;  /* 0x00009c0000047ab9 */ /* 0x000fe20000000800 */
[----:B------:R-:W-:Y:S01]  /*4170*/  IABS R17, R11 ;  /* 0x0000000b00117213 */ /* 0x000fe20000000000 */
[----:B------:R-:W-:Y:S01]  /*4180*/  ULDC UR6, c[0x0][0x2d0] ;  /* 0x0000b40000067ab9 */ /* 0x000fe20000000800 */
[----:B------:R-:W-:Y:S02]  /*4190*/  F2FP.BF16.F32.PACK_AB R0, R0, R3 ;  /* 0x000000030000723e */ /* 0x000fe400000010ff */
[----:B------:R-:W-:-:S03]  /*41a0*/  F2FP.BF16.F32.PACK_AB R5, R2, R5 ;  /* 0x000000050205723e */ /* 0x000fc600000010ff */
[----:B------:R-:W-:Y:S01]  /*41b0*/  IMAD.MOV.U32 R2, RZ, RZ, R0 ;  /* 0x000000ffff027224 */ /* 0x000fe200078e0000 */
[----:B------:R-:W-:Y:S01]  /*41c0*/  MOV R3, R5 ;  /* 0x0000000500037202 */ /* 0x000fe20000000f00 */
[----:B0-----:R-:W-:Y:S01]  /*41d0*/  IMAD R14, R13, UR4, RZ ;  /* 0x000000040d0e7c24 */ /* 0x001fe2000f8e02ff */
[----:B------:R-:W-:-:S04]  /*41e0*/  ULDC.64 UR4, c[0x0][0x290] ;  /* 0x0000a40000047ab9 */ /* 0x000fc80000000a00 */
[-C--:B------:R-:W-:Y:S02]  /*41f0*/  IABS R16, R14.reuse ;  /* 0x0000000e00107213 */ /* 0x080fe40000000000 */
[----:B------:R-:W-:Y:S02]  /*4200*/  IABS R10, R14 ;  /* 0x0000000e000a7213 */ /* 0x000fe40000000000 */
        /* <DEDUP_REMOVED lines=85> */
        .weak           $__internal_1_$__cuda_sm20_div_s64
        .type           $__internal_1_$__cuda_sm20_div_s64,@function
        .size           $__internal_1_$__cuda_sm20_div_s64,(.L_x_4941 - $__internal_1_$__cuda_sm20_div_s64)
$__internal_1_$__cuda_sm20_div_s64:
        /* <DEDUP_REMOVED lines=34> */
[C---:B------:R-:W-:Y:S02]  /*4980*/  IMAD R24, R22.reuse, R19, RZ ;  /* 0x0000001316187224 */ /* 0x040fe400078e02ff */
[----:B------:R-:W-:-:S04]  /*4990*/  IMAD.HI.U32 R23, P5, R22, R23, R40 ;  /* 0x0000001716177227 */ /* 0x000fc800078a0028 */
[----:B------:R-:W-:Y:S01]  /*49a0*/  IMAD.HI.U32 R19, R22, R19, RZ ;  /* 0x0000001316137227 */ /* 0x000fe200078e00ff */
[----:B------:R-:W-:-:S03]  /*49b0*/  IADD3 R24, P4, R24, R23, RZ ;  /* 0x0000001718187210 */ /* 0x000fc60007f9e0ff */
[----:B------:R-:W-:Y:S01]  /*49c0*/  IMAD.X R22, R19, 0x1, R22, P6 ;  /* 0x0000000113167824 */ /* 0x000fe200030e0616 */
[----:B------:R-:W-:Y:S01]  /*49d0*/  SEL R19, R30, R17, !P2 ;  /* 0x000000111e137207 */ /* 0x000fe20005000000 */
[----:B------:R-:W-:-:S03]  /*49e0*/  IMAD.HI.U32 R40, R24, R21, RZ ;  /* 0x0000001518287227 */ /* 0x000fc600078e00ff */
[----:B------:R-:W-:Y:S01]  /*49f0*/  IADD3.X R22, RZ, RZ, R22, P4, P5 ;  /* 0x000000ffff167210 */ /* 0x000fe200027ea416 */
[----:B------:R-:W-:Y:S02]  /*4a00*/  IMAD.MOV.U32 R41, RZ, RZ, RZ ;  /* 0x000000ffff297224 */ /* 0x000fe400078e00ff */
        /* <DEDUP_REMOVED lines=9> */
[----:B------:R-:W-:Y:S02]  /*4aa0*/  IMAD R22, R30, R45, R41 ;  /* 0x0000002d1e167224 */ /* 0x000fe400078e0229 */
[----:B------:R-:W-:Y:S01]  /*4ab0*/  IMAD.MOV.U32 R41, RZ, RZ, 0x0 ;  /* 0x00000000ff297424 */ /* 0x000fe200078e00ff */
[-C--:B------:R-:W-:Y:S01]  /*4ac0*/  ISETP.GE.U32.AND P4, PT, R21, R44.reuse, PT ;  /* 0x0000002c1500720c */ /* 0x080fe20003f86070 */
[-C--:B------:R-:W-:Y:S01]  /*4ad0*/  IMAD R22, R29, R44.reuse, R22 ;  /* 0x0000002c1d167224 */ /* 0x080fe200078e0216 */
[----:B------:R-:W-:-:S04]  /*4ae0*/  IADD3 R24, P2, R21, -R44, RZ ;  /* 0x8000002c15187210 */ /* 0x000fc80007f5e0ff */
[----:B------:R-:W-:Y:S02]  /*4af0*/  IADD3.X R19, ~R22, R19, RZ, P1, !PT ;  /* 0x0000001316137210 */ /* 0x000fe40000ffe5ff */
[----:B------:R-:W-:Y:S02]  /*4b00*/  IADD3 R23, P1, R30, 0x1, RZ ;  /* 0x000000011e177810 */ /* 0x000fe40007f3e0ff */
[C---:B------:R-:W-:Y:S01]  /*4b10*/  ISETP.GE.U32.AND.EX P4, PT, R19.reuse, R45, PT, P4 ;  /* 0x0000002d1300720c */ /* 0x040fe20003f86140 */
[----:B------:R-:W-:Y:S02]  /*4b20*/  IMAD.X R22, R19, 0x1, ~R45, P2 ;  /* 0x0000000113167824 */ /* 0x000fe400010e0e2d */
[----:B------:R-:W-:Y:S01]  /*4b30*/  IMAD.X R40, RZ, RZ, R29, P1 ;  /* 0x000000ffff287224 */ /* 0x000fe200008e061d */
[----:B------:R-:W-:Y:S02]  /*4b40*/  SEL R24, R24, R21, P4 ;  /* 0x0000001518187207 */ /* 0x000fe40002000000 */
[----:B------:R-:W-:-:S02]  /*4b50*/  SEL R23, R23, R30, P4 ;  /* 0x0000001e17177207 */ /* 0x000fc40002000000 */
[----:B------:R-:W-:Y:S02]  /*4b60*/  SEL R19, R22, R19, P4 ;  /* 0x0000001316137207 */ /* 0x000fe40002000000 */
[----:B------:R-:W-:Y:S02]  /*4b70*/  ISETP.GE.U32.AND P1, PT, R24, R44, PT ;  /* 0x0000002c1800720c */ /* 0x000fe40003f26070 */
[----:B------:R-:W-:Y:S02]  /*4b80*/  SEL R40, R40, R29, P4 ;  /* 0x0000001d28287207 */ /* 0x000fe40002000000 */
[----:B------:R-:W-:Y:S02]  /*4b90*/  IADD3 R22, P2, R23, 0x1, RZ ;  /* 0x0000000117167810 */ /* 0x000fe40007f5e0ff */
[----:B------:R-:W-:Y:S02]  /*4ba0*/  ISETP.GE.U32.AND.EX P1, PT, R19, R45, PT, P1 ;  /* 0x0000002d1300720c */ /* 0x000fe40003f26110 */
[----:B------:R-:W-:Y:S01]  /*4bb0*/  LOP3.LUT R21, R25, R17, RZ, 0x3c, !PT ;  /* 0x0000001119157212 */ /* 0x000fe200078e3cff */
[----:B------:R-:W-:Y:S01]  /*4bc0*/  IMAD.X R19, RZ, RZ, R40, P2 ;  /* 0x000000ffff137224 */ /* 0x000fe200010e0628 */
[----:B------:R-:W-:-:S02]  /*4bd0*/  SEL R22, R22, R23, P1 ;  /* 0x0000001716167207 */ /* 0x000fc40000800000 */
[----:B------:R-:W-:Y:S02]  /*4be0*/  ISETP.GE.AND P4, PT, R21, RZ, PT ;  /* 0x000000ff1500720c */ /* 0x000fe40003f86270 */
[----:B------:R-:W-:Y:S02]  /*4bf0*/  SEL R40, R19, R40, P1 ;  /* 0x0000002813287207 */ /* 0x000fe40000800000 */
[----:B------:R-:W-:Y:S02]  /*4c00*/  IADD3 R19, P2, RZ, -R22, RZ ;  /* 0x80000016ff137210 */ /* 0x000fe40007f5e0ff */
[----:B------:R-:W-:Y:S02]  /*4c10*/  ISETP.NE.U32.AND P1, PT, R28, RZ, PT ;  /* 0x000000ff1c00720c */ /* 0x000fe40003f25070 */
[----:B------:R-:W-:Y:S02]  /*4c20*/  IADD3.X R21, RZ, ~R40, RZ, P2, !PT ;  /* 0x80000028ff157210 */ /* 0x000fe400017fe4ff */
[----:B------:R-:W-:-:S02]  /*4c30*/  ISETP.NE.AND.EX P1, PT, R25, RZ, PT, P1 ;  /* 0x000000ff1900720c */ /* 0x000fc40003f25310 */
[----:B------:R-:W-:Y:S01]  /*4c40*/  SEL R21, R21, R40, !P4 ;  /* 0x0000002815157207 */ /* 0x000fe20006000000 */
[----:B------:R-:W-:Y:S01]  /*4c50*/  IMAD.MOV.U32 R40, RZ, RZ, R26 ;  /* 0x000000ffff287224 */ /* 0x000fe200078e001a */
[----:B------:R-:W-:Y:S02]  /*4c60*/  SEL R19, R19, R22, !P4 ;  /* 0x0000001613137207 */ /* 0x000fe40006000000 */
[----:B------:R-:W-:Y:S02]  /*4c70*/  SEL R23, R21, 0xffffffff, P1 ;  /* 0xffffffff15177807 */ /* 0x000fe40000800000 */
[----:B------:R-:W-:Y:S01]  /*4c80*/  SEL R22, R19, 0xffffffff, P1 ;  /* 0xffffffff13167807 */ /* 0x000fe20000800000 */
[----:B------:R-:W-:Y:S06]  /*4c90*/  RET.REL.NODEC R40 `(_ZN5flash32flash_fwd_splitkv_combine_kernelI23Flash_fwd_kernel_traitsILi256ELi64ELi64ELi4ELb0ELb0EN7cutlass10bfloat16_tE19Flash_kernel_traitsILi256ELi64ELi64ELi4ES3_EELi4ELi6ELb0EEEvNS_16Flash_fwd_paramsE) ;  /* 0xffffffb028d87950 */ /* 0x000fec0003c3ffff */
.L_x_91:
        /* <DEDUP_REMOVED lines=14> */
.L_x_4941:


//--------------------- .text._ZN5flash32flash_fwd_splitkv_combine_kernelI23Flash_fwd_kernel_traitsILi256ELi64ELi64ELi4ELb0ELb0EN7cutlass10bfloat16_tE19Flash_kernel_traitsILi256ELi64ELi64ELi4ES3_EELi4ELi5ELb0EEEvNS_16Flash_fwd_paramsE --------------------------
	.section	.text._ZN5flash32flash_fwd_splitkv_combine_kernelI23Flash_fwd_kernel_traitsILi256ELi64ELi64ELi4ELb0ELb0EN7cutlass10bfloat16_tE19Flash_kernel_traitsILi256ELi64ELi64ELi4ES3_EELi4ELi5ELb0EEEvNS_16Flash_fwd_paramsE,"ax",@progbits
	.align	128
        .global         _ZN5flash32flash_fwd_splitkv_combine_kernelI23Flash_fwd_kernel_traitsILi256ELi64ELi64ELi4ELb0ELb0EN7cutlass10bfloat16_tE19Flash_kernel_traitsILi256ELi64ELi64ELi4ES3_EELi4ELi5ELb0EEEvNS_16Flash_fwd_paramsE
        .type           _ZN5flash32flash_fwd_splitkv_combine_kernelI23Flash_fwd_kernel_traitsILi256ELi64ELi64ELi4ELb0ELb0EN7cutlass10bfloat16_tE19Flash_kernel_traitsILi256ELi64ELi64ELi4ES3_EELi4ELi5ELb0EEEvNS_16Flash_fwd_paramsE,@function
        .size           _ZN5flash32flash_fwd_splitkv_combine_kernelI23Flash_fwd_kernel_traitsILi256ELi64ELi64ELi4ELb0ELb0EN7cutlass10bfloat16_tE19Flash_kernel_traitsILi256ELi64ELi64ELi4ES3_EELi4ELi5ELb0EEEvNS_16Flash_fwd_paramsE,(.L_x_4942 - _ZN5flash32flash_fwd_splitkv_combine_kernelI23Flash_fwd_kernel_traitsILi256ELi64ELi64ELi4ELb0ELb0EN7cutlass10bfloat16_tE19Flash_kernel_traitsILi256ELi64ELi64ELi4ES3_EELi4ELi5ELb0EEEvNS_16Flash_fwd_paramsE)
        .other          _ZN5flash32flash_fwd_splitkv_combine_kernelI23Flash_fwd_kernel_traitsILi256ELi64ELi64ELi4ELb0ELb0EN7cutlass10bfloat16_tE19Flash_kernel_traitsILi256ELi64ELi64ELi4ES3_EELi4ELi5ELb0EEEvNS_16Flash_fwd_paramsE,@"STO_CUDA_ENTRY STV_DEFAULT"
_ZN5flash32flash_fwd_splitkv_combine_kernelI23Flash_fwd_kernel_traitsILi256ELi64ELi64ELi4ELb0ELb0EN7cutlass10bfloat16_tE19Flash_kernel_traitsILi256ELi64ELi64ELi4ES3_EELi4ELi5ELb0EEEvNS_16Flash_fwd_paramsE:
.text._ZN5flash32flash_fwd_splitkv_combine_kernelI23Flash_fwd_kernel_traitsILi256ELi64ELi64ELi4ELb0ELb0EN7cutlass10bfloat16_tE19Flash_kernel_traitsILi256ELi64ELi64ELi4ES3_EELi4ELi5ELb0EEEvNS_16Flash_fwd_paramsE:
        /* <DEDUP_REMOVED lines=23> */
[----:B------:R-:W-:Y:S05]  /*0170*/  CALL.REL.NOINC `($__internal_2_$__cuda_sm20_div_s64) ;  /* 0x0000004400707944 */ /* 0x000fea0003c00000 */
[----:B------:R-:W-:Y:S05]  /*0180*/  BRA `(.L_x_93) ;  /* 0x00000000004c7947 */ /* 0x000fea0003800000 */
.L_x_92:
        /* <DEDUP_REMOVED lines=19> */
.L_x_93:
        /* <DEDUP_REMOVED lines=12> */
[----:B------:R-:W-:Y:S05]  /*0380*/  CALL.REL.NOINC `($__internal_2_$__cuda_sm20_div_s64) ;  /* 0x0000004000ec7944 */ /* 0x000fea0003c00000 */
[----:B------:R-:W-:Y:S02]  /*0390*/  MOV R8, R18 ;  /* 0x0000001200087202 */ /* 0x000fe40000000f00 */
[----:B------:R-:W-:Y:S01]  /*03a0*/  MOV R9, R19 ;  /* 0x0000001300097202 */ /* 0x000fe20000000f00 */
[----:B------:R-:W-:Y:S05]  /*03b0*/  BRA `(.L_x_96) ;  /* 0x00000000004c7947 */ /* 0x000fea0003800000 */
.L_x_95:
        /* <DEDUP_REMOVED lines=19> */
.L_x_96:
[----:B------:R-:W-:Y:S05]  /*04f0*/  BSYNC B0 ;  /* 0x0000000000007941 */ /* 0x000fea0003800000 */
.L_x_94:
        /* <DEDUP_REMOVED lines=42> */
.L_x_98:
        /* <DEDUP_REMOVED lines=19> */
.L_x_99:
[----:B------:R-:W-:Y:S05]  /*08d0*/  BSYNC B0 ;  /* 0x0000000000007941 */ /* 0x000fea0003800000 */
.L_x_97:
[----:B------:R-:W0:Y:S01]  /*08e0*/  LDC R3, c[0x0][0x2c4] ;  /* 0x0000b100ff037b82 */ /* 0x000e220000000800 */
[----:B------:R-:W-:Y:S01]  /*08f0*/  IMAD.MOV.U32 R12, RZ, RZ, RZ ;  /* 0x000000ffff0c7224 */ /* 0x000fe200078e00ff */
        /* <DEDUP_REMOVED lines=9> */
[----:B0-----:R-:W-:-:S04]  /*0990*/  IMAD.MOV R4, RZ, RZ, -R13 ;  /* 0x000000ffff047224 */ /* 0x001fc800078e0a0d */
        /* <DEDUP_REMOVED lines=11> */
[----:B------:R-:W-:Y:S01]  /*0a50*/  @!P2 IMAD.IADD R7, R7, 0x1, -R10 ;  /* 0x000000010707a824 */ /* 0x000fe200078e0a0a */
[----:B------:R-:W-:Y:S02]  /*0a60*/  @!P2 IADD3 R4, R4, 0x1, RZ ;  /* 0x000000010404a810 */ /* 0x000fe40007ffe0ff */
[----:B------:R-:W-:Y:S02]  /*0a70*/  ISETP.NE.AND P2, PT, R3, RZ, PT ;  /* 0x000000ff0300720c */ /* 0x000fe40003f45270 */
[----:B------:R-:W-:Y:S02]  /*0a80*/  ISETP.GE.U32.AND P0, PT, R7, R10, PT ;  /* 0x0000000a0700720c */ /* 0x000fe40003f06070 */
[----:B------:R-:W-:Y:S01]  /*0a90*/  LEA.HI.SX32 R7, R3, 0x1, 0x1 ;  /* 0x0000000103077811 */ /* 0x000fe200078f0aff */
[----:B------:R-:W-:-:S10]  /*0aa0*/  @!P3 IMAD.MOV R7, RZ, RZ, R2 ;  /* 0x000000ffff07b224 */ /* 0x000fd400078e0202 */
[----:B------:R-:W-:-:S04]  /*0ab0*/  @P0 VIADD R4, R4, 0x1 ;  /* 0x0000000104040836 */ /* 0x000fc80000000000 */
[----:B------:R-:W-:Y:S01]  /*0ac0*/  @!P1 IMAD.MOV R4, RZ, RZ, -R4 ;  /* 0x000000ffff049224 */ /* 0x000fe200078e0a04 */
[----:B------:R-:W-:Y:S01]  /*0ad0*/  @!P2 LOP3.LUT R4, RZ, R3, RZ, 0x33, !PT ;  /* 0x00000003ff04a212 */ /* 0x000fe200078e33ff */
[----:B------:R-:W-:-:S04]  /*0ae0*/  IMAD R3, R3, UR5, RZ ;  /* 0x0000000503037c24 */ /* 0x000fc8000f8e02ff */
        /* <DEDUP_REMOVED lines=9> */
[----:B0-----:R-:W-:Y:S01]  /*0b80*/  IADD3 R10, RZ, -R17, RZ ;  /* 0x80000011ff0a7210 */ /* 0x001fe20007ffe0ff */
[----:B------:R-:W-:-:S04]  /*0b90*/  IMAD.MOV.U32 R16, RZ, RZ, RZ ;  /* 0x000000ffff107224 */ /* 0x000fc800078e00ff */
[----:B------:R-:W-:Y:S01]  /*0ba0*/  IMAD R11, R10, R13, RZ ;  /* 0x0000000d0a0b7224 */ /* 0x000fe200078e02ff */
[----:B------:R-:W-:-:S03]  /*0bb0*/  IABS R10, R4 ;  /* 0x00000004000a7213 */ /* 0x000fc60000000000 */
[----:B------:R-:W-:-:S06]  /*0bc0*/  IMAD.HI.U32 R11, R17, R11, R16 ;  /* 0x0000000b110b7227 */ /* 0x000fcc00078e0010 */
[----:B------:R-:W-:-:S04]  /*0bd0*/  IMAD.HI.U32 R11, R11, R10, RZ ;  /* 0x0000000a0b0b7227 */ /* 0x000fc800078e00ff */
[----:B------:R-:W-:Y:S01]  /*0be0*/  IMAD R10, R11, R7, R10 ;  /* 0x000000070b0a7224 */ /* 0x000fe200078e020a */
[----:B------:R-:W-:-:S04]  /*0bf0*/  LOP3.LUT R7, R4, R13, RZ, 0x3c, !PT ;  /* 0x0000000d04077212 */ /* 0x000fc800078e3cff */
[----:B------:R-:W-:Y:S02]  /*0c00*/  ISETP.GT.U32.AND P1, PT, R13, R10, PT ;  /* 0x0000000a0d00720c */ /* 0x000fe40003f24070 */
[----:B------:R-:W-:-:S11]  /*0c10*/  ISETP.GE.AND P0, PT, R7, RZ, PT ;  /* 0x000000ff0700720c */ /* 0x000fd60003f06270 */
[----:B------:R-:W-:Y:S01]  /*0c20*/  @!P1 IMAD.IADD R10, R10, 0x1, -R13 ;  /* 0x000000010a0a9824 */ /* 0x000fe200078e0a0d */
[----:B------:R-:W-:Y:S02]  /*0c30*/  @!P1 IADD3 R11, R11, 0x1, RZ ;  /* 0x000000010b0b9810 */ /* 0x000fe40007ffe0ff */
[----:B------:R-:W-:Y:S02]  /*0c40*/  ISETP.NE.AND P1, PT, R2, RZ, PT ;  /* 0x000000ff0200720c */ /* 0x000fe40003f25270 */
[----:B------:R-:W-:-:S13]  /*0c50*/  ISETP.GE.U32.AND P2, PT, R10, R13, PT ;  /* 0x0000000d0a00720c */ /* 0x000fda0003f46070 */
[----:B------:R-:W-:-:S04]  /*0c60*/  @P2 VIADD R11, R11, 0x1 ;  /* 0x000000010b0b2836 */ /* 0x000fc80000000000 */
[----:B------:R-:W-:-:S04]  /*0c70*/  IMAD.MOV.U32 R7, RZ, RZ, R11 ;  /* 0x000000ffff077224 */ /* 0x000fc800078e000b */
        /* <DEDUP_REMOVED lines=16> */
[----:B------:R-:W-:Y:S02]  /*0d80*/  MOV R32, R18 ;  /* 0x0000001200207202 */ /* 0x000fe40000000f00 */
[----:B------:R-:W-:Y:S01]  /*0d90*/  MOV R33, R19 ;  /* 0x0000001300217202 */ /* 0x000fe20000000f00 */
[----:B------:R-:W-:Y:S05]  /*0da0*/  BRA `(.L_x_102) ;  /* 0x00000000004c7947 */ /* 0x000fea0003800000 */
.L_x_101:
        /* <DEDUP_REMOVED lines=19> */
.L_x_102:
[----:B------:R-:W-:Y:S05]  /*0ee0*/  BSYNC B0 ;  /* 0x0000000000007941 */ /* 0x000fea0003800000 */
.L_x_100:
        /* <DEDUP_REMOVED lines=43> */
.L_x_104:
        /* <DEDUP_REMOVED lines=19> */
.L_x_105:
[----:B------:R-:W-:Y:S05]  /*12d0*/  BSYNC B0 ;  /* 0x0000000000007941 */ /* 0x000fea0003800000 */
.L_x_103:
[----:B------:R-:W0:Y:S01]  /*12e0*/  LDC R9, c[0x0][0x2c4] ;  /* 0x0000b100ff097b82 */ /* 0x000e220000000800 */
[----:B------:R-:W1:Y:S01]  /*12f0*/  S2R R16, SR_TID.X ;  /* 0x0000000000107919 */ /* 0x000e620000002100 */
[----:B------:R-:W-:Y:S01]  /*1300*/  ISETP.GT.AND P4, PT, R3, RZ, PT ;  /* 0x000000ff0300720c */ /* 0x000fe20003f84270 */
[----:B------:R-:W-:Y:S01]  /*1310*/  ULDC UR5, c[0x0][0x3c4] ;  /* 0x0000f10000057ab9 */ /* 0x000fe20000000800 */
[----:B------:R-:W-:Y:S01]  /*1320*/  ULDC.64 UR8, c[0x0][0x208] ;  /* 0x0000820000087ab9 */ /* 0x000fe20000000a00 */
[----:B------:R-:W-:Y:S01]  /*1330*/  BSSY B0, `(.L_x_106) ;  /* 0x000003e000007945 */ /* 0x000fe20003800000 */
[----:B------:R-:W-:Y:S01]  /*1340*/  IMAD.MOV.U32 R29, RZ, RZ, -0x800000 ;  /* 0xff800000ff1d7424 */ /* 0x000fe200078e00ff */
[----:B0-----:R-:W-:-:S04]  /*1350*/  IABS R8, R9 ;  /* 0x0000000900087213 */ /* 0x001fc80000000000 */
[----:B------:R-:W0:Y:S01]  /*1360*/  I2F.RP R17, R8 ;  /* 0x0000000800117306 */ /* 0x000e220000209400 */
[----:B-1----:R-:W-:-:S07]  /*1370*/  ISETP.GT.AND P1, PT, R16, 0x7f, PT ;  /* 0x0000007f1000780c */ /* 0x002fce0003f24270 */
        /* <DEDUP_REMOVED lines=9> */
[----:B------:R-:W-:Y:S02]  /*1410*/  ISETP.GE.AND P2, PT, R6, RZ, PT ;  /* 0x000000ff0600720c */ /* 0x000fe40003f46270 */
[----:B------:R-:W-:Y:S01]  /*1420*/  SHF.R.S32.HI R6, RZ, 0x1f, R3 ;  /* 0x0000001fff067819 */ /* 0x000fe20000011403 */
[----:B------:R-:W-:-:S04]  /*1430*/  IMAD.HI.U32 R17, R18, R7, RZ ;  /* 0x0000000712117227 */ /* 0x000fc800078e00ff */
[----:B------:R-:W-:-:S04]  /*1440*/  IMAD.MOV R18, RZ, RZ, -R17 ;  /* 0x000000ffff127224 */ /* 0x000fc800078e0a11 */
[C---:B------:R-:W-:Y:S01]  /*1450*/  IMAD R19, R8.reuse, R18, R7 ;  /* 0x0000001208137224 */ /* 0x040fe200078e0207 */
[----:B------:R-:W-:Y:S01]  /*1460*/  LEA.HI.SX32 R18, R3, 0x1, 0x1 ;  /* 0x0000000103127811 */ /* 0x000fe200078f0aff */
[----:B------:R-:W0:Y:S01]  /*1470*/  @!P1 S2R R7, SR_CgaCtaId ;  /* 0x0000000000079919 */ /* 0x000e220000008800 */
[----:B------:R-:W-:Y:S01]  /*1480*/  @!P4 IMAD.MOV R18, RZ, RZ, R6 ;  /* 0x000000ffff12c224 */ /* 0x000fe200078e0206 */
[----:B------:R-:W-:Y:S02]  /*1490*/  @!P1 MOV R6, 0x400 ;  /* 0x0000040000069802 */ /* 0x000fe40000000f00 */
[----:B------:R-:W-:-:S13]  /*14a0*/  ISETP.GT.U32.AND P0, PT, R8, R19, PT ;  /* 0x000000130800720c */ /* 0x000fda0003f04070 */
[----:B------:R-:W-:Y:S02]  /*14b0*/  @!P0 IMAD.IADD R19, R19, 0x1, -R8 ;  /* 0x0000000113138824 */ /* 0x000fe400078e0a08 */
[----:B------:R-:W-:Y:S01]  /*14c0*/  @!P0 VIADD R17, R17, 0x1 ;  /* 0x0000000111118836 */ /* 0x000fe20000000000 */
[----:B------:R-:W-:Y:S02]  /*14d0*/  ISETP.NE.AND P0, PT, R9, RZ, PT ;  /* 0x000000ff0900720c */ /* 0x000fe40003f05270 */
[----:B------:R-:W-:Y:S02]  /*14e0*/  ISETP.GE.U32.AND P3, PT, R19, R8, PT ;  /* 0x000000081300720c */ /* 0x000fe40003f66070 */
[----:B------:R-:W-:-:S04]  /*14f0*/  SHF.R.S32.HI R19, RZ, 0x1f, R16 ;  /* 0x0000001fff137819 */ /* 0x000fc80000011410 */
[----:B------:R-:W-:-:S04]  /*1500*/  LEA.HI R8, R19, R16, RZ, 0x2 ;  /* 0x0000001013087211 */ /* 0x000fc800078f10ff */
[----:B------:R-:W-:Y:S02]  /*1510*/  SHF.R.S32.HI R21, RZ, 0x2, R8 ;  /* 0x00000002ff157819 */ /* 0x000fe40000011408 */
[----:B0-----:R-:W-:Y:S01]  /*1520*/  @!P1 LEA R6, R7, R6, 0x18 ;  /* 0x0000000607069211 */ /* 0x001fe200078ec0ff */
[----:B------:R-:W-:Y:S01]  /*1530*/  @P3 VIADD R17, R17, 0x1 ;  /* 0x0000000111113836 */ /* 0x000fe20000000000 */
[----:B------:R-:W-:-:S03]  /*1540*/  LOP3.LUT R7, R8, 0xfffffffc, RZ, 0xc0, !PT ;  /* 0xfffffffc08077812 */ /* 0x000fc600078ec0ff */
[----:B------:R-:W-:Y:S01]  /*1550*/  @!P2 IMAD.MOV R17, RZ, RZ, -R17 ;  /* 0x000000ffff11a224 */ /* 0x000fe200078e0a11 */
[----:B------:R-:W-:Y:S01]  /*1560*/  @!P0 LOP3.LUT R17, RZ, R9, RZ, 0x33, !PT ;  /* 0x00000009ff118212 */ /* 0x000fe200078e33ff */
[----:B------:R-:W-:Y:S01]  /*1570*/  IMAD.IADD R8, R16, 0x1, -R7 ;  /* 0x0000000110087824 */ /* 0x000fe200078e0a07 */
[----:B------:R-:W-:-:S03]  /*1580*/  ISETP.GE.AND P0, PT, R21, UR5, PT ;  /* 0x0000000515007c0c */ /* 0x000fc6000bf06270 */
[----:B------:R-:W-:Y:S02]  /*1590*/  IMAD R3, R18, R17, RZ ;  /* 0x0000001112037224 */ /* 0x000fe400078e02ff */
[----:B------:R-:W-:Y:S02]  /*15a0*/  @!P1 IMAD R17, R21, 0x14, R6 ;  /* 0x0000001415119824 */ /* 0x000fe400078e0206 */
[----:B------:R-:W-:Y:S01]  /*15b0*/  IMAD.MOV.U32 R18, RZ, RZ, -0x800000 ;  /* 0xff800000ff127424 */ /* 0x000fe200078e00ff */
[----:B------:R-:W-:Y:S01]  /*15c0*/  IABS R31, R3 ;  /* 0x00000003001f7213 */ /* 0x000fe20000000000 */
[----:B------:R-:W-:-:S04]  /*15d0*/  @!P1 IMAD R17, R8, 0x4, R17 ;  /* 0x0000000408119824 */ /* 0x000fc800078e0211 */
[----:B------:R-:W-:Y:S01]  /*15e0*/  VIADD R22, R31, UR4 ;  /* 0x000000041f167c36 */ /* 0x000fe20008000000 */
[----:B------:R-:W-:Y:S06]  /*15f0*/  @P0 BRA `(.L_x_107) ;  /* 0x0000000000440947 */ /* 0x000fec0003800000 */
[----:B------:R-:W-:Y:S02]  /*1600*/  IADD3 R27, P2, R20, -UR7, RZ ;  /* 0x80000007141b7c10 */ /* 0x000fe4000ff5e0ff */
[----:B------:R-:W-:Y:S02]  /*1610*/  SHF.R.S32.HI R7, RZ, 0x1f, R8 ;  /* 0x0000001fff077819 */ /* 0x000fe40000011408 */
[----:B------:R-:W-:Y:S02]  /*1620*/  ISETP.GT.U32.AND P0, PT, R27, R8, PT ;  /* 0x000000081b00720c */ /* 0x000fe40003f04070 */
[----:B------:R-:W-:-:S04]  /*1630*/  IADD3.X R6, R5, ~UR6, RZ, P2, !PT ;  /* 0x8000000605067c10 */ /* 0x000fc800097fe4ff */
[----:B------:R-:W-:-:S13]  /*1640*/  ISETP.GT.AND.EX P0, PT, R6, R7, PT, P0 ;  /* 0x000000070600720c */ /* 0x000fda0003f04300 */
[----:B------:R-:W-:Y:S05]  /*1650*/  @!P0 BRA `(.L_x_107) ;  /* 0x00000000002c8947 */ /* 0x000fea0003800000 */
[----:B------:R-:W-:Y:S01]  /*1660*/  IADD3 R34, P0, R8, UR7, RZ ;  /* 0x0000000708227c10 */ /* 0x000fe2000ff1e0ff */
[----:B------:R-:W-:Y:S01]  /*1670*/  IMAD R27, R5, R21, RZ ;  /* 0x00000015051b7224 */ /* 0x000fe200078e02ff */
[----:B------:R-:W-:Y:S01]  /*1680*/  SHF.R.S32.HI R6, RZ, 0x1f, R21 ;  /* 0x0000001fff067819 */ /* 0x000fe20000011415 */
[----:B------:R-:W-:Y:S01]  /*1690*/  ULDC.64 UR4, c[0x0][0x2b8] ;  /* 0x0000ae0000047ab9 */ /* 0x000fe20000000a00 */
[----:B------:R-:W-:-:S03]  /*16a0*/  IADD3.X R35, R7, UR6, RZ, P0, !PT ;  /* 0x0000000607237c10 */ /* 0x000fc600087fe4ff */
[C---:B------:R-:W-:Y:S02]  /*16b0*/  IMAD R6, R20.reuse, R6, R27 ;  /* 0x0000000614067224 */ /* 0x040fe400078e021b */
[----:B------:R-:W-:-:S04]  /*16c0*/  IMAD.WIDE.U32 R34, R20, R21, R34 ;  /* 0x0000001514227225 */ /* 0x000fc800078e0022 */
[----:B------:R-:W-:Y:S01]  /*16d0*/  IMAD.IADD R6, R35, 0x1, R6 ;  /* 0x0000000123067824 */ /* 0x000fe200078e0206 */
[----:B------:R-:W-:-:S04]  /*16e0*/  LEA R26, P0, R34, UR4, 0x2 ;  /* 0x00000004221a7c11 */ /* 0x000fc8000f8010ff */
[----:B------:R-:W-:-:S05]  /*16f0*/  LEA.HI.X R27, R34, UR5, R6, 0x2, P0 ;  /* 0x00000005221b7c11 */ /* 0x000fca00080f1406 */
[----:B------:R0:W5:Y:S04]  /*1700*/  LDG.E R18, desc[UR8][R26.64] ;  /* 0x000000081a127981 */ /* 0x000168000c1e1900 */
.L_x_107:
[----:B------:R-:W-:Y:S05]  /*1710*/  BSYNC B0 ;  /* 0x0000000000007941 */ /* 0x000fea0003800000 */
.L_x_106:
[----:B-----5:R1:W-:Y:S01]  /*1720*/  @!P1 STS [R17], R18 ;  /* 0x0000001211009388 */ /* 0x0203e20000000800 */
[----:B------:R-:W-:Y:S01]  /*1730*/  BSSY B0, `(.L_x_108) ;  /* 0x000000d000007945 */ /* 0x000fe20003800000 */
[----:B------:R-:W-:Y:S06]  /*1740*/  BAR.SYNC.DEFER_BLOCKING 0x0 ;  /* 0x0000000000007b1d */ /* 0x000fec0000010000 */
[----:B------:R-:W-:Y:S05]  /*1750*/  @P1 BRA `(.L_x_109) ;  /* 0x0000000000281947 */ /* 0x000fea0003800000 */
[----:B------:R-:W2:Y:S01]  /*1760*/  S2R R6, SR_CgaCtaId ;  /* 0x0000000000067919 */ /* 0x000ea20000008800 */
[----:B------:R-:W-:Y:S02]  /*1770*/  LEA.HI R8, R19, R16, RZ, 0x5 ;  /* 0x0000001013087211 */ /* 0x000fe400078f28ff */
[----:B------:R-:W-:Y:S02]  /*1780*/  MOV R7, 0x400 ;  /* 0x0000040000077802 */ /* 0x000fe40000000f00 */
[----:B-1----:R-:W-:-:S05]  /*1790*/  LOP3.LUT R17, R8, 0xffffffe0, RZ, 0xc0, !PT ;  /* 0xffffffe008117812 */ /* 0x002fca00078ec0ff */
[----:B------:R-:W-:Y:S01]  /*17a0*/  IMAD.IADD R17, R16, 0x1, -R17 ;  /* 0x0000000110117824 */ /* 0x000fe200078e0a11 */
[----:B--2---:R-:W-:Y:S02]  /*17b0*/  LEA R6, R6, R7, 0x18 ;  /* 0x0000000706067211 */ /* 0x004fe400078ec0ff */
[----:B------:R-:W-:-:S03]  /*17c0*/  SHF.R.S32.HI R7, RZ, 0x5, R8 ;  /* 0x00000005ff077819 */ /* 0x000fc60000011408 */
[----:B------:R-:W-:-:S04]  /*17d0*/  IMAD R6, R17, 0x14, R6 ;  /* 0x0000001411067824 */ /* 0x000fc800078e0206 */
[----:B------:R-:W-:-:S05]  /*17e0*/  IMAD R6, R7, 0x4, R6 ;  /* 0x0000000407067824 */ /* 0x000fca00078e0206 */
[----:B------:R2:W3:Y:S02]  /*17f0*/  LDS R29, [R6] ;  /* 0x00000000061d7984 */ /* 0x0004e40000000800 */
.L_x_109:
[----:B------:R-:W-:Y:S05]  /*1800*/  BSYNC B0 ;  /* 0x0000000000007941 */ /* 0x000fea0003800000 */
.L_x_108:
[----:B0--3--:R-:W0:Y:S01]  /*1810*/  SHFL.BFLY PT, R26, R29, 0x10, 0x1f ;  /* 0x0e001f001d1a7f89 */ /* 0x009e2200000e0000 */
[----:B-1----:R-:W1:Y:S01]  /*1820*/  LDC R17, c[0x0][0x270] ;  /* 0x00009c00ff117b82 */ /* 0x002e620000000800 */
[----:B------:R-:W-:Y:S01]  /*1830*/  ISETP.GT.AND P5, PT, R3, RZ, PT ;  /* 0x000000ff0300720c */ /* 0x000fe20003fa4270 */
[----:B------:R-:W-:Y:S01]  /*1840*/  BSSY B1, `(.L_x_110) ;  /* 0x0000236000017945 */ /* 0x000fe20003800000 */
[----:B0-----:R-:W-:Y:S02]  /*1850*/  FMNMX.FTZ R26, R26, R29, !PT ;  /* 0x0000001d1a1a7209 */ /* 0x001fe40007810000 */
[----:B-1----:R-:W-:-:S03]  /*1860*/  IABS R36, R17 ;  /* 0x0000001100247213 */ /* 0x002fc60000000000 */
[----:B------:R-:W0:Y:S02]  /*1870*/  SHFL.BFLY PT, R7, R26, 0x8, 0x1f ;  /* 0x0d001f001a077f89 */ /* 0x000e2400000e0000 */
[----:B------:R-:W-:Y:S01]  /*1880*/  IMAD.MOV R36, RZ, RZ, -R36 ;  /* 0x000000ffff247224 */ /* 0x000fe200078e0a24 */
[----:B0-----:R-:W-:-:S05]  /*1890*/  FMNMX.FTZ R7, R26, R7, !PT ;  /* 0x000000071a077209 */ /* 0x001fca0007810000 */
[----:B------:R-:W0:Y:S02]  /*18a0*/  SHFL.BFLY PT, R8, R7, 0x4, 0x1f ;  /* 0x0c801f0007087f89 */ /* 0x000e2400000e0000 */
[----:B0-----:R-:W-:-:S05]  /*18b0*/  FMNMX.FTZ R8, R7, R8, !PT ;  /* 0x0000000807087209 */ /* 0x001fca0007810000 */
[----:B------:R-:W0:Y:S02]  /*18c0*/  SHFL.BFLY PT, R27, R8, 0x2, 0x1f ;  /* 0x0c401f00081b7f89 */ /* 0x000e2400000e0000 */
[----:B0-----:R-:W-:Y:S02]  /*18d0*/  FMNMX.FTZ R27, R8, R27, !PT ;  /* 0x0000001b081b7209 */ /* 0x001fe40007810000 */
[----:B------:R-:W0:Y:S03]  /*18e0*/  I2F.RP R8, R31 ;  /* 0x0000001f00087306 */ /* 0x000e260000209400 */
[----:B--2---:R-:W1:Y:S05]  /*18f0*/  SHFL.BFLY PT, R6, R27, 0x1, 0x1f ;  /* 0x0c201f001b067f89 */ /* 0x004e6a00000e0000 */
[----:B0-----:R-:W0:Y:S01]  /*1900*/  MUFU.RCP R8, R8 ;  /* 0x0000000800087308 */ /* 0x001e220000001000 */
[----:B-1----:R-:W-:-:S02]  /*1910*/  FMNMX.FTZ R6, R27, R6, !PT ;  /* 0x000000061b067209 */ /* 0x002fc40007810000 */
[----:B------:R-:W-:Y:S02]  /*1920*/  IABS R27, R17 ;  /* 0x00000011001b7213 */ /* 0x000fe40000000000 */
[----:B------:R-:W-:Y:S01]  /*1930*/  FSETP.NEU.FTZ.AND P0, PT, R6, -INF , PT ;  /* 0xff8000000600780b */ /* 0x000fe20003f1d000 */
[----:B0-----:R-:W-:Y:S02]  /*1940*/  VIADD R34, R8, 0xffffffe ;  /* 0x0ffffffe08227836 */ /* 0x001fe40000000000 */
[----:B------:R-:W0:Y:S01]  /*1950*/  I2F.U32.RP R26, R27 ;  /* 0x0000001b001a7306 */ /* 0x000e220000209000 */
[----:B------:R-:W-:Y:S02]  /*1960*/  FSEL R18, R6, RZ, P0 ;  /* 0x000000ff06127208 */ /* 0x000fe40000000000 */
[----:B------:R-:W-:-:S03]  /*1970*/  ISETP.GT.AND P0, PT, R2, RZ, PT ;  /* 0x000000ff0200720c */ /* 0x000fc60003f04270 */
[----:B------:R-:W-:Y:S02]  /*1980*/  FADD.FTZ R21, -R18, R29 ;  /* 0x0000001d12157221 */ /* 0x000fe40000010100 */
[----:B------:R1:W-:Y:S02]  /*1990*/  F2I.FTZ.U32.TRUNC.NTZ R35, R34 ;  /* 0x0000002200237305 */ /* 0x0003e4000021f000 */
[----:B------:R-:W-:-:S06]  /*19a0*/  FMUL.FTZ R21, R21, 1.4426950216293334961 ;  /* 0x3fb8aa3b15157820 */ /* 0x000fcc0000410000 */
[----:B0-----:R-:W0:Y:S01]  /*19b0*/  MUFU.RCP R6, R26 ;  /* 0x0000001a00067308 */ /* 0x001e220000001000 */
[----:B-1----:R-:W-:-:S07]  /*19c0*/  IMAD.MOV.U32 R34, RZ, RZ, RZ ;  /* 0x000000ffff227224 */ /* 0x002fce00078e00ff */
[----:B------:R-:W1:Y:S01]  /*19d0*/  MUFU.EX2 R21, R21 ;  /* 0x0000001500157308 */ /* 0x000e620000000800 */
[----:B0-----:R-:W-:Y:S01]  /*19e0*/  VIADD R38, R6, 0xffffffe ;  /* 0x0ffffffe06267836 */ /* 0x001fe20000000000 */
[----:B------:R-:W-:Y:S01]  /*19f0*/  IABS R26, R22 ;  /* 0x00000016001a7213 */ /* 0x000fe20000000000 */
[----:B------:R-:W-:-:S05]  /*1a00*/  IMAD.MOV R6, RZ, RZ, -R35 ;  /* 0x000000ffff067224 */ /* 0x000fca00078e0a23 */
[----:B------:R-:W0:Y:S01]  /*1a10*/  F2I.FTZ.U32.TRUNC.NTZ R39, R38 ;  /* 0x0000002600277305 */ /* 0x000e22000021f000 */
[----:B-1----:R-:W1:Y:S01]  /*1a20*/  SHFL.BFLY PT, R30, R21, 0x10, 0x1f ;  /* 0x0e001f00151e7f89 */ /* 0x002e6200000e0000 */
[----:B0-----:R-:W-:Y:S02]  /*1a30*/  IMAD.MOV R8, RZ, RZ, -R39 ;  /* 0x000000ffff087224 */ /* 0x001fe400078e0a27 */
[----:B------:R-:W-:Y:S02]  /*1a40*/  IMAD.MOV.U32 R38, RZ, RZ, RZ ;  /* 0x000000ffff267224 */ /* 0x000fe400078e00ff */
[----:B-1----:R-:W-:Y:S01]  /*1a50*/  FADD.FTZ R30, R21, R30 ;  /* 0x0000001e151e7221 */ /* 0x002fe20000010000 */
[----:B------:R-:W-:Y:S01]  /*1a60*/  IMAD R21, R6, R31, RZ ;  /* 0x0000001f06157224 */ /* 0x000fe200078e02ff */
[----:B------:R-:W-:-:S03]  /*1a70*/  IABS R6, R3 ;  /* 0x0000000300067213 */ /* 0x000fc60000000000 */
[----:B------:R-:W0:Y:S01]  /*1a80*/  SHFL.BFLY PT, R7, R30, 0x8, 0x1f ;  /* 0x0d001f001e077f89 */ /* 0x000e2200000e0000 */
[----:B------:R-:W-:-:S04]  /*1a90*/  IMAD.HI.U32 R21, R35, R21, R34 ;  /* 0x0000001523157227 */ /* 0x000fc800078e0022 */
[----:B------:R-:W-:Y:S02]  /*1aa0*/  IMAD.MOV R6, RZ, RZ, -R6 ;  /* 0x000000ffff067224 */ /* 0x000fe400078e0a06 */
[----:B------:R-:W-:-:S04]  /*1ab0*/  IMAD.HI.U32 R21, R21, R26, RZ ;  /* 0x0000001a15157227 */ /* 0x000fc800078e00ff */
[----:B------:R-:W-:Y:S02]  /*1ac0*/  IMAD R6, R21, R6, R26 ;  /* 0x0000000615067224 */ /* 0x000fe400078e021a */
[----:B------:R-:W-:-:S03]  /*1ad0*/  IMAD R35, R8, R27, RZ ;  /* 0x0000001b08237224 */ /* 0x000fc600078e02ff */
[----:B------:R-:W-:Y:S01]  /*1ae0*/  ISETP.GT.U32.AND P1, PT, R31, R6, PT ;  /* 0x000000061f00720c */ /* 0x000fe20003f24070 */
[----:B------:R-:W-:-:S04]  /*1af0*/  IMAD.HI.U32 R35, R39, R35, R38 ;  /* 0x0000002327237227 */ /* 0x000fc800078e0026 */
[----:B0-----:R-:W-:-:S05]  /*1b00*/  FADD.FTZ R7, R30, R7 ;  /* 0x000000071e077221 */ /* 0x001fca0000010000 */
[----:B------:R-:W0:Y:S03]  /*1b10*/  SHFL.BFLY PT, R28, R7, 0x4, 0x1f ;  /* 0x0c801f00071c7f89 */ /* 0x000e2600000e0000 */
[----:B------:R-:W-:Y:S02]  /*1b20*/  @!P1 IMAD.IADD R6, R6, 0x1, -R31 ;  /* 0x0000000106069824 */ /* 0x000fe400078e0a1f */
[----:B------:R-:W-:Y:S01]  /*1b30*/  @!P1 VIADD R21, R21, 0x1 ;  /* 0x0000000115159836 */ /* 0x000fe20000000000 */
[----:B------:R-:W-:Y:S02]  /*1b40*/  ISETP.NE.AND P1, PT, R3, RZ, PT ;  /* 0x000000ff0300720c */ /* 0x000fe40003f25270 */
[----:B------:R-:W-:Y:S02]  /*1b50*/  ISETP.GE.U32.AND P4, PT, R6, R31, PT ;  /* 0x0000001f0600720c */ /* 0x000fe40003f86070 */
[----:B------:R-:W-:-:S11]  /*1b60*/  SHF.R.S32.HI R6, RZ, 0x1f, R2 ;  /* 0x0000001fff067819 */ /* 0x000fd60000011402 */
[----:B------:R-:W-:Y:S02]  /*1b70*/  @P4 VIADD R21, R21, 0x1 ;  /* 0x0000000115154836 */ /* 0x000fe40000000000 */
[----:B0-----:R-:W-:Y:S01]  /*1b80*/  FADD.FTZ R28, R7, R28 ;  /* 0x0000001c071c7221 */ /* 0x001fe20000010000 */
[----:B------:R-:W-:Y:S02]  /*1b90*/  IABS R7, R4 ;  /* 0x0000000400077213 */ /* 0x000fe40000000000 */
[----:B------:R-:W-:Y:S02]  /*1ba0*/  LOP3.LUT R4, R4, R17, RZ, 0x3c, !PT ;  /* 0x0000001104047212 */ /* 0x000fe400078e3cff */
[----:B------:R-:W0:Y:S01]  /*1bb0*/  SHFL.BFLY PT, R37, R28, 0x2, 0x1f ;  /* 0x0c401f001c257f89 */ /* 0x000e2200000e0000 */
[----:B------:R-:W-:-:S04]  /*1bc0*/  IMAD.HI.U32 R34, R35, R7, RZ ;  /* 0x0000000723227227 */ /* 0x000fc800078e00ff */
[----:B------:R-:W-:-:S04]  /*1bd0*/  IMAD.HI.U32 R35, R35, R26, RZ ;  /* 0x0000001a23237227 */ /* 0x000fc800078e00ff */
[-C--:B------:R-:W-:Y:S01]  /*1be0*/  IMAD R30, R34, R36.reuse, R7 ;  /* 0x00000024221e7224 */ /* 0x080fe200078e0207 */
[----:B------:R-:W-:Y:S01]  /*1bf0*/  LEA.HI.SX32 R7, R2, 0x1, 0x1 ;  /* 0x0000000102077811 */ /* 0x000fe200078f0aff */
[----:B------:R-:W-:Y:S02]  /*1c00*/  IMAD R36, R35, R36, R26 ;  /* 0x0000002423247224 */ /* 0x000fe400078e021a */
[----:B------:R-:W-:Y:S01]  /*1c10*/  @!P0 IMAD.MOV R7, RZ, RZ, R6 ;  /* 0x000000ffff078224 */ /* 0x000fe200078e0206 */
[C---:B------:R-:W-:Y:S01]  /*1c20*/  ISETP.GT.U32.AND P3, PT, R27.reuse, R30, PT ;  /* 0x0000001e1b00720c */ /* 0x040fe20003f64070 */
[----:B------:R-:W1:Y:S01]  /*1c30*/  LDC.U8 R26, c[0x0][0x3d9] ;  /* 0x0000f640ff1a7b82 */ /* 0x000e620000000000 */
[----:B------:R-:W-:Y:S02]  /*1c40*/  ISETP.GT.U32.AND P2, PT, R27, R36, PT ;  /* 0x000000241b00720c */ /* 0x000fe40003f44070 */
[----:B------:R-:W-:Y:S01]  /*1c50*/  LEA.HI.SX32 R6, R3, 0x1, 0x1 ;  /* 0x0000000103067811 */ /* 0x000fe200078f0aff */
[----:B0-----:R-:W-:Y:S01]  /*1c60*/  FADD.FTZ R37, R28, R37 ;  /* 0x000000251c257221 */ /* 0x001fe20000010000 */
[----:B------:R-:W-:-:S07]  /*1c70*/  LOP3.LUT R28, R22, R31, RZ, 0x3c, !PT ;  /* 0x0000001f161c7212 */ /* 0x000fce00078e3cff */
[--C-:B------:R-:W-:Y:S01]  /*1c80*/  @!P3 IMAD.IADD R30, R30, 0x1, -R27.reuse ;  /* 0x000000011e1eb824 */ /* 0x100fe200078e0a1b */
[----:B------:R-:W-:Y:S01]  /*1c90*/  LOP3.LUT R22, R22, R17, RZ, 0x3c, !PT ;  /* 0x0000001116167212 */ /* 0x000fe200078e3cff */
[----:B------:R-:W0:Y:S01]  /*1ca0*/  SHFL.BFLY PT, R8, R37, 0x1, 0x1f ;  /* 0x0c201f0025087f89 */ /* 0x000e2200000e0000 */
[----:B------:R-:W-:Y:S01]  /*1cb0*/  ISETP.GE.AND P0, PT, R28, RZ, PT ;  /* 0x000000ff1c00720c */ /* 0x000fe20003f06270 */
[----:B------:R-:W-:Y:S01]  /*1cc0*/  @!P2 IMAD.IADD R36, R36, 0x1, -R27 ;  /* 0x000000012424a824 */ /* 0x000fe200078e0a1b */
[----:B------:R-:W-:Y:S01]  /*1cd0*/  SHF.R.S32.HI R28, RZ, 0x1f, R3 ;  /* 0x0000001fff1c7819 */ /* 0x000fe20000011403 */
[----:B------:R-:W-:Y:S01]  /*1ce0*/  @!P3 VIADD R34, R34, 0x1 ;  /* 0x000000012222b836 */ /* 0x000fe20000000000 */
[-C--:B------:R-:W-:Y:S01]  /*1cf0*/  ISETP.GE.U32.AND P4, PT, R30, R27.reuse, PT ;  /* 0x0000001b1e00720c */ /* 0x080fe20003f86070 */
[----:B------:R-:W-:Y:S01]  /*1d00*/  @!P2 VIADD R35, R35, 0x1 ;  /* 0x000000012323a836 */ /* 0x000fe20000000000 */
[----:B------:R-:W-:Y:S01]  /*1d10*/  ISETP.GE.AND P3, PT, R22, RZ, PT ;  /* 0x000000ff1600720c */ /* 0x000fe20003f66270 */
[----:B------:R-:W-:Y:S01]  /*1d20*/  @!P5 IMAD.MOV R6, RZ, RZ, R28 ;  /* 0x000000ffff06d224 */ /* 0x000fe200078e021c */
[----:B------:R-:W-:Y:S01]  /*1d30*/  ISETP.GE.U32.AND P5, PT, R36, R27, PT ;  /* 0x0000001b2400720c */ /* 0x000fe20003fa6070 */
[----:B------:R-:W-:Y:S01]  /*1d40*/  IMAD.MOV.U32 R28, RZ, RZ, 0x7f800000 ;  /* 0x7f800000ff1c7424 */ /* 0x000fe200078e00ff */
[----:B-1----:R-:W-:-:S03]  /*1d50*/  ISETP.NE.AND P2, PT, R26, RZ, PT ;  /* 0x000000ff1a00720c */ /* 0x002fc60003f45270 */
[----:B------:R-:W-:Y:S01]  /*1d60*/  @!P0 IMAD.MOV R21, RZ, RZ, -R21 ;  /* 0x000000ffff158224 */ /* 0x000fe200078e0a15 */
[----:B------:R-:W-:Y:S02]  /*1d70*/  @!P1 LOP3.LUT R21, RZ, R31, RZ, 0x33, !PT ;  /* 0x0000001fff159212 */ /* 0x000fe400078e33ff */
[----:B------:R-:W-:Y:S01]  /*1d80*/  ISETP.GE.AND P1, PT, R4, RZ, PT ;  /* 0x000000ff0400720c */ /* 0x000fe20003f26270 */
[----:B------:R-:W-:Y:S01]  /*1d90*/  @P4 VIADD R34, R34, 0x1 ;  /* 0x0000000122224836 */ /* 0x000fe20000000000 */
[C---:B------:R-:W-:Y:S02]  /*1da0*/  LOP3.LUT P4, RZ, R16.reuse, 0x1f, RZ, 0xc0, !PT ;  /* 0x0000001f10ff7812 */ /* 0x040fe4000788c0ff */
[----:B------:R-:W-:Y:S01]  /*1db0*/  LOP3.LUT R31, RZ, R17, RZ, 0x33, !PT ;  /* 0x00000011ff1f7212 */ /* 0x000fe200078e33ff */
[----:B------:R-:W-:Y:S01]  /*1dc0*/  @P5 VIADD R35, R35, 0x1 ;  /* 0x0000000123235836 */ /* 0x000fe20000000000 */
[----:B------:R-:W-:Y:S01]  /*1dd0*/  ISETP.GT.OR P4, PT, R16, 0x7f, P4 ;  /* 0x0000007f1000780c */ /* 0x000fe20002784670 */
[----:B0-----:R-:W-:Y:S01]  /*1de0*/  FADD.FTZ R8, R37, R8 ;  /* 0x0000000825087221 */ /* 0x001fe20000010000 */
[----:B------:R-:W-:Y:S01]  /*1df0*/  ISETP.NE.AND P5, PT, R17, RZ, PT ;  /* 0x000000ff1100720c */ /* 0x000fe20003fa5270 */
[----:B------:R-:W-:Y:S01]  /*1e00*/  IMAD.MOV.U32 R4, RZ, RZ, R35 ;  /* 0x000000ffff047224 */ /* 0x000fe200078e0023 */
[----:B------:R-:W-:-:S02]  /*1e10*/  SEL R9, R9, 0x1, !P2 ;  /* 0x0000000109097807 */ /* 0x000fc40005000000 */
[----:B------:R-:W-:Y:S01]  /*1e20*/  FSETP.NE.FTZ.AND P0, PT, R8, RZ, PT ;  /* 0x000000ff0800720b */ /* 0x000fe20003f15000 */
[----:B------:R-:W-:Y:S01]  /*1e30*/  @!P1 IMAD.MOV R34, RZ, RZ, -R34 ;  /* 0x000000ffff229224 */ /* 0x000fe200078e0a22 */
[----:B------:R-:W-:Y:S01]  /*1e40*/  ISETP.LT.U32.AND P1, PT, R24, R21, PT ;  /* 0x000000151800720c */ /* 0x000fe20003f21070 */
[----:B------:R-:W-:Y:S01]  /*1e50*/  @!P3 IMAD.MOV R4, RZ, RZ, -R4 ;  /* 0x000000ffff04b224 */ /* 0x000fe200078e0a04 */
[----:B------:R-:W-:Y:S02]  /*1e60*/  SHF.R.S32.HI R35, RZ, 0x1f, R21 ;  /* 0x0000001fff237819 */ /* 0x000fe40000011415 */
[C---:B------:R-:W-:Y:S02]  /*1e70*/  SEL R34, R31.reuse, R34, !P5 ;  /* 0x000000221f227207 */ /* 0x040fe40006800000 */
[----:B------:R-:W-:Y:S02]  /*1e80*/  SEL R22, R31, R4, !P5 ;  /* 0x000000041f167207 */ /* 0x000fe40006800000 */
[----:B------:R-:W-:Y:S01]  /*1e90*/  ISETP.LT.AND.EX P1, PT, R25, R35, PT, P1 ;  /* 0x000000231900720c */ /* 0x000fe20003f21310 */
[----:B------:R-:W-:-:S02]  /*1ea0*/  IMAD R4, R34, R9, RZ ;  /* 0x0000000922047224 */ /* 0x000fc400078e02ff */
[----:B------:R0:W1:Y:S01]  /*1eb0*/  @P0 MUFU.LG2 R27, R8 ;  /* 0x00000008001b0308 */ /* 0x0000620000000c00 */
[----:B------:R-:W-:Y:S01]  /*1ec0*/  IMAD R31, R22, R9, RZ ;  /* 0x00000009161f7224 */ /* 0x000fe200078e02ff */
[----:B------:R-:W-:Y:S01]  /*1ed0*/  SEL R9, R24, R21, P1 ;  /* 0x0000001518097207 */ /* 0x000fe20000800000 */
[----:B------:R-:W-:Y:S02]  /*1ee0*/  IMAD R7, R7, R4, RZ ;  /* 0x0000000407077224 */ /* 0x000fe400078e02ff */
[----:B------:R-:W-:Y:S01]  /*1ef0*/  IMAD R6, R31, R6, RZ ;  /* 0x000000061f067224 */ /* 0x000fe200078e02ff */
[----:B0-----:R-:W-:Y:S01]  /*1f00*/  SEL R8, R25, R35, P1 ;  /* 0x0000002319087207 */ /* 0x001fe20000800000 */
[----:B-1----:R-:W-:Y:S01]  /*1f10*/  @P0 FFMA.FTZ R28, R27, 0.69314718246459960938, R18 ;  /* 0x3f3172181b1c0823 */ /* 0x002fe20000010012 */
[----:B------:R-:W-:Y:S06]  /*1f20*/  @P4 BRA `(.L_x_111) ;  /* 0x0000001c001c4947 */ /* 0x000fec0003800000 */
[----:B------:R-:W-:Y:S01]  /*1f30*/  ULDC.U8 UR4, c[0x0][0x3d8] ;  /* 0x0000f60000047ab9 */ /* 0x000fe20000000000 */
[----:B------:R-:W-:Y:S02]  /*1f40*/  LEA.HI R4, R19, R16, RZ, 0x5 ;  /* 0x0000001013047211 */ /* 0x000fe400078f28ff */
[----:B------:R-:W-:Y:S02]  /*1f50*/  ISETP.NE.AND P1, PT, RZ, UR4, PT ;  /* 0x00000004ff007c0c */ /* 0x000fe4000bf25270 */
[----:B------:R-:W-:-:S04]  /*1f60*/  SHF.R.S32.HI R4, RZ, 0x5, R4 ;  /* 0x00000005ff047819 */ /* 0x000fc80000011404 */
[----:B------:R-:W-:-:S04]  /*1f70*/  IADD3 R30, P0, R4, UR7, RZ ;  /* 0x00000007041e7c10 */ /* 0x000fc8000ff1e0ff */
[----:B------:R-:W-:-:S03]  /*1f80*/  LEA.HI.X.SX32 R31, R4, UR6, 0x1, P0 ;  /* 0x00000006041f7c11 */ /* 0x000fc600080f0eff */
[----:B------:R-:W-:Y:S06]  /*1f90*/  @!P1 BRA `(.L_x_112) ;  /* 0x0000001800f09947 */ /* 0x000fec0003800000 */
        /* <DEDUP_REMOVED lines=30> */
[----:B------:R-:W-:Y:S05]  /*2180*/  CALL.REL.NOINC `($__internal_2_$__cuda_sm20_div_s64) ;  /* 0x00000024006c7944 */ /* 0x000fea0003c00000 */
[-C--:B------:R-:W-:Y:S02]  /*2190*/  IADD3 R25, P0, RZ, -R18.reuse, RZ ;  /* 0x80000012ff197210 */ /* 0x080fe40007f1e0ff */
[----:B------:R-:W-:Y:S02]  /*21a0*/  MOV R40, R18 ;  /* 0x0000001200287202 */ /* 0x000fe40000000f00 */
[----:B------:R-:W-:Y:S01]  /*21b0*/  IADD3.X R17, RZ, ~R19, RZ, P0, !PT ;  /* 0x80000013ff117210 */ /* 0x000fe200007fe4ff */
[----:B------:R-:W-:Y:S01]  /*21c0*/  IMAD.WIDE.U32 R30, R34, R25, R30 ;  /* 0x00000019221e7225 */ /* 0x000fe200078e001e */
[----:B------:R-:W-:-:S03]  /*21d0*/  MOV R41, R19 ;  /* 0x0000001300297202 */ /* 0x000fc60000000f00 */
[----:B------:R-:W-:-:S04]  /*21e0*/  IMAD R16, R17, R34, RZ ;  /* 0x0000002211107224 */ /* 0x000fc800078e02ff */
[----:B------:R-:W-:-:S05]  /*21f0*/  IMAD R17, R21, R25, R16 ;  /* 0x0000001915117224 */ /* 0x000fca00078e0210 */
[----:B------:R-:W-:Y:S01]  /*2200*/  IADD3 R17, R31, R17, RZ ;  /* 0x000000111f117210 */ /* 0x000fe20007ffe0ff */
[----:B------:R-:W-:Y:S05]  /*2210*/  BRA `(.L_x_115) ;  /* 0x0000000000587947 */ /* 0x000fea0003800000 */
.L_x_114:
        /* <DEDUP_REMOVED lines=22> */
.L_x_115:
[----:B------:R-:W-:Y:S05]  /*2380*/  BSYNC B0 ;  /* 0x0000000000007941 */ /* 0x000fea0003800000 */
.L_x_113:
[----:B------:R-:W-:Y:S01]  /*2390*/  LOP3.LUT R16, R17, R0, RZ, 0xfc, !PT ;  /* 0x0000000011107212 */ /* 0x000fe200078efcff */
[----:B------:R-:W-:Y:S03]  /*23a0*/  BSSY B0, `(.L_x_116) ;  /* 0x0000028000007945 */ /* 0x000fe60003800000 */
        /* <DEDUP_REMOVED lines=9> */
[----:B------:R-:W-:Y:S02]  /*2440*/  IADD3.X R16, RZ, ~R19, RZ, P0, !PT ;  /* 0x80000013ff107210 */ /* 0x000fe400007fe4ff */
[----:B------:R-:W-:Y:S01]  /*2450*/  MOV R34, R18 ;  /* 0x0000001200227202 */ /* 0x000fe20000000f00 */
[----:B------:R-:W-:Y:S01]  /*2460*/  IMAD.WIDE.U32 R30, R23, R21, R30 ;  /* 0x00000015171e7225 */ /* 0x000fe200078e001e */
[----:B------:R-:W-:-:S03]  /*2470*/  MOV R35, R19 ;  /* 0x0000001300237202 */ /* 0x000fc60000000f00 */
[----:B------:R-:W-:-:S04]  /*2480*/  IMAD R16, R16, R23, RZ ;  /* 0x0000001710107224 */ /* 0x000fc800078e02ff */
[----:B------:R-:W-:-:S05]  /*2490*/  IMAD R0, R0, R21, R16 ;  /* 0x0000001500007224 */ /* 0x000fca00078e0210 */
[----:B------:R-:W-:Y:S01]  /*24a0*/  IADD3 R0, R31, R0, RZ ;  /* 0x000000001f007210 */ /* 0x000fe20007ffe0ff */
[----:B------:R-:W-:Y:S05]  /*24b0*/  BRA `(.L_x_118) ;  /* 0x0000000000587947 */ /* 0x000fea0003800000 */
.L_x_117:
        /* <DEDUP_REMOVED lines=22> */
.L_x_118:
[----:B------:R-:W-:Y:S05]  /*2620*/  BSYNC B0 ;  /* 0x0000000000007941 */ /* 0x000fea0003800000 */
.L_x_116:
        /* <DEDUP_REMOVED lines=11> */
[----:B------:R-:W-:Y:S05]  /*26e0*/  CALL.REL.NOINC `($__internal_2_$__cuda_sm20_div_s64) ;  /* 0x0000002000147944 */ /* 0x000fea0003c00000 */
[----:B------:R-:W-:-:S04]  /*26f0*/  IADD3 R17, P0, RZ, -R18, RZ ;  /* 0x80000012ff117210 */ /* 0x000fc80007f1e0ff */
[----:B------:R-:W-:Y:S01]  /*2700*/  IADD3.X R16, RZ, ~R19, RZ, P0, !PT ;  /* 0x80000013ff107210 */ /* 0x000fe200007fe4ff */
[----:B------:R-:W-:-:S04]  /*2710*/  IMAD.WIDE.U32 R34, R5, R17, R34 ;  /* 0x0000001105227225 */ /* 0x000fc800078e0022 */
[----:B------:R-:W-:-:S04]  /*2720*/  IMAD R16, R16, R5, RZ ;  /* 0x0000000510107224 */ /* 0x000fc800078e02ff */
[----:B------:R-:W-:-:S05]  /*2730*/  IMAD R4, R4, R17, R16 ;  /* 0x0000001104047224 */ /* 0x000fca00078e0210 */
[----:B------:R-:W-:Y:S01]  /*2740*/  IADD3 R4, R35, R4, RZ ;  /* 0x0000000423047210 */ /* 0x000fe20007ffe0ff */
[----:B------:R-:W-:Y:S05]  /*2750*/  BRA `(.L_x_121) ;  /* 0x0000000000587947 */ /* 0x000fea0003800000 */
.L_x_120:
[----:B------:R-:W0:Y:S01]  /*2760*/  I2F.U32.RP R19, R5 ;  /* 0x0000000500137306 */ /* 0x000e220000209000 */
[----:B------:R-:W-:-:S07]  /*2770*/  ISETP.NE.U32.AND P0, PT, R5, RZ, PT ;  /* 0x000000ff0500720c */ /* 0x000fce0003f05070 */
[----:B0-----:R-:W0:Y:S02]  /*2780*/  MUFU.RCP R16, R19 ;  /* 0x0000001300107308 */ /* 0x001e240000001000 */
[----:B0-----:R-:W-:Y:S01]  /*2790*/  IADD3 R16, R16, 0xffffffe, RZ ;  /* 0x0ffffffe10107810 */ /* 0x001fe20007ffe0ff */
[----:B------:R-:W-:-:S05]  /*27a0*/  HFMA2.MMA R19, -RZ, RZ, 0, 0 ;  /* 0x00000000ff137435 */ /* 0x000fca00000001ff */
        /* <DEDUP_REMOVED lines=17> */
.L_x_121:
[----:B------:R-:W-:Y:S05]  /*28c0*/  BSYNC B0 ;  /* 0x0000000000007941 */ /* 0x000fea0003800000 */
.L_x_119:
        /* <DEDUP_REMOVED lines=38> */
[----:B------:R-:W-:Y:S05]  /*2b30*/  CALL.REL.NOINC `($__internal_2_$__cuda_sm20_div_s64) ;  /* 0x0000001c00007944 */ /* 0x000fea0003c00000 */
        /* <DEDUP_REMOVED lines=12> */
.L_x_123:
        /* <DEDUP_REMOVED lines=23> */
.L_x_124:
[----:B------:R-:W-:Y:S05]  /*2d70*/  BSYNC B0 ;  /* 0x0000000000007941 */ /* 0x000fea0003800000 */
.L_x_122:
        /* <DEDUP_REMOVED lines=18> */
.L_x_126:
        /* <DEDUP_REMOVED lines=22> */
.L_x_127:
[----:B------:R-:W-:Y:S05]  /*3000*/  BSYNC B0 ;  /* 0x0000000000007941 */ /* 0x000fea0003800000 */
.L_x_125:
        /* <DEDUP_REMOVED lines=20> */
.L_x_129:
[----:B------:R-:W0:Y:S01]  /*3150*/  I2F.U32.RP R19, R13 ;  /* 0x0000000d00137306 */ /* 0x000e220000209000 */
[----:B------:R-:W-:Y:S01]  /*3160*/  IMAD.MOV.U32 R24, RZ, RZ, RZ ;  /* 0x000000ffff187224 */ /* 0x000fe200078e00ff */
[----:B------:R-:W-:-:S06]  /*3170*/  ISETP.NE.U32.AND P0, PT, R13, RZ, PT ;  /* 0x000000ff0d00720c */ /* 0x000fcc0003f05070 */
        /* <DEDUP_REMOVED lines=9> */
[----:B------:R-:W-:Y:S02]  /*3210*/  IMAD R18, R13, R15, R40 ;  /* 0x0000000f0d127224 */ /* 0x000fe400078e0228 */
[----:B------:R-:W-:-:S03]  /*3220*/  IMAD.MOV.U32 R15, RZ, RZ, RZ ;  /* 0x000000ffff0f7224 */ /* 0x000fc600078e00ff */
        /* <DEDUP_REMOVED lines=9> */
.L_x_130:
[----:B------:R-:W-:Y:S05]  /*32c0*/  BSYNC B0 ;  /* 0x0000000000007941 */ /* 0x000fea0003800000 */
.L_x_128:
[----:B------:R-:W-:Y:S01]  /*32d0*/  SHF.R.S32.HI R17, RZ, 0x1f, R7 ;  /* 0x0000001fff117819 */ /* 0x000fe20000011407 */
[-C--:B------:R-:W-:Y:S01]  /*32e0*/  IMAD R12, R19, R7.reuse, RZ ;  /* 0x00000007130c7224 */ /* 0x080fe200078e02ff */
[----:B------:R-:W-:Y:S01]  /*32f0*/  ULDC UR4, c[0x0][0x2c4] ;  /* 0x0000b10000047ab9 */ /* 0x000fe20000000800 */
[----:B------:R-:W-:Y:S01]  /*3300*/  IMAD.WIDE.U32 R40, R18, R7, RZ ;  /* 0x0000000712287225 */ /* 0x000fe200078e00ff */
[----:B------:R-:W-:Y:S03]  /*3310*/  BSSY B0, `(.L_x_131) ;  /* 0x000003a000007945 */ /* 0x000fe60003800000 */
[----:B------:R-:W-:Y:S01]  /*3320*/  IMAD R7, R17, R18, R12 ;  /* 0x0000001211077224 */ /* 0x000fe200078e020c */
[----:B------:R-:W-:Y:S01]  /*3330*/  SHF.R.S32.HI R18, RZ, 0x1f, R2 ;  /* 0x0000001fff127819 */ /* 0x000fe20000011402 */
[----:B------:R-:W-:Y:S01]  /*3340*/  IMAD R17, R15, R2, RZ ;  /* 0x000000020f117224 */ /* 0x000fe200078e02ff */
[----:B------:R-:W-:Y:S01]  /*3350*/  LOP3.LUT R15, R39, R10, RZ, 0xfc, !PT ;  /* 0x0000000a270f7212 */ /* 0x000fe200078efcff */
[----:B------:R-:W-:Y:S01]  /*3360*/  IMAD R45, R23, UR4, RZ ;  /* 0x00000004172d7c24 */ /* 0x000fe2000f8e02ff */
[----:B------:R-:W-:Y:S01]  /*3370*/  IADD3 R7, R41, R7, RZ ;  /* 0x0000000729077210 */ /* 0x000fe20007ffe0ff */
[----:B------:R-:W-:Y:S01]  /*3380*/  IMAD R17, R18, R13, R17 ;  /* 0x0000000d12117224 */ /* 0x000fe200078e0211 */
[----:B------:R-:W-:Y:S01]  /*3390*/  ISETP.NE.U32.AND P0, PT, R15, RZ, PT ;  /* 0x000000ff0f00720c */ /* 0x000fe20003f05070 */
[----:B------:R-:W-:Y:S01]  /*33a0*/  IMAD R12, R14, R45, RZ ;  /* 0x0000002d0e0c7224 */ /* 0x000fe200078e02ff */
[----:B------:R-:W-:Y:S01]  /*33b0*/  SHF.R.S32.HI R19, RZ, 0x1f, R45 ;  /* 0x0000001fff137819 */ /* 0x000fe2000001142d */
[----:B------:R-:W-:-:S04]  /*33c0*/  IMAD.WIDE.U32 R14, R13, R2, RZ ;  /* 0x000000020d0e7225 */ /* 0x000fc800078e00ff */
[----:B------:R-:W-:Y:S01]  /*33d0*/  IMAD R13, R19, R16, R12 ;  /* 0x00000010130d7224 */ /* 0x000fe200078e020c */
[----:B------:R-:W-:Y:S01]  /*33e0*/  IADD3 R12, R15, R17, RZ ;  /* 0x000000110f0c7210 */ /* 0x000fe20007ffe0ff */
[----:B------:R-:W-:-:S05]  /*33f0*/  IMAD.WIDE.U32 R44, R16, R45, RZ ;  /* 0x0000002d102c7225 */ /* 0x000fca00078e00ff */
[----:B------:R-:W-:Y:S01]  /*3400*/  IADD3 R2, R45, R13, RZ ;  /* 0x0000000d2d027210 */ /* 0x000fe20007ffe0ff */
[----:B------:R-:W-:Y:S06]  /*3410*/  @!P0 BRA `(.L_x_132) ;  /* 0x0000000000488947 */ /* 0x000fec0003800000 */
[----:B------:R-:W-:Y:S01]  /*3420*/  IMAD.MOV.U32 R42, RZ, RZ, R38 ;  /* 0x000000ffff2a7224 */ /* 0x000fe200078e0026 */
[----:B------:R-:W-:Y:S01]  /*3430*/  MOV R26, R11 ;  /* 0x0000000b001a7202 */ /* 0x000fe20000000f00 */
[----:B------:R-:W-:Y:S01]  /*3440*/  IMAD.MOV.U32 R17, RZ, RZ, R39 ;  /* 0x000000ffff117224 */ /* 0x000fe200078e0027 */
[----:B------:R-:W-:Y:S02]  /*3450*/  MOV R21, R10 ;  /* 0x0000000a00157202 */ /* 0x000fe40000000f00 */
[----:B------:R-:W-:Y:S02]  /*3460*/  MOV R24, 0x3480 ;  /* 0x0000348000187802 */ /* 0x000fe40000000f00 */
[----:B------:R-:W-:Y:S05]  /*3470*/  CALL.REL.NOINC `($__internal_2_$__cuda_sm20_div_s64) ;  /* 0x0000001000b07944 */ /* 0x000fea0003c00000 */
[----:B------:R-:W-:Y:S01]  /*3480*/  IADD3 R13, P0, RZ, -R18, RZ ;  /* 0x80000012ff0d7210 */ /* 0x000fe20007f1e0ff */
[----:B------:R-:W-:Y:S01]  /*3490*/  IMAD.MOV.U32 R25, RZ, RZ, R39 ;  /* 0x000000ffff197224 */ /* 0x000fe200078e0027 */
[----:B------:R-:W-:Y:S02]  /*34a0*/  MOV R24, R38 ;  /* 0x0000002600187202 */ /* 0x000fe40000000f00 */
[----:B------:R-:W-:Y:S02]  /*34b0*/  IADD3.X R16, RZ, ~R19, RZ, P0, !PT ;  /* 0x80000013ff107210 */ /* 0x000fe400007fe4ff */
[----:B------:R-:W-:Y:S01]  /*34c0*/  MOV R38, R18 ;  /* 0x0000001200267202 */ /* 0x000fe20000000f00 */
[----:B------:R-:W-:Y:S01]  /*34d0*/  IMAD.WIDE.U32 R24, R11, R13, R24 ;  /* 0x0000000d0b187225 */ /* 0x000fe200078e0018 */
[----:B------:R-:W-:-:S03]  /*34e0*/  MOV R39, R19 ;  /* 0x0000001300277202 */ /* 0x000fc60000000f00 */
[----:B------:R-:W-:-:S04]  /*34f0*/  IMAD R16, R16, R11, RZ ;  /* 0x0000000b10107224 */ /* 0x000fc800078e02ff */
[----:B------:R-:W-:Y:S01]  /*3500*/  IMAD R10, R10, R13, R16 ;  /* 0x0000000d0a0a7224 */ /* 0x000fe200078e0210 */
[----:B------:R-:W-:-:S03]  /*3510*/  MOV R16, R24 ;  /* 0x0000001800107202 */ /* 0x000fc60000000f00 */
[----:B------:R-:W-:Y:S01]  /*3520*/  IMAD.IADD R10, R25, 0x1, R10 ;  /* 0x00000001190a7824 */ /* 0x000fe200078e020a */
[----:B------:R-:W-:Y:S05]  /*3530*/  BRA `(.L_x_133) ;  /* 0x00000000005c7947 */ /* 0x000fea0003800000 */
.L_x_132:
        /* <DEDUP_REMOVED lines=23> */
.L_x_133:
[----:B------:R-:W-:Y:S05]  /*36b0*/  BSYNC B0 ;  /* 0x0000000000007941 */ /* 0x000fea0003800000 */
.L_x_131:
        /* <DEDUP_REMOVED lines=29> */
.L_x_135:
        /* <DEDUP_REMOVED lines=20> */
[----:B------:R-:W-:Y:S02]  /*39d0*/  IADD3 R10, -R16, RZ, RZ ;  /* 0x000000ff100a7210 */ /* 0x000fe40007ffe1ff */
[----:B------:R-:W-:-:S03]  /*39e0*/  MOV R18, R16 ;  /* 0x0000001000127202 */ /* 0x000fc60000000f00 */
[----:B------:R-:W-:Y:S02]  /*39f0*/  IMAD R10, R9, R10, R38 ;  /* 0x0000000a090a7224 */ /* 0x000fe400078e0226 */
.L_x_136:
[----:B------:R-:W-:Y:S05]  /*3a00*/  BSYNC B0 ;  /* 0x0000000000007941 */ /* 0x000fea0003800000 */
.L_x_134:
[----:B------:R-:W-:Y:S01]  /*3a10*/  IADD3 R31, P1, P0, R34, R32, R30 ;  /* 0x00000020221f7210 */ /* 0x000fe2000783e01e */
[----:B------:R-:W-:-:S03]  /*3a20*/  ULDC.64 UR4, c[0x0][0x2b0] ;  /* 0x0000ac0000047ab9 */ /* 0x000fc60000000a00 */
[----:B------:R-:W-:Y:S02]  /*3a30*/  IADD3 R31, P3, P2, R40, R31, R44 ;  /* 0x0000001f281f7210 */ /* 0x000fe40007a7e02c */
[----:B------:R-:W-:Y:S01]  /*3a40*/  IADD3.X R0, R4, R5, R0, P1, P0 ;  /* 0x0000000504007210 */ /* 0x000fe20000fe0400 */
[----:B------:R-:W-:Y:S01]  /*3a50*/  IMAD R5, R19, R6, RZ ;  /* 0x0000000613057224 */ /* 0x000fe200078e02ff */
[----:B------:R-:W-:Y:S02]  /*3a60*/  IADD3 R14, P1, P0, R46, R31, R14 ;  /* 0x0000001f2e0e7210 */ /* 0x000fe4000783e00e */
[----:B------:R-:W-:Y:S02]  /*3a70*/  IADD3.X R0, R7, R0, R2, P3, P2 ;  /* 0x0000000007007210 */ /* 0x000fe40001fe4402 */
[----:B------:R-:W-:Y:S02]  /*3a80*/  SHF.R.S32.HI R2, RZ, 0x1f, R6 ;  /* 0x0000001fff027819 */ /* 0x000fe40000011406 */
[----:B------:R-:W-:-:S02]  /*3a90*/  IADD3.X R15, R11, R0, R12, P1, P0 ;  /* 0x000000000b0f7210 */ /* 0x000fc40000fe040c */
[----:B------:R-:W-:Y:S01]  /*3aa0*/  SHF.R.S32.HI R0, RZ, 0x1f, R3 ;  /* 0x0000001fff007819 */ /* 0x000fe20000011403 */
[-C--:B------:R-:W-:Y:S02]  /*3ab0*/  IMAD R2, R2, R18.reuse, R5 ;  /* 0x0000001202027224 */ /* 0x080fe400078e0205 */
[----:B------:R-:W-:-:S04]  /*3ac0*/  IMAD.WIDE.U32 R14, R6, R18, R14 ;  /* 0x00000012060e7225 */ /* 0x000fc800078e000e */
[----:B------:R-:W-:Y:S02]  /*3ad0*/  IMAD R5, R8, R3, RZ ;  /* 0x0000000308057224 */ /* 0x000fe400078e02ff */
        /* <DEDUP_REMOVED lines=8> */
.L_x_112:
[----:B------:R-:W-:Y:S02]  /*3b60*/  ULDC.64 UR4, c[0x0][0x2b0] ;  /* 0x0000ac0000047ab9 */ /* 0x000fe40000000a00 */
[----:B------:R-:W-:-:S04]  /*3b70*/  LEA R2, P0, R30, UR4, 0x2 ;  /* 0x000000041e027c11 */ /* 0x000fc8000f8010ff */
[----:B------:R-:W-:-:S05]  /*3b80*/  LEA.HI.X R3, R30, UR5, R31, 0x2, P0 ;  /* 0x000000051e037c11 */ /* 0x000fca00080f141f */
[----:B------:R0:W-:Y:S04]  /*3b90*/  STG.E desc[UR8][R2.64], R28 ;  /* 0x0000001c02007986 */ /* 0x0001e8000c101908 */
.L_x_111:
[----:B------:R-:W-:Y:S05]  /*3ba0*/  BSYNC B1 ;  /* 0x0000000000017941 */ /* 0x000fea0003800000 */
.L_x_110:
[----:B------:R-:W2:Y:S01]  /*3bb0*/  S2R R0, SR_TID.X ;  /* 0x0000000000007919 */ /* 0x000ea20000002100 */
[----:B01----:R-:W0:Y:S01]  /*3bc0*/  LDC R3, c[0x0][0x3c4] ;  /* 0x0000f100ff037b82 */ /* 0x003e220000000800 */
[----:B------:R-:W-:Y:S01]  /*3bd0*/  BSSY B0, `(.L_x_137) ;  /* 0x0000012000007945 */ /* 0x000fe20003800000 */
[----:B--2---:R-:W-:-:S04]  /*3be0*/  SHF.R.S32.HI R21, RZ, 0x1f, R0 ;  /* 0x0000001fff157819 */ /* 0x004fc80000011400 */
[----:B------:R-:W-:-:S04]  /*3bf0*/  LEA.HI R21, R21, R0, RZ, 0x5 ;  /* 0x0000000015157211 */ /* 0x000fc800078f28ff */
[----:B------:R-:W-:-:S05]  /*3c00*/  LOP3.LUT R5, R21, 0xffffffe0, RZ, 0xc0, !PT ;  /* 0xffffffe015057812 */ /* 0x000fca00078ec0ff */
[----:B------:R-:W-:-:S05]  /*3c10*/  IMAD.IADD R26, R0, 0x1, -R5 ;  /* 0x00000001001a7824 */ /* 0x000fca00078e0a05 */
[----:B0-----:R-:W-:-:S04]  /*3c20*/  ISETP.GE.AND P0, PT, R26, R3, PT ;  /* 0x000000031a00720c */ /* 0x001fc80003f06270 */
[----:B------:R-:W-:-:S13]  /*3c30*/  ISETP.LT.AND P0, PT, R0, 0x80, !P0 ;  /* 0x000000800000780c */ /* 0x000fda0004701270 */
[----:B------:R-:W-:Y:S05]  /*3c40*/  @!P0 BRA `(.L_x_138) ;  /* 0x0000000000288947 */ /* 0x000fea0003800000 */
[----:B------:R-:W0:Y:S01]  /*3c50*/  S2R R0, SR_CgaCtaId ;  /* 0x0000000000007919 */ /* 0x000e220000008800 */
[----:B------:R-:W-:Y:S01]  /*3c60*/  FADD.FTZ R2, -R28, R29 ;  /* 0x0000001d1c027221 */ /* 0x000fe20000010100 */
[----:B------:R-:W-:-:S03]  /*3c70*/  MOV R5, 0x400 ;  /* 0x0000040000057802 */ /* 0x000fc60000000f00 */
[----:B------:R-:W-:-:S06]  /*3c80*/  FMUL.FTZ R2, R2, 1.4426950216293334961 ;  /* 0x3fb8aa3b02027820 */ /* 0x000fcc0000410000 */
[----:B------:R-:W1:Y:S01]  /*3c90*/  MUFU.EX2 R2, R2 ;  /* 0x0000000200027308 */ /* 0x000e620000000800 */
[----:B0-----:R-:W-:-:S05]  /*3ca0*/  LEA R5, R0, R5, 0x18 ;  /* 0x0000000500057211 */ /* 0x001fca00078ec0ff */
[----:B------:R-:W-:Y:S01]  /*3cb0*/  IMAD R0, R26, 0x14, R5 ;  /* 0x000000141a007824 */ /* 0x000fe200078e0205 */
[----:B------:R-:W-:-:S04]  /*3cc0*/  SHF.R.S32.HI R5, RZ, 0x5, R21 ;  /* 0x00000005ff057819 */ /* 0x000fc80000011415 */
[----:B------:R-:W-:-:S05]  /*3cd0*/  LEA R5, R5, R0, 0x2 ;  /* 0x0000000005057211 */ /* 0x000fca00078e10ff */
[----:B-1----:R0:W-:Y:S02]  /*3ce0*/  STS [R5], R2 ;  /* 0x0000000205007388 */ /* 0x0021e40000000800 */
.L_x_138:
[----:B------:R-:W-:Y:S05]  /*3cf0*/  BSYNC B0 ;  /* 0x0000000000007941 */ /* 0x000fea0003800000 */
.L_x_137:
[----:B------:R-:W-:Y:S01]  /*3d00*/  BAR.SYNC.DEFER_BLOCKING 0x0 ;  /* 0x0000000000007b1d */ /* 0x000fe20000010000 */
[----:B------:R-:W-:Y:S01]  /*3d10*/  ISETP.GE.AND P0, PT, R3, 0x1, PT ;  /* 0x000000010300780c */ /* 0x000fe20003f06270 */
[----:B------:R-:W-:Y:S01]  /*3d20*/  IMAD.SHL.U32 R26, R26, 0x4, RZ ;  /* 0x000000041a1a7824 */ /* 0x000fe200078e00ff */
[----:B------:R-:W-:Y:S01]  /*3d30*/  CS2R R6, SRZ ;  /* 0x0000000000067805 */ /* 0x000fe2000001ff00 */
[----:B------:R-:W-:Y:S01]  /*3d40*/  IMAD.MOV.U32 R9, RZ, RZ, RZ ;  /* 0x000000ffff097224 */ /* 0x000fe200078e00ff */
[----:B0-----:R-:W-:Y:S02]  /*3d50*/  CS2R R4, SRZ ;  /* 0x0000000000047805 */ /* 0x001fe4000001ff00 */
[----:B------:R-:W-:Y:S01]  /*3d60*/  CS2R R2, SRZ ;  /* 0x0000000000027805 */ /* 0x000fe2000001ff00 */
[----:B------:R-:W-:Y:S01]  /*3d70*/  IMAD.MOV.U32 R0, RZ, RZ, RZ ;  /* 0x000000ffff007224 */ /* 0x000fe200078e00ff */
[----:B------:R-:W-:Y:S01]  /*3d80*/  SHF.R.S32.HI R21, RZ, 0x5, R21 ;  /* 0x00000005ff157819 */ /* 0x000fe20000011415 */
[----:B------:R-:W-:-:S04]  /*3d90*/  VIADD R25, R26, 0x80 ;  /* 0x000000801a197836 */ /* 0x000fc80000000000 */
[----:B------:R-:W-:Y:S05]  /*3da0*/  @!P0 BRA `(.L_x_139) ;  /* 0x0000000000d88947 */ /* 0x000fea0003800000 */
[----:B------:R-:W0:Y:S01]  /*3db0*/  S2UR UR6, SR_CgaCtaId ;  /* 0x00000000000679c3 */ /* 0x000e220000008800 */
[----:B------:R-:W-:Y:S01]  /*3dc0*/  ULDC UR10, c[0x0][0x2dc] ;  /* 0x0000b700000a7ab9 */ /* 0x000fe20000000800 */
[----:B------:R-:W-:Y:S01]  /*3dd0*/  IMAD R23, R21, 0x100, R26 ;  /* 0x0000010015177824 */ /* 0x000fe200078e021a */
[----:B------:R-:W-:Y:S01]  /*3de0*/  UIMAD UR4, UR7, UR10, URZ ;  /* 0x0000000a070472a4 */ /* 0x000fe2000f8e023f */
[C---:B------:R-:W-:Y:S01]  /*3df0*/  VIADD R8, R20.reuse, -UR7 ;  /* 0x8000000714087c36 */ /* 0x040fe20008000000 */
        /* <DEDUP_REMOVED lines=21> */
.L_x_142:
        /* <DEDUP_REMOVED lines=15> */
.L_x_141:
[----:B------:R-:W-:Y:S05]  /*4040*/  BSYNC B0 ;  /* 0x0000000000007941 */ /* 0x000fea0003800000 */
.L_x_140:
        /* <DEDUP_REMOVED lines=12> */
.L_x_139:
[----:B------:R-:W-:-:S04]  /*4110*/  IADD3 R21, R21, UR7, RZ ;  /* 0x0000000715157c10 */ /* 0x000fc8000fffe0ff */
[----:B------:R-:W-:-:S13]  /*4120*/  ISETP.GE.AND P0, PT, R21, R20, PT ;  /* 0x000000141500720c */ /* 0x000fda0003f06270 */
[----:B------:R-:W-:Y:S05]  /*4130*/  @P0 EXIT ;  /* 0x000000000000094d */ /* 0x000fea0003800000 */
[----:B------:R-:W0:Y:S01]  /*4140*/  LDC R12, c[0x0][0x2c4] ;  /* 0x0000b100ff0c7b82 */ /* 0x000e220000000800 */
        /* <DEDUP_REMOVED lines=8> */
[----:B------:R-:W-:Y:S01]  /*41d0*/  IABS R11, R12 ;  /* 0x0000000c000b7213 */ /* 0x000fe20000000000 */
[----:B------:R-:W-:-:S03]  /*41e0*/  ULDC.64 UR4, c[0x0][0x290] ;  /* 0x0000a40000047ab9 */ /* 0x000fc60000000a00 */
[-C--:B------:R-:W-:Y:S02]  /*41f0*/  IABS R10, R13.reuse ;  /* 0x0000000d000a7213 */ /* 0x080fe40000000000 */
[----:B------:R-:W-:Y:S02]  /*4200*/  IABS R15, R13 ;  /* 0x0000000d000f7213 */ /* 0x000fe40000000000 */
[----:B------:R-:W0:Y:S03]  /*4210*/  I2F.RP R8, R10 ;  /* 0x0000000a00087306 */ /* 0x000e260000209400 */
[----:B------:R-:W-:-:S05]  /*4220*/  IMAD.MOV R15, RZ, RZ, -R15 ;  /* 0x000000ffff0f7224 */ /* 0x000fca00078e0a0f */
[----:B0-----:R-:W0:Y:S08]  /*4230*/  MUFU.RCP R18, R8 ;  /* 0x0000000800127308 */ /* 0x001e300000001000 */
[----:B------:R-:W1:Y:S01]  /*4240*/  I2F.RP R8, R11 ;  /* 0x0000000b00087306 */ /* 0x000e620000209400 */
[----:B0-----:R-:W-:-:S07]  /*4250*/  VIADD R18, R18, 0xffffffe ;  /* 0x0ffffffe12127836 */ /* 0x001fce0000000000 */
[----:B------:R0:W2:Y:S08]  /*4260*/  F2I.FTZ.U32.TRUNC.NTZ R19, R18 ;  /* 0x0000001200137305 */ /* 0x0000b0000021f000 */
[----:B-1----:R-:W1:Y:S01]  /*4270*/  MUFU.RCP R8, R8 ;  /* 0x0000000800087308 */ /* 0x002e620000001000 */
[----:B0-----:R-:W-:Y:S01]  /*4280*/  HFMA2.MMA R18, -RZ, RZ, 0, 0 ;  /* 0x00000000ff127435 */ /* 0x001fe200000001ff */
[----:B--2---:R-:W-:-:S04]  /*4290*/  IMAD.MOV R17, RZ, RZ, -R19 ;  /* 0x000000ffff117224 */ /* 0x004fc800078e0a13 */
[----:B------:R-:W-:-:S05]  /*42a0*/  IMAD R17, R17, R10, RZ ;  /* 0x0000000a11117224 */ /* 0x000fca00078e02ff */
[----:B------:R-:W-:-:S06]  /*42b0*/  IMAD.HI.U32 R17, R19, R17, R18 ;  /* 0x0000001113117227 */ /* 0x000fcc00078e0012 */
[----:B------:R-:W-:-:S04]  /*42c0*/  IMAD.HI.U32 R14, R17, R16, RZ ;  /* 0x00000010110e7227 */ /* 0x000fc800078e00ff */
[----:B------:R-:W-:Y:S02]  /*42d0*/  IMAD R15, R14, R15, R16 ;  /* 0x0000000f0e0f7224 */ /* 0x000fe400078e0210 */
[----:B-1----:R-:W-:-:S03]  /*42e0*/  VIADD R16, R8, 0xffffffe ;  /* 0x0ffffffe08107836 */ /* 0x002fc60000000000 */
[----:B------:R-:W-:Y:S01]  /*42f0*/  ISETP.GT.U32.AND P1, PT, R10, R15, PT ;  /* 0x0000000f0a00720c */ /* 0x000fe20003f24070 */
[----:B------:R0:W1:-:S12]  /*4300*/  F2I.FTZ.U32.TRUNC.NTZ R17, R16 ;  /* 0x0000001000117305 */ /* 0x000058000021f000 */
[----:B------:R-:W-:Y:S01]  /*4310*/  @!P1 IMAD.IADD R15, R15, 0x1, -R10 ;  /* 0x000000010f0f9824 */ /* 0x000fe200078e0a0a */
[----:B------:R-:W-:Y:S02]  /*4320*/  @!P1 IADD3 R14, R14, 0x1, RZ ;  /* 0x000000010e0e9810 */ /* 0x000fe40007ffe0ff */
[----:B------:R-:W-:Y:S02]  /*4330*/  ISETP.NE.AND P1, PT, R13, RZ, PT ;  /* 0x000000ff0d00720c */ /* 0x000fe40003f25270 */
[----:B------:R-:W-:Y:S02]  /*4340*/  ISETP.GE.U32.AND P2, PT, R15, R10, PT ;  /* 0x0000000a0f00720c */ /* 0x000fe40003f46070 */
[----:B------:R-:W-:Y:S02]  /*4350*/  LOP3.LUT R10, R21, R13, RZ, 0x3c, !PT ;  /* 0x0000000d150a7212 */ /* 0x000fe400078e3cff */
[----:B0-----:R-:W-:Y:S02]  /*4360*/  MOV R16, RZ ;  /* 0x000000ff00107202 */ /* 0x001fe40000000f00 */
[----:B------:R-:W-:Y:S01]  /*4370*/  ISETP.GE.AND P0, PT, R10, RZ, PT ;  /* 0x000000ff0a00720c */ /* 0x000fe20003f06270 */
[----:B-1----:R-:W-:-:S04]  /*4380*/  IMAD.MOV R10, RZ, RZ, -R17 ;  /* 0x000000ffff0a7224 */ /* 0x002fc800078e0a11 */
[----:B------:R-:W-:Y:S02]  /*4390*/  IMAD R10, R10, R11, RZ ;  /* 0x0000000b0a0a7224 */ /* 0x000fe400078e02ff */
[----:B------:R-:W-:Y:S02]  /*43a0*/  @P2 VIADD R14, R14, 0x1 ;  /* 0x000000010e0e2836 */ /* 0x000fe40000000000 */
[----:B------:R-:W-:-:S04]  /*43b0*/  IMAD.HI.U32 R10, R17, R10, R16 ;  /* 0x0000000a110a7227 */ /* 0x000fc800078e0010 */
[----:B------:R-:W-:Y:S02]  /*43c0*/  @!P0 IADD3 R14, -R14, RZ, RZ ;  /* 0x000000ff0e0e8210 */ /* 0x000fe40007ffe1ff */
[----:B------:R-:W-:-:S05]  /*43d0*/  @!P1 LOP3.LUT R14, RZ, R13, RZ, 0x33, !PT ;  /* 0x0000000dff0e9212 */ /* 0x000fca00078e33ff */
[----:B------:R-:W-:-:S04]  /*43e0*/  IMAD R13, R14, R13, RZ ;  /* 0x0000000d0e0d7224 */ /* 0x000fc800078e02ff */
[----:B------:R-:W-:-:S05]  /*43f0*/  IMAD.IADD R15, R21, 0x1, -R13 ;  /* 0x00000001150f7824 */ /* 0x000fca00078e0a0d */
[----:B------:R-:W-:Y:S02]  /*4400*/  IABS R8, R15 ;  /* 0x0000000f00087213 */ /* 0x000fe40000000000 */
[----:B------:R-:W-:-:S03]  /*4410*/  LOP3.LUT R15, R15, R12, RZ, 0x3c, !PT ;  /* 0x0000000c0f0f7212 */ /* 0x000fc600078e3cff */
[----:B------:R-:W-:Y:S01]  /*4420*/  IMAD.HI.U32 R16, R10, R8, RZ ;  /* 0x000000080a107227 */ /* 0x000fe200078e00ff */
[----:B------:R-:W-:Y:S02]  /*4430*/  ISETP.GE.AND P1, PT, R15, RZ, PT ;  /* 0x000000ff0f00720c */ /* 0x000fe40003f26270 */
[----:B------:R-:W-:Y:S01]  /*4440*/  SHF.R.S32.HI R15, RZ, 0x1f, R14 ;  /* 0x0000001fff0f7819 */ /* 0x000fe2000001140e */
[----:B------:R-:W-:-:S04]  /*4450*/  IMAD.MOV R10, RZ, RZ, -R16 ;  /* 0x000000ffff0a7224 */ /* 0x000fc800078e0a10 */
[----:B------:R-:W-:Y:S02]  /*4460*/  IMAD R8, R11, R10, R8 ;  /* 0x0000000a0b087224 */ /* 0x000fe400078e0208 */
[----:B------:R-:W-:-:S03]  /*4470*/  IMAD R15, R15, UR4, RZ ;  /* 0x000000040f0f7c24 */ /* 0x000fc6000f8e02ff */
[----:B------:R-:W-:Y:S01]  /*4480*/  ISETP.GT.U32.AND P0, PT, R11, R8, PT ;  /* 0x000000080b00720c */ /* 0x000fe20003f04070 */
[----:B------:R-:W-:-:S12]  /*4490*/  IMAD R15, R14, UR5, R15 ;  /* 0x000000050e0f7c24 */ /* 0x000fd8000f8e020f */
[----:B------:R-:W-:Y:S01]  /*44a0*/  @!P0 IMAD.IADD R8, R8, 0x1, -R11 ;  /* 0x0000000108088824 */ /* 0x000fe200078e0a0b */
[----:B------:R-:W-:Y:S02]  /*44b0*/  @!P0 IADD3 R16, R16, 0x1, RZ ;  /* 0x0000000110108810 */ /* 0x000fe40007ffe0ff */
[----:B------:R-:W-:Y:S02]  /*44c0*/  ISETP.NE.AND P0, PT, R12, RZ, PT ;  /* 0x000000ff0c00720c */ /* 0x000fe40003f05270 */
[----:B------:R-:W-:Y:S01]  /*44d0*/  ISETP.GE.U32.AND P2, PT, R8, R11, PT ;  /* 0x0000000b0800720c */ /* 0x000fe20003f46070 */
[----:B------:R-:W-:Y:S01]  /*44e0*/  IMAD.WIDE.U32 R10, R14, UR4, RZ ;  /* 0x000000040e0a7c25 */ /* 0x000fe2000f8e00ff */
[----:B------:R-:W-:-:S03]  /*44f0*/  ULDC.64 UR4, c[0x0][0x2a0] ;  /* 0x0000a80000047ab9 */ /* 0x000fc60000000a00 */
[----:B------:R-:W-:Y:S01]  /*4500*/  IMAD.MOV.U32 R14, RZ, RZ, R10 ;  /* 0x000000ffff0e7224 */ /* 0x000fe200078e000a */
[----:B------:R-:W-:-:S07]  /*4510*/  IADD3 R15, R11, R15, RZ ;  /* 0x0000000f0b0f7210 */ /* 0x000fce0007ffe0ff */
[----:B------:R-:W-:-:S04]  /*4520*/  @P2 VIADD R16, R16, 0x1 ;  /* 0x0000000110102836 */ /* 0x000fc80000000000 */
[----:B------:R-:W-:Y:S01]  /*4530*/  @!P1 IMAD.MOV R16, RZ, RZ, -R16 ;  /* 0x000000ffff109224 */ /* 0x000fe200078e0a10 */
[----:B------:R-:W-:Y:S02]  /*4540*/  ISETP.GE.AND P1, PT, R26, UR6, PT ;  /* 0x000000061a007c0c */ /* 0x000fe4000bf26270 */
[----:B------:R-:W-:-:S04]  /*4550*/  @!P0 LOP3.LUT R16, RZ, R12, RZ, 0x33, !PT ;  /* 0x0000000cff108212 */ /* 0x000fc800078e33ff */
[----:B------:R-:W-:Y:S01]  /*4560*/  SHF.R.S32.HI R8, RZ, 0x1f, R16 ;  /* 0x0000001fff087819 */ /* 0x000fe20000011410 */
[C---:B------:R-:W-:Y:S02]  /*4570*/  IMAD R12, R16.reuse, R12, R13 ;  /* 0x0000000c100c7224 */ /* 0x040fe400078e020d */
[----:B------:R-:W-:-:S03]  /*4580*/  IMAD.WIDE.U32 R14, R16, UR4, R14 ;  /* 0x00000004100e7c25 */ /* 0x000fc6000f8e000e */
[----:B------:R-:W-:Y:S01]  /*4590*/  IADD3 R12, R21, -R12, RZ ;  /* 0x8000000c150c7210 */ /* 0x000fe20007ffe0ff */
[----:B------:R-:W-:Y:S01]  /*45a0*/  IMAD R13, R8, UR4, RZ ;  /* 0x00000004080d7c24 */ /* 0x000fe2000f8e02ff */
[----:B------:R-:W0:Y:S02]  /*45b0*/  @!P1 LDC.64 R10, c[0x0][0x280] ;  /* 0x0000a000ff0a9b82 */ /* 0x000e240000000a00 */
[----:B------:R-:W-:Y:S01]  /*45c0*/  SHF.R.S32.HI R8, RZ, 0x1f, R12 ;  /* 0x0000001fff087819 */ /* 0x000fe2000001140c */
[----:B------:R-:W-:Y:S01]  /*45d0*/  IMAD R13, R16, UR5, R13 ;  /* 0x00000005100d7c24 */ /* 0x000fe2000f8e020d */
[----:B------:R-:W-:-:S03]  /*45e0*/  ULDC.64 UR4, c[0x0][0x298] ;  /* 0x0000a60000047ab9 */ /* 0x000fc60000000a00 */
[----:B------:R-:W-:Y:S02]  /*45f0*/  IMAD.IADD R15, R15, 0x1, R13 ;  /* 0x000000010f0f7824 */ /* 0x000fe400078e020d */
        /* <DEDUP_REMOVED lines=20> */
        .weak           $__internal_2_$__cuda_sm20_div_s64
        .type           $__internal_2_$__cuda_sm20_div_s64,@function
        .size           $__internal_2_$__cuda_sm20_div_s64,(.L_x_4942 - $__internal_2_$__cuda_sm20_div_s64)
$__internal_2_$__cuda_sm20_div_s64:
        /* <DEDUP_REMOVED lines=28> */
[----:B------:R-:W-:-:S03]  /*4900*/  IMAD.HI.U32 R48, R49, R22, RZ ;  /* 0x0000001631307227 */ /* 0x000fc600078e00ff */
[----:B------:R-:W-:-:S05]  /*4910*/  IADD3.X R18, RZ, ~R18, RZ, P0, !PT ;  /* 0x80000012ff127210 */ /* 0x000fca00007fe4ff */
[----:B------:R-:W-:-:S04]  /*4920*/  IMAD.WIDE.U32 R48, P5, R49, R18, R48 ;  /* 0x0000001231307225 */ /* 0x000fc800078a0030 */
[----:B------:R-:W-:-:S04]  /*4930*/  IMAD.HI.U32 R19, P4, R25, R22, R48 ;  /* 0x0000001619137227 */ /* 0x000fc80007880030 */
[CC--:B------:R-:W-:Y:S02]  /*4940*/  IMAD R22, R25.reuse, R18.reuse, RZ ;  /* 0x0000001219167224 */ /* 0x0c0fe400078e02ff */
[----:B------:R-:W-:-:S03]  /*4950*/  IMAD.HI.U32 R18, R25, R18, RZ ;  /* 0x0000001219127227 */ /* 0x000fc600078e00ff */
[----:B------:R-:W-:Y:S01]  /*4960*/  IADD3 R22, P3, R22, R19, RZ ;  /* 0x0000001316167210 */ /* 0x000fe20007f7e0ff */
[----:B------:R-:W-:Y:S01]  /*4970*/  IMAD.X R25, R18, 0x1, R25, P5 ;  /* 0x0000000112197824 */ /* 0x000fe200028e0619 */
[----:B------:R-:W-:Y:S01]  /*4980*/  IADD3 R19, P0, RZ, -R42, RZ ;  /* 0x8000002aff137210 */ /* 0x000fe20007f1e0ff */
[----:B------:R-:W-:-:S03]  /*4990*/  IMAD.MOV.U32 R49, RZ, RZ, RZ ;  /* 0x000000ffff317224 */ /* 0x000fc600078e00ff */
[----:B------:R-:W-:Y:S01]  /*49a0*/  SEL R19, R19, R42, !P1 ;  /* 0x0000002a13137207 */ /* 0x000fe20004800000 */
[----:B------:R-:W-:Y:S01]  /*49b0*/  IMAD.X R42, RZ, RZ, ~R17, P0 ;  /* 0x000000ffff2a7224 */ /* 0x000fe200000e0e11 */
[----:B------:R-:W-:-:S03]  /*49c0*/  IADD3.X R25, RZ, RZ, R25, P3, P4 ;  /* 0x000000ffff197210 */ /* 0x000fc60001fe8419 */
[----:B------:R-:W-:Y:S01]  /*49d0*/  IMAD.HI.U32 R48, R22, R19, RZ ;  /* 0x0000001316307227 */ /* 0x000fe200078e00ff */
[----:B------:R-:W-:-:S05]  /*49e0*/  SEL R18, R42, R17, !P1 ;  /* 0x000000112a127207 */ /* 0x000fca0004800000 */
[----:B------:R-:W-:-:S04]  /*49f0*/  IMAD.WIDE.U32 R48, R22, R18, R48 ;  /* 0x0000001216307225 */ /* 0x000fc800078e0030 */
[C---:B------:R-:W-:Y:S02]  /*4a00*/  IMAD R27, R25.reuse, R18, RZ ;  /* 0x00000012191b7224 */ /* 0x040fe400078e02ff */
[----:B------:R-:W-:-:S04]  /*4a10*/  IMAD.HI.U32 R22, P0, R25, R19, R48 ;  /* 0x0000001319167227 */ /* 0x000fc80007800030 */
[----:B------:R-:W-:Y:S01]  /*4a20*/  IMAD.HI.U32 R25, R25, R18, RZ ;  /* 0x0000001219197227 */ /* 0x000fe200078e00ff */
[----:B------:R-:W-:-:S03]  /*4a30*/  IADD3 R27, P1, R27, R22, RZ ;  /* 0x000000161b1b7210 */ /* 0x000fc60007f3e0ff */
[----:B------:R-:W-:Y:S02]  /*4a40*/  IMAD.X R25, RZ, RZ, R25, P0 ;  /* 0x000000ffff197224 */ /* 0x000fe400000e0619 */
[----:B------:R-:W-:-:S03]  /*4a50*/  IMAD.WIDE.U32 R42, R27, R36, RZ ;  /* 0x000000241b2a7225 */ /* 0x000fc600078e00ff */
[----:B------:R-:W-:Y:S01]  /*4a60*/  IADD3.X R25, RZ, R25, RZ, P1, !PT ;  /* 0x00000019ff197210 */ /* 0x000fe20000ffe4ff */
[----:B------:R-:W-:Y:S01]  /*4a70*/  IMAD R22, R27, R37, R43 ;  /* 0x000000251b167224 */ /* 0x000fe200078e022b */
[----:B------:R-:W-:-:S03]  /*4a80*/  IADD3 R19, P0, -R42, R19, RZ ;  /* 0x000000132a137210 */ /* 0x000fc60007f1e1ff */
[-C--:B------:R-:W-:Y:S01]  /*4a90*/  IMAD R43, R25, R36.reuse, R22 ;  /* 0x00000024192b7224 */ /* 0x080fe200078e0216 */
[CC--:B------:R-:W-:Y:S02]  /*4aa0*/  ISETP.GE.U32.AND P4, PT, R19.reuse, R36.reuse, PT ;  /* 0x000000241300720c */ /* 0x0c0fe40003f86070 */
[----:B------:R-:W-:Y:S01]  /*4ab0*/  IADD3 R22, P3, R19, -R36, RZ ;  /* 0x8000002413167210 */ /* 0x000fe20007f7e0ff */
[----:B------:R-:W-:-:S05]  /*4ac0*/  IMAD.X R18, R18, 0x1, ~R43, P0 ;  /* 0x0000000112127824 */ /* 0x000fca00000e0e2b */
[----:B------:R-:W-:-:S04]  /*4ad0*/  ISETP.GE.U32.AND.EX P4, PT, R18, R37, PT, P4 ;  /* 0x000000251200720c */ /* 0x000fc80003f86140 */
[----:B------:R-:W-:Y:S02]  /*4ae0*/  SEL R19, R22, R19, P4 ;  /* 0x0000001316137207 */ /* 0x000fe40002000000 */
[----:B------:R-:W-:Y:S02]  /*4af0*/  IADD3 R22, P1, R27, 0x1, RZ ;  /* 0x000000011b167810 */ /* 0x000fe40007f3e0ff */
[----:B------:R-:W-:Y:S01]  /*4b00*/  ISETP.GE.U32.AND P0, PT, R19, R36, PT ;  /* 0x000000241300720c */ /* 0x000fe20003f06070 */
[----:B------:R-:W-:Y:S01]  /*4b10*/  IMAD.X R19, R18, 0x1, ~R37, P3 ;  /* 0x0000000112137824 */ /* 0x000fe200018e0e25 */
[----:B------:R-:W-:Y:S01]  /*4b20*/  SEL R27, R22, R27, P4 ;  /* 0x0000001b161b7207 */ /* 0x000fe20002000000 */
[----:B------:R-:W-:-:S03]  /*4b30*/  IMAD.X R22, RZ, RZ, R25, P1 ;  /* 0x000000ffff167224 */ /* 0x000fc600008e0619 */
[----:B------:R-:W-:Y:S02]  /*4b40*/  SEL R19, R19, R18, P4 ;  /* 0x0000001213137207 */ /* 0x000fe40002000000 */
[----:B------:R-:W-:Y:S02]  /*4b50*/  SEL R22, R22, R25, P4 ;  /* 0x0000001916167207 */ /* 0x000fe40002000000 */
[----:B------:R-:W-:Y:S02]  /*4b60*/  IADD3 R18, P1, R27, 0x1, RZ ;  /* 0x000000011b127810 */ /* 0x000fe40007f3e0ff */
[----:B------:R-:W-:Y:S02]  /*4b70*/  ISETP.GE.U32.AND.EX P0, PT, R19, R37, PT, P0 ;  /* 0x000000251300720c */ /* 0x000fe40003f06100 */
[----:B------:R-:W-:Y:S02]  /*4b80*/  IADD3.X R19, RZ, R22, RZ, P1, !PT ;  /* 0x00000016ff137210 */ /* 0x000fe40000ffe4ff */
[----:B------:R-:W-:-:S02]  /*4b90*/  SEL R18, R18, R27, P0 ;  /* 0x0000001b12127207 */ /* 0x000fc40000000000 */
[----:B------:R-:W-:Y:S02]  /*4ba0*/  SEL R22, R19, R22, P0 ;  /* 0x0000001613167207 */ /* 0x000fe40000000000 */
[----:B------:R-:W-:Y:S02]  /*4bb0*/  LOP3.LUT R25, R21, R17, RZ, 0x3c, !PT ;  /* 0x0000001115197212 */ /* 0x000fe400078e3cff */
[-C--:B------:R-:W-:Y:S02]  /*4bc0*/  IADD3 R19, P1, RZ, -R18.reuse, RZ ;  /* 0x80000012ff137210 */ /* 0x080fe40007f3e0ff */
[----:B------:R-:W-:Y:S02]  /*4bd0*/  ISETP.GE.AND P3, PT, R25, RZ, PT ;  /* 0x000000ff1900720c */ /* 0x000fe40003f66270 */
[----:B------:R-:W-:Y:S01]  /*4be0*/  ISETP.NE.U32.AND P0, PT, R26, RZ, PT ;  /* 0x000000ff1a00720c */ /* 0x000fe20003f05070 */
[----:B------:R-:W-:Y:S01]  /*4bf0*/  IMAD.X R25, RZ, RZ, ~R22, P1 ;  /* 0x000000ffff197224 */ /* 0x000fe200008e0e16 */
[----:B------:R-:W-:-:S02]  /*4c00*/  SEL R19, R19, R18, !P3 ;  /* 0x0000001213137207 */ /* 0x000fc40005800000 */
[----:B------:R-:W-:Y:S02]  /*4c10*/  ISETP.NE.AND.EX P0, PT, R21, RZ, PT, P0 ;  /* 0x000000ff1500720c */ /* 0x000fe40003f05300 */
[----:B------:R-:W-:Y:S02]  /*4c20*/  SEL R25, R25, R22, !P3 ;  /* 0x0000001619197207 */ /* 0x000fe40005800000 */
[----:B------:R-:W-:Y:S02]  /*4c30*/  SEL R18, R19, 0xffffffff, P0 ;  /* 0xffffffff13127807 */ /* 0x000fe40000000000 */
[----:B------:R-:W-:Y:S01]  /*4c40*/  SEL R19, R25, 0xffffffff, P0 ;  /* 0xffffffff19137807 */ /* 0x000fe20000000000 */
[----:B------:R-:W-:-:S04]  /*4c50*/  IMAD.MOV.U32 R25, RZ, RZ, 0x0 ;  /* 0x00000000ff197424 */ /* 0x000fc800078e00ff */
[----:B------:R-:W-:Y:S05]  /*4c60*/  RET.REL.NODEC R24 `(_ZN5flash32flash_fwd_splitkv_combine_kernelI23Flash_fwd_kernel_traitsILi256ELi64ELi64ELi4ELb0ELb0EN7cutlass10bfloat16_tE19Flash_kernel_traitsILi256ELi64ELi64ELi4ES3_EELi4ELi5ELb0EEEvNS_16Flash_fwd_paramsE) ;  /* 0xffffffb018e47950 */ /* 0x000fea0003c3ffff */
.L_x_143:
        /* <DEDUP_REMOVED lines=9> */
.L_x_4942:


//--------------------- .text._ZN5flash32flash_fwd_splitkv_combine_kernelI23Flash_fwd_kernel_traitsILi256ELi64ELi64ELi4ELb0ELb0EN7cutlass10bfloat16_tE19Flash_kernel_traitsILi256ELi64ELi64ELi4ES3_EELi4ELi4ELb0EEEvNS_16Flash_fwd_paramsE --------------------------
	.section	.text._ZN5flash32flash_fwd_splitkv_combine_kernelI23Flash_fwd_kernel_traitsILi256ELi64ELi64ELi4ELb0ELb0EN7cutlass10bfloat16_tE19Flash_kernel_traitsILi256ELi64ELi64ELi4ES3_EELi4ELi4ELb0EEEvNS_16Flash_fwd_paramsE,"ax",@progbits
	.align	128
        .global         _ZN5flash32flash_fwd_splitkv_combine_kernelI23Flash_fwd_kernel_traitsILi256ELi64ELi64ELi4ELb0ELb0EN7cutlass10bfloat16_tE19Flash_kernel_traitsILi256ELi64ELi64ELi4ES3_EELi4ELi4ELb0EEEvNS_16Flash_fwd_paramsE
        .type           _ZN5flash32flash_fwd_splitkv_combine_kernelI23Flash_fwd_kernel_traitsILi256ELi64ELi64ELi4ELb0ELb0EN7cutlass10bfloat16_tE19Flash_kernel_traitsILi256ELi64ELi64ELi4ES3_EELi4ELi4ELb0EEEvNS_16Flash_fwd_paramsE,@function
        .size           _ZN5flash32flash_fwd_splitkv_combine_kernelI23Flash_fwd_kernel_traitsILi256ELi64ELi64ELi4ELb0ELb0EN7cutlass10bfloat16_tE19Flash_kernel_traitsILi256ELi64ELi64ELi4ES3_EELi4ELi4ELb0EEEvNS_16Flash_fwd_paramsE,(.L_x_4943 - _ZN5flash32flash_fwd_splitkv_combine_kernelI23Flash_fwd_kernel_traitsILi256ELi64ELi64ELi4ELb0ELb0EN7cutlass10bfloat16_tE19Flash_kernel_traitsILi256ELi64ELi64ELi4ES3_EELi4ELi4ELb0EEEvNS_16Flash_fwd_paramsE)
        .other          _ZN5flash32flash_fwd_splitkv_combine_kernelI23Flash_fwd_kernel_traitsILi256ELi64ELi64ELi4ELb0ELb0EN7cutlass10bfloat16_tE19Flash_kernel_traitsILi256ELi64ELi64ELi4ES3_EELi4ELi4ELb0EEEvNS_16Flash_fwd_paramsE,@"STO_CUDA_ENTRY STV_DEFAULT"
_ZN5flash32flash_fwd_splitkv_combine_kernelI23Flash_fwd_kernel_traitsILi256ELi64ELi64ELi4ELb0ELb0EN7cutlass10bfloat16_tE19Flash_kernel_traitsILi256ELi64ELi64ELi4ES3_EELi4ELi4ELb0EEEvNS_16Flash_fwd_paramsE:
.text._ZN5flash32flash_fwd_splitkv_combine_kernelI23Flash_fwd_kernel_traitsILi256ELi64ELi64ELi4ELb0ELb0EN7cutlass10bfloat16_tE19Flash_kernel_traitsILi256ELi64ELi64ELi4ES3_EELi4ELi4ELb0EEEvNS_16Flash_fwd_paramsE:
        /* <DEDUP_REMOVED lines=23> */
[----:B------:R-:W-:Y:S05]  /*0170*/  CALL.REL.NOINC `($__internal_3_$__cuda_sm20_div_s64) ;  /* 0x0000004400787944 */ /* 0x000fea0003c00000 */
[----:B------:R-:W-:Y:S05]  /*0180*/  BRA `(.L_x_145) ;  /* 0x00000000004c7947 */ /* 0x000fea0003800000 */
.L_x_144:
        /* <DEDUP_REMOVED lines=19> */
.L_x_145:
        /* <DEDUP_REMOVED lines=12> */
[----:B------:R-:W-:Y:S05]  /*0380*/  CALL.REL.NOINC `($__internal_3_$__cuda_sm20_div_s64) ;  /* 0x0000004000f47944 */ /* 0x000fea0003c00000 */
[----:B------:R-:W-:Y:S02]  /*0390*/  MOV R8, R18 ;  /* 0x0000001200087202 */ /* 0x000fe40000000f00 */
[----:B------:R-:W-:Y:S01]  /*03a0*/  MOV R9, R19 ;  /* 0x0000001300097202 */ /* 0x000fe20000000f00 */
[----:B------:R-:W-:Y:S05]  /*03b0*/  BRA `(.L_x_148) ;  /* 0x00000000004c7947 */ /* 0x000fea0003800000 */
.L_x_147:
        /* <DEDUP_REMOVED lines=19> */
.L_x_148:
[----:B------:R-:W-:Y:S05]  /*04f0*/  BSYNC B0 ;  /* 0x0000000000007941 */ /* 0x000fea0003800000 */
.L_x_146:
        /* <DEDUP_REMOVED lines=42> */
.L_x_150:
        /* <DEDUP_REMOVED lines=19> */
.L_x_151:
[----:B------:R-:W-:Y:S05]  /*08d0*/  BSYNC B0 ;  /* 0x0000000000007941 */ /* 0x000fea0003800000 */
.L_x_149:
        /* <DEDUP_REMOVED lines=74> */
[----:B------:R-:W-:Y:S02]  /*0d80*/  MOV R32, R18 ;  /* 0x0000001200207202 */ /* 0x000fe40000000f00 */
[----:B------:R-:W-:Y:S01]  /*0d90*/  MOV R33, R19 ;  /* 0x0000001300217202 */ /* 0x000fe20000000f00 */
[----:B------:R-:W-:Y:S05]  /*0da0*/  BRA `(.L_x_154) ;  /* 0x00000000004c7947 */ /* 0x000fea0003800000 */
.L_x_153:
        /* <DEDUP_REMOVED lines=19> */
.L_x_154:
[----:B------:R-:W-:Y:S05]  /*0ee0*/  BSYNC B0 ;  /* 0x0000000000007941 */ /* 0x000fea0003800000 */
.L_x_152:
        /* <DEDUP_REMOVED lines=43> */
.L_x_156:
        /* <DEDUP_REMOVED lines=19> */
.L_x_157:
[----:B------:R-:W-:Y:S05]  /*12d0*/  BSYNC B0 ;  /* 0x0000000000007941 */ /* 0x000fea0003800000 */
.L_x_155:
        /* <DEDUP_REMOVED lines=67> */
.L_x_159:
[----:B------:R-:W-:Y:S05]  /*1710*/  BSYNC B0 ;  /* 0x0000000000007941 */ /* 0x000fea0003800000 */
.L_x_158:
        /* <DEDUP_REMOVED lines=14> */
.L_x_161:
[----:B------:R-:W-:Y:S05]  /*1800*/  BSYNC B0 ;  /* 0x0000000000007941 */ /* 0x000fea0003800000 */
.L_x_160:
[----:B--23--:R-:W2:Y:S01]  /*1810*/  SHFL.BFLY PT, R6, R29, 0x8, 0x1f ;  /* 0x0d001f001d067f89 */ /* 0x00cea200000e0000 */
[----:B-1----:R-:W0:Y:S01]  /*1820*/  LDC R17, c[0x0][0x270] ;  /* 0x00009c00ff117b82 */ /* 0x002e220000000800 */
[----:B------:R-:W-:Y:S01]  /*1830*/  ISETP.GT.AND P5, PT, R3, RZ, PT ;  /* 0x000000ff0300720c */ /* 0x000fe20003fa4270 */
[----:B------:R-:W-:Y:S01]  /*1840*/  BSSY B1, `(.L_x_162) ;  /* 0x0000232000017945 */ /* 0x000fe20003800000 */
[----:B--2---:R-:W-:Y:S02]  /*1850*/  FMNMX.FTZ R7, R6, R29, !PT ;  /* 0x0000001d06077209 */ /* 0x004fe40007810000 */
[-C--:B0-----:R-:W-:Y:S02]  /*1860*/  IABS R27, R17.reuse ;  /* 0x00000011001b7213 */ /* 0x081fe40000000000 */
[----:B------:R-:W-:Y:S01]  /*1870*/  IABS R36, R17 ;  /* 0x0000001100247213 */ /* 0x000fe20000000000 */
[----:B------:R-:W0:Y:S01]  /*1880*/  SHFL.BFLY PT, R8, R7, 0x4, 0x1f ;  /* 0x0c801f0007087f89 */ /* 0x000e2200000e0000 */
[----:B------:R-:W-:Y:S03]  /*1890*/  I2F.U32.RP R26, R27 ;  /* 0x0000001b001a7306 */ /* 0x000fe60000209000 */
[----:B------:R-:W-:Y:S01]  /*18a0*/  IMAD.MOV R36, RZ, RZ, -R36 ;  /* 0x000000ffff247224 */ /* 0x000fe200078e0a24 */
[----:B0-----:R-:W-:-:S05]  /*18b0*/  FMNMX.FTZ R8, R7, R8, !PT ;  /* 0x0000000807087209 */ /* 0x001fca0007810000 */
[----:B------:R-:W0:Y:S02]  /*18c0*/  SHFL.BFLY PT, R21, R8, 0x2, 0x1f ;  /* 0x0c401f0008157f89 */ /* 0x000e2400000e0000 */
[----:B0-----:R-:W-:Y:S02]  /*18d0*/  FMNMX.FTZ R21, R8, R21, !PT ;  /* 0x0000001508157209 */ /* 0x001fe40007810000 */
[----:B------:R-:W0:Y:S03]  /*18e0*/  I2F.RP R8, R31 ;  /* 0x0000001f00087306 */ /* 0x000e260000209400 */
[----:B------:R-:W1:Y:S05]  /*18f0*/  SHFL.BFLY PT, R6, R21, 0x1, 0x1f ;  /* 0x0c201f0015067f89 */ /* 0x000e6a00000e0000 */
[----:B0-----:R-:W0:Y:S01]  /*1900*/  MUFU.RCP R8, R8 ;  /* 0x0000000800087308 */ /* 0x001e220000001000 */
[----:B-1----:R-:W-:-:S04]  /*1910*/  FMNMX.FTZ R6, R21, R6, !PT ;  /* 0x0000000615067209 */ /* 0x002fc80007810000 */
[----:B------:R-:W-:Y:S01]  /*1920*/  FSETP.NEU.FTZ.AND P0, PT, R6, -INF , PT ;  /* 0xff8000000600780b */ /* 0x000fe20003f1d000 */
[----:B0-----:R-:W-:-:S03]  /*1930*/  VIADD R34, R8, 0xffffffe ;  /* 0x0ffffffe08227836 */ /* 0x001fc60000000000 */
[----:B------:R-:W-:Y:S01]  /*1940*/  FSEL R18, R6, RZ, P0 ;  /* 0x000000ff06127208 */ /* 0x000fe20000000000 */
[----:B------:R0:W-:Y:S01]  /*1950*/  F2I.FTZ.U32.TRUNC.NTZ R35, R34 ;  /* 0x0000002200237305 */ /* 0x0001e2000021f000 */
[----:B------:R-:W-:-:S03]  /*1960*/  ISETP.GT.AND P0, PT, R2, RZ, PT ;  /* 0x000000ff0200720c */ /* 0x000fc60003f04270 */
[----:B------:R-:W-:-:S04]  /*1970*/  FADD.FTZ R30, -R18, R29 ;  /* 0x0000001d121e7221 */ /* 0x000fc80000010100 */
[----:B------:R-:W-:Y:S01]  /*1980*/  FMUL.FTZ R30, R30, 1.4426950216293334961 ;  /* 0x3fb8aa3b1e1e7820 */ /* 0x000fe20000410000 */
[----:B------:R-:W1:Y:S01]  /*1990*/  MUFU.RCP R6, R26 ;  /* 0x0000001a00067308 */ /* 0x000e620000001000 */
[----:B0-----:R-:W-:-:S07]  /*19a0*/  IMAD.MOV.U32 R34, RZ, RZ, RZ ;  /* 0x000000ffff227224 */ /* 0x001fce00078e00ff */
[----:B------:R-:W0:Y:S01]  /*19b0*/  MUFU.EX2 R30, R30 ;  /* 0x0000001e001e7308 */ /* 0x000e220000000800 */
[----:B-1----:R-:W-:Y:S01]  /*19c0*/  VIADD R38, R6, 0xffffffe ;  /* 0x0ffffffe06267836 */ /* 0x002fe20000000000 */
[----:B------:R-:W-:Y:S01]  /*19d0*/  IABS R26, R22 ;  /* 0x00000016001a7213 */ /* 0x000fe20000000000 */
[----:B------:R-:W-:-:S05]  /*19e0*/  IMAD.MOV R6, RZ, RZ, -R35 ;  /* 0x000000ffff067224 */ /* 0x000fca00078e0a23 */
[----:B------:R-:W1:Y:S01]  /*19f0*/  F2I.FTZ.U32.TRUNC.NTZ R39, R38 ;  /* 0x0000002600277305 */ /* 0x000e62000021f000 */
[----:B------:R-:W-:Y:S01]  /*1a00*/  IMAD R21, R6, R31, RZ ;  /* 0x0000001f06157224 */ /* 0x000fe200078e02ff */
[----:B------:R-:W-:Y:S01]  /*1a10*/  IABS R6, R3 ;  /* 0x0000000300067213 */ /* 0x000fe20000000000 */
[----:B0-----:R-:W0:Y:S02]  /*1a20*/  SHFL.BFLY PT, R7, R30, 0x8, 0x1f ;  /* 0x0d001f001e077f89 */ /* 0x001e2400000e0000 */
[----:B------:R-:W-:-:S04]  /*1a30*/  IMAD.HI.U32 R21, R35, R21, R34 ;  /* 0x0000001523157227 */ /* 0x000fc800078e0022 */
[----:B------:R-:W-:Y:S02]  /*1a40*/  IMAD.MOV R6, RZ, RZ, -R6 ;  /* 0x000000ffff067224 */ /* 0x000fe400078e0a06 */
[----:B------:R-:W-:-:S04]  /*1a50*/  IMAD.HI.U32 R21, R21, R26, RZ ;  /* 0x0000001a15157227 */ /* 0x000fc800078e00ff */
[----:B-1----:R-:W-:Y:S02]  /*1a60*/  IMAD.MOV R8, RZ, RZ, -R39 ;  /* 0x000000ffff087224 */ /* 0x002fe400078e0a27 */
[----:B------:R-:W-:Y:S02]  /*1a70*/  IMAD R6, R21, R6, R26 ;  /* 0x0000000615067224 */ /* 0x000fe400078e021a */
[----:B------:R-:W-:Y:S02]  /*1a80*/  IMAD R35, R8, R27, RZ ;  /* 0x0000001b08237224 */ /* 0x000fe400078e02ff */
[----:B------:R-:W-:Y:S01]  /*1a90*/  IMAD.MOV.U32 R38, RZ, RZ, RZ ;  /* 0x000000ffff267224 */ /* 0x000fe200078e00ff */
[----:B------:R-:W-:-:S03]  /*1aa0*/  ISETP.GT.U32.AND P1, PT, R31, R6, PT ;  /* 0x000000061f00720c */ /* 0x000fc60003f24070 */
[----:B------:R-:W-:-:S04]  /*1ab0*/  IMAD.HI.U32 R35, R39, R35, R38 ;  /* 0x0000002327237227 */ /* 0x000fc800078e0026 */
[----:B0-----:R-:W-:-:S05]  /*1ac0*/  FADD.FTZ R7, R30, R7 ;  /* 0x000000071e077221 */ /* 0x001fca0000010000 */
[----:B------:R-:W0:Y:S01]  /*1ad0*/  SHFL.BFLY PT, R28, R7, 0x4, 0x1f ;  /* 0x0c801f00071c7f89 */ /* 0x000e2200000e0000 */
        /* <DEDUP_REMOVED lines=102> */
[----:B------:R-:W-:Y:S05]  /*2140*/  CALL.REL.NOINC `($__internal_3_$__cuda_sm20_div_s64) ;  /* 0x0000002400847944 */ /* 0x000fea0003c00000 */
        /* <DEDUP_REMOVED lines=9> */
.L_x_166:
        /* <DEDUP_REMOVED lines=22> */
.L_x_167:
[----:B------:R-:W-:Y:S05]  /*2340*/  BSYNC B0 ;  /* 0x0000000000007941 */ /* 0x000fea0003800000 */
.L_x_165:
        /* <DEDUP_REMOVED lines=19> */
.L_x_169:
        /* <DEDUP_REMOVED lines=22> */
.L_x_170:
[----:B------:R-:W-:Y:S05]  /*25e0*/  BSYNC B0 ;  /* 0x0000000000007941 */ /* 0x000fea0003800000 */
.L_x_168:
        /* <DEDUP_REMOVED lines=11> */
[----:B------:R-:W-:Y:S05]  /*26a0*/  CALL.REL.NOINC `($__internal_3_$__cuda_sm20_div_s64) ;  /* 0x00000020002c7944 */ /* 0x000fea0003c00000 */
[----:B------:R-:W-:-:S04]  /*26b0*/  IADD3 R17, P0, RZ, -R18, RZ ;  /* 0x80000012ff117210 */ /* 0x000fc80007f1e0ff */
[----:B------:R-:W-:Y:S01]  /*26c0*/  IADD3.X R16, RZ, ~R19, RZ, P0, !PT ;  /* 0x80000013ff107210 */ /* 0x000fe200007fe4ff */
[----:B------:R-:W-:-:S04]  /*26d0*/  IMAD.WIDE.U32 R34, R5, R17, R34 ;  /* 0x0000001105227225 */ /* 0x000fc800078e0022 */
[----:B------:R-:W-:-:S04]  /*26e0*/  IMAD R16, R16, R5, RZ ;  /* 0x0000000510107224 */ /* 0x000fc800078e02ff */
[----:B------:R-:W-:-:S05]  /*26f0*/  IMAD R4, R4, R17, R16 ;  /* 0x0000001104047224 */ /* 0x000fca00078e0210 */
[----:B------:R-:W-:Y:S01]  /*2700*/  IADD3 R4, R35, R4, RZ ;  /* 0x0000000423047210 */ /* 0x000fe20007ffe0ff */
[----:B------:R-:W-:Y:S05]  /*2710*/  BRA `(.L_x_173) ;  /* 0x0000000000587947 */ /* 0x000fea0003800000 */
.L_x_172:
        /* <DEDUP_REMOVED lines=22> */
.L_x_173:
[----:B------:R-:W-:Y:S05]  /*2880*/  BSYNC B0 ;  /* 0x0000000000007941 */ /* 0x000fea0003800000 */
.L_x_171:
        /* <DEDUP_REMOVED lines=38> */
[----:B------:R-:W-:Y:S05]  /*2af0*/  CALL.REL.NOINC `($__internal_3_$__cuda_sm20_div_s64) ;  /* 0x0000001c00187944 */ /* 0x000fea0003c00000 */
        /* <DEDUP_REMOVED lines=12> */
.L_x_175:
        /* <DEDUP_REMOVED lines=23> */
.L_x_176:
[----:B------:R-:W-:Y:S05]  /*2d30*/  BSYNC B0 ;  /* 0x0000000000007941 */ /* 0x000fea0003800000 */
.L_x_174:
        /* <DEDUP_REMOVED lines=18> */
.L_x_178:
        /* <DEDUP_REMOVED lines=22> */
.L_x_179:
[----:B------:R-:W-:Y:S05]  /*2fc0*/  BSYNC B0 ;  /* 0x0000000000007941 */ /* 0x000fea0003800000 */
.L_x_177:
        /* <DEDUP_REMOVED lines=20> */
.L_x_181:
        /* <DEDUP_REMOVED lines=23> */
.L_x_182:
[----:B------:R-:W-:Y:S05]  /*3280*/  BSYNC B0 ;  /* 0x0000000000007941 */ /* 0x000fea0003800000 */
.L_x_180:
        /* <DEDUP_REMOVED lines=26> */
[----:B------:R-:W-:Y:S05]  /*3430*/  CALL.REL.NOINC `($__internal_3_$__cuda_sm20_div_s64) ;  /* 0x0000001000c87944 */ /* 0x000fea0003c00000 */
        /* <DEDUP_REMOVED lines=12> */
.L_x_184:
        /* <DEDUP_REMOVED lines=23> */
.L_x_185:
[----:B------:R-:W-:Y:S05]  /*3670*/  BSYNC B0 ;  /* 0x0000000000007941 */ /* 0x000fea0003800000 */
.L_x_183:
        /* <DEDUP_REMOVED lines=29> */
.L_x_187:
        /* <DEDUP_REMOVED lines=23> */
.L_x_188:
[----:B------:R-:W-:Y:S05]  /*39c0*/  BSYNC B0 ;  /* 0x0000000000007941 */ /* 0x000fea0003800000 */
.L_x_186:
        /* <DEDUP_REMOVED lines=21> */
.L_x_164:
[----:B------:R-:W-:Y:S02]  /*3b20*/  ULDC.64 UR4, c[0x0][0x2b0] ;  /* 0x0000ac0000047ab9 */ /* 0x000fe40000000a00 */
[----:B------:R-:W-:-:S04]  /*3b30*/  LEA R2, P0, R30, UR4, 0x2 ;  /* 0x000000041e027c11 */ /* 0x000fc8000f8010ff */
[----:B------:R-:W-:-:S05]  /*3b40*/  LEA.HI.X R3, R30, UR5, R31, 0x2, P0 ;  /* 0x000000051e037c11 */ /* 0x000fca00080f141f */
[----:B------:R0:W-:Y:S04]  /*3b50*/  STG.E desc[UR8][R2.64], R28 ;  /* 0x0000001c02007986 */ /* 0x0001e8000c101908 */
.L_x_163:
[----:B------:R-:W-:Y:S05]  /*3b60*/  BSYNC B1 ;  /* 0x0000000000017941 */ /* 0x000fea0003800000 */
.L_x_162:
[----:B------:R-:W2:Y:S01]  /*3b70*/  S2R R5, SR_TID.X ;  /* 0x0000000000057919 */ /* 0x000ea20000002100 */
[----:B01----:R-:W0:Y:S01]  /*3b80*/  LDC R2, c[0x0][0x3c4] ;  /* 0x0000f100ff027b82 */ /* 0x003e220000000800 */
[----:B------:R-:W-:Y:S01]  /*3b90*/  BSSY B0, `(.L_x_189) ;  /* 0x0000013000007945 */ /* 0x000fe20003800000 */
[----:B--2---:R-:W-:-:S04]  /*3ba0*/  SHF.R.S32.HI R24, RZ, 0x1f, R5 ;  /* 0x0000001fff187819 */ /* 0x004fc80000011405 */
[CC--:B------:R-:W-:Y:S02]  /*3bb0*/  LEA.HI R4, R24.reuse, R5.reuse, RZ, 0x4 ;  /* 0x0000000518047211 */ /* 0x0c0fe400078f20ff */
[----:B------:R-:W-:Y:S02]  /*3bc0*/  LEA.HI R24, R24, R5, RZ, 0x5 ;  /* 0x0000000518187211 */ /* 0x000fe400078f28ff */
[----:B------:R-:W-:-:S05]  /*3bd0*/  LOP3.LUT R0, R4, 0xfffffff0, RZ, 0xc0, !PT ;  /* 0xfffffff004007812 */ /* 0x000fca00078ec0ff */
[----:B------:R-:W-:-:S05]  /*3be0*/  IMAD.IADD R3, R5, 0x1, -R0 ;  /* 0x0000000105037824 */ /* 0x000fca00078e0a00 */
[----:B0-----:R-:W-:-:S04]  /*3bf0*/  ISETP.GE.AND P0, PT, R3, R2, PT ;  /* 0x000000020300720c */ /* 0x001fc80003f06270 */
[----:B------:R-:W-:-:S13]  /*3c00*/  ISETP.GT.OR P0, PT, R5, 0x3f, P0 ;  /* 0x0000003f0500780c */ /* 0x000fda0000704670 */
[----:B------:R-:W-:Y:S05]  /*3c10*/  @P0 BRA `(.L_x_190) ;  /* 0x0000000000280947 */ /* 0x000fea0003800000 */
        /* <DEDUP_REMOVED lines=10> */
.L_x_190:
[----:B------:R-:W-:Y:S05]  /*3cc0*/  BSYNC B0 ;  /* 0x0000000000007941 */ /* 0x000fea0003800000 */
.L_x_189:
[----:B------:R-:W-:Y:S01]  /*3cd0*/  BAR.SYNC.DEFER_BLOCKING 0x0 ;  /* 0x0000000000007b1d */ /* 0x000fe20000010000 */
[----:B------:R-:W-:Y:S02]  /*3ce0*/  ISETP.GE.AND P0, PT, R2, 0x1, PT ;  /* 0x000000010200780c */ /* 0x000fe40003f06270 */
[----:B0-----:R-:W-:Y:S02]  /*3cf0*/  CS2R R6, SRZ ;  /* 0x0000000000067805 */ /* 0x001fe4000001ff00 */
[----:B------:R-:W-:Y:S01]  /*3d00*/  LOP3.LUT R0, R24, 0x3fffffe0, RZ, 0xc0, !PT ;  /* 0x3fffffe018007812 */ /* 0x000fe200078ec0ff */
[----:B------:R-:W-:Y:S01]  /*3d10*/  IMAD.MOV.U32 R9, RZ, RZ, RZ ;  /* 0x000000ffff097224 */ /* 0x000fe200078e00ff */
[----:B------:R-:W-:Y:S02]  /*3d20*/  CS2R R2, SRZ ;  /* 0x0000000000027805 */ /* 0x000fe4000001ff00 */
[----:B------:R-:W-:Y:S01]  /*3d30*/  SHF.R.S32.HI R24, RZ, 0x5, R24 ;  /* 0x00000005ff187819 */ /* 0x000fe20000011418 */
[----:B------:R-:W-:Y:S01]  /*3d40*/  IMAD.IADD R25, R5, 0x1, -R0 ;  /* 0x0000000105197824 */ /* 0x000fe200078e0a00 */
[----:B------:R-:W-:Y:S01]  /*3d50*/  CS2R R4, SRZ ;  /* 0x0000000000047805 */ /* 0x000fe2000001ff00 */
[----:B------:R-:W-:-:S02]  /*3d60*/  IMAD.MOV.U32 R0, RZ, RZ, RZ ;  /* 0x000000ffff007224 */ /* 0x000fc400078e00ff */
[----:B------:R-:W-:-:S04]  /*3d70*/  IMAD.SHL.U32 R25, R25, 0x4, RZ ;  /* 0x0000000419197824 */ /* 0x000fc800078e00ff */
[----:B------:R-:W-:Y:S01]  /*3d80*/  VIADD R23, R25, 0x80 ;  /* 0x0000008019177836 */ /* 0x000fe20000000000 */
[----:B------:R-:W-:Y:S06]  /*3d90*/  @!P0 BRA `(.L_x_191) ;  /* 0x0000000000e08947 */ /* 0x000fec0003800000 */
        /* <DEDUP_REMOVED lines=26> */
.L_x_194:
[----:B---3--:R-:W-:Y:S01]  /*3f40*/  MOV R29, R21 ;  /* 0x00000015001d7202 */ /* 0x008fe20000000f00 */
[----:B------:R-:W0:Y:S01]  /*3f50*/  LDC R11, c[0x0][0x3c4] ;  /* 0x0000f100ff0b7b82 */ /* 0x000e220000000800 */
[----:B------:R1:W2:Y:S01]  /*3f60*/  LDS R8, [R10] ;  /* 0x000000000a087984 */ /* 0x0002a20000000800 */
[----:B------:R-:W-:Y:S01]  /*3f70*/  UIADD3 UR5, UR5, 0x1, URZ ;  /* 0x0000000105057890 */ /* 0x000fe2000fffe03f */
[----:B------:R-:W-:Y:S01]  /*3f80*/  IMAD.MOV.U32 R28, RZ, RZ, R22 ;  /* 0x000000ffff1c7224 */ /* 0x000fe200078e0016 */
[----:B------:R-:W-:Y:S04]  /*3f90*/  BSSY B0, `(.L_x_192) ;  /* 0x000000c000007945 */ /* 0x000fe80003800000 */
[----:B------:R-:W-:Y:S01]  /*3fa0*/  IADD3 R22, P0, R26, R28, RZ ;  /* 0x0000001c1a167210 */ /* 0x000fe20007f1e0ff */
[----:B------:R-:W-:Y:S01]  /*3fb0*/  @!UPT UIADD3 URZ, URZ, URZ, URZ ;  /* 0x0000003f3f3ff290 */ /* 0x000fe2000fffe03f */
[----:B------:R-:W-:Y:S11]  /*3fc0*/  @P3 BRA `(.L_x_193) ;  /* 0x0000000000203947 */ /* 0x000ff60003800000 */
        /* <DEDUP_REMOVED lines=8> */
.L_x_193:
[----:B------:R-:W-:Y:S05]  /*4050*/  BSYNC B0 ;  /* 0x0000000000007941 */ /* 0x000fea0003800000 */
.L_x_192:
[----:B------:R-:W-:Y:S01]  /*4060*/  IADD3.X R21, R27, R29, RZ, P0, !PT ;  /* 0x0000001d1b157210 */ /* 0x000fe200007fe4ff */
        /* <DEDUP_REMOVED lines=11> */
.L_x_191:
        /* <DEDUP_REMOVED lines=100> */
        .weak           $__internal_3_$__cuda_sm20_div_s64
        .type           $__internal_3_$__cuda_sm20_div_s64,@function
        .size           $__internal_3_$__cuda_sm20_div_s64,(.L_x_4943 - $__internal_3_$__cuda_sm20_div_s64)
$__internal_3_$__cuda_sm20_div_s64:
        /* <DEDUP_REMOVED lines=82> */
[----:B------:R-:W-:Y:S05]  /*4c80*/  RET.REL.NODEC R24 `(_ZN5flash32flash_fwd_splitkv_combine_kernelI23Flash_fwd_kernel_traitsILi256ELi64ELi64ELi4ELb0ELb0EN7cutlass10bfloat16_tE19Flash_kernel_traitsILi256ELi64ELi64ELi4ES3_EELi4ELi4ELb0EEEvNS_16Flash_fwd_paramsE) ;  /* 0xffffffb018dc7950 */ /* 0x000fea0003c3ffff */
.L_x_195:
        /* <DEDUP_REMOVED lines=15> */
.L_x_4943:


//--------------------- .text._ZN5flash32flash_fwd_splitkv_combine_kernelI23Flash_fwd_kernel_traitsILi256ELi64ELi64ELi4ELb0ELb0EN7cutlass10bfloat16_tE19Flash_kernel_traitsILi256ELi64ELi64ELi4ES3_EELi4ELi3ELb0EEEvNS_16Flash_fwd_paramsE --------------------------
	.section	.text._ZN5flash32flash_fwd_splitkv_combine_kernelI23Flash_fwd_kernel_traitsILi256ELi64ELi64ELi4ELb0ELb0EN7cutlass10bfloat16_tE19Flash_kernel_traitsILi256ELi64ELi64ELi4ES3_EELi4ELi3ELb0EEEvNS_16Flash_fwd_paramsE,"ax",@progbits
	.align	128
        .global         _ZN5flash32flash_fwd_splitkv_combine_kernelI23Flash_fwd_kernel_traitsILi256ELi64ELi64ELi4ELb0ELb0EN7cutlass10bfloat16_tE19Flash_kernel_traitsILi256ELi64ELi64ELi4ES3_EELi4ELi3ELb0EEEvNS_16Flash_fwd_paramsE
        .type           _ZN5flash32flash_fwd_splitkv_combine_kernelI23Flash_fwd_kernel_traitsILi256ELi64ELi64ELi4ELb0ELb0EN7cutlass10bfloat16_tE19Flash_kernel_traitsILi256ELi64ELi64ELi4ES3_EELi4ELi3ELb0EEEvNS_16Flash_fwd_paramsE,@function
        .size           _ZN5flash32flash_fwd_splitkv_combine_kernelI23Flash_fwd_kernel_traitsILi256ELi64ELi64ELi4ELb0ELb0EN7cutlass10bfloat16_tE19Flash_kernel_traitsILi256ELi64ELi64ELi4ES3_EELi4ELi3ELb0EEEvNS_16Flash_fwd_paramsE,(.L_x_4944 - _ZN5flash32flash_fwd_splitkv_combine_kernelI23Flash_fwd_kernel_traitsILi256ELi64ELi64ELi4ELb0ELb0EN7cutlass10bfloat16_tE19Flash_kernel_traitsILi256ELi64ELi64ELi4ES3_EELi4ELi3ELb0EEEvNS_16Flash_fwd_paramsE)
        .other          _ZN5flash32flash_fwd_splitkv_combine_kernelI23Flash_fwd_kernel_traitsILi256ELi64ELi64ELi4ELb0ELb0EN7cutlass10bfloat16_tE19Flash_kernel_traitsILi256ELi64ELi64ELi4ES3_EELi4ELi3ELb0EEEvNS_16Flash_fwd_paramsE,@"STO_CUDA_ENTRY STV_DEFAULT"
_ZN5flash32flash_fwd_splitkv_combine_kernelI23Flash_fwd_kernel_traitsILi256ELi64ELi64ELi4ELb0ELb0EN7cutlass10bfloat16_tE19Flash_kernel_traitsILi256ELi64ELi64ELi4ES3_EELi4ELi3ELb0EEEvNS_16Flash_fwd_paramsE:
.text._ZN5flash32flash_fwd_splitkv_combine_kernelI23Flash_fwd_kernel_traitsILi256ELi64ELi64ELi4ELb0ELb0EN7cutlass10bfloat16_tE19Flash_kernel_traitsILi256ELi64ELi64ELi4ES3_EELi4ELi3ELb0EEEvNS_16Flash_fwd_paramsE:
        /* <DEDUP_REMOVED lines=23> */
[----:B------:R-:W-:Y:S05]  /*0170*/  CALL.REL.NOINC `($__internal_4_$__cuda_sm20_div_s64) ;  /* 0x0000004400687944 */ /* 0x000fea0003c00000 */
[----:B------:R-:W-:Y:S05]  /*0180*/  BRA `(.L_x_197) ;  /* 0x00000000004c7947 */ /* 0x000fea0003800000 */
.L_x_196:
        /* <DEDUP_REMOVED lines=19> */
.L_x_197:
        /* <DEDUP_REMOVED lines=12> */
[----:B------:R-:W-:Y:S05]  /*0380*/  CALL.REL.NOINC `($__internal_4_$__cuda_sm20_div_s64) ;  /* 0x0000004000e47944 */ /* 0x000fea0003c00000 */
[----:B------:R-:W-:Y:S02]  /*0390*/  MOV R8, R18 ;  /* 0x0000001200087202 */ /* 0x000fe40000000f00 */
[----:B------:R-:W-:Y:S01]  /*03a0*/  MOV R9, R19 ;  /* 0x0000001300097202 */ /* 0x000fe20000000f00 */
[----:B------:R-:W-:Y:S05]  /*03b0*/  BRA `(.L_x_200) ;  /* 0x00000000004c7947 */ /* 0x000fea0003800000 */
.L_x_199:
        /* <DEDUP_REMOVED lines=19> */
.L_x_200:
[----:B------:R-:W-:Y:S05]  /*04f0*/  BSYNC B0 ;  /* 0x0000000000007941 */ /* 0x000fea0003800000 */
.L_x_198:
        /* <DEDUP_REMOVED lines=42> */
.L_x_202:
        /* <DEDUP_REMOVED lines=19> */
.L_x_203:
[----:B------:R-:W-:Y:S05]  /*08d0*/  BSYNC B0 ;  /* 0x0000000000007941 */ /* 0x000fea0003800000 */
.L_x_201:
        /* <DEDUP_REMOVED lines=74> */
[----:B------:R-:W-:Y:S02]  /*0d80*/  MOV R32, R18 ;  /* 0x0000001200207202 */ /* 0x000fe40000000f00 */
[----:B------:R-:W-:Y:S01]  /*0d90*/  MOV R33, R19 ;  /* 0x0000001300217202 */ /* 0x000fe20000000f00 */
[----:B------:R-:W-:Y:S05]  /*0da0*/  BRA `(.L_x_206) ;  /* 0x00000000004c7947 */ /* 0x000fea0003800000 */
.L_x_205:
        /* <DEDUP_REMOVED lines=19> */
.L_x_206:
[----:B------:R-:W-:Y:S05]  /*0ee0*/  BSYNC B0 ;  /* 0x0000000000007941 */ /* 0x000fea0003800000 */
.L_x_204:
        /* <DEDUP_REMOVED lines=43> */
.L_x_208:
        /* <DEDUP_REMOVED lines=19> */
.L_x_209:
[----:B------:R-:W-:Y:S05]  /*12d0*/  BSYNC B0 ;  /* 0x0000000000007941 */ /* 0x000fea0003800000 */
.L_x_207:
        /* <DEDUP_REMOVED lines=67> */
.L_x_211:
[----:B------:R-:W-:Y:S05]  /*1710*/  BSYNC B0 ;  /* 0x0000000000007941 */ /* 0x000fea0003800000 */
.L_x_210:
        /* <DEDUP_REMOVED lines=14> */
.L_x_213:
[----:B------:R-:W-:Y:S05]  /*1800*/  BSYNC B0 ;  /* 0x0000000000007941 */ /* 0x000fea0003800000 */
.L_x_212:
[----:B--23--:R-:W2:Y:S01]  /*1810*/  SHFL.BFLY PT, R6, R29, 0x4, 0x1f ;  /* 0x0c801f001d067f89 */ /* 0x00cea200000e0000 */
[----:B-1----:R-:W0:Y:S01]  /*1820*/  LDC R17, c[0x0][0x270] ;  /* 0x00009c00ff117b82 */ /* 0x002e220000000800 */
[----:B------:R-:W1:Y:S01]  /*1830*/  I2F.RP R21, R31 ;  /* 0x0000001f00157306 */ /* 0x000e620000209400 */
[----:B------:R-:W-:Y:S01]  /*1840*/  IMAD.MOV.U32 R34, RZ, RZ, RZ ;  /* 0x000000ffff227224 */ /* 0x000fe200078e00ff */
[----:B------:R-:W-:Y:S01]  /*1850*/  ISETP.GT.AND P5, PT, R3, RZ, PT ;  /* 0x000000ff0300720c */ /* 0x000fe20003fa4270 */
[----:B------:R-:W-:Y:S05]  /*1860*/  BSSY B1, `(.L_x_214) ;  /* 0x000022c000017945 */ /* 0x000fea0003800000 */
[----:B-1----:R-:W1:Y:S01]  /*1870*/  MUFU.RCP R8, R21 ;  /* 0x0000001500087308 */ /* 0x002e620000001000 */
[----:B--2---:R-:W-:-:S02]  /*1880*/  FMNMX.FTZ R6, R6, R29, !PT ;  /* 0x0000001d06067209 */ /* 0x004fc40007810000 */
[-C--:B0-----:R-:W-:Y:S02]  /*1890*/  IABS R27, R17.reuse ;  /* 0x00000011001b7213 */ /* 0x081fe40000000000 */
[----:B------:R-:W-:Y:S01]  /*18a0*/  IABS R36, R17 ;  /* 0x0000001100247213 */ /* 0x000fe20000000000 */
[----:B------:R-:W0:Y:S02]  /*18b0*/  SHFL.BFLY PT, R35, R6, 0x2, 0x1f ;  /* 0x0c401f0006237f89 */ /* 0x000e2400000e0000 */
[----:B------:R-:W2:Y:S02]  /*18c0*/  I2F.U32.RP R26, R27 ;  /* 0x0000001b001a7306 */ /* 0x000ea40000209000 */
[----:B------:R-:W-:Y:S02]  /*18d0*/  IMAD.MOV R36, RZ, RZ, -R36 ;  /* 0x000000ffff247224 */ /* 0x000fe400078e0a24 */
[----:B-1----:R-:W-:Y:S01]  /*18e0*/  VIADD R8, R8, 0xffffffe ;  /* 0x0ffffffe08087836 */ /* 0x002fe20000000000 */
[----:B0-----:R-:W-:-:S03]  /*18f0*/  FMNMX.FTZ R35, R6, R35, !PT ;  /* 0x0000002306237209 */ /* 0x001fc60007810000 */
[----:B--2---:R-:W0:Y:S02]  /*1900*/  MUFU.RCP R6, R26 ;  /* 0x0000001a00067308 */ /* 0x004e240000001000 */
[----:B------:R-:W1:Y:S01]  /*1910*/  SHFL.BFLY PT, R18, R35, 0x1, 0x1f ;  /* 0x0c201f0023127f89 */ /* 0x000e6200000e0000 */
[----:B0-----:R-:W-:Y:S01]  /*1920*/  VIADD R38, R6, 0xffffffe ;  /* 0x0ffffffe06267836 */ /* 0x001fe20000000000 */
[----:B------:R-:W-:-:S04]  /*1930*/  IABS R26, R22 ;  /* 0x00000016001a7213 */ /* 0x000fc80000000000 */
[----:B------:R0:W-:Y:S01]  /*1940*/  F2I.FTZ.U32.TRUNC.NTZ R39, R38 ;  /* 0x0000002600277305 */ /* 0x0001e2000021f000 */
[----:B-1----:R-:W-:-:S07]  /*1950*/  FMNMX.FTZ R18, R35, R18, !PT ;  /* 0x0000001223127209 */ /* 0x002fce0007810000 */
[----:B------:R-:W1:Y:S01]  /*1960*/  F2I.FTZ.U32.TRUNC.NTZ R35, R8 ;  /* 0x0000000800237305 */ /* 0x000e62000021f000 */
[----:B------:R-:W-:-:S04]  /*1970*/  FSETP.NEU.FTZ.AND P0, PT, R18, -INF , PT ;  /* 0xff8000001200780b */ /* 0x000fc80003f1d000 */
[----:B------:R-:W-:Y:S01]  /*1980*/  FSEL R18, R18, RZ, P0 ;  /* 0x000000ff12127208 */ /* 0x000fe20000000000 */
[----:B0-----:R-:W-:Y:S01]  /*1990*/  IMAD.MOV.U32 R38, RZ, RZ, RZ ;  /* 0x000000ffff267224 */ /* 0x001fe200078e00ff */
[----:B------:R-:W-:-:S03]  /*19a0*/  ISETP.GT.AND P0, PT, R2, RZ, PT ;  /* 0x000000ff0200720c */ /* 0x000fc60003f04270 */
[----:B------:R-:W-:-:S04]  /*19b0*/  FADD.FTZ R7, -R18, R29 ;  /* 0x0000001d12077221 */ /* 0x000fc80000010100 */
[----:B------:R-:W-:Y:S01]  /*19c0*/  FMUL.FTZ R7, R7, 1.4426950216293334961 ;  /* 0x3fb8aa3b07077820 */ /* 0x000fe20000410000 */
[----:B-1----:R-:W-:Y:S02]  /*19d0*/  IMAD.MOV R6, RZ, RZ, -R35 ;  /* 0x000000ffff067224 */ /* 0x002fe400078e0a23 */
[----:B------:R-:W-:Y:S02]  /*19e0*/  IMAD.MOV R8, RZ, RZ, -R39 ;  /* 0x000000ffff087224 */ /* 0x000fe400078e0a27 */
[----:B------:R-:W-:Y:S01]  /*19f0*/  IMAD R21, R6, R31, RZ ;  /* 0x0000001f06157224 */ /* 0x000fe200078e02ff */
[----:B------:R-:W0:Y:S01]  /*1a00*/  MUFU.EX2 R7, R7 ;  /* 0x0000000700077308 */ /* 0x000e220000000800 */
[----:B------:R-:W-:Y:S02]  /*1a10*/  IABS R6, R3 ;  /* 0x0000000300067213 */ /* 0x000fe40000000000 */
[----:B------:R-:W-:-:S04]  /*1a20*/  IMAD.HI.U32 R21, R35, R21, R34 ;  /* 0x0000001523157227 */ /* 0x000fc800078e0022 */
[----:B------:R-:W-:Y:S02]  /*1a30*/  IMAD.MOV R6, RZ, RZ, -R6 ;  /* 0x000000ffff067224 */ /* 0x000fe400078e0a06 */
[----:B------:R-:W-:-:S04]  /*1a40*/  IMAD.HI.U32 R21, R21, R26, RZ ;  /* 0x0000001a15157227 */ /* 0x000fc800078e00ff */
[----:B------:R-:W-:Y:S02]  /*1a50*/  IMAD R6, R21, R6, R26 ;  /* 0x0000000615067224 */ /* 0x000fe400078e021a */
[----:B------:R-:W-:Y:S01]  /*1a60*/  IMAD R35, R8, R27, RZ ;  /* 0x0000001b08237224 */ /* 0x000fe200078e02ff */
[----:B0-----:R-:W0:Y:S02]  /*1a70*/  SHFL.BFLY PT, R28, R7, 0x4, 0x1f ;  /* 0x0c801f00071c7f89 */ /* 0x001e2400000e0000 */
[----:B------:R-:W-:Y:S01]  /*1a80*/  ISETP.GT.U32.AND P1, PT, R31, R6, PT ;  /* 0x000000061f00720c */ /* 0x000fe20003f24070 */
[----:B------:R-:W-:-:S12]  /*1a90*/  IMAD.HI.U32 R35, R39, R35, R38 ;  /* 0x0000002327237227 */ /* 0x000fd800078e0026 */
[----:B------:R-:W-:Y:S02]  /*1aa0*/  @!P1 IMAD.IADD R6, R6, 0x1, -R31 ;  /* 0x0000000106069824 */ /* 0x000fe400078e0a1f */
[----:B------:R-:W-:Y:S01]  /*1ab0*/  @!P1 VIADD R21, R21, 0x1 ;  /* 0x0000000115159836 */ /* 0x000fe20000000000 */
[----:B------:R-:W-:Y:S02]  /*1ac0*/  ISETP.NE.AND P1, PT, R3, RZ, PT ;  /* 0x000000ff0300720c */ /* 0x000fe40003f25270 */
[----:B------:R-:W-:Y:S02]  /*1ad0*/  ISETP.GE.U32.AND P4, PT, R6, R31, PT ;  /* 0x0000001f0600720c */ /* 0x000fe40003f86070 */
[----:B------:R-:W-:Y:S01]  /*1ae0*/  SHF.R.S32.HI R6, RZ, 0x1f, R2 ;  /* 0x0000001fff067819 */ /* 0x000fe20000011402 */
[----:B0-----:R-:W-:Y:S01]  /*1af0*/  FADD.FTZ R28, R7, R28 ;  /* 0x0000001c071c7221 */ /* 0x001fe20000010000 */
[----:B------:R-:W-:Y:S02]  /*1b00*/  IABS R7, R4 ;  /* 0x0000000400077213 */ /* 0x000fe40000000000 */
[----:B------:R-:W-:-:S02]  /*1b10*/  LOP3.LUT R4, R4, R17, RZ, 0x3c, !PT ;  /* 0x0000001104047212 */ /* 0x000fc400078e3cff */
        /* <DEDUP_REMOVED lines=9> */
[----:B------:R-:W-:Y:S01]  /*1bb0*/  ISETP.GT.U32.AND P2, PT, R27, R36, PT ;  /* 0x000000241b00720c */ /* 0x000fe20003f44070 */
[----:B------:R-:W-:Y:S01]  /*1bc0*/  @P4 VIADD R21, R21, 0x1 ;  /* 0x0000000115154836 */ /* 0x000fe20000000000 */
        /* <DEDUP_REMOVED lines=83> */
[----:B------:R-:W-:Y:S05]  /*2100*/  CALL.REL.NOINC `($__internal_4_$__cuda_sm20_div_s64) ;  /* 0x0000002400847944 */ /* 0x000fea0003c00000 */
        /* <DEDUP_REMOVED lines=9> */
.L_x_218:
        /* <DEDUP_REMOVED lines=22> */
.L_x_219:
[----:B------:R-:W-:Y:S05]  /*2300*/  BSYNC B0 ;  /* 0x0000000000007941 */ /* 0x000fea0003800000 */
.L_x_217:
        /* <DEDUP_REMOVED lines=19> */
.L_x_221:
        /* <DEDUP_REMOVED lines=22> */
.L_x_222:
[----:B------:R-:W-:Y:S05]  /*25a0*/  BSYNC B0 ;  /* 0x0000000000007941 */ /* 0x000fea0003800000 */
.L_x_220:
        /* <DEDUP_REMOVED lines=11> */
[----:B------:R-:W-:Y:S05]  /*2660*/  CALL.REL.NOINC `($__internal_4_$__cuda_sm20_div_s64) ;  /* 0x00000020002c7944 */ /* 0x000fea0003c00000 */
[----:B------:R-:W-:-:S04]  /*2670*/  IADD3 R17, P0, RZ, -R18, RZ ;  /* 0x80000012ff117210 */ /* 0x000fc80007f1e0ff */
[----:B------:R-:W-:Y:S01]  /*2680*/  IADD3.X R16, RZ, ~R19, RZ, P0, !PT ;  /* 0x80000013ff107210 */ /* 0x000fe200007fe4ff */
[----:B------:R-:W-:-:S04]  /*2690*/  IMAD.WIDE.U32 R34, R5, R17, R34 ;  /* 0x0000001105227225 */ /* 0x000fc800078e0022 */
[----:B------:R-:W-:-:S04]  /*26a0*/  IMAD R16, R16, R5, RZ ;  /* 0x0000000510107224 */ /* 0x000fc800078e02ff */
[----:B------:R-:W-:-:S05]  /*26b0*/  IMAD R4, R4, R17, R16 ;  /* 0x0000001104047224 */ /* 0x000fca00078e0210 */
[----:B------:R-:W-:Y:S01]  /*26c0*/  IADD3 R4, R35, R4, RZ ;  /* 0x0000000423047210 */ /* 0x000fe20007ffe0ff */
[----:B------:R-:W-:Y:S05]  /*26d0*/  BRA `(.L_x_225) ;  /* 0x0000000000587947 */ /* 0x000fea0003800000 */
.L_x_224:
        /* <DEDUP_REMOVED lines=22> */
.L_x_225:
[----:B------:R-:W-:Y:S05]  /*2840*/  BSYNC B0 ;  /* 0x0000000000007941 */ /* 0x000fea0003800000 */
.L_x_223:
        /* <DEDUP_REMOVED lines=38> */
[----:B------:R-:W-:Y:S05]  /*2ab0*/  CALL.REL.NOINC `($__internal_4_$__cuda_sm20_div_s64) ;  /* 0x0000001c00187944 */ /* 0x000fea0003c00000 */
        /* <DEDUP_REMOVED lines=12> */
.L_x_227:
        /* <DEDUP_REMOVED lines=23> */
.L_x_228:
[----:B------:R-:W-:Y:S05]  /*2cf0*/  BSYNC B0 ;  /* 0x0000000000007941 */ /* 0x000fea0003800000 */
.L_x_226:
        /* <DEDUP_REMOVED lines=18> */
.L_x_230:
        /* <DEDUP_REMOVED lines=22> */
.L_x_231:
[----:B------:R-:W-:Y:S05]  /*2f80*/  BSYNC B0 ;  /* 0x0000000000007941 */ /* 0x000fea0003800000 */
.L_x_229:
        /* <DEDUP_REMOVED lines=20> */
.L_x_233:
        /* <DEDUP_REMOVED lines=23> */
.L_x_234:
[----:B------:R-:W-:Y:S05]  /*3240*/  BSYNC B0 ;  /* 0x0000000000007941 */ /* 0x000fea0003800000 */
.L_x_232:
        /* <DEDUP_REMOVED lines=26> */
[----:B------:R-:W-:Y:S05]  /*33f0*/  CALL.REL.NOINC `($__internal_4_$__cuda_sm20_div_s64) ;  /* 0x0000001000c87944 */ /* 0x000fea0003c00000 */
        /* <DEDUP_REMOVED lines=12> */
.L_x_236:
        /* <DEDUP_REMOVED lines=23> */
.L_x_237:
[----:B------:R-:W-:Y:S05]  /*3630*/  BSYNC B0 ;  /* 0x0000000000007941 */ /* 0x000fea0003800000 */
.L_x_235:
        /* <DEDUP_REMOVED lines=29> */
.L_x_239:
        /* <DEDUP_REMOVED lines=23> */
.L_x_240:
[----:B------:R-:W-:Y:S05]  /*3980*/  BSYNC B0 ;  /* 0x0000000000007941 */ /* 0x000fea0003800000 */
.L_x_238:
        /* <DEDUP_REMOVED lines=21> */
.L_x_216:
[----:B------:R-:W-:Y:S02]  /*3ae0*/  ULDC.64 UR4, c[0x0][0x2b0] ;  /* 0x0000ac0000047ab9 */ /* 0x000fe40000000a00 */
[----:B------:R-:W-:-:S04]  /*3af0*/  LEA R2, P0, R30, UR4, 0x2 ;  /* 0x000000041e027c11 */ /* 0x000fc8000f8010ff */
[----:B------:R-:W-:-:S05]  /*3b00*/  LEA.HI.X R3, R30, UR5, R31, 0x2, P0 ;  /* 0x000000051e037c11 */ /* 0x000fca00080f141f */
[----:B------:R0:W-:Y:S04]  /*3b10*/  STG.E desc[UR8][R2.64], R28 ;  /* 0x0000001c02007986 */ /* 0x0001e8000c101908 */
.L_x_215:
[----:B------:R-:W-:Y:S05]  /*3b20*/  BSYNC B1 ;  /* 0x0000000000017941 */ /* 0x000fea0003800000 */
.L_x_214:
        /* <DEDUP_REMOVED lines=21> */
.L_x_242:
[----:B------:R-:W-:Y:S05]  /*3c80*/  BSYNC B0 ;  /* 0x0000000000007941 */ /* 0x000fea0003800000 */
.L_x_241:
        /* <DEDUP_REMOVED lines=39> */
.L_x_246:
        /* <DEDUP_REMOVED lines=17> */
.L_x_245:
[----:B------:R-:W-:Y:S05]  /*4010*/  BSYNC B0 ;  /* 0x0000000000007941 */ /* 0x000fea0003800000 */
.L_x_244:
        /* <DEDUP_REMOVED lines=12> */
.L_x_243:
        /* <DEDUP_REMOVED lines=100> */
        .weak           $__internal_4_$__cuda_sm20_div_s64
        .type           $__internal_4_$__cuda_sm20_div_s64,@function
        .size           $__internal_4_$__cuda_sm20_div_s64,(.L_x_4944 - $__internal_4_$__cuda_sm20_div_s64)
$__internal_4_$__cuda_sm20_div_s64:
        /* <DEDUP_REMOVED lines=82> */
[----:B------:R-:W-:Y:S05]  /*4c40*/  RET.REL.NODEC R24 `(_ZN5flash32flash_fwd_splitkv_combine_kernelI23Flash_fwd_kernel_traitsILi256ELi64ELi64ELi4ELb0ELb0EN7cutlass10bfloat16_tE19Flash_kernel_traitsILi256ELi64ELi64ELi4ES3_EELi4ELi3ELb0EEEvNS_16Flash_fwd_paramsE) ;  /* 0xffffffb018ec7950 */ /* 0x000fea0003c3ffff */
.L_x_247:
        /* <DEDUP_REMOVED lines=11> */
.L_x_4944:


//--------------------- .text._ZN5flash32flash_fwd_splitkv_combine_kernelI23Flash_fwd_kernel_traitsILi256ELi64ELi64ELi4ELb0ELb0EN7cutlass10bfloat16_tE19Flash_kernel_traitsILi256ELi64ELi64ELi4ES3_EELi4ELi2ELb0EEEvNS_16Flash_fwd_paramsE --------------------------
	.section	.text._ZN5flash32flash_fwd_splitkv_combine_kernelI23Flash_fwd_kernel_traitsILi256ELi64ELi64ELi4ELb0ELb0EN7cutlass10bfloat16_tE19Flash_kernel_traitsILi256ELi64ELi64ELi4ES3_EELi4ELi2ELb0EEEvNS_16Flash_fwd_paramsE,"ax",@progbits
	.align	128
        .global         _ZN5flash32flash_fwd_splitkv_combine_kernelI23Flash_fwd_kernel_traitsILi256ELi64ELi64ELi4ELb0ELb0EN7cutlass10bfloat16_tE19Flash_kernel_traitsILi256ELi64ELi64ELi4ES3_EELi4ELi2ELb0EEEvNS_16Flash_fwd_paramsE
        .type           _ZN5flash32flash_fwd_splitkv_combine_kernelI23Flash_fwd_kernel_traitsILi256ELi64ELi64ELi4ELb0ELb0EN7cutlass10bfloat16_tE19Flash_kernel_traitsILi256ELi64ELi64ELi4ES3_EELi4ELi2ELb0EEEvNS_16Flash_fwd_paramsE,@function
        .size           _ZN5flash32flash_fwd_splitkv_combine_kernelI23Flash_fwd_kernel_traitsILi256ELi64ELi64ELi4ELb0ELb0EN7cutlass10bfloat16_tE19Flash_kernel_traitsILi256ELi64ELi64ELi4ES3_EELi4ELi2ELb0EEEvNS_16Flash_fwd_paramsE,(.L_x_4945 - _ZN5flash32flash_fwd_splitkv_combine_kernelI23Flash_fwd_kernel_traitsILi256ELi64ELi64ELi4ELb0ELb0EN7cutlass10bfloat16_tE19Flash_kernel_traitsILi256ELi64ELi64ELi4ES3_EELi4ELi2ELb0EEEvNS_16Flash_fwd_paramsE)
        .other          _ZN5flash32flash_fwd_splitkv_combine_kernelI23Flash_fwd_kernel_traitsILi256ELi64ELi64ELi4ELb0ELb0EN7cutlass10bfloat16_tE19Flash_kernel_traitsILi256ELi64ELi64ELi4ES3_EELi4ELi2ELb0EEEvNS_16Flash_fwd_paramsE,@"STO_CUDA_ENTRY STV_DEFAULT"
_ZN5flash32flash_fwd_splitkv_combine_kernelI23Flash_fwd_kernel_traitsILi256ELi64ELi64ELi4ELb0ELb0EN7cutlass10bfloat16_tE19Flash_kernel_traitsILi256ELi64ELi64ELi4ES3_EELi4ELi2ELb0EEEvNS_16Flash_fwd_paramsE:
.text._ZN5flash32flash_fwd_splitkv_combine_kernelI23Flash_fwd_kernel_traitsILi256ELi64ELi64ELi4ELb0ELb0EN7cutlass10bfloat16_tE19Flash_kernel_traitsILi256ELi64ELi64ELi4ES3_EELi4ELi2ELb0EEEvNS_16Flash_fwd_paramsE:
        /* <DEDUP_REMOVED lines=23> */
[----:B------:R-:W-:Y:S05]  /*0170*/  CALL.REL.NOINC `($__internal_5_$__cuda_sm20_div_s64) ;  /* 0x0000004400347944 */ /* 0x000fea0003c00000 */
[----:B------:R-:W-:Y:S02]  /*0180*/  MOV R18, R0 ;  /* 0x0000000000127202 */ /* 0x000fe40000000f00 */
[----:B------:R-:W-:Y:S01]  /*0190*/  MOV R19, R21 ;  /* 0x0000001500137202 */ /* 0x000fe20000000f00 */
[----:B------:R-:W-:Y:S06]  /*01a0*/  BRA `(.L_x_249) ;  /* 0x00000000004c7947 */ /* 0x000fec0003800000 */
.L_x_248:
        /* <DEDUP_REMOVED lines=19> */
.L_x_249:
        /* <DEDUP_REMOVED lines=9> */
[----:B------:R-:W-:Y:S02]  /*0370*/  MOV R26, R18 ;  /* 0x00000012001a7202 */ /* 0x000fe40000000f00 */
[----:B------:R-:W-:Y:S02]  /*0380*/  MOV R22, 0x3a0 ;  /* 0x000003a000167802 */ /* 0x000fe40000000f00 */
[----:B------:R-:W-:Y:S05]  /*0390*/  CALL.REL.NOINC `($__internal_5_$__cuda_sm20_div_s64) ;  /* 0x0000004000ac7944 */ /* 0x000fea0003c00000 */
[----:B------:R-:W-:Y:S02]  /*03a0*/  MOV R10, R0 ;  /* 0x00000000000a7202 */ /* 0x000fe40000000f00 */
[----:B------:R-:W-:Y:S01]  /*03b0*/  MOV R11, R21 ;  /* 0x00000015000b7202 */ /* 0x000fe20000000f00 */
[----:B------:R-:W-:Y:S05]  /*03c0*/  BRA `(.L_x_252) ;  /* 0x00000000004c7947 */ /* 0x000fea0003800000 */
.L_x_251:
        /* <DEDUP_REMOVED lines=19> */
.L_x_252:
[----:B------:R-:W-:Y:S05]  /*0500*/  BSYNC B0 ;  /* 0x0000000000007941 */ /* 0x000fea0003800000 */
.L_x_250:
[----:B------:R-:W0:Y:S01]  /*0510*/  LDC R2, c[0x0][0x2c4] ;  /* 0x0000b100ff027b82 */ /* 0x000e220000000800 */
[----:B------:R-:W-:Y:S01]  /*0520*/  IMAD.MOV.U32 R12, RZ, RZ, RZ ;  /* 0x000000ffff0c7224 */ /* 0x000fe200078e00ff */
[----:B------:R-:W-:Y:S01]  /*0530*/  BSSY B0, `(.L_x_253) ;  /* 0x000003e000007945 */ /* 0x000fe20003800000 */
[----:B0-----:R-:W-:Y:S01]  /*0540*/  IABS R7, R2 ;  /* 0x0000000200077213 */ /* 0x001fe20000000000 */
[----:B------:R-:W-:-:S03]  /*0550*/  VIADD R9, R2, 0xffffffff ;  /* 0xffffffff02097836 */ /* 0x000fc60000000000 */
[----:B------:R-:W0:Y:S01]  /*0560*/  I2F.RP R14, R7 ;  /* 0x00000007000e7306 */ /* 0x000e220000209400 */
[----:B------:R-:W-:-:S07]  /*0570*/  IMAD.IADD R4, R9, 0x1, R7 ;  /* 0x0000000109047824 */ /* 0x000fce00078e0207 */
[----:B0-----:R-:W0:Y:S02]  /*0580*/  MUFU.RCP R13, R14 ;  /* 0x0000000e000d7308 */ /* 0x001e240000001000 */
[----:B0-----:R-:W-:-:S06]  /*0590*/  VIADD R13, R13, 0xffffffe ;  /* 0x0ffffffe0d0d7836 */ /* 0x001fcc0000000000 */
[----:B------:R-:W0:Y:S02]  /*05a0*/  F2I.FTZ.U32.TRUNC.NTZ R13, R13 ;  /* 0x0000000d000d7305 */ /* 0x000e24000021f000 */
[----:B0-----:R-:W-:-:S04]  /*05b0*/  IMAD.MOV R0, RZ, RZ, -R13 ;  /* 0x000000ffff007224 */ /* 0x001fc800078e0a0d */
[----:B------:R-:W-:Y:S01]  /*05c0*/  IMAD R5, R0, R7, RZ ;  /* 0x0000000700057224 */ /* 0x000fe200078e02ff */
[----:B------:R-:W-:-:S03]  /*05d0*/  IABS R0, R4 ;  /* 0x0000000400007213 */ /* 0x000fc60000000000 */
        /* <DEDUP_REMOVED lines=18> */
[----:B------:R-:W-:Y:S02]  /*0700*/  SEL R17, R6, R17, P0 ;  /* 0x0000001106117207 */ /* 0x000fe40000000000 */
        /* <DEDUP_REMOVED lines=12> */
[----:B------:R-:W-:Y:S05]  /*07d0*/  BRA `(.L_x_255) ;  /* 0x00000000004c7947 */ /* 0x000fea0003800000 */
.L_x_254:
        /* <DEDUP_REMOVED lines=19> */
.L_x_255:
[----:B------:R-:W-:Y:S05]  /*0910*/  BSYNC B0 ;  /* 0x0000000000007941 */ /* 0x000fea0003800000 */
.L_x_253:
        /* <DEDUP_REMOVED lines=17> */
[----:B------:R-:W-:-:S04]  /*0a30*/  IMAD.MOV.U32 R2, RZ, RZ, R0 ;  /* 0x000000ffff027224 */ /* 0x000fc800078e0000 */
[----:B------:R-:W-:-:S04]  /*0a40*/  IMAD.HI.U32 R0, R13, R2, RZ ;  /* 0x000000020d007227 */ /* 0x000fc800078e00ff */
[----:B------:R-:W-:-:S04]  /*0a50*/  IMAD.MOV R7, RZ, RZ, -R0 ;  /* 0x000000ffff077224 */ /* 0x000fc800078e0a00 */
[----:B------:R-:W-:Y:S01]  /*0a60*/  IMAD R7, R6, R7, R2 ;  /* 0x0000000706077224 */ /* 0x000fe200078e0202 */
[----:B------:R-:W-:-:S04]  /*0a70*/  SHF.R.S32.HI R2, RZ, 0x1f, R5 ;  /* 0x0000001fff027819 */ /* 0x000fc80000011405 */
        /* <DEDUP_REMOVED lines=26> */
[----:B------:R-:W-:Y:S01]  /*0c20*/  IMAD R15, R13, R0, R2 ;  /* 0x000000000d0f7224 */ /* 0x000fe200078e0202 */
[----:B------:R-:W-:-:S04]  /*0c30*/  LOP3.LUT R0, R7, R12, RZ, 0x3c, !PT ;  /* 0x0000000c07007212 */ /* 0x000fc800078e3cff */
[----:B------:R-:W-:Y:S02]  /*0c40*/  ISETP.GT.U32.AND P1, PT, R12, R15, PT ;  /* 0x0000000f0c00720c */ /* 0x000fe40003f24070 */
[----:B------:R-:W-:-:S11]  /*0c50*/  ISETP.GE.AND P0, PT, R0, RZ, PT ;  /* 0x000000ff0000720c */ /* 0x000fd60003f06270 */
[-C--:B------:R-:W-:Y:S01]  /*0c60*/  @!P1 IADD3 R15, R15, -R12.reuse, RZ ;  /* 0x8000000c0f0f9210 */ /* 0x080fe20007ffe0ff */
        /* <DEDUP_REMOVED lines=17> */
[----:B------:R-:W-:Y:S02]  /*0d80*/  MOV R22, 0xda0 ;  /* 0x00000da000167802 */ /* 0x000fe40000000f00 */
[----:B------:R-:W-:Y:S05]  /*0d90*/  CALL.REL.NOINC `($__internal_5_$__cuda_sm20_div_s64) ;  /* 0x00000038002c7944 */ /* 0x000fea0003c00000 */
[----:B------:R-:W-:Y:S02]  /*0da0*/  MOV R32, R0 ;  /* 0x0000000000207202 */ /* 0x000fe40000000f00 */
[----:B------:R-:W-:Y:S01]  /*0db0*/  MOV R33, R21 ;  /* 0x0000001500217202 */ /* 0x000fe20000000f00 */
[----:B------:R-:W-:Y:S05]  /*0dc0*/  BRA `(.L_x_258) ;  /* 0x00000000004c7947 */ /* 0x000fea0003800000 */
.L_x_257:
        /* <DEDUP_REMOVED lines=19> */
.L_x_258:
[----:B------:R-:W-:Y:S05]  /*0f00*/  BSYNC B0 ;  /* 0x0000000000007941 */ /* 0x000fea0003800000 */
.L_x_256:
        /* <DEDUP_REMOVED lines=44> */
.L_x_260:
[----:B------:R-:W0:Y:S01]  /*11d0*/  I2F.U32.RP R6, R14 ;  /* 0x0000000e00067306 */ /* 0x000e220000209000 */
[----:B------:R-:W-:Y:S01]  /*11e0*/  HFMA2.MMA R24, -RZ, RZ, 0, 0 ;  /* 0x00000000ff187435 */ /* 0x000fe200000001ff */
[----:B------:R-:W-:-:S06]  /*11f0*/  ISETP.NE.U32.AND P0, PT, R14, RZ, PT ;  /* 0x000000ff0e00720c */ /* 0x000fcc0003f05070 */
[----:B0-----:R-:W0:Y:S02]  /*1200*/  MUFU.RCP R2, R6 ;  /* 0x0000000600027308 */ /* 0x001e240000001000 */
[----:B0-----:R-:W-:-:S06]  /*1210*/  VIADD R2, R2, 0xffffffe ;  /* 0x0ffffffe02027836 */ /* 0x001fcc0000000000 */
[----:B------:R-:W0:Y:S02]  /*1220*/  F2I.FTZ.U32.TRUNC.NTZ R25, R2 ;  /* 0x0000000200197305 */ /* 0x000e24000021f000 */
[----:B0-----:R-:W-:-:S04]  /*1230*/  IMAD.MOV R0, RZ, RZ, -R25 ;  /* 0x000000ffff007224 */ /* 0x001fc800078e0a19 */
[----:B------:R-:W-:-:S04]  /*1240*/  IMAD R0, R0, R14, RZ ;  /* 0x0000000e00007224 */ /* 0x000fc800078e02ff */
        /* <DEDUP_REMOVED lines=11> */
.L_x_261:
[----:B------:R-:W-:Y:S05]  /*1300*/  BSYNC B0 ;  /* 0x0000000000007941 */ /* 0x000fea0003800000 */
.L_x_259:
[----:B------:R-:W0:Y:S01]  /*1310*/  LDC R6, c[0x0][0x2c4] ;  /* 0x0000b100ff067b82 */ /* 0x000e220000000800 */
[----:B------:R-:W1:Y:S01]  /*1320*/  S2R R29, SR_CgaCtaId ;  /* 0x00000000001d7919 */ /* 0x000e620000008800 */
[----:B------:R-:W-:Y:S01]  /*1330*/  ISETP.GT.AND P3, PT, R5, RZ, PT ;  /* 0x000000ff0500720c */ /* 0x000fe20003f64270 */
[----:B------:R-:W-:Y:S01]  /*1340*/  ULDC UR4, c[0x0][0x3c4] ;  /* 0x0000f10000047ab9 */ /* 0x000fe20000000800 */
[----:B------:R-:W-:Y:S01]  /*1350*/  ULDC.64 UR8, c[0x0][0x208] ;  /* 0x0000820000087ab9 */ /* 0x000fe20000000a00 */
[----:B------:R-:W-:Y:S01]  /*1360*/  BSSY B0, `(.L_x_262) ;  /* 0x0000042000007945 */ /* 0x000fe20003800000 */
[----:B------:R-:W-:Y:S01]  /*1370*/  IMAD.MOV.U32 R28, RZ, RZ, -0x800000 ;  /* 0xff800000ff1c7424 */ /* 0x000fe200078e00ff */
[----:B0-----:R-:W-:-:S04]  /*1380*/  IABS R0, R6 ;  /* 0x0000000600007213 */ /* 0x001fc80000000000 */
[----:B------:R-:W0:Y:S08]  /*1390*/  I2F.RP R12, R0 ;  /* 0x00000000000c7306 */ /* 0x000e300000209400 */
[----:B0-----:R-:W0:Y:S02]  /*13a0*/  MUFU.RCP R26, R12 ;  /* 0x0000000c001a7308 */ /* 0x001e240000001000 */
[----:B0-----:R-:W-:Y:S01]  /*13b0*/  VIADD R26, R26, 0xffffffe ;  /* 0x0ffffffe1a1a7836 */ /* 0x001fe20000000000 */
[----:B------:R-:W-:-:S05]  /*13c0*/  MOV R12, 0x400 ;  /* 0x00000400000c7802 */ /* 0x000fca0000000f00 */
[----:B------:R-:W0:Y:S01]  /*13d0*/  F2I.FTZ.U32.TRUNC.NTZ R27, R26 ;  /* 0x0000001a001b7305 */ /* 0x000e22000021f000 */
[----:B-1----:R-:W-:Y:S01]  /*13e0*/  LEA R29, R29, R12, 0x18 ;  /* 0x0000000c1d1d7211 */ /* 0x002fe200078ec0ff */
        /* <DEDUP_REMOVED lines=8> */
[----:B------:R-:W-:Y:S01]  /*1470*/  SHF.R.S32.HI R9, RZ, 0x1f, R5 ;  /* 0x0000001fff097819 */ /* 0x000fe20000011405 */
[----:B------:R-:W-:Y:S02]  /*1480*/  IMAD.MOV.U32 R27, RZ, RZ, -0x800000 ;  /* 0xff800000ff1b7424 */ /* 0x000fe400078e00ff */
[----:B------:R-:W-:-:S04]  /*1490*/  IMAD.HI.U32 R2, R10, R11, RZ ;  /* 0x0000000b0a027227 */ /* 0x000fc800078e00ff */
[----:B------:R-:W-:-:S04]  /*14a0*/  IMAD.MOV R10, RZ, RZ, -R2 ;  /* 0x000000ffff0a7224 */ /* 0x000fc800078e0a02 */
[C---:B------:R-:W-:Y:S02]  /*14b0*/  IMAD R11, R0.reuse, R10, R11 ;  /* 0x0000000a000b7224 */ /* 0x040fe400078e020b */
[----:B------:R-:W0:Y:S03]  /*14c0*/  S2R R10, SR_TID.X ;  /* 0x00000000000a7919 */ /* 0x000e260000002100 */
[----:B------:R-:W-:-:S13]  /*14d0*/  ISETP.GT.U32.AND P0, PT, R0, R11, PT ;  /* 0x0000000b0000720c */ /* 0x000fda0003f04070 */
[-C--:B------:R-:W-:Y:S01]  /*14e0*/  @!P0 IADD3 R11, R11, -R0.reuse, RZ ;  /* 0x800000000b0b8210 */ /* 0x080fe20007ffe0ff */
[----:B------:R-:W-:Y:S01]  /*14f0*/  @!P0 VIADD R2, R2, 0x1 ;  /* 0x0000000102028836 */ /* 0x000fe20000000000 */
[----:B------:R-:W-:Y:S02]  /*1500*/  ISETP.NE.AND P0, PT, R6, RZ, PT ;  /* 0x000000ff0600720c */ /* 0x000fe40003f05270 */
[----:B------:R-:W-:Y:S02]  /*1510*/  ISETP.GE.U32.AND P2, PT, R11, R0, PT ;  /* 0x000000000b00720c */ /* 0x000fe40003f46070 */
[----:B------:R-:W-:Y:S01]  /*1520*/  LEA.HI.SX32 R0, R5, 0x1, 0x1 ;  /* 0x0000000105007811 */ /* 0x000fe200078f0aff */
[----:B------:R-:W-:Y:S01]  /*1530*/  @!P3 IMAD.MOV R0, RZ, RZ, R9 ;  /* 0x000000ffff00b224 */ /* 0x000fe200078e0209 */
[----:B0-----:R-:W-:-:S09]  /*1540*/  SHF.R.S32.HI R9, RZ, 0x1f, R10 ;  /* 0x0000001fff097819 */ /* 0x001fd2000001140a */
[----:B------:R-:W-:-:S04]  /*1550*/  @P2 VIADD R2, R2, 0x1 ;  /* 0x0000000102022836 */ /* 0x000fc80000000000 */
[----:B------:R-:W-:Y:S01]  /*1560*/  IMAD.MOV.U32 R5, RZ, RZ, R2 ;  /* 0x000000ffff057224 */ /* 0x000fe200078e0002 */
[----:B------:R-:W-:-:S04]  /*1570*/  LEA.HI R2, R9, R10, RZ, 0x2 ;  /* 0x0000000a09027211 */ /* 0x000fc800078f10ff */
[----:B------:R-:W-:Y:S02]  /*1580*/  LOP3.LUT R11, R2, 0xfffffffc, RZ, 0xc0, !PT ;  /* 0xfffffffc020b7812 */ /* 0x000fe400078ec0ff */
[----:B------:R-:W-:Y:S02]  /*1590*/  @!P1 IADD3 R5, -R5, RZ, RZ ;  /* 0x000000ff05059210 */ /* 0x000fe40007ffe1ff */
[----:B------:R-:W-:Y:S01]  /*15a0*/  SHF.R.S32.HI R2, RZ, 0x2, R2 ;  /* 0x00000002ff027819 */ /* 0x000fe20000011402 */
[C---:B------:R-:W-:Y:S01]  /*15b0*/  IMAD.IADD R11, R10.reuse, 0x1, -R11 ;  /* 0x000000010a0b7824 */ /* 0x040fe200078e0a0b */
[----:B------:R-:W-:Y:S02]  /*15c0*/  ISETP.GT.AND P1, PT, R10, 0xf, PT ;  /* 0x0000000f0a00780c */ /* 0x000fe40003f24270 */
[----:B------:R-:W-:Y:S02]  /*15d0*/  @!P0 LOP3.LUT R5, RZ, R6, RZ, 0x33, !PT ;  /* 0x00000006ff058212 */ /* 0x000fe400078e33ff */
[----:B------:R-:W-:-:S03]  /*15e0*/  ISETP.GE.AND P0, PT, R2, UR4, PT ;  /* 0x0000000402007c0c */ /* 0x000fc6000bf06270 */
[----:B------:R-:W-:-:S05]  /*15f0*/  IMAD R5, R0, R5, RZ ;  /* 0x0000000500057224 */ /* 0x000fca00078e02ff */
[----:B------:R-:W-:Y:S01]  /*1600*/  IABS R30, R5 ;  /* 0x00000005001e7213 */ /* 0x000fe20000000000 */
[--C-:B------:R-:W-:Y:S02]  /*1610*/  @!P1 IMAD R26, R2, 0x14, R29.reuse ;  /* 0x00000014021a9824 */ /* 0x100fe400078e021d */
[C---:B------:R-:W-:Y:S02]  /*1620*/  IMAD R29, R11.reuse, 0x14, R29 ;  /* 0x000000140b1d7824 */ /* 0x040fe400078e021d */
[----:B------:R-:W-:Y:S01]  /*1630*/  VIADD R21, R30, UR5 ;  /* 0x000000051e157c36 */ /* 0x000fe20008000000 */
[----:B------:R-:W-:Y:S01]  /*1640*/  @!P1 LEA R26, R11, R26, 0x2 ;  /* 0x0000001a0b1a9211 */ /* 0x000fe200078e10ff */
[----:B------:R-:W-:Y:S01]  /*1650*/  IMAD R29, R2, 0x4, R29 ;  /* 0x00000004021d7824 */ /* 0x000fe200078e021d */
        /* <DEDUP_REMOVED lines=18> */
.L_x_263:
[----:B------:R-:W-:Y:S05]  /*1780*/  BSYNC B0 ;  /* 0x0000000000007941 */ /* 0x000fea0003800000 */
.L_x_262:
[----:B-----5:R1:W-:Y:S01]  /*1790*/  @!P1 STS [R26], R27 ;  /* 0x0000001b1a009388 */ /* 0x0203e20000000800 */
[----:B------:R-:W2:Y:S01]  /*17a0*/  LDC R0, c[0x0][0x270] ;  /* 0x00009c00ff007b82 */ /* 0x000ea20000000800 */
[----:B------:R-:W0:Y:S07]  /*17b0*/  I2F.RP R9, R30 ;  /* 0x0000001e00097306 */ /* 0x000e2e0000209400 */
[----:B------:R-:W-:Y:S01]  /*17c0*/  BAR.SYNC.DEFER_BLOCKING 0x0 ;  /* 0x0000000000007b1d */ /* 0x000fe20000010000 */
[----:B------:R-:W-:-:S02]  /*17d0*/  ISETP.GT.AND P5, PT, R4, RZ, PT ;  /* 0x000000ff0400720c */ /* 0x000fc40003fa4270 */
[----:B------:R-:W-:-:S03]  /*17e0*/  ISETP.NE.AND P6, PT, R5, RZ, PT ;  /* 0x000000ff0500720c */ /* 0x000fc60003fc5270 */
[----:B------:R-:W-:Y:S01]  /*17f0*/  BSSY B1, `(.L_x_264) ;  /* 0x000022f000017945 */ /* 0x000fe20003800000 */
[----:B0-----:R-:W0:Y:S01]  /*1800*/  MUFU.RCP R36, R9 ;  /* 0x0000000900247308 */ /* 0x001e220000001000 */
[----:B--2---:R-:W-:Y:S02]  /*1810*/  IABS R22, R0 ;  /* 0x0000000000167213 */ /* 0x004fe40000000000 */
[----:B-1----:R-:W-:Y:S01]  /*1820*/  IABS R27, R21 ;  /* 0x00000015001b7213 */ /* 0x002fe20000000000 */
[----:B------:R-:W1:Y:S01]  /*1830*/  @!P1 LDS R28, [R29] ;  /* 0x000000001d1c9984 */ /* 0x000e620000000800 */
[----:B------:R-:W-:Y:S01]  /*1840*/  IABS R26, R5 ;  /* 0x00000005001a7213 */ /* 0x000fe20000000000 */
[----:B0-----:R-:W-:-:S04]  /*1850*/  VIADD R36, R36, 0xffffffe ;  /* 0x0ffffffe24247836 */ /* 0x001fc80000000000 */
[----:B------:R-:W-:Y:S01]  /*1860*/  IMAD.MOV R26, RZ, RZ, -R26 ;  /* 0x000000ffff1a7224 */ /* 0x000fe200078e0a1a */
[----:B------:R-:W0:Y:S02]  /*1870*/  F2I.FTZ.U32.TRUNC.NTZ R37, R36 ;  /* 0x0000002400257305 */ /* 0x000e24000021f000 */
[----:B0-----:R-:W-:Y:S02]  /*1880*/  IMAD.MOV R9, RZ, RZ, -R37 ;  /* 0x000000ffff097224 */ /* 0x001fe400078e0a25 */
[----:B------:R-:W-:Y:S01]  /*1890*/  IMAD.MOV.U32 R36, RZ, RZ, RZ ;  /* 0x000000ffff247224 */ /* 0x000fe200078e00ff */
[----:B-1----:R-:W0:Y:S02]  /*18a0*/  SHFL.BFLY PT, R11, R28, 0x2, 0x1f ;  /* 0x0c401f001c0b7f89 */ /* 0x002e2400000e0000 */
[----:B0-----:R-:W-:Y:S02]  /*18b0*/  FMNMX.FTZ R12, R11, R28, !PT ;  /* 0x0000001c0b0c7209 */ /* 0x001fe40007810000 */
[----:B------:R-:W0:Y:S03]  /*18c0*/  I2F.U32.RP R11, R22 ;  /* 0x00000016000b7306 */ /* 0x000e260000209000 */
[----:B------:R-:W1:Y:S05]  /*18d0*/  SHFL.BFLY PT, R19, R12, 0x1, 0x1f ;  /* 0x0c201f000c137f89 */ /* 0x000e6a00000e0000 */
[----:B0-----:R-:W0:Y:S01]  /*18e0*/  MUFU.RCP R38, R11 ;  /* 0x0000000b00267308 */ /* 0x001e220000001000 */
[----:B-1----:R-:W-:Y:S01]  /*18f0*/  FMNMX.FTZ R19, R12, R19, !PT ;  /* 0x000000130c137209 */ /* 0x002fe20007810000 */
[----:B------:R-:W-:Y:S01]  /*1900*/  IMAD R12, R9, R30, RZ ;  /* 0x0000001e090c7224 */ /* 0x000fe200078e02ff */
[----:B------:R-:W-:-:S02]  /*1910*/  IABS R9, R7 ;  /* 0x0000000700097213 */ /* 0x000fc40000000000 */
[----:B------:R-:W-:Y:S01]  /*1920*/  FSETP.NEU.FTZ.AND P0, PT, R19, -INF , PT ;  /* 0xff8000001300780b */ /* 0x000fe20003f1d000 */
[----:B0-----:R-:W-:Y:S01]  /*1930*/  VIADD R38, R38, 0xffffffe ;  /* 0x0ffffffe26267836 */ /* 0x001fe20000000000 */
[----:B------:R-:W-:Y:S01]  /*1940*/  LOP3.LUT R7, R7, R0, RZ, 0x3c, !PT ;  /* 0x0000000007077212 */ /* 0x000fe200078e3cff */
[----:B------:R-:W-:Y:S01]  /*1950*/  IMAD.HI.U32 R12, R37, R12, R36 ;  /* 0x0000000c250c7227 */ /* 0x000fe200078e0024 */
[----:B------:R-:W-:Y:S01]  /*1960*/  FSEL R19, R19, RZ, P0 ;  /* 0x000000ff13137208 */ /* 0x000fe20000000000 */
[----:B------:R-:W0:Y:S04]  /*1970*/  F2I.FTZ.U32.TRUNC.NTZ R39, R38 ;  /* 0x0000002600277305 */ /* 0x000e28000021f000 */
[----:B------:R-:W-:Y:S01]  /*1980*/  FADD.FTZ R34, -R19, R28 ;  /* 0x0000001c13227221 */ /* 0x000fe20000010100 */
[----:B------:R-:W-:-:S04]  /*1990*/  IMAD.HI.U32 R35, R12, R27, RZ ;  /* 0x0000001b0c237227 */ /* 0x000fc800078e00ff */
[----:B------:R-:W-:Y:S01]  /*19a0*/  FMUL.FTZ R34, R34, 1.4426950216293334961 ;  /* 0x3fb8aa3b22227820 */ /* 0x000fe20000410000 */
[----:B------:R-:W-:-:S05]  /*19b0*/  IMAD R37, R35, R26, R27 ;  /* 0x0000001a23257224 */ /* 0x000fca00078e021b */
[----:B------:R-:W1:Y:S01]  /*19c0*/  MUFU.EX2 R34, R34 ;  /* 0x0000002200227308 */ /* 0x000e620000000800 */
[----:B0-----:R-:W-:Y:S01]  /*19d0*/  IMAD.MOV R11, RZ, RZ, -R39 ;  /* 0x000000ffff0b7224 */ /* 0x001fe200078e0a27 */
[----:B------:R-:W-:Y:S01]  /*19e0*/  ISETP.GT.U32.AND P4, PT, R30, R37, PT ;  /* 0x000000251e00720c */ /* 0x000fe20003f84070 */
[----:B------:R-:W-:Y:S02]  /*19f0*/  IMAD.MOV.U32 R38, RZ, RZ, RZ ;  /* 0x000000ffff267224 */ /* 0x000fe400078e00ff */
[----:B------:R-:W-:Y:S01]  /*1a00*/  IMAD R12, R11, R22, RZ ;  /* 0x000000160b0c7224 */ /* 0x000fe200078e02ff */
[----:B------:R-:W-:-:S03]  /*1a10*/  IABS R11, R0 ;  /* 0x00000000000b7213 */ /* 0x000fc60000000000 */
[----:B------:R-:W-:-:S04]  /*1a20*/  IMAD.HI.U32 R12, R39, R12, R38 ;  /* 0x0000000c270c7227 */ /* 0x000fc800078e0026 */
[----:B------:R-:W-:Y:S02]  /*1a30*/  IMAD.MOV R26, RZ, RZ, -R11 ;  /* 0x000000ffff1a7224 */ /* 0x000fe400078e0a0b */
[C---:B------:R-:W-:Y:S01]  /*1a40*/  IMAD.HI.U32 R11, R12.reuse, R9, RZ ;  /* 0x000000090c0b7227 */ /* 0x040fe200078e00ff */
[----:B-1----:R-:W0:Y:S03]  /*1a50*/  SHFL.BFLY PT, R31, R34, 0x2, 0x1f ;  /* 0x0c401f00221f7f89 */ /* 0x002e2600000e0000 */
[----:B------:R-:W-:Y:S02]  /*1a60*/  IMAD R9, R11, R26, R9 ;  /* 0x0000001a0b097224 */ /* 0x000fe400078e0209 */
[----:B------:R-:W-:-:S03]  /*1a70*/  IMAD.HI.U32 R12, R12, R27, RZ ;  /* 0x0000001b0c0c7227 */ /* 0x000fc600078e00ff */
[----:B------:R-:W-:Y:S01]  /*1a80*/  ISETP.GT.U32.AND P1, PT, R22, R9, PT ;  /* 0x000000091600720c */ /* 0x000fe20003f24070 */
[----:B------:R-:W-:Y:S02]  /*1a90*/  @!P4 IMAD.IADD R37, R37, 0x1, -R30 ;  /* 0x000000012525c824 */ /* 0x000fe400078e0a1e */
[----:B------:R-:W-:Y:S01]  /*1aa0*/  IMAD R27, R12, R26, R27 ;  /* 0x0000001a0c1b7224 */ /* 0x000fe200078e021b */
[-C--:B------:R-:W-:Y:S01]  /*1ab0*/  LOP3.LUT R26, R21, R30.reuse, RZ, 0x3c, !PT ;  /* 0x0000001e151a7212 */ /* 0x080fe200078e3cff */
[----:B------:R-:W-:Y:S01]  /*1ac0*/  @!P4 VIADD R35, R35, 0x1 ;  /* 0x000000012323c836 */ /* 0x000fe20000000000 */
[----:B------:R-:W-:Y:S02]  /*1ad0*/  ISETP.GE.U32.AND P0, PT, R37, R30, PT ;  /* 0x0000001e2500720c */ /* 0x000fe40003f06070 */
[----:B------:R-:W-:Y:S02]  /*1ae0*/  ISETP.GT.U32.AND P2, PT, R22, R27, PT ;  /* 0x0000001b1600720c */ /* 0x000fe40003f44070 */
[----:B------:R-:W-:-:S02]  /*1af0*/  ISETP.GE.AND P3, PT, R26, RZ, PT ;  /* 0x000000ff1a00720c */ /* 0x000fc40003f66270 */
[----:B------:R-:W1:Y:S01]  /*1b00*/  LDC.U8 R26, c[0x0][0x3d9] ;  /* 0x0000f640ff1a7b82 */ /* 0x000e620000000000 */
[--C-:B------:R-:W-:Y:S01]  /*1b10*/  @!P1 IMAD.IADD R9, R9, 0x1, -R22.reuse ;  /* 0x0000000109099824 */ /* 0x100fe200078e0a16 */
[----:B------:R-:W-:Y:S01]  /*1b20*/  LOP3.LUT R21, R21, R0, RZ, 0x3c, !PT ;  /* 0x0000000015157212 */ /* 0x000fe200078e3cff */
[----:B------:R-:W-:Y:S02]  /*1b30*/  @!P1 VIADD R11, R11, 0x1 ;  /* 0x000000010b0b9836 */ /* 0x000fe40000000000 */
[----:B0-----:R-:W-:Y:S01]  /*1b40*/  FADD.FTZ R31, R34, R31 ;  /* 0x0000001f221f7221 */ /* 0x001fe20000010000 */
[-C--:B------:R-:W-:Y:S01]  /*1b50*/  ISETP.GE.U32.AND P4, PT, R9, R22.reuse, PT ;  /* 0x000000160900720c */ /* 0x080fe20003f86070 */
[----:B------:R-:W-:Y:S01]  /*1b60*/  @P0 VIADD R35, R35, 0x1 ;  /* 0x0000000123230836 */ /* 0x000fe20000000000 */
[----:B------:R-:W-:Y:S01]  /*1b70*/  ISETP.GE.AND P0, PT, R7, RZ, PT ;  /* 0x000000ff0700720c */ /* 0x000fe20003f06270 */
[----:B------:R-:W-:Y:S01]  /*1b80*/  @!P2 IMAD.IADD R27, R27, 0x1, -R22 ;  /* 0x000000011b1ba824 */ /* 0x000fe200078e0a16 */
[----:B------:R-:W0:Y:S01]  /*1b90*/  SHFL.BFLY PT, R34, R31, 0x1, 0x1f ;  /* 0x0c201f001f227f89 */ /* 0x000e2200000e0000 */
[----:B------:R-:W-:Y:S01]  /*1ba0*/  SHF.R.S32.HI R9, RZ, 0x1f, R4 ;  /* 0x0000001fff097819 */ /* 0x000fe20000011404 */
[----:B------:R-:W-:Y:S01]  /*1bb0*/  @!P3 IMAD.MOV R35, RZ, RZ, -R35 ;  /* 0x000000ffff23b224 */ /* 0x000fe200078e0a23 */
[----:B------:R-:W-:Y:S01]  /*1bc0*/  LEA.HI.SX32 R7, R4, 0x1, 0x1 ;  /* 0x0000000104077811 */ /* 0x000fe200078f0aff */
[----:B------:R-:W-:Y:S01]  /*1bd0*/  @!P2 VIADD R12, R12, 0x1 ;  /* 0x000000010c0ca836 */ /* 0x000fe20000000000 */
[----:B------:R-:W-:Y:S01]  /*1be0*/  ISETP.GE.U32.AND P3, PT, R27, R22, PT ;  /* 0x000000161b00720c */ /* 0x000fe20003f66070 */
[----:B------:R-:W-:Y:S01]  /*1bf0*/  @!P5 IMAD.MOV R7, RZ, RZ, R9 ;  /* 0x000000ffff07d224 */ /* 0x000fe200078e0209 */
[----:B------:R-:W-:-:S02]  /*1c00*/  ISETP.GE.AND P5, PT, R21, RZ, PT ;  /* 0x000000ff1500720c */ /* 0x000fc40003fa6270 */
[----:B------:R-:W-:Y:S01]  /*1c10*/  @P4 VIADD R11, R11, 0x1 ;  /* 0x000000010b0b4836 */ /* 0x000fe20000000000 */
[----:B------:R-:W-:Y:S02]  /*1c20*/  ISETP.NE.AND P2, PT, R0, RZ, PT ;  /* 0x000000ff0000720c */ /* 0x000fe40003f45270 */
[----:B------:R-:W-:Y:S01]  /*1c30*/  @!P6 LOP3.LUT R35, RZ, R30, RZ, 0x33, !PT ;  /* 0x0000001eff23e212 */ /* 0x000fe200078e33ff */
[----:B------:R-:W-:Y:S01]  /*1c40*/  IMAD.MOV.U32 R22, RZ, RZ, R11 ;  /* 0x000000ffff167224 */ /* 0x000fe200078e000b */
[----:B-1----:R-:W-:Y:S02]  /*1c50*/  ISETP.NE.AND P4, PT, R26, RZ, PT ;  /* 0x000000ff1a00720c */ /* 0x002fe40003f85270 */
[----:B------:R-:W-:Y:S01]  /*1c60*/  LOP3.LUT R11, RZ, R0, RZ, 0x33, !PT ;  /* 0x00000000ff0b7212 */ /* 0x000fe200078e33ff */
[----:B------:R-:W-:Y:S01]  /*1c70*/  @!P0 IMAD.MOV R22, RZ, RZ, -R22 ;  /* 0x000000ffff168224 */ /* 0x000fe200078e0a16 */
[----:B------:R-:W-:Y:S01]  /*1c80*/  LOP3.LUT P0, RZ, R10, 0x3, RZ, 0xc0, !PT ;  /* 0x000000030aff7812 */ /* 0x000fe2000780c0ff */
[----:B------:R-:W-:Y:S01]  /*1c90*/  @P3 VIADD R12, R12, 0x1 ;  /* 0x000000010c0c3836 */ /* 0x000fe20000000000 */
[----:B------:R-:W-:-:S02]  /*1ca0*/  ISETP.GT.AND P3, PT, R5, RZ, PT ;  /* 0x000000ff0500720c */ /* 0x000fc40003f64270 */
[----:B------:R-:W-:Y:S01]  /*1cb0*/  ISETP.GT.OR P0, PT, R10, 0xf, P0 ;  /* 0x0000000f0a00780c */ /* 0x000fe20000704670 */
[----:B------:R-:W-:Y:S02]  /*1cc0*/  @!P5 IMAD.MOV R12, RZ, RZ, -R12 ;  /* 0x000000ffff0cd224 */ /* 0x000fe400078e0a0c */
[----:B0-----:R-:W-:Y:S01]  /*1cd0*/  FADD.FTZ R34, R31, R34 ;  /* 0x000000221f227221 */ /* 0x001fe20000010000 */
[----:B------:R-:W-:Y:S02]  /*1ce0*/  SEL R6, R6, 0x1, !P4 ;  /* 0x0000000106067807 */ /* 0x000fe40006000000 */
[----:B------:R-:W-:Y:S02]  /*1cf0*/  SEL R27, R11, R22, !P2 ;  /* 0x000000160b1b7207 */ /* 0x000fe40005000000 */
[----:B------:R-:W-:Y:S02]  /*1d00*/  FSETP.NE.FTZ.AND P1, PT, R34, RZ, PT ;  /* 0x000000ff2200720b */ /* 0x000fe40003f35000 */
[----:B------:R-:W-:Y:S01]  /*1d10*/  SHF.R.S32.HI R22, RZ, 0x1f, R5 ;  /* 0x0000001fff167819 */ /* 0x000fe20000011405 */
[----:B------:R-:W-:Y:S01]  /*1d20*/  IMAD R10, R27, R6, RZ ;  /* 0x000000061b0a7224 */ /* 0x000fe200078e02ff */
[----:B------:R-:W-:Y:S01]  /*1d30*/  SEL R11, R11, R12, !P2 ;  /* 0x0000000c0b0b7207 */ /* 0x000fe20005000000 */
[----:B------:R-:W-:Y:S01]  /*1d40*/  IMAD.MOV.U32 R27, RZ, RZ, 0x7f800000 ;  /* 0x7f800000ff1b7424 */ /* 0x000fe200078e00ff */
[----:B------:R-:W-:Y:S01]  /*1d50*/  ISETP.LT.U32.AND P5, PT, R24, R35, PT ;  /* 0x000000231800720c */ /* 0x000fe20003fa1070 */
[----:B------:R-:W-:Y:S01]  /*1d60*/  IMAD R10, R7, R10, RZ ;  /* 0x0000000a070a7224 */ /* 0x000fe200078e02ff */
[----:B------:R-:W-:Y:S01]  /*1d70*/  SHF.R.S32.HI R21, RZ, 0x1f, R35 ;  /* 0x0000001fff157819 */ /* 0x000fe20000011423 */
[----:B------:R-:W-:Y:S01]  /*1d80*/  IMAD R6, R11, R6, RZ ;  /* 0x000000060b067224 */ /* 0x000fe200078e02ff */
[----:B------:R-:W-:Y:S01]  /*1d90*/  LEA.HI.SX32 R9, R5, 0x1, 0x1 ;  /* 0x0000000105097811 */ /* 0x000fe200078f0aff */
[----:B------:R-:W-:Y:S01]  /*1da0*/  @!P3 IMAD.MOV R9, RZ, RZ, R22 ;  /* 0x000000ffff09b224 */ /* 0x000fe200078e0216 */
[----:B------:R-:W-:Y:S01]  /*1db0*/  ISETP.LT.AND.EX P5, PT, R25, R21, PT, P5 ;  /* 0x000000151900720c */ /* 0x000fe20003fa1350 */
[----:B------:R-:W0:Y:S02]  /*1dc0*/  @P1 MUFU.LG2 R34, R34 ;  /* 0x0000002200221308 */ /* 0x000e240000000c00 */
[----:B------:R-:W-:Y:S01]  /*1dd0*/  IMAD R9, R6, R9, RZ ;  /* 0x0000000906097224 */ /* 0x000fe200078e02ff */
[----:B------:R-:W-:-:S02]  /*1de0*/  SEL R12, R24, R35, P5 ;  /* 0x00000023180c7207 */ /* 0x000fc40002800000 */
[----:B------:R-:W-:Y:S01]  /*1df0*/  SEL R11, R25, R21, P5 ;  /* 0x00000015190b7207 */ /* 0x000fe20002800000 */
[----:B0-----:R-:W-:Y:S01]  /*1e00*/  @P1 FFMA.FTZ R27, R34, 0.69314718246459960938, R19 ;  /* 0x3f317218221b1823 */ /* 0x001fe20000010013 */
        /* <DEDUP_REMOVED lines=37> */
[-C--:B------:R-:W-:Y:S02]  /*2060*/  IADD3 R25, P0, RZ, -R0.reuse, RZ ;  /* 0x80000000ff197210 */ /* 0x080fe40007f1e0ff */
[----:B------:R-:W-:Y:S02]  /*2070*/  MOV R40, R0 ;  /* 0x0000000000287202 */ /* 0x000fe40000000f00 */
[----:B------:R-:W-:Y:S01]  /*2080*/  IADD3.X R19, RZ, ~R21, RZ, P0, !PT ;  /* 0x80000015ff137210 */ /* 0x000fe200007fe4ff */
[----:B------:R-:W-:Y:S01]  /*2090*/  IMAD.WIDE.U32 R30, R34, R25, R30 ;  /* 0x00000019221e7225 */ /* 0x000fe200078e001e */
[----:B------:R-:W-:-:S03]  /*20a0*/  MOV R41, R21 ;  /* 0x0000001500297202 */ /* 0x000fc60000000f00 */
[----:B------:R-:W-:Y:S01]  /*20b0*/  IMAD R19, R19, R34, RZ ;  /* 0x0000002213137224 */ /* 0x000fe200078e02ff */
[----:B------:R-:W-:-:S03]  /*20c0*/  MOV R26, R30 ;  /* 0x0000001e001a7202 */ /* 0x000fc60000000f00 */
[----:B------:R-:W-:-:S05]  /*20d0*/  IMAD R19, R6, R25, R19 ;  /* 0x0000001906137224 */ /* 0x000fca00078e0213 */
[----:B------:R-:W-:Y:S01]  /*20e0*/  IADD3 R19, R31, R19, RZ ;  /* 0x000000131f137210 */ /* 0x000fe20007ffe0ff */
[----:B------:R-:W-:Y:S05]  /*20f0*/  BRA `(.L_x_269) ;  /* 0x0000000000587947 */ /* 0x000fea0003800000 */
.L_x_268:
        /* <DEDUP_REMOVED lines=22> */
.L_x_269:
[----:B------:R-:W-:Y:S05]  /*2260*/  BSYNC B0 ;  /* 0x0000000000007941 */ /* 0x000fea0003800000 */
.L_x_267:
[----:B------:R-:W-:Y:S01]  /*2270*/  LOP3.LUT R0, R19, R8, RZ, 0xfc, !PT ;  /* 0x0000000813007212 */ /* 0x000fe200078efcff */
[----:B------:R-:W-:Y:S03]  /*2280*/  BSSY B0, `(.L_x_270) ;  /* 0x0000028000007945 */ /* 0x000fe60003800000 */
[----:B------:R-:W-:-:S13]  /*2290*/  ISETP.NE.U32.AND P0, PT, R0, RZ, PT ;  /* 0x000000ff0000720c */ /* 0x000fda0003f05070 */
[----:B------:R-:W-:Y:S05]  /*22a0*/  @!P0 BRA `(.L_x_271) ;  /* 0x00000000003c8947 */ /* 0x000fea0003800000 */
[----:B------:R-:W-:Y:S01]  /*22b0*/  IMAD.MOV.U32 R24, RZ, RZ, R23 ;  /* 0x000000ffff187224 */ /* 0x000fe200078e0017 */
[----:B------:R-:W-:Y:S02]  /*22c0*/  MOV R6, R8 ;  /* 0x0000000800067202 */ /* 0x000fe40000000f00 */
[----:B------:R-:W-:Y:S02]  /*22d0*/  MOV R22, 0x22f0 ;  /* 0x000022f000167802 */ /* 0x000fe40000000f00 */
[----:B------:R-:W-:Y:S05]  /*22e0*/  CALL.REL.NOINC `($__internal_5_$__cuda_sm20_div_s64) ;  /* 0x0000002000d87944 */ /* 0x000fea0003c00000 */
        /* <DEDUP_REMOVED lines=11> */
.L_x_271:
[----:B------:R-:W0:Y:S01]  /*23a0*/  I2F.U32.RP R2, R23 ;  /* 0x0000001700027306 */ /* 0x000e220000209000 */
[----:B------:R-:W-:Y:S01]  /*23b0*/  ISETP.NE.U32.AND P0, PT, R23, RZ, PT ;  /* 0x000000ff1700720c */ /* 0x000fe20003f05070 */
[----:B------:R-:W-:Y:S01]  /*23c0*/  HFMA2.MMA R35, -RZ, RZ, 0, 0 ;  /* 0x00000000ff237435 */ /* 0x000fe200000001ff */
[----:B------:R-:W-:-:S05]  /*23d0*/  MOV R8, RZ ;  /* 0x000000ff00087202 */ /* 0x000fca0000000f00 */
        /* <DEDUP_REMOVED lines=15> */
[----:B------:R-:W-:-:S05]  /*24d0*/  @!P0 LOP3.LUT R34, RZ, R23, RZ, 0x33, !PT ;  /* 0x00000017ff228212 */ /* 0x000fca00078e33ff */
[----:B------:R-:W-:-:S04]  /*24e0*/  IMAD.MOV R30, RZ, RZ, -R34 ;  /* 0x000000ffff1e7224 */ /* 0x000fc800078e0a22 */
[----:B------:R-:W-:Y:S02]  /*24f0*/  IMAD R30, R23, R30, R26 ;  /* 0x0000001e171e7224 */ /* 0x000fe400078e021a */
.L_x_272:
[----:B------:R-:W-:Y:S05]  /*2500*/  BSYNC B0 ;  /* 0x0000000000007941 */ /* 0x000fea0003800000 */
.L_x_270:
        /* <DEDUP_REMOVED lines=11> */
[----:B------:R-:W-:Y:S05]  /*25c0*/  CALL.REL.NOINC `($__internal_5_$__cuda_sm20_div_s64) ;  /* 0x0000002000207944 */ /* 0x000fea0003c00000 */
[-C--:B------:R-:W-:Y:S02]  /*25d0*/  IADD3 R6, P0, RZ, -R0.reuse, RZ ;  /* 0x80000000ff067210 */ /* 0x080fe40007f1e0ff */
[----:B------:R-:W-:Y:S02]  /*25e0*/  MOV R24, R0 ;  /* 0x0000000000187202 */ /* 0x000fe40000000f00 */
[-C--:B------:R-:W-:Y:S01]  /*25f0*/  IADD3.X R2, RZ, ~R21.reuse, RZ, P0, !PT ;  /* 0x80000015ff027210 */ /* 0x080fe200007fe4ff */
[----:B------:R-:W-:Y:S01]  /*2600*/  IMAD.WIDE.U32 R34, R7, R6, R34 ;  /* 0x0000000607227225 */ /* 0x000fe200078e0022 */
[----:B------:R-:W-:-:S03]  /*2610*/  MOV R25, R21 ;  /* 0x0000001500197202 */ /* 0x000fc60000000f00 */
[----:B------:R-:W-:-:S04]  /*2620*/  IMAD R2, R2, R7, RZ ;  /* 0x0000000702027224 */ /* 0x000fc800078e02ff */
[----:B------:R-:W-:-:S05]  /*2630*/  IMAD R2, R3, R6, R2 ;  /* 0x0000000603027224 */ /* 0x000fca00078e0202 */
[----:B------:R-:W-:Y:S01]  /*2640*/  IADD3 R2, R35, R2, RZ ;  /* 0x0000000223027210 */ /* 0x000fe20007ffe0ff */
[----:B------:R-:W-:Y:S05]  /*2650*/  BRA `(.L_x_275) ;  /* 0x0000000000547947 */ /* 0x000fea0003800000 */
.L_x_274:
        /* <DEDUP_REMOVED lines=20> */
[----:B------:R-:W-:Y:S02]  /*27a0*/  IMAD R34, R7, R0, R34 ;  /* 0x0000000007227224 */ /* 0x000fe400078e0222 */
.L_x_275:
[----:B------:R-:W-:Y:S05]  /*27b0*/  BSYNC B0 ;  /* 0x0000000000007941 */ /* 0x000fea0003800000 */
.L_x_273:
[-C--:B------:R-:W-:Y:S01]  /*27c0*/  IMAD R0, R33, R18.reuse, RZ ;  /* 0x0000001221007224 */ /* 0x080fe200078e02ff */
[----:B------:R-:W-:Y:S01]  /*27d0*/  ULDC.U8 UR10, c[0x0][0x3d9] ;  /* 0x0000f640000a7ab9 */ /* 0x000fe20000000000 */
[C---:B------:R-:W-:Y:S01]  /*27e0*/  IMAD.WIDE.U32 R6, R32.reuse, R18, RZ ;  /* 0x0000001220067225 */ /* 0x040fe200078e00ff */
[----:B------:R-:W-:Y:S01]  /*27f0*/  UISETP.NE.AND UP0, UPT, UR10, URZ, UPT ;  /* 0x0000003f0a00728c */ /* 0x000fe2000bf05270 */
[----:B------:R-:W-:Y:S01]  /*2800*/  SHF.R.S32.HI R3, RZ, 0x1f, R23 ;  /* 0x0000001fff037819 */ /* 0x000fe20000011417 */
[----:B------:R-:W-:Y:S01]  /*2810*/  ULDC.64 UR4, c[0x0][0x2c0] ;  /* 0x0000b00000047ab9 */ /* 0x000fe20000000a00 */
[----:B------:R-:W-:Y:S01]  /*2820*/  IMAD R33, R32, R17, R0 ;  /* 0x0000001120217224 */ /* 0x000fe200078e0200 */
[----:B------:R-:W-:Y:S01]  /*2830*/  UIMAD UR4, UR4, UR5, URZ ;  /* 0x00000005040472a4 */ /* 0x000fe2000f8e023f */
[----:B------:R-:W-:Y:S01]  /*2840*/  IMAD R8, R8, R23, RZ ;  /* 0x0000001708087224 */ /* 0x000fe200078e02ff */
[----:B------:R-:W-:Y:S01]  /*2850*/  USEL UR5, UR5, 0x1, !UP0 ;  /* 0x0000000105057887 */ /* 0x000fe2000c000000 */
[----:B------:R-:W-:Y:S01]  /*2860*/  BSSY B0, `(.L_x_276) ;  /* 0x0000040000007945 */ /* 0x000fe20003800000 */
[----:B------:R-:W-:Y:S01]  /*2870*/  IADD3 R33, R7, R33, RZ ;  /* 0x0000002107217210 */ /* 0x000fe20007ffe0ff */
[----:B------:R-:W-:Y:S01]  /*2880*/  USHF.R.S32.HI UR11, URZ, 0x1f, UR4 ;  /* 0x0000001f3f0b7899 */ /* 0x000fe20008011404 */
[----:B------:R-:W-:Y:S01]  /*2890*/  IMAD R3, R3, R30, R8 ;  /* 0x0000001e03037224 */ /* 0x000fe200078e0208 */
[----:B------:R-:W-:Y:S01]  /*28a0*/  USHF.R.S32.HI UR10, URZ, 0x1f, UR5 ;  /* 0x0000001f3f0a7899 */ /* 0x000fe20008011405 */
[----:B------:R-:W-:-:S02]  /*28b0*/  IMAD R19, R25, UR5, RZ ;  /* 0x0000000519137c24 */ /* 0x000fc4000f8e02ff */
[-C--:B------:R-:W-:Y:S02]  /*28c0*/  IMAD R0, R33, R16.reuse, RZ ;  /* 0x0000001021007224 */ /* 0x080fe400078e02ff */
[----:B------:R-:W-:-:S04]  /*28d0*/  IMAD.WIDE.U32 R32, R6, R16, RZ ;  /* 0x0000001006207225 */ /* 0x000fc800078e00ff */
[----:B------:R-:W-:Y:S02]  /*28e0*/  IMAD R7, R15, R6, R0 ;  /* 0x000000060f077224 */ /* 0x000fe400078e0200 */
[----:B------:R-:W-:-:S03]  /*28f0*/  IMAD.WIDE.U32 R36, R34, UR4, RZ ;  /* 0x0000000422247c25 */ /* 0x000fc6000f8e00ff */
[----:B------:R-:W-:Y:S01]  /*2900*/  IADD3 R6, R33, R7, RZ ;  /* 0x0000000721067210 */ /* 0x000fe20007ffe0ff */
[----:B------:R-:W-:Y:S02]  /*2910*/  IMAD R7, R2, UR4, RZ ;  /* 0x0000000402077c24 */ /* 0x000fe4000f8e02ff */
[----:B------:R-:W-:Y:S01]  /*2920*/  IMAD.WIDE.U32 R30, R30, R23, RZ ;  /* 0x000000171e1e7225 */ /* 0x000fe200078e00ff */
[----:B------:R-:W-:-:S03]  /*2930*/  LOP3.LUT R0, R41, R6, RZ, 0xfc, !PT ;  /* 0x0000000629007212 */ /* 0x000fc600078efcff */
[----:B------:R-:W-:Y:S01]  /*2940*/  IMAD R7, R34, UR11, R7 ;  /* 0x0000000b22077c24 */ /* 0x000fe2000f8e0207 */
        /* <DEDUP_REMOVED lines=13> */
[----:B------:R-:W-:Y:S05]  /*2a20*/  CALL.REL.NOINC `($__internal_5_$__cuda_sm20_div_s64) ;  /* 0x0000001c00087944 */ /* 0x000fea0003c00000 */
        /* <DEDUP_REMOVED lines=12> */
.L_x_277:
        /* <DEDUP_REMOVED lines=23> */
.L_x_278:
[----:B------:R-:W-:Y:S05]  /*2c60*/  BSYNC B0 ;  /* 0x0000000000007941 */ /* 0x000fea0003800000 */
.L_x_276:
        /* <DEDUP_REMOVED lines=19> */
.L_x_280:
        /* <DEDUP_REMOVED lines=22> */
.L_x_281:
[----:B------:R-:W-:Y:S05]  /*2f00*/  BSYNC B0 ;  /* 0x0000000000007941 */ /* 0x000fea0003800000 */
.L_x_279:
        /* <DEDUP_REMOVED lines=22> */
.L_x_283:
        /* <DEDUP_REMOVED lines=23> */
.L_x_284:
[----:B------:R-:W-:Y:S05]  /*31e0*/  BSYNC B0 ;  /* 0x0000000000007941 */ /* 0x000fea0003800000 */
.L_x_282:
[----:B------:R-:W-:Y:S01]  /*31f0*/  LOP3.LUT R2, R33, R13, RZ, 0xfc, !PT ;  /* 0x0000000d21027212 */ /* 0x000fe200078efcff */
[----:B------:R-:W-:Y:S01]  /*3200*/  ULDC UR4, c[0x0][0x2c4] ;  /* 0x0000b10000047ab9 */ /* 0x000fe20000000800 */
[----:B------:R-:W-:Y:S01]  /*3210*/  SHF.R.S32.HI R0, RZ, 0x1f, R10 ;  /* 0x0000001fff007819 */ /* 0x000fe2000001140a */
[----:B------:R-:W-:Y:S01]  /*3220*/  IMAD R44, R23, UR4, RZ ;  /* 0x00000004172c7c24 */ /* 0x000fe2000f8e02ff */
[----:B------:R-:W-:Y:S01]  /*3230*/  ISETP.NE.U32.AND P0, PT, R2, RZ, PT ;  /* 0x000000ff0200720c */ /* 0x000fe20003f05070 */
[----:B------:R-:W-:Y:S01]  /*3240*/  IMAD R19, R25, R10, RZ ;  /* 0x0000000a19137224 */ /* 0x000fe200078e02ff */
[----:B------:R-:W-:Y:S01]  /*3250*/  SHF.R.S32.HI R25, RZ, 0x1f, R4 ;  /* 0x0000001fff197819 */ /* 0x000fe20000011404 */
[----:B------:R-:W-:Y:S01]  /*3260*/  IMAD R15, R15, R4, RZ ;  /* 0x000000040f0f7224 */ /* 0x000fe200078e02ff */
[----:B------:R-:W-:Y:S01]  /*3270*/  SHF.R.S32.HI R21, RZ, 0x1f, R44 ;  /* 0x0000001fff157819 */ /* 0x000fe2000001142c */
[----:B------:R-:W-:Y:S01]  /*3280*/  IMAD R19, R0, R24, R19 ;  /* 0x0000001800137224 */ /* 0x000fe200078e0213 */
[----:B------:R-:W-:Y:S01]  /*3290*/  BSSY B0, `(.L_x_285) ;  /* 0x0000034000007945 */ /* 0x000fe20003800000 */
[----:B------:R-:W-:-:S02]  /*32a0*/  IMAD R0, R17, R44, RZ ;  /* 0x0000002c11007224 */ /* 0x000fc400078e02ff */
[----:B------:R-:W-:Y:S02]  /*32b0*/  IMAD R15, R25, R16, R15 ;  /* 0x00000010190f7224 */ /* 0x000fe400078e020f */
[----:B------:R-:W-:-:S04]  /*32c0*/  IMAD.WIDE.U32 R16, R16, R4, RZ ;  /* 0x0000000410107225 */ /* 0x000fc800078e00ff */
[----:B------:R-:W-:Y:S01]  /*32d0*/  IMAD.WIDE.U32 R40, R24, R10, RZ ;  /* 0x0000000a18287225 */ /* 0x000fe200078e00ff */
[----:B------:R-:W-:-:S03]  /*32e0*/  IADD3 R10, R17, R15, RZ ;  /* 0x0000000f110a7210 */ /* 0x000fc60007ffe0ff */
        /* <DEDUP_REMOVED lines=14> */
[-C--:B------:R-:W-:Y:S02]  /*33d0*/  IADD3.X R19, RZ, ~R21.reuse, RZ, P0, !PT ;  /* 0x80000015ff137210 */ /* 0x080fe400007fe4ff */
        /* <DEDUP_REMOVED lines=8> */
.L_x_286:
[----:B------:R-:W0:Y:S01]  /*3460*/  I2F.U32.RP R6, R14 ;  /* 0x0000000e00067306 */ /* 0x000e220000209000 */
[----:B------:R-:W-:Y:S01]  /*3470*/  IMAD.MOV.U32 R18, RZ, RZ, RZ ;  /* 0x000000ffff127224 */ /* 0x000fe200078e00ff */
[----:B------:R-:W-:Y:S01]  /*3480*/  ISETP.NE.U32.AND P0, PT, R14, RZ, PT ;  /* 0x000000ff0e00720c */ /* 0x000fe20003f05070 */
[----:B------:R-:W-:-:S05]  /*3490*/  IMAD.MOV.U32 R33, RZ, RZ, RZ ;  /* 0x000000ffff217224 */ /* 0x000fca00078e00ff */
        /* <DEDUP_REMOVED lines=19> */
.L_x_287:
[----:B------:R-:W-:Y:S05]  /*35d0*/  BSYNC B0 ;  /* 0x0000000000007941 */ /* 0x000fea0003800000 */
.L_x_285:
        /* <DEDUP_REMOVED lines=23> */
[----:B------:R-:W-:Y:S01]  /*3750*/  MOV R18, R0 ;  /* 0x0000000000127202 */ /* 0x000fe20000000f00 */
[----:B------:R-:W-:-:S04]  /*3760*/  IMAD.WIDE.U32 R22, R12, R2, R22 ;  /* 0x000000020c167225 */ /* 0x000fc800078e0016 */
[----:B------:R-:W-:Y:S01]  /*3770*/  IMAD R19, R19, R12, RZ ;  /* 0x0000000c13137224 */ /* 0x000fe200078e02ff */
[----:B------:R-:W-:-:S03]  /*3780*/  MOV R12, R22 ;  /* 0x00000016000c7202 */ /* 0x000fc60000000f00 */
[----:B------:R-:W-:Y:S01]  /*3790*/  IMAD R2, R11, R2, R19 ;  /* 0x000000020b027224 */ /* 0x000fe200078e0213 */
[----:B------:R-:W-:-:S03]  /*37a0*/  MOV R19, R21 ;  /* 0x0000001500137202 */ /* 0x000fc60000000f00 */
[----:B------:R-:W-:Y:S01]  /*37b0*/  IMAD.IADD R2, R23, 0x1, R2 ;  /* 0x0000000117027824 */ /* 0x000fe200078e0202 */
[----:B------:R-:W-:Y:S05]  /*37c0*/  BRA `(.L_x_290) ;  /* 0x00000000005c7947 */ /* 0x000fea0003800000 */
.L_x_289:
[----:B------:R-:W0:Y:S01]  /*37d0*/  I2F.U32.RP R6, R12 ;  /* 0x0000000c00067306 */ /* 0x000e220000209000 */
[----:B------:R-:W-:Y:S01]  /*37e0*/  IMAD.MOV.U32 R18, RZ, RZ, RZ ;  /* 0x000000ffff127224 */ /* 0x000fe200078e00ff */
[----:B------:R-:W-:-:S06]  /*37f0*/  ISETP.NE.U32.AND P0, PT, R12, RZ, PT ;  /* 0x000000ff0c00720c */ /* 0x000fcc0003f05070 */
[----:B0-----:R-:W0:Y:S02]  /*3800*/  MUFU.RCP R2, R6 ;  /* 0x0000000600027308 */ /* 0x001e240000001000 */
[----:B0-----:R-:W-:-:S06]  /*3810*/  IADD3 R2, R2, 0xffffffe, RZ ;  /* 0x0ffffffe02027810 */ /* 0x001fcc0007ffe0ff */
[----:B------:R-:W0:Y:S02]  /*3820*/  F2I.FTZ.U32.TRUNC.NTZ R19, R2 ;  /* 0x0000000200137305 */ /* 0x000e24000021f000 */
[----:B0-----:R-:W-:Y:S01]  /*3830*/  IADD3 R0, RZ, -R19, RZ ;  /* 0x80000013ff007210 */ /* 0x001fe20007ffe0ff */
[----:B------:R-:W-:-:S04]  /*3840*/  IMAD.MOV.U32 R2, RZ, RZ, RZ ;  /* 0x000000ffff027224 */ /* 0x000fc800078e00ff */
        /* <DEDUP_REMOVED lines=15> */
.L_x_290:
[----:B------:R-:W-:Y:S05]  /*3940*/  BSYNC B0 ;  /* 0x0000000000007941 */ /* 0x000fea0003800000 */
.L_x_288:
[----:B------:R-:W-:Y:S01]  /*3950*/  IADD3 R31, P1, P0, R36, R34, R30 ;  /* 0x00000022241f7210 */ /* 0x000fe2000783e01e */
[----:B------:R-:W-:Y:S01]  /*3960*/  ULDC.64 UR4, c[0x0][0x2b0] ;  /* 0x0000ac0000047ab9 */ /* 0x000fe20000000a00 */
[----:B------:R-:W-:Y:S02]  /*3970*/  SHF.R.S32.HI R0, RZ, 0x1f, R9 ;  /* 0x0000001fff007819 */ /* 0x000fe40000011409 */
[----:B------:R-:W-:Y:S02]  /*3980*/  IADD3 R31, P3, P2, R40, R31, R44 ;  /* 0x0000001f281f7210 */ /* 0x000fe40007a7e02c */
[----:B------:R-:W-:Y:S02]  /*3990*/  IADD3.X R3, R7, R8, R3, P1, P0 ;  /* 0x0000000807037210 */ /* 0x000fe40000fe0403 */
[----:B------:R-:W-:Y:S02]  /*39a0*/  IADD3 R16, P1, P0, R46, R31, R16 ;  /* 0x0000001f2e107210 */ /* 0x000fe4000783e010 */
[----:B------:R-:W-:Y:S01]  /*39b0*/  IADD3.X R4, R15, R3, R4, P3, P2 ;  /* 0x000000030f047210 */ /* 0x000fe20001fe4404 */
[----:B------:R-:W-:-:S03]  /*39c0*/  IMAD R3, R19, R9, RZ ;  /* 0x0000000913037224 */ /* 0x000fc600078e02ff */
[----:B------:R-:W-:Y:S01]  /*39d0*/  IADD3.X R17, R13, R4, R10, P1, P0 ;  /* 0x000000040d117210 */ /* 0x000fe20000fe040a */
[-C--:B------:R-:W-:Y:S02]  /*39e0*/  IMAD R0, R0, R18.reuse, R3 ;  /* 0x0000001200007224 */ /* 0x080fe400078e0203 */
[----:B------:R-:W-:Y:S01]  /*39f0*/  IMAD R3, R2, R5, RZ ;  /* 0x0000000502037224 */ /* 0x000fe200078e02ff */
[----:B------:R-:W-:Y:S01]  /*3a00*/  SHF.R.S32.HI R2, RZ, 0x1f, R5 ;  /* 0x0000001fff027819 */ /* 0x000fe20000011405 */
        /* <DEDUP_REMOVED lines=9> */
.L_x_266:
[----:B------:R-:W-:Y:S02]  /*3aa0*/  ULDC.64 UR4, c[0x0][0x2b0] ;  /* 0x0000ac0000047ab9 */ /* 0x000fe40000000a00 */
[----:B------:R-:W-:-:S04]  /*3ab0*/  LEA R2, P0, R30, UR4, 0x2 ;  /* 0x000000041e027c11 */ /* 0x000fc8000f8010ff */
[----:B------:R-:W-:-:S05]  /*3ac0*/  LEA.HI.X R3, R30, UR5, R31, 0x2, P0 ;  /* 0x000000051e037c11 */ /* 0x000fca00080f141f */
[----:B------:R1:W-:Y:S04]  /*3ad0*/  STG.E desc[UR8][R2.64], R27 ;  /* 0x0000001b02007986 */ /* 0x0003e8000c101908 */
.L_x_265:
[----:B------:R-:W-:Y:S05]  /*3ae0*/  BSYNC B1 ;  /* 0x0000000000017941 */ /* 0x000fea0003800000 */
.L_x_264:
[----:B------:R-:W2:Y:S01]  /*3af0*/  S2R R25, SR_TID.X ;  /* 0x0000000000197919 */ /* 0x000ea20000002100 */
[----:B------:R-:W3:Y:S01]  /*3b00*/  LDC R0, c[0x0][0x3c4] ;  /* 0x0000f100ff007b82 */ /* 0x000ee20000000800 */
[----:B------:R-:W-:Y:S01]  /*3b10*/  CS2R R6, SRZ ;  /* 0x0000000000067805 */ /* 0x000fe2000001ff00 */
[----:B------:R-:W-:Y:S01]  /*3b20*/  IMAD.MOV.U32 R9, RZ, RZ, RZ ;  /* 0x000000ffff097224 */ /* 0x000fe200078e00ff */
[----:B------:R-:W-:Y:S02]  /*3b30*/  CS2R R4, SRZ ;  /* 0x0000000000047805 */ /* 0x000fe4000001ff00 */
[----:B--2---:R-:W-:-:S04]  /*3b40*/  SHF.R.S32.HI R24, RZ, 0x1f, R25 ;  /* 0x0000001fff187819 */ /* 0x004fc80000011419 */
[CC--:B01----:R-:W-:Y:S02]  /*3b50*/  LEA.HI R2, R24.reuse, R25.reuse, RZ, 0x2 ;  /* 0x0000001918027211 */ /* 0x0c3fe400078f10ff */
[----:B------:R-:W-:Y:S02]  /*3b60*/  LEA.HI R24, R24, R25, RZ, 0x5 ;  /* 0x0000001918187211 */ /* 0x000fe400078f28ff */
[----:B------:R-:W-:-:S05]  /*3b70*/  LOP3.LUT R2, R2, 0xfffffffc, RZ, 0xc0, !PT ;  /* 0xfffffffc02027812 */ /* 0x000fca00078ec0ff */
[----:B------:R-:W-:Y:S01]  /*3b80*/  IMAD.IADD R3, R25, 0x1, -R2 ;  /* 0x0000000119037824 */ /* 0x000fe200078e0a02 */
[----:B------:R-:W-:Y:S02]  /*3b90*/  LOP3.LUT R2, R24, 0x3fffffe0, RZ, 0xc0, !PT ;  /* 0x3fffffe018027812 */ /* 0x000fe400078ec0ff */
[----:B------:R-:W-:Y:S02]  /*3ba0*/  SHF.R.S32.HI R24, RZ, 0x5, R24 ;  /* 0x00000005ff187819 */ /* 0x000fe40000011418 */
[----:B---3--:R-:W-:-:S04]  /*3bb0*/  ISETP.GE.AND P0, PT, R3, R0, PT ;  /* 0x000000000300720c */ /* 0x008fc80003f06270 */
[C---:B------:R-:W-:Y:S01]  /*3bc0*/  ISETP.GT.OR P0, PT, R25.reuse, 0xf, P0 ;  /* 0x0000000f1900780c */ /* 0x040fe20000704670 */
[----:B------:R-:W-:Y:S01]  /*3bd0*/  IMAD.IADD R25, R25, 0x1, -R2 ;  /* 0x0000000119197824 */ /* 0x000fe200078e0a02 */
[----:B------:R-:W-:-:S03]  /*3be0*/  CS2R R2, SRZ ;  /* 0x0000000000027805 */ /* 0x000fc6000001ff00 */
[----:B------:R-:W-:-:S04]  /*3bf0*/  IMAD.SHL.U32 R25, R25, 0x4, RZ ;  /* 0x0000000419197824 */ /* 0x000fc800078e00ff */
[----:B------:R-:W-:-:S04]  /*3c00*/  VIADD R23, R25, 0x80 ;  /* 0x0000008019177836 */ /* 0x000fc80000000000 */
[----:B------:R-:W-:-:S04]  /*3c10*/  @!P0 FADD.FTZ R8, -R27, R28 ;  /* 0x0000001c1b088221 */ /* 0x000fc80000010100 */
[----:B------:R-:W-:-:S06]  /*3c20*/  @!P0 FMUL.FTZ R8, R8, 1.4426950216293334961 ;  /* 0x3fb8aa3b08088820 */ /* 0x000fcc0000410000 */
[----:B------:R-:W0:Y:S02]  /*3c30*/  @!P0 MUFU.EX2 R8, R8 ;  /* 0x0000000800088308 */ /* 0x000e240000000800 */
[----:B0-----:R0:W-:Y:S01]  /*3c40*/  @!P0 STS [R29], R8 ;  /* 0x000000081d008388 */ /* 0x0011e20000000800 */
[----:B------:R-:W-:Y:S01]  /*3c50*/  BAR.SYNC.DEFER_BLOCKING 0x0 ;  /* 0x0000000000007b1d */ /* 0x000fe20000010000 */
[----:B------:R-:W-:Y:S01]  /*3c60*/  ISETP.GE.AND P0, PT, R0, 0x1, PT ;  /* 0x000000010000780c */ /* 0x000fe20003f06270 */
[----:B------:R-:W-:-:S12]  /*3c70*/  IMAD.MOV.U32 R0, RZ, RZ, RZ ;  /* 0x000000ffff007224 */ /* 0x000fd800078e00ff */
[----:B------:R-:W-:Y:S05]  /*3c80*/  @!P0 BRA `(.L_x_291) ;  /* 0x0000000000e08947 */ /* 0x000fea0003800000 */
[----:B------:R-:W1:Y:S01]  /*3c90*/  S2UR UR6, SR_CgaCtaId ;  /* 0x00000000000679c3 */ /* 0x000e620000008800 */
        /* <DEDUP_REMOVED lines=25> */
.L_x_294:
[----:B0--3--:R-:W-:Y:S01]  /*3e30*/  MOV R29, R21 ;  /* 0x00000015001d7202 */ /* 0x009fe20000000f00 */
        /* <DEDUP_REMOVED lines=16> */
.L_x_293:
[----:B------:R-:W-:Y:S05]  /*3f40*/  BSYNC B0 ;  /* 0x0000000000007941 */ /* 0x000fea0003800000 */
.L_x_292:
        /* <DEDUP_REMOVED lines=12> */
.L_x_291:
        /* <DEDUP_REMOVED lines=14> */
[----:B------:R-:W-:Y:S02]  /*40f0*/  IABS R10, R14 ;  /* 0x0000000e000a7213 */ /* 0x000fe40000000000 */
[----:B------:R-:W1:Y:S03]  /*4100*/  I2F.RP R12, R16 ;  /* 0x00000010000c7306 */ /* 0x000e660000209400 */
[----:B------:R-:W-:-:S05]  /*4110*/  IMAD.MOV R10, RZ, RZ, -R10 ;  /* 0x000000ffff0a7224 */ /* 0x000fca00078e0a0a */
[----:B-1----:R-:W1:Y:S02]  /*4120*/  MUFU.RCP R18, R12 ;  /* 0x0000000c00127308 */ /* 0x002e640000001000 */
[----:B-1----:R-:W-:Y:S01]  /*4130*/  VIADD R18, R18, 0xffffffe ;  /* 0x0ffffffe12127836 */ /* 0x002fe20000000000 */
[----:B------:R-:W-:-:S05]  /*4140*/  IABS R12, R13 ;  /* 0x0000000d000c7213 */ /* 0x000fca0000000000 */
[----:B------:R1:W2:Y:S02]  /*4150*/  F2I.FTZ.U32.TRUNC.NTZ R19, R18 ;  /* 0x0000001200137305 */ /* 0x0002a4000021f000 */
[----:B-1----:R-:W-:Y:S01]  /*4160*/  HFMA2.MMA R18, -RZ, RZ, 0, 0 ;  /* 0x00000000ff127435 */ /* 0x002fe200000001ff */
[----:B--2---:R-:W-:-:S04]  /*4170*/  IMAD.MOV R15, RZ, RZ, -R19 ;  /* 0x000000ffff0f7224 */ /* 0x004fc800078e0a13 */
[----:B0-----:R-:W-:-:S05]  /*4180*/  IMAD R8, R15, R16, RZ ;  /* 0x000000100f087224 */ /* 0x001fca00078e02ff */
        /* <DEDUP_REMOVED lines=76> */
        .weak           $__internal_5_$__cuda_sm20_div_s64
        .type           $__internal_5_$__cuda_sm20_div_s64,@function
        .size           $__internal_5_$__cuda_sm20_div_s64,(.L_x_4945 - $__internal_5_$__cuda_sm20_div_s64)
$__internal_5_$__cuda_sm20_div_s64:
        /* <DEDUP_REMOVED lines=25> */
[----:B------:R-:W-:Y:S01]  /*47e0*/  IADD3 R2, P0, RZ, -R48, RZ ;  /* 0x80000030ff027210 */ /* 0x000fe20007f1e0ff */
[----:B------:R-:W-:Y:S01]  /*47f0*/  IMAD.MOV.U32 R49, RZ, RZ, RZ ;  /* 0x000000ffff317224 */ /* 0x000fe200078e00ff */
[----:B------:R-:W-:Y:S01]  /*4800*/  ISETP.GE.AND P1, PT, R19, RZ, PT ;  /* 0x000000ff1300720c */ /* 0x000fe20003f26270 */
[----:B------:R-:W-:Y:S02]  /*4810*/  IMAD R0, R25, R38, R0 ;  /* 0x0000002619007224 */ /* 0x000fe400078e0200 */
[----:B------:R-:W-:-:S04]  /*4820*/  IMAD.HI.U32 R42, R43, R2, RZ ;  /* 0x000000022b2a7227 */ /* 0x000fc800078e00ff */
[----:B------:R-:W-:-:S04]  /*4830*/  IMAD.X R0, RZ, RZ, ~R0, P0 ;  /* 0x000000ffff007224 */ /* 0x000fc800000e0e00 */
[----:B------:R-:W-:-:S04]  /*4840*/  IMAD.WIDE.U32 R42, P0, R43, R0, R42 ;  /* 0x000000002b2a7225 */ /* 0x000fc8000780002a */
[----:B------:R-:W-:-:S04]  /*4850*/  IMAD.HI.U32 R21, P3, R25, R2, R42 ;  /* 0x0000000219157227 */ /* 0x000fc8000786002a */
[----:B------:R-:W-:-:S04]  /*4860*/  IMAD.HI.U32 R2, R25, R0, RZ ;  /* 0x0000000019027227 */ /* 0x000fc800078e00ff */
[----:B------:R-:W-:Y:S01]  /*4870*/  IMAD R0, R25, R0, RZ ;  /* 0x0000000019007224 */ /* 0x000fe200078e02ff */
[----:B------:R-:W-:-:S04]  /*4880*/  IADD3.X R2, R2, R25, RZ, P0, !PT ;  /* 0x0000001902027210 */ /* 0x000fc800007fe4ff */
[----:B------:R-:W-:Y:S02]  /*4890*/  IADD3 R25, P2, R0, R21, RZ ;  /* 0x0000001500197210 */ /* 0x000fe40007f5e0ff */
[-C--:B------:R-:W-:Y:S02]  /*48a0*/  IADD3 R21, P0, RZ, -R26.reuse, RZ ;  /* 0x8000001aff157210 */ /* 0x080fe40007f1e0ff */
[----:B------:R-:W-:Y:S02]  /*48b0*/  IADD3.X R43, RZ, RZ, R2, P2, P3 ;  /* 0x000000ffff2b7210 */ /* 0x000fe400017e6402 */
[----:B------:R-:W-:Y:S01]  /*48c0*/  SEL R21, R21, R26, !P1 ;  /* 0x0000001a15157207 */ /* 0x000fe20004800000 */
[----:B------:R-:W-:-:S04]  /*48d0*/  IMAD.X R0, RZ, RZ, ~R19, P0 ;  /* 0x000000ffff007224 */ /* 0x000fc800000e0e13 */
[----:B------:R-:W-:Y:S01]  /*48e0*/  IMAD.HI.U32 R48, R25, R21, RZ ;  /* 0x0000001519307227 */ /* 0x000fe200078e00ff */
[----:B------:R-:W-:-:S05]  /*48f0*/  SEL R0, R0, R19, !P1 ;  /* 0x0000001300007207 */ /* 0x000fca0004800000 */
[----:B------:R-:W-:-:S04]  /*4900*/  IMAD.WIDE.U32 R48, R25, R0, R48 ;  /* 0x0000000019307225 */ /* 0x000fc800078e0030 */
[C---:B------:R-:W-:Y:S02]  /*4910*/  IMAD R25, R43.reuse, R0, RZ ;  /* 0x000000002b197224 */ /* 0x040fe400078e02ff */
[----:B------:R-:W-:-:S05]  /*4920*/  IMAD.HI.U32 R2, P0, R43, R21, R48 ;  /* 0x000000152b027227 */ /* 0x000fca0007800030 */
[----:B------:R-:W-:Y:S01]  /*4930*/  IADD3 R25, P1, R25, R2, RZ ;  /* 0x0000000219197210 */ /* 0x000fe20007f3e0ff */
[----:B------:R-:W-:-:S04]  /*4940*/  IMAD.HI.U32 R2, R43, R0, RZ ;  /* 0x000000002b027227 */ /* 0x000fc800078e00ff */
[----:B------:R-:W-:Y:S02]  /*4950*/  IMAD.X R2, RZ, RZ, R2, P0 ;  /* 0x000000ffff027224 */ /* 0x000fe400000e0602 */
[----:B------:R-:W-:-:S04]  /*4960*/  IMAD.WIDE.U32 R42, R25, R38, RZ ;  /* 0x00000026192a7225 */ /* 0x000fc800078e00ff */
[----:B------:R-:W-:Y:S01]  /*4970*/  IMAD R43, R25, R39, R43 ;  /* 0x00000027192b7224 */ /* 0x000fe200078e022b */
[----:B------:R-:W-:Y:S01]  /*4980*/  IADD3 R21, P0, -R42, R21, RZ ;  /* 0x000000152a157210 */ /* 0x000fe20007f1e1ff */
[----:B------:R-:W-:-:S03]  /*4990*/  IMAD.X R2, RZ, RZ, R2, P1 ;  /* 0x000000ffff027224 */ /* 0x000fc600008e0602 */
[-C--:B------:R-:W-:Y:S01]  /*49a0*/  ISETP.GE.U32.AND P3, PT, R21, R38.reuse, PT ;  /* 0x000000261500720c */ /* 0x080fe20003f66070 */
[----:B------:R-:W-:-:S05]  /*49b0*/  IMAD R43, R2, R38, R43 ;  /* 0x00000026022b7224 */ /* 0x000fca00078e022b */
[----:B------:R-:W-:Y:S02]  /*49c0*/  IADD3.X R43, ~R43, R0, RZ, P0, !PT ;  /* 0x000000002b2b7210 */ /* 0x000fe400007fe5ff */
[----:B------:R-:W-:Y:S02]  /*49d0*/  IADD3 R0, P2, R21, -R38, RZ ;  /* 0x8000002615007210 */ /* 0x000fe40007f5e0ff */
[----:B------:R-:W-:-:S04]  /*49e0*/  ISETP.GE.U32.AND.EX P3, PT, R43, R39, PT, P3 ;  /* 0x000000272b00720c */ /* 0x000fc80003f66130 */
[----:B------:R-:W-:Y:S01]  /*49f0*/  SEL R21, R0, R21, P3 ;  /* 0x0000001500157207 */ /* 0x000fe20001800000 */
[----:B------:R-:W-:-:S03]  /*4a00*/  IMAD.X R0, R43, 0x1, ~R39, P2 ;  /* 0x000000012b007824 */ /* 0x000fc600010e0e27 */
[----:B------:R-:W-:Y:S02]  /*4a10*/  ISETP.GE.U32.AND P0, PT, R21, R38, PT ;  /* 0x000000261500720c */ /* 0x000fe40003f06070 */
[----:B------:R-:W-:Y:S02]  /*4a20*/  IADD3 R38, P1, R25, 0x1, RZ ;  /* 0x0000000119267810 */ /* 0x000fe40007f3e0ff */
[----:B------:R-:W-:Y:S02]  /*4a30*/  SEL R43, R0, R43, P3 ;  /* 0x0000002b002b7207 */ /* 0x000fe40001800000 */
[----:B------:R-:W-:Y:S01]  /*4a40*/  SEL R38, R38, R25, P3 ;  /* 0x0000001926267207 */ /* 0x000fe20001800000 */
[----:B------:R-:W-:Y:S01]  /*4a50*/  IMAD.X R21, RZ, RZ, R2, P1 ;  /* 0x000000ffff157224 */ /* 0x000fe200008e0602 */
[----:B------:R-:W-:Y:S01]  /*4a60*/  ISETP.GE.U32.AND.EX P0, PT, R43, R39, PT, P0 ;  /* 0x000000272b00720c */ /* 0x000fe20003f06100 */
[----:B------:R-:W-:Y:S01]  /*4a70*/  IMAD.MOV.U32 R39, RZ, RZ, 0x0 ;  /* 0x00000000ff277424 */ /* 0x000fe200078e00ff */
[----:B------:R-:W-:-:S02]  /*4a80*/  IADD3 R25, P1, R38, 0x1, RZ ;  /* 0x0000000126197810 */ /* 0x000fc40007f3e0ff */
[----:B------:R-:W-:Y:S02]  /*4a90*/  SEL R21, R21, R2, P3 ;  /* 0x0000000215157207 */ /* 0x000fe40001800000 */
[----:B------:R-:W-:Y:S01]  /*4aa0*/  SEL R25, R25, R38, P0 ;  /* 0x0000002619197207 */ /* 0x000fe20000000000 */
[----:B------:R-:W-:Y:S01]  /*4ab0*/  IMAD.MOV.U32 R38, RZ, RZ, R22 ;  /* 0x000000ffff267224 */ /* 0x000fe200078e0016 */
[----:B------:R-:W-:Y:S01]  /*4ac0*/  LOP3.LUT R2, R6, R19, RZ, 0x3c, !PT ;  /* 0x0000001306027212 */ /* 0x000fe200078e3cff */
[----:B------:R-:W-:-:S03]  /*4ad0*/  IMAD.X R0, RZ, RZ, R21, P1 ;  /* 0x000000ffff007224 */ /* 0x000fc600008e0615 */
[----:B------:R-:W-:Y:S02]  /*4ae0*/  ISETP.GE.AND P2, PT, R2, RZ, PT ;  /* 0x000000ff0200720c */ /* 0x000fe40003f46270 */
[----:B------:R-:W-:Y:S02]  /*4af0*/  SEL R21, R0, R21, P0 ;  /* 0x0000001500157207 */ /* 0x000fe40000000000 */
[----:B------:R-:W-:Y:S02]  /*4b00*/  IADD3 R0, P1, RZ, -R25, RZ ;  /* 0x80000019ff007210 */ /* 0x000fe40007f3e0ff */
[----:B------:R-:W-:Y:S02]  /*4b10*/  ISETP.NE.U32.AND P0, PT, R24, RZ, PT ;  /* 0x000000ff1800720c */ /* 0x000fe40003f05070 */
[----:B------:R-:W-:Y:S02]  /*4b20*/  IADD3.X R2, RZ, ~R21, RZ, P1, !PT ;  /* 0x80000015ff027210 */ /* 0x000fe40000ffe4ff */
[----:B------:R-:W-:-:S02]  /*4b30*/  ISETP.NE.AND.EX P0, PT, R6, RZ, PT, P0 ;  /* 0x000000ff0600720c */ /* 0x000fc40003f05300 */
[----:B------:R-:W-:Y:S02]  /*4b40*/  SEL R0, R0, R25, !P2 ;  /* 0x0000001900007207 */ /* 0x000fe40005000000 */
[----:B------:R-:W-:Y:S02]  /*4b50*/  SEL R2, R2, R21, !P2 ;  /* 0x0000001502027207 */ /* 0x000fe40005000000 */
[----:B------:R-:W-:Y:S02]  /*4b60*/  SEL R0, R0, 0xffffffff, P0 ;  /* 0xffffffff00007807 */ /* 0x000fe40000000000 */
[----:B------:R-:W-:Y:S01]  /*4b70*/  SEL R21, R2, 0xffffffff, P0 ;  /* 0xffffffff02157807 */ /* 0x000fe20000000000 */
[----:B------:R-:W-:Y:S06]  /*4b80*/  RET.REL.NODEC R38 `(_ZN5flash32flash_fwd_splitkv_combine_kernelI23Flash_fwd_kernel_traitsILi256ELi64ELi64ELi4ELb0ELb0EN7cutlass10bfloat16_tE19Flash_kernel_traitsILi256ELi64ELi64ELi4ES3_EELi4ELi2ELb0EEEvNS_16Flash_fwd_paramsE) ;  /* 0xffffffb4261c7950 */ /* 0x000fec0003c3ffff */
.L_x_295:
        /* <DEDUP_REMOVED lines=15> */
.L_x_4945:


//--------------------- .text._ZN5flash32flash_fwd_splitkv_combine_kernelI23Flash_fwd_kernel_traitsILi256ELi64ELi64ELi4ELb0ELb0EN7cutlass10bfloat16_tE19Flash_kernel_traitsILi256ELi64ELi64ELi4ES3_EELi4ELi1ELb0EEEvNS_16Flash_fwd_paramsE --------------------------
	.section	.text._ZN5flash32flash_fwd_splitkv_combine_kernelI23Flash_fwd_kernel_traitsILi256ELi64ELi64ELi4ELb0ELb0EN7cutlass10bfloat16_tE19Flash_kernel_traitsILi256ELi64ELi64ELi4ES3_EELi4ELi1ELb0EEEvNS_16Flash_fwd_paramsE,"ax",@progbits
	.align	128
        .global         _ZN5flash32flash_fwd_splitkv_combine_kernelI23Flash_fwd_kernel_traitsILi256ELi64ELi64ELi4ELb0ELb0EN7cutlass10bfloat16_tE19Flash_kernel_traitsILi256ELi64ELi64ELi4ES3_EELi4ELi1ELb0EEEvNS_16Flash_fwd_paramsE
        .type           _ZN5flash32flash_fwd_splitkv_combine_kernelI23Flash_fwd_kernel_traitsILi256ELi64ELi64ELi4ELb0ELb0EN7cutlass10bfloat16_tE19Flash_kernel_traitsILi256ELi64ELi64ELi4ES3_EELi4ELi1ELb0EEEvNS_16Flash_fwd_paramsE,@function
        .size           _ZN5flash32flash_fwd_splitkv_combine_kernelI23Flash_fwd_kernel_traitsILi256ELi64ELi64ELi4ELb0ELb0EN7cutlass10bfloat16_tE19Flash_kernel_traitsILi256ELi64ELi64ELi4ES3_EELi4ELi1ELb0EEEvNS_16Flash_fwd_paramsE,(.L_x_4946 - _ZN5flash32flash_fwd_splitkv_combine_kernelI23Flash_fwd_kernel_traitsILi256ELi64ELi64ELi4ELb0ELb0EN7cutlass10bfloat16_tE19Flash_kernel_traitsILi256ELi64ELi64ELi4ES3_EELi4ELi1ELb0EEEvNS_16Flash_fwd_paramsE)
        .other          _ZN5flash32flash_fwd_splitkv_combine_kernelI23Flash_fwd_kernel_traitsILi256ELi64ELi64ELi4ELb0ELb0EN7cutlass10bfloat16_tE19Flash_kernel_traitsILi256ELi64ELi64ELi4ES3_EELi4ELi1ELb0EEEvNS_16Flash_fwd_paramsE,@"STO_CUDA_ENTRY STV_DEFAULT"
_ZN5flash32flash_fwd_splitkv_combine_kernelI23Flash_fwd_kernel_traitsILi256ELi64ELi64ELi4ELb0ELb0EN7cutlass10bfloat16_tE19Flash_kernel_traitsILi256ELi64ELi64ELi4ES3_EELi4ELi1ELb0EEEvNS_16Flash_fwd_paramsE:
.text._ZN5flash32flash_fwd_splitkv_combine_kernelI23Flash_fwd_kernel_traitsILi256ELi64ELi64ELi4ELb0ELb0EN7cutlass10bfloat16_tE19Flash_kernel_traitsILi256ELi64ELi64ELi4ES3_EELi4ELi1ELb0EEEvNS_16Flash_fwd_paramsE:
        /* <DEDUP_REMOVED lines=23> */
[----:B------:R-:W-:Y:S05]  /*0170*/  CALL.REL.NOINC `($__internal_6_$__cuda_sm20_div_s64) ;  /* 0x00000044003c7944 */ /* 0x000fea0003c00000 */
[----:B------:R-:W-:Y:S01]  /*0180*/  MOV R22, R0 ;  /* 0x0000000000167202 */ /* 0x000fe20000000f00 */
[----:B------:R-:W-:Y:S06]  /*0190*/  BRA `(.L_x_297) ;  /* 0x00000000004c7947 */ /* 0x000fec0003800000 */
.L_x_296:
        /* <DEDUP_REMOVED lines=19> */
.L_x_297:
        /* <DEDUP_REMOVED lines=12> */
[----:B------:R-:W-:Y:S05]  /*0390*/  CALL.REL.NOINC `($__internal_6_$__cuda_sm20_div_s64) ;  /* 0x0000004000b47944 */ /* 0x000fea0003c00000 */
[----:B------:R-:W-:Y:S02]  /*03a0*/  MOV R12, R0 ;  /* 0x00000000000c7202 */ /* 0x000fe40000000f00 */
[----:B------:R-:W-:Y:S01]  /*03b0*/  MOV R13, R23 ;  /* 0x00000017000d7202 */ /* 0x000fe20000000f00 */
[----:B------:R-:W-:Y:S05]  /*03c0*/  BRA `(.L_x_300) ;  /* 0x00000000004c7947 */ /* 0x000fea0003800000 */
.L_x_299:
        /* <DEDUP_REMOVED lines=19> */
.L_x_300:
[----:B------:R-:W-:Y:S05]  /*0500*/  BSYNC B0 ;  /* 0x0000000000007941 */ /* 0x000fea0003800000 */
.L_x_298:
[----:B------:R-:W0:Y:S01]  /*0510*/  LDC R2, c[0x0][0x2c4] ;  /* 0x0000b100ff027b82 */ /* 0x000e220000000800 */
        /* <DEDUP_REMOVED lines=8> */
[----:B0-----:R-:W-:Y:S02]  /*05a0*/  IMAD.MOV R0, RZ, RZ, -R15 ;  /* 0x000000ffff007224 */ /* 0x001fe400078e0a0f */
[----:B------:R-:W-:Y:S02]  /*05b0*/  IMAD.MOV.U32 R14, RZ, RZ, RZ ;  /* 0x000000ffff0e7224 */ /* 0x000fe400078e00ff */
        /* <DEDUP_REMOVED lines=32> */
[----:B------:R-:W-:Y:S05]  /*07c0*/  BRA `(.L_x_303) ;  /* 0x00000000004c7947 */ /* 0x000fea0003800000 */
.L_x_302:
        /* <DEDUP_REMOVED lines=19> */
.L_x_303:
[----:B------:R-:W-:Y:S05]  /*0900*/  BSYNC B0 ;  /* 0x0000000000007941 */ /* 0x000fea0003800000 */
.L_x_301:
        /* <DEDUP_REMOVED lines=73> */
[----:B------:R-:W-:Y:S02]  /*0da0*/  MOV R34, R0 ;  /* 0x0000000000227202 */ /* 0x000fe40000000f00 */
[----:B------:R-:W-:Y:S01]  /*0db0*/  MOV R35, R23 ;  /* 0x0000001700237202 */ /* 0x000fe20000000f00 */
[----:B------:R-:W-:Y:S05]  /*0dc0*/  BRA `(.L_x_306) ;  /* 0x00000000004c7947 */ /* 0x000fea0003800000 */
.L_x_305:
        /* <DEDUP_REMOVED lines=19> */
.L_x_306:
[----:B------:R-:W-:Y:S05]  /*0f00*/  BSYNC B0 ;  /* 0x0000000000007941 */ /* 0x000fea0003800000 */
.L_x_304:
        /* <DEDUP_REMOVED lines=42> */
.L_x_308:
        /* <DEDUP_REMOVED lines=19> */
.L_x_309:
[----:B------:R-:W-:Y:S05]  /*12e0*/  BSYNC B0 ;  /* 0x0000000000007941 */ /* 0x000fea0003800000 */
.L_x_307:
[----:B------:R-:W0:Y:S01]  /*12f0*/  LDC R13, c[0x0][0x2c4] ;  /* 0x0000b100ff0d7b82 */ /* 0x000e220000000800 */
        /* <DEDUP_REMOVED lines=16> */
[----:B------:R-:W-:-:S03]  /*1400*/  ISETP.GE.AND P1, PT, R8, RZ, PT ;  /* 0x000000ff0800720c */ /* 0x000fc60003f26270 */
[----:B------:R-:W-:-:S04]  /*1410*/  IMAD.HI.U32 R6, R6, R2, RZ ;  /* 0x0000000206067227 */ /* 0x000fc800078e00ff */
[----:B------:R-:W-:-:S04]  /*1420*/  IMAD.MOV R21, RZ, RZ, -R6 ;  /* 0x000000ffff157224 */ /* 0x000fc800078e0a06 */
[C---:B------:R-:W-:Y:S02]  /*1430*/  IMAD R21, R0.reuse, R21, R2 ;  /* 0x0000001500157224 */ /* 0x040fe400078e0202 */
[----:B------:R-:W0:Y:S03]  /*1440*/  S2R R2, SR_TID.X ;  /* 0x0000000000027919 */ /* 0x000e260000002100 */
[----:B------:R-:W-:-:S13]  /*1450*/  ISETP.GT.U32.AND P0, PT, R0, R21, PT ;  /* 0x000000150000720c */ /* 0x000fda0003f04070 */
[----:B------:R-:W-:Y:S02]  /*1460*/  @!P0 IMAD.IADD R21, R21, 0x1, -R0 ;  /* 0x0000000115158824 */ /* 0x000fe400078e0a00 */
[----:B------:R-:W-:Y:S01]  /*1470*/  @!P0 VIADD R6, R6, 0x1 ;  /* 0x0000000106068836 */ /* 0x000fe20000000000 */
[----:B------:R-:W-:Y:S02]  /*1480*/  ISETP.NE.AND P0, PT, R13, RZ, PT ;  /* 0x000000ff0d00720c */ /* 0x000fe40003f05270 */
[----:B------:R-:W-:Y:S02]  /*1490*/  ISETP.GE.U32.AND P2, PT, R21, R0, PT ;  /* 0x000000001500720c */ /* 0x000fe40003f46070 */
[----:B------:R-:W-:Y:S02]  /*14a0*/  SHF.R.S32.HI R0, RZ, 0x1f, R11 ;  /* 0x0000001fff007819 */ /* 0x000fe4000001140b */
[----:B------:R-:W-:-:S03]  /*14b0*/  LEA.HI.SX32 R21, R11, 0x1, 0x1 ;  /* 0x000000010b157811 */ /* 0x000fc600078f0aff */
[----:B------:R-:W-:Y:S02]  /*14c0*/  @!P3 IMAD.MOV R21, RZ, RZ, R0 ;  /* 0x000000ffff15b224 */ /* 0x000fe400078e0200 */
[----:B------:R-:W1:Y:S04]  /*14d0*/  LDC R0, c[0x0][0x270] ;  /* 0x00009c00ff007b82 */ /* 0x000e680000000800 */
[----:B------:R-:W-:Y:S01]  /*14e0*/  @P2 VIADD R6, R6, 0x1 ;  /* 0x0000000106062836 */ /* 0x000fe20000000000 */
[----:B0-----:R-:W-:-:S03]  /*14f0*/  ISETP.GT.AND P2, PT, R2, 0x7, PT ;  /* 0x000000070200780c */ /* 0x001fc60003f44270 */
[----:B------:R-:W-:Y:S01]  /*1500*/  @!P1 IMAD.MOV R6, RZ, RZ, -R6 ;  /* 0x000000ffff069224 */ /* 0x000fe200078e0a06 */
[----:B------:R-:W-:-:S05]  /*1510*/  @!P0 LOP3.LUT R6, RZ, R13, RZ, 0x33, !PT ;  /* 0x0000000dff068212 */ /* 0x000fca00078e33ff */
[----:B------:R-:W-:Y:S01]  /*1520*/  IMAD R8, R21, R6, RZ ;  /* 0x0000000615087224 */ /* 0x000fe200078e02ff */
[----:B------:R-:W-:-:S03]  /*1530*/  SHF.R.S32.HI R21, RZ, 0x1f, R2 ;  /* 0x0000001fff157819 */ /* 0x000fc60000011402 */
[----:B------:R-:W0:Y:S01]  /*1540*/  @!P2 S2R R10, SR_CgaCtaId ;  /* 0x00000000000aa919 */ /* 0x000e220000008800 */
[----:B------:R-:W-:Y:S02]  /*1550*/  IABS R26, R8 ;  /* 0x00000008001a7213 */ /* 0x000fe40000000000 */
[----:B------:R-:W-:Y:S02]  /*1560*/  LEA.HI R21, R21, R2, RZ, 0x2 ;  /* 0x0000000215157211 */ /* 0x000fe400078f10ff */
[----:B------:R-:W2:Y:S01]  /*1570*/  I2F.RP R12, R26 ;  /* 0x0000001a000c7306 */ /* 0x000ea20000209400 */
[----:B-1----:R-:W-:Y:S02]  /*1580*/  IABS R24, R0 ;  /* 0x0000000000187213 */ /* 0x002fe40000000000 */
[----:B------:R-:W-:Y:S02]  /*1590*/  SHF.R.S32.HI R29, RZ, 0x2, R21 ;  /* 0x00000002ff1d7819 */ /* 0x000fe40000011415 */
[----:B------:R-:W-:-:S02]  /*15a0*/  @!P2 MOV R25, 0x400 ;  /* 0x000004000019a802 */ /* 0x000fc40000000f00 */
[----:B------:R-:W-:Y:S01]  /*15b0*/  ISETP.GE.AND P0, PT, R29, UR5, PT ;  /* 0x000000051d007c0c */ /* 0x000fe2000bf06270 */
[----:B------:R-:W-:Y:S01]  /*15c0*/  I2F.U32.RP R6, R24 ;  /* 0x0000001800067306 */ /* 0x000fe20000209000 */
[----:B------:R-:W-:-:S07]  /*15d0*/  LOP3.LUT R21, R21, 0xfffffffc, RZ, 0xc0, !PT ;  /* 0xfffffffc15157812 */ /* 0x000fce00078ec0ff */
[----:B--2---:R-:W1:Y:S01]  /*15e0*/  MUFU.RCP R32, R12 ;  /* 0x0000000c00207308 */ /* 0x004e620000001000 */
[----:B0-----:R-:W-:Y:S01]  /*15f0*/  @!P2 LEA R10, R10, R25, 0x18 ;  /* 0x000000190a0aa211 */ /* 0x001fe200078ec0ff */
[----:B------:R-:W-:-:S04]  /*1600*/  VIADD R25, R26, UR4 ;  /* 0x000000041a197c36 */ /* 0x000fc80008000000 */
[----:B------:R-:W-:Y:S02]  /*1610*/  @!P2 IMAD R27, R29, 0x14, R10 ;  /* 0x000000141d1ba824 */ /* 0x000fe400078e020a */
[----:B-1----:R-:W-:Y:S02]  /*1620*/  VIADD R32, R32, 0xffffffe ;  /* 0x0ffffffe20207836 */ /* 0x002fe40000000000 */
[----:B------:R-:W-:Y:S02]  /*1630*/  IMAD.IADD R12, R2, 0x1, -R21 ;  /* 0x00000001020c7824 */ /* 0x000fe400078e0a15 */
[----:B------:R0:W1:Y:S02]  /*1640*/  F2I.FTZ.U32.TRUNC.NTZ R33, R32 ;  /* 0x0000002000217305 */ /* 0x000064000021f000 */
[----:B------:R-:W-:Y:S01]  /*1650*/  @!P2 IMAD R27, R12, 0x4, R27 ;  /* 0x000000040c1ba824 */ /* 0x000fe200078e021b */
        /* <DEDUP_REMOVED lines=18> */
.L_x_311:
[----:B------:R-:W-:Y:S05]  /*1780*/  BSYNC B0 ;  /* 0x0000000000007941 */ /* 0x000fea0003800000 */
.L_x_310:
[----:B-----5:R3:W-:Y:S01]  /*1790*/  @!P2 STS [R27], R28 ;  /* 0x0000001c1b00a388 */ /* 0x0207e20000000800 */
[----:B------:R-:W-:Y:S01]  /*17a0*/  BSSY B0, `(.L_x_312) ;  /* 0x000000f000007945 */ /* 0x000fe20003800000 */
[----:B------:R-:W-:Y:S01]  /*17b0*/  MOV R30, 0xff800000 ;  /* 0xff800000001e7802 */ /* 0x000fe20000000f00 */
[----:B------:R-:W-:Y:S06]  /*17c0*/  BAR.SYNC.DEFER_BLOCKING 0x0 ;  /* 0x0000000000007b1d */ /* 0x000fec0000010000 */
[----:B------:R-:W-:Y:S05]  /*17d0*/  @P2 BRA `(.L_x_313) ;  /* 0x00000000002c2947 */ /* 0x000fea0003800000 */
[----:B------:R-:W4:Y:S01]  /*17e0*/  S2R R10, SR_CgaCtaId ;  /* 0x00000000000a7919 */ /* 0x000f220000008800 */
[----:B------:R-:W-:Y:S02]  /*17f0*/  LEA.HI R12, R2, R2, RZ, 0x1 ;  /* 0x00000002020c7211 */ /* 0x000fe400078f08ff */
[----:B------:R-:W-:Y:S02]  /*1800*/  MOV R21, 0x400 ;  /* 0x0000040000157802 */ /* 0x000fe40000000f00 */
[C---:B---3--:R-:W-:Y:S01]  /*1810*/  LOP3.LUT R27, R12.reuse, 0xfffffffe, RZ, 0xc0, !PT ;  /* 0xfffffffe0c1b7812 */ /* 0x048fe200078ec0ff */
[----:B------:R-:W-:-:S04]  /*1820*/  IMAD.SHL.U32 R12, R12, 0x2, RZ ;  /* 0x000000020c0c7824 */ /* 0x000fc800078e00ff */
[----:B------:R-:W-:Y:S01]  /*1830*/  IMAD.IADD R27, R2, 0x1, -R27 ;  /* 0x00000001021b7824 */ /* 0x000fe200078e0a1b */
[----:B----4-:R-:W-:Y:S02]  /*1840*/  LEA R10, R10, R21, 0x18 ;  /* 0x000000150a0a7211 */ /* 0x010fe400078ec0ff */
[----:B------:R-:W-:-:S03]  /*1850*/  LOP3.LUT R21, R12, 0xfffffffc, RZ, 0xc0, !PT ;  /* 0xfffffffc0c157812 */ /* 0x000fc600078ec0ff */
[----:B------:R-:W-:-:S04]  /*1860*/  IMAD R10, R27, 0x14, R10 ;  /* 0x000000141b0a7824 */ /* 0x000fc800078e020a */
[----:B------:R-:W-:-:S05]  /*1870*/  IMAD.IADD R10, R10, 0x1, R21 ;  /* 0x000000010a0a7824 */ /* 0x000fca00078e0215 */
[----:B------:R4:W3:Y:S02]  /*1880*/  LDS R30, [R10] ;  /* 0x000000000a1e7984 */ /* 0x0008e40000000800 */
.L_x_313:
[----:B------:R-:W-:Y:S05]  /*1890*/  BSYNC B0 ;  /* 0x0000000000007941 */ /* 0x000fea0003800000 */
.L_x_312:
[----:B---3--:R-:W3:Y:S01]  /*18a0*/  SHFL.BFLY PT, R21, R30, 0x1, 0x1f ;  /* 0x0c201f001e157f89 */ /* 0x008ee200000e0000 */
[----:B------:R-:W5:Y:S01]  /*18b0*/  MUFU.RCP R6, R6 ;  /* 0x0000000600067308 */ /* 0x000f620000001000 */
[--C-:B-1--4-:R-:W-:Y:S01]  /*18c0*/  IMAD.MOV R10, RZ, RZ, -R33.reuse ;  /* 0x000000ffff0a7224 */ /* 0x112fe200078e0a21 */
[----:B------:R-:W-:Y:S01]  /*18d0*/  IABS R37, R25 ;  /* 0x0000001900257213 */ /* 0x000fe20000000000 */
[----:B0-----:R-:W-:Y:S01]  /*18e0*/  IMAD.MOV.U32 R32, RZ, RZ, RZ ;  /* 0x000000ffff207224 */ /* 0x001fe200078e00ff */
[-C--:B------:R-:W-:Y:S01]  /*18f0*/  LOP3.LUT R12, R25, R26.reuse, RZ, 0x3c, !PT ;  /* 0x0000001a190c7212 */ /* 0x080fe200078e3cff */
[----:B------:R-:W-:Y:S01]  /*1900*/  IMAD R27, R10, R26, RZ ;  /* 0x0000001a0a1b7224 */ /* 0x000fe200078e02ff */
[----:B------:R-:W-:Y:S01]  /*1910*/  IABS R10, R9 ;  /* 0x00000009000a7213 */ /* 0x000fe20000000000 */
[----:B------:R-:W-:Y:S01]  /*1920*/  BSSY B1, `(.L_x_314) ;  /* 0x0000219000017945 */ /* 0x000fe20003800000 */
[----:B------:R-:W-:Y:S01]  /*1930*/  ISETP.GE.AND P2, PT, R12, RZ, PT ;  /* 0x000000ff0c00720c */ /* 0x000fe20003f46270 */
[----:B------:R-:W-:Y:S01]  /*1940*/  IMAD.HI.U32 R32, R33, R27, R32 ;  /* 0x0000001b21207227 */ /* 0x000fe200078e0020 */
[----:B------:R-:W-:Y:S01]  /*1950*/  IABS R27, R8 ;  /* 0x00000008001b7213 */ /* 0x000fe20000000000 */
[----:B------:R-:W0:Y:S01]  /*1960*/  LDC.U8 R12, c[0x0][0x3d9] ;  /* 0x0000f640ff0c7b82 */ /* 0x000e220000000000 */
[----:B------:R-:W-:-:S02]  /*1970*/  IABS R33, R0 ;  /* 0x0000000000217213 */ /* 0x000fc40000000000 */
[----:B------:R-:W-:Y:S01]  /*1980*/  ISETP.NE.AND P4, PT, R8, RZ, PT ;  /* 0x000000ff0800720c */ /* 0x000fe20003f85270 */
[----:B------:R-:W-:Y:S01]  /*1990*/  IMAD.MOV R27, RZ, RZ, -R27 ;  /* 0x000000ffff1b7224 */ /* 0x000fe200078e0a1b */
[----:B------:R-:W-:Y:S01]  /*19a0*/  ISETP.GT.AND P3, PT, R4, RZ, PT ;  /* 0x000000ff0400720c */ /* 0x000fe20003f64270 */
[----:B-----5:R-:W-:Y:S01]  /*19b0*/  VIADD R38, R6, 0xffffffe ;  /* 0x0ffffffe06267836 */ /* 0x020fe20000000000 */
[----:B------:R-:W-:Y:S01]  /*19c0*/  LOP3.LUT R9, R9, R0, RZ, 0x3c, !PT ;  /* 0x0000000009097212 */ /* 0x000fe200078e3cff */
[----:B------:R-:W-:Y:S01]  /*19d0*/  IMAD.HI.U32 R6, R32, R37, RZ ;  /* 0x0000002520067227 */ /* 0x000fe200078e00ff */
[----:B------:R-:W-:Y:S01]  /*19e0*/  SHF.R.S32.HI R32, RZ, 0x1f, R4 ;  /* 0x0000001fff207819 */ /* 0x000fe20000011404 */
[----:B------:R-:W2:Y:S01]  /*19f0*/  F2I.FTZ.U32.TRUNC.NTZ R39, R38 ;  /* 0x0000002600277305 */ /* 0x000ea2000021f000 */
[----:B---3--:R-:W-:Y:S01]  /*1a00*/  FMNMX.FTZ R21, R21, R30, !PT ;  /* 0x0000001e15157209 */ /* 0x008fe20007810000 */
[----:B------:R-:W-:Y:S02]  /*1a10*/  IMAD R27, R6, R27, R37 ;  /* 0x0000001b061b7224 */ /* 0x000fe400078e0225 */
[----:B------:R-:W-:Y:S01]  /*1a20*/  IMAD.MOV R33, RZ, RZ, -R33 ;  /* 0x000000ffff217224 */ /* 0x000fe200078e0a21 */
[----:B------:R-:W-:-:S02]  /*1a30*/  FSETP.NEU.FTZ.AND P0, PT, R21, -INF , PT ;  /* 0xff8000001500780b */ /* 0x000fc40003f1d000 */
[----:B------:R-:W-:Y:S02]  /*1a40*/  ISETP.GT.U32.AND P1, PT, R26, R27, PT ;  /* 0x0000001b1a00720c */ /* 0x000fe40003f24070 */
[----:B------:R-:W-:-:S05]  /*1a50*/  FSEL R21, R21, RZ, P0 ;  /* 0x000000ff15157208 */ /* 0x000fca0000000000 */
[----:B------:R-:W-:Y:S01]  /*1a60*/  FADD.FTZ R28, -R21, R30 ;  /* 0x0000001e151c7221 */ /* 0x000fe20000010100 */
[--C-:B--2---:R-:W-:Y:S02]  /*1a70*/  IMAD.MOV R29, RZ, RZ, -R39.reuse ;  /* 0x000000ffff1d7224 */ /* 0x104fe400078e0a27 */
[----:B------:R-:W-:Y:S02]  /*1a80*/  IMAD.MOV.U32 R38, RZ, RZ, RZ ;  /* 0x000000ffff267224 */ /* 0x000fe400078e00ff */
[----:B------:R-:W-:Y:S01]  /*1a90*/  FMUL.FTZ R28, R28, 1.4426950216293334961 ;  /* 0x3fb8aa3b1c1c7820 */ /* 0x000fe20000410000 */
[----:B------:R-:W-:Y:S02]  /*1aa0*/  IMAD R36, R29, R24, RZ ;  /* 0x000000181d247224 */ /* 0x000fe400078e02ff */
[----:B------:R-:W-:Y:S02]  /*1ab0*/  @!P1 IMAD.IADD R27, R27, 0x1, -R26 ;  /* 0x000000011b1b9824 */ /* 0x000fe400078e0a1a */
[----:B------:R-:W-:Y:S01]  /*1ac0*/  IMAD.HI.U32 R36, R39, R36, R38 ;  /* 0x0000002427247227 */ /* 0x000fe200078e0026 */
[----:B------:R-:W1:Y:S02]  /*1ad0*/  MUFU.EX2 R28, R28 ;  /* 0x0000001c001c7308 */ /* 0x000e640000000800 */
[----:B------:R-:W-:Y:S01]  /*1ae0*/  ISETP.GE.U32.AND P0, PT, R27, R26, PT ;  /* 0x0000001a1b00720c */ /* 0x000fe20003f06070 */
[----:B------:R-:W-:-:S02]  /*1af0*/  @!P1 VIADD R6, R6, 0x1 ;  /* 0x0000000106069836 */ /* 0x000fc40000000000 */
[----:B------:R-:W-:-:S04]  /*1b00*/  IMAD.HI.U32 R31, R36, R10, RZ ;  /* 0x0000000a241f7227 */ /* 0x000fc800078e00ff */
[----:B------:R-:W-:-:S04]  /*1b10*/  IMAD.HI.U32 R36, R36, R37, RZ ;  /* 0x0000002524247227 */ /* 0x000fc800078e00ff */
[-C--:B------:R-:W-:Y:S01]  /*1b20*/  IMAD R29, R31, R33.reuse, R10 ;  /* 0x000000211f1d7224 */ /* 0x080fe200078e020a */
[----:B------:R-:W-:Y:S01]  /*1b30*/  LEA.HI.SX32 R10, R4, 0x1, 0x1 ;  /* 0x00000001040a7811 */ /* 0x000fe200078f0aff */
[----:B------:R-:W-:Y:S01]  /*1b40*/  IMAD R33, R36, R33, R37 ;  /* 0x0000002124217224 */ /* 0x000fe200078e0225 */
[----:B-1----:R-:W1:Y:S01]  /*1b50*/  SHFL.BFLY PT, R27, R28, 0x1, 0x1f ;  /* 0x0c201f001c1b7f89 */ /* 0x002e6200000e0000 */
[----:B------:R-:W-:Y:S01]  /*1b60*/  @P0 VIADD R6, R6, 0x1 ;  /* 0x0000000106060836 */ /* 0x000fe20000000000 */
[C---:B------:R-:W-:Y:S01]  /*1b70*/  ISETP.GT.U32.AND P1, PT, R24.reuse, R29, PT ;  /* 0x0000001d1800720c */ /* 0x040fe20003f24070 */
[----:B------:R-:W-:Y:S01]  /*1b80*/  @!P3 IMAD.MOV R10, RZ, RZ, R32 ;  /* 0x000000ffff0ab224 */ /* 0x000fe200078e0220 */
[----:B------:R-:W-:Y:S01]  /*1b90*/  ISETP.GT.U32.AND P0, PT, R24, R33, PT ;  /* 0x000000211800720c */ /* 0x000fe20003f04070 */
[----:B------:R-:W-:Y:S01]  /*1ba0*/  @!P2 IMAD.MOV R6, RZ, RZ, -R6 ;  /* 0x000000ffff06a224 */ /* 0x000fe200078e0a06 */
[----:B------:R-:W-:Y:S02]  /*1bb0*/  @!P4 LOP3.LUT R6, RZ, R26, RZ, 0x33, !PT ;  /* 0x0000001aff06c212 */ /* 0x000fe400078e33ff */
[----:B------:R-:W-:-:S02]  /*1bc0*/  LOP3.LUT R26, R25, R0, RZ, 0x3c, !PT ;  /* 0x00000000191a7212 */ /* 0x000fc400078e3cff */
[----:B------:R-:W-:Y:S02]  /*1bd0*/  ISETP.GT.AND P4, PT, R8, RZ, PT ;  /* 0x000000ff0800720c */ /* 0x000fe40003f84270 */
[----:B------:R-:W-:Y:S02]  /*1be0*/  ISETP.GE.AND P2, PT, R9, RZ, PT ;  /* 0x000000ff0900720c */ /* 0x000fe40003f46270 */
[----:B------:R-:W-:Y:S01]  /*1bf0*/  ISETP.GE.AND P3, PT, R26, RZ, PT ;  /* 0x000000ff1a00720c */ /* 0x000fe20003f66270 */
[----:B------:R-:W-:Y:S01]  /*1c00*/  @!P1 IMAD.IADD R29, R29, 0x1, -R24 ;  /* 0x000000011d1d9824 */ /* 0x000fe200078e0a18 */
[----:B------:R-:W-:Y:S01]  /*1c10*/  SHF.R.S32.HI R25, RZ, 0x1f, R8 ;  /* 0x0000001fff197819 */ /* 0x000fe20000011408 */
[----:B------:R-:W-:Y:S01]  /*1c20*/  @!P0 IMAD.IADD R33, R33, 0x1, -R24 ;  /* 0x0000000121218824 */ /* 0x000fe200078e0a18 */
[----:B------:R-:W-:Y:S01]  /*1c30*/  LEA.HI.SX32 R9, R8, 0x1, 0x1 ;  /* 0x0000000108097811 */ /* 0x000fe200078f0aff */
[----:B------:R-:W-:Y:S01]  /*1c40*/  @!P1 VIADD R31, R31, 0x1 ;  /* 0x000000011f1f9836 */ /* 0x000fe20000000000 */
[-C--:B------:R-:W-:Y:S01]  /*1c50*/  ISETP.GE.U32.AND P5, PT, R29, R24.reuse, PT ;  /* 0x000000181d00720c */ /* 0x080fe20003fa6070 */
[----:B------:R-:W-:Y:S01]  /*1c60*/  @!P0 VIADD R36, R36, 0x1 ;  /* 0x0000000124248836 */ /* 0x000fe20000000000 */
[----:B------:R-:W-:Y:S01]  /*1c70*/  ISETP.GE.U32.AND P6, PT, R33, R24, PT ;  /* 0x000000182100720c */ /* 0x000fe20003fc6070 */
[----:B------:R-:W-:-:S02]  /*1c80*/  @!P4 IMAD.MOV R9, RZ, RZ, R25 ;  /* 0x000000ffff09c224 */ /* 0x000fc400078e0219 */
[----:B-1----:R-:W-:Y:S01]  /*1c90*/  FADD.FTZ R28, R28, R27 ;  /* 0x0000001b1c1c7221 */ /* 0x002fe20000010000 */
[----:B------:R-:W-:Y:S01]  /*1ca0*/  LOP3.LUT R24, R2, 0x1, RZ, 0xc0, !PT ;  /* 0x0000000102187812 */ /* 0x000fe200078ec0ff */
[----:B------:R-:W-:Y:S01]  /*1cb0*/  IMAD.MOV.U32 R27, RZ, RZ, 0x7f800000 ;  /* 0x7f800000ff1b7424 */ /* 0x000fe200078e00ff */
[----:B0-----:R-:W-:Y:S02]  /*1cc0*/  ISETP.NE.AND P4, PT, R12, RZ, PT ;  /* 0x000000ff0c00720c */ /* 0x001fe40003f85270 */
[----:B------:R-:W-:Y:S02]  /*1cd0*/  FSETP.NE.FTZ.AND P1, PT, R28, RZ, PT ;  /* 0x000000ff1c00720b */ /* 0x000fe40003f35000 */
[----:B------:R-:W-:Y:S01]  /*1ce0*/  ISETP.NE.U32.AND P0, PT, R24, 0x1, PT ;  /* 0x000000011800780c */ /* 0x000fe20003f05070 */
[----:B------:R-:W-:Y:S01]  /*1cf0*/  @P5 VIADD R31, R31, 0x1 ;  /* 0x000000011f1f5836 */ /* 0x000fe20000000000 */
[----:B------:R-:W-:Y:S01]  /*1d00*/  ISETP.NE.AND P5, PT, R0, RZ, PT ;  /* 0x000000ff0000720c */ /* 0x000fe20003fa5270 */
[----:B------:R-:W-:Y:S01]  /*1d10*/  @P6 VIADD R36, R36, 0x1 ;  /* 0x0000000124246836 */ /* 0x000fe20000000000 */
[----:B------:R-:W-:Y:S01]  /*1d20*/  ISETP.GT.OR P0, PT, R2, 0x7, !P0 ;  /* 0x000000070200780c */ /* 0x000fe20004704670 */
[----:B------:R-:W-:Y:S01]  /*1d30*/  @!P2 IMAD.MOV R31, RZ, RZ, -R31 ;  /* 0x000000ffff1fa224 */ /* 0x000fe200078e0a1f */
[----:B------:R-:W-:Y:S01]  /*1d40*/  LOP3.LUT R12, RZ, R0, RZ, 0x33, !PT ;  /* 0x00000000ff0c7212 */ /* 0x000fe200078e33ff */
[----:B------:R-:W-:Y:S01]  /*1d50*/  @!P3 IMAD.MOV R36, RZ, RZ, -R36 ;  /* 0x000000ffff24b224 */ /* 0x000fe200078e0a24 */
[----:B------:R-:W-:-:S03]  /*1d60*/  SEL R13, R13, 0x1, !P4 ;  /* 0x000000010d0d7807 */ /* 0x000fc60006000000 */
[----:B------:R-:W0:Y:S01]  /*1d70*/  @P1 MUFU.LG2 R28, R28 ;  /* 0x0000001c001c1308 */ /* 0x000e220000000c00 */
[C---:B------:R-:W-:Y:S02]  /*1d80*/  SEL R24, R12.reuse, R31, !P5 ;  /* 0x0000001f0c187207 */ /* 0x040fe40006800000 */
[----:B------:R-:W-:Y:S02]  /*1d90*/  SEL R12, R12, R36, !P5 ;  /* 0x000000240c0c7207 */ /* 0x000fe40006800000 */
[----:B------:R-:W-:Y:S01]  /*1da0*/  ISETP.LT.U32.AND P2, PT, R22, R6, PT ;  /* 0x000000061600720c */ /* 0x000fe20003f41070 */
[-C--:B------:R-:W-:Y:S01]  /*1db0*/  IMAD R25, R24, R13.reuse, RZ ;  /* 0x0000000d18197224 */ /* 0x080fe200078e02ff */
[----:B------:R-:W-:Y:S01]  /*1dc0*/  SHF.R.S32.HI R29, RZ, 0x1f, R6 ;  /* 0x0000001fff1d7819 */ /* 0x000fe20000011406 */
[----:B------:R-:W-:Y:S02]  /*1dd0*/  IMAD R24, R12, R13, RZ ;  /* 0x0000000d0c187224 */ /* 0x000fe400078e02ff */
[----:B------:R-:W-:Y:S01]  /*1de0*/  IMAD R10, R10, R25, RZ ;  /* 0x000000190a0a7224 */ /* 0x000fe200078e02ff */
[----:B------:R-:W-:Y:S01]  /*1df0*/  ISETP.LT.AND.EX P2, PT, R23, R29, PT, P2 ;  /* 0x0000001d1700720c */ /* 0x000fe20003f41320 */
[----:B------:R-:W-:-:S03]  /*1e00*/  IMAD R9, R24, R9, RZ ;  /* 0x0000000918097224 */ /* 0x000fc600078e02ff */
[----:B------:R-:W-:Y:S02]  /*1e10*/  SEL R13, R22, R6, P2 ;  /* 0x00000006160d7207 */ /* 0x000fe40001000000 */
[----:B------:R-:W-:Y:S01]  /*1e20*/  SEL R12, R23, R29, P2 ;  /* 0x0000001d170c7207 */ /* 0x000fe20001000000 */
[----:B0-----:R-:W-:Y:S01]  /*1e30*/  @P1 FFMA.FTZ R27, R28, 0.69314718246459960938, R21 ;  /* 0x3f3172181c1b1823 */ /* 0x001fe20000010015 */
        /* <DEDUP_REMOVED lines=38> */
[----:B------:R-:W-:Y:S05]  /*20a0*/  CALL.REL.NOINC `($__internal_6_$__cuda_sm20_div_s64) ;  /* 0x0000002400707944 */ /* 0x000fea0003c00000 */
        /* <DEDUP_REMOVED lines=10> */
.L_x_318:
        /* <DEDUP_REMOVED lines=22> */
.L_x_319:
[----:B------:R-:W-:Y:S05]  /*22b0*/  BSYNC B0 ;  /* 0x0000000000007941 */ /* 0x000fea0003800000 */
.L_x_317:
[----:B------:R-:W-:Y:S01]  /*22c0*/  LOP3.LUT R0, R21, R5, RZ, 0xfc, !PT ;  /* 0x0000000515007212 */ /* 0x000fe200078efcff */
[----:B------:R-:W-:Y:S03]  /*22d0*/  BSSY B0, `(.L_x_320) ;  /* 0x0000028000007945 */ /* 0x000fe60003800000 */
[----:B------:R-:W-:-:S13]  /*22e0*/  ISETP.NE.U32.AND P0, PT, R0, RZ, PT ;  /* 0x000000ff0000720c */ /* 0x000fda0003f05070 */
[----:B------:R-:W-:Y:S05]  /*22f0*/  @!P0 BRA `(.L_x_321) ;  /* 0x00000000003c8947 */ /* 0x000fea0003800000 */
[----:B------:R-:W-:Y:S01]  /*2300*/  IMAD.MOV.U32 R24, RZ, RZ, R3 ;  /* 0x000000ffff187224 */ /* 0x000fe200078e0003 */
[----:B------:R-:W-:Y:S02]  /*2310*/  MOV R6, R5 ;  /* 0x0000000500067202 */ /* 0x000fe40000000f00 */
[----:B------:R-:W-:Y:S02]  /*2320*/  MOV R22, 0x2340 ;  /* 0x0000234000167802 */ /* 0x000fe40000000f00 */
[----:B------:R-:W-:Y:S05]  /*2330*/  CALL.REL.NOINC `($__internal_6_$__cuda_sm20_div_s64) ;  /* 0x0000002000cc7944 */ /* 0x000fea0003c00000 */
        /* <DEDUP_REMOVED lines=11> */
.L_x_321:
        /* <DEDUP_REMOVED lines=22> */
.L_x_322:
[----:B------:R-:W-:Y:S05]  /*2550*/  BSYNC B0 ;  /* 0x0000000000007941 */ /* 0x000fea0003800000 */
.L_x_320:
[----:B------:R-:W0:Y:S01]  /*2560*/  LDC.64 R2, c[0x0][0x2c0] ;  /* 0x0000b000ff027b82 */ /* 0x000e220000000a00 */
[----:B------:R-:W-:Y:S01]  /*2570*/  LOP3.LUT R0, R37, R7, RZ, 0xfc, !PT ;  /* 0x0000000725007212 */ /* 0x000fe200078efcff */
[----:B------:R-:W-:Y:S03]  /*2580*/  BSSY B0, `(.L_x_323) ;  /* 0x0000029000007945 */ /* 0x000fe60003800000 */
[----:B------:R-:W-:Y:S01]  /*2590*/  ISETP.NE.U32.AND P0, PT, R0, RZ, PT ;  /* 0x000000ff0000720c */ /* 0x000fe20003f05070 */
[C---:B0-----:R-:W-:Y:S01]  /*25a0*/  IMAD R3, R2.reuse, R3, RZ ;  /* 0x0000000302037224 */ /* 0x041fe200078e02ff */
[----:B------:R-:W-:-:S11]  /*25b0*/  SEL R28, R2, 0x1, P4 ;  /* 0x00000001021c7807 */ /* 0x000fd60002000000 */
[----:B------:R-:W-:Y:S05]  /*25c0*/  @!P0 BRA `(.L_x_324) ;  /* 0x0000000000388947 */ /* 0x000fea0003800000 */
[----:B------:R-:W-:Y:S01]  /*25d0*/  IMAD.MOV.U32 R26, RZ, RZ, R36 ;  /* 0x000000ffff1a7224 */ /* 0x000fe200078e0024 */
[----:B------:R-:W-:Y:S01]  /*25e0*/  MOV R24, R31 ;  /* 0x0000001f00187202 */ /* 0x000fe20000000f00 */
[----:B------:R-:W-:Y:S01]  /*25f0*/  IMAD.MOV.U32 R21, RZ, RZ, R37 ;  /* 0x000000ffff157224 */ /* 0x000fe200078e0025 */
[----:B------:R-:W-:Y:S02]  /*2600*/  MOV R6, R7 ;  /* 0x0000000700067202 */ /* 0x000fe40000000f00 */
[----:B------:R-:W-:Y:S02]  /*2610*/  MOV R22, 0x2630 ;  /* 0x0000263000167802 */ /* 0x000fe40000000f00 */
[----:B------:R-:W-:Y:S05]  /*2620*/  CALL.REL.NOINC `($__internal_6_$__cuda_sm20_div_s64) ;  /* 0x0000002000107944 */ /* 0x000fea0003c00000 */
[-C--:B------:R-:W-:Y:S02]  /*2630*/  IADD3 R6, P0, RZ, -R0.reuse, RZ ;  /* 0x80000000ff067210 */ /* 0x080fe40007f1e0ff */
[----:B------:R-:W-:Y:S02]  /*2640*/  MOV R22, R0 ;  /* 0x0000000000167202 */ /* 0x000fe40000000f00 */
[----:B------:R-:W-:Y:S01]  /*2650*/  IADD3.X R2, RZ, ~R23, RZ, P0, !PT ;  /* 0x80000017ff027210 */ /* 0x000fe200007fe4ff */
[----:B------:R-:W-:-:S04]  /*2660*/  IMAD.WIDE.U32 R36, R31, R6, R36 ;  /* 0x000000061f247225 */ /* 0x000fc800078e0024 */
[----:B------:R-:W-:-:S04]  /*2670*/  IMAD R2, R2, R31, RZ ;  /* 0x0000001f02027224 */ /* 0x000fc800078e02ff */
[----:B------:R-:W-:-:S05]  /*2680*/  IMAD R2, R7, R6, R2 ;  /* 0x0000000607027224 */ /* 0x000fca00078e0202 */
[----:B------:R-:W-:Y:S01]  /*2690*/  IADD3 R2, R37, R2, RZ ;  /* 0x0000000225027210 */ /* 0x000fe20007ffe0ff */
[----:B------:R-:W-:Y:S05]  /*26a0*/  BRA `(.L_x_325) ;  /* 0x0000000000587947 */ /* 0x000fea0003800000 */
.L_x_324:
[----:B------:R-:W0:Y:S01]  /*26b0*/  I2F.U32.RP R2, R31 ;  /* 0x0000001f00027306 */ /* 0x000e220000209000 */
[----:B------:R-:W-:Y:S01]  /*26c0*/  ISETP.NE.U32.AND P0, PT, R31, RZ, PT ;  /* 0x000000ff1f00720c */ /* 0x000fe20003f05070 */
[----:B------:R-:W-:-:S06]  /*26d0*/  HFMA2.MMA R23, -RZ, RZ, 0, 0 ;  /* 0x00000000ff177435 */ /* 0x000fcc00000001ff */
[----:B0-----:R-:W0:Y:S02]  /*26e0*/  MUFU.RCP R6, R2 ;  /* 0x0000000200067308 */ /* 0x001e240000001000 */
[----:B0-----:R-:W-:Y:S02]  /*26f0*/  IADD3 R6, R6, 0xffffffe, RZ ;  /* 0x0ffffffe06067810 */ /* 0x001fe40007ffe0ff */
[----:B------:R-:W-:-:S04]  /*2700*/  MOV R2, RZ ;  /* 0x000000ff00027202 */ /* 0x000fc80000000f00 */
        /* <DEDUP_REMOVED lines=16> */
.L_x_325:
[----:B------:R-:W-:Y:S05]  /*2810*/  BSYNC B0 ;  /* 0x0000000000007941 */ /* 0x000fea0003800000 */
.L_x_323:
[-C--:B------:R-:W-:Y:S01]  /*2820*/  IMAD R7, R35, R19.reuse, RZ ;  /* 0x0000001323077224 */ /* 0x080fe200078e02ff */
[----:B------:R-:W-:Y:S01]  /*2830*/  ULDC.U8 UR5, c[0x0][0x3d9] ;  /* 0x0000f64000057ab9 */ /* 0x000fe20000000000 */
[C---:B------:R-:W-:Y:S01]  /*2840*/  IMAD.WIDE.U32 R24, R34.reuse, R19, RZ ;  /* 0x0000001322187225 */ /* 0x040fe200078e00ff */
[----:B------:R-:W-:Y:S01]  /*2850*/  UISETP.NE.AND UP0, UPT, UR5, URZ, UPT ;  /* 0x0000003f0500728c */ /* 0x000fe2000bf05270 */
[----:B------:R-:W-:Y:S01]  /*2860*/  SHF.R.S32.HI R21, RZ, 0x1f, R28 ;  /* 0x0000001fff157819 */ /* 0x000fe2000001141c */
[----:B------:R-:W-:Y:S01]  /*2870*/  ULDC UR4, c[0x0][0x2c4] ;  /* 0x0000b10000047ab9 */ /* 0x000fe20000000800 */
[----:B------:R-:W-:Y:S01]  /*2880*/  IMAD R7, R34, R18, R7 ;  /* 0x0000001222077224 */ /* 0x000fe200078e0207 */
[----:B------:R-:W-:Y:S01]  /*2890*/  USEL UR4, UR4, 0x1, !UP0 ;  /* 0x0000000104047887 */ /* 0x000fe2000c000000 */
[----:B------:R-:W-:Y:S01]  /*28a0*/  IMAD.WIDE.U32 R34, R24, R17, RZ ;  /* 0x0000001118227225 */ /* 0x000fe200078e00ff */
[----:B------:R-:W-:Y:S02]  /*28b0*/  BSSY B0, `(.L_x_326) ;  /* 0x0000040000007945 */ /* 0x000fe40003800000 */
[----:B------:R-:W-:Y:S01]  /*28c0*/  IADD3 R0, R25, R7, RZ ;  /* 0x0000000719007210 */ /* 0x000fe20007ffe0ff */
[----:B------:R-:W-:Y:S01]  /*28d0*/  IMAD R7, R2, R3, RZ ;  /* 0x0000000302077224 */ /* 0x000fe200078e02ff */
[----:B------:R-:W-:Y:S01]  /*28e0*/  USHF.R.S32.HI UR5, URZ, 0x1f, UR4 ;  /* 0x0000001f3f057899 */ /* 0x000fe20008011404 */
[----:B------:R-:W-:-:S02]  /*28f0*/  IMAD R5, R5, R28, RZ ;  /* 0x0000001c05057224 */ /* 0x000fc400078e02ff */
[----:B------:R-:W-:Y:S01]  /*2900*/  IMAD R25, R0, R17, RZ ;  /* 0x0000001100197224 */ /* 0x000fe200078e02ff */
[----:B------:R-:W-:Y:S01]  /*2910*/  SHF.R.S32.HI R0, RZ, 0x1f, R3 ;  /* 0x0000001fff007819 */ /* 0x000fe20000011403 */
[----:B------:R-:W-:Y:S02]  /*2920*/  IMAD R23, R23, UR4, RZ ;  /* 0x0000000417177c24 */ /* 0x000fe4000f8e02ff */
[----:B------:R-:W-:Y:S02]  /*2930*/  IMAD R25, R16, R24, R25 ;  /* 0x0000001810197224 */ /* 0x000fe400078e0219 */
[----:B------:R-:W-:Y:S02]  /*2940*/  IMAD R7, R0, R36, R7 ;  /* 0x0000002400077224 */ /* 0x000fe400078e0207 */
[----:B------:R-:W-:Y:S01]  /*2950*/  IMAD R21, R21, R32, R5 ;  /* 0x0000002015157224 */ /* 0x000fe200078e0205 */
[----:B------:R-:W-:Y:S01]  /*2960*/  IADD3 R6, R35, R25, RZ ;  /* 0x0000001923067210 */ /* 0x000fe20007ffe0ff */
[----:B------:R-:W-:-:S03]  /*2970*/  IMAD.WIDE.U32 R38, R36, R3, RZ ;  /* 0x0000000324267225 */ /* 0x000fc600078e00ff */
[----:B------:R-:W-:Y:S01]  /*2980*/  LOP3.LUT R0, R43, R6, RZ, 0xfc, !PT ;  /* 0x000000062b007212 */ /* 0x000fe200078efcff */
[----:B------:R-:W-:Y:S01]  /*2990*/  IMAD.WIDE.U32 R32, R32, R28, RZ ;  /* 0x0000001c20207225 */ /* 0x000fe200078e00ff */
[----:B------:R-:W-:Y:S02]  /*29a0*/  IADD3 R7, R39, R7, RZ ;  /* 0x0000000727077210 */ /* 0x000fe40007ffe0ff */
[----:B------:R-:W-:Y:S01]  /*29b0*/  ISETP.NE.U32.AND P0, PT, R0, RZ, PT ;  /* 0x000000ff0000720c */ /* 0x000fe20003f05070 */
[C---:B------:R-:W-:Y:S02]  /*29c0*/  IMAD R23, R22.reuse, UR5, R23 ;  /* 0x0000000516177c24 */ /* 0x040fe4000f8e0217 */
[----:B------:R-:W-:-:S04]  /*29d0*/  IMAD.WIDE.U32 R36, R22, UR4, RZ ;  /* 0x0000000416247c25 */ /* 0x000fc8000f8e00ff */
[----:B------:R-:W-:Y:S01]  /*29e0*/  IMAD R5, R8, R3, RZ ;  /* 0x0000000308057224 */ /* 0x000fe200078e02ff */
[----:B------:R-:W-:Y:S01]  /*29f0*/  IADD3 R8, R37, R23, RZ ;  /* 0x0000001725087210 */ /* 0x000fe20007ffe0ff */
[----:B------:R-:W-:Y:S01]  /*2a00*/  IMAD R4, R4, R3, RZ ;  /* 0x0000000304047224 */ /* 0x000fe200078e02ff */
[----:B------:R-:W-:-:S03]  /*2a10*/  IADD3 R3, R33, R21, RZ ;  /* 0x0000001521037210 */ /* 0x000fc60007ffe0ff */
[----:B------:R-:W-:Y:S05]  /*2a20*/  @!P0 BRA `(.L_x_327) ;  /* 0x0000000000448947 */ /* 0x000fea0003800000 */
[----:B------:R-:W-:Y:S01]  /*2a30*/  IMAD.MOV.U32 R26, RZ, RZ, R42 ;  /* 0x000000ffff1a7224 */ /* 0x000fe200078e002a */
[----:B------:R-:W-:Y:S01]  /*2a40*/  MOV R21, R43 ;  /* 0x0000002b00157202 */ /* 0x000fe20000000f00 */
[----:B------:R-:W-:Y:S01]  /*2a50*/  IMAD.MOV.U32 R24, RZ, RZ, R34 ;  /* 0x000000ffff187224 */ /* 0x000fe200078e0022 */
[----:B------:R-:W-:Y:S02]  /*2a60*/  MOV R22, 0x2a80 ;  /* 0x00002a8000167802 */ /* 0x000fe40000000f00 */
[----:B------:R-:W-:Y:S05]  /*2a70*/  CALL.REL.NOINC `($__internal_6_$__cuda_sm20_div_s64) ;  /* 0x0000001800fc7944 */ /* 0x000fea0003c00000 */
[----:B------:R-:W-:Y:S01]  /*2a80*/  IADD3 R25, P0, RZ, -R0, RZ ;  /* 0x80000000ff197210 */ /* 0x000fe20007f1e0ff */
[----:B------:R-:W-:Y:S01]  /*2a90*/  IMAD.MOV.U32 R41, RZ, RZ, R43 ;  /* 0x000000ffff297224 */ /* 0x000fe200078e002b */
[----:B------:R-:W-:Y:S02]  /*2aa0*/  MOV R40, R42 ;  /* 0x0000002a00287202 */ /* 0x000fe40000000f00 */
[-C--:B------:R-:W-:Y:S02]  /*2ab0*/  IADD3.X R21, RZ, ~R23.reuse, RZ, P0, !PT ;  /* 0x80000017ff157210 */ /* 0x080fe400007fe4ff */
[----:B------:R-:W-:Y:S02]  /*2ac0*/  MOV R42, R0 ;  /* 0x00000000002a7202 */ /* 0x000fe40000000f00 */
[----:B------:R-:W-:Y:S01]  /*2ad0*/  MOV R43, R23 ;  /* 0x00000017002b7202 */ /* 0x000fe20000000f00 */
[-C--:B------:R-:W-:Y:S02]  /*2ae0*/  IMAD R21, R21, R34.reuse, RZ ;  /* 0x0000002215157224 */ /* 0x080fe400078e02ff */
[----:B------:R-:W-:-:S04]  /*2af0*/  IMAD.WIDE.U32 R34, R25, R34, R40 ;  /* 0x0000002219227225 */ /* 0x000fc800078e0028 */
[----:B------:R-:W-:Y:S01]  /*2b00*/  IMAD R21, R6, R25, R21 ;  /* 0x0000001906157224 */ /* 0x000fe200078e0215 */
[----:B------:R-:W-:-:S03]  /*2b10*/  MOV R26, R34 ;  /* 0x00000022001a7202 */ /* 0x000fc60000000f00 */
[----:B------:R-:W-:Y:S01]  /*2b20*/  IMAD.IADD R21, R35, 0x1, R21 ;  /* 0x0000000123157824 */ /* 0x000fe200078e0215 */
[----:B------:R-:W-:Y:S05]  /*2b30*/  BRA `(.L_x_328) ;  /* 0x00000000005c7947 */ /* 0x000fea0003800000 */
.L_x_327:
        /* <DEDUP_REMOVED lines=23> */
.L_x_328:
[----:B------:R-:W-:Y:S05]  /*2cb0*/  BSYNC B0 ;  /* 0x0000000000007941 */ /* 0x000fea0003800000 */
.L_x_326:
        /* <DEDUP_REMOVED lines=19> */
.L_x_330:
[----:B------:R-:W0:Y:S01]  /*2df0*/  I2F.U32.RP R6, R19 ;  /* 0x0000001300067306 */ /* 0x000e220000209000 */
[----:B------:R-:W-:Y:S01]  /*2e00*/  HFMA2.MMA R22, -RZ, RZ, 0, 0 ;  /* 0x00000000ff167435 */ /* 0x000fe200000001ff */
[----:B------:R-:W-:Y:S01]  /*2e10*/  ISETP.NE.U32.AND P0, PT, R19, RZ, PT ;  /* 0x000000ff1300720c */ /* 0x000fe20003f05070 */
[----:B------:R-:W-:Y:S01]  /*2e20*/  HFMA2.MMA R45, -RZ, RZ, 0, 0 ;  /* 0x00000000ff2d7435 */ /* 0x000fe200000001ff */
[----:B------:R-:W-:-:S04]  /*2e30*/  MOV R18, RZ ;  /* 0x000000ff00127202 */ /* 0x000fc80000000f00 */
        /* <DEDUP_REMOVED lines=17> */
.L_x_331:
[----:B------:R-:W-:Y:S05]  /*2f50*/  BSYNC B0 ;  /* 0x0000000000007941 */ /* 0x000fea0003800000 */
.L_x_329:
        /* <DEDUP_REMOVED lines=14> */
[----:B------:R-:W-:-:S03]  /*3040*/  MOV R25, R45 ;  /* 0x0000002d00197202 */ /* 0x000fc60000000f00 */
[----:B------:R-:W-:Y:S02]  /*3050*/  IMAD R19, R2, R17, RZ ;  /* 0x0000001102137224 */ /* 0x000fe400078e02ff */
[----:B------:R-:W-:-:S04]  /*3060*/  IMAD.WIDE.U32 R24, R17, R6, R24 ;  /* 0x0000000611187225 */ /* 0x000fc800078e0018 */
[----:B------:R-:W-:Y:S02]  /*3070*/  IMAD R19, R16, R6, R19 ;  /* 0x0000000610137224 */ /* 0x000fe400078e0213 */
[----:B------:R-:W-:-:S03]  /*3080*/  IMAD.MOV.U32 R2, RZ, RZ, R24 ;  /* 0x000000ffff027224 */ /* 0x000fc600078e0018 */
[----:B------:R-:W-:Y:S01]  /*3090*/  IADD3 R19, R25, R19, RZ ;  /* 0x0000001319137210 */ /* 0x000fe20007ffe0ff */
[----:B------:R-:W-:Y:S05]  /*30a0*/  BRA `(.L_x_334) ;  /* 0x00000000005c7947 */ /* 0x000fea0003800000 */
.L_x_333:
        /* <DEDUP_REMOVED lines=23> */
.L_x_334:
[----:B------:R-:W-:Y:S05]  /*3220*/  BSYNC B0 ;  /* 0x0000000000007941 */ /* 0x000fea0003800000 */
.L_x_332:
        /* <DEDUP_REMOVED lines=13> */
[----:B------:R-:W-:Y:S02]  /*3300*/  IMAD R21, R21, R34, R0 ;  /* 0x0000002215157224 */ /* 0x000fe400078e0200 */
[----:B------:R-:W-:-:S04]  /*3310*/  IMAD.WIDE.U32 R44, R22, R10, RZ ;  /* 0x0000000a162c7225 */ /* 0x000fc800078e00ff */
[----:B------:R-:W-:Y:S01]  /*3320*/  IMAD.WIDE.U32 R18, R2, R4, RZ ;  /* 0x0000000402127225 */ /* 0x000fe200078e00ff */
[----:B------:R-:W-:-:S03]  /*3330*/  IADD3 R17, R45, R17, RZ ;  /* 0x000000112d117210 */ /* 0x000fc60007ffe0ff */
        /* <DEDUP_REMOVED lines=13> */
[-C--:B------:R-:W-:Y:S02]  /*3410*/  IADD3.X R2, RZ, ~R23.reuse, RZ, P0, !PT ;  /* 0x80000017ff027210 */ /* 0x080fe400007fe4ff */
        /* <DEDUP_REMOVED lines=8> */
.L_x_336:
        /* <DEDUP_REMOVED lines=23> */
.L_x_337:
[----:B------:R-:W-:Y:S05]  /*3610*/  BSYNC B0 ;  /* 0x0000000000007941 */ /* 0x000fea0003800000 */
.L_x_335:
[----:B------:R-:W-:Y:S01]  /*3620*/  LOP3.LUT R0, R43, R12, RZ, 0xfc, !PT ;  /* 0x0000000c2b007212 */ /* 0x000fe200078efcff */
[----:B------:R-:W-:Y:S01]  /*3630*/  IMAD R47, R11, R28, RZ ;  /* 0x0000001c0b2f7224 */ /* 0x000fe200078e02ff */
[----:B------:R-:W-:Y:S02]  /*3640*/  BSSY B0, `(.L_x_338) ;  /* 0x000002d000007945 */ /* 0x000fe40003800000 */
[----:B------:R-:W-:Y:S01]  /*3650*/  ISETP.NE.U32.AND P0, PT, R0, RZ, PT ;  /* 0x000000ff0000720c */ /* 0x000fe20003f05070 */
        /* <DEDUP_REMOVED lines=20> */
.L_x_339:
        /* <DEDUP_REMOVED lines=23> */
.L_x_340:
[----:B------:R-:W-:Y:S05]  /*3910*/  BSYNC B0 ;  /* 0x0000000000007941 */ /* 0x000fea0003800000 */
.L_x_338:
        /* <DEDUP_REMOVED lines=21> */
.L_x_316:
[----:B------:R-:W-:Y:S02]  /*3a70*/  ULDC.64 UR4, c[0x0][0x2b0] ;  /* 0x0000ac0000047ab9 */ /* 0x000fe40000000a00 */
[----:B------:R-:W-:-:S04]  /*3a80*/  LEA R2, P0, R32, UR4, 0x2 ;  /* 0x0000000420027c11 */ /* 0x000fc8000f8010ff */
[----:B------:R-:W-:-:S05]  /*3a90*/  LEA.HI.X R3, R32, UR5, R33, 0x2, P0 ;  /* 0x0000000520037c11 */ /* 0x000fca00080f1421 */
[----:B------:R0:W-:Y:S04]  /*3aa0*/  STG.E desc[UR8][R2.64], R27 ;  /* 0x0000001b02007986 */ /* 0x0001e8000c101908 */
.L_x_315:
[----:B------:R-:W-:Y:S05]  /*3ab0*/  BSYNC B1 ;  /* 0x0000000000017941 */ /* 0x000fea0003800000 */
.L_x_314:
[----:B------:R-:W2:Y:S01]  /*3ac0*/  S2R R5, SR_TID.X ;  /* 0x0000000000057919 */ /* 0x000ea20000002100 */
[----:B01----:R-:W0:Y:S01]  /*3ad0*/  LDC R2, c[0x0][0x3c4] ;  /* 0x0000f100ff027b82 */ /* 0x003e220000000800 */
[----:B------:R-:W-:Y:S01]  /*3ae0*/  BSSY B0, `(.L_x_341) ;  /* 0x0000014000007945 */ /* 0x000fe20003800000 */
[-C--:B--2---:R-:W-:Y:S02]  /*3af0*/  LEA.HI R4, R5, R5.reuse, RZ, 0x1 ;  /* 0x0000000505047211 */ /* 0x084fe400078f08ff */
[----:B------:R-:W-:Y:S02]  /*3b00*/  SHF.R.S32.HI R26, RZ, 0x1f, R5 ;  /* 0x0000001fff1a7819 */ /* 0x000fe40000011405 */
[----:B------:R-:W-:Y:S02]  /*3b10*/  LOP3.LUT R0, R4, 0xfffffffe, RZ, 0xc0, !PT ;  /* 0xfffffffe04007812 */ /* 0x000fe400078ec0ff */
[----:B------:R-:W-:-:S03]  /*3b20*/  LEA.HI R26, R26, R5, RZ, 0x5 ;  /* 0x000000051a1a7211 */ /* 0x000fc600078f28ff */
[----:B------:R-:W-:-:S05]  /*3b30*/  IMAD.IADD R3, R5, 0x1, -R0 ;  /* 0x0000000105037824 */ /* 0x000fca00078e0a00 */
[----:B0-----:R-:W-:-:S04]  /*3b40*/  ISETP.GE.AND P0, PT, R3, R2, PT ;  /* 0x000000020300720c */ /* 0x001fc80003f06270 */
[----:B------:R-:W-:-:S13]  /*3b50*/  ISETP.GT.OR P0, PT, R5, 0x7, P0 ;  /* 0x000000070500780c */ /* 0x000fda0000704670 */
[----:B------:R-:W-:Y:S05]  /*3b60*/  @P0 BRA `(.L_x_342) ;  /* 0x00000000002c0947 */ /* 0x000fea0003800000 */
[----:B------:R-:W0:Y:S01]  /*3b70*/  S2R R0, SR_CgaCtaId ;  /* 0x0000000000007919 */ /* 0x000e220000008800 */
[----:B------:R-:W-:Y:S01]  /*3b80*/  FADD.FTZ R6, -R27, R30 ;  /* 0x0000001e1b067221 */ /* 0x000fe20000010100 */
[----:B------:R-:W-:Y:S02]  /*3b90*/  MOV R7, 0x400 ;  /* 0x0000040000077802 */ /* 0x000fe40000000f00 */
[----:B------:R-:W-:Y:S01]  /*3ba0*/  SHF.L.U32 R4, R4, 0x1, RZ ;  /* 0x0000000104047819 */ /* 0x000fe200000006ff */
[----:B------:R-:W-:-:S06]  /*3bb0*/  FMUL.FTZ R6, R6, 1.4426950216293334961 ;  /* 0x3fb8aa3b06067820 */ /* 0x000fcc0000410000 */
[----:B------:R-:W1:Y:S01]  /*3bc0*/  MUFU.EX2 R6, R6 ;  /* 0x0000000600067308 */ /* 0x000e620000000800 */
[----:B0-----:R-:W-:-:S05]  /*3bd0*/  LEA R0, R0, R7, 0x18 ;  /* 0x0000000700007211 */ /* 0x001fca00078ec0ff */
[----:B------:R-:W-:Y:S01]  /*3be0*/  IMAD R0, R3, 0x14, R0 ;  /* 0x0000001403007824 */ /* 0x000fe200078e0200 */
[----:B------:R-:W-:-:S04]  /*3bf0*/  LOP3.LUT R3, R4, 0xfffffffc, RZ, 0xc0, !PT ;  /* 0xfffffffc04037812 */ /* 0x000fc800078ec0ff */
[----:B------:R-:W-:-:S05]  /*3c00*/  IADD3 R3, R0, R3, RZ ;  /* 0x0000000300037210 */ /* 0x000fca0007ffe0ff */
[----:B-1----:R0:W-:Y:S02]  /*3c10*/  STS [R3], R6 ;  /* 0x0000000603007388 */ /* 0x0021e40000000800 */
.L_x_342:
[----:B------:R-:W-:Y:S05]  /*3c20*/  BSYNC B0 ;  /* 0x0000000000007941 */ /* 0x000fea0003800000 */
.L_x_341:
        /* <DEDUP_REMOVED lines=39> */
.L_x_346:
        /* <DEDUP_REMOVED lines=15> */
.L_x_345:
[----:B------:R-:W-:Y:S05]  /*3f90*/  BSYNC B0 ;  /* 0x0000000000007941 */ /* 0x000fea0003800000 */
.L_x_344:
        /* <DEDUP_REMOVED lines=12> */
.L_x_343:
[----:B------:R-:W-:-:S04]  /*4060*/  IADD3 R26, R26, UR7, RZ ;  /* 0x000000071a1a7c10 */ /* 0x000fc8000fffe0ff */
[----:B------:R-:W-:-:S13]  /*4070*/  ISETP.GE.AND P0, PT, R26, R20, PT ;  /* 0x000000141a00720c */ /* 0x000fda0003f06270 */
[----:B------:R-:W-:Y:S05]  /*4080*/  @P0 EXIT ;  /* 0x000000000000094d */ /* 0x000fea0003800000 */
[-C--:B------:R-:W-:Y:S01]  /*4090*/  IABS R14, R11.reuse ;  /* 0x0000000b000e7213 */ /* 0x080fe20000000000 */
[----:B------:R-:W0:Y:S01]  /*40a0*/  LDC R10, c[0x0][0x2c4] ;  /* 0x0000b100ff0a7b82 */ /* 0x000e220000000800 */
[----:B------:R-:W-:Y:S01]  /*40b0*/  IABS R16, R26 ;  /* 0x0000001a00107213 */ /* 0x000fe20000000000 */
[----:B------:R-:W-:Y:S01]  /*40c0*/  ULDC UR6, c[0x0][0x2d0] ;  /* 0x0000b40000067ab9 */ /* 0x000fe20000000800 */
[----:B------:R-:W1:Y:S01]  /*40d0*/  I2F.RP R12, R14 ;  /* 0x0000000e000c7306 */ /* 0x000e620000209400 */
[----:B------:R-:W-:Y:S01]  /*40e0*/  IABS R15, R11 ;  /* 0x0000000b000f7213 */ /* 0x000fe20000000000 */
[----:B------:R-:W-:Y:S01]  /*40f0*/  ULDC.64 UR4, c[0x0][0x290] ;  /* 0x0000a40000047ab9 */ /* 0x000fe20000000a00 */
[----:B------:R-:W-:Y:S02]  /*4100*/  F2FP.BF16.F32.PACK_AB R0, R0, R3 ;  /* 0x000000030000723e */ /* 0x000fe400000010ff */
[----:B------:R-:W-:Y:S01]  /*4110*/  F2FP.BF16.F32.PACK_AB R5, R2, R5 ;  /* 0x000000050205723e */ /* 0x000fe200000010ff */
[----:B------:R-:W-:-:S02]  /*4120*/  IMAD.MOV R15, RZ, RZ, -R15 ;  /* 0x000000ffff0f7224 */ /* 0x000fc400078e0a0f */
[----:B------:R-:W-:Y:S01]  /*4130*/  IMAD.MOV.U32 R2, RZ, RZ, R0 ;  /* 0x000000ffff027224 */ /* 0x000fe200078e0000 */
[----:B------:R-:W-:Y:S01]  /*4140*/  MOV R3, R5 ;  /* 0x0000000500037202 */ /* 0x000fe20000000f00 */
[----:B-1----:R-:W1:Y:S02]  /*4150*/  MUFU.RCP R18, R12 ;  /* 0x0000000c00127308 */ /* 0x002e640000001000 */
[----:B-1----:R-:W-:-:S06]  /*4160*/  VIADD R18, R18, 0xffffffe ;  /* 0x0ffffffe12127836 */ /* 0x002fcc0000000000 */
[----:B------:R1:W2:Y:S02]  /*4170*/  F2I.FTZ.U32.TRUNC.NTZ R19, R18 ;  /* 0x0000001200137305 */ /* 0x0002a4000021f000 */
[----:B-1----:R-:W-:Y:S01]  /*4180*/  HFMA2.MMA R18, -RZ, RZ, 0, 0 ;  /* 0x00000000ff127435 */ /* 0x002fe200000001ff */
[----:B--2---:R-:W-:-:S04]  /*4190*/  IMAD.MOV R8, RZ, RZ, -R19 ;  /* 0x000000ffff087224 */ /* 0x004fc800078e0a13 */
[----:B------:R-:W-:Y:S01]  /*41a0*/  IMAD R13, R8, R14, RZ ;  /* 0x0000000e080d7224 */ /* 0x000fe200078e02ff */
[----:B0-----:R-:W-:-:S04]  /*41b0*/  IABS R8, R10 ;  /* 0x0000000a00087213 */ /* 0x001fc80000000000 */
[----:B------:R-:W-:-:S06]  /*41c0*/  IMAD.HI.U32 R13, R19, R13, R18 ;  /* 0x0000000d130d7227 */ /* 0x000fcc00078e0012 */
[----:B------:R-:W-:Y:S02]  /*41d0*/  IMAD.HI.U32 R12, R13, R16, RZ ;  /* 0x000000100d0c7227 */ /* 0x000fe400078e00ff */
[----:B------:R-:W0:Y:S02]  /*41e0*/  I2F.RP R13, R8 ;  /* 0x00000008000d7306 */ /* 0x000e240000209400 */
[----:B------:R-:W-:-:S05]  /*41f0*/  IMAD R15, R12, R15, R16 ;  /* 0x0000000f0c0f7224 */ /* 0x000fca00078e0210 */
[----:B------:R-:W-:Y:S01]  /*4200*/  ISETP.GT.U32.AND P1, PT, R14, R15, PT ;  /* 0x0000000f0e00720c */ /* 0x000fe20003f24070 */
[----:B0-----:R-:W0:-:S12]  /*4210*/  MUFU.RCP R13, R13 ;  /* 0x0000000d000d7308 */ /* 0x001e180000001000 */
[----:B------:R-:W-:Y:S01]  /*4220*/  @!P1 IMAD.IADD R15, R15, 0x1, -R14 ;  /* 0x000000010f0f9824 */ /* 0x000fe200078e0a0e */
[----:B------:R-:W-:Y:S02]  /*4230*/  @!P1 IADD3 R12, R12, 0x1, RZ ;  /* 0x000000010c0c9810 */ /* 0x000fe40007ffe0ff */
[----:B------:R-:W-:Y:S02]  /*4240*/  ISETP.NE.AND P1, PT, R11, RZ, PT ;  /* 0x000000ff0b00720c */ /* 0x000fe40003f25270 */
[----:B------:R-:W-:Y:S02]  /*4250*/  ISETP.GE.U32.AND P2, PT, R15, R14, PT ;  /* 0x0000000e0f00720c */ /* 0x000fe40003f46070 */
[----:B------:R-:W-:-:S04]  /*4260*/  LOP3.LUT R14, R26, R11, RZ, 0x3c, !PT ;  /* 0x0000000b1a0e7212 */ /* 0x000fc800078e3cff */
[----:B------:R-:W-:Y:S01]  /*4270*/  ISETP.GE.AND P0, PT, R14, RZ, PT ;  /* 0x000000ff0e00720c */ /* 0x000fe20003f06270 */
[----:B0-----:R-:W-:-:S04]  /*4280*/  VIADD R14, R13, 0xffffffe ;  /* 0x0ffffffe0d0e7836 */ /* 0x001fc80000000000 */
[----:B------:R-:W0:Y:S02]  /*4290*/  F2I.FTZ.U32.TRUNC.NTZ R15, R14 ;  /* 0x0000000e000f7305 */ /* 0x000e24000021f000 */
[----:B------:R-:W-:-:S06]  /*42a0*/  @P2 VIADD R12, R12, 0x1 ;  /* 0x000000010c0c2836 */ /* 0x000fcc0000000000 */
[----:B------:R-:W-:Y:S02]  /*42b0*/  @!P0 IADD3 R12, -R12, RZ, RZ ;  /* 0x000000ff0c0c8210 */ /* 0x000fe40007ffe1ff */
[----:B------:R-:W-:Y:S01]  /*42c0*/  @!P1 LOP3.LUT R12, RZ, R11, RZ, 0x33, !PT ;  /* 0x0000000bff0c9212 */ /* 0x000fe200078e33ff */
[----:B0-----:R-:W-:Y:S01]  /*42d0*/  IMAD.MOV R13, RZ, RZ, -R15 ;  /* 0x000000ffff0d7224 */ /* 0x001fe200078e0a0f */
[----:B------:R-:W-:-:S03]  /*42e0*/  MOV R14, RZ ;  /* 0x000000ff000e7202 */ /* 0x000fc60000000f00 */
[----:B------:R-:W-:Y:S02]  /*42f0*/  IMAD R17, R12, R11, RZ ;  /* 0x0000000b0c117224 */ /* 0x000fe400078e02ff */
[----:B------:R-:W-:Y:S02]  /*4300*/  IMAD R13, R13, R8, RZ ;  /* 0x000000080d0d7224 */ /* 0x000fe400078e02ff */
[----:B------:R-:W-:Y:S02]  /*4310*/  IMAD.IADD R19, R26, 0x1, -R17 ;  /* 0x000000011a137824 */ /* 0x000fe400078e0a11 */
[----:B------:R-:W-:-:S03]  /*4320*/  IMAD.HI.U32 R13, R15, R13, R14 ;  /* 0x0000000d0f0d7227 */ /* 0x000fc600078e000e */
[----:B------:R-:W-:Y:S02]  /*4330*/  IABS R11, R19 ;  /* 0x00000013000b7213 */ /* 0x000fe40000000000 */
[----:B------:R-:W-:-:S03]  /*4340*/  LOP3.LUT R19, R19, R10, RZ, 0x3c, !PT ;  /* 0x0000000a13137212 */ /* 0x000fc600078e3cff */
[----:B------:R-:W-:Y:S01]  /*4350*/  IMAD.HI.U32 R14, R13, R11, RZ ;  /* 0x0000000b0d0e7227 */ /* 0x000fe200078e00ff */
[----:B------:R-:W-:-:S03]  /*4360*/  ISETP.GE.AND P1, PT, R19, RZ, PT ;  /* 0x000000ff1300720c */ /* 0x000fc60003f26270 */
[----:B------:R-:W-:Y:S02]  /*4370*/  IMAD.MOV R13, RZ, RZ, -R14 ;  /* 0x000000ffff0d7224 */ /* 0x000fe400078e0a0e */
[----:B------:R-:W-:-:S04]  /*4380*/  IMAD.WIDE.U32 R18, R12, UR4, RZ ;  /* 0x000000040c127c25 */ /* 0x000fc8000f8e00ff */
[----:B------:R-:W-:Y:S01]  /*4390*/  IMAD R11, R8, R13, R11 ;  /* 0x0000000d080b7224 */ /* 0x000fe200078e020b */
[----:B------:R-:W-:-:S04]  /*43a0*/  SHF.R.S32.HI R13, RZ, 0x1f, R12 ;  /* 0x0000001fff0d7819 */ /* 0x000fc8000001140c */
[----:B------:R-:W-:Y:S01]  /*43b0*/  ISETP.GT.U32.AND P0, PT, R8, R11, PT ;  /* 0x0000000b0800720c */ /* 0x000fe20003f04070 */
[----:B------:R-:W-:-:S04]  /*43c0*/  IMAD R13, R13, UR4, RZ ;  /* 0x000000040d0d7c24 */ /* 0x000fc8000f8e02ff */
[----:B------:R-:W-:Y:S01]  /*43d0*/  IMAD R13, R12, UR5, R13 ;  /* 0x000000050c0d7c24 */ /* 0x000fe2000f8e020d */
[----:B------:R-:W-:Y:S01]  /*43e0*/  ULDC.64 UR4, c[0x0][0x2a0] ;  /* 0x0000a80000047ab9 */ /* 0x000fe20000000a00 */
[----:B------:R-:W-:-:S03]  /*43f0*/  IMAD.MOV.U32 R12, RZ, RZ, R18 ;  /* 0x000000ffff0c7224 */ /* 0x000fc600078e0012 */
[----:B------:R-:W-:-:S03]  /*4400*/  IADD3 R13, R19, R13, RZ ;  /* 0x0000000d130d7210 */ /* 0x000fc60007ffe0ff */
[----:B------:R-:W-:Y:S01]  /*4410*/  @!P0 IMAD.IADD R11, R11, 0x1, -R8 ;  /* 0x000000010b0b8824 */ /* 0x000fe200078e0a08 */
[----:B------:R-:W-:Y:S02]  /*4420*/  @!P0 IADD3 R14, R14, 0x1, RZ ;  /* 0x000000010e0e8810 */ /* 0x000fe40007ffe0ff */
[----:B------:R-:W-:Y:S02]  /*4430*/  ISETP.NE.AND P0, PT, R10, RZ, PT ;  /* 0x000000ff0a00720c */ /* 0x000fe40003f05270 */
[----:B------:R-:W-:-:S13]  /*4440*/  ISETP.GE.U32.AND P2, PT, R11, R8, PT ;  /* 0x000000080b00720c */ /* 0x000fda0003f46070 */
        /* <DEDUP_REMOVED lines=34> */
        .weak           $__internal_6_$__cuda_sm20_div_s64
        .type           $__internal_6_$__cuda_sm20_div_s64,@function
        .size           $__internal_6_$__cuda_sm20_div_s64,(.L_x_4946 - $__internal_6_$__cuda_sm20_div_s64)
$__internal_6_$__cuda_sm20_div_s64:
        /* <DEDUP_REMOVED lines=34> */
[----:B------:R-:W-:Y:S01]  /*4890*/  IADD3.X R2, R2, R25, RZ, P0, !PT ;  /* 0x0000001902027210 */ /* 0x000fe200007fe4ff */
[----:B------:R-:W-:-:S03]  /*48a0*/  IMAD.MOV.U32 R49, RZ, RZ, RZ ;  /* 0x000000ffff317224 */ /* 0x000fc600078e00ff */
        /* <DEDUP_REMOVED lines=47> */
[----:B------:R-:W-:Y:S06]  /*4ba0*/  RET.REL.NODEC R40 `(_ZN5flash32flash_fwd_splitkv_combine_kernelI23Flash_fwd_kernel_traitsILi256ELi64ELi64ELi4ELb0ELb0EN7cutlass10bfloat16_tE19Flash_kernel_traitsILi256ELi64ELi64ELi4ES3_EELi4ELi1ELb0EEEvNS_16Flash_fwd_paramsE) ;  /* 0xffffffb428147950 */ /* 0x000fec0003c3ffff */
.L_x_347:
        /* <DEDUP_REMOVED lines=13> */
.L_x_4946:


//--------------------- .text._ZN5flash32flash_fwd_splitkv_combine_kernelI23Flash_fwd_kernel_traitsILi256ELi64ELi64ELi4ELb0ELb0EN7cutlass10bfloat16_tE19Flash_kernel_traitsILi256ELi64ELi64ELi4ES3_EELi4ELi7ELb1EEEvNS_16Flash_fwd_paramsE --------------------------
	.section	.text._ZN5flash32flash_fwd_splitkv_combine_kernelI23Flash_fwd_kernel_traitsILi256ELi64ELi64ELi4ELb0ELb0EN7cutlass10bfloat16_tE19Flash_kernel_traitsILi256ELi64ELi64ELi4ES3_EELi4ELi7ELb1EEEvNS_16Flash_fwd_paramsE,"ax",@progbits
	.align	128
        .global         _ZN5flash32flash_fwd_splitkv_combine_kernelI23Flash_fwd_kernel_traitsILi256ELi64ELi64ELi4ELb0ELb0EN7cutlass10bfloat16_tE19Flash_kernel_traitsILi256ELi64ELi64ELi4ES3_EELi4ELi7ELb1EEEvNS_16Flash_fwd_paramsE
        .type           _ZN5flash32flash_fwd_splitkv_combine_kernelI23Flash_fwd_kernel_traitsILi256ELi64ELi64ELi4ELb0ELb0EN7cutlass10bfloat16_tE19Flash_kernel_traitsILi256ELi64ELi64ELi4ES3_EELi4ELi7ELb1EEEvNS_16Flash_fwd_paramsE,@function
        .size           _ZN5flash32flash_fwd_splitkv_combine_kernelI23Flash_fwd_kernel_traitsILi256ELi64ELi64ELi4ELb0ELb0EN7cutlass10bfloat16_tE19Flash_kernel_traitsILi256ELi64ELi64ELi4ES3_EELi4ELi7ELb1EEEvNS_16Flash_fwd_paramsE,(.L_x_4947 - _ZN5flash32flash_fwd_splitkv_combine_kernelI23Flash_fwd_kernel_traitsILi256ELi64ELi64ELi4ELb0ELb0EN7cutlass10bfloat16_tE19Flash_kernel_traitsILi256ELi64ELi64ELi4ES3_EELi4ELi7ELb1EEEvNS_16Flash_fwd_paramsE)
        .other          _ZN5flash32flash_fwd_splitkv_combine_kernelI23Flash_fwd_kernel_traitsILi256ELi64ELi64ELi4ELb0ELb0EN7cutlass10bfloat16_tE19Flash_kernel_traitsILi256ELi64ELi64ELi4ES3_EELi4ELi7ELb1EEEvNS_16Flash_fwd_paramsE,@"STO_CUDA_ENTRY STV_DEFAULT"
_ZN5flash32flash_fwd_splitkv_combine_kernelI23Flash_fwd_kernel_traitsILi256ELi64ELi64ELi4ELb0ELb0EN7cutlass10bfloat16_tE19Flash_kernel_traitsILi256ELi64ELi64ELi4ES3_EELi4ELi7ELb1EEEvNS_16Flash_fwd_paramsE:
.text._ZN5flash32flash_fwd_splitkv_combine_kernelI23Flash_fwd_kernel_traitsILi256ELi64ELi64ELi4ELb0ELb0EN7cutlass10bfloat16_tE19Flash_kernel_traitsILi256ELi64ELi64ELi4ES3_EELi4ELi7ELb1EEEvNS_16Flash_fwd_paramsE:
        /* <DEDUP_REMOVED lines=23> */
[----:B------:R-:W-:Y:S05]  /*0170*/  CALL.REL.NOINC `($__internal_7_$__cuda_sm20_div_s64) ;  /* 0x0000004c00947944 */ /* 0x000fea0003c00000 */
[----:B------:R-:W-:Y:S05]  /*0180*/  BRA `(.L_x_349) ;  /* 0x00000000004c7947 */ /* 0x000fea0003800000 */
.L_x_348:
        /* <DEDUP_REMOVED lines=19> */
.L_x_349:
        /* <DEDUP_REMOVED lines=13> */
[----:B------:R-:W-:Y:S05]  /*0390*/  CALL.REL.NOINC `($__internal_7_$__cuda_sm20_div_s64) ;  /* 0x0000004c000c7944 */ /* 0x000fea0003c00000 */
[----:B------:R-:W-:Y:S02]  /*03a0*/  MOV R6, R22 ;  /* 0x0000001600067202 */ /* 0x000fe40000000f00 */
[----:B------:R-:W-:Y:S01]  /*03b0*/  MOV R7, R23 ;  /* 0x0000001700077202 */ /* 0x000fe20000000f00 */
[----:B------:R-:W-:Y:S05]  /*03c0*/  BRA `(.L_x_352) ;  /* 0x00000000004c7947 */ /* 0x000fea0003800000 */
.L_x_351:
        /* <DEDUP_REMOVED lines=19> */
.L_x_352:
[----:B------:R-:W-:Y:S05]  /*0500*/  BSYNC B0 ;  /* 0x0000000000007941 */ /* 0x000fea0003800000 */
.L_x_350:
        /* <DEDUP_REMOVED lines=54> */
[----:B------:R-:W-:Y:S02]  /*0870*/  MOV R36, R22 ;  /* 0x0000001600247202 */ /* 0x000fe40000000f00 */
[----:B------:R-:W-:Y:S01]  /*0880*/  MOV R37, R23 ;  /* 0x0000001700257202 */ /* 0x000fe20000000f00 */
[----:B------:R-:W-:Y:S05]  /*0890*/  BRA `(.L_x_355) ;  /* 0x00000000004c7947 */ /* 0x000fea0003800000 */
.L_x_354:
        /* <DEDUP_REMOVED lines=19> */
.L_x_355:
[----:B------:R-:W-:Y:S05]  /*09d0*/  BSYNC B0 ;  /* 0x0000000000007941 */ /* 0x000fea0003800000 */
.L_x_353:
        /* <DEDUP_REMOVED lines=105> */
.L_x_357:
        /* <DEDUP_REMOVED lines=20> */
.L_x_358:
[----:B------:R-:W-:Y:S05]  /*11b0*/  BSYNC B0 ;  /* 0x0000000000007941 */ /* 0x000fea0003800000 */
.L_x_356:
        /* <DEDUP_REMOVED lines=115> */
.L_x_360:
        /* <DEDUP_REMOVED lines=19> */
.L_x_361:
[----:B------:R-:W-:Y:S05]  /*1a20*/  BSYNC B0 ;  /* 0x0000000000007941 */ /* 0x000fea0003800000 */
.L_x_359:
        /* <DEDUP_REMOVED lines=181> */
.L_x_366:
        /* <DEDUP_REMOVED lines=22> */
.L_x_367:
[----:B------:R-:W-:Y:S05]  /*26e0*/  BSYNC B0 ;  /* 0x0000000000007941 */ /* 0x000fea0003800000 */
.L_x_365:
[----:B------:R-:W-:Y:S01]  /*26f0*/  LOP3.LUT R19, R17, R0, RZ, 0xfc, !PT ;  /* 0x0000000011137212 */ /* 0x000fe200078efcff */
[----:B------:R-:W-:Y:S03]  /*2700*/  BSSY B0, `(.L_x_368) ;  /* 0x0000028000007945 */ /* 0x000fe60003800000 */
[----:B------:R-:W-:-:S13]  /*2710*/  ISETP.NE.U32.AND P0, PT, R19, RZ, PT ;  /* 0x000000ff1300720c */ /* 0x000fda0003f05070 */
[----:B------:R-:W-:Y:S05]  /*2720*/  @!P0 BRA `(.L_x_369) ;  /* 0x00000000003c8947 */ /* 0x000fea0003800000 */
[----:B------:R-:W-:Y:S01]  /*2730*/  IMAD.MOV.U32 R26, RZ, RZ, R27 ;  /* 0x000000ffff1a7224 */ /* 0x000fe200078e001b */
[----:B------:R-:W-:Y:S02]  /*2740*/  MOV R25, R0 ;  /* 0x0000000000197202 */ /* 0x000fe40000000f00 */
[----:B------:R-:W-:Y:S02]  /*2750*/  MOV R24, 0x2770 ;  /* 0x0000277000187802 */ /* 0x000fe40000000f00 */
[----:B------:R-:W-:Y:S05]  /*2760*/  CALL.REL.NOINC `($__internal_7_$__cuda_sm20_div_s64) ;  /* 0x0000002800187944 */ /* 0x000fea0003c00000 */
        /* <DEDUP_REMOVED lines=11> */
.L_x_369:
        /* <DEDUP_REMOVED lines=22> */
.L_x_370:
[----:B------:R-:W-:Y:S05]  /*2980*/  BSYNC B0 ;  /* 0x0000000000007941 */ /* 0x000fea0003800000 */
.L_x_368:
        /* <DEDUP_REMOVED lines=11> */
[----:B------:R-:W-:Y:S05]  /*2a40*/  CALL.REL.NOINC `($__internal_7_$__cuda_sm20_div_s64) ;  /* 0x0000002400607944 */ /* 0x000fea0003c00000 */
[----:B------:R-:W-:-:S04]  /*2a50*/  IADD3 R17, P0, RZ, -R22, RZ ;  /* 0x80000016ff117210 */ /* 0x000fc80007f1e0ff */
[----:B------:R-:W-:Y:S01]  /*2a60*/  IADD3.X R18, RZ, ~R23, RZ, P0, !PT ;  /* 0x80000017ff127210 */ /* 0x000fe200007fe4ff */
[----:B------:R-:W-:-:S04]  /*2a70*/  IMAD.WIDE.U32 R42, R5, R17, R42 ;  /* 0x00000011052a7225 */ /* 0x000fc800078e002a */
[----:B------:R-:W-:-:S04]  /*2a80*/  IMAD R18, R18, R5, RZ ;  /* 0x0000000512127224 */ /* 0x000fc800078e02ff */
[----:B------:R-:W-:-:S05]  /*2a90*/  IMAD R4, R4, R17, R18 ;  /* 0x0000001104047224 */ /* 0x000fca00078e0212 */
[----:B------:R-:W-:Y:S01]  /*2aa0*/  IADD3 R4, R43, R4, RZ ;  /* 0x000000042b047210 */ /* 0x000fe20007ffe0ff */
[----:B------:R-:W-:Y:S05]  /*2ab0*/  BRA `(.L_x_373) ;  /* 0x0000000000587947 */ /* 0x000fea0003800000 */
.L_x_372:
        /* <DEDUP_REMOVED lines=22> */
.L_x_373:
[----:B------:R-:W-:Y:S05]  /*2c20*/  BSYNC B0 ;  /* 0x0000000000007941 */ /* 0x000fea0003800000 */
.L_x_371:
        /* <DEDUP_REMOVED lines=38> */
[----:B------:R-:W-:Y:S05]  /*2e90*/  CALL.REL.NOINC `($__internal_7_$__cuda_sm20_div_s64) ;  /* 0x00000020004c7944 */ /* 0x000fea0003c00000 */
        /* <DEDUP_REMOVED lines=12> */
.L_x_375:
        /* <DEDUP_REMOVED lines=23> */
.L_x_376:
[----:B------:R-:W-:Y:S05]  /*30d0*/  BSYNC B0 ;  /* 0x0000000000007941 */ /* 0x000fea0003800000 */
.L_x_374:
        /* <DEDUP_REMOVED lines=18> */
.L_x_378:
        /* <DEDUP_REMOVED lines=22> */
.L_x_379:
[----:B------:R-:W-:Y:S05]  /*3360*/  BSYNC B0 ;  /* 0x0000000000007941 */ /* 0x000fea0003800000 */
.L_x_377:
        /* <DEDUP_REMOVED lines=22> */
.L_x_381:
        /* <DEDUP_REMOVED lines=23> */
.L_x_382:
[----:B------:R-:W-:Y:S05]  /*3640*/  BSYNC B0 ;  /* 0x0000000000007941 */ /* 0x000fea0003800000 */
.L_x_380:
        /* <DEDUP_REMOVED lines=39> */
.L_x_384:
        /* <DEDUP_REMOVED lines=23> */
.L_x_385:
[----:B------:R-:W-:Y:S05]  /*3a30*/  BSYNC B0 ;  /* 0x0000000000007941 */ /* 0x000fea0003800000 */
.L_x_383:
        /* <DEDUP_REMOVED lines=29> */
.L_x_387:
        /* <DEDUP_REMOVED lines=23> */
.L_x_388:
[----:B------:R-:W-:Y:S05]  /*3d80*/  BSYNC B0 ;  /* 0x0000000000007941 */ /* 0x000fea0003800000 */
.L_x_386:
        /* <DEDUP_REMOVED lines=21> */
.L_x_364:
[----:B------:R-:W-:Y:S02]  /*3ee0*/  ULDC.64 UR4, c[0x0][0x2b0] ;  /* 0x0000ac0000047ab9 */ /* 0x000fe40000000a00 */
[----:B------:R-:W-:-:S04]  /*3ef0*/  LEA R2, P0, R38, UR4, 0x2 ;  /* 0x0000000426027c11 */ /* 0x000fc8000f8010ff */
[----:B------:R-:W-:-:S05]  /*3f00*/  LEA.HI.X R3, R38, UR5, R39, 0x2, P0 ;  /* 0x0000000526037c11 */ /* 0x000fca00080f1427 */
[----:B------:R0:W-:Y:S04]  /*3f10*/  STG.E desc[UR8][R2.64], R29 ;  /* 0x0000001d02007986 */ /* 0x0001e8000c101908 */
.L_x_363:
[----:B------:R-:W-:Y:S05]  /*3f20*/  BSYNC B1 ;  /* 0x0000000000017941 */ /* 0x000fea0003800000 */
.L_x_362:
[----:B------:R-:W2:Y:S01]  /*3f30*/  LDC R22, c[0x0][0x3c4] ;  /* 0x0000f100ff167b82 */ /* 0x000ea20000000800 */
[C---:B0-----:R-:W-:Y:S01]  /*3f40*/  VIADD R3, R35.reuse, 0x20 ;  /* 0x0000002023037836 */ /* 0x041fe20000000000 */
[----:B------:R-:W-:Y:S01]  /*3f50*/  HFMA2.MMA R0, -RZ, RZ, 0, 0 ;  /* 0x00000000ff007435 */ /* 0x000fe200000001ff */
[----:B------:R-:W-:Y:S01]  /*3f60*/  IMAD.SHL.U32 R26, R35, 0x4, RZ ;  /* 0x00000004231a7824 */ /* 0x000fe200078e00ff */
[----:B-1----:R-:W-:Y:S02]  /*3f70*/  CS2R R4, SRZ ;  /* 0x0000000000047805 */ /* 0x002fe4000001ff00 */
[----:B------:R-:W-:Y:S02]  /*3f80*/  MOV R9, RZ ;  /* 0x000000ff00097202 */ /* 0x000fe40000000f00 */
[-C--:B--2---:R-:W-:Y:S01]  /*3f90*/  ISETP.GE.OR P1, PT, R3, R22.reuse, P6 ;  /* 0x000000160300720c */ /* 0x084fe20003726670 */
[C---:B------:R-:W-:Y:S01]  /*3fa0*/  VIADD R3, R35.reuse, 0x40 ;  /* 0x0000004023037836 */ /* 0x040fe20000000000 */
[----:B------:R-:W-:-:S04]  /*3fb0*/  ISETP.GE.OR P2, PT, R35, R22, P6 ;  /* 0x000000162300720c */ /* 0x000fc80003746670 */
[----:B------:R-:W-:Y:S02]  /*3fc0*/  ISETP.GE.OR P0, PT, R3, R22, P6 ;  /* 0x000000160300720c */ /* 0x000fe40003706670 */
[----:B------:R-:W-:-:S04]  /*3fd0*/  IADD3 R3, R35, 0x60, RZ ;  /* 0x0000006023037810 */ /* 0x000fc80007ffe0ff */
[----:B------:R-:W-:Y:S01]  /*3fe0*/  ISETP.GE.OR P6, PT, R3, R22, P6 ;  /* 0x000000160300720c */ /* 0x000fe200037c6670 */
[C---:B------:R-:W-:Y:S01]  /*3ff0*/  @!P1 FADD.FTZ R31, -R29.reuse, R31 ;  /* 0x0000001f1d1f9221 */ /* 0x040fe20000010100 */
[----:B------:R-:W-:Y:S01]  /*4000*/  CS2R R2, SRZ ;  /* 0x0000000000027805 */ /* 0x000fe2000001ff00 */
[----:B------:R-:W-:Y:S02]  /*4010*/  @!P2 FADD.FTZ R36, -R29, R36 ;  /* 0x000000241d24a221 */ /* 0x000fe40000010100 */
[----:B------:R-:W-:Y:S02]  /*4020*/  @!P1 FMUL.FTZ R31, R31, 1.4426950216293334961 ;  /* 0x3fb8aa3b1f1f9820 */ /* 0x000fe40000410000 */
[----:B------:R-:W-:Y:S01]  /*4030*/  @!P0 FADD.FTZ R32, -R29, R32 ;  /* 0x000000201d208221 */ /* 0x000fe20000010100 */
[----:B------:R-:W-:Y:S01]  /*4040*/  @!P2 FMUL.FTZ R36, R36, 1.4426950216293334961 ;  /* 0x3fb8aa3b2424a820 */ /* 0x000fe20000410000 */
[----:B------:R-:W0:Y:S02]  /*4050*/  @!P1 MUFU.EX2 R6, R31 ;  /* 0x0000001f00069308 */ /* 0x000e240000000800 */
[----:B------:R-:W-:-:S02]  /*4060*/  @!P0 FMUL.FTZ R32, R32, 1.4426950216293334961 ;  /* 0x3fb8aa3b20208820 */ /* 0x000fc40000410000 */
[----:B------:R-:W-:-:S04]  /*4070*/  @!P6 FADD.FTZ R29, -R29, R34 ;  /* 0x000000221d1de221 */ /* 0x000fc80000010100 */
[----:B------:R-:W1:Y:S01]  /*4080*/  @!P0 MUFU.EX2 R32, R32 ;  /* 0x0000002000208308 */ /* 0x000e620000000800 */
[----:B------:R-:W-:-:S07]  /*4090*/  @!P6 FMUL.FTZ R8, R29, 1.4426950216293334961 ;  /* 0x3fb8aa3b1d08e820 */ /* 0x000fce0000410000 */
[----:B------:R-:W2:Y:S01]  /*40a0*/  @!P2 MUFU.EX2 R36, R36 ;  /* 0x000000240024a308 */ /* 0x000ea20000000800 */
[----:B0-----:R0:W-:Y:S07]  /*40b0*/  @!P1 STS [R33+0x280], R6 ;  /* 0x0002800621009388 */ /* 0x0011ee0000000800 */
[----:B------:R-:W3:Y:S01]  /*40c0*/  @!P6 MUFU.EX2 R8, R8 ;  /* 0x000000080008e308 */ /* 0x000ee20000000800 */
[----:B-1----:R1:W-:Y:S01]  /*40d0*/  @!P0 STS [R33+0x500], R32 ;  /* 0x0005002021008388 */ /* 0x0023e20000000800 */
[----:B------:R-:W-:-:S03]  /*40e0*/  ISETP.GE.AND P0, PT, R22, 0x1, PT ;  /* 0x000000011600780c */ /* 0x000fc60003f06270 */
[----:B--2---:R1:W-:Y:S04]  /*40f0*/  @!P2 STS [R33], R36 ;  /* 0x000000242100a388 */ /* 0x0043e80000000800 */
[----:B---3--:R1:W-:Y:S01]  /*4100*/  @!P6 STS [R33+0x780], R8 ;  /* 0x000780082100e388 */ /* 0x0083e20000000800 */
[----:B0-----:R-:W-:Y:S01]  /*4110*/  CS2R R6, SRZ ;  /* 0x0000000000067805 */ /* 0x001fe2000001ff00 */
[----:B------:R-:W-:Y:S06]  /*4120*/  BAR.SYNC.DEFER_BLOCKING 0x0 ;  /* 0x0000000000007b1d */ /* 0x000fec0000010000 */
[----:B------:R-:W-:Y:S05]  /*4130*/  @!P0 BRA `(.L_x_389) ;  /* 0x0000000800348947 */ /* 0x000fea0003800000 */
[----:B------:R-:W0:Y:S01]  /*4140*/  S2UR UR6, SR_CgaCtaId ;  /* 0x00000000000679c3 */ /* 0x000e220000008800 */
[----:B------:R-:W-:Y:S01]  /*4150*/  ULDC UR10, c[0x0][0x2dc] ;  /* 0x0000b700000a7ab9 */ /* 0x000fe20000000800 */
[----:B-1----:R-:W-:Y:S01]  /*4160*/  IMAD R33, R11, 0x100, R26 ;  /* 0x000001000b217824 */ /* 0x002fe200078e021a */
[----:B------:R-:W-:Y:S01]  /*4170*/  UIMAD UR4, UR7, UR10, URZ ;  /* 0x0000000a070472a4 */ /* 0x000fe2000f8e023f */
[----:B------:R-:W-:Y:S01]  /*4180*/  ISETP.GT.AND P1, PT, R22, 0x3, PT ;  /* 0x000000031600780c */ /* 0x000fe20003f24270 */
[C---:B------:R-:W-:Y:S01]  /*4190*/  IMAD R28, R20.reuse, UR10, RZ ;  /* 0x0000000a141c7c24 */ /* 0x040fe2000f8e02ff */
[----:B------:R-:W-:Y:S01]  /*41a0*/  PLOP3.LUT P4, PT, PT, PT, PT, 0x80, 0x0 ;  /* 0x000000000000781c */ /* 0x000fe20003f8f070 */
[----:B------:R-:W-:Y:S01]  /*41b0*/  USHF.R.S32.HI UR11, URZ, 0x1f, UR4 ;  /* 0x0000001f3f0b7899 */ /* 0x000fe20008011404 */
[----:B------:R-:W1:Y:S01]  /*41c0*/  LDC R21, c[0x0][0x3c4] ;  /* 0x0000f100ff157b82 */ /* 0x000e620000000800 */
[----:B------:R-:W-:Y:S01]  /*41d0*/  IADD3 R0, P0, R33, UR4, RZ ;  /* 0x0000000421007c10 */ /* 0x000fe2000ff1e0ff */
[----:B------:R-:W-:Y:S01]  /*41e0*/  ULDC.64 UR4, c[0x0][0x288] ;  /* 0x0000a20000047ab9 */ /* 0x000fe20000000a00 */
[----:B------:R-:W-:Y:S01]  /*41f0*/  VIADD R24, R20, -UR7 ;  /* 0x8000000714187c36 */ /* 0x000fe20008000000 */
[----:B------:R-:W-:-:S02]  /*4200*/  CS2R R12, SRZ ;  /* 0x00000000000c7805 */ /* 0x000fc4000001ff00 */
[----:B------:R-:W-:Y:S02]  /*4210*/  LEA.HI.X.SX32 R33, R33, UR11, 0x1, P0 ;  /* 0x0000000b21217c11 */ /* 0x000fe400080f0eff */
[----:B------:R-:W-:Y:S02]  /*4220*/  CS2R R14, SRZ ;  /* 0x00000000000e7805 */ /* 0x000fe4000001ff00 */
[C---:B------:R-:W-:Y:S01]  /*4230*/  LEA R32, P0, R0.reuse, UR4, 0x2 ;  /* 0x0000000400207c11 */ /* 0x040fe2000f8010ff */
[----:B------:R-:W-:Y:S01]  /*4240*/  UMOV UR4, 0x400 ;  /* 0x0000040000047882 */ /* 0x000fe20000000000 */
[----:B------:R-:W-:Y:S02]  /*4250*/  CS2R R16, SRZ ;  /* 0x0000000000107805 */ /* 0x000fe4000001ff00 */
[----:B------:R-:W-:Y:S02]  /*4260*/  CS2R R18, SRZ ;  /* 0x0000000000127805 */ /* 0x000fe4000001ff00 */
[----:B------:R-:W-:Y:S01]  /*4270*/  LEA.HI.X R33, R0, UR5, R33, 0x2, P0 ;  /* 0x0000000500217c11 */ /* 0x000fe200080f1421 */
[----:B------:R-:W-:Y:S01]  /*4280*/  UMOV UR5, URZ ;  /* 0x0000003f00057c82 */ /* 0x000fe20008000000 */
[----:B------:R-:W-:Y:S01]  /*4290*/  IADD3 R32, P0, R32, 0x200, RZ ;  /* 0x0000020020207810 */ /* 0x000fe20007f1e0ff */
[----:B------:R-:W-:Y:S01]  /*42a0*/  IMAD.MOV.U32 R0, RZ, RZ, RZ ;  /* 0x000000ffff007224 */ /* 0x000fe200078e00ff */
[----:B0-----:R-:W-:Y:S01]  /*42b0*/  ULEA UR4, UR6, UR4, 0x18 ;  /* 0x0000000406047291 */ /* 0x001fe2000f8ec03f */
[----:B------:R-:W-:-:S04]  /*42c0*/  IMAD.WIDE R28, R28, 0x4, RZ ;  /* 0x000000041c1c7825 */ /* 0x000fc800078e02ff */
[----:B------:R-:W-:Y:S01]  /*42d0*/  IMAD.X R33, RZ, RZ, R33, P0 ;  /* 0x000000ffff217224 */ /* 0x000fe200000e0621 */
[----:B------:R-:W-:Y:S01]  /*42e0*/  LEA R10, R11, UR4, 0x2 ;  /* 0x000000040b0a7c11 */ /* 0x000fe2000f8e10ff */
[----:B------:R-:W-:Y:S06]  /*42f0*/  @!P1 BRA `(.L_x_390) ;  /* 0x0000000000f49947 */ /* 0x000fec0003800000 */
[----:B------:R-:W-:Y:S01]  /*4300*/  PLOP3.LUT P4, PT, PT, PT, PT, 0x8, 0x0 ;  /* 0x000000000000781c */ /* 0x000fe20003f8e170 */
[----:B------:R-:W-:Y:S01]  /*4310*/  VIADD R22, R22, 0xfffffffd ;  /* 0xfffffffd16167836 */ /* 0x000fe20000000000 */
[CC--:B------:R-:W-:Y:S02]  /*4320*/  ISETP.GE.AND P3, PT, R11.reuse, R24.reuse, PT ;  /* 0x000000180b00720c */ /* 0x0c0fe40003f66270 */
[----:B------:R-:W-:-:S13]  /*4330*/  ISETP.GE.AND P0, PT, R11, R24, PT ;  /* 0x000000180b00720c */ /* 0x000fda0003f06270 */
.L_x_391:
[----:B------:R-:W2:Y:S01]  /*4340*/  @!P3 LDG.E.128 R12, desc[UR8][R32.64+-0x200] ;  /* 0xfffe0008200cb981 */ /* 0x000ea2000c1e1d00 */
[----:B------:R-:W-:Y:S01]  /*4350*/  IADD3 R30, P1, R28, R32, RZ ;  /* 0x000000201c1e7210 */ /* 0x000fe20007f3e0ff */
[----:B------:R-:W-:Y:S02]  /*4360*/  UIADD3 UR5, UR5, 0x4, URZ ;  /* 0x0000000405057890 */ /* 0x000fe4000fffe03f */
[----:B------:R-:W2:Y:S01]  /*4370*/  LDS R8, [R10] ;  /* 0x000000000a087984 */ /* 0x000ea20000000800 */
[C---:B------:R-:W-:Y:S03]  /*4380*/  IADD3.X R31, R29.reuse, R33, RZ, P1, !PT ;  /* 0x000000211d1f7210 */ /* 0x040fe60000ffe4ff */
[----:B------:R0:W3:Y:S01]  /*4390*/  @!P3 LDG.E.128 R16, desc[UR8][R32.64] ;  /* 0x000000082010b981 */ /* 0x0000e2000c1e1d00 */
[----:B------:R-:W-:Y:S02]  /*43a0*/  PLOP3.LUT P3, PT, P0, PT, PT, 0x80, 0x0 ;  /* 0x000000000000781c */ /* 0x000fe4000076f070 */
[----:B------:R-:W-:Y:S02]  /*43b0*/  ISETP.LE.AND P2, PT, R22, UR5, PT ;  /* 0x0000000516007c0c */ /* 0x000fe4000bf43270 */
[----:B0-----:R-:W-:Y:S04]  /*43c0*/  IADD3 R32, P1, R28, R30, RZ ;  /* 0x0000001e1c207210 */ /* 0x001fe80007f3e0ff */
[C---:B------:R-:W-:Y:S01]  /*43d0*/  IADD3.X R33, R29.reuse, R31, RZ, P1, !PT ;  /* 0x0000001f1d217210 */ /* 0x040fe20000ffe4ff */
[C---:B--2---:R-:W-:Y:S01]  /*43e0*/  FFMA.FTZ R9, R8.reuse, R12, R9 ;  /* 0x0000000c08097223 */ /* 0x044fe20000010009 */
[C---:B------:R-:W-:Y:S01]  /*43f0*/  FFMA.FTZ R6, R8.reuse, R13, R6 ;  /* 0x0000000d08067223 */ /* 0x040fe20000010006 */
[C---:B------:R-:W-:Y:S01]  /*4400*/  FFMA.FTZ R7, R8.reuse, R14, R7 ;  /* 0x0000000e08077223 */ /* 0x040fe20000010007 */
[C---:B------:R-:W-:Y:S02]  /*4410*/  FFMA.FTZ R4, R8.reuse, R15, R4 ;  /* 0x0000000f08047223 */ /* 0x040fe40000010004 */
[----:B------:R-:W2:Y:S01]  /*4420*/  @!P3 LDG.E.128 R12, desc[UR8][R30.64+-0x200] ;  /* 0xfffe00081e0cb981 */ /* 0x000ea2000c1e1d00 */
[C---:B---3--:R-:W-:Y:S01]  /*4430*/  FFMA.FTZ R5, R8.reuse, R16, R5 ;  /* 0x0000001008057223 */ /* 0x048fe20000010005 */
[C---:B------:R-:W-:Y:S01]  /*4440*/  FFMA.FTZ R2, R8.reuse, R17, R2 ;  /* 0x0000001108027223 */ /* 0x040fe20000010002 */
[C---:B------:R-:W-:Y:S01]  /*4450*/  FFMA.FTZ R3, R8.reuse, R18, R3 ;  /* 0x0000001208037223 */ /* 0x040fe20000010003 */
[----:B------:R-:W-:Y:S02]  /*4460*/  FFMA.FTZ R0, R8, R19, R0 ;  /* 0x0000001308007223 */ /* 0x000fe40000010000 */
[----:B------:R-:W2:Y:S04]  /*4470*/  LDS R8, [R10+0x14] ;  /* 0x000014000a087984 */ /* 0x000ea80000000800 */
[----:B------:R0:W3:Y:S02]  /*4480*/  @!P3 LDG.E.128 R16, desc[UR8][R30.64] ;  /* 0x000000081e10b981 */ /* 0x0000e4000c1e1d00 */
        /* <DEDUP_REMOVED lines=14> */
[----:B------:R-:W-:Y:S01]  /*4570*/  IADD3.X R33, R29, R31, RZ, P1, !PT ;  /* 0x0000001f1d217210 */ /* 0x000fe20000ffe4ff */
        /* <DEDUP_REMOVED lines=9> */
[----:B------:R-:W3:Y:S04]  /*4610*/  @!P3 LDG.E.128 R16, desc[UR8][R30.64] ;  /* 0x000000081e10b981 */ /* 0x000ee8000c1e1d00 */
[----:B------:R0:W2:Y:S02]  /*4620*/  LDS R8, [R10+0x3c] ;  /* 0x00003c000a087984 */ /* 0x0000a40000000800 */
[----:B0-----:R-:W-:Y:S01]  /*4630*/  IADD3 R10, R10, 0x50, RZ ;  /* 0x000000500a0a7810 */ /* 0x001fe20007ffe0ff */
[C---:B--2---:R-:W-:Y:S01]  /*4640*/  FFMA.FTZ R9, R8.reuse, R12, R9 ;  /* 0x0000000c08097223 */ /* 0x044fe20000010009 */
[C---:B------:R-:W-:Y:S01]  /*4650*/  FFMA.FTZ R6, R8.reuse, R13, R6 ;  /* 0x0000000d08067223 */ /* 0x040fe20000010006 */
[C---:B------:R-:W-:Y:S01]  /*4660*/  FFMA.FTZ R7, R8.reuse, R14, R7 ;  /* 0x0000000e08077223 */ /* 0x040fe20000010007 */
[C---:B------:R-:W-:Y:S01]  /*4670*/  FFMA.FTZ R4, R8.reuse, R15, R4 ;  /* 0x0000000f08047223 */ /* 0x040fe20000010004 */
[C---:B---3--:R-:W-:Y:S01]  /*4680*/  FFMA.FTZ R5, R8.reuse, R16, R5 ;  /* 0x0000001008057223 */ /* 0x048fe20000010005 */
[C---:B------:R-:W-:Y:S01]  /*4690*/  FFMA.FTZ R2, R8.reuse, R17, R2 ;  /* 0x0000001108027223 */ /* 0x040fe20000010002 */
[C---:B------:R-:W-:Y:S01]  /*46a0*/  FFMA.FTZ R3, R8.reuse, R18, R3 ;  /* 0x0000001208037223 */ /* 0x040fe20000010003 */
[----:B------:R-:W-:Y:S01]  /*46b0*/  FFMA.FTZ R0, R8, R19, R0 ;  /* 0x0000001308007223 */ /* 0x000fe20000010000 */
[----:B------:R-:W-:Y:S09]  /*46c0*/  @!P2 BRA `(.L_x_391) ;  /* 0xfffffffc001ca947 */ /* 0x000ff2000383ffff */
.L_x_390:
[----:B-1----:R-:W-:-:S04]  /*46d0*/  IADD3 R8, R21, -UR5, RZ ;  /* 0x8000000515087c10 */ /* 0x002fc8000fffe0ff */
[----:B------:R-:W-:-:S13]  /*46e0*/  ISETP.GT.AND P0, PT, R8, 0x1, PT ;  /* 0x000000010800780c */ /* 0x000fda0003f04270 */
[----:B------:R-:W-:Y:S05]  /*46f0*/  @!P0 BRA `(.L_x_392) ;  /* 0x0000000000808947 */ /* 0x000fea0003800000 */
[----:B------:R-:W-:Y:S01]  /*4700*/  ISETP.GE.AND P0, PT, R11, R24, PT ;  /* 0x000000180b00720c */ /* 0x000fe20003f06270 */
[----:B------:R-:W0:-:S12]  /*4710*/  LDS R8, [R10] ;  /* 0x000000000a087984 */ /* 0x000e180000000800 */
[----:B------:R-:W0:Y:S04]  /*4720*/  @!P0 LDG.E.128 R12, desc[UR8][R32.64+-0x200] ;  /* 0xfffe0008200c8981 */ /* 0x000e28000c1e1d00 */
[----:B------:R-:W2:Y:S01]  /*4730*/  @!P0 LDG.E.128 R16, desc[UR8][R32.64] ;  /* 0x0000000820108981 */ /* 0x000ea2000c1e1d00 */
[----:B------:R-:W-:-:S04]  /*4740*/  IADD3 R22, P1, R28, R32, RZ ;  /* 0x000000201c167210 */ /* 0x000fc80007f3e0ff */
[----:B------:R-:W-:Y:S01]  /*4750*/  IADD3.X R23, R29, R33, RZ, P1, !PT ;  /* 0x000000211d177210 */ /* 0x000fe20000ffe4ff */
[-C--:B0-----:R-:W-:Y:S01]  /*4760*/  FFMA.FTZ R9, R12, R8.reuse, R9 ;  /* 0x000000080c097223 */ /* 0x081fe20000010009 */
[-C--:B------:R-:W-:Y:S01]  /*4770*/  FFMA.FTZ R6, R13, R8.reuse, R6 ;  /* 0x000000080d067223 */ /* 0x080fe20000010006 */
[-C--:B------:R-:W-:Y:S01]  /*4780*/  FFMA.FTZ R7, R14, R8.reuse, R7 ;  /* 0x000000080e077223 */ /* 0x080fe20000010007 */
[-C--:B------:R-:W-:Y:S01]  /*4790*/  FFMA.FTZ R4, R15, R8.reuse, R4 ;  /* 0x000000080f047223 */ /* 0x080fe20000010004 */
[-C--:B--2---:R-:W-:Y:S01]  /*47a0*/  FFMA.FTZ R5, R16, R8.reuse, R5 ;  /* 0x0000000810057223 */ /* 0x084fe20000010005 */
[-C--:B------:R-:W-:Y:S01]  /*47b0*/  FFMA.FTZ R2, R17, R8.reuse, R2 ;  /* 0x0000000811027223 */ /* 0x080fe20000010002 */
[-C--:B------:R-:W-:Y:S01]  /*47c0*/  FFMA.FTZ R3, R18, R8.reuse, R3 ;  /* 0x0000000812037223 */ /* 0x080fe20000010003 */
[----:B------:R-:W-:Y:S01]  /*47d0*/  FFMA.FTZ R0, R19, R8, R0 ;  /* 0x0000000813007223 */ /* 0x000fe20000010000 */
[----:B------:R-:W2:Y:S04]  /*47e0*/  @!P0 LDG.E.128 R12, desc[UR8][R22.64+-0x200] ;  /* 0xfffe0008160c8981 */ /* 0x000ea8000c1e1d00 */
[----:B------:R-:W3:Y:S01]  /*47f0*/  @!P0 LDG.E.128 R16, desc[UR8][R22.64] ;  /* 0x0000000816108981 */ /* 0x000ee2000c1e1d00 */
[----:B------:R-:W-:Y:S01]  /*4800*/  IADD3 R32, P0, R28, R22, RZ ;  /* 0x000000161c207210 */ /* 0x000fe20007f1e0ff */
[----:B------:R-:W-:Y:S01]  /*4810*/  UIADD3 UR5, UR5, 0x1, URZ ;  /* 0x0000000105057890 */ /* 0x000fe2000fffe03f */
[----:B------:R-:W-:Y:S01]  /*4820*/  IADD3 R25, R10, 0x14, RZ ;  /* 0x000000140a197810 */ /* 0x000fe20007ffe0ff */
[----:B------:R0:W2:Y:S01]  /*4830*/  LDS R8, [R10+0x14] ;  /* 0x000014000a087984 */ /* 0x0000a20000000800 */
[----:B------:R-:W-:Y:S01]  /*4840*/  IADD3.X R33, R29, R23, RZ, P0, !PT ;  /* 0x000000171d217210 */ /* 0x000fe200007fe4ff */
[----:B------:R-:W-:Y:S01]  /*4850*/  UIADD3 UR5, UR5, 0x1, URZ ;  /* 0x0000000105057890 */ /* 0x000fe2000fffe03f */
[----:B------:R-:W-:-:S02]  /*4860*/  PLOP3.LUT P4, PT, PT, PT, PT, 0x8, 0x0 ;  /* 0x000000000000781c */ /* 0x000fc40003f8e170 */
[----:B0-----:R-:W-:Y:S01]  /*4870*/  IADD3 R10, R25, 0x14, RZ ;  /* 0x00000014190a7810 */ /* 0x001fe20007ffe0ff */
[-C--:B--2---:R-:W-:Y:S01]  /*4880*/  FFMA.FTZ R9, R12, R8.reuse, R9 ;  /* 0x000000080c097223 */ /* 0x084fe20000010009 */
[-C--:B------:R-:W-:Y:S01]  /*4890*/  FFMA.FTZ R6, R13, R8.reuse, R6 ;  /* 0x000000080d067223 */ /* 0x080fe20000010006 */
[-C--:B------:R-:W-:Y:S01]  /*48a0*/  FFMA.FTZ R7, R14, R8.reuse, R7 ;  /* 0x000000080e077223 */ /* 0x080fe20000010007 */
[-C--:B------:R-:W-:Y:S01]  /*48b0*/  FFMA.FTZ R4, R15, R8.reuse, R4 ;  /* 0x000000080f047223 */ /* 0x080fe20000010004 */
[-C--:B---3--:R-:W-:Y:S01]  /*48c0*/  FFMA.FTZ R5, R16, R8.reuse, R5 ;  /* 0x0000000810057223 */ /* 0x088fe20000010005 */
[-C--:B------:R-:W-:Y:S01]  /*48d0*/  FFMA.FTZ R2, R17, R8.reuse, R2 ;  /* 0x0000000811027223 */ /* 0x080fe20000010002 */
[-C--:B------:R-:W-:Y:S01]  /*48e0*/  FFMA.FTZ R3, R18, R8.reuse, R3 ;  /* 0x0000000812037223 */ /* 0x080fe20000010003 */
[----:B------:R-:W-:-:S07]  /*48f0*/  FFMA.FTZ R0, R19, R8, R0 ;  /* 0x0000000813007223 */ /* 0x000fce0000010000 */
.L_x_392:
[----:B------:R-:W-:-:S13]  /*4900*/  ISETP.GT.OR P4, PT, R21, UR5, P4 ;  /* 0x0000000515007c0c */ /* 0x000fda000a784670 */
[----:B------:R-:W-:Y:S05]  /*4910*/  @!P4 BRA `(.L_x_389) ;  /* 0x00000000003cc947 */ /* 0x000fea0003800000 */
[----:B------:R-:W0:Y:S01]  /*4920*/  LDS R10, [R10] ;  /* 0x000000000a0a7984 */ /* 0x000e220000000800 */
[----:B------:R-:W-:Y:S01]  /*4930*/  ISETP.GE.AND P0, PT, R11, R24, PT ;  /* 0x000000180b00720c */ /* 0x000fe20003f06270 */
[----:B------:R-:W-:-:S12]  /*4940*/  BSSY B0, `(.L_x_393) ;  /* 0x0000004000007945 */ /* 0x000fd80003800000 */
[----:B------:R-:W-:Y:S05]  /*4950*/  @P0 BRA `(.L_x_394) ;  /* 0x0000000000080947 */ /* 0x000fea0003800000 */
[----:B------:R1:W5:Y:S04]  /*4960*/  LDG.E.128 R12, desc[UR8][R32.64+-0x200] ;  /* 0xfffe0008200c7981 */ /* 0x000368000c1e1d00 */
[----:B------:R1:W5:Y:S02]  /*4970*/  LDG.E.128 R16, desc[UR8][R32.64] ;  /* 0x0000000820107981 */ /* 0x000364000c1e1d00 */
.L_x_394:
[----:B------:R-:W-:Y:S05]  /*4980*/  BSYNC B0 ;  /* 0x0000000000007941 */ /* 0x000fea0003800000 */
.L_x_393:
[C---:B0----5:R-:W-:Y:S01]  /*4990*/  FFMA.FTZ R9, R10.reuse, R12, R9 ;  /* 0x0000000c0a097223 */ /* 0x061fe20000010009 */
[C---:B------:R-:W-:Y:S01]  /*49a0*/  FFMA.FTZ R6, R10.reuse, R13, R6 ;  /* 0x0000000d0a067223 */ /* 0x040fe20000010006 */
[C---:B------:R-:W-:Y:S01]  /*49b0*/  FFMA.FTZ R7, R10.reuse, R14, R7 ;  /* 0x0000000e0a077223 */ /* 0x040fe20000010007 */
[C---:B------:R-:W-:Y:S01]  /*49c0*/  FFMA.FTZ R4, R10.reuse, R15, R4 ;  /* 0x0000000f0a047223 */ /* 0x040fe20000010004 */
[C---:B------:R-:W-:Y:S01]  /*49d0*/  FFMA.FTZ R5, R10.reuse, R16, R5 ;  /* 0x000000100a057223 */ /* 0x040fe20000010005 */
[C---:B------:R-:W-:Y:S01]  /*49e0*/  FFMA.FTZ R2, R10.reuse, R17, R2 ;  /* 0x000000110a027223 */ /* 0x040fe20000010002 */
[C---:B------:R-:W-:Y:S01]  /*49f0*/  FFMA.FTZ R3, R10.reuse, R18, R3 ;  /* 0x000000120a037223 */ /* 0x040fe20000010003 */
[----:B------:R-:W-:Y:S01]  /*4a00*/  FFMA.FTZ R0, R10, R19, R0 ;  /* 0x000000130a007223 */ /* 0x000fe20000010000 */
.L_x_389:
[----:B------:R-:W-:-:S04]  /*4a10*/  IADD3 R11, R11, UR7, RZ ;  /* 0x000000070b0b7c10 */ /* 0x000fc8000fffe0ff */
[----:B------:R-:W-:-:S13]  /*4a20*/  ISETP.GE.AND P0, PT, R11, R20, PT ;  /* 0x000000140b00720c */ /* 0x000fda0003f06270 */
[----:B------:R-:W-:Y:S05]  /*4a30*/  @P0 EXIT ;  /* 0x000000000000094d */ /* 0x000fea0003800000 */
[----:B------:R-:W0:Y:S01]  /*4a40*/  LDC R13, c[0x0][0x2c4] ;  /* 0x0000b100ff0d7b82 */ /* 0x000e220000000800 */
[----:B------:R-:W-:Y:S01]  /*4a50*/  ULDC UR4, c[0x0][0x270] ;  /* 0x00009c0000047ab9 */ /* 0x000fe20000000800 */
[----:B------:R-:W-:Y:S02]  /*4a60*/  IABS R17, R11 ;  /* 0x0000000b00117213 */ /* 0x000fe40000000000 */
[----:B------:R-:W-:Y:S02]  /*4a70*/  F2FP.BF16.F32.PACK_AB R6, R6, R9 ;  /* 0x000000090606723e */ /* 0x000fe400000010ff */
[----:B------:R-:W-:Y:S02]  /*4a80*/  F2FP.BF16.F32.PACK_AB R7, R4, R7 ;  /* 0x000000070407723e */ /* 0x000fe400000010ff */
[----:B------:R-:W-:Y:S02]  /*4a90*/  F2FP.BF16.F32.PACK_AB R2, R2, R5 ;  /* 0x000000050202723e */ /* 0x000fe400000010ff */
[----:B------:R-:W-:Y:S01]  /*4aa0*/  F2FP.BF16.F32.PACK_AB R3, R0, R3 ;  /* 0x000000030003723e */ /* 0x000fe200000010ff */
[----:B0-----:R-:W-:Y:S01]  /*4ab0*/  IMAD R14, R13, UR4, RZ ;  /* 0x000000040d0e7c24 */ /* 0x001fe2000f8e02ff */
[----:B------:R-:W-:-:S04]  /*4ac0*/  ULDC.64 UR4, c[0x0][0x290] ;  /* 0x0000a40000047ab9 */ /* 0x000fc80000000a00 */
[-C--:B------:R-:W-:Y:S02]  /*4ad0*/  IABS R16, R14.reuse ;  /* 0x0000000e00107213 */ /* 0x080fe40000000000 */
[----:B------:R-:W-:Y:S02]  /*4ae0*/  IABS R10, R14 ;  /* 0x0000000e000a7213 */ /* 0x000fe40000000000 */
[----:B------:R-:W0:Y:S02]  /*4af0*/  I2F.RP R12, R16 ;  /* 0x00000010000c7306 */ /* 0x000e240000209400 */
[----:B------:R-:W-:-:S06]  /*4b00*/  IADD3 R10, RZ, -R10, RZ ;  /* 0x8000000aff0a7210 */ /* 0x000fcc0007ffe0ff */
[----:B0-----:R-:W0:Y:S02]  /*4b10*/  MUFU.RCP R18, R12 ;  /* 0x0000000c00127308 */ /* 0x001e240000001000 */
[----:B0-----:R-:W-:Y:S01]  /*4b20*/  VIADD R18, R18, 0xffffffe ;  /* 0x0ffffffe12127836 */ /* 0x001fe20000000000 */
[----:B------:R-:W-:-:S05]  /*4b30*/  IABS R12, R13 ;  /* 0x0000000d000c7213 */ /* 0x000fca0000000000 */
[----:B------:R-:W0:Y:S02]  /*4b40*/  F2I.FTZ.U32.TRUNC.NTZ R19, R18 ;  /* 0x0000001200137305 */ /* 0x000e24000021f000 */
[----:B0-----:R-:W-:Y:S02]  /*4b50*/  IMAD.MOV R15, RZ, RZ, -R19 ;  /* 0x000000ffff0f7224 */ /* 0x001fe400078e0a13 */
[----:B------:R-:W-:Y:S02]  /*4b60*/  IMAD.MOV.U32 R18, RZ, RZ, RZ ;  /* 0x000000ffff127224 */ /* 0x000fe400078e00ff */
[----:B-1----:R-:W-:-:S04]  /*4b70*/  IMAD R8, R15, R16, RZ ;  /* 0x000000100f087224 */ /* 0x002fc800078e02ff */
        /* <DEDUP_REMOVED lines=8> */
[----:B------:R-:W-:-:S02]  /*4c00*/  @!P1 IMAD.IADD R17, R17, 0x1, -R16 ;  /* 0x0000000111119824 */ /* 0x000fc400078e0a10 */
[----:B------:R-:W-:Y:S01]  /*4c10*/  @!P1 VIADD R15, R15, 0x1 ;  /* 0x000000010f0f9836 */ /* 0x000fe20000000000 */
[----:B------:R-:W-:Y:S02]  /*4c20*/  ISETP.NE.AND P1, PT, R14, RZ, PT ;  /* 0x000000ff0e00720c */ /* 0x000fe40003f25270 */
[----:B------:R-:W-:Y:S01]  /*4c30*/  ISETP.GE.U32.AND P2, PT, R17, R16, PT ;  /* 0x000000101100720c */ /* 0x000fe20003f46070 */
[----:B0-----:R-:W-:-:S04]  /*4c40*/  VIADD R18, R8, 0xffffffe ;  /* 0x0ffffffe08127836 */ /* 0x001fc80000000000 */
[----:B------:R0:W1:Y:S08]  /*4c50*/  F2I.FTZ.U32.TRUNC.NTZ R19, R18 ;  /* 0x0000001200137305 */ /* 0x000070000021f000 */
[----:B------:R-:W-:-:S05]  /*4c60*/  @P2 IADD3 R15, R15, 0x1, RZ ;  /* 0x000000010f0f2810 */ /* 0x000fca0007ffe0ff */
[----:B------:R-:W-:Y:S01]  /*4c70*/  @!P0 IMAD.MOV R15, RZ, RZ, -R15 ;  /* 0x000000ffff0f8224 */ /* 0x000fe200078e0a0f */
[----:B------:R-:W-:-:S05]  /*4c80*/  @!P1 LOP3.LUT R15, RZ, R14, RZ, 0x33, !PT ;  /* 0x0000000eff0f9212 */ /* 0x000fca00078e33ff */
[----:B------:R-:W-:Y:S01]  /*4c90*/  IMAD R14, R15, R14, RZ ;  /* 0x0000000e0f0e7224 */ /* 0x000fe200078e02ff */
[----:B0-----:R-:W-:Y:S01]  /*4ca0*/  HFMA2.MMA R18, -RZ, RZ, 0, 0 ;  /* 0x00000000ff127435 */ /* 0x001fe200000001ff */
[----:B-1----:R-:W-:Y:S02]  /*4cb0*/  IMAD.MOV R17, RZ, RZ, -R19 ;  /* 0x000000ffff117224 */ /* 0x002fe400078e0a13 */
[----:B------:R-:W-:Y:S02]  /*4cc0*/  IMAD.IADD R16, R11, 0x1, -R14 ;  /* 0x000000010b107824 */ /* 0x000fe400078e0a0e */
[----:B------:R-:W-:-:S03]  /*4cd0*/  IMAD R10, R17, R12, RZ ;  /* 0x0000000c110a7224 */ /* 0x000fc600078e02ff */
[----:B------:R-:W-:Y:S02]  /*4ce0*/  IABS R8, R16 ;  /* 0x0000001000087213 */ /* 0x000fe40000000000 */
[----:B------:R-:W-:Y:S01]  /*4cf0*/  IMAD.HI.U32 R10, R19, R10, R18 ;  /* 0x0000000a130a7227 */ /* 0x000fe200078e0012 */
[----:B------:R-:W-:-:S04]  /*4d00*/  LOP3.LUT R16, R16, R13, RZ, 0x3c, !PT ;  /* 0x0000000d10107212 */ /* 0x000fc800078e3cff */
[----:B------:R-:W-:Y:S01]  /*4d10*/  ISETP.GE.AND P1, PT, R16, RZ, PT ;  /* 0x000000ff1000720c */ /* 0x000fe20003f26270 */
[----:B------:R-:W-:-:S04]  /*4d20*/  IMAD.HI.U32 R10, R10, R8, RZ ;  /* 0x000000080a0a7227 */ /* 0x000fc800078e00ff */
[----:B------:R-:W-:-:S04]  /*4d30*/  IMAD.MOV R17, RZ, RZ, -R10 ;  /* 0x000000ffff117224 */ /* 0x000fc800078e0a0a */
[----:B------:R-:W-:Y:S01]  /*4d40*/  IMAD R17, R12, R17, R8 ;  /* 0x000000110c117224 */ /* 0x000fe200078e0208 */
[----:B------:R-:W-:-:S04]  /*4d50*/  SHF.R.S32.HI R8, RZ, 0x1f, R15 ;  /* 0x0000001fff087819 */ /* 0x000fc8000001140f */
[----:B------:R-:W-:Y:S01]  /*4d60*/  ISETP.GT.U32.AND P0, PT, R12, R17, PT ;  /* 0x000000110c00720c */ /* 0x000fe20003f04070 */
[----:B------:R-:W-:-:S04]  /*4d70*/  IMAD R8, R8, UR4, RZ ;  /* 0x0000000408087c24 */ /* 0x000fc8000f8e02ff */
[----:B------:R-:W-:-:S08]  /*4d80*/  IMAD R8, R15, UR5, R8 ;  /* 0x000000050f087c24 */ /* 0x000fd0000f8e0208 */
[----:B------:R-:W-:Y:S01]  /*4d90*/  @!P0 IMAD.IADD R17, R17, 0x1, -R12 ;  /* 0x0000000111118824 */ /* 0x000fe200078e0a0c */
[----:B------:R-:W-:Y:S02]  /*4da0*/  @!P0 IADD3 R10, R10, 0x1, RZ ;  /* 0x000000010a0a8810 */ /* 0x000fe40007ffe0ff */
[----:B------:R-:W-:Y:S02]  /*4db0*/  ISETP.NE.AND P0, PT, R13, RZ, PT ;  /* 0x000000ff0d00720c */ /* 0x000fe40003f05270 */
[----:B------:R-:W-:Y:S01]  /*4dc0*/  ISETP.GE.U32.AND P2, PT, R17, R12, PT ;  /* 0x0000000c1100720c */ /* 0x000fe20003f46070 */
[----:B------:R-:W-:Y:S01]  /*4dd0*/  IMAD.WIDE.U32 R16, R15, UR4, RZ ;  /* 0x000000040f107c25 */ /* 0x000fe2000f8e00ff */
[----:B------:R-:W-:-:S04]  /*4de0*/  ULDC.64 UR4, c[0x0][0x2a0] ;  /* 0x0000a80000047ab9 */ /* 0x000fc80000000a00 */
[----:B------:R-:W-:Y:S02]  /*4df0*/  IADD3 R17, R17, R8, RZ ;  /* 0x0000000811117210 */ /* 0x000fe40007ffe0ff */
[----:B------:R-:W-:-:S05]  /*4e00*/  IADD3 R8, R26, 0x80, RZ ;  /* 0x000000801a087810 */ /* 0x000fca0007ffe0ff */
[----:B------:R-:W-:-:S04]  /*4e10*/  @P2 VIADD R10, R10, 0x1 ;  /* 0x000000010a0a2836 */ /* 0x000fc80000000000 */
[----:B------:R-:W-:Y:S01]  /*4e20*/  @!P1 IMAD.MOV R10, RZ, RZ, -R10 ;  /* 0x000000ffff0a9224 */ /* 0x000fe200078e0a0a */
[----:B------:R-:W-:-:S04]  /*4e30*/  @!P0 LOP3.LUT R10, RZ, R13, RZ, 0x33, !PT ;  /* 0x0000000dff0a8212 */ /* 0x000fc800078e33ff */
[----:B------:R-:W-:Y:S01]  /*4e40*/  SHF.R.S32.HI R12, RZ, 0x1f, R10 ;  /* 0x0000001fff0c7819 */ /* 0x000fe2000001140a */
[C---:B------:R-:W-:Y:S02]  /*4e50*/  IMAD R14, R10.reuse, R13, R14 ;  /* 0x0000000d0a0e7224 */ /* 0x040fe400078e020e */
[----:B------:R-:W-:-:S04]  /*4e60*/  IMAD.WIDE.U32 R16, R10, UR4, R16 ;  /* 0x000000040a107c25 */ /* 0x000fc8000f8e0010 */
[----:B------:R-:W-:Y:S02]  /*4e70*/  IMAD.IADD R14, R11, 0x1, -R14 ;  /* 0x000000010b0e7824 */ /* 0x000fe400078e0a0e */
[----:B------:R-:W-:-:S03]  /*4e80*/  IMAD R13, R12, UR4, RZ ;  /* 0x000000040c0d7c24 */ /* 0x000fc6000f8e02ff */
[----:B------:R-:W-:Y:S01]  /*4e90*/  SHF.R.S32.HI R11, RZ, 0x1f, R14 ;  /* 0x0000001fff0b7819 */ /* 0x000fe2000001140e */
[----:B------:R-:W-:Y:S01]  /*4ea0*/  IMAD R13, R10, UR5, R13 ;  /* 0x000000050a0d7c24 */ /* 0x000fe2000f8e020d */
[----:B------:R-:W-:-:S03]  /*4eb0*/  ULDC.64 UR4, c[0x0][0x298] ;  /* 0x0000a60000047ab9 */ /* 0x000fc60000000a00 */
[----:B------:R-:W-:Y:S02]  /*4ec0*/  IMAD.IADD R17, R17, 0x1, R13 ;  /* 0x0000000111117824 */ /* 0x000fe400078e020d */
[----:B------:R-:W-:Y:S02]  /*4ed0*/  IMAD R11, R11, UR4, RZ ;  /* 0x000000040b0b7c24 */ /* 0x000fe4000f8e02ff */
[----:B------:R-:W-:-:S04]  /*4ee0*/  IMAD.WIDE.U32 R12, R14, UR4, R16 ;  /* 0x000000040e0c7c25 */ /* 0x000fc8000f8e0010 */
[----:B------:R-:W-:Y:S01]  /*4ef0*/  IMAD R11, R14, UR5, R11 ;  /* 0x000000050e0b7c24 */ /* 0x000fe2000f8e020b */
[----:B------:R-:W-:-:S03]  /*4f00*/  ULDC.64 UR4, c[0x0][0x280] ;  /* 0x0000a00000047ab9 */ /* 0x000fc60000000a00 */
[----:B------:R-:W-:Y:S01]  /*4f10*/  IMAD.IADD R13, R13, 0x1, R11 ;  /* 0x000000010d0d7824 */ /* 0x000fe200078e020b */
[-C--:B------:R-:W-:Y:S02]  /*4f20*/  IADD3 R11, P1, R26, R12.reuse, RZ ;  /* 0x0000000c1a0b7210 */ /* 0x080fe40007f3e0ff */
[----:B------:R-:W-:Y:S02]  /*4f30*/  IADD3 R12, P0, R8, R12, RZ ;  /* 0x0000000c080c7210 */ /* 0x000fe40007f1e0ff */
[-C--:B------:R-:W-:Y:S02]  /*4f40*/  LEA.HI.X.SX32 R26, R26, R13.reuse, 0x1, P1 ;  /* 0x0000000d1a1a7211 */ /* 0x080fe400008f0eff */
[----:B------:R-:W-:Y:S02]  /*4f50*/  LEA R10, P1, R11, UR4, 0x1 ;  /* 0x000000040b0a7c11 */ /* 0x000fe4000f8208ff */
[----:B------:R-:W-:Y:S02]  /*4f60*/  LEA.HI.X.SX32 R13, R8, R13, 0x1, P0 ;  /* 0x0000000d080d7211 */ /* 0x000fe400000f0eff */
[----:B------:R-:W-:-:S02]  /*4f70*/  LEA R8, P0, R12, UR4, 0x1 ;  /* 0x000000040c087c11 */ /* 0x000fc4000f8008ff */
[----:B------:R-:W-:Y:S02]  /*4f80*/  LEA.HI.X R11, R11, UR5, R26, 0x1, P1 ;  /* 0x000000050b0b7c11 */ /* 0x000fe400088f0c1a */
[----:B------:R-:W-:-:S03]  /*4f90*/  LEA.HI.X R9, R12, UR5, R13, 0x1, P0 ;  /* 0x000000050c097c11 */ /* 0x000fc600080f0c0d */
[----:B------:R-:W-:Y:S04]  /*4fa0*/  STG.E.64 desc[UR8][R10.64], R6 ;  /* 0x000000060a007986 */ /* 0x000fe8000c101b08 */
[----:B------:R-:W-:Y:S01]  /*4fb0*/  STG.E.64 desc[UR8][R8.64], R2 ;  /* 0x0000000208007986 */ /* 0x000fe2000c101b08 */
[----:B------:R-:W-:Y:S05]  /*4fc0*/  EXIT ;  /* 0x000000000000794d */ /* 0x000fea0003800000 */
        .weak           $__internal_7_$__cuda_sm20_div_s64
        .type           $__internal_7_$__cuda_sm20_div_s64,@function
        .size           $__internal_7_$__cuda_sm20_div_s64,(.L_x_4947 - $__internal_7_$__cuda_sm20_div_s64)
$__internal_7_$__cuda_sm20_div_s64:
        /* <DEDUP_REMOVED lines=83> */
[----:B------:R-:W-:Y:S06]  /*5500*/  RET.REL.NODEC R44 `(_ZN5flash32flash_fwd_splitkv_combine_kernelI23Flash_fwd_kernel_traitsILi256ELi64ELi64ELi4ELb0ELb0EN7cutlass10bfloat16_tE19Flash_kernel_traitsILi256ELi64ELi64ELi4ES3_EELi4ELi7ELb1EEEvNS_16Flash_fwd_paramsE) ;  /* 0xffffffa82cbc7950 */ /* 0x000fec0003c3ffff */
.L_x_395:
        /* <DEDUP_REMOVED lines=15> */
.L_x_4947:


//--------------------- .text._ZN5flash32flash_fwd_splitkv_combine_kernelI23Flash_fwd_kernel_traitsILi256ELi64ELi64ELi4ELb0ELb0EN7cutlass10bfloat16_tE19Flash_kernel_traitsILi256ELi64ELi64ELi4ES3_EELi4ELi6ELb1EEEvNS_16Flash_fwd_paramsE --------------------------
	.section	.text._ZN5flash32flash_fwd_splitkv_combine_kernelI23Flash_fwd_kernel_traitsILi256ELi64ELi64ELi4ELb0ELb0EN7cutlass10bfloat16_tE19Flash_kernel_traitsILi256ELi64ELi64ELi4ES3_EELi4ELi6ELb1EEEvNS_16Flash_fwd_paramsE,"ax",@progbits
	.align	128
        .global         _ZN5flash32flash_fwd_splitkv_combine_kernelI23Flash_fwd_kernel_traitsILi256ELi64ELi64ELi4ELb0ELb0EN7cutlass10bfloat16_tE19Flash_kernel_traitsILi256ELi64ELi64ELi4ES3_EELi4ELi6ELb1EEEvNS_16Flash_fwd_paramsE
        .type           _ZN5flash32flash_fwd_splitkv_combine_kernelI23Flash_fwd_kernel_traitsILi256ELi64ELi64ELi4ELb0ELb0EN7cutlass10bfloat16_tE19Flash_kernel_traitsILi256ELi64ELi64ELi4ES3_EELi4ELi6ELb1EEEvNS_16Flash_fwd_paramsE,@function
        .size           _ZN5flash32flash_fwd_splitkv_combine_kernelI23Flash_fwd_kernel_traitsILi256ELi64ELi64ELi4ELb0ELb0EN7cutlass10bfloat16_tE19Flash_kernel_traitsILi256ELi64ELi64ELi4ES3_EELi4ELi6ELb1EEEvNS_16Flash_fwd_paramsE,(.L_x_4948 - _ZN5flash32flash_fwd_splitkv_combine_kernelI23Flash_fwd_kernel_traitsILi256ELi64ELi64ELi4ELb0ELb0EN7cutlass10bfloat16_tE19Flash_kernel_traitsILi256ELi64ELi64ELi4ES3_EELi4ELi6ELb1EEEvNS_16Flash_fwd_paramsE)
        .other          _ZN5flash32flash_fwd_splitkv_combine_kernelI23Flash_fwd_kernel_traitsILi256ELi64ELi64ELi4ELb0ELb0EN7cutlass10bfloat16_tE19Flash_kernel_traitsILi256ELi64ELi64ELi4ES3_EELi4ELi6ELb1EEEvNS_16Flash_fwd_paramsE,@"STO_CUDA_ENTRY STV_DEFAULT"
_ZN5flash32flash_fwd_splitkv_combine_kernelI23Flash_fwd_kernel_traitsILi256ELi64ELi64ELi4ELb0ELb0EN7cutlass10bfloat16_tE19Flash_kernel_traitsILi256ELi64ELi64ELi4ES3_EELi4ELi6ELb1EEEvNS_16Flash_fwd_paramsE:
.text._ZN5flash32flash_fwd_splitkv_combine_kernelI23Flash_fwd_kernel_traitsILi256ELi64ELi64ELi4ELb0ELb0EN7cutlass10bfloat16_tE19Flash_kernel_traitsILi256ELi64ELi64ELi4ES3_EELi4ELi6ELb1EEEvNS_16Flash_fwd_paramsE:
        /* <DEDUP_REMOVED lines=23> */
[----:B------:R-:W-:Y:S05]  /*0170*/  CALL.REL.NOINC `($__internal_8_$__cuda_sm20_div_s64) ;  /* 0x0000004800b07944 */ /* 0x000fea0003c00000 */
[----:B------:R-:W-:Y:S05]  /*0180*/  BRA `(.L_x_397) ;  /* 0x00000000004c7947 */ /* 0x000fea0003800000 */
.L_x_396:
        /* <DEDUP_REMOVED lines=19> */
.L_x_397:
        /* <DEDUP_REMOVED lines=12> */
[----:B------:R-:W-:Y:S05]  /*0380*/  CALL.REL.NOINC `($__internal_8_$__cuda_sm20_div_s64) ;  /* 0x00000048002c7944 */ /* 0x000fea0003c00000 */
[----:B------:R-:W-:Y:S02]  /*0390*/  MOV R8, R22 ;  /* 0x0000001600087202 */ /* 0x000fe40000000f00 */
[----:B------:R-:W-:Y:S01]  /*03a0*/  MOV R9, R23 ;  /* 0x0000001700097202 */ /* 0x000fe20000000f00 */
[----:B------:R-:W-:Y:S05]  /*03b0*/  BRA `(.L_x_400) ;  /* 0x00000000004c7947 */ /* 0x000fea0003800000 */
.L_x_399:
        /* <DEDUP_REMOVED lines=19> */
.L_x_400:
[----:B------:R-:W-:Y:S05]  /*04f0*/  BSYNC B0 ;  /* 0x0000000000007941 */ /* 0x000fea0003800000 */
.L_x_398:
        /* <DEDUP_REMOVED lines=42> */
.L_x_402:
        /* <DEDUP_REMOVED lines=19> */
.L_x_403:
[----:B------:R-:W-:Y:S05]  /*08d0*/  BSYNC B0 ;  /* 0x0000000000007941 */ /* 0x000fea0003800000 */
.L_x_401:
        /* <DEDUP_REMOVED lines=72> */
[----:B------:R-:W-:Y:S05]  /*0d60*/  CALL.REL.NOINC `($__internal_8_$__cuda_sm20_div_s64) ;  /* 0x0000003c00b47944 */ /* 0x000fea0003c00000 */
[----:B------:R-:W-:Y:S02]  /*0d70*/  MOV R38, R22 ;  /* 0x0000001600267202 */ /* 0x000fe40000000f00 */
[----:B------:R-:W-:Y:S01]  /*0d80*/  MOV R39, R23 ;  /* 0x0000001700277202 */ /* 0x000fe20000000f00 */
[----:B------:R-:W-:Y:S05]  /*0d90*/  BRA `(.L_x_406) ;  /* 0x00000000004c7947 */ /* 0x000fea0003800000 */
.L_x_405:
        /* <DEDUP_REMOVED lines=19> */
.L_x_406:
[----:B------:R-:W-:Y:S05]  /*0ed0*/  BSYNC B0 ;  /* 0x0000000000007941 */ /* 0x000fea0003800000 */
.L_x_404:
        /* <DEDUP_REMOVED lines=41> */
.L_x_408:
        /* <DEDUP_REMOVED lines=19> */
.L_x_409:
[----:B------:R-:W-:Y:S05]  /*12a0*/  BSYNC B0 ;  /* 0x0000000000007941 */ /* 0x000fea0003800000 */
.L_x_407:
        /* <DEDUP_REMOVED lines=248> */
[----:B------:R-:W-:Y:S05]  /*2230*/  CALL.REL.NOINC `($__internal_8_$__cuda_sm20_div_s64) ;  /* 0x0000002800807944 */ /* 0x000fea0003c00000 */
        /* <DEDUP_REMOVED lines=10> */
.L_x_414:
        /* <DEDUP_REMOVED lines=22> */
.L_x_415:
[----:B------:R-:W-:Y:S05]  /*2440*/  BSYNC B0 ;  /* 0x0000000000007941 */ /* 0x000fea0003800000 */
.L_x_413:
[----:B------:R-:W-:Y:S01]  /*2450*/  LOP3.LUT R19, R17, R0, RZ, 0xfc, !PT ;  /* 0x0000000011137212 */ /* 0x000fe200078efcff */
[----:B------:R-:W-:Y:S03]  /*2460*/  BSSY B0, `(.L_x_416) ;  /* 0x0000028000007945 */ /* 0x000fe60003800000 */
[----:B------:R-:W-:-:S13]  /*2470*/  ISETP.NE.U32.AND P1, PT, R19, RZ, PT ;  /* 0x000000ff1300720c */ /* 0x000fda0003f25070 */
[----:B------:R-:W-:Y:S05]  /*2480*/  @!P1 BRA `(.L_x_417) ;  /* 0x00000000003c9947 */ /* 0x000fea0003800000 */
[----:B------:R-:W-:Y:S01]  /*2490*/  IMAD.MOV.U32 R28, RZ, RZ, R27 ;  /* 0x000000ffff1c7224 */ /* 0x000fe200078e001b */
[----:B------:R-:W-:Y:S02]  /*24a0*/  MOV R25, R0 ;  /* 0x0000000000197202 */ /* 0x000fe40000000f00 */
[----:B------:R-:W-:Y:S02]  /*24b0*/  MOV R26, 0x24d0 ;  /* 0x000024d0001a7802 */ /* 0x000fe40000000f00 */
[----:B------:R-:W-:Y:S05]  /*24c0*/  CALL.REL.NOINC `($__internal_8_$__cuda_sm20_div_s64) ;  /* 0x0000002400dc7944 */ /* 0x000fea0003c00000 */
        /* <DEDUP_REMOVED lines=11> */
.L_x_417:
        /* <DEDUP_REMOVED lines=22> */
.L_x_418:
[----:B------:R-:W-:Y:S05]  /*26e0*/  BSYNC B0 ;  /* 0x0000000000007941 */ /* 0x000fea0003800000 */
.L_x_416:
        /* <DEDUP_REMOVED lines=11> */
[----:B------:R-:W-:Y:S05]  /*27a0*/  CALL.REL.NOINC `($__internal_8_$__cuda_sm20_div_s64) ;  /* 0x0000002400247944 */ /* 0x000fea0003c00000 */
[----:B------:R-:W-:-:S04]  /*27b0*/  IADD3 R17, P0, RZ, -R22, RZ ;  /* 0x80000016ff117210 */ /* 0x000fc80007f1e0ff */
[----:B------:R-:W-:Y:S01]  /*27c0*/  IADD3.X R18, RZ, ~R23, RZ, P0, !PT ;  /* 0x80000017ff127210 */ /* 0x000fe200007fe4ff */
[----:B------:R-:W-:-:S04]  /*27d0*/  IMAD.WIDE.U32 R42, R5, R17, R42 ;  /* 0x00000011052a7225 */ /* 0x000fc800078e002a */
[----:B------:R-:W-:-:S04]  /*27e0*/  IMAD R18, R18, R5, RZ ;  /* 0x0000000512127224 */ /* 0x000fc800078e02ff */
[----:B------:R-:W-:-:S05]  /*27f0*/  IMAD R4, R4, R17, R18 ;  /* 0x0000001104047224 */ /* 0x000fca00078e0212 */
[----:B------:R-:W-:Y:S01]  /*2800*/  IADD3 R4, R43, R4, RZ ;  /* 0x000000042b047210 */ /* 0x000fe20007ffe0ff */
[----:B------:R-:W-:Y:S05]  /*2810*/  BRA `(.L_x_421) ;  /* 0x0000000000587947 */ /* 0x000fea0003800000 */
.L_x_420:
        /* <DEDUP_REMOVED lines=22> */
.L_x_421:
[----:B------:R-:W-:Y:S05]  /*2980*/  BSYNC B0 ;  /* 0x0000000000007941 */ /* 0x000fea0003800000 */
.L_x_419:
        /* <DEDUP_REMOVED lines=38> */
[----:B------:R-:W-:Y:S05]  /*2bf0*/  CALL.REL.NOINC `($__internal_8_$__cuda_sm20_div_s64) ;  /* 0x0000002000107944 */ /* 0x000fea0003c00000 */
        /* <DEDUP_REMOVED lines=12> */
.L_x_423:
        /* <DEDUP_REMOVED lines=23> */
.L_x_424:
[----:B------:R-:W-:Y:S05]  /*2e30*/  BSYNC B0 ;  /* 0x0000000000007941 */ /* 0x000fea0003800000 */
.L_x_422:
        /* <DEDUP_REMOVED lines=18> */
.L_x_426:
        /* <DEDUP_REMOVED lines=22> */
.L_x_427:
[----:B------:R-:W-:Y:S05]  /*30c0*/  BSYNC B0 ;  /* 0x0000000000007941 */ /* 0x000fea0003800000 */
.L_x_425:
        /* <DEDUP_REMOVED lines=22> */
.L_x_429:
        /* <DEDUP_REMOVED lines=23> */
.L_x_430:
[----:B------:R-:W-:Y:S05]  /*33a0*/  BSYNC B0 ;  /* 0x0000000000007941 */ /* 0x000fea0003800000 */
.L_x_428:
        /* <DEDUP_REMOVED lines=26> */
[----:B------:R-:W-:Y:S05]  /*3550*/  CALL.REL.NOINC `($__internal_8_$__cuda_sm20_div_s64) ;  /* 0x0000001400b87944 */ /* 0x000fea0003c00000 */
        /* <DEDUP_REMOVED lines=11> */
.L_x_432:
        /* <DEDUP_REMOVED lines=23> */
.L_x_433:
[----:B------:R-:W-:Y:S05]  /*3780*/  BSYNC B0 ;  /* 0x0000000000007941 */ /* 0x000fea0003800000 */
.L_x_431:
        /* <DEDUP_REMOVED lines=27> */
.L_x_435:
        /* <DEDUP_REMOVED lines=23> */
.L_x_436:
[----:B------:R-:W-:Y:S05]  /*3ab0*/  BSYNC B0 ;  /* 0x0000000000007941 */ /* 0x000fea0003800000 */
.L_x_434:
        /* <DEDUP_REMOVED lines=21> */
.L_x_412:
[----:B------:R-:W-:Y:S02]  /*3c10*/  ULDC.64 UR4, c[0x0][0x2b0] ;  /* 0x0000ac0000047ab9 */ /* 0x000fe40000000a00 */
[----:B------:R-:W-:-:S04]  /*3c20*/  LEA R2, P0, R36, UR4, 0x2 ;  /* 0x0000000424027c11 */ /* 0x000fc8000f8010ff */
[----:B------:R-:W-:-:S05]  /*3c30*/  LEA.HI.X R3, R36, UR5, R37, 0x2, P0 ;  /* 0x0000000524037c11 */ /* 0x000fca00080f1425 */
[----:B------:R0:W-:Y:S04]  /*3c40*/  STG.E desc[UR8][R2.64], R31 ;  /* 0x0000001f02007986 */ /* 0x0001e8000c101908 */
.L_x_411:
[----:B------:R-:W-:Y:S05]  /*3c50*/  BSYNC B1 ;  /* 0x0000000000017941 */ /* 0x000fea0003800000 */
.L_x_410:
[----:B------:R-:W2:Y:S01]  /*3c60*/  LDC R22, c[0x0][0x3c4] ;  /* 0x0000f100ff167b82 */ /* 0x000ea20000000800 */
[C---:B0-----:R-:W-:Y:S01]  /*3c70*/  VIADD R3, R35.reuse, 0x20 ;  /* 0x0000002023037836 */ /* 0x041fe20000000000 */
[----:B------:R-:W-:Y:S01]  /*3c80*/  HFMA2.MMA R0, -RZ, RZ, 0, 0 ;  /* 0x00000000ff007435 */ /* 0x000fe200000001ff */
[C---:B------:R-:W-:Y:S01]  /*3c90*/  IMAD.SHL.U32 R26, R35.reuse, 0x4, RZ ;  /* 0x00000004231a7824 */ /* 0x040fe200078e00ff */
[----:B------:R-:W-:Y:S02]  /*3ca0*/  CS2R R6, SRZ ;  /* 0x0000000000067805 */ /* 0x000fe4000001ff00 */
[-C--:B--2---:R-:W-:Y:S02]  /*3cb0*/  ISETP.GE.OR P0, PT, R35, R22.reuse, P3 ;  /* 0x000000162300720c */ /* 0x084fe40001f06670 */
[----:B------:R-:W-:Y:S02]  /*3cc0*/  ISETP.GE.OR P3, PT, R3, R22, P3 ;  /* 0x000000160300720c */ /* 0x000fe40001f66670 */
[----:B------:R-:W-:-:S09]  /*3cd0*/  CS2R R2, SRZ ;  /* 0x0000000000027805 */ /* 0x000fd2000001ff00 */
[C---:B-1----:R-:W-:Y:S02]  /*3ce0*/  @!P0 FADD.FTZ R4, -R31.reuse, R32 ;  /* 0x000000201f048221 */ /* 0x042fe40000010100 */
[----:B------:R-:W-:Y:S02]  /*3cf0*/  @!P3 FADD.FTZ R31, -R31, R33 ;  /* 0x000000211f1fb221 */ /* 0x000fe40000010100 */
[----:B------:R-:W-:Y:S02]  /*3d00*/  @!P0 FMUL.FTZ R4, R4, 1.4426950216293334961 ;  /* 0x3fb8aa3b04048820 */ /* 0x000fe40000410000 */
[----:B------:R-:W-:Y:S02]  /*3d10*/  @!P3 FMUL.FTZ R13, R31, 1.4426950216293334961 ;  /* 0x3fb8aa3b1f0db820 */ /* 0x000fe40000410000 */
[----:B------:R-:W0:Y:S08]  /*3d20*/  @!P0 MUFU.EX2 R9, R4 ;  /* 0x0000000400098308 */ /* 0x000e300000000800 */
[----:B------:R-:W1:Y:S01]  /*3d30*/  @!P3 MUFU.EX2 R13, R13 ;  /* 0x0000000d000db308 */ /* 0x000e620000000800 */
[----:B0-----:R0:W-:Y:S01]  /*3d40*/  @!P0 STS [R34], R9 ;  /* 0x0000000922008388 */ /* 0x0011e20000000800 */
[----:B------:R-:W-:-:S02]  /*3d50*/  ISETP.GE.AND P0, PT, R22, 0x1, PT ;  /* 0x000000011600780c */ /* 0x000fc40003f06270 */
[----:B------:R-:W-:Y:S01]  /*3d60*/  CS2R R4, SRZ ;  /* 0x0000000000047805 */ /* 0x000fe2000001ff00 */
[----:B-1----:R1:W-:Y:S01]  /*3d70*/  @!P3 STS [R34+0x280], R13 ;  /* 0x0002800d2200b388 */ /* 0x0023e20000000800 */
[----:B0-----:R-:W-:Y:S01]  /*3d80*/  IMAD.MOV.U32 R9, RZ, RZ, RZ ;  /* 0x000000ffff097224 */ /* 0x001fe200078e00ff */
[----:B------:R-:W-:Y:S08]  /*3d90*/  BAR.SYNC.DEFER_BLOCKING 0x0 ;  /* 0x0000000000007b1d */ /* 0x000ff00000010000 */
[----:B------:R-:W-:Y:S05]  /*3da0*/  @!P0 BRA `(.L_x_437) ;  /* 0x0000000800348947 */ /* 0x000fea0003800000 */
[----:B------:R-:W0:Y:S01]  /*3db0*/  S2UR UR6, SR_CgaCtaId ;  /* 0x00000000000679c3 */ /* 0x000e220000008800 */
[----:B------:R-:W-:Y:S01]  /*3dc0*/  ULDC UR10, c[0x0][0x2dc] ;  /* 0x0000b700000a7ab9 */ /* 0x000fe20000000800 */
[----:B------:R-:W-:Y:S01]  /*3dd0*/  IMAD R33, R11, 0x100, R26 ;  /* 0x000001000b217824 */ /* 0x000fe200078e021a */
[----:B------:R-:W-:Y:S01]  /*3de0*/  UIMAD UR4, UR7, UR10, URZ ;  /* 0x0000000a070472a4 */ /* 0x000fe2000f8e023f */
[----:B------:R-:W-:Y:S01]  /*3df0*/  ISETP.GT.AND P1, PT, R22, 0x3, PT ;  /* 0x000000031600780c */ /* 0x000fe20003f24270 */
[C---:B------:R-:W-:Y:S01]  /*3e00*/  IMAD R28, R20.reuse, UR10, RZ ;  /* 0x0000000a141c7c24 */ /* 0x040fe2000f8e02ff */
[----:B------:R-:W-:Y:S01]  /*3e10*/  PLOP3.LUT P4, PT, PT, PT, PT, 0x80, 0x0 ;  /* 0x000000000000781c */ /* 0x000fe20003f8f070 */
[----:B------:R-:W-:Y:S01]  /*3e20*/  USHF.R.S32.HI UR11, URZ, 0x1f, UR4 ;  /* 0x0000001f3f0b7899 */ /* 0x000fe20008011404 */
[----:B------:R-:W2:Y:S01]  /*3e30*/  LDC R21, c[0x0][0x3c4] ;  /* 0x0000f100ff157b82 */ /* 0x000ea20000000800 */
[----:B------:R-:W-:Y:S01]  /*3e40*/  IADD3 R0, P0, R33, UR4, RZ ;  /* 0x0000000421007c10 */ /* 0x000fe2000ff1e0ff */
[----:B------:R-:W-:Y:S01]  /*3e50*/  ULDC.64 UR4, c[0x0][0x288] ;  /* 0x0000a20000047ab9 */ /* 0x000fe20000000a00 */
[----:B------:R-:W-:Y:S01]  /*3e60*/  VIADD R24, R20, -UR7 ;  /* 0x8000000714187c36 */ /* 0x000fe20008000000 */
[----:B-1----:R-:W-:-:S02]  /*3e70*/  CS2R R12, SRZ ;  /* 0x00000000000c7805 */ /* 0x002fc4000001ff00 */
        /* <DEDUP_REMOVED lines=19> */
.L_x_439:
[----:B------:R-:W3:Y:S01]  /*3fb0*/  @!P3 LDG.E.128 R12, desc[UR8][R32.64+-0x200] ;  /* 0xfffe0008200cb981 */ /* 0x000ee2000c1e1d00 */
[----:B------:R-:W-:Y:S01]  /*3fc0*/  IADD3 R30, P1, R28, R32, RZ ;  /* 0x000000201c1e7210 */ /* 0x000fe20007f3e0ff */
[----:B------:R-:W-:Y:S02]  /*3fd0*/  UIADD3 UR5, UR5, 0x4, URZ ;  /* 0x0000000405057890 */ /* 0x000fe4000fffe03f */
[----:B------:R-:W3:Y:S01]  /*3fe0*/  LDS R8, [R10] ;  /* 0x000000000a087984 */ /* 0x000ee20000000800 */
[C---:B------:R-:W-:Y:S03]  /*3ff0*/  IADD3.X R31, R29.reuse, R33, RZ, P1, !PT ;  /* 0x000000211d1f7210 */ /* 0x040fe60000ffe4ff */
[----:B------:R0:W4:Y:S01]  /*4000*/  @!P3 LDG.E.128 R16, desc[UR8][R32.64] ;  /* 0x000000082010b981 */ /* 0x000122000c1e1d00 */
[----:B------:R-:W-:Y:S02]  /*4010*/  PLOP3.LUT P3, PT, P0, PT, PT, 0x80, 0x0 ;  /* 0x000000000000781c */ /* 0x000fe4000076f070 */
[----:B------:R-:W-:Y:S02]  /*4020*/  ISETP.LE.AND P2, PT, R22, UR5, PT ;  /* 0x0000000516007c0c */ /* 0x000fe4000bf43270 */
[----:B0-----:R-:W-:Y:S04]  /*4030*/  IADD3 R32, P1, R28, R30, RZ ;  /* 0x0000001e1c207210 */ /* 0x001fe80007f3e0ff */
[C---:B------:R-:W-:Y:S01]  /*4040*/  IADD3.X R33, R29.reuse, R31, RZ, P1, !PT ;  /* 0x0000001f1d217210 */ /* 0x040fe20000ffe4ff */
[C---:B---3--:R-:W-:Y:S01]  /*4050*/  FFMA.FTZ R9, R8.reuse, R12, R9 ;  /* 0x0000000c08097223 */ /* 0x048fe20000010009 */
[C---:B------:R-:W-:Y:S01]  /*4060*/  FFMA.FTZ R6, R8.reuse, R13, R6 ;  /* 0x0000000d08067223 */ /* 0x040fe20000010006 */
[C---:B------:R-:W-:Y:S01]  /*4070*/  FFMA.FTZ R7, R8.reuse, R14, R7 ;  /* 0x0000000e08077223 */ /* 0x040fe20000010007 */
[C---:B------:R-:W-:Y:S02]  /*4080*/  FFMA.FTZ R4, R8.reuse, R15, R4 ;  /* 0x0000000f08047223 */ /* 0x040fe40000010004 */
[----:B------:R-:W3:Y:S01]  /*4090*/  @!P3 LDG.E.128 R12, desc[UR8][R30.64+-0x200] ;  /* 0xfffe00081e0cb981 */ /* 0x000ee2000c1e1d00 */
[C---:B----4-:R-:W-:Y:S01]  /*40a0*/  FFMA.FTZ R5, R8.reuse, R16, R5 ;  /* 0x0000001008057223 */ /* 0x050fe20000010005 */
[C---:B------:R-:W-:Y:S01]  /*40b0*/  FFMA.FTZ R2, R8.reuse, R17, R2 ;  /* 0x0000001108027223 */ /* 0x040fe20000010002 */
[C---:B------:R-:W-:Y:S01]  /*40c0*/  FFMA.FTZ R3, R8.reuse, R18, R3 ;  /* 0x0000001208037223 */ /* 0x040fe20000010003 */
[----:B------:R-:W-:Y:S02]  /*40d0*/  FFMA.FTZ R0, R8, R19, R0 ;  /* 0x0000001308007223 */ /* 0x000fe40000010000 */
[----:B------:R-:W3:Y:S04]  /*40e0*/  LDS R8, [R10+0x14] ;  /* 0x000014000a087984 */ /* 0x000ee80000000800 */
[----:B------:R0:W4:Y:S02]  /*40f0*/  @!P3 LDG.E.128 R16, desc[UR8][R30.64] ;  /* 0x000000081e10b981 */ /* 0x000124000c1e1d00 */
        /* <DEDUP_REMOVED lines=14> */
[----:B------:R-:W-:Y:S01]  /*41e0*/  IADD3.X R33, R29, R31, RZ, P1, !PT ;  /* 0x0000001f1d217210 */ /* 0x000fe20000ffe4ff */
        /* <DEDUP_REMOVED lines=9> */
[----:B------:R-:W4:Y:S04]  /*4280*/  @!P3 LDG.E.128 R16, desc[UR8][R30.64] ;  /* 0x000000081e10b981 */ /* 0x000f28000c1e1d00 */
[----:B------:R0:W3:Y:S02]  /*4290*/  LDS R8, [R10+0x3c] ;  /* 0x00003c000a087984 */ /* 0x0000e40000000800 */
[----:B0-----:R-:W-:Y:S01]  /*42a0*/  IADD3 R10, R10, 0x50, RZ ;  /* 0x000000500a0a7810 */ /* 0x001fe20007ffe0ff */
[C---:B---3--:R-:W-:Y:S01]  /*42b0*/  FFMA.FTZ R9, R8.reuse, R12, R9 ;  /* 0x0000000c08097223 */ /* 0x048fe20000010009 */
[C---:B------:R-:W-:Y:S01]  /*42c0*/  FFMA.FTZ R6, R8.reuse, R13, R6 ;  /* 0x0000000d08067223 */ /* 0x040fe20000010006 */
[C---:B------:R-:W-:Y:S01]  /*42d0*/  FFMA.FTZ R7, R8.reuse, R14, R7 ;  /* 0x0000000e08077223 */ /* 0x040fe20000010007 */
[C---:B------:R-:W-:Y:S01]  /*42e0*/  FFMA.FTZ R4, R8.reuse, R15, R4 ;  /* 0x0000000f08047223 */ /* 0x040fe20000010004 */
[C---:B----4-:R-:W-:Y:S01]  /*42f0*/  FFMA.FTZ R5, R8.reuse, R16, R5 ;  /* 0x0000001008057223 */ /* 0x050fe20000010005 */
[C---:B------:R-:W-:Y:S01]  /*4300*/  FFMA.FTZ R2, R8.reuse, R17, R2 ;  /* 0x0000001108027223 */ /* 0x040fe20000010002 */
[C---:B------:R-:W-:Y:S01]  /*4310*/  FFMA.FTZ R3, R8.reuse, R18, R3 ;  /* 0x0000001208037223 */ /* 0x040fe20000010003 */
[----:B------:R-:W-:Y:S01]  /*4320*/  FFMA.FTZ R0, R8, R19, R0 ;  /* 0x0000001308007223 */ /* 0x000fe20000010000 */
[----:B------:R-:W-:Y:S09]  /*4330*/  @!P2 BRA `(.L_x_439) ;  /* 0xfffffffc001ca947 */ /* 0x000ff2000383ffff */
.L_x_438:
[----:B--2---:R-:W-:-:S04]  /*4340*/  IADD3 R8, R21, -UR5, RZ ;  /* 0x8000000515087c10 */ /* 0x004fc8000fffe0ff */
        /* <DEDUP_REMOVED lines=34> */
.L_x_440:
        /* <DEDUP_REMOVED lines=8> */
.L_x_442:
[----:B------:R-:W-:Y:S05]  /*45f0*/  BSYNC B0 ;  /* 0x0000000000007941 */ /* 0x000fea0003800000 */
.L_x_441:
        /* <DEDUP_REMOVED lines=8> */
.L_x_437:
[----:B------:R-:W-:-:S04]  /*4680*/  IADD3 R11, R11, UR7, RZ ;  /* 0x000000070b0b7c10 */ /* 0x000fc8000fffe0ff */
[----:B------:R-:W-:-:S13]  /*4690*/  ISETP.GE.AND P0, PT, R11, R20, PT ;  /* 0x000000140b00720c */ /* 0x000fda0003f06270 */
[----:B------:R-:W-:Y:S05]  /*46a0*/  @P0 EXIT ;  /* 0x000000000000094d */ /* 0x000fea0003800000 */
[----:B-1----:R-:W0:Y:S01]  /*46b0*/  LDC R13, c[0x0][0x2c4] ;  /* 0x0000b100ff0d7b82 */ /* 0x002e220000000800 */
        /* <DEDUP_REMOVED lines=18> */
[----:B------:R-:W-:-:S04]  /*47e0*/  IMAD R8, R15, R16, RZ ;  /* 0x000000100f087224 */ /* 0x000fc800078e02ff */
        /* <DEDUP_REMOVED lines=69> */
        .weak           $__internal_8_$__cuda_sm20_div_s64
        .type           $__internal_8_$__cuda_sm20_div_s64,@function
        .size           $__internal_8_$__cuda_sm20_div_s64,(.L_x_4948 - $__internal_8_$__cuda_sm20_div_s64)
$__internal_8_$__cuda_sm20_div_s64:
        /* <DEDUP_REMOVED lines=83> */
[----:B------:R-:W-:Y:S06]  /*5170*/  RET.REL.NODEC R40 `(_ZN5flash32flash_fwd_splitkv_combine_kernelI23Flash_fwd_kernel_traitsILi256ELi64ELi64ELi4ELb0ELb0EN7cutlass10bfloat16_tE19Flash_kernel_traitsILi256ELi64ELi64ELi4ES3_EELi4ELi6ELb1EEEvNS_16Flash_fwd_paramsE) ;  /* 0xffffffac28a07950 */ /* 0x000fec0003c3ffff */
.L_x_443:
        /* <DEDUP_REMOVED lines=16> */
.L_x_4948:


//--------------------- .text._ZN5flash32flash_fwd_splitkv_combine_kernelI23Flash_fwd_kernel_traitsILi256ELi64ELi64ELi4ELb0ELb0EN7cutlass10bfloat16_tE19Flash_kernel_traitsILi256ELi64ELi64ELi4ES3_EELi4ELi5ELb1EEEvNS_16Flash_fwd_paramsE --------------------------
	.section	.text._ZN5flash32flash_fwd_splitkv_combine_kernelI23Flash_fwd_kernel_traitsILi256ELi64ELi64ELi4ELb0ELb0EN7cutlass10bfloat16_tE19Flash_kernel_traitsILi256ELi64ELi64ELi4ES3_EELi4ELi5ELb1EEEvNS_16Flash_fwd_paramsE,"ax",@progbits
	.align	128
        .global         _ZN5flash32flash_fwd_splitkv_combine_kernelI23Flash_fwd_kernel_traitsILi256ELi64ELi64ELi4ELb0ELb0EN7cutlass10bfloat16_tE19Flash_kernel_traitsILi256ELi64ELi64ELi4ES3_EELi4ELi5ELb1EEEvNS_16Flash_fwd_paramsE
        .type           _ZN5flash32flash_fwd_splitkv_combine_kernelI23Flash_fwd_kernel_traitsILi256ELi64ELi64ELi4ELb0ELb0EN7cutlass10bfloat16_tE19Flash_kernel_traitsILi256ELi64ELi64ELi4ES3_EELi4ELi5ELb1EEEvNS_16Flash_fwd_paramsE,@function
        .size           _ZN5flash32flash_fwd_splitkv_combine_kernelI23Flash_fwd_kernel_traitsILi256ELi64ELi64ELi4ELb0ELb0EN7cutlass10bfloat16_tE19Flash_kernel_traitsILi256ELi64ELi64ELi4ES3_EELi4ELi5ELb1EEEvNS_16Flash_fwd_paramsE,(.L_x_4949 - _ZN5flash32flash_fwd_splitkv_combine_kernelI23Flash_fwd_kernel_traitsILi256ELi64ELi64ELi4ELb0ELb0EN7cutlass10bfloat16_tE19Flash_kernel_traitsILi256ELi64ELi64ELi4ES3_EELi4ELi5ELb1EEEvNS_16Flash_fwd_paramsE)
        .other          _ZN5flash32flash_fwd_splitkv_combine_kernelI23Flash_fwd_kernel_traitsILi256ELi64ELi64ELi4ELb0ELb0EN7cutlass10bfloat16_tE19Flash_kernel_traitsILi256ELi64ELi64ELi4ES3_EELi4ELi5ELb1EEEvNS_16Flash_fwd_paramsE,@"STO_CUDA_ENTRY STV_DEFAULT"
_ZN5flash32flash_fwd_splitkv_combine_kernelI23Flash_fwd_kernel_traitsILi256ELi64ELi64ELi4ELb0ELb0EN7cutlass10bfloat16_tE19Flash_kernel_traitsILi256ELi64ELi64ELi4ES3_EELi4ELi5ELb1EEEvNS_16Flash_fwd_paramsE:
.text._ZN5flash32flash_fwd_splitkv_combine_kernelI23Flash_fwd_kernel_traitsILi256ELi64ELi64ELi4ELb0ELb0EN7cutlass10bfloat16_tE19Flash_kernel_traitsILi256ELi64ELi64ELi4ES3_EELi4ELi5ELb1EEEvNS_16Flash_fwd_paramsE:
        /* <DEDUP_REMOVED lines=23> */
[----:B------:R-:W-:Y:S05]  /*0170*/  CALL.REL.NOINC `($__internal_9_$__cuda_sm20_div_s64) ;  /* 0x0000004800ac7944 */ /* 0x000fea0003c00000 */
[----:B------:R-:W-:Y:S05]  /*0180*/  BRA `(.L_x_445) ;  /* 0x00000000004c7947 */ /* 0x000fea0003800000 */
.L_x_444:
        /* <DEDUP_REMOVED lines=19> */
.L_x_445:
        /* <DEDUP_REMOVED lines=12> */
[----:B------:R-:W-:Y:S05]  /*0380*/  CALL.REL.NOINC `($__internal_9_$__cuda_sm20_div_s64) ;  /* 0x0000004800287944 */ /* 0x000fea0003c00000 */
[----:B------:R-:W-:Y:S02]  /*0390*/  MOV R8, R18 ;  /* 0x0000001200087202 */ /* 0x000fe40000000f00 */
[----:B------:R-:W-:Y:S01]  /*03a0*/  MOV R9, R19 ;  /* 0x0000001300097202 */ /* 0x000fe20000000f00 */
[----:B------:R-:W-:Y:S05]  /*03b0*/  BRA `(.L_x_448) ;  /* 0x00000000004c7947 */ /* 0x000fea0003800000 */
.L_x_447:
        /* <DEDUP_REMOVED lines=19> */
.L_x_448:
[----:B------:R-:W-:Y:S05]  /*04f0*/  BSYNC B0 ;  /* 0x0000000000007941 */ /* 0x000fea0003800000 */
.L_x_446:
        /* <DEDUP_REMOVED lines=42> */
.L_x_450:
        /* <DEDUP_REMOVED lines=19> */
.L_x_451:
[----:B------:R-:W-:Y:S05]  /*08d0*/  BSYNC B0 ;  /* 0x0000000000007941 */ /* 0x000fea0003800000 */
.L_x_449:
        /* <DEDUP_REMOVED lines=74> */
[----:B------:R-:W-:Y:S02]  /*0d80*/  MOV R32, R18 ;  /* 0x0000001200207202 */ /* 0x000fe40000000f00 */
[----:B------:R-:W-:Y:S01]  /*0d90*/  MOV R33, R19 ;  /* 0x0000001300217202 */ /* 0x000fe20000000f00 */
[----:B------:R-:W-:Y:S05]  /*0da0*/  BRA `(.L_x_454) ;  /* 0x00000000004c7947 */ /* 0x000fea0003800000 */
.L_x_453:
        /* <DEDUP_REMOVED lines=19> */
.L_x_454:
[----:B------:R-:W-:Y:S05]  /*0ee0*/  BSYNC B0 ;  /* 0x0000000000007941 */ /* 0x000fea0003800000 */
.L_x_452:
        /* <DEDUP_REMOVED lines=43> */
.L_x_456:
        /* <DEDUP_REMOVED lines=19> */
.L_x_457:
[----:B------:R-:W-:Y:S05]  /*12d0*/  BSYNC B0 ;  /* 0x0000000000007941 */ /* 0x000fea0003800000 */
.L_x_455:
        /* <DEDUP_REMOVED lines=67> */
.L_x_459:
[----:B------:R-:W-:Y:S05]  /*1710*/  BSYNC B0 ;  /* 0x0000000000007941 */ /* 0x000fea0003800000 */
.L_x_458:
        /* <DEDUP_REMOVED lines=14> */
.L_x_461:
[----:B------:R-:W-:Y:S05]  /*1800*/  BSYNC B0 ;  /* 0x0000000000007941 */ /* 0x000fea0003800000 */
.L_x_460:
        /* <DEDUP_REMOVED lines=151> */
[----:B------:R-:W-:Y:S05]  /*2180*/  CALL.REL.NOINC `($__internal_9_$__cuda_sm20_div_s64) ;  /* 0x0000002800a87944 */ /* 0x000fea0003c00000 */
        /* <DEDUP_REMOVED lines=9> */
.L_x_466:
        /* <DEDUP_REMOVED lines=22> */
.L_x_467:
[----:B------:R-:W-:Y:S05]  /*2380*/  BSYNC B0 ;  /* 0x0000000000007941 */ /* 0x000fea0003800000 */
.L_x_465:
        /* <DEDUP_REMOVED lines=19> */
.L_x_469:
        /* <DEDUP_REMOVED lines=22> */
.L_x_470:
[----:B------:R-:W-:Y:S05]  /*2620*/  BSYNC B0 ;  /* 0x0000000000007941 */ /* 0x000fea0003800000 */
.L_x_468:
        /* <DEDUP_REMOVED lines=11> */
[----:B------:R-:W-:Y:S05]  /*26e0*/  CALL.REL.NOINC `($__internal_9_$__cuda_sm20_div_s64) ;  /* 0x0000002400507944 */ /* 0x000fea0003c00000 */
[----:B------:R-:W-:-:S04]  /*26f0*/  IADD3 R17, P0, RZ, -R18, RZ ;  /* 0x80000012ff117210 */ /* 0x000fc80007f1e0ff */
[----:B------:R-:W-:Y:S01]  /*2700*/  IADD3.X R16, RZ, ~R19, RZ, P0, !PT ;  /* 0x80000013ff107210 */ /* 0x000fe200007fe4ff */
[----:B------:R-:W-:-:S04]  /*2710*/  IMAD.WIDE.U32 R34, R5, R17, R34 ;  /* 0x0000001105227225 */ /* 0x000fc800078e0022 */
[----:B------:R-:W-:-:S04]  /*2720*/  IMAD R16, R16, R5, RZ ;  /* 0x0000000510107224 */ /* 0x000fc800078e02ff */
[----:B------:R-:W-:-:S05]  /*2730*/  IMAD R4, R4, R17, R16 ;  /* 0x0000001104047224 */ /* 0x000fca00078e0210 */
[----:B------:R-:W-:Y:S01]  /*2740*/  IADD3 R4, R35, R4, RZ ;  /* 0x0000000423047210 */ /* 0x000fe20007ffe0ff */
[----:B------:R-:W-:Y:S05]  /*2750*/  BRA `(.L_x_473) ;  /* 0x0000000000587947 */ /* 0x000fea0003800000 */
.L_x_472:
        /* <DEDUP_REMOVED lines=22> */
.L_x_473:
[----:B------:R-:W-:Y:S05]  /*28c0*/  BSYNC B0 ;  /* 0x0000000000007941 */ /* 0x000fea0003800000 */
.L_x_471:
        /* <DEDUP_REMOVED lines=38> */
[----:B------:R-:W-:Y:S05]  /*2b30*/  CALL.REL.NOINC `($__internal_9_$__cuda_sm20_div_s64) ;  /* 0x00000020003c7944 */ /* 0x000fea0003c00000 */
        /* <DEDUP_REMOVED lines=12> */
.L_x_475:
        /* <DEDUP_REMOVED lines=23> */
.L_x_476:
[----:B------:R-:W-:Y:S05]  /*2d70*/  BSYNC B0 ;  /* 0x0000000000007941 */ /* 0x000fea0003800000 */
.L_x_474:
        /* <DEDUP_REMOVED lines=18> */
.L_x_478:
        /* <DEDUP_REMOVED lines=22> */
.L_x_479:
[----:B------:R-:W-:Y:S05]  /*3000*/  BSYNC B0 ;  /* 0x0000000000007941 */ /* 0x000fea0003800000 */
.L_x_477:
        /* <DEDUP_REMOVED lines=20> */
.L_x_481:
        /* <DEDUP_REMOVED lines=23> */
.L_x_482:
[----:B------:R-:W-:Y:S05]  /*32c0*/  BSYNC B0 ;  /* 0x0000000000007941 */ /* 0x000fea0003800000 */
.L_x_480:
        /* <DEDUP_REMOVED lines=26> */
[----:B------:R-:W-:Y:S05]  /*3470*/  CALL.REL.NOINC `($__internal_9_$__cuda_sm20_div_s64) ;  /* 0x0000001400ec7944 */ /* 0x000fea0003c00000 */
        /* <DEDUP_REMOVED lines=12> */
.L_x_484:
        /* <DEDUP_REMOVED lines=23> */
.L_x_485:
[----:B------:R-:W-:Y:S05]  /*36b0*/  BSYNC B0 ;  /* 0x0000000000007941 */ /* 0x000fea0003800000 */
.L_x_483:
        /* <DEDUP_REMOVED lines=29> */
.L_x_487:
        /* <DEDUP_REMOVED lines=23> */
.L_x_488:
[----:B------:R-:W-:Y:S05]  /*3a00*/  BSYNC B0 ;  /* 0x0000000000007941 */ /* 0x000fea0003800000 */
.L_x_486:
        /* <DEDUP_REMOVED lines=21> */
.L_x_464:
[----:B------:R-:W-:Y:S02]  /*3b60*/  ULDC.64 UR4, c[0x0][0x2b0] ;  /* 0x0000ac0000047ab9 */ /* 0x000fe40000000a00 */
[----:B------:R-:W-:-:S04]  /*3b70*/  LEA R2, P0, R30, UR4, 0x2 ;  /* 0x000000041e027c11 */ /* 0x000fc8000f8010ff */
[----:B------:R-:W-:-:S05]  /*3b80*/  LEA.HI.X R3, R30, UR5, R31, 0x2, P0 ;  /* 0x000000051e037c11 */ /* 0x000fca00080f141f */
[----:B------:R0:W-:Y:S04]  /*3b90*/  STG.E desc[UR8][R2.64], R28 ;  /* 0x0000001c02007986 */ /* 0x0001e8000c101908 */
.L_x_463:
[----:B------:R-:W-:Y:S05]  /*3ba0*/  BSYNC B1 ;  /* 0x0000000000017941 */ /* 0x000fea0003800000 */
.L_x_462:
[----:B------:R-:W2:Y:S01]  /*3bb0*/  S2R R0, SR_TID.X ;  /* 0x0000000000007919 */ /* 0x000ea20000002100 */
[----:B------:R-:W3:Y:S01]  /*3bc0*/  LDC R21, c[0x0][0x3c4] ;  /* 0x0000f100ff157b82 */ /* 0x000ee20000000800 */
[----:B------:R-:W-:Y:S01]  /*3bd0*/  BSSY B0, `(.L_x_489) ;  /* 0x0000012000007945 */ /* 0x000fe20003800000 */
[----:B--2---:R-:W-:-:S04]  /*3be0*/  SHF.R.S32.HI R11, RZ, 0x1f, R0 ;  /* 0x0000001fff0b7819 */ /* 0x004fc80000011400 */
[----:B------:R-:W-:-:S04]  /*3bf0*/  LEA.HI R11, R11, R0, RZ, 0x5 ;  /* 0x000000000b0b7211 */ /* 0x000fc800078f28ff */
[----:B01----:R-:W-:-:S05]  /*3c00*/  LOP3.LUT R3, R11, 0xffffffe0, RZ, 0xc0, !PT ;  /* 0xffffffe00b037812 */ /* 0x003fca00078ec0ff */
[----:B------:R-:W-:-:S05]  /*3c10*/  IMAD.IADD R24, R0, 0x1, -R3 ;  /* 0x0000000100187824 */ /* 0x000fca00078e0a03 */
[----:B---3--:R-:W-:-:S04]  /*3c20*/  ISETP.GE.AND P0, PT, R24, R21, PT ;  /* 0x000000151800720c */ /* 0x008fc80003f06270 */
        /* <DEDUP_REMOVED lines=12> */
.L_x_490:
[----:B------:R-:W-:Y:S05]  /*3cf0*/  BSYNC B0 ;  /* 0x0000000000007941 */ /* 0x000fea0003800000 */
.L_x_489:
[----:B------:R-:W-:Y:S01]  /*3d00*/  ISETP.GE.AND P0, PT, R21, 0x1, PT ;  /* 0x000000011500780c */ /* 0x000fe20003f06270 */
[----:B------:R-:W-:Y:S01]  /*3d10*/  BAR.SYNC.DEFER_BLOCKING 0x0 ;  /* 0x0000000000007b1d */ /* 0x000fe20000010000 */
[----:B------:R-:W-:Y:S01]  /*3d20*/  IMAD.MOV.U32 R0, RZ, RZ, RZ ;  /* 0x000000ffff007224 */ /* 0x000fe200078e00ff */
[----:B0-----:R-:W-:Y:S02]  /*3d30*/  CS2R R2, SRZ ;  /* 0x0000000000027805 */ /* 0x001fe4000001ff00 */
[----:B------:R-:W-:Y:S02]  /*3d40*/  CS2R R4, SRZ ;  /* 0x0000000000047805 */ /* 0x000fe4000001ff00 */
[----:B------:R-:W-:Y:S01]  /*3d50*/  CS2R R6, SRZ ;  /* 0x0000000000067805 */ /* 0x000fe2000001ff00 */
[----:B------:R-:W-:Y:S01]  /*3d60*/  IMAD.MOV.U32 R9, RZ, RZ, RZ ;  /* 0x000000ffff097224 */ /* 0x000fe200078e00ff */
[----:B------:R-:W-:Y:S01]  /*3d70*/  SHF.R.S32.HI R11, RZ, 0x5, R11 ;  /* 0x00000005ff0b7819 */ /* 0x000fe2000001140b */
[----:B------:R-:W-:-:S03]  /*3d80*/  IMAD.SHL.U32 R24, R24, 0x4, RZ ;  /* 0x0000000418187824 */ /* 0x000fc600078e00ff */
        /* <DEDUP_REMOVED lines=9> */
[----:B------:R-:W-:Y:S01]  /*3e20*/  VIADD R22, R20, -UR7 ;  /* 0x8000000714167c36 */ /* 0x000fe20008000000 */
[----:B------:R-:W-:Y:S01]  /*3e30*/  IADD3 R0, P0, R31, UR4, RZ ;  /* 0x000000041f007c10 */ /* 0x000fe2000ff1e0ff */
[----:B------:R-:W-:Y:S01]  /*3e40*/  ULDC.64 UR4, c[0x0][0x288] ;  /* 0x0000a20000047ab9 */ /* 0x000fe20000000a00 */
[----:B------:R-:W-:-:S02]  /*3e50*/  CS2R R12, SRZ ;  /* 0x00000000000c7805 */ /* 0x000fc4000001ff00 */
[----:B------:R-:W-:Y:S02]  /*3e60*/  CS2R R14, SRZ ;  /* 0x00000000000e7805 */ /* 0x000fe4000001ff00 */
[----:B------:R-:W-:Y:S02]  /*3e70*/  LEA.HI.X.SX32 R31, R31, UR11, 0x1, P0 ;  /* 0x0000000b1f1f7c11 */ /* 0x000fe400080f0eff */
[----:B------:R-:W-:Y:S02]  /*3e80*/  CS2R R16, SRZ ;  /* 0x0000000000107805 */ /* 0x000fe4000001ff00 */
[----:B------:R-:W-:Y:S01]  /*3e90*/  LEA R30, P0, R0, UR4, 0x2 ;  /* 0x00000004001e7c11 */ /* 0x000fe2000f8010ff */
[----:B------:R-:W-:Y:S01]  /*3ea0*/  UMOV UR4, 0x400 ;  /* 0x0000040000047882 */ /* 0x000fe20000000000 */
[----:B------:R-:W-:Y:S01]  /*3eb0*/  CS2R R18, SRZ ;  /* 0x0000000000127805 */ /* 0x000fe2000001ff00 */
[----:B------:R-:W-:Y:S01]  /*3ec0*/  IMAD.WIDE R26, R26, 0x4, RZ ;  /* 0x000000041a1a7825 */ /* 0x000fe200078e02ff */
[----:B------:R-:W-:Y:S01]  /*3ed0*/  LEA.HI.X R31, R0, UR5, R31, 0x2, P0 ;  /* 0x00000005001f7c11 */ /* 0x000fe200080f141f */
[----:B------:R-:W-:Y:S01]  /*3ee0*/  UMOV UR5, URZ ;  /* 0x0000003f00057c82 */ /* 0x000fe20008000000 */
[----:B------:R-:W-:Y:S01]  /*3ef0*/  IADD3 R30, P0, R30, 0x200, RZ ;  /* 0x000002001e1e7810 */ /* 0x000fe20007f1e0ff */
[----:B------:R-:W-:Y:S01]  /*3f00*/  IMAD.MOV.U32 R0, RZ, RZ, RZ ;  /* 0x000000ffff007224 */ /* 0x000fe200078e00ff */
[----:B0-----:R-:W-:-:S03]  /*3f10*/  ULEA UR4, UR6, UR4, 0x18 ;  /* 0x0000000406047291 */ /* 0x001fc6000f8ec03f */
[----:B------:R-:W-:-:S03]  /*3f20*/  IMAD.X R31, RZ, RZ, R31, P0 ;  /* 0x000000ffff1f7224 */ /* 0x000fc600000e061f */
[----:B------:R-:W-:Y:S01]  /*3f30*/  LEA R10, R11, UR4, 0x2 ;  /* 0x000000040b0a7c11 */ /* 0x000fe2000f8e10ff */
[----:B------:R-:W-:Y:S06]  /*3f40*/  @!P1 BRA `(.L_x_492) ;  /* 0x0000000000f49947 */ /* 0x000fec0003800000 */
[----:B------:R-:W-:Y:S01]  /*3f50*/  PLOP3.LUT P4, PT, PT, PT, PT, 0x8, 0x0 ;  /* 0x000000000000781c */ /* 0x000fe20003f8e170 */
[----:B------:R-:W-:Y:S01]  /*3f60*/  VIADD R21, R21, 0xfffffffd ;  /* 0xfffffffd15157836 */ /* 0x000fe20000000000 */
[CC--:B------:R-:W-:Y:S02]  /*3f70*/  ISETP.GE.AND P3, PT, R11.reuse, R22.reuse, PT ;  /* 0x000000160b00720c */ /* 0x0c0fe40003f66270 */
[----:B------:R-:W-:-:S13]  /*3f80*/  ISETP.GE.AND P0, PT, R11, R22, PT ;  /* 0x000000160b00720c */ /* 0x000fda0003f06270 */
.L_x_493:
[----:B------:R-:W2:Y:S01]  /*3f90*/  @!P3 LDG.E.128 R12, desc[UR8][R30.64+-0x200] ;  /* 0xfffe00081e0cb981 */ /* 0x000ea2000c1e1d00 */
[C---:B------:R-:W-:Y:S01]  /*3fa0*/  IADD3 R28, P1, R26.reuse, R30, RZ ;  /* 0x0000001e1a1c7210 */ /* 0x040fe20007f3e0ff */
[----:B------:R-:W-:Y:S02]  /*3fb0*/  UIADD3 UR5, UR5, 0x4, URZ ;  /* 0x0000000405057890 */ /* 0x000fe4000fffe03f */
[----:B------:R-:W2:Y:S01]  /*3fc0*/  LDS R8, [R10] ;  /* 0x000000000a087984 */ /* 0x000ea20000000800 */
[----:B------:R-:W-:Y:S03]  /*3fd0*/  IADD3.X R29, R27, R31, RZ, P1, !PT ;  /* 0x0000001f1b1d7210 */ /* 0x000fe60000ffe4ff */
        /* <DEDUP_REMOVED lines=52> */
.L_x_492:
[----:B------:R-:W0:Y:S02]  /*4320*/  LDC R8, c[0x0][0x3c4] ;  /* 0x0000f100ff087b82 */ /* 0x000e240000000800 */
[----:B0-----:R-:W-:-:S04]  /*4330*/  IADD3 R21, R8, -UR5, RZ ;  /* 0x8000000508157c10 */ /* 0x001fc8000fffe0ff */
        /* <DEDUP_REMOVED lines=34> */
.L_x_494:
        /* <DEDUP_REMOVED lines=8> */
.L_x_496:
[----:B------:R-:W-:Y:S05]  /*45e0*/  BSYNC B0 ;  /* 0x0000000000007941 */ /* 0x000fea0003800000 */
.L_x_495:
        /* <DEDUP_REMOVED lines=8> */
.L_x_491:
        /* <DEDUP_REMOVED lines=36> */
[----:B------:R0:W2:Y:S08]  /*48b0*/  F2I.FTZ.U32.TRUNC.NTZ R19, R18 ;  /* 0x0000001200137305 */ /* 0x0000b0000021f000 */
[----:B------:R-:W-:-:S05]  /*48c0*/  @P2 IADD3 R15, R15, 0x1, RZ ;  /* 0x000000010f0f2810 */ /* 0x000fca0007ffe0ff */
[----:B------:R-:W-:Y:S01]  /*48d0*/  @!P0 IMAD.MOV R15, RZ, RZ, -R15 ;  /* 0x000000ffff0f8224 */ /* 0x000fe200078e0a0f */
[----:B------:R-:W-:-:S05]  /*48e0*/  @!P1 LOP3.LUT R15, RZ, R14, RZ, 0x33, !PT ;  /* 0x0000000eff0f9212 */ /* 0x000fca00078e33ff */
[----:B------:R-:W-:Y:S01]  /*48f0*/  IMAD R14, R15, R14, RZ ;  /* 0x0000000e0f0e7224 */ /* 0x000fe200078e02ff */
[----:B0-----:R-:W-:Y:S01]  /*4900*/  HFMA2.MMA R18, -RZ, RZ, 0, 0 ;  /* 0x00000000ff127435 */ /* 0x001fe200000001ff */
[----:B--2---:R-:W-:Y:S02]  /*4910*/  IMAD.MOV R17, RZ, RZ, -R19 ;  /* 0x000000ffff117224 */ /* 0x004fe400078e0a13 */
        /* <DEDUP_REMOVED lines=49> */
        .weak           $__internal_9_$__cuda_sm20_div_s64
        .type           $__internal_9_$__cuda_sm20_div_s64,@function
        .size           $__internal_9_$__cuda_sm20_div_s64,(.L_x_4949 - $__internal_9_$__cuda_sm20_div_s64)
$__internal_9_$__cuda_sm20_div_s64:
        /* <DEDUP_REMOVED lines=82> */
[----:B------:R-:W-:Y:S05]  /*5150*/  RET.REL.NODEC R24 `(_ZN5flash32flash_fwd_splitkv_combine_kernelI23Flash_fwd_kernel_traitsILi256ELi64ELi64ELi4ELb0ELb0EN7cutlass10bfloat16_tE19Flash_kernel_traitsILi256ELi64ELi64ELi4ES3_EELi4ELi5ELb1EEEvNS_16Flash_fwd_paramsE) ;  /* 0xffffffac18a87950 */ /* 0x000fea0003c3ffff */
.L_x_497:
        /* <DEDUP_REMOVED lines=10> */
.L_x_4949:


//--------------------- .text._ZN5flash32flash_fwd_splitkv_combine_kernelI23Flash_fwd_kernel_traitsILi256ELi64ELi64ELi4ELb0ELb0EN7cutlass10bfloat16_tE19Flash_kernel_traitsILi256ELi64ELi64ELi4ES3_EELi4ELi4ELb1EEEvNS_16Flash_fwd_paramsE --------------------------
	.section	.text._ZN5flash32flash_fwd_splitkv_combine_kernelI23Flash_fwd_kernel_traitsILi256ELi64ELi64ELi4ELb0ELb0EN7cutlass10bfloat16_tE19Flash_kernel_traitsILi256ELi64ELi64ELi4ES3_EELi4ELi4ELb1EEEvNS_16Flash_fwd_paramsE,"ax",@progbits
	.align	128
        .global         _ZN5flash32flash_fwd_splitkv_combine_kernelI23Flash_fwd_kernel_traitsILi256ELi64ELi64ELi4ELb0ELb0EN7cutlass10bfloat16_tE19Flash_kernel_traitsILi256ELi64ELi64ELi4ES3_EELi4ELi4ELb1EEEvNS_16Flash_fwd_paramsE
        .type           _ZN5flash32flash_fwd_splitkv_combine_kernelI23Flash_fwd_kernel_traitsILi256ELi64ELi64ELi4ELb0ELb0EN7cutlass10bfloat16_tE19Flash_kernel_traitsILi256ELi64ELi64ELi4ES3_EELi4ELi4ELb1EEEvNS_16Flash_fwd_paramsE,@function
        .size           _ZN5flash32flash_fwd_splitkv_combine_kernelI23Flash_fwd_kernel_traitsILi256ELi64ELi64ELi4ELb0ELb0EN7cutlass10bfloat16_tE19Flash_kernel_traitsILi256ELi64ELi64ELi4ES3_EELi4ELi4ELb1EEEvNS_16Flash_fwd_paramsE,(.L_x_4950 - _ZN5flash32flash_fwd_splitkv_combine_kernelI23Flash_fwd_kernel_traitsILi256ELi64ELi64ELi4ELb0ELb0EN7cutlass10bfloat16_tE19Flash_kernel_traitsILi256ELi64ELi64ELi4ES3_EELi4ELi4ELb1EEEvNS_16Flash_fwd_paramsE)
        .other          _ZN5flash32flash_fwd_splitkv_combine_kernelI23Flash_fwd_kernel_traitsILi256ELi64ELi64ELi4ELb0ELb0EN7cutlass10bfloat16_tE19Flash_kernel_traitsILi256ELi64ELi64ELi4ES3_EELi4ELi4ELb1EEEvNS_16Flash_fwd_paramsE,@"STO_CUDA_ENTRY STV_DEFAULT"
_ZN5flash32flash_fwd_splitkv_combine_kernelI23Flash_fwd_kernel_traitsILi256ELi64ELi64ELi4ELb0ELb0EN7cutlass10bfloat16_tE19Flash_kernel_traitsILi256ELi64ELi64ELi4ES3_EELi4ELi4ELb1EEEvNS_16Flash_fwd_paramsE:
.text._ZN5flash32flash_fwd_splitkv_combine_kernelI23Flash_fwd_kernel_traitsILi256ELi64ELi64ELi4ELb0ELb0EN7cutlass10bfloat16_tE19Flash_kernel_traitsILi256ELi64ELi64ELi4ES3_EELi4ELi4ELb1EEEvNS_16Flash_fwd_paramsE:
        /* <DEDUP_REMOVED lines=23> */
[----:B------:R-:W-:Y:S05]  /*0170*/  CALL.REL.NOINC `($__internal_10_$__cuda_sm20_div_s64) ;  /* 0x0000004800a87944 */ /* 0x000fea0003c00000 */
[----:B------:R-:W-:Y:S05]  /*0180*/  BRA `(.L_x_499) ;  /* 0x00000000004c7947 */ /* 0x000fea0003800000 */
.L_x_498:
        /* <DEDUP_REMOVED lines=19> */
.L_x_499:
        /* <DEDUP_REMOVED lines=12> */
[----:B------:R-:W-:Y:S05]  /*0380*/  CALL.REL.NOINC `($__internal_10_$__cuda_sm20_div_s64) ;  /* 0x0000004800247944 */ /* 0x000fea0003c00000 */
[----:B------:R-:W-:Y:S02]  /*0390*/  MOV R8, R18 ;  /* 0x0000001200087202 */ /* 0x000fe40000000f00 */
[----:B------:R-:W-:Y:S01]  /*03a0*/  MOV R9, R19 ;  /* 0x0000001300097202 */ /* 0x000fe20000000f00 */
[----:B------:R-:W-:Y:S05]  /*03b0*/  BRA `(.L_x_502) ;  /* 0x00000000004c7947 */ /* 0x000fea0003800000 */
.L_x_501:
        /* <DEDUP_REMOVED lines=19> */
.L_x_502:
[----:B------:R-:W-:Y:S05]  /*04f0*/  BSYNC B0 ;  /* 0x0000000000007941 */ /* 0x000fea0003800000 */
.L_x_500:
        /* <DEDUP_REMOVED lines=42> */
.L_x_504:
        /* <DEDUP_REMOVED lines=19> */
.L_x_505:
[----:B------:R-:W-:Y:S05]  /*08d0*/  BSYNC B0 ;  /* 0x0000000000007941 */ /* 0x000fea0003800000 */
.L_x_503:
        /* <DEDUP_REMOVED lines=74> */
[----:B------:R-:W-:Y:S02]  /*0d80*/  MOV R32, R18 ;  /* 0x0000001200207202 */ /* 0x000fe40000000f00 */
[----:B------:R-:W-:Y:S01]  /*0d90*/  MOV R33, R19 ;  /* 0x0000001300217202 */ /* 0x000fe20000000f00 */
[----:B------:R-:W-:Y:S05]  /*0da0*/  BRA `(.L_x_508) ;  /* 0x00000000004c7947 */ /* 0x000fea0003800000 */
.L_x_507:
        /* <DEDUP_REMOVED lines=19> */
.L_x_508:
[----:B------:R-:W-:Y:S05]  /*0ee0*/  BSYNC B0 ;  /* 0x0000000000007941 */ /* 0x000fea0003800000 */
.L_x_506:
        /* <DEDUP_REMOVED lines=43> */
.L_x_510:
        /* <DEDUP_REMOVED lines=19> */
.L_x_511:
[----:B------:R-:W-:Y:S05]  /*12d0*/  BSYNC B0 ;  /* 0x0000000000007941 */ /* 0x000fea0003800000 */
.L_x_509:
        /* <DEDUP_REMOVED lines=67> */
.L_x_513:
[----:B------:R-:W-:Y:S05]  /*1710*/  BSYNC B0 ;  /* 0x0000000000007941 */ /* 0x000fea0003800000 */
.L_x_512:
        /* <DEDUP_REMOVED lines=14> */
.L_x_515:
[----:B------:R-:W-:Y:S05]  /*1800*/  BSYNC B0 ;  /* 0x0000000000007941 */ /* 0x000fea0003800000 */
.L_x_514:
        /* <DEDUP_REMOVED lines=147> */
[----:B------:R-:W-:Y:S05]  /*2140*/  CALL.REL.NOINC `($__internal_10_$__cuda_sm20_div_s64) ;  /* 0x0000002800b47944 */ /* 0x000fea0003c00000 */
        /* <DEDUP_REMOVED lines=9> */
.L_x_520:
        /* <DEDUP_REMOVED lines=22> */
.L_x_521:
[----:B------:R-:W-:Y:S05]  /*2340*/  BSYNC B0 ;  /* 0x0000000000007941 */ /* 0x000fea0003800000 */
.L_x_519:
        /* <DEDUP_REMOVED lines=19> */
.L_x_523:
        /* <DEDUP_REMOVED lines=22> */
.L_x_524:
[----:B------:R-:W-:Y:S05]  /*25e0*/  BSYNC B0 ;  /* 0x0000000000007941 */ /* 0x000fea0003800000 */
.L_x_522:
        /* <DEDUP_REMOVED lines=11> */
[----:B------:R-:W-:Y:S05]  /*26a0*/  CALL.REL.NOINC `($__internal_10_$__cuda_sm20_div_s64) ;  /* 0x00000024005c7944 */ /* 0x000fea0003c00000 */
[----:B------:R-:W-:-:S04]  /*26b0*/  IADD3 R17, P0, RZ, -R18, RZ ;  /* 0x80000012ff117210 */ /* 0x000fc80007f1e0ff */
[----:B------:R-:W-:Y:S01]  /*26c0*/  IADD3.X R16, RZ, ~R19, RZ, P0, !PT ;  /* 0x80000013ff107210 */ /* 0x000fe200007fe4ff */
[----:B------:R-:W-:-:S04]  /*26d0*/  IMAD.WIDE.U32 R34, R5, R17, R34 ;  /* 0x0000001105227225 */ /* 0x000fc800078e0022 */
[----:B------:R-:W-:-:S04]  /*26e0*/  IMAD R16, R16, R5, RZ ;  /* 0x0000000510107224 */ /* 0x000fc800078e02ff */
[----:B------:R-:W-:-:S05]  /*26f0*/  IMAD R4, R4, R17, R16 ;  /* 0x0000001104047224 */ /* 0x000fca00078e0210 */
[----:B------:R-:W-:Y:S01]  /*2700*/  IADD3 R4, R35, R4, RZ ;  /* 0x0000000423047210 */ /* 0x000fe20007ffe0ff */
[----:B------:R-:W-:Y:S05]  /*2710*/  BRA `(.L_x_527) ;  /* 0x0000000000587947 */ /* 0x000fea0003800000 */
.L_x_526:
        /* <DEDUP_REMOVED lines=22> */
.L_x_527:
[----:B------:R-:W-:Y:S05]  /*2880*/  BSYNC B0 ;  /* 0x0000000000007941 */ /* 0x000fea0003800000 */
.L_x_525:
        /* <DEDUP_REMOVED lines=38> */
[----:B------:R-:W-:Y:S05]  /*2af0*/  CALL.REL.NOINC `($__internal_10_$__cuda_sm20_div_s64) ;  /* 0x0000002000487944 */ /* 0x000fea0003c00000 */
        /* <DEDUP_REMOVED lines=12> */
.L_x_529:
        /* <DEDUP_REMOVED lines=23> */
.L_x_530:
[----:B------:R-:W-:Y:S05]  /*2d30*/  BSYNC B0 ;  /* 0x0000000000007941 */ /* 0x000fea0003800000 */
.L_x_528:
        /* <DEDUP_REMOVED lines=18> */
.L_x_532:
        /* <DEDUP_REMOVED lines=22> */
.L_x_533:
[----:B------:R-:W-:Y:S05]  /*2fc0*/  BSYNC B0 ;  /* 0x0000000000007941 */ /* 0x000fea0003800000 */
.L_x_531:
        /* <DEDUP_REMOVED lines=20> */
.L_x_535:
        /* <DEDUP_REMOVED lines=23> */
.L_x_536:
[----:B------:R-:W-:Y:S05]  /*3280*/  BSYNC B0 ;  /* 0x0000000000007941 */ /* 0x000fea0003800000 */
.L_x_534:
        /* <DEDUP_REMOVED lines=26> */
[----:B------:R-:W-:Y:S05]  /*3430*/  CALL.REL.NOINC `($__internal_10_$__cuda_sm20_div_s64) ;  /* 0x0000001400f87944 */ /* 0x000fea0003c00000 */
        /* <DEDUP_REMOVED lines=12> */
.L_x_538:
        /* <DEDUP_REMOVED lines=23> */
.L_x_539:
[----:B------:R-:W-:Y:S05]  /*3670*/  BSYNC B0 ;  /* 0x0000000000007941 */ /* 0x000fea0003800000 */
.L_x_537:
        /* <DEDUP_REMOVED lines=29> */
.L_x_541:
        /* <DEDUP_REMOVED lines=23> */
.L_x_542:
[----:B------:R-:W-:Y:S05]  /*39c0*/  BSYNC B0 ;  /* 0x0000000000007941 */ /* 0x000fea0003800000 */
.L_x_540:
        /* <DEDUP_REMOVED lines=21> */
.L_x_518:
[----:B------:R-:W-:Y:S02]  /*3b20*/  ULDC.64 UR4, c[0x0][0x2b0] ;  /* 0x0000ac0000047ab9 */ /* 0x000fe40000000a00 */
[----:B------:R-:W-:-:S04]  /*3b30*/  LEA R2, P0, R30, UR4, 0x2 ;  /* 0x000000041e027c11 */ /* 0x000fc8000f8010ff */
[----:B------:R-:W-:-:S05]  /*3b40*/  LEA.HI.X R3, R30, UR5, R31, 0x2, P0 ;  /* 0x000000051e037c11 */ /* 0x000fca00080f141f */
[----:B------:R0:W-:Y:S04]  /*3b50*/  STG.E desc[UR8][R2.64], R28 ;  /* 0x0000001c02007986 */ /* 0x0001e8000c101908 */
.L_x_517:
[----:B------:R-:W-:Y:S05]  /*3b60*/  BSYNC B1 ;  /* 0x0000000000017941 */ /* 0x000fea0003800000 */
.L_x_516:
[----:B------:R-:W2:Y:S01]  /*3b70*/  S2R R23, SR_TID.X ;  /* 0x0000000000177919 */ /* 0x000ea20000002100 */
[----:B------:R-:W3:Y:S01]  /*3b80*/  LDC R11, c[0x0][0x3c4] ;  /* 0x0000f100ff0b7b82 */ /* 0x000ee20000000800 */
[----:B------:R-:W-:Y:S01]  /*3b90*/  BSSY B0, `(.L_x_543) ;  /* 0x0000013000007945 */ /* 0x000fe20003800000 */
[----:B--2---:R-:W-:-:S04]  /*3ba0*/  SHF.R.S32.HI R22, RZ, 0x1f, R23 ;  /* 0x0000001fff167819 */ /* 0x004fc80000011417 */
[CC--:B01----:R-:W-:Y:S02]  /*3bb0*/  LEA.HI R3, R22.reuse, R23.reuse, RZ, 0x4 ;  /* 0x0000001716037211 */ /* 0x0c3fe400078f20ff */
[----:B------:R-:W-:Y:S02]  /*3bc0*/  LEA.HI R22, R22, R23, RZ, 0x5 ;  /* 0x0000001716167211 */ /* 0x000fe400078f28ff */
[----:B------:R-:W-:-:S05]  /*3bd0*/  LOP3.LUT R2, R3, 0xfffffff0, RZ, 0xc0, !PT ;  /* 0xfffffff003027812 */ /* 0x000fca00078ec0ff */
[----:B------:R-:W-:-:S05]  /*3be0*/  IMAD.IADD R2, R23, 0x1, -R2 ;  /* 0x0000000117027824 */ /* 0x000fca00078e0a02 */
[----:B---3--:R-:W-:-:S04]  /*3bf0*/  ISETP.GE.AND P0, PT, R2, R11, PT ;  /* 0x0000000b0200720c */ /* 0x008fc80003f06270 */
[----:B------:R-:W-:-:S13]  /*3c00*/  ISETP.GT.OR P0, PT, R23, 0x3f, P0 ;  /* 0x0000003f1700780c */ /* 0x000fda0000704670 */
[----:B------:R-:W-:Y:S05]  /*3c10*/  @P0 BRA `(.L_x_544) ;  /* 0x0000000000280947 */ /* 0x000fea0003800000 */
[----:B------:R-:W0:Y:S01]  /*3c20*/  S2R R0, SR_CgaCtaId ;  /* 0x0000000000007919 */ /* 0x000e220000008800 */
[----:B------:R-:W-:Y:S01]  /*3c30*/  FADD.FTZ R4, -R28, R29 ;  /* 0x0000001d1c047221 */ /* 0x000fe20000010100 */
[----:B------:R-:W-:-:S03]  /*3c40*/  MOV R5, 0x400 ;  /* 0x0000040000057802 */ /* 0x000fc60000000f00 */
[----:B------:R-:W-:-:S06]  /*3c50*/  FMUL.FTZ R4, R4, 1.4426950216293334961 ;  /* 0x3fb8aa3b04047820 */ /* 0x000fcc0000410000 */
[----:B------:R-:W1:Y:S01]  /*3c60*/  MUFU.EX2 R4, R4 ;  /* 0x0000000400047308 */ /* 0x000e620000000800 */
[----:B0-----:R-:W-:Y:S02]  /*3c70*/  LEA R5, R0, R5, 0x18 ;  /* 0x0000000500057211 */ /* 0x001fe400078ec0ff */
[----:B------:R-:W-:-:S03]  /*3c80*/  SHF.R.S32.HI R0, RZ, 0x4, R3 ;  /* 0x00000004ff007819 */ /* 0x000fc60000011403 */
[----:B------:R-:W-:-:S05]  /*3c90*/  IMAD R5, R2, 0x14, R5 ;  /* 0x0000001402057824 */ /* 0x000fca00078e0205 */
[----:B------:R-:W-:-:S05]  /*3ca0*/  LEA R5, R0, R5, 0x2 ;  /* 0x0000000500057211 */ /* 0x000fca00078e10ff */
[----:B-1----:R0:W-:Y:S02]  /*3cb0*/  STS [R5], R4 ;  /* 0x0000000405007388 */ /* 0x0021e40000000800 */
.L_x_544:
[----:B------:R-:W-:Y:S05]  /*3cc0*/  BSYNC B0 ;  /* 0x0000000000007941 */ /* 0x000fea0003800000 */
.L_x_543:
[----:B------:R-:W-:Y:S01]  /*3cd0*/  BAR.SYNC.DEFER_BLOCKING 0x0 ;  /* 0x0000000000007b1d */ /* 0x000fe20000010000 */
[----:B------:R-:W-:Y:S01]  /*3ce0*/  ISETP.GE.AND P0, PT, R11, 0x1, PT ;  /* 0x000000010b00780c */ /* 0x000fe20003f06270 */
[----:B------:R-:W-:Y:S01]  /*3cf0*/  IMAD.MOV.U32 R0, RZ, RZ, RZ ;  /* 0x000000ffff007224 */ /* 0x000fe200078e00ff */
[----:B------:R-:W-:Y:S02]  /*3d00*/  LOP3.LUT R2, R22, 0x3fffffe0, RZ, 0xc0, !PT ;  /* 0x3fffffe016027812 */ /* 0x000fe400078ec0ff */
[----:B0-----:R-:W-:Y:S02]  /*3d10*/  CS2R R4, SRZ ;  /* 0x0000000000047805 */ /* 0x001fe4000001ff00 */
[----:B------:R-:W-:Y:S01]  /*3d20*/  CS2R R6, SRZ ;  /* 0x0000000000067805 */ /* 0x000fe2000001ff00 */
[----:B------:R-:W-:Y:S01]  /*3d30*/  IMAD.MOV.U32 R9, RZ, RZ, RZ ;  /* 0x000000ffff097224 */ /* 0x000fe200078e00ff */
[----:B------:R-:W-:Y:S01]  /*3d40*/  SHF.R.S32.HI R22, RZ, 0x5, R22 ;  /* 0x00000005ff167819 */ /* 0x000fe20000011416 */
[----:B------:R-:W-:Y:S01]  /*3d50*/  IMAD.IADD R23, R23, 0x1, -R2 ;  /* 0x0000000117177824 */ /* 0x000fe200078e0a02 */
[----:B------:R-:W-:-:S03]  /*3d60*/  CS2R R2, SRZ ;  /* 0x0000000000027805 */ /* 0x000fc6000001ff00 */
[----:B------:R-:W-:Y:S01]  /*3d70*/  IMAD.SHL.U32 R23, R23, 0x4, RZ ;  /* 0x0000000417177824 */ /* 0x000fe200078e00ff */
[----:B------:R-:W-:Y:S06]  /*3d80*/  @!P0 BRA `(.L_x_545) ;  /* 0x0000000800348947 */ /* 0x000fec0003800000 */
        /* <DEDUP_REMOVED lines=31> */
.L_x_547:
        /* <DEDUP_REMOVED lines=57> */
.L_x_546:
        /* <DEDUP_REMOVED lines=36> */
.L_x_548:
        /* <DEDUP_REMOVED lines=8> */
.L_x_550:
[----:B------:R-:W-:Y:S05]  /*45d0*/  BSYNC B0 ;  /* 0x0000000000007941 */ /* 0x000fea0003800000 */
.L_x_549:
        /* <DEDUP_REMOVED lines=8> */
.L_x_545:
        /* <DEDUP_REMOVED lines=62> */
[----:B------:R-:W-:-:S07]  /*4a40*/  IADD3 R17, R17, R8, RZ ;  /* 0x0000000811117210 */ /* 0x000fce0007ffe0ff */
        /* <DEDUP_REMOVED lines=11> */
[----:B------:R-:W-:Y:S02]  /*4b00*/  IMAD R11, R11, UR4, RZ ;  /* 0x000000040b0b7c24 */ /* 0x000fe4000f8e02ff */
[----:B------:R-:W-:Y:S01]  /*4b10*/  IMAD.IADD R17, R17, 0x1, R13 ;  /* 0x0000000111117824 */ /* 0x000fe200078e020d */
[----:B------:R-:W-:Y:S01]  /*4b20*/  IADD3 R13, R23, 0x80, RZ ;  /* 0x00000080170d7810 */ /* 0x000fe20007ffe0ff */
[C---:B------:R-:W-:Y:S02]  /*4b30*/  IMAD R8, R14.reuse, UR5, R11 ;  /* 0x000000050e087c24 */ /* 0x040fe4000f8e020b */
[----:B------:R-:W-:Y:S01]  /*4b40*/  IMAD.WIDE.U32 R14, R14, UR4, R16 ;  /* 0x000000040e0e7c25 */ /* 0x000fe2000f8e0010 */
        /* <DEDUP_REMOVED lines=13> */
        .weak           $__internal_10_$__cuda_sm20_div_s64
        .type           $__internal_10_$__cuda_sm20_div_s64,@function
        .size           $__internal_10_$__cuda_sm20_div_s64,(.L_x_4950 - $__internal_10_$__cuda_sm20_div_s64)
$__internal_10_$__cuda_sm20_div_s64:
        /* <DEDUP_REMOVED lines=82> */
[----:B------:R-:W-:Y:S05]  /*5140*/  RET.REL.NODEC R24 `(_ZN5flash32flash_fwd_splitkv_combine_kernelI23Flash_fwd_kernel_traitsILi256ELi64ELi64ELi4ELb0ELb0EN7cutlass10bfloat16_tE19Flash_kernel_traitsILi256ELi64ELi64ELi4ES3_EELi4ELi4ELb1EEEvNS_16Flash_fwd_paramsE) ;  /* 0xffffffac18ac7950 */ /* 0x000fea0003c3ffff */
.L_x_551:
        /* <DEDUP_REMOVED lines=11> */
.L_x_4950:


//--------------------- .text._ZN5flash32flash_fwd_splitkv_combine_kernelI23Flash_fwd_kernel_traitsILi256ELi64ELi64ELi4ELb0ELb0EN7cutlass10bfloat16_tE19Flash_kernel_traitsILi256ELi64ELi64ELi4ES3_EELi4ELi3ELb1EEEvNS_16Flash_fwd_paramsE --------------------------
	.section	.text._ZN5flash32flash_fwd_splitkv_combine_kernelI23Flash_fwd_kernel_traitsILi256ELi64ELi64ELi4ELb0ELb0EN7cutlass10bfloat16_tE19Flash_kernel_traitsILi256ELi64ELi64ELi4ES3_EELi4ELi3ELb1EEEvNS_16Flash_fwd_paramsE,"ax",@progbits
	.align	128
        .global         _ZN5flash32flash_fwd_splitkv_combine_kernelI23Flash_fwd_kernel_traitsILi256ELi64ELi64ELi4ELb0ELb0EN7cutlass10bfloat16_tE19Flash_kernel_traitsILi256ELi64ELi64ELi4ES3_EELi4ELi3ELb1EEEvNS_16Flash_fwd_paramsE
        .type           _ZN5flash32flash_fwd_splitkv_combine_kernelI23Flash_fwd_kernel_traitsILi256ELi64ELi64ELi4ELb0ELb0EN7cutlass10bfloat16_tE19Flash_kernel_traitsILi256ELi64ELi64ELi4ES3_EELi4ELi3ELb1EEEvNS_16Flash_fwd_paramsE,@function
        .size           _ZN5flash32flash_fwd_splitkv_combine_kernelI23Flash_fwd_kernel_traitsILi256ELi64ELi64ELi4ELb0ELb0EN7cutlass10bfloat16_tE19Flash_kernel_traitsILi256ELi64ELi64ELi4ES3_EELi4ELi3ELb1EEEvNS_16Flash_fwd_paramsE,(.L_x_4951 - _ZN5flash32flash_fwd_splitkv_combine_kernelI23Flash_fwd_kernel_traitsILi256ELi64ELi64ELi4ELb0ELb0EN7cutlass10bfloat16_tE19Flash_kernel_traitsILi256ELi64ELi64ELi4ES3_EELi4ELi3ELb1EEEvNS_16Flash_fwd_paramsE)
        .other          _ZN5flash32flash_fwd_splitkv_combine_kernelI23Flash_fwd_kernel_traitsILi256ELi64ELi64ELi4ELb0ELb0EN7cutlass10bfloat16_tE19Flash_kernel_traitsILi256ELi64ELi64ELi4ES3_EELi4ELi3ELb1EEEvNS_16Flash_fwd_paramsE,@"STO_CUDA_ENTRY STV_DEFAULT"
_ZN5flash32flash_fwd_splitkv_combine_kernelI23Flash_fwd_kernel_traitsILi256ELi64ELi64ELi4ELb0ELb0EN7cutlass10bfloat16_tE19Flash_kernel_traitsILi256ELi64ELi64ELi4ES3_EELi4ELi3ELb1EEEvNS_16Flash_fwd_paramsE:
.text._ZN5flash32flash_fwd_splitkv_combine_kernelI23Flash_fwd_kernel_traitsILi256ELi64ELi64ELi4ELb0ELb0EN7cutlass10bfloat16_tE19Flash_kernel_traitsILi256ELi64ELi64ELi4ES3_EELi4ELi3ELb1EEEvNS_16Flash_fwd_paramsE:
        /* <DEDUP_REMOVED lines=23> */
[----:B------:R-:W-:Y:S05]  /*0170*/  CALL.REL.NOINC `($__internal_11_$__cuda_sm20_div_s64) ;  /* 0x0000004800987944 */ /* 0x000fea0003c00000 */
[----:B------:R-:W-:Y:S05]  /*0180*/  BRA `(.L_x_553) ;  /* 0x00000000004c7947 */ /* 0x000fea0003800000 */
.L_x_552:
        /* <DEDUP_REMOVED lines=19> */
.L_x_553:
        /* <DEDUP_REMOVED lines=12> */
[----:B------:R-:W-:Y:S05]  /*0380*/  CALL.REL.NOINC `($__internal_11_$__cuda_sm20_div_s64) ;  /* 0x0000004800147944 */ /* 0x000fea0003c00000 */
[----:B------:R-:W-:Y:S02]  /*0390*/  MOV R8, R18 ;  /* 0x0000001200087202 */ /* 0x000fe40000000f00 */
[----:B------:R-:W-:Y:S01]  /*03a0*/  MOV R9, R19 ;  /* 0x0000001300097202 */ /* 0x000fe20000000f00 */
[----:B------:R-:W-:Y:S05]  /*03b0*/  BRA `(.L_x_556) ;  /* 0x00000000004c7947 */ /* 0x000fea0003800000 */
.L_x_555:
        /* <DEDUP_REMOVED lines=19> */
.L_x_556:
[----:B------:R-:W-:Y:S05]  /*04f0*/  BSYNC B0 ;  /* 0x0000000000007941 */ /* 0x000fea0003800000 */
.L_x_554:
        /* <DEDUP_REMOVED lines=42> */
.L_x_558:
        /* <DEDUP_REMOVED lines=19> */
.L_x_559:
[----:B------:R-:W-:Y:S05]  /*08d0*/  BSYNC B0 ;  /* 0x0000000000007941 */ /* 0x000fea0003800000 */
.L_x_557:
        /* <DEDUP_REMOVED lines=74> */
[----:B------:R-:W-:Y:S02]  /*0d80*/  MOV R32, R18 ;  /* 0x0000001200207202 */ /* 0x000fe40000000f00 */
[----:B------:R-:W-:Y:S01]  /*0d90*/  MOV R33, R19 ;  /* 0x0000001300217202 */ /* 0x000fe20000000f00 */
[----:B------:R-:W-:Y:S05]  /*0da0*/  BRA `(.L_x_562) ;  /* 0x00000000004c7947 */ /* 0x000fea0003800000 */
.L_x_561:
        /* <DEDUP_REMOVED lines=19> */
.L_x_562:
[----:B------:R-:W-:Y:S05]  /*0ee0*/  BSYNC B0 ;  /* 0x0000000000007941 */ /* 0x000fea0003800000 */
.L_x_560:
        /* <DEDUP_REMOVED lines=43> */
.L_x_564:
        /* <DEDUP_REMOVED lines=19> */
.L_x_565:
[----:B------:R-:W-:Y:S05]  /*12d0*/  BSYNC B0 ;  /* 0x0000000000007941 */ /* 0x000fea0003800000 */
.L_x_563:
        /* <DEDUP_REMOVED lines=67> */
.L_x_567:
[----:B------:R-:W-:Y:S05]  /*1710*/  BSYNC B0 ;  /* 0x0000000000007941 */ /* 0x000fea0003800000 */
.L_x_566:
        /* <DEDUP_REMOVED lines=14> */
.L_x_569:
[----:B------:R-:W-:Y:S05]  /*1800*/  BSYNC B0 ;  /* 0x0000000000007941 */ /* 0x000fea0003800000 */
.L_x_568:
        /* <DEDUP_REMOVED lines=143> */
[----:B------:R-:W-:Y:S05]  /*2100*/  CALL.REL.NOINC `($__internal_11_$__cuda_sm20_div_s64) ;  /* 0x0000002800b47944 */ /* 0x000fea0003c00000 */
        /* <DEDUP_REMOVED lines=9> */
.L_x_574:
        /* <DEDUP_REMOVED lines=22> */
.L_x_575:
[----:B------:R-:W-:Y:S05]  /*2300*/  BSYNC B0 ;  /* 0x0000000000007941 */ /* 0x000fea0003800000 */
.L_x_573:
        /* <DEDUP_REMOVED lines=19> */
.L_x_577:
        /* <DEDUP_REMOVED lines=22> */
.L_x_578:
[----:B------:R-:W-:Y:S05]  /*25a0*/  BSYNC B0 ;  /* 0x0000000000007941 */ /* 0x000fea0003800000 */
.L_x_576:
        /* <DEDUP_REMOVED lines=11> */
[----:B------:R-:W-:Y:S05]  /*2660*/  CALL.REL.NOINC `($__internal_11_$__cuda_sm20_div_s64) ;  /* 0x00000024005c7944 */ /* 0x000fea0003c00000 */
[----:B------:R-:W-:-:S04]  /*2670*/  IADD3 R17, P0, RZ, -R18, RZ ;  /* 0x80000012ff117210 */ /* 0x000fc80007f1e0ff */
[----:B------:R-:W-:Y:S01]  /*2680*/  IADD3.X R16, RZ, ~R19, RZ, P0, !PT ;  /* 0x80000013ff107210 */ /* 0x000fe200007fe4ff */
[----:B------:R-:W-:-:S04]  /*2690*/  IMAD.WIDE.U32 R34, R5, R17, R34 ;  /* 0x0000001105227225 */ /* 0x000fc800078e0022 */
[----:B------:R-:W-:-:S04]  /*26a0*/  IMAD R16, R16, R5, RZ ;  /* 0x0000000510107224 */ /* 0x000fc800078e02ff */
[----:B------:R-:W-:-:S05]  /*26b0*/  IMAD R4, R4, R17, R16 ;  /* 0x0000001104047224 */ /* 0x000fca00078e0210 */
[----:B------:R-:W-:Y:S01]  /*26c0*/  IADD3 R4, R35, R4, RZ ;  /* 0x0000000423047210 */ /* 0x000fe20007ffe0ff */
[----:B------:R-:W-:Y:S05]  /*26d0*/  BRA `(.L_x_581) ;  /* 0x0000000000587947 */ /* 0x000fea0003800000 */
.L_x_580:
        /* <DEDUP_REMOVED lines=22> */
.L_x_581:
[----:B------:R-:W-:Y:S05]  /*2840*/  BSYNC B0 ;  /* 0x0000000000007941 */ /* 0x000fea0003800000 */
.L_x_579:
        /* <DEDUP_REMOVED lines=38> */
[----:B------:R-:W-:Y:S05]  /*2ab0*/  CALL.REL.NOINC `($__internal_11_$__cuda_sm20_div_s64) ;  /* 0x0000002000487944 */ /* 0x000fea0003c00000 */
        /* <DEDUP_REMOVED lines=12> */
.L_x_583:
        /* <DEDUP_REMOVED lines=23> */
.L_x_584:
[----:B------:R-:W-:Y:S05]  /*2cf0*/  BSYNC B0 ;  /* 0x0000000000007941 */ /* 0x000fea0003800000 */
.L_x_582:
        /* <DEDUP_REMOVED lines=18> */
.L_x_586:
        /* <DEDUP_REMOVED lines=22> */
.L_x_587:
[----:B------:R-:W-:Y:S05]  /*2f80*/  BSYNC B0 ;  /* 0x0000000000007941 */ /* 0x000fea0003800000 */
.L_x_585:
        /* <DEDUP_REMOVED lines=20> */
.L_x_589:
        /* <DEDUP_REMOVED lines=23> */
.L_x_590:
[----:B------:R-:W-:Y:S05]  /*3240*/  BSYNC B0 ;  /* 0x0000000000007941 */ /* 0x000fea0003800000 */
.L_x_588:
        /* <DEDUP_REMOVED lines=26> */
[----:B------:R-:W-:Y:S05]  /*33f0*/  CALL.REL.NOINC `($__internal_11_$__cuda_sm20_div_s64) ;  /* 0x0000001400f87944 */ /* 0x000fea0003c00000 */
        /* <DEDUP_REMOVED lines=12> */
.L_x_592:
        /* <DEDUP_REMOVED lines=23> */
.L_x_593:
[----:B------:R-:W-:Y:S05]  /*3630*/  BSYNC B0 ;  /* 0x0000000000007941 */ /* 0x000fea0003800000 */
.L_x_591:
        /* <DEDUP_REMOVED lines=29> */
.L_x_595:
        /* <DEDUP_REMOVED lines=23> */
.L_x_596:
[----:B------:R-:W-:Y:S05]  /*3980*/  BSYNC B0 ;  /* 0x0000000000007941 */ /* 0x000fea0003800000 */
.L_x_594:
        /* <DEDUP_REMOVED lines=21> */
.L_x_572:
[----:B------:R-:W-:Y:S02]  /*3ae0*/  ULDC.64 UR4, c[0x0][0x2b0] ;  /* 0x0000ac0000047ab9 */ /* 0x000fe40000000a00 */
[----:B------:R-:W-:-:S04]  /*3af0*/  LEA R2, P0, R30, UR4, 0x2 ;  /* 0x000000041e027c11 */ /* 0x000fc8000f8010ff */
[----:B------:R-:W-:-:S05]  /*3b00*/  LEA.HI.X R3, R30, UR5, R31, 0x2, P0 ;  /* 0x000000051e037c11 */ /* 0x000fca00080f141f */
[----:B------:R0:W-:Y:S04]  /*3b10*/  STG.E desc[UR8][R2.64], R28 ;  /* 0x0000001c02007986 */ /* 0x0001e8000c101908 */
.L_x_571:
[----:B------:R-:W-:Y:S05]  /*3b20*/  BSYNC B1 ;  /* 0x0000000000017941 */ /* 0x000fea0003800000 */
.L_x_570:
        /* <DEDUP_REMOVED lines=21> */
.L_x_598:
[----:B------:R-:W-:Y:S05]  /*3c80*/  BSYNC B0 ;  /* 0x0000000000007941 */ /* 0x000fea0003800000 */
.L_x_597:
        /* <DEDUP_REMOVED lines=43> */
.L_x_601:
        /* <DEDUP_REMOVED lines=57> */
.L_x_600:
        /* <DEDUP_REMOVED lines=36> */
.L_x_602:
        /* <DEDUP_REMOVED lines=8> */
.L_x_604:
[----:B------:R-:W-:Y:S05]  /*4590*/  BSYNC B0 ;  /* 0x0000000000007941 */ /* 0x000fea0003800000 */
.L_x_603:
        /* <DEDUP_REMOVED lines=8> */
.L_x_599:
        /* <DEDUP_REMOVED lines=92> */
        .weak           $__internal_11_$__cuda_sm20_div_s64
        .type           $__internal_11_$__cuda_sm20_div_s64,@function
        .size           $__internal_11_$__cuda_sm20_div_s64,(.L_x_4951 - $__internal_11_$__cuda_sm20_div_s64)
$__internal_11_$__cuda_sm20_div_s64:
        /* <DEDUP_REMOVED lines=82> */
[----:B------:R-:W-:Y:S05]  /*5100*/  RET.REL.NODEC R24 `(_ZN5flash32flash_fwd_splitkv_combine_kernelI23Flash_fwd_kernel_traitsILi256ELi64ELi64ELi4ELb0ELb0EN7cutlass10bfloat16_tE19Flash_kernel_traitsILi256ELi64ELi64ELi4ES3_EELi4ELi3ELb1EEEvNS_16Flash_fwd_paramsE) ;  /* 0xffffffac18bc7950 */ /* 0x000fea0003c3ffff */
.L_x_605:
        /* <DEDUP_REMOVED lines=15> */
.L_x_4951:


//--------------------- .text._ZN5flash32flash_fwd_splitkv_combine_kernelI23Flash_fwd_kernel_traitsILi256ELi64ELi64ELi4ELb0ELb0EN7cutlass10bfloat16_tE19Flash_kernel_traitsILi256ELi64ELi64ELi4ES3_EELi4ELi2ELb1EEEvNS_16Flash_fwd_paramsE --------------------------
	.section	.text._ZN5flash32flash_fwd_splitkv_combine_kernelI23Flash_fwd_kernel_traitsILi256ELi64ELi64ELi4ELb0ELb0EN7cutlass10bfloat16_tE19Flash_kernel_traitsILi256ELi64ELi64ELi4ES3_EELi4ELi2ELb1EEEvNS_16Flash_fwd_paramsE,"ax",@progbits
	.align	128
        .global         _ZN5flash32flash_fwd_splitkv_combine_kernelI23Flash_fwd_kernel_traitsILi256ELi64ELi64ELi4ELb0ELb0EN7cutlass10bfloat16_tE19Flash_kernel_traitsILi256ELi64ELi64ELi4ES3_EELi4ELi2ELb1EEEvNS_16Flash_fwd_paramsE
        .type           _ZN5flash32flash_fwd_splitkv_combine_kernelI23Flash_fwd_kernel_traitsILi256ELi64ELi64ELi4ELb0ELb0EN7cutlass10bfloat16_tE19Flash_kernel_traitsILi256ELi64ELi64ELi4ES3_EELi4ELi2ELb1EEEvNS_16Flash_fwd_paramsE,@function
        .size           _ZN5flash32flash_fwd_splitkv_combine_kernelI23Flash_fwd_kernel_traitsILi256ELi64ELi64ELi4ELb0ELb0EN7cutlass10bfloat16_tE19Flash_kernel_traitsILi256ELi64ELi64ELi4ES3_EELi4ELi2ELb1EEEvNS_16Flash_fwd_paramsE,(.L_x_4952 - _ZN5flash32flash_fwd_splitkv_combine_kernelI23Flash_fwd_kernel_traitsILi256ELi64ELi64ELi4ELb0ELb0EN7cutlass10bfloat16_tE19Flash_kernel_traitsILi256ELi64ELi64ELi4ES3_EELi4ELi2ELb1EEEvNS_16Flash_fwd_paramsE)
        .other          _ZN5flash32flash_fwd_splitkv_combine_kernelI23Flash_fwd_kernel_traitsILi256ELi64ELi64ELi4ELb0ELb0EN7cutlass10bfloat16_tE19Flash_kernel_traitsILi256ELi64ELi64ELi4ES3_EELi4ELi2ELb1EEEvNS_16Flash_fwd_paramsE,@"STO_CUDA_ENTRY STV_DEFAULT"
_ZN5flash32flash_fwd_splitkv_combine_kernelI23Flash_fwd_kernel_traitsILi256ELi64ELi64ELi4ELb0ELb0EN7cutlass10bfloat16_tE19Flash_kernel_traitsILi256ELi64ELi64ELi4ES3_EELi4ELi2ELb1EEEvNS_16Flash_fwd_paramsE:
.text._ZN5flash32flash_fwd_splitkv_combine_kernelI23Flash_fwd_kernel_traitsILi256ELi64ELi64ELi4ELb0ELb0EN7cutlass10bfloat16_tE19Flash_kernel_traitsILi256ELi64ELi64ELi4ES3_EELi4ELi2ELb1EEEvNS_16Flash_fwd_paramsE:
        /* <DEDUP_REMOVED lines=23> */
[----:B------:R-:W-:Y:S05]  /*0170*/  CALL.REL.NOINC `($__internal_12_$__cuda_sm20_div_s64) ;  /* 0x0000004800647944 */ /* 0x000fea0003c00000 */
[----:B------:R-:W-:Y:S02]  /*0180*/  MOV R18, R0 ;  /* 0x0000000000127202 */ /* 0x000fe40000000f00 */
[----:B------:R-:W-:Y:S01]  /*0190*/  MOV R19, R21 ;  /* 0x0000001500137202 */ /* 0x000fe20000000f00 */
[----:B------:R-:W-:Y:S06]  /*01a0*/  BRA `(.L_x_607) ;  /* 0x00000000004c7947 */ /* 0x000fec0003800000 */
.L_x_606:
        /* <DEDUP_REMOVED lines=19> */
.L_x_607:
        /* <DEDUP_REMOVED lines=11> */
[----:B------:R-:W-:Y:S05]  /*0390*/  CALL.REL.NOINC `($__internal_12_$__cuda_sm20_div_s64) ;  /* 0x0000004400dc7944 */ /* 0x000fea0003c00000 */
[----:B------:R-:W-:Y:S02]  /*03a0*/  MOV R10, R0 ;  /* 0x00000000000a7202 */ /* 0x000fe40000000f00 */
[----:B------:R-:W-:Y:S01]  /*03b0*/  MOV R11, R21 ;  /* 0x00000015000b7202 */ /* 0x000fe20000000f00 */
[----:B------:R-:W-:Y:S05]  /*03c0*/  BRA `(.L_x_610) ;  /* 0x00000000004c7947 */ /* 0x000fea0003800000 */
.L_x_609:
        /* <DEDUP_REMOVED lines=19> */
.L_x_610:
[----:B------:R-:W-:Y:S05]  /*0500*/  BSYNC B0 ;  /* 0x0000000000007941 */ /* 0x000fea0003800000 */
.L_x_608:
        /* <DEDUP_REMOVED lines=44> */
[----:B------:R-:W-:Y:S05]  /*07d0*/  BRA `(.L_x_613) ;  /* 0x00000000004c7947 */ /* 0x000fea0003800000 */
.L_x_612:
        /* <DEDUP_REMOVED lines=19> */
.L_x_613:
[----:B------:R-:W-:Y:S05]  /*0910*/  BSYNC B0 ;  /* 0x0000000000007941 */ /* 0x000fea0003800000 */
.L_x_611:
        /* <DEDUP_REMOVED lines=71> */
[----:B------:R-:W-:Y:S05]  /*0d90*/  CALL.REL.NOINC `($__internal_12_$__cuda_sm20_div_s64) ;  /* 0x0000003c005c7944 */ /* 0x000fea0003c00000 */
[----:B------:R-:W-:Y:S02]  /*0da0*/  MOV R32, R0 ;  /* 0x0000000000207202 */ /* 0x000fe40000000f00 */
[----:B------:R-:W-:Y:S01]  /*0db0*/  MOV R33, R21 ;  /* 0x0000001500217202 */ /* 0x000fe20000000f00 */
[----:B------:R-:W-:Y:S05]  /*0dc0*/  BRA `(.L_x_616) ;  /* 0x00000000004c7947 */ /* 0x000fea0003800000 */
.L_x_615:
        /* <DEDUP_REMOVED lines=19> */
.L_x_616:
[----:B------:R-:W-:Y:S05]  /*0f00*/  BSYNC B0 ;  /* 0x0000000000007941 */ /* 0x000fea0003800000 */
.L_x_614:
        /* <DEDUP_REMOVED lines=44> */
.L_x_618:
        /* <DEDUP_REMOVED lines=19> */
.L_x_619:
[----:B------:R-:W-:Y:S05]  /*1300*/  BSYNC B0 ;  /* 0x0000000000007941 */ /* 0x000fea0003800000 */
.L_x_617:
        /* <DEDUP_REMOVED lines=71> */
.L_x_621:
[----:B------:R-:W-:Y:S05]  /*1780*/  BSYNC B0 ;  /* 0x0000000000007941 */ /* 0x000fea0003800000 */
.L_x_620:
        /* <DEDUP_REMOVED lines=151> */
.L_x_626:
        /* <DEDUP_REMOVED lines=22> */
.L_x_627:
[----:B------:R-:W-:Y:S05]  /*2260*/  BSYNC B0 ;  /* 0x0000000000007941 */ /* 0x000fea0003800000 */
.L_x_625:
[----:B------:R-:W-:Y:S01]  /*2270*/  LOP3.LUT R0, R19, R8, RZ, 0xfc, !PT ;  /* 0x0000000813007212 */ /* 0x000fe200078efcff */
[----:B------:R-:W-:Y:S03]  /*2280*/  BSSY B0, `(.L_x_628) ;  /* 0x0000028000007945 */ /* 0x000fe60003800000 */
[----:B------:R-:W-:-:S13]  /*2290*/  ISETP.NE.U32.AND P0, PT, R0, RZ, PT ;  /* 0x000000ff0000720c */ /* 0x000fda0003f05070 */
[----:B------:R-:W-:Y:S05]  /*22a0*/  @!P0 BRA `(.L_x_629) ;  /* 0x00000000003c8947 */ /* 0x000fea0003800000 */
[----:B------:R-:W-:Y:S01]  /*22b0*/  IMAD.MOV.U32 R24, RZ, RZ, R23 ;  /* 0x000000ffff187224 */ /* 0x000fe200078e0017 */
[----:B------:R-:W-:Y:S02]  /*22c0*/  MOV R6, R8 ;  /* 0x0000000800067202 */ /* 0x000fe40000000f00 */
[----:B------:R-:W-:Y:S02]  /*22d0*/  MOV R22, 0x22f0 ;  /* 0x000022f000167802 */ /* 0x000fe40000000f00 */
[----:B------:R-:W-:Y:S05]  /*22e0*/  CALL.REL.NOINC `($__internal_12_$__cuda_sm20_div_s64) ;  /* 0x0000002800087944 */ /* 0x000fea0003c00000 */
        /* <DEDUP_REMOVED lines=11> */
.L_x_629:
        /* <DEDUP_REMOVED lines=22> */
.L_x_630:
[----:B------:R-:W-:Y:S05]  /*2500*/  BSYNC B0 ;  /* 0x0000000000007941 */ /* 0x000fea0003800000 */
.L_x_628:
        /* <DEDUP_REMOVED lines=11> */
[----:B------:R-:W-:Y:S05]  /*25c0*/  CALL.REL.NOINC `($__internal_12_$__cuda_sm20_div_s64) ;  /* 0x0000002400507944 */ /* 0x000fea0003c00000 */
        /* <DEDUP_REMOVED lines=9> */
.L_x_632:
        /* <DEDUP_REMOVED lines=21> */
.L_x_633:
[----:B------:R-:W-:Y:S05]  /*27b0*/  BSYNC B0 ;  /* 0x0000000000007941 */ /* 0x000fea0003800000 */
.L_x_631:
        /* <DEDUP_REMOVED lines=38> */
[----:B------:R-:W-:Y:S05]  /*2a20*/  CALL.REL.NOINC `($__internal_12_$__cuda_sm20_div_s64) ;  /* 0x0000002000387944 */ /* 0x000fea0003c00000 */
        /* <DEDUP_REMOVED lines=12> */
.L_x_635:
        /* <DEDUP_REMOVED lines=23> */
.L_x_636:
[----:B------:R-:W-:Y:S05]  /*2c60*/  BSYNC B0 ;  /* 0x0000000000007941 */ /* 0x000fea0003800000 */
.L_x_634:
        /* <DEDUP_REMOVED lines=19> */
.L_x_638:
        /* <DEDUP_REMOVED lines=22> */
.L_x_639:
[----:B------:R-:W-:Y:S05]  /*2f00*/  BSYNC B0 ;  /* 0x0000000000007941 */ /* 0x000fea0003800000 */
.L_x_637:
        /* <DEDUP_REMOVED lines=22> */
.L_x_641:
        /* <DEDUP_REMOVED lines=23> */
.L_x_642:
[----:B------:R-:W-:Y:S05]  /*31e0*/  BSYNC B0 ;  /* 0x0000000000007941 */ /* 0x000fea0003800000 */
.L_x_640:
        /* <DEDUP_REMOVED lines=39> */
.L_x_644:
        /* <DEDUP_REMOVED lines=23> */
.L_x_645:
[----:B------:R-:W-:Y:S05]  /*35d0*/  BSYNC B0 ;  /* 0x0000000000007941 */ /* 0x000fea0003800000 */
.L_x_643:
        /* <DEDUP_REMOVED lines=31> */
.L_x_647:
        /* <DEDUP_REMOVED lines=23> */
.L_x_648:
[----:B------:R-:W-:Y:S05]  /*3940*/  BSYNC B0 ;  /* 0x0000000000007941 */ /* 0x000fea0003800000 */
.L_x_646:
        /* <DEDUP_REMOVED lines=21> */
.L_x_624:
[----:B------:R-:W-:Y:S02]  /*3aa0*/  ULDC.64 UR4, c[0x0][0x2b0] ;  /* 0x0000ac0000047ab9 */ /* 0x000fe40000000a00 */
[----:B------:R-:W-:-:S04]  /*3ab0*/  LEA R2, P0, R30, UR4, 0x2 ;  /* 0x000000041e027c11 */ /* 0x000fc8000f8010ff */
[----:B------:R-:W-:-:S05]  /*3ac0*/  LEA.HI.X R3, R30, UR5, R31, 0x2, P0 ;  /* 0x000000051e037c11 */ /* 0x000fca00080f141f */
[----:B------:R1:W-:Y:S04]  /*3ad0*/  STG.E desc[UR8][R2.64], R27 ;  /* 0x0000001b02007986 */ /* 0x0003e8000c101908 */
.L_x_623:
[----:B------:R-:W-:Y:S05]  /*3ae0*/  BSYNC B1 ;  /* 0x0000000000017941 */ /* 0x000fea0003800000 */
.L_x_622:
[----:B------:R-:W2:Y:S01]  /*3af0*/  S2R R23, SR_TID.X ;  /* 0x0000000000177919 */ /* 0x000ea20000002100 */
[----:B------:R-:W3:Y:S01]  /*3b00*/  LDC R11, c[0x0][0x3c4] ;  /* 0x0000f100ff0b7b82 */ /* 0x000ee20000000800 */
[----:B------:R-:W-:Y:S01]  /*3b10*/  CS2R R4, SRZ ;  /* 0x0000000000047805 */ /* 0x000fe2000001ff00 */
[----:B------:R-:W-:Y:S01]  /*3b20*/  IMAD.MOV.U32 R9, RZ, RZ, RZ ;  /* 0x000000ffff097224 */ /* 0x000fe200078e00ff */
[----:B--2---:R-:W-:-:S04]  /*3b30*/  SHF.R.S32.HI R22, RZ, 0x1f, R23 ;  /* 0x0000001fff167819 */ /* 0x004fc80000011417 */
[CC--:B------:R-:W-:Y:S02]  /*3b40*/  LEA.HI R0, R22.reuse, R23.reuse, RZ, 0x2 ;  /* 0x0000001716007211 */ /* 0x0c0fe400078f10ff */
[----:B------:R-:W-:Y:S02]  /*3b50*/  LEA.HI R22, R22, R23, RZ, 0x5 ;  /* 0x0000001716167211 */ /* 0x000fe400078f28ff */
[----:B------:R-:W-:Y:S02]  /*3b60*/  LOP3.LUT R0, R0, 0xfffffffc, RZ, 0xc0, !PT ;  /* 0xfffffffc00007812 */ /* 0x000fe400078ec0ff */
[----:B01----:R-:W-:Y:S02]  /*3b70*/  LOP3.LUT R2, R22, 0x3fffffe0, RZ, 0xc0, !PT ;  /* 0x3fffffe016027812 */ /* 0x003fe400078ec0ff */
[----:B------:R-:W-:Y:S01]  /*3b80*/  SHF.R.S32.HI R22, RZ, 0x5, R22 ;  /* 0x00000005ff167819 */ /* 0x000fe20000011416 */
[----:B------:R-:W-:-:S05]  /*3b90*/  IMAD.IADD R0, R23, 0x1, -R0 ;  /* 0x0000000117007824 */ /* 0x000fca00078e0a00 */
[----:B---3--:R-:W-:Y:S01]  /*3ba0*/  ISETP.GE.AND P0, PT, R0, R11, PT ;  /* 0x0000000b0000720c */ /* 0x008fe20003f06270 */
[----:B------:R-:W-:-:S03]  /*3bb0*/  IMAD.MOV.U32 R0, RZ, RZ, RZ ;  /* 0x000000ffff007224 */ /* 0x000fc600078e00ff */
[C---:B------:R-:W-:Y:S01]  /*3bc0*/  ISETP.GT.OR P0, PT, R23.reuse, 0xf, P0 ;  /* 0x0000000f1700780c */ /* 0x040fe20000704670 */
[----:B------:R-:W-:Y:S01]  /*3bd0*/  IMAD.IADD R23, R23, 0x1, -R2 ;  /* 0x0000000117177824 */ /* 0x000fe200078e0a02 */
[----:B------:R-:W-:-:S03]  /*3be0*/  CS2R R2, SRZ ;  /* 0x0000000000027805 */ /* 0x000fc6000001ff00 */
[----:B------:R-:W-:-:S08]  /*3bf0*/  IMAD.SHL.U32 R23, R23, 0x4, RZ ;  /* 0x0000000417177824 */ /* 0x000fd000078e00ff */
[----:B------:R-:W-:-:S04]  /*3c00*/  @!P0 FADD.FTZ R6, -R27, R28 ;  /* 0x0000001c1b068221 */ /* 0x000fc80000010100 */
[----:B------:R-:W-:-:S06]  /*3c10*/  @!P0 FMUL.FTZ R6, R6, 1.4426950216293334961 ;  /* 0x3fb8aa3b06068820 */ /* 0x000fcc0000410000 */
[----:B------:R-:W0:Y:S02]  /*3c20*/  @!P0 MUFU.EX2 R6, R6 ;  /* 0x0000000600068308 */ /* 0x000e240000000800 */
[----:B0-----:R0:W-:Y:S01]  /*3c30*/  @!P0 STS [R29], R6 ;  /* 0x000000061d008388 */ /* 0x0011e20000000800 */
[----:B------:R-:W-:Y:S01]  /*3c40*/  BAR.SYNC.DEFER_BLOCKING 0x0 ;  /* 0x0000000000007b1d */ /* 0x000fe20000010000 */
[----:B------:R-:W-:Y:S02]  /*3c50*/  ISETP.GE.AND P0, PT, R11, 0x1, PT ;  /* 0x000000010b00780c */ /* 0x000fe40003f06270 */
[----:B0-----:R-:W-:-:S11]  /*3c60*/  CS2R R6, SRZ ;  /* 0x0000000000067805 */ /* 0x001fd6000001ff00 */
        /* <DEDUP_REMOVED lines=32> */
.L_x_651:
        /* <DEDUP_REMOVED lines=57> */
.L_x_650:
        /* <DEDUP_REMOVED lines=36> */
.L_x_652:
        /* <DEDUP_REMOVED lines=8> */
.L_x_654:
[----:B------:R-:W-:Y:S05]  /*44c0*/  BSYNC B0 ;  /* 0x0000000000007941 */ /* 0x000fea0003800000 */
.L_x_653:
        /* <DEDUP_REMOVED lines=8> */
.L_x_649:
        /* <DEDUP_REMOVED lines=92> */
        .weak           $__internal_12_$__cuda_sm20_div_s64
        .type           $__internal_12_$__cuda_sm20_div_s64,@function
        .size           $__internal_12_$__cuda_sm20_div_s64,(.L_x_4952 - $__internal_12_$__cuda_sm20_div_s64)
$__internal_12_$__cuda_sm20_div_s64:
        /* <DEDUP_REMOVED lines=83> */
[----:B------:R-:W-:Y:S06]  /*5040*/  RET.REL.NODEC R38 `(_ZN5flash32flash_fwd_splitkv_combine_kernelI23Flash_fwd_kernel_traitsILi256ELi64ELi64ELi4ELb0ELb0EN7cutlass10bfloat16_tE19Flash_kernel_traitsILi256ELi64ELi64ELi4ES3_EELi4ELi2ELb1EEEvNS_16Flash_fwd_paramsE) ;  /* 0xffffffac26ec7950 */ /* 0x000fec0003c3ffff */
.L_x_655:
        /* <DEDUP_REMOVED lines=11> */
.L_x_4952:


//--------------------- .text._ZN5flash32flash_fwd_splitkv_combine_kernelI23Flash_fwd_kernel_traitsILi256ELi64ELi64ELi4ELb0ELb0EN7cutlass10bfloat16_tE19Flash_kernel_traitsILi256ELi64ELi64ELi4ES3_EELi4ELi1ELb1EEEvNS_16Flash_fwd_paramsE --------------------------
	.section	.text._ZN5flash32flash_fwd_splitkv_combine_kernelI23Flash_fwd_kernel_traitsILi256ELi64ELi64ELi4ELb0ELb0EN7cutlass10bfloat16_tE19Flash_kernel_traitsILi256ELi64ELi64ELi4ES3_EELi4ELi1ELb1EEEvNS_16Flash_fwd_paramsE,"ax",@progbits
	.align	128
        .global         _ZN5flash32flash_fwd_splitkv_combine_kernelI23Flash_fwd_kernel_traitsILi256ELi64ELi64ELi4ELb0ELb0EN7cutlass10bfloat16_tE19Flash_kernel_traitsILi256ELi64ELi64ELi4ES3_EELi4ELi1ELb1EEEvNS_16Flash_fwd_paramsE
        .type           _ZN5flash32flash_fwd_splitkv_combine_kernelI23Flash_fwd_kernel_traitsILi256ELi64ELi64ELi4ELb0ELb0EN7cutlass10bfloat16_tE19Flash_kernel_traitsILi256ELi64ELi64ELi4ES3_EELi4ELi1ELb1EEEvNS_16Flash_fwd_paramsE,@function
        .size           _ZN5flash32flash_fwd_splitkv_combine_kernelI23Flash_fwd_kernel_traitsILi256ELi64ELi64ELi4ELb0ELb0EN7cutlass10bfloat16_tE19Flash_kernel_traitsILi256ELi64ELi64ELi4ES3_EELi4ELi1ELb1EEEvNS_16Flash_fwd_paramsE,(.L_x_4953 - _ZN5flash32flash_fwd_splitkv_combine_kernelI23Flash_fwd_kernel_traitsILi256ELi64ELi64ELi4ELb0ELb0EN7cutlass10bfloat16_tE19Flash_kernel_traitsILi256ELi64ELi64ELi4ES3_EELi4ELi1ELb1EEEvNS_16Flash_fwd_paramsE)
        .other          _ZN5flash32flash_fwd_splitkv_combine_kernelI23Flash_fwd_kernel_traitsILi256ELi64ELi64ELi4ELb0ELb0EN7cutlass10bfloat16_tE19Flash_kernel_traitsILi256ELi64ELi64ELi4ES3_EELi4ELi1ELb1EEEvNS_16Flash_fwd_paramsE,@"STO_CUDA_ENTRY STV_DEFAULT"
_ZN5flash32flash_fwd_splitkv_combine_kernelI23Flash_fwd_kernel_traitsILi256ELi64ELi64ELi4ELb0ELb0EN7cutlass10bfloat16_tE19Flash_kernel_traitsILi256ELi64ELi64ELi4ES3_EELi4ELi1ELb1EEEvNS_16Flash_fwd_paramsE:
.text._ZN5flash32flash_fwd_splitkv_combine_kernelI23Flash_fwd_kernel_traitsILi256ELi64ELi64ELi4ELb0ELb0EN7cutlass10bfloat16_tE19Flash_kernel_traitsILi256ELi64ELi64ELi4ES3_EELi4ELi1ELb1EEEvNS_16Flash_fwd_paramsE:
        /* <DEDUP_REMOVED lines=23> */
[----:B------:R-:W-:Y:S05]  /*0170*/  CALL.REL.NOINC `($__internal_13_$__cuda_sm20_div_s64) ;  /* 0x0000004800887944 */ /* 0x000fea0003c00000 */
[----:B------:R-:W-:Y:S02]  /*0180*/  MOV R22, R0 ;  /* 0x0000000000167202 */ /* 0x000fe40000000f00 */
[----:B------:R-:W-:Y:S01]  /*0190*/  MOV R23, R21 ;  /* 0x0000001500177202 */ /* 0x000fe20000000f00 */
[----:B------:R-:W-:Y:S06]  /*01a0*/  BRA `(.L_x_657) ;  /* 0x00000000004c7947 */ /* 0x000fec0003800000 */
.L_x_656:
        /* <DEDUP_REMOVED lines=19> */
.L_x_657:
        /* <DEDUP_REMOVED lines=11> */
[----:B------:R-:W-:Y:S05]  /*0390*/  CALL.REL.NOINC `($__internal_13_$__cuda_sm20_div_s64) ;  /* 0x0000004800007944 */ /* 0x000fea0003c00000 */
[----:B------:R-:W-:Y:S02]  /*03a0*/  MOV R8, R0 ;  /* 0x0000000000087202 */ /* 0x000fe40000000f00 */
[----:B------:R-:W-:Y:S01]  /*03b0*/  MOV R9, R21 ;  /* 0x0000001500097202 */ /* 0x000fe20000000f00 */
[----:B------:R-:W-:Y:S05]  /*03c0*/  BRA `(.L_x_660) ;  /* 0x00000000004c7947 */ /* 0x000fea0003800000 */
.L_x_659:
        /* <DEDUP_REMOVED lines=19> */
.L_x_660:
[----:B------:R-:W-:Y:S05]  /*0500*/  BSYNC B0 ;  /* 0x0000000000007941 */ /* 0x000fea0003800000 */
.L_x_658:
[----:B------:R-:W0:Y:S01]  /*0510*/  LDC R4, c[0x0][0x2c4] ;  /* 0x0000b100ff047b82 */ /* 0x000e220000000800 */
        /* <DEDUP_REMOVED lines=42> */
[----:B------:R-:W-:Y:S05]  /*07c0*/  BRA `(.L_x_663) ;  /* 0x00000000004c7947 */ /* 0x000fea0003800000 */
.L_x_662:
        /* <DEDUP_REMOVED lines=19> */
.L_x_663:
[----:B------:R-:W-:Y:S05]  /*0900*/  BSYNC B0 ;  /* 0x0000000000007941 */ /* 0x000fea0003800000 */
.L_x_661:
        /* <DEDUP_REMOVED lines=42> */
[----:B0-----:R-:W-:Y:S01]  /*0bb0*/  IADD3 R10, RZ, -R13, RZ ;  /* 0x8000000dff0a7210 */ /* 0x001fe20007ffe0ff */
[----:B------:R-:W-:-:S04]  /*0bc0*/  IMAD.MOV.U32 R12, RZ, RZ, RZ ;  /* 0x000000ffff0c7224 */ /* 0x000fc800078e00ff */
[----:B------:R-:W-:-:S04]  /*0bd0*/  IMAD R10, R10, R11, RZ ;  /* 0x0000000b0a0a7224 */ /* 0x000fc800078e02ff */
        /* <DEDUP_REMOVED lines=13> */
[----:B------:R-:W-:Y:S01]  /*0cb0*/  @!P1 LOP3.LUT R5, RZ, R11, RZ, 0x33, !PT ;  /* 0x0000000bff059212 */ /* 0x000fe200078e33ff */
[----:B------:R-:W-:-:S03]  /*0cc0*/  IMAD R11, R0, UR5, RZ ;  /* 0x00000005000b7c24 */ /* 0x000fc6000f8e02ff */
        /* <DEDUP_REMOVED lines=12> */
[----:B------:R-:W-:Y:S05]  /*0d90*/  CALL.REL.NOINC `($__internal_13_$__cuda_sm20_div_s64) ;  /* 0x0000003c00807944 */ /* 0x000fea0003c00000 */
[----:B------:R-:W-:Y:S02]  /*0da0*/  MOV R34, R0 ;  /* 0x0000000000227202 */ /* 0x000fe40000000f00 */
[----:B------:R-:W-:Y:S01]  /*0db0*/  MOV R35, R21 ;  /* 0x0000001500237202 */ /* 0x000fe20000000f00 */
[----:B------:R-:W-:Y:S05]  /*0dc0*/  BRA `(.L_x_666) ;  /* 0x00000000004c7947 */ /* 0x000fea0003800000 */
.L_x_665:
        /* <DEDUP_REMOVED lines=19> */
.L_x_666:
[----:B------:R-:W-:Y:S05]  /*0f00*/  BSYNC B0 ;  /* 0x0000000000007941 */ /* 0x000fea0003800000 */
.L_x_664:
        /* <DEDUP_REMOVED lines=43> */
.L_x_668:
        /* <DEDUP_REMOVED lines=19> */
.L_x_669:
[----:B------:R-:W-:Y:S05]  /*12f0*/  BSYNC B0 ;  /* 0x0000000000007941 */ /* 0x000fea0003800000 */
.L_x_667:
[----:B------:R-:W0:Y:S01]  /*1300*/  LDC R19, c[0x0][0x2c4] ;  /* 0x0000b100ff137b82 */ /* 0x000e220000000800 */
[----:B------:R-:W-:Y:S01]  /*1310*/  IMAD.MOV.U32 R8, RZ, RZ, RZ ;  /* 0x000000ffff087224 */ /* 0x000fe200078e00ff */
[----:B------:R-:W1:Y:S01]  /*1320*/  S2R R25, SR_TID.X ;  /* 0x0000000000197919 */ /* 0x000e620000002100 */
        /* <DEDUP_REMOVED lines=9> */
[----:B-1----:R-:W-:-:S04]  /*13c0*/  SHF.R.S32.HI R10, RZ, 0x1f, R25 ;  /* 0x0000001fff0a7819 */ /* 0x002fc80000011419 */
[----:B------:R-:W-:Y:S01]  /*13d0*/  LEA.HI R10, R10, R25, RZ, 0x2 ;  /* 0x000000190a0a7211 */ /* 0x000fe200078f10ff */
[----:B------:R-:W0:Y:S03]  /*13e0*/  F2I.FTZ.U32.TRUNC.NTZ R9, R9 ;  /* 0x0000000900097305 */ /* 0x000e26000021f000 */
[----:B------:R-:W-:Y:S02]  /*13f0*/  SHF.R.S32.HI R26, RZ, 0x2, R10 ;  /* 0x00000002ff1a7819 */ /* 0x000fe4000001140a */
[----:B------:R-:W-:-:S05]  /*1400*/  LOP3.LUT R10, R10, 0xfffffffc, RZ, 0xc0, !PT ;  /* 0xfffffffc0a0a7812 */ /* 0x000fca00078ec0ff */
[----:B------:R-:W-:Y:S02]  /*1410*/  IMAD.IADD R10, R25, 0x1, -R10 ;  /* 0x00000001190a7824 */ /* 0x000fe400078e0a0a */
[----:B0-----:R-:W-:-:S04]  /*1420*/  IMAD.MOV R5, RZ, RZ, -R9 ;  /* 0x000000ffff057224 */ /* 0x001fc800078e0a09 */
[----:B------:R-:W-:Y:S01]  /*1430*/  IMAD R7, R5, R0, RZ ;  /* 0x0000000005077224 */ /* 0x000fe200078e02ff */
[----:B------:R-:W-:Y:S02]  /*1440*/  IABS R5, R6 ;  /* 0x0000000600057213 */ /* 0x000fe40000000000 */
[----:B------:R-:W-:Y:S01]  /*1450*/  LOP3.LUT R6, R6, R19, RZ, 0x3c, !PT ;  /* 0x0000001306067212 */ /* 0x000fe200078e3cff */
[----:B------:R-:W-:-:S03]  /*1460*/  IMAD.HI.U32 R7, R9, R7, R8 ;  /* 0x0000000709077227 */ /* 0x000fc600078e0008 */
[----:B------:R-:W-:-:S03]  /*1470*/  ISETP.GE.AND P1, PT, R6, RZ, PT ;  /* 0x000000ff0600720c */ /* 0x000fc60003f26270 */
        /* <DEDUP_REMOVED lines=11> */
[----:B------:R-:W0:Y:S04]  /*1530*/  LDC R5, c[0x0][0x270] ;  /* 0x00009c00ff057b82 */ /* 0x000e280000000800 */
[----:B------:R-:W-:Y:S01]  /*1540*/  @P3 VIADD R7, R7, 0x1 ;  /* 0x0000000107073836 */ /* 0x000fe20000000000 */
[----:B------:R-:W-:-:S03]  /*1550*/  ISETP.GT.AND P3, PT, R25, 0x7, PT ;  /* 0x000000071900780c */ /* 0x000fc60003f64270 */
[----:B------:R-:W-:Y:S01]  /*1560*/  @!P1 IMAD.MOV R7, RZ, RZ, -R7 ;  /* 0x000000ffff079224 */ /* 0x000fe200078e0a07 */
[----:B------:R-:W-:Y:S02]  /*1570*/  @!P0 LOP3.LUT R7, RZ, R19, RZ, 0x33, !PT ;  /* 0x00000013ff078212 */ /* 0x000fe400078e33ff */
[----:B------:R-:W-:-:S03]  /*1580*/  ISETP.GE.AND P0, PT, R26, UR5, PT ;  /* 0x000000051a007c0c */ /* 0x000fc6000bf06270 */
[----:B------:R-:W-:-:S04]  /*1590*/  IMAD R7, R0, R7, RZ ;  /* 0x0000000700077224 */ /* 0x000fc800078e02ff */
[----:B------:R-:W1:Y:S01]  /*15a0*/  @!P3 S2R R9, SR_CgaCtaId ;  /* 0x000000000009b919 */ /* 0x000e620000008800 */
[----:B------:R-:W-:Y:S02]  /*15b0*/  IABS R27, R7 ;  /* 0x00000007001b7213 */ /* 0x000fe40000000000 */
[----:B------:R-:W-:Y:S02]  /*15c0*/  @!P3 MOV R0, 0x400 ;  /* 0x000004000000b802 */ /* 0x000fe40000000f00 */
[----:B------:R-:W2:Y:S01]  /*15d0*/  I2F.RP R6, R27 ;  /* 0x0000001b00067306 */ /* 0x000ea20000209400 */
[----:B0-----:R-:W-:Y:S01]  /*15e0*/  IABS R21, R5 ;  /* 0x0000000500157213 */ /* 0x001fe20000000000 */
[----:B------:R-:W-:-:S06]  /*15f0*/  VIADD R12, R27, UR4 ;  /* 0x000000041b0c7c36 */ /* 0x000fcc0008000000 */
[----:B--2---:R-:W0:Y:S01]  /*1600*/  MUFU.RCP R6, R6 ;  /* 0x0000000600067308 */ /* 0x004e220000001000 */
[----:B-1----:R-:W-:-:S07]  /*1610*/  @!P3 LEA R9, R9, R0, 0x18 ;  /* 0x000000000909b211 */ /* 0x002fce00078ec0ff */
[----:B------:R1:W2:Y:S01]  /*1620*/  I2F.U32.RP R0, R21 ;  /* 0x0000001500007306 */ /* 0x0002a20000209000 */
[----:B------:R-:W-:-:S04]  /*1630*/  @!P3 IMAD R9, R26, 0x14, R9 ;  /* 0x000000141a09b824 */ /* 0x000fc800078e0209 */
        /* <DEDUP_REMOVED lines=17> */
[----:B------:R-:W-:-:S06]  /*1750*/  LEA.HI.X R29, R36, UR5, R8, 0x2, P0 ;  /* 0x00000005241d7c11 */ /* 0x000fcc00080f1408 */
[----:B------:R3:W5:Y:S03]  /*1760*/  LDG.E R29, desc[UR8][R28.64] ;  /* 0x000000081c1d7981 */ /* 0x000766000c1e1900 */
.L_x_671:
[----:B------:R-:W-:Y:S05]  /*1770*/  BSYNC B0 ;  /* 0x0000000000007941 */ /* 0x000fea0003800000 */
.L_x_670:
[----:B-----5:R4:W-:Y:S01]  /*1780*/  @!P3 STS [R24], R29 ;  /* 0x0000001d1800b388 */ /* 0x0209e20000000800 */
[----:B------:R-:W-:Y:S01]  /*1790*/  BSSY B0, `(.L_x_672) ;  /* 0x000000f000007945 */ /* 0x000fe20003800000 */
[----:B------:R-:W-:Y:S01]  /*17a0*/  MOV R30, 0xff800000 ;  /* 0xff800000001e7802 */ /* 0x000fe20000000f00 */
[----:B------:R-:W-:Y:S06]  /*17b0*/  BAR.SYNC.DEFER_BLOCKING 0x0 ;  /* 0x0000000000007b1d */ /* 0x000fec0000010000 */
[----:B------:R-:W-:Y:S05]  /*17c0*/  @P3 BRA `(.L_x_673) ;  /* 0x00000000002c3947 */ /* 0x000fea0003800000 */
[----:B------:R-:W5:Y:S01]  /*17d0*/  S2R R8, SR_CgaCtaId ;  /* 0x0000000000087919 */ /* 0x000f620000008800 */
[----:B----4-:R-:W-:Y:S02]  /*17e0*/  LEA.HI R24, R25, R25, RZ, 0x1 ;  /* 0x0000001919187211 */ /* 0x010fe400078f08ff */
[----:B------:R-:W-:Y:S02]  /*17f0*/  MOV R9, 0x400 ;  /* 0x0000040000097802 */ /* 0x000fe40000000f00 */
[C---:B------:R-:W-:Y:S01]  /*1800*/  LOP3.LUT R10, R24.reuse, 0xfffffffe, RZ, 0xc0, !PT ;  /* 0xfffffffe180a7812 */ /* 0x040fe200078ec0ff */
[----:B------:R-:W-:Y:S01]  /*1810*/  IMAD.SHL.U32 R24, R24, 0x2, RZ ;  /* 0x0000000218187824 */ /* 0x000fe200078e00ff */
[----:B-----5:R-:W-:-:S03]  /*1820*/  LEA R8, R8, R9, 0x18 ;  /* 0x0000000908087211 */ /* 0x020fc600078ec0ff */
[----:B------:R-:W-:-:S04]  /*1830*/  IMAD.IADD R9, R25, 0x1, -R10 ;  /* 0x0000000119097824 */ /* 0x000fc800078e0a0a */
[----:B------:R-:W-:Y:S01]  /*1840*/  IMAD R8, R9, 0x14, R8 ;  /* 0x0000001409087824 */ /* 0x000fe200078e0208 */
[----:B------:R-:W-:-:S05]  /*1850*/  LOP3.LUT R9, R24, 0xfffffffc, RZ, 0xc0, !PT ;  /* 0xfffffffc18097812 */ /* 0x000fca00078ec0ff */
[----:B------:R-:W-:-:S05]  /*1860*/  IMAD.IADD R8, R8, 0x1, R9 ;  /* 0x0000000108087824 */ /* 0x000fca00078e0209 */
[----:B------:R4:W0:Y:S02]  /*1870*/  LDS R30, [R8] ;  /* 0x00000000081e7984 */ /* 0x0008240000000800 */
.L_x_673:
[----:B------:R-:W-:Y:S05]  /*1880*/  BSYNC B0 ;  /* 0x0000000000007941 */ /* 0x000fea0003800000 */
.L_x_672:
[----:B--2---:R-:W2:Y:S01]  /*1890*/  MUFU.RCP R0, R0 ;  /* 0x0000000000007308 */ /* 0x004ea20000001000 */
[----:B0-----:R-:W0:Y:S01]  /*18a0*/  SHFL.BFLY PT, R9, R30, 0x1, 0x1f ;  /* 0x0c201f001e097f89 */ /* 0x001e2200000e0000 */
[----:B------:R-:W-:Y:S01]  /*18b0*/  VIADD R38, R6, 0xffffffe ;  /* 0x0ffffffe06267836 */ /* 0x000fe20000000000 */
[----:B------:R-:W-:Y:S01]  /*18c0*/  IABS R10, R7 ;  /* 0x00000007000a7213 */ /* 0x000fe20000000000 */
[----:B------:R-:W-:Y:S01]  /*18d0*/  BSSY B1, `(.L_x_674) ;  /* 0x0000223000017945 */ /* 0x000fe20003800000 */
[----:B----4-:R-:W-:-:S03]  /*18e0*/  IABS R24, R12 ;  /* 0x0000000c00187213 */ /* 0x010fc60000000000 */
[----:B------:R-:W4:Y:S01]  /*18f0*/  F2I.FTZ.U32.TRUNC.NTZ R39, R38 ;  /* 0x0000002600277305 */ /* 0x000f22000021f000 */
[----:B------:R-:W-:Y:S02]  /*1900*/  IMAD.MOV R10, RZ, RZ, -R10 ;  /* 0x000000ffff0a7224 */ /* 0x000fe400078e0a0a */
[----:B--2---:R-:W-:Y:S01]  /*1910*/  VIADD R36, R0, 0xffffffe ;  /* 0x0ffffffe00247836 */ /* 0x004fe20000000000 */
[----:B------:R-:W-:Y:S02]  /*1920*/  IABS R0, R4 ;  /* 0x0000000400007213 */ /* 0x000fe40000000000 */
[----:B------:R-:W-:Y:S02]  /*1930*/  LOP3.LUT R4, R4, R5, RZ, 0x3c, !PT ;  /* 0x0000000504047212 */ /* 0x000fe400078e3cff */
[----:B------:R-:W2:Y:S01]  /*1940*/  F2I.FTZ.U32.TRUNC.NTZ R37, R36 ;  /* 0x0000002400257305 */ /* 0x000ea2000021f000 */
[----:B----4-:R-:W-:Y:S01]  /*1950*/  IMAD.MOV R6, RZ, RZ, -R39 ;  /* 0x000000ffff067224 */ /* 0x010fe200078e0a27 */
[----:B0-----:R-:W-:Y:S01]  /*1960*/  FMNMX.FTZ R9, R9, R30, !PT ;  /* 0x0000001e09097209 */ /* 0x001fe20007810000 */
[----:B------:R-:W-:-:S02]  /*1970*/  IMAD.MOV.U32 R38, RZ, RZ, RZ ;  /* 0x000000ffff267224 */ /* 0x000fc400078e00ff */
[----:B------:R-:W-:Y:S01]  /*1980*/  IMAD R29, R6, R27, RZ ;  /* 0x0000001b061d7224 */ /* 0x000fe200078e02ff */
[----:B------:R-:W-:Y:S02]  /*1990*/  FSETP.NEU.FTZ.AND P0, PT, R9, -INF , PT ;  /* 0xff8000000900780b */ /* 0x000fe40003f1d000 */
[----:B------:R-:W-:Y:S01]  /*19a0*/  IABS R6, R5 ;  /* 0x0000000500067213 */ /* 0x000fe20000000000 */
[----:B------:R-:W-:Y:S01]  /*19b0*/  IMAD.HI.U32 R29, R39, R29, R38 ;  /* 0x0000001d271d7227 */ /* 0x000fe200078e0026 */
[----:B------:R-:W-:-:S03]  /*19c0*/  FSEL R9, R9, RZ, P0 ;  /* 0x000000ff09097208 */ /* 0x000fc60000000000 */
[----:B--2---:R-:W-:Y:S02]  /*19d0*/  IMAD.MOV R8, RZ, RZ, -R37 ;  /* 0x000000ffff087224 */ /* 0x004fe400078e0a25 */
[----:B------:R-:W-:Y:S01]  /*19e0*/  FADD.FTZ R26, -R9, R30 ;  /* 0x0000001e091a7221 */ /* 0x000fe20000010100 */
[----:B------:R-:W-:Y:S02]  /*19f0*/  IMAD.MOV.U32 R36, RZ, RZ, RZ ;  /* 0x000000ffff247224 */ /* 0x000fe400078e00ff */
[----:B------:R-:W-:Y:S02]  /*1a00*/  IMAD R8, R8, R21, RZ ;  /* 0x0000001508087224 */ /* 0x000fe400078e02ff */
[----:B------:R-:W-:Y:S01]  /*1a10*/  FMUL.FTZ R26, R26, 1.4426950216293334961 ;  /* 0x3fb8aa3b1a1a7820 */ /* 0x000fe20000410000 */
[----:B------:R-:W-:-:S04]  /*1a20*/  IMAD.HI.U32 R29, R29, R24, RZ ;  /* 0x000000181d1d7227 */ /* 0x000fc800078e00ff */
[----:B------:R-:W-:Y:S01]  /*1a30*/  IMAD.HI.U32 R37, R37, R8, R36 ;  /* 0x0000000825257227 */ /* 0x000fe200078e0024 */
[----:B------:R-:W0:Y:S01]  /*1a40*/  MUFU.EX2 R26, R26 ;  /* 0x0000001a001a7308 */ /* 0x000e220000000800 */
[C---:B------:R-:W-:Y:S02]  /*1a50*/  LOP3.LUT R8, R12.reuse, R27, RZ, 0x3c, !PT ;  /* 0x0000001b0c087212 */ /* 0x040fe400078e3cff */
[----:B------:R-:W-:Y:S01]  /*1a60*/  IMAD R10, R29, R10, R24 ;  /* 0x0000000a1d0a7224 */ /* 0x000fe200078e0218 */
[----:B------:R-:W-:Y:S01]  /*1a70*/  LOP3.LUT R12, R12, R5, RZ, 0x3c, !PT ;  /* 0x000000050c0c7212 */ /* 0x000fe200078e3cff */
[----:B------:R-:W-:Y:S01]  /*1a80*/  IMAD.MOV R39, RZ, RZ, -R6 ;  /* 0x000000ffff277224 */ /* 0x000fe200078e0a06 */
[----:B------:R-:W-:Y:S01]  /*1a90*/  ISETP.GE.AND P2, PT, R8, RZ, PT ;  /* 0x000000ff0800720c */ /* 0x000fe20003f46270 */
[----:B------:R-:W-:Y:S01]  /*1aa0*/  IMAD.HI.U32 R6, R37, R0, RZ ;  /* 0x0000000025067227 */ /* 0x000fe200078e00ff */
[----:B------:R-:W-:Y:S01]  /*1ab0*/  ISETP.GT.U32.AND P4, PT, R27, R10, PT ;  /* 0x0000000a1b00720c */ /* 0x000fe20003f84070 */
[----:B------:R-:W2:Y:S02]  /*1ac0*/  LDC.U8 R8, c[0x0][0x3d9] ;  /* 0x0000f640ff087b82 */ /* 0x000ea40000000000 */
[----:B------:R-:W-:-:S04]  /*1ad0*/  IMAD.HI.U32 R37, R37, R24, RZ ;  /* 0x0000001825257227 */ /* 0x000fc800078e00ff */
[-C--:B------:R-:W-:Y:S02]  /*1ae0*/  IMAD R0, R6, R39.reuse, R0 ;  /* 0x0000002706007224 */ /* 0x080fe400078e0200 */
[----:B------:R-:W-:Y:S01]  /*1af0*/  IMAD R24, R37, R39, R24 ;  /* 0x0000002725187224 */ /* 0x000fe200078e0218 */
[----:B0-----:R-:W0:Y:S01]  /*1b00*/  SHFL.BFLY PT, R41, R26, 0x1, 0x1f ;  /* 0x0c201f001a297f89 */ /* 0x001e2200000e0000 */
[----:B------:R-:W-:Y:S02]  /*1b10*/  LOP3.LUT R39, RZ, R5, RZ, 0x33, !PT ;  /* 0x00000005ff277212 */ /* 0x000fe400078e33ff */
[----:B------:R-:W-:Y:S01]  /*1b20*/  ISETP.GT.U32.AND P1, PT, R21, R0, PT ;  /* 0x000000001500720c */ /* 0x000fe20003f24070 */
[----:B------:R-:W-:Y:S01]  /*1b30*/  @!P4 VIADD R29, R29, 0x1 ;  /* 0x000000011d1dc836 */ /* 0x000fe20000000000 */
[----:B------:R-:W-:Y:S02]  /*1b40*/  ISETP.GT.U32.AND P0, PT, R21, R24, PT ;  /* 0x000000181500720c */ /* 0x000fe40003f04070 */
[----:B------:R-:W-:-:S04]  /*1b50*/  @!P4 IADD3 R10, R10, -R27, RZ ;  /* 0x8000001b0a0ac210 */ /* 0x000fc80007ffe0ff */
[----:B------:R-:W-:Y:S02]  /*1b60*/  ISETP.GE.U32.AND P5, PT, R10, R27, PT ;  /* 0x0000001b0a00720c */ /* 0x000fe40003fa6070 */
[----:B------:R-:W-:-:S03]  /*1b70*/  SHF.R.S32.HI R10, RZ, 0x1f, R7 ;  /* 0x0000001fff0a7819 */ /* 0x000fc60000011407 */
[--C-:B------:R-:W-:Y:S02]  /*1b80*/  @!P1 IMAD.IADD R0, R0, 0x1, -R21.reuse ;  /* 0x0000000100009824 */ /* 0x100fe400078e0a15 */
[----:B------:R-:W-:Y:S02]  /*1b90*/  @!P0 IMAD.IADD R24, R24, 0x1, -R21 ;  /* 0x0000000118188824 */ /* 0x000fe400078e0a15 */
[----:B------:R-:W-:Y:S01]  /*1ba0*/  @!P1 VIADD R6, R6, 0x1 ;  /* 0x0000000106069836 */ /* 0x000fe20000000000 */
[-C--:B------:R-:W-:Y:S01]  /*1bb0*/  ISETP.GE.U32.AND P4, PT, R0, R21.reuse, PT ;  /* 0x000000150000720c */ /* 0x080fe20003f86070 */
[----:B------:R-:W-:Y:S01]  /*1bc0*/  @!P0 VIADD R37, R37, 0x1 ;  /* 0x0000000125258836 */ /* 0x000fe20000000000 */
[----:B------:R-:W-:Y:S01]  /*1bd0*/  ISETP.GE.U32.AND P6, PT, R24, R21, PT ;  /* 0x000000151800720c */ /* 0x000fe20003fc6070 */
[----:B------:R-:W-:Y:S01]  /*1be0*/  @P5 VIADD R29, R29, 0x1 ;  /* 0x000000011d1d5836 */ /* 0x000fe20000000000 */
[C---:B------:R-:W-:Y:S01]  /*1bf0*/  ISETP.GT.AND P5, PT, R3.reuse, RZ, PT ;  /* 0x000000ff0300720c */ /* 0x040fe20003fa4270 */
[----:B0-----:R-:W-:Y:S01]  /*1c00*/  FADD.FTZ R41, R26, R41 ;  /* 0x000000291a297221 */ /* 0x001fe20000010000 */
[----:B------:R-:W-:Y:S01]  /*1c10*/  ISETP.GE.AND P0, PT, R4, RZ, PT ;  /* 0x000000ff0400720c */ /* 0x000fe20003f06270 */
[----:B-1----:R-:W-:Y:S01]  /*1c20*/  IMAD.MOV.U32 R21, RZ, RZ, R29 ;  /* 0x000000ffff157224 */ /* 0x002fe200078e001d */
[----:B------:R-:W-:Y:S01]  /*1c30*/  ISETP.GE.AND P1, PT, R12, RZ, PT ;  /* 0x000000ff0c00720c */ /* 0x000fe20003f26270 */
[----:B------:R-:W-:Y:S01]  /*1c40*/  IMAD.MOV.U32 R29, RZ, RZ, 0x7f800000 ;  /* 0x7f800000ff1d7424 */ /* 0x000fe200078e00ff */
[----:B------:R-:W-:Y:S01]  /*1c50*/  SHF.R.S32.HI R4, RZ, 0x1f, R3 ;  /* 0x0000001fff047819 */ /* 0x000fe20000011403 */
[----:B------:R-:W-:Y:S01]  /*1c60*/  @!P2 IMAD.MOV R21, RZ, RZ, -R21 ;  /* 0x000000ffff15a224 */ /* 0x000fe200078e0a15 */
[----:B------:R-:W-:-:S02]  /*1c70*/  LEA.HI.SX32 R0, R3, 0x1, 0x1 ;  /* 0x0000000103007811 */ /* 0x000fc400078f0aff */
[----:B------:R-:W-:Y:S01]  /*1c80*/  @P4 IADD3 R6, R6, 0x1, RZ ;  /* 0x0000000106064810 */ /* 0x000fe20007ffe0ff */
[----:B------:R-:W-:Y:S01]  /*1c90*/  @P6 VIADD R37, R37, 0x1 ;  /* 0x0000000125256836 */ /* 0x000fe20000000000 */
[----:B------:R-:W-:Y:S01]  /*1ca0*/  FSETP.NE.FTZ.AND P4, PT, R41, RZ, PT ;  /* 0x000000ff2900720b */ /* 0x000fe20003f95000 */
[----:B------:R-:W-:Y:S01]  /*1cb0*/  @!P5 IMAD.MOV R0, RZ, RZ, R4 ;  /* 0x000000ffff00d224 */ /* 0x000fe200078e0204 */
[----:B------:R-:W-:Y:S01]  /*1cc0*/  ISETP.NE.AND P6, PT, R7, RZ, PT ;  /* 0x000000ff0700720c */ /* 0x000fe20003fc5270 */
[----:B------:R-:W-:Y:S01]  /*1cd0*/  IMAD.MOV.U32 R4, RZ, RZ, R6 ;  /* 0x000000ffff047224 */ /* 0x000fe200078e0006 */
[----:B------:R-:W-:Y:S02]  /*1ce0*/  MOV R6, R37 ;  /* 0x0000002500067202 */ /* 0x000fe40000000f00 */
[----:B------:R-:W-:Y:S01]  /*1cf0*/  ISETP.NE.AND P2, PT, R5, RZ, PT ;  /* 0x000000ff0500720c */ /* 0x000fe20003f45270 */
[----:B------:R-:W-:Y:S01]  /*1d00*/  @!P0 IMAD.MOV R4, RZ, RZ, -R4 ;  /* 0x000000ffff048224 */ /* 0x000fe200078e0a04 */
[----:B------:R-:W-:Y:S01]  /*1d10*/  ISETP.GT.AND P0, PT, R7, RZ, PT ;  /* 0x000000ff0700720c */ /* 0x000fe20003f04270 */
[----:B------:R-:W-:Y:S01]  /*1d20*/  @!P1 IMAD.MOV R6, RZ, RZ, -R6 ;  /* 0x000000ffff069224 */ /* 0x000fe200078e0a06 */
[----:B--2---:R-:W-:-:S02]  /*1d30*/  ISETP.NE.AND P1, PT, R8, RZ, PT ;  /* 0x000000ff0800720c */ /* 0x004fc40003f25270 */
[C---:B------:R-:W-:Y:S02]  /*1d40*/  SEL R37, R39.reuse, R4, !P2 ;  /* 0x0000000427257207 */ /* 0x040fe40005000000 */
[----:B------:R-:W-:Y:S01]  /*1d50*/  SEL R39, R39, R6, !P2 ;  /* 0x0000000627277207 */ /* 0x000fe20005000000 */
[----:B------:R-:W0:Y:S01]  /*1d60*/  @P4 MUFU.LG2 R4, R41 ;  /* 0x0000002900044308 */ /* 0x000e220000000c00 */
[----:B------:R-:W-:Y:S02]  /*1d70*/  LOP3.LUT R6, R25, 0x1, RZ, 0xc0, !PT ;  /* 0x0000000119067812 */ /* 0x000fe400078ec0ff */
[----:B------:R-:W-:Y:S02]  /*1d80*/  @!P6 LOP3.LUT R21, RZ, R27, RZ, 0x33, !PT ;  /* 0x0000001bff15e212 */ /* 0x000fe400078e33ff */
[----:B------:R-:W-:Y:S02]  /*1d90*/  ISETP.EQ.U32.OR P5, PT, R6, 0x1, P3 ;  /* 0x000000010600780c */ /* 0x000fe40001fa2470 */
[----:B------:R-:W-:-:S02]  /*1da0*/  SEL R36, R19, 0x1, !P1 ;  /* 0x0000000113247807 */ /* 0x000fc40004800000 */
[----:B------:R-:W-:Y:S02]  /*1db0*/  ISETP.LT.U32.AND P2, PT, R22, R21, PT ;  /* 0x000000151600720c */ /* 0x000fe40003f41070 */
[----:B------:R-:W-:Y:S01]  /*1dc0*/  SHF.R.S32.HI R27, RZ, 0x1f, R21 ;  /* 0x0000001fff1b7819 */ /* 0x000fe20000011415 */
[-C--:B------:R-:W-:Y:S01]  /*1dd0*/  IMAD R37, R37, R36.reuse, RZ ;  /* 0x0000002425257224 */ /* 0x080fe200078e02ff */
[----:B------:R-:W-:Y:S01]  /*1de0*/  LEA.HI.SX32 R8, R7, 0x1, 0x1 ;  /* 0x0000000107087811 */ /* 0x000fe200078f0aff */
[----:B------:R-:W-:Y:S01]  /*1df0*/  @!P0 IMAD.MOV R8, RZ, RZ, R10 ;  /* 0x000000ffff088224 */ /* 0x000fe200078e020a */
[----:B------:R-:W-:Y:S01]  /*1e00*/  ISETP.LT.AND.EX P2, PT, R23, R27, PT, P2 ;  /* 0x0000001b1700720c */ /* 0x000fe20003f41320 */
[----:B------:R-:W-:Y:S02]  /*1e10*/  IMAD R19, R39, R36, RZ ;  /* 0x0000002427137224 */ /* 0x000fe400078e02ff */
[----:B0-----:R-:W-:Y:S01]  /*1e20*/  @P4 FFMA.FTZ R29, R4, 0.69314718246459960938, R9 ;  /* 0x3f317218041d4823 */ /* 0x001fe20000010009 */
[----:B------:R-:W-:Y:S01]  /*1e30*/  IMAD R9, R0, R37, RZ ;  /* 0x0000002500097224 */ /* 0x000fe200078e02ff */
[----:B------:R-:W-:Y:S01]  /*1e40*/  SEL R12, R22, R21, P2 ;  /* 0x00000015160c7207 */ /* 0x000fe20001000000 */
[----:B------:R-:W-:Y:S01]  /*1e50*/  IMAD R8, R19, R8, RZ ;  /* 0x0000000813087224 */ /* 0x000fe200078e02ff */
[----:B------:R-:W-:Y:S01]  /*1e60*/  SEL R10, R23, R27, P2 ;  /* 0x0000001b170a7207 */ /* 0x000fe20001000000 */
        /* <DEDUP_REMOVED lines=34> */
[----:B---3--:R-:W-:Y:S01]  /*2090*/  IMAD.MOV.U32 R28, RZ, RZ, R38 ;  /* 0x000000ffff1c7224 */ /* 0x008fe200078e0026 */
[----:B------:R-:W-:Y:S01]  /*20a0*/  MOV R23, R39 ;  /* 0x0000002700177202 */ /* 0x000fe20000000f00 */
[----:B------:R-:W-:Y:S01]  /*20b0*/  IMAD.MOV.U32 R24, RZ, RZ, R42 ;  /* 0x000000ffff187224 */ /* 0x000fe200078e002a */
[----:B------:R-:W-:Y:S02]  /*20c0*/  MOV R22, 0x20e0 ;  /* 0x000020e000167802 */ /* 0x000fe40000000f00 */
[----:B------:R-:W-:Y:S05]  /*20d0*/  CALL.REL.NOINC `($__internal_13_$__cuda_sm20_div_s64) ;  /* 0x0000002800b07944 */ /* 0x000fea0003c00000 */
[----:B------:R-:W-:Y:S02]  /*20e0*/  IADD3 R23, P0, RZ, -R0, RZ ;  /* 0x80000000ff177210 */ /* 0x000fe40007f1e0ff */
[-C--:B------:R-:W-:Y:S02]  /*20f0*/  MOV R43, R21.reuse ;  /* 0x00000015002b7202 */ /* 0x080fe40000000f00 */
[----:B------:R-:W-:Y:S01]  /*2100*/  IADD3.X R19, RZ, ~R21, RZ, P0, !PT ;  /* 0x80000015ff137210 */ /* 0x000fe200007fe4ff */
[----:B------:R-:W-:-:S04]  /*2110*/  IMAD.WIDE.U32 R38, R42, R23, R38 ;  /* 0x000000172a267225 */ /* 0x000fc800078e0026 */
[----:B------:R-:W-:Y:S01]  /*2120*/  IMAD R22, R19, R42, RZ ;  /* 0x0000002a13167224 */ /* 0x000fe200078e02ff */
[----:B------:R-:W-:Y:S02]  /*2130*/  MOV R32, R38 ;  /* 0x0000002600207202 */ /* 0x000fe40000000f00 */
[----:B------:R-:W-:Y:S01]  /*2140*/  MOV R42, R0 ;  /* 0x00000000002a7202 */ /* 0x000fe20000000f00 */
[----:B------:R-:W-:-:S05]  /*2150*/  IMAD R23, R5, R23, R22 ;  /* 0x0000001705177224 */ /* 0x000fca00078e0216 */
[----:B------:R-:W-:Y:S01]  /*2160*/  IADD3 R23, R39, R23, RZ ;  /* 0x0000001727177210 */ /* 0x000fe20007ffe0ff */
[----:B------:R-:W-:Y:S05]  /*2170*/  BRA `(.L_x_679) ;  /* 0x00000000005c7947 */ /* 0x000fea0003800000 */
.L_x_678:
        /* <DEDUP_REMOVED lines=23> */
.L_x_679:
[----:B------:R-:W-:Y:S05]  /*22f0*/  BSYNC B0 ;  /* 0x0000000000007941 */ /* 0x000fea0003800000 */
.L_x_677:
[----:B------:R-:W-:Y:S01]  /*2300*/  LOP3.LUT R0, R23, R2, RZ, 0xfc, !PT ;  /* 0x0000000217007212 */ /* 0x000fe200078efcff */
[----:B------:R-:W-:Y:S03]  /*2310*/  BSSY B0, `(.L_x_680) ;  /* 0x0000029000007945 */ /* 0x000fe60003800000 */
[----:B------:R-:W-:-:S13]  /*2320*/  ISETP.NE.U32.AND P0, PT, R0, RZ, PT ;  /* 0x000000ff0000720c */ /* 0x000fda0003f05070 */
[----:B------:R-:W-:Y:S05]  /*2330*/  @!P0 BRA `(.L_x_681) ;  /* 0x0000000000408947 */ /* 0x000fea0003800000 */
[----:B---3--:R-:W-:Y:S01]  /*2340*/  IMAD.MOV.U32 R28, RZ, RZ, R32 ;  /* 0x000000ffff1c7224 */ /* 0x008fe200078e0020 */
[----:B------:R-:W-:Y:S01]  /*2350*/  MOV R24, R33 ;  /* 0x0000002100187202 */ /* 0x000fe20000000f00 */
[----:B------:R-:W-:Y:S01]  /*2360*/  IMAD.MOV.U32 R5, RZ, RZ, R2 ;  /* 0x000000ffff057224 */ /* 0x000fe200078e0002 */
[----:B------:R-:W-:Y:S02]  /*2370*/  MOV R22, 0x2390 ;  /* 0x0000239000167802 */ /* 0x000fe40000000f00 */
[----:B------:R-:W-:Y:S05]  /*2380*/  CALL.REL.NOINC `($__internal_13_$__cuda_sm20_div_s64) ;  /* 0x0000002800047944 */ /* 0x000fea0003c00000 */
        /* <DEDUP_REMOVED lines=11> */
.L_x_681:
        /* <DEDUP_REMOVED lines=22> */
.L_x_682:
[----:B------:R-:W-:Y:S05]  /*25a0*/  BSYNC B0 ;  /* 0x0000000000007941 */ /* 0x000fea0003800000 */
.L_x_680:
[----:B------:R-:W0:Y:S01]  /*25b0*/  LDC.64 R26, c[0x0][0x2c0] ;  /* 0x0000b000ff1a7b82 */ /* 0x000e220000000a00 */
[----:B------:R-:W-:Y:S01]  /*25c0*/  LOP3.LUT R0, R39, R4, RZ, 0xfc, !PT ;  /* 0x0000000427007212 */ /* 0x000fe200078efcff */
[----:B------:R-:W-:Y:S03]  /*25d0*/  BSSY B0, `(.L_x_683) ;  /* 0x000002a000007945 */ /* 0x000fe60003800000 */
[----:B------:R-:W-:Y:S01]  /*25e0*/  ISETP.NE.U32.AND P0, PT, R0, RZ, PT ;  /* 0x000000ff0000720c */ /* 0x000fe20003f05070 */
[C---:B0-----:R-:W-:Y:S01]  /*25f0*/  IMAD R2, R26.reuse, R27, RZ ;  /* 0x0000001b1a027224 */ /* 0x041fe200078e02ff */
[----:B------:R-:W-:-:S11]  /*2600*/  SEL R26, R26, 0x1, P1 ;  /* 0x000000011a1a7807 */ /* 0x000fd60000800000 */
[----:B------:R-:W-:Y:S05]  /*2610*/  @!P0 BRA `(.L_x_684) ;  /* 0x00000000003c8947 */ /* 0x000fea0003800000 */
[----:B---3--:R-:W-:Y:S01]  /*2620*/  IMAD.MOV.U32 R28, RZ, RZ, R38 ;  /* 0x000000ffff1c7224 */ /* 0x008fe200078e0026 */
[----:B------:R-:W-:Y:S01]  /*2630*/  MOV R24, R6 ;  /* 0x0000000600187202 */ /* 0x000fe20000000f00 */
[----:B------:R-:W-:Y:S01]  /*2640*/  IMAD.MOV.U32 R23, RZ, RZ, R39 ;  /* 0x000000ffff177224 */ /* 0x000fe200078e0027 */
[----:B------:R-:W-:Y:S02]  /*2650*/  MOV R5, R4 ;  /* 0x0000000400057202 */ /* 0x000fe40000000f00 */
[----:B------:R-:W-:Y:S02]  /*2660*/  MOV R22, 0x2680 ;  /* 0x0000268000167802 */ /* 0x000fe40000000f00 */
[----:B------:R-:W-:Y:S05]  /*2670*/  CALL.REL.NOINC `($__internal_13_$__cuda_sm20_div_s64) ;  /* 0x0000002400487944 */ /* 0x000fea0003c00000 */
        /* <DEDUP_REMOVED lines=9> */
.L_x_684:
        /* <DEDUP_REMOVED lines=22> */
.L_x_685:
[----:B------:R-:W-:Y:S05]  /*2870*/  BSYNC B0 ;  /* 0x0000000000007941 */ /* 0x000fea0003800000 */
.L_x_683:
[-C--:B------:R-:W-:Y:S01]  /*2880*/  IMAD R0, R35, R18.reuse, RZ ;  /* 0x0000001223007224 */ /* 0x080fe200078e02ff */
[----:B------:R-:W-:Y:S01]  /*2890*/  SHF.R.S32.HI R6, RZ, 0x1f, R2 ;  /* 0x0000001fff067819 */ /* 0x000fe20000011402 */
[C---:B------:R-:W-:Y:S01]  /*28a0*/  IMAD.WIDE.U32 R22, R34.reuse, R18, RZ ;  /* 0x0000001222167225 */ /* 0x040fe200078e00ff */
[----:B------:R-:W-:Y:S01]  /*28b0*/  SHF.R.S32.HI R4, RZ, 0x1f, R26 ;  /* 0x0000001fff047819 */ /* 0x000fe2000001141a */
[----:B------:R-:W-:Y:S02]  /*28c0*/  BSSY B0, `(.L_x_686) ;  /* 0x0000040000007945 */ /* 0x000fe40003800000 */
[----:B------:R-:W-:Y:S02]  /*28d0*/  IMAD R35, R34, R17, R0 ;  /* 0x0000001122237224 */ /* 0x000fe400078e0200 */
[----:B------:R-:W-:Y:S02]  /*28e0*/  IMAD R21, R5, R2, RZ ;  /* 0x0000000205157224 */ /* 0x000fe400078e02ff */
[----:B------:R-:W-:Y:S01]  /*28f0*/  IMAD R19, R31, R26, RZ ;  /* 0x0000001a1f137224 */ /* 0x000fe200078e02ff */
[----:B------:R-:W-:Y:S01]  /*2900*/  IADD3 R35, R23, R35, RZ ;  /* 0x0000002317237210 */ /* 0x000fe20007ffe0ff */
[----:B------:R-:W-:-:S02]  /*2910*/  IMAD R21, R6, R38, R21 ;  /* 0x0000002606157224 */ /* 0x000fc400078e0215 */
[----:B------:R-:W-:Y:S02]  /*2920*/  IMAD R19, R4, R32, R19 ;  /* 0x0000002004137224 */ /* 0x000fe400078e0213 */
[-C--:B------:R-:W-:Y:S02]  /*2930*/  IMAD R0, R35, R16.reuse, RZ ;  /* 0x0000001023007224 */ /* 0x080fe400078e02ff */
[----:B------:R-:W-:-:S04]  /*2940*/  IMAD.WIDE.U32 R34, R22, R16, RZ ;  /* 0x0000001016227225 */ /* 0x000fc800078e00ff */
[----:B------:R-:W-:Y:S01]  /*2950*/  IMAD R23, R15, R22, R0 ;  /* 0x000000160f177224 */ /* 0x000fe200078e0200 */
[----:B------:R-:W-:Y:S01]  /*2960*/  SHF.R.S32.HI R22, RZ, 0x1f, R36 ;  /* 0x0000001fff167819 */ /* 0x000fe20000011424 */
[----:B------:R-:W-:-:S03]  /*2970*/  IMAD.WIDE.U32 R38, R38, R2, RZ ;  /* 0x0000000226267225 */ /* 0x000fc600078e00ff */
[----:B------:R-:W-:Y:S01]  /*2980*/  IADD3 R5, R35, R23, RZ ;  /* 0x0000001723057210 */ /* 0x000fe20007ffe0ff */
[-C--:B------:R-:W-:Y:S01]  /*2990*/  IMAD R23, R41, R36.reuse, RZ ;  /* 0x0000002429177224 */ /* 0x080fe200078e02ff */
[----:B------:R-:W-:Y:S01]  /*29a0*/  IADD3 R6, R39, R21, RZ ;  /* 0x0000001527067210 */ /* 0x000fe20007ffe0ff */
[----:B------:R-:W-:Y:S01]  /*29b0*/  IMAD.WIDE.U32 R36, R40, R36, RZ ;  /* 0x0000002428247225 */ /* 0x000fe200078e00ff */
[----:B------:R-:W-:-:S03]  /*29c0*/  LOP3.LUT R0, R43, R5, RZ, 0xfc, !PT ;  /* 0x000000052b007212 */ /* 0x000fc600078efcff */
[----:B------:R-:W-:Y:S01]  /*29d0*/  IMAD R23, R22, R40, R23 ;  /* 0x0000002816177224 */ /* 0x000fe200078e0217 */
[----:B------:R-:W-:Y:S01]  /*29e0*/  ISETP.NE.U32.AND P0, PT, R0, RZ, PT ;  /* 0x000000ff0000720c */ /* 0x000fe20003f05070 */
[----:B------:R-:W-:-:S04]  /*29f0*/  IMAD.WIDE.U32 R32, R32, R26, RZ ;  /* 0x0000001a20207225 */ /* 0x000fc800078e00ff */
[-C--:B------:R-:W-:Y:S01]  /*2a00*/  IMAD R4, R7, R2.reuse, RZ ;  /* 0x0000000207047224 */ /* 0x080fe200078e02ff */
[----:B------:R-:W-:Y:S01]  /*2a10*/  IADD3 R7, R37, R23, RZ ;  /* 0x0000001725077210 */ /* 0x000fe20007ffe0ff */
[----:B------:R-:W-:Y:S01]  /*2a20*/  IMAD R3, R3, R2, RZ ;  /* 0x0000000203037224 */ /* 0x000fe200078e02ff */
[----:B------:R-:W-:-:S05]  /*2a30*/  IADD3 R2, R33, R19, RZ ;  /* 0x0000001321027210 */ /* 0x000fca0007ffe0ff */
[----:B------:R-:W-:Y:S05]  /*2a40*/  @!P0 BRA `(.L_x_687) ;  /* 0x0000000000408947 */ /* 0x000fea0003800000 */
[----:B---3--:R-:W-:Y:S01]  /*2a50*/  IMAD.MOV.U32 R28, RZ, RZ, R42 ;  /* 0x000000ffff1c7224 */ /* 0x008fe200078e002a */
[----:B------:R-:W-:Y:S01]  /*2a60*/  MOV R23, R43 ;  /* 0x0000002b00177202 */ /* 0x000fe20000000f00 */
[----:B------:R-:W-:Y:S01]  /*2a70*/  IMAD.MOV.U32 R24, RZ, RZ, R34 ;  /* 0x000000ffff187224 */ /* 0x000fe200078e0022 */
[----:B------:R-:W-:Y:S02]  /*2a80*/  MOV R22, 0x2aa0 ;  /* 0x00002aa000167802 */ /* 0x000fe40000000f00 */
[----:B------:R-:W-:Y:S05]  /*2a90*/  CALL.REL.NOINC `($__internal_13_$__cuda_sm20_div_s64) ;  /* 0x0000002000407944 */ /* 0x000fea0003c00000 */
[----:B------:R-:W-:Y:S02]  /*2aa0*/  IADD3 R22, P0, RZ, -R0, RZ ;  /* 0x80000000ff167210 */ /* 0x000fe40007f1e0ff */
[----:B------:R-:W-:Y:S02]  /*2ab0*/  MOV R40, R42 ;  /* 0x0000002a00287202 */ /* 0x000fe40000000f00 */
[----:B------:R-:W-:Y:S02]  /*2ac0*/  IADD3.X R19, RZ, ~R21, RZ, P0, !PT ;  /* 0x80000015ff137210 */ /* 0x000fe400007fe4ff */
[----:B------:R-:W-:Y:S01]  /*2ad0*/  MOV R41, R43 ;  /* 0x0000002b00297202 */ /* 0x000fe20000000f00 */
[----:B------:R-:W-:Y:S01]  /*2ae0*/  IMAD.MOV.U32 R43, RZ, RZ, R21 ;  /* 0x000000ffff2b7224 */ /* 0x000fe200078e0015 */
[----:B------:R-:W-:Y:S01]  /*2af0*/  MOV R42, R0 ;  /* 0x00000000002a7202 */ /* 0x000fe20000000f00 */
[-C--:B------:R-:W-:Y:S02]  /*2b00*/  IMAD R19, R19, R34.reuse, RZ ;  /* 0x0000002213137224 */ /* 0x080fe400078e02ff */
[----:B------:R-:W-:-:S04]  /*2b10*/  IMAD.WIDE.U32 R34, R22, R34, R40 ;  /* 0x0000002216227225 */ /* 0x000fc800078e0028 */
[----:B------:R-:W-:-:S04]  /*2b20*/  IMAD R19, R5, R22, R19 ;  /* 0x0000001605137224 */ /* 0x000fc800078e0213 */
[----:B------:R-:W-:Y:S01]  /*2b30*/  IMAD.IADD R23, R35, 0x1, R19 ;  /* 0x0000000123177824 */ /* 0x000fe200078e0213 */
[----:B------:R-:W-:Y:S05]  /*2b40*/  BRA `(.L_x_688) ;  /* 0x00000000005c7947 */ /* 0x000fea0003800000 */
.L_x_687:
        /* <DEDUP_REMOVED lines=23> */
.L_x_688:
[----:B------:R-:W-:Y:S05]  /*2cc0*/  BSYNC B0 ;  /* 0x0000000000007941 */ /* 0x000fea0003800000 */
.L_x_686:
        /* <DEDUP_REMOVED lines=11> */
[----:B------:R-:W-:Y:S01]  /*2d80*/  IADD3.X R5, RZ, ~R21, RZ, P0, !PT ;  /* 0x80000015ff057210 */ /* 0x000fe200007fe4ff */
[----:B------:R-:W-:-:S04]  /*2d90*/  IMAD.WIDE.U32 R34, R18, R19, R34 ;  /* 0x0000001312227225 */ /* 0x000fc800078e0022 */
[----:B------:R-:W-:Y:S01]  /*2da0*/  IMAD R22, R5, R18, RZ ;  /* 0x0000001205167224 */ /* 0x000fe200078e02ff */
[----:B------:R-:W-:Y:S02]  /*2db0*/  MOV R18, R34 ;  /* 0x0000002200127202 */ /* 0x000fe40000000f00 */
[----:B------:R-:W-:Y:S01]  /*2dc0*/  MOV R34, R0 ;  /* 0x0000000000227202 */ /* 0x000fe20000000f00 */
[----:B------:R-:W-:-:S04]  /*2dd0*/  IMAD R17, R17, R19, R22 ;  /* 0x0000001311117224 */ /* 0x000fc800078e0216 */
[----:B------:R-:W-:Y:S02]  /*2de0*/  IMAD.IADD R17, R35, 0x1, R17 ;  /* 0x0000000123117824 */ /* 0x000fe400078e0211 */
[----:B------:R-:W-:Y:S01]  /*2df0*/  IMAD.MOV.U32 R35, RZ, RZ, R21 ;  /* 0x000000ffff237224 */ /* 0x000fe200078e0015 */
[----:B------:R-:W-:Y:S05]  /*2e00*/  BRA `(.L_x_691) ;  /* 0x00000000005c7947 */ /* 0x000fea0003800000 */
.L_x_690:
        /* <DEDUP_REMOVED lines=23> */
.L_x_691:
[----:B------:R-:W-:Y:S05]  /*2f80*/  BSYNC B0 ;  /* 0x0000000000007941 */ /* 0x000fea0003800000 */
.L_x_689:
[----:B------:R-:W-:Y:S01]  /*2f90*/  LOP3.LUT R0, R35, R15, RZ, 0xfc, !PT ;  /* 0x0000000f23007212 */ /* 0x000fe200078efcff */
[----:B------:R-:W-:Y:S03]  /*2fa0*/  BSSY B0, `(.L_x_692) ;  /* 0x0000029000007945 */ /* 0x000fe60003800000 */
[----:B------:R-:W-:-:S13]  /*2fb0*/  ISETP.NE.U32.AND P0, PT, R0, RZ, PT ;  /* 0x000000ff0000720c */ /* 0x000fda0003f05070 */
        /* <DEDUP_REMOVED lines=17> */
.L_x_693:
        /* <DEDUP_REMOVED lines=18> */
[----:B------:R-:W-:-:S04]  /*31f0*/  @!P0 LOP3.LUT R0, RZ, R16, RZ, 0x33, !PT ;  /* 0x00000010ff008212 */ /* 0x000fc800078e33ff */
[----:B------:R-:W-:Y:S01]  /*3200*/  MOV R40, R0 ;  /* 0x0000000000287202 */ /* 0x000fe20000000f00 */
[----:B------:R-:W-:-:S04]  /*3210*/  IMAD.MOV R5, RZ, RZ, -R0 ;  /* 0x000000ffff057224 */ /* 0x000fc800078e0a00 */
[----:B------:R-:W-:Y:S02]  /*3220*/  IMAD R16, R16, R5, R34 ;  /* 0x0000000510107224 */ /* 0x000fe400078e0222 */
.L_x_694:
[----:B------:R-:W-:Y:S05]  /*3230*/  BSYNC B0 ;  /* 0x0000000000007941 */ /* 0x000fea0003800000 */
.L_x_692:
[----:B------:R-:W-:Y:S01]  /*3240*/  SHF.R.S32.HI R0, RZ, 0x1f, R9 ;  /* 0x0000001fff007819 */ /* 0x000fe20000011409 */
[-C--:B------:R-:W-:Y:S01]  /*3250*/  IMAD R5, R41, R9.reuse, RZ ;  /* 0x0000000929057224 */ /* 0x080fe200078e02ff */
[----:B------:R-:W-:Y:S01]  /*3260*/  ULDC UR4, c[0x0][0x2c4] ;  /* 0x0000b10000047ab9 */ /* 0x000fe20000000800 */
[----:B------:R-:W-:Y:S01]  /*3270*/  IMAD.WIDE.U32 R34, R40, R9, RZ ;  /* 0x0000000928227225 */ /* 0x000fe200078e00ff */
[----:B------:R-:W-:Y:S01]  /*3280*/  SHF.R.S32.HI R9, RZ, 0x1f, R3 ;  /* 0x0000001fff097819 */ /* 0x000fe20000011403 */
[----:B------:R-:W-:Y:S02]  /*3290*/  BSSY B0, `(.L_x_695) ;  /* 0x0000039000007945 */ /* 0x000fe40003800000 */
[----:B------:R-:W-:Y:S01]  /*32a0*/  IMAD R5, R0, R40, R5 ;  /* 0x0000002800057224 */ /* 0x000fe200078e0205 */
[----:B------:R-:W-:Y:S01]  /*32b0*/  LOP3.LUT R0, R43, R13, RZ, 0xfc, !PT ;  /* 0x0000000d2b007212 */ /* 0x000fe200078efcff */
[----:B------:R-:W-:Y:S02]  /*32c0*/  IMAD R48, R26, UR4, RZ ;  /* 0x000000041a307c24 */ /* 0x000fe4000f8e02ff */
[-C--:B------:R-:W-:Y:S01]  /*32d0*/  IMAD R22, R22, R3.reuse, RZ ;  /* 0x0000000316167224 */ /* 0x080fe200078e02ff */
[----:B------:R-:W-:Y:S01]  /*32e0*/  ISETP.NE.U32.AND P0, PT, R0, RZ, PT ;  /* 0x000000ff0000720c */ /* 0x000fe20003f05070 */
[----:B------:R-:W-:Y:S01]  /*32f0*/  IMAD R17, R17, R48, RZ ;  /* 0x0000003011117224 */ /* 0x000fe200078e02ff */
[----:B------:R-:W-:Y:S01]  /*3300*/  SHF.R.S32.HI R15, RZ, 0x1f, R48 ;  /* 0x0000001fff0f7819 */ /* 0x000fe20000011430 */
        /* <DEDUP_REMOVED lines=8> */
[----:B---3--:R-:W-:Y:S01]  /*3390*/  IMAD.MOV.U32 R28, RZ, RZ, R42 ;  /* 0x000000ffff1c7224 */ /* 0x008fe200078e002a */
[----:B------:R-:W-:Y:S01]  /*33a0*/  MOV R24, R14 ;  /* 0x0000000e00187202 */ /* 0x000fe20000000f00 */
[----:B------:R-:W-:Y:S01]  /*33b0*/  IMAD.MOV.U32 R23, RZ, RZ, R43 ;  /* 0x000000ffff177224 */ /* 0x000fe200078e002b */
[----:B------:R-:W-:Y:S02]  /*33c0*/  MOV R5, R13 ;  /* 0x0000000d00057202 */ /* 0x000fe40000000f00 */
[----:B------:R-:W-:Y:S02]  /*33d0*/  MOV R22, 0x33f0 ;  /* 0x000033f000167802 */ /* 0x000fe40000000f00 */
[----:B------:R-:W-:Y:S05]  /*33e0*/  CALL.REL.NOINC `($__internal_13_$__cuda_sm20_div_s64) ;  /* 0x0000001400ec7944 */ /* 0x000fea0003c00000 */
        /* <DEDUP_REMOVED lines=12> */
.L_x_696:
        /* <DEDUP_REMOVED lines=23> */
.L_x_697:
[----:B------:R-:W-:Y:S05]  /*3620*/  BSYNC B0 ;  /* 0x0000000000007941 */ /* 0x000fea0003800000 */
.L_x_695:
        /* <DEDUP_REMOVED lines=28> */
.L_x_699:
        /* <DEDUP_REMOVED lines=23> */
.L_x_700:
[----:B------:R-:W-:Y:S05]  /*3960*/  BSYNC B0 ;  /* 0x0000000000007941 */ /* 0x000fea0003800000 */
.L_x_698:
[----:B------:R-:W-:Y:S01]  /*3970*/  IADD3 R33, P1, P0, R38, R36, R32 ;  /* 0x0000002426217210 */ /* 0x000fe2000783e020 */
[----:B------:R-:W-:Y:S01]  /*3980*/  IMAD R5, R5, R4, RZ ;  /* 0x0000000405057224 */ /* 0x000fe200078e02ff */
[----:B------:R-:W-:Y:S01]  /*3990*/  SHF.R.S32.HI R0, RZ, 0x1f, R8 ;  /* 0x0000001fff007819 */ /* 0x000fe20000011408 */
[----:B------:R-:W-:Y:S01]  /*39a0*/  ULDC.64 UR4, c[0x0][0x2b0] ;  /* 0x0000ac0000047ab9 */ /* 0x000fe20000000a00 */
[----:B------:R-:W-:Y:S02]  /*39b0*/  IADD3 R33, P4, P2, R34, R33, R48 ;  /* 0x0000002122217210 */ /* 0x000fe40007a9e030 */
[----:B------:R-:W-:Y:S02]  /*39c0*/  IADD3.X R2, R6, R7, R2, P1, P0 ;  /* 0x0000000706027210 */ /* 0x000fe40000fe0402 */
[----:B------:R-:W-:Y:S02]  /*39d0*/  IADD3 R46, P1, P0, R50, R33, R46 ;  /* 0x00000021322e7210 */ /* 0x000fe4000783e02e */
[----:B------:R-:W-:Y:S01]  /*39e0*/  IADD3.X R2, R16, R2, R3, P4, P2 ;  /* 0x0000000210027210 */ /* 0x000fe200027e4403 */
[----:B------:R-:W-:-:S03]  /*39f0*/  IMAD R3, R19, R8, RZ ;  /* 0x0000000813037224 */ /* 0x000fc600078e02ff */
[----:B------:R-:W-:Y:S01]  /*3a00*/  IADD3.X R47, R14, R2, R9, P1, P0 ;  /* 0x000000020e2f7210 */ /* 0x000fe20000fe0409 */
[-C--:B------:R-:W-:Y:S01]  /*3a10*/  IMAD R0, R0, R18.reuse, R3 ;  /* 0x0000001200007224 */ /* 0x080fe200078e0203 */
        /* <DEDUP_REMOVED lines=10> */
.L_x_676:
[----:B------:R-:W-:Y:S02]  /*3ac0*/  ULDC.64 UR4, c[0x0][0x2b0] ;  /* 0x0000ac0000047ab9 */ /* 0x000fe40000000a00 */
[----:B------:R-:W-:-:S04]  /*3ad0*/  LEA R2, P0, R38, UR4, 0x2 ;  /* 0x0000000426027c11 */ /* 0x000fc8000f8010ff */
[----:B------:R-:W-:-:S05]  /*3ae0*/  LEA.HI.X R3, R38, UR5, R39, 0x2, P0 ;  /* 0x0000000526037c11 */ /* 0x000fca00080f1427 */
[----:B------:R0:W-:Y:S04]  /*3af0*/  STG.E desc[UR8][R2.64], R29 ;  /* 0x0000001d02007986 */ /* 0x0001e8000c101908 */
.L_x_675:
[----:B------:R-:W-:Y:S05]  /*3b00*/  BSYNC B1 ;  /* 0x0000000000017941 */ /* 0x000fea0003800000 */
.L_x_674:
[----:B------:R-:W2:Y:S01]  /*3b10*/  LDC R21, c[0x0][0x3c4] ;  /* 0x0000f100ff157b82 */ /* 0x000ea20000000800 */
[----:B------:R-:W4:Y:S01]  /*3b20*/  S2R R24, SR_TID.X ;  /* 0x0000000000187919 */ /* 0x000f220000002100 */
[----:B------:R-:W-:Y:S01]  /*3b30*/  LEA.HI R0, R25, R25, RZ, 0x1 ;  /* 0x0000001919007211 */ /* 0x000fe200078f08ff */
[----:B------:R-:W-:Y:S03]  /*3b40*/  BSSY B0, `(.L_x_701) ;  /* 0x0000012000007945 */ /* 0x000fe60003800000 */
[----:B------:R-:W-:-:S05]  /*3b50*/  LOP3.LUT R4, R0, 0xfffffffe, RZ, 0xc0, !PT ;  /* 0xfffffffe00047812 */ /* 0x000fca00078ec0ff */
[----:B------:R-:W-:-:S05]  /*3b60*/  IMAD.IADD R4, R25, 0x1, -R4 ;  /* 0x0000000119047824 */ /* 0x000fca00078e0a04 */
[----:B--2---:R-:W-:Y:S02]  /*3b70*/  ISETP.GE.OR P3, PT, R4, R21, P3 ;  /* 0x000000150400720c */ /* 0x004fe40001f66670 */
[----:B----4-:R-:W-:-:S04]  /*3b80*/  SHF.R.S32.HI R23, RZ, 0x1f, R24 ;  /* 0x0000001fff177819 */ /* 0x010fc80000011418 */
[----:B------:R-:W-:-:S07]  /*3b90*/  LEA.HI R23, R23, R24, RZ, 0x5 ;  /* 0x0000001817177211 */ /* 0x000fce00078f28ff */
[----:B------:R-:W-:Y:S05]  /*3ba0*/  @P3 BRA `(.L_x_702) ;  /* 0x00000000002c3947 */ /* 0x000fea0003800000 */
[----:B01----:R-:W0:Y:S01]  /*3bb0*/  S2R R2, SR_CgaCtaId ;  /* 0x0000000000027919 */ /* 0x003e220000008800 */
[----:B------:R-:W-:Y:S01]  /*3bc0*/  FADD.FTZ R5, -R29, R30 ;  /* 0x0000001e1d057221 */ /* 0x000fe20000010100 */
[----:B------:R-:W-:Y:S02]  /*3bd0*/  MOV R3, 0x400 ;  /* 0x0000040000037802 */ /* 0x000fe40000000f00 */
[----:B------:R-:W-:Y:S01]  /*3be0*/  SHF.L.U32 R0, R0, 0x1, RZ ;  /* 0x0000000100007819 */ /* 0x000fe200000006ff */
[----:B------:R-:W-:-:S03]  /*3bf0*/  FMUL.FTZ R5, R5, 1.4426950216293334961 ;  /* 0x3fb8aa3b05057820 */ /* 0x000fc60000410000 */
[----:B------:R-:W-:-:S03]  /*3c00*/  LOP3.LUT R0, R0, 0xfffffffc, RZ, 0xc0, !PT ;  /* 0xfffffffc00007812 */ /* 0x000fc600078ec0ff */
[----:B------:R-:W1:Y:S01]  /*3c10*/  MUFU.EX2 R5, R5 ;  /* 0x0000000500057308 */ /* 0x000e620000000800 */
[----:B0-----:R-:W-:-:S05]  /*3c20*/  LEA R3, R2, R3, 0x18 ;  /* 0x0000000302037211 */ /* 0x001fca00078ec0ff */
[----:B------:R-:W-:-:S05]  /*3c30*/  IMAD R3, R4, 0x14, R3 ;  /* 0x0000001404037824 */ /* 0x000fca00078e0203 */
[----:B------:R-:W-:-:S05]  /*3c40*/  IADD3 R0, R3, R0, RZ ;  /* 0x0000000003007210 */ /* 0x000fca0007ffe0ff */
[----:B-1----:R2:W-:Y:S02]  /*3c50*/  STS [R0], R5 ;  /* 0x0000000500007388 */ /* 0x0025e40000000800 */
.L_x_702:
[----:B------:R-:W-:Y:S05]  /*3c60*/  BSYNC B0 ;  /* 0x0000000000007941 */ /* 0x000fea0003800000 */
.L_x_701:
[----:B------:R-:W-:Y:S01]  /*3c70*/  BAR.SYNC.DEFER_BLOCKING 0x0 ;  /* 0x0000000000007b1d */ /* 0x000fe20000010000 */
[----:B------:R-:W-:Y:S01]  /*3c80*/  ISETP.GE.AND P0, PT, R21, 0x1, PT ;  /* 0x000000011500780c */ /* 0x000fe20003f06270 */
[----:B--2---:R-:W-:Y:S01]  /*3c90*/  IMAD.MOV.U32 R0, RZ, RZ, RZ ;  /* 0x000000ffff007224 */ /* 0x004fe200078e00ff */
[----:B01----:R-:W-:Y:S02]  /*3ca0*/  LOP3.LUT R3, R23, 0x3fffffe0, RZ, 0xc0, !PT ;  /* 0x3fffffe017037812 */ /* 0x003fe400078ec0ff */
[----:B------:R-:W-:Y:S02]  /*3cb0*/  CS2R R4, SRZ ;  /* 0x0000000000047805 */ /* 0x000fe4000001ff00 */
        /* <DEDUP_REMOVED lines=38> */
.L_x_705:
[----:B------:R-:W2:Y:S01]  /*3f20*/  @!P3 LDG.E.128 R12, desc[UR8][R30.64+-0x200] ;  /* 0xfffe00081e0cb981 */ /* 0x000ea2000c1e1d00 */
[C---:B---3--:R-:W-:Y:S01]  /*3f30*/  IADD3 R28, P1, R26.reuse, R30, RZ ;  /* 0x0000001e1a1c7210 */ /* 0x048fe20007f3e0ff */
        /* <DEDUP_REMOVED lines=55> */
.L_x_704:
        /* <DEDUP_REMOVED lines=8> */
[----:B---3--:R-:W-:-:S04]  /*4330*/  IADD3 R28, P1, R26, R30, RZ ;  /* 0x0000001e1a1c7210 */ /* 0x008fc80007f3e0ff */
        /* <DEDUP_REMOVED lines=27> */
.L_x_706:
        /* <DEDUP_REMOVED lines=8> */
.L_x_708:
[----:B------:R-:W-:Y:S05]  /*4570*/  BSYNC B0 ;  /* 0x0000000000007941 */ /* 0x000fea0003800000 */
.L_x_707:
        /* <DEDUP_REMOVED lines=8> */
.L_x_703:
[----:B------:R-:W-:-:S04]  /*4600*/  IADD3 R23, R23, UR7, RZ ;  /* 0x0000000717177c10 */ /* 0x000fc8000fffe0ff */
[----:B------:R-:W-:-:S13]  /*4610*/  ISETP.GE.AND P0, PT, R23, R20, PT ;  /* 0x000000141700720c */ /* 0x000fda0003f06270 */
[----:B------:R-:W-:Y:S05]  /*4620*/  @P0 EXIT ;  /* 0x000000000000094d */ /* 0x000fea0003800000 */
[----:B------:R-:W-:Y:S01]  /*4630*/  IABS R14, R11 ;  /* 0x0000000b000e7213 */ /* 0x000fe20000000000 */
[----:B------:R-:W0:Y:S01]  /*4640*/  LDC R10, c[0x0][0x2c4] ;  /* 0x0000b100ff0a7b82 */ /* 0x000e220000000800 */
[----:B------:R-:W-:Y:S01]  /*4650*/  IABS R16, R23 ;  /* 0x0000001700107213 */ /* 0x000fe20000000000 */
[----:B------:R-:W-:Y:S01]  /*4660*/  ULDC.64 UR4, c[0x0][0x290] ;  /* 0x0000a40000047ab9 */ /* 0x000fe20000000a00 */
[----:B------:R-:W2:Y:S01]  /*4670*/  I2F.RP R12, R14 ;  /* 0x0000000e000c7306 */ /* 0x000ea20000209400 */
[----:B------:R-:W-:Y:S02]  /*4680*/  IABS R15, R11 ;  /* 0x0000000b000f7213 */ /* 0x000fe40000000000 */
[----:B------:R-:W-:Y:S02]  /*4690*/  F2FP.BF16.F32.PACK_AB R6, R6, R9 ;  /* 0x000000090606723e */ /* 0x000fe400000010ff */
[----:B------:R-:W-:Y:S02]  /*46a0*/  IADD3 R15, RZ, -R15, RZ ;  /* 0x8000000fff0f7210 */ /* 0x000fe40007ffe0ff */
[----:B------:R-:W-:-:S02]  /*46b0*/  F2FP.BF16.F32.PACK_AB R7, R4, R7 ;  /* 0x000000070407723e */ /* 0x000fc400000010ff */
[----:B------:R-:W-:Y:S02]  /*46c0*/  F2FP.BF16.F32.PACK_AB R2, R2, R5 ;  /* 0x000000050202723e */ /* 0x000fe400000010ff */
[----:B------:R-:W-:Y:S01]  /*46d0*/  F2FP.BF16.F32.PACK_AB R3, R0, R3 ;  /* 0x000000030003723e */ /* 0x000fe200000010ff */
[----:B--2---:R-:W2:Y:S02]  /*46e0*/  MUFU.RCP R18, R12 ;  /* 0x0000000c00127308 */ /* 0x004ea40000001000 */
[----:B--2---:R-:W-:-:S06]  /*46f0*/  VIADD R18, R18, 0xffffffe ;  /* 0x0ffffffe12127836 */ /* 0x004fcc0000000000 */
[----:B------:R-:W2:Y:S02]  /*4700*/  F2I.FTZ.U32.TRUNC.NTZ R19, R18 ;  /* 0x0000001200137305 */ /* 0x000ea4000021f000 */
[----:B--2---:R-:W-:Y:S02]  /*4710*/  IMAD.MOV R8, RZ, RZ, -R19 ;  /* 0x000000ffff087224 */ /* 0x004fe400078e0a13 */
[----:B------:R-:W-:Y:S02]  /*4720*/  IMAD.MOV.U32 R18, RZ, RZ, RZ ;  /* 0x000000ffff127224 */ /* 0x000fe400078e00ff */
[----:B------:R-:W-:Y:S01]  /*4730*/  IMAD R13, R8, R14, RZ ;  /* 0x0000000e080d7224 */ /* 0x000fe200078e02ff */
[----:B0-----:R-:W-:-:S03]  /*4740*/  IABS R8, R10 ;  /* 0x0000000a00087213 */ /* 0x001fc60000000000 */
[----:B------:R-:W-:-:S06]  /*4750*/  IMAD.HI.U32 R13, R19, R13, R18 ;  /* 0x0000000d130d7227 */ /* 0x000fcc00078e0012 */
[----:B------:R-:W-:Y:S02]  /*4760*/  IMAD.HI.U32 R12, R13, R16, RZ ;  /* 0x000000100d0c7227 */ /* 0x000fe400078e00ff */
[----:B------:R-:W0:Y:S02]  /*4770*/  I2F.RP R13, R8 ;  /* 0x00000008000d7306 */ /* 0x000e240000209400 */
[----:B------:R-:W-:-:S05]  /*4780*/  IMAD R15, R12, R15, R16 ;  /* 0x0000000f0c0f7224 */ /* 0x000fca00078e0210 */
[----:B------:R-:W-:Y:S01]  /*4790*/  ISETP.GT.U32.AND P1, PT, R14, R15, PT ;  /* 0x0000000f0e00720c */ /* 0x000fe20003f24070 */
[----:B0-----:R-:W0:-:S12]  /*47a0*/  MUFU.RCP R13, R13 ;  /* 0x0000000d000d7308 */ /* 0x001e180000001000 */
[----:B------:R-:W-:Y:S02]  /*47b0*/  @!P1 IMAD.IADD R15, R15, 0x1, -R14 ;  /* 0x000000010f0f9824 */ /* 0x000fe400078e0a0e */
[----:B------:R-:W-:Y:S01]  /*47c0*/  @!P1 VIADD R12, R12, 0x1 ;  /* 0x000000010c0c9836 */ /* 0x000fe20000000000 */
[----:B------:R-:W-:Y:S02]  /*47d0*/  ISETP.NE.AND P1, PT, R11, RZ, PT ;  /* 0x000000ff0b00720c */ /* 0x000fe40003f25270 */
[----:B------:R-:W-:Y:S02]  /*47e0*/  ISETP.GE.U32.AND P2, PT, R15, R14, PT ;  /* 0x0000000e0f00720c */ /* 0x000fe40003f46070 */
[----:B------:R-:W-:-:S04]  /*47f0*/  LOP3.LUT R14, R23, R11, RZ, 0x3c, !PT ;  /* 0x0000000b170e7212 */ /* 0x000fc800078e3cff */
[----:B------:R-:W-:Y:S01]  /*4800*/  ISETP.GE.AND P0, PT, R14, RZ, PT ;  /* 0x000000ff0e00720c */ /* 0x000fe20003f06270 */
[----:B0-----:R-:W-:-:S04]  /*4810*/  VIADD R14, R13, 0xffffffe ;  /* 0x0ffffffe0d0e7836 */ /* 0x001fc80000000000 */
[----:B------:R0:W2:Y:S02]  /*4820*/  F2I.FTZ.U32.TRUNC.NTZ R15, R14 ;  /* 0x0000000e000f7305 */ /* 0x0000a4000021f000 */
[----:B------:R-:W-:-:S06]  /*4830*/  @P2 IADD3 R12, R12, 0x1, RZ ;  /* 0x000000010c0c2810 */ /* 0x000fcc0007ffe0ff */
        /* <DEDUP_REMOVED lines=19> */
[----:B------:R-:W-:-:S05]  /*4970*/  SHF.R.S32.HI R8, RZ, 0x1f, R12 ;  /* 0x0000001fff087819 */ /* 0x000fca000001140c */
[----:B------:R-:W-:-:S04]  /*4980*/  IMAD R11, R8, UR4, RZ ;  /* 0x00000004080b7c24 */ /* 0x000fc8000f8e02ff */
[----:B------:R-:W-:Y:S02]  /*4990*/  IMAD R8, R12, UR5, R11 ;  /* 0x000000050c087c24 */ /* 0x000fe4000f8e020b */
[----:B------:R-:W-:Y:S02]  /*49a0*/  @P2 VIADD R14, R14, 0x1 ;  /* 0x000000010e0e2836 */ /* 0x000fe40000000000 */
[----:B------:R-:W-:Y:S01]  /*49b0*/  IMAD.WIDE.U32 R12, R12, UR4, RZ ;  /* 0x000000040c0c7c25 */ /* 0x000fe2000f8e00ff */
[----:B------:R-:W-:-:S03]  /*49c0*/  ULDC.64 UR4, c[0x0][0x2a0] ;  /* 0x0000a80000047ab9 */ /* 0x000fc60000000a00 */
[----:B------:R-:W-:Y:S01]  /*49d0*/  @!P1 IMAD.MOV R14, RZ, RZ, -R14 ;  /* 0x000000ffff0e9224 */ /* 0x000fe200078e0a0e */
[----:B------:R-:W-:Y:S02]  /*49e0*/  @!P0 LOP3.LUT R14, RZ, R10, RZ, 0x33, !PT ;  /* 0x0000000aff0e8212 */ /* 0x000fe400078e33ff */
[----:B------:R-:W-:Y:S02]  /*49f0*/  IADD3 R13, R13, R8, RZ ;  /* 0x000000080d0d7210 */ /* 0x000fe40007ffe0ff */
[----:B------:R-:W-:Y:S01]  /*4a00*/  SHF.R.S32.HI R11, RZ, 0x1f, R14 ;  /* 0x0000001fff0b7819 */ /* 0x000fe2000001140e */
[----:B------:R-:W-:Y:S01]  /*4a10*/  IMAD R10, R14, R10, R16 ;  /* 0x0000000a0e0a7224 */ /* 0x000fe200078e0210 */
[----:B------:R-:W-:Y:S01]  /*4a20*/  IADD3 R8, R24, 0x80, RZ ;  /* 0x0000008018087810 */ /* 0x000fe20007ffe0ff */
[----:B------:R-:W-:-:S04]  /*4a30*/  IMAD.WIDE.U32 R12, R14, UR4, R12 ;  /* 0x000000040e0c7c25 */ /* 0x000fc8000f8e000c */
[----:B------:R-:W-:Y:S02]  /*4a40*/  IMAD R11, R11, UR4, RZ ;  /* 0x000000040b0b7c24 */ /* 0x000fe4000f8e02ff */
[----:B------:R-:W-:Y:S02]  /*4a50*/  IMAD.IADD R10, R23, 0x1, -R10 ;  /* 0x00000001170a7824 */ /* 0x000fe400078e0a0a */
[----:B------:R-:W-:Y:S01]  /*4a60*/  IMAD R15, R14, UR5, R11 ;  /* 0x000000050e0f7c24 */ /* 0x000fe2000f8e020b */
[----:B------:R-:W-:Y:S02]  /*4a70*/  ULDC.64 UR4, c[0x0][0x298] ;  /* 0x0000a60000047ab9 */ /* 0x000fe40000000a00 */
[----:B------:R-:W-:Y:S01]  /*4a80*/  SHF.R.S32.HI R11, RZ, 0x1f, R10 ;  /* 0x0000001fff0b7819 */ /* 0x000fe2000001140a */
[----:B------:R-:W-:-:S04]  /*4a90*/  IMAD.IADD R13, R13, 0x1, R15 ;  /* 0x000000010d0d7824 */ /* 0x000fc800078e020f */
        /* <DEDUP_REMOVED lines=16> */
        .weak           $__internal_13_$__cuda_sm20_div_s64
        .type           $__internal_13_$__cuda_sm20_div_s64,@function
        .size           $__internal_13_$__cuda_sm20_div_s64,(.L_x_4953 - $__internal_13_$__cuda_sm20_div_s64)
$__internal_13_$__cuda_sm20_div_s64:
        /* <DEDUP_REMOVED lines=17> */
[----:B------:R-:W-:-:S04]  /*4cb0*/  IMAD.HI.U32 R21, R53, R0, RZ ;  /* 0x0000000035157227 */ /* 0x000fc800078e00ff */
[----:B------:R-:W-:-:S04]  /*4cc0*/  IMAD.HI.U32 R19, P2, R53, R19, R44 ;  /* 0x0000001335137227 */ /* 0x000fc8000784002c */
[----:B------:R-:W-:Y:S02]  /*4cd0*/  IMAD R0, R53, R0, RZ ;  /* 0x0000000035007224 */ /* 0x000fe400078e02ff */
[----:B------:R-:W-:-:S03]  /*4ce0*/  IMAD.X R21, R21, 0x1, R53, P0 ;  /* 0x0000000115157824 */ /* 0x000fc600000e0635 */
[----:B------:R-:W-:-:S04]  /*4cf0*/  IADD3 R53, P0, R0, R19, RZ ;  /* 0x0000001300357210 */ /* 0x000fc80007f1e0ff */
[----:B------:R-:W-:Y:S01]  /*4d00*/  IADD3.X R21, RZ, RZ, R21, P0, P2 ;  /* 0x000000ffff157210 */ /* 0x000fe200007e4415 */
[----:B------:R-:W-:Y:S01]  /*4d10*/  IMAD.WIDE.U32 R44, R53, R40, RZ ;  /* 0x00000028352c7225 */ /* 0x000fe200078e00ff */
[----:B------:R-:W-:-:S03]  /*4d20*/  ISETP.GE.AND P2, PT, R23, RZ, PT ;  /* 0x000000ff1700720c */ /* 0x000fc60003f46270 */
[----:B------:R-:W-:Y:S01]  /*4d30*/  IMAD R19, R53, R41, R45 ;  /* 0x0000002935137224 */ /* 0x000fe200078e022d */
[----:B------:R-:W-:-:S03]  /*4d40*/  IADD3 R44, P0, RZ, -R44, RZ ;  /* 0x8000002cff2c7210 */ /* 0x000fc60007f1e0ff */
[----:B------:R-:W-:Y:S02]  /*4d50*/  IMAD R19, R21, R40, R19 ;  /* 0x0000002815137224 */ /* 0x000fe400078e0213 */
[----:B------:R-:W-:-:S04]  /*4d60*/  IMAD.HI.U32 R52, R53, R44, RZ ;  /* 0x0000002c35347227 */ /* 0x000fc800078e00ff */
[----:B------:R-:W-:-:S04]  /*4d70*/  IMAD.X R19, RZ, RZ, ~R19, P0 ;  /* 0x000000ffff137224 */ /* 0x000fc800000e0e13 */
[----:B------:R-:W-:-:S04]  /*4d80*/  IMAD.WIDE.U32 R52, P0, R53, R19, R52 ;  /* 0x0000001335347225 */ /* 0x000fc80007800034 */
[----:B------:R-:W-:-:S04]  /*4d90*/  IMAD.HI.U32 R0, R21, R19, RZ ;  /* 0x0000001315007227 */ /* 0x000fc800078e00ff */
[----:B------:R-:W-:Y:S01]  /*4da0*/  IMAD.HI.U32 R44, P5, R21, R44, R52 ;  /* 0x0000002c152c7227 */ /* 0x000fe200078a0034 */
[----:B------:R-:W-:-:S03]  /*4db0*/  IADD3.X R0, R0, R21, RZ, P0, !PT ;  /* 0x0000001500007210 */ /* 0x000fc600007fe4ff */
[----:B------:R-:W-:Y:S01]  /*4dc0*/  IMAD R19, R21, R19, RZ ;  /* 0x0000001315137224 */ /* 0x000fe200078e02ff */
[----:B------:R-:W-:Y:S01]  /*4dd0*/  IADD3 R21, P0, RZ, -R28, RZ ;  /* 0x8000001cff157210 */ /* 0x000fe20007f1e0ff */
[----:B------:R-:W-:-:S03]  /*4de0*/  IMAD.MOV.U32 R53, RZ, RZ, RZ ;  /* 0x000000ffff357224 */ /* 0x000fc600078e00ff */
[----:B------:R-:W-:Y:S02]  /*4df0*/  IADD3 R44, P4, R19, R44, RZ ;  /* 0x0000002c132c7210 */ /* 0x000fe40007f9e0ff */
        /* <DEDUP_REMOVED lines=20> */
[----:B------:R-:W-:-:S04]  /*4f40*/  SEL R21, R44, R21, P4 ;  /* 0x000000152c157207 */ /* 0x000fc80002000000 */
[----:B------:R-:W-:Y:S01]  /*4f50*/  ISETP.GE.U32.AND P0, PT, R21, R40, PT ;  /* 0x000000281500720c */ /* 0x000fe20003f06070 */
[----:B------:R-:W-:Y:S01]  /*4f60*/  IMAD.X R40, R19, 0x1, ~R41, P2 ;  /* 0x0000000113287824 */ /* 0x000fe200010e0e29 */
[----:B------:R-:W-:-:S04]  /*4f70*/  IADD3 R21, P2, R28, 0x1, RZ ;  /* 0x000000011c157810 */ /* 0x000fc80007f5e0ff */
[----:B------:R-:W-:Y:S01]  /*4f80*/  SEL R40, R40, R19, P4 ;  /* 0x0000001328287207 */ /* 0x000fe20002000000 */
[----:B------:R-:W-:Y:S01]  /*4f90*/  IMAD.X R19, RZ, RZ, R0, P2 ;  /* 0x000000ffff137224 */ /* 0x000fe200010e0600 */
[----:B------:R-:W-:Y:S02]  /*4fa0*/  SEL R21, R21, R28, P4 ;  /* 0x0000001c15157207 */ /* 0x000fe40002000000 */
[----:B------:R-:W-:Y:S01]  /*4fb0*/  ISETP.GE.U32.AND.EX P2, PT, R40, R41, PT, P0 ;  /* 0x000000292800720c */ /* 0x000fe20003f46100 */
[----:B------:R-:W-:Y:S01]  /*4fc0*/  IMAD.MOV.U32 R40, RZ, RZ, R22 ;  /* 0x000000ffff287224 */ /* 0x000fe200078e0016 */
[----:B------:R-:W-:Y:S01]  /*4fd0*/  SEL R19, R19, R0, P4 ;  /* 0x0000000013137207 */ /* 0x000fe20002000000 */
[----:B------:R-:W-:Y:S01]  /*4fe0*/  IMAD.MOV.U32 R41, RZ, RZ, 0x0 ;  /* 0x00000000ff297424 */ /* 0x000fe200078e00ff */
[----:B------:R-:W-:-:S04]  /*4ff0*/  IADD3 R28, P0, R21, 0x1, RZ ;  /* 0x00000001151c7810 */ /* 0x000fc80007f1e0ff */
[----:B------:R-:W-:Y:S01]  /*5000*/  SEL R28, R28, R21, P2 ;  /* 0x000000151c1c7207 */ /* 0x000fe20001000000 */
[----:B------:R-:W-:Y:S01]  /*5010*/  IMAD.X R0, RZ, RZ, R19, P0 ;  /* 0x000000ffff007224 */ /* 0x000fe200000e0613 */
[----:B------:R-:W-:Y:S02]  /*5020*/  LOP3.LUT R21, R5, R23, RZ, 0x3c, !PT ;  /* 0x0000001705157212 */ /* 0x000fe400078e3cff */
[----:B------:R-:W-:Y:S02]  /*5030*/  ISETP.NE.U32.AND P0, PT, R24, RZ, PT ;  /* 0x000000ff1800720c */ /* 0x000fe40003f05070 */
[----:B------:R-:W-:Y:S02]  /*5040*/  SEL R0, R0, R19, P2 ;  /* 0x0000001300007207 */ /* 0x000fe40001000000 */
[----:B------:R-:W-:Y:S02]  /*5050*/  IADD3 R19, P2, RZ, -R28, RZ ;  /* 0x8000001cff137210 */ /* 0x000fe40007f5e0ff */
[----:B------:R-:W-:-:S02]  /*5060*/  ISETP.GE.AND P4, PT, R21, RZ, PT ;  /* 0x000000ff1500720c */ /* 0x000fc40003f86270 */
[----:B------:R-:W-:Y:S02]  /*5070*/  IADD3.X R21, RZ, ~R0, RZ, P2, !PT ;  /* 0x80000000ff157210 */ /* 0x000fe400017fe4ff */
[----:B------:R-:W-:Y:S02]  /*5080*/  ISETP.NE.AND.EX P0, PT, R5, RZ, PT, P0 ;  /* 0x000000ff0500720c */ /* 0x000fe40003f05300 */
[----:B------:R-:W-:Y:S02]  /*5090*/  SEL R19, R19, R28, !P4 ;  /* 0x0000001c13137207 */ /* 0x000fe40006000000 */
[----:B------:R-:W-:Y:S02]  /*50a0*/  SEL R21, R21, R0, !P4 ;  /* 0x0000000015157207 */ /* 0x000fe40006000000 */
[----:B------:R-:W-:Y:S02]  /*50b0*/  SEL R0, R19, 0xffffffff, P0 ;  /* 0xffffffff13007807 */ /* 0x000fe40000000000 */
[----:B------:R-:W-:Y:S01]  /*50c0*/  SEL R21, R21, 0xffffffff, P0 ;  /* 0xffffffff15157807 */ /* 0x000fe20000000000 */
[----:B------:R-:W-:Y:S06]  /*50d0*/  RET.REL.NODEC R40 `(_ZN5flash32flash_fwd_splitkv_combine_kernelI23Flash_fwd_kernel_traitsILi256ELi64ELi64ELi4ELb0ELb0EN7cutlass10bfloat16_tE19Flash_kernel_traitsILi256ELi64ELi64ELi4ES3_EELi4ELi1ELb1EEEvNS_16Flash_fwd_paramsE) ;  /* 0xffffffac28c87950 */ /* 0x000fec0003c3ffff */
.L_x_709:
        /* <DEDUP_REMOVED lines=10> */
.L_x_4953:


//--------------------- .text._ZN5flash24flash_fwd_splitkv_kernelI23Flash_fwd_kernel_traitsILi256ELi64ELi64ELi4ELb0ELb0EN7cutlass10bfloat16_tE19Flash_kernel_traitsILi256ELi64ELi64ELi4ES3_EELb1ELb0ELb0ELb0ELb0ELb0ELb0ELb0EEEvNS_16Flash_fwd_paramsE --------------------------
	.section	.text._ZN5flash24flash_fwd_splitkv_kernelI23Flash_fwd_kernel_traitsILi256ELi64ELi64ELi4ELb0ELb0EN7cutlass10bfloat16_tE19Flash_kernel_traitsILi256ELi64ELi64ELi4ES3_EELb1ELb0ELb0ELb0ELb0ELb0ELb0ELb0EEEvNS_16Flash_fwd_paramsE,"ax",@progbits
	.align	128
        .global         _ZN5flash24flash_fwd_splitkv_kernelI23Flash_fwd_kernel_traitsILi256ELi64ELi64ELi4ELb0ELb0EN7cutlass10bfloat16_tE19Flash_kernel_traitsILi256ELi64ELi64ELi4ES3_EELb1ELb0ELb0ELb0ELb0ELb0ELb0ELb0EEEvNS_16Flash_fwd_paramsE
        .type           _ZN5flash24flash_fwd_splitkv_kernelI23Flash_fwd_kernel_traitsILi256ELi64ELi64ELi4ELb0ELb0EN7cutlass10bfloat16_tE19Flash_kernel_traitsILi256ELi64ELi64ELi4ES3_EELb1ELb0ELb0ELb0ELb0ELb0ELb0ELb0EEEvNS_16Flash_fwd_paramsE,@function
        .size           _ZN5flash24flash_fwd_splitkv_kernelI23Flash_fwd_kernel_traitsILi256ELi64ELi64ELi4ELb0ELb0EN7cutlass10bfloat16_tE19Flash_kernel_traitsILi256ELi64ELi64ELi4ES3_EELb1ELb0ELb0ELb0ELb0ELb0ELb0ELb0EEEvNS_16Flash_fwd_paramsE,(.L_x_4980 - _ZN5flash24flash_fwd_splitkv_kernelI23Flash_fwd_kernel_traitsILi256ELi64ELi64ELi4ELb0ELb0EN7cutlass10bfloat16_tE19Flash_kernel_traitsILi256ELi64ELi64ELi4ES3_EELb1ELb0ELb0ELb0ELb0ELb0ELb0ELb0EEEvNS_16Flash_fwd_paramsE)
        .other          _ZN5flash24flash_fwd_splitkv_kernelI23Flash_fwd_kernel_traitsILi256ELi64ELi64ELi4ELb0ELb0EN7cutlass10bfloat16_tE19Flash_kernel_traitsILi256ELi64ELi64ELi4ES3_EELb1ELb0ELb0ELb0ELb0ELb0ELb0ELb0EEEvNS_16Flash_fwd_paramsE,@"STO_CUDA_ENTRY STV_DEFAULT"
_ZN5flash24flash_fwd_splitkv_kernelI23Flash_fwd_kernel_traitsILi256ELi64ELi64ELi4ELb0ELb0EN7cutlass10bfloat16_tE19Flash_kernel_traitsILi256ELi64ELi64ELi4ES3_EELb1ELb0ELb0ELb0ELb0ELb0ELb0ELb0EEEvNS_16Flash_fwd_paramsE:
.text._ZN5flash24flash_fwd_splitkv_kernelI23Flash_fwd_kernel_traitsILi256ELi64ELi64ELi4ELb0ELb0EN7cutlass10bfloat16_tE19Flash_kernel_traitsILi256ELi64ELi64ELi4ES3_EELb1ELb0ELb0ELb0ELb0ELb0ELb0ELb0EEEvNS_16Flash_fwd_paramsE:
[----:B------:R-:W-:Y:S08]  /*0000*/  LDC R1, c[0x0][0x28] ;  /* 0x00000a00ff017b82 */ /* 0x000ff00000000800 */
[----:B------:R-:W1:Y:S01]  /*0010*/  S2UR UR14, SR_CTAID.Y ;  /* 0x00000000000e79c3 */ /* 0x000e620000002600 */
[----:B------:R-:W-:Y:S01]  /*0020*/  ULDC.64 UR4, c[0x0][0x300] ;  /* 0x0000c00000047ab9 */ /* 0x000fe20000000a00 */
[----:B------:R-:W-:Y:S01]  /*0030*/  ULDC.64 UR6, c[0x0][0x2f0] ;  /* 0x0000bc0000067ab9 */ /* 0x000fe20000000a00 */
[----:B------:R-:W-:-:S02]  /*0040*/  UISETP.NE.U32.AND UP1, UPT, UR4, URZ, UPT ;  /* 0x0000003f0400728c */ /* 0x000fc4000bf25070 */
[----:B------:R-:W-:Y:S02]  /*0050*/  UISETP.NE.U32.AND UP2, UPT, UR6, URZ, UPT ;  /* 0x0000003f0600728c */ /* 0x000fe4000bf45070 */
[----:B------:R-:W-:Y:S02]  /*0060*/  UISETP.NE.AND.EX UP1, UPT, UR5, URZ, UPT, UP1 ;  /* 0x0000003f0500728c */ /* 0x000fe4000bf25310 */
[----:B------:R-:W-:Y:S01]  /*0070*/  UISETP.NE.AND.EX UP2, UPT, UR7, URZ, UPT, UP2 ;  /* 0x0000003f0700728c */ /* 0x000fe2000bf45320 */
[----:B------:R-:W-:Y:S01]  /*0080*/  ULDC.64 UR8, c[0x0][0x2f0] ;  /* 0x0000bc0000087ab9 */ /* 0x000fe20000000a00 */
[----:B------:R-:W-:Y:S02]  /*0090*/  ULDC.U8 UR6, c[0x0][0x3c2] ;  /* 0x0000f08000067ab9 */ /* 0x000fe40000000000 */
[----:B------:R-:W-:Y:S01]  /*00a0*/  PLOP3.LUT P0, PT, PT, PT, UP1, 0x80, 0x0 ;  /* 0x000000000000781c */ /* 0x000fe20003f0f018 */
[----:B------:R-:W-:Y:S01]  /*00b0*/  ULDC.64 UR4, c[0x0][0x2f8] ;  /* 0x0000be0000047ab9 */ /* 0x000fe20000000a00 */
[----:B------:R-:W-:Y:S01]  /*00c0*/  PLOP3.LUT P2, PT, PT, PT, UP2, 0x80, 0x0 ;  /* 0x000000000000781c */ /* 0x000fe20003f4f028 */
[----:B------:R-:W-:-:S02]  /*00d0*/  UISETP.NE.AND UP3, UPT, UR6, URZ, UPT ;  /* 0x0000003f0600728c */ /* 0x000fc4000bf65270 */
[----:B------:R-:W-:Y:S01]  /*00e0*/  UISETP.EQ.U32.AND UP0, UPT, UR4, URZ, UPT ;  /* 0x0000003f0400728c */ /* 0x000fe2000bf02070 */
[----:B------:R-:W-:Y:S01]  /*00f0*/  ULDC.64 UR24, c[0x0][0x208] ;  /* 0x0000820000187ab9 */ /* 0x000fe20000000a00 */
[----:B------:R-:W-:Y:S02]  /*0100*/  ULDC.64 UR6, c[0x0][0x2f8] ;  /* 0x0000be0000067ab9 */ /* 0x000fe40000000a00 */
[----:B------:R-:W-:Y:S02]  /*0110*/  UISETP.EQ.OR.EX UP0, UPT, UR5, URZ, !UP3, UP0 ;  /* 0x0000003f0500728c */ /* 0x000fe4000df02700 */
[----:B-1----:R-:W-:-:S06]  /*0120*/  UIMAD.WIDE UR8, UR14, 0x4, UR8 ;  /* 0x000000040e0878a5 */ /* 0x002fcc000f8e0208 */
[----:B------:R-:W-:Y:S02]  /*0130*/  IMAD.U32 R10, RZ, RZ, UR8 ;  /* 0x00000008ff0a7e24 */ /* 0x000fe4000f8e00ff */
[----:B------:R-:W-:Y:S01]  /*0140*/  IMAD.U32 R11, RZ, RZ, UR9 ;  /* 0x00000009ff0b7e24 */ /* 0x000fe2000f8e00ff */
[----:B------:R-:W-:Y:S02]  /*0150*/  @UP1 ULDC.64 UR8, c[0x0][0x300] ;  /* 0x0000c00000081ab9 */ /* 0x000fe40000000a00 */
[----:B------:R-:W-:Y:S02]  /*0160*/  @UP1 UIMAD.WIDE UR8, UR14, 0x4, UR8 ;  /* 0x000000040e0818a5 */ /* 0x000fe4000f8e0208 */
[----:B------:R-:W2:Y:S04]  /*0170*/  @P2 LDG.E R4, desc[UR24][R10.64] ;  /* 0x000000180a042981 */ /* 0x000ea8000c1e1900 */
[----:B------:R-:W-:Y:S01]  /*0180*/  IMAD.U32 R8, RZ, RZ, UR8 ;  /* 0x00000008ff087e24 */ /* 0x000fe2000f8e00ff */
[----:B------:R-:W3:Y:S01]  /*0190*/  @P2 LDG.E R0, desc[UR24][R10.64+0x4] ;  /* 0x000004180a002981 */ /* 0x000ee2000c1e1900 */
[----:B------:R-:W-:Y:S01]  /*01a0*/  IMAD.U32 R9, RZ, RZ, UR9 ;  /* 0x00000009ff097e24 */ /* 0x000fe2000f8e00ff */
[----:B------:R-:W-:Y:S01]  /*01b0*/  PLOP3.LUT P1, PT, PT, PT, UP0, 0x80, 0x0 ;  /* 0x000000000000781c */ /* 0x000fe20003f2f008 */
[----:B------:R-:W-:-:S03]  /*01c0*/  UIMAD.WIDE UR6, UR14, 0x4, UR6 ;  /* 0x000000040e0678a5 */ /* 0x000fc6000f8e0206 */
[----:B------:R-:W4:Y:S03]  /*01d0*/  @P0 LDG.E R2, desc[UR24][R8.64] ;  /* 0x0000001808020981 */ /* 0x000f26000c1e1900 */
[----:B------:R-:W-:Y:S02]  /*01e0*/  IMAD.U32 R6, RZ, RZ, UR6 ;  /* 0x00000006ff067e24 */ /* 0x000fe4000f8e00ff */
[----:B------:R-:W-:-:S05]  /*01f0*/  IMAD.U32 R7, RZ, RZ, UR7 ;  /* 0x00000007ff077e24 */ /* 0x000fca000f8e00ff */
[----:B------:R-:W5:Y:S01]  /*0200*/  @!P1 LDG.E R3, desc[UR24][R6.64] ;  /* 0x0000001806039981 */ /* 0x000f62000c1e1900 */
[----:B------:R-:W-:Y:S01]  /*0210*/  UMOV UR17, 0xffffffff ;  /* 0xffffffff00117882 */ /* 0x000fe20000000000 */
[----:B------:R-:W-:Y:S01]  /*0220*/  UMOV UR16, URZ ;  /* 0x0000003f00107c82 */ /* 0x000fe20008000000 */
[----:B------:R-:W-:Y:S01]  /*0230*/  UMOV UR18, 0xffffffff ;  /* 0xffffffff00127882 */ /* 0x000fe20000000000 */
[----:B------:R-:W1:Y:S08]  /*0240*/  S2UR UR21, SR_CTAID.X ;  /* 0x00000000001579c3 */ /* 0x000e700000002500 */
[----:B------:R-:W1:Y:S01]  /*0250*/  S2UR UR12, SR_CTAID.Z ;  /* 0x00000000000c79c3 */ /* 0x000e620000002700 */
[----:B--2---:R-:W-:-:S02]  /*0260*/  @P2 R2UR UR17, R4 ;  /* 0x00000000041122ca */ /* 0x004fc400000e0000 */
[----:B---3--:R-:W-:Y:S02]  /*0270*/  @P2 R2UR UR19, R0 ;  /* 0x00000000001322ca */ /* 0x008fe400000e0000 */
[----:B----4-:R-:W-:Y:S02]  /*0280*/  @P0 R2UR UR16, R2 ;  /* 0x00000000021002ca */ /* 0x010fe400000e0000 */
[----:B------:R-:W-:-:S04]  /*0290*/  ISETP.NE.U32.AND P0, PT, RZ, UR4, PT ;  /* 0x00000004ff007c0c */ /* 0x000fc8000bf05070 */
[----:B------:R-:W-:-:S05]  /*02a0*/  ISETP.NE.AND.EX P0, PT, RZ, UR5, PT, P0 ;  /* 0x00000005ff007c0c */ /* 0x000fca000bf05300 */
[----:B------:R-:W-:Y:S01]  /*02b0*/  @UP2 UIADD3 UR19, UR19, -UR17, URZ ;  /* 0x8000001113132290 */ /* 0x000fe2000fffe03f */
[----:B-----5:R-:W-:-:S06]  /*02c0*/  @!P1 R2UR UR18, R3 ;  /* 0x00000000031292ca */ /* 0x020fcc00000e0000 */
[----:B------:R-:W-:Y:S01]  /*02d0*/  @!UP2 ULDC UR19, c[0x0][0x2c4] ;  /* 0x0000b1000013aab9 */ /* 0x000fe20000000800 */
[----:B-1----:R-:W-:Y:S08]  /*02e0*/  @!P0 BRA `(.L_x_710) ;  /* 0x00000000001c8947 */ /* 0x002ff00003800000 */
[----:B------:R-:W-:-:S13]  /*02f0*/  PLOP3.LUT P0, PT, PT, PT, UP3, 0x80, 0x0 ;  /* 0x000000000000781c */ /* 0x000fda0003f0f038 */
[----:B------:R-:W2:Y:S04]  /*0300*/  @P0 LDG.E R0, desc[UR24][R6.64+0x4] ;  /* 0x0000041806000981 */ /* 0x000ea8000c1e1900 */
[----:B------:R-:W3:Y:S01]  /*0310*/  @!P0 LDG.E R2, desc[UR24][R6.64] ;  /* 0x0000001806028981 */ /* 0x000ee2000c1e1900 */
[----:B--2---:R-:W-:-:S13]  /*0320*/  @P0 R2UR UR6, R0 ;  /* 0x00000000000602ca */ /* 0x004fda00000e0000 */
[----:B------:R-:W-:-:S07]  /*0330*/  @UP3 UIADD3 UR6, UR6, -UR18, URZ ;  /* 0x8000001206063290 */ /* 0x000fce000fffe03f */
[----:B---3--:R-:W-:Y:S01]  /*0340*/  @!P0 R2UR UR6, R2 ;  /* 0x00000000020682ca */ /* 0x008fe200000e0000 */
[----:B------:R-:W-:-:S14]  /*0350*/  BRA `(.L_x_711) ;  /* 0x0000000000047947 */ /* 0x000fdc0003800000 */
.L_x_710:
[----:B------:R-:W-:-:S03]  /*0360*/  ULDC UR6, c[0x0][0x2c8] ;  /* 0x0000b20000067ab9 */ /* 0x000fc60000000800 */
.L_x_711:
[----:B------:R-:W-:Y:S02]  /*0370*/  ULDC.64 UR4, c[0x0][0x308] ;  /* 0x0000c20000047ab9 */ /* 0x000fe40000000a00 */
[----:B------:R-:W-:-:S04]  /*0380*/  UISETP.NE.U32.AND UP2, UPT, UR4, URZ, UPT ;  /* 0x0000003f0400728c */ /* 0x000fc8000bf45070 */
[----:B------:R-:W-:-:S06]  /*0390*/  UISETP.NE.AND.EX UP2, UPT, UR5, URZ, UPT, UP2 ;  /* 0x0000003f0500728c */ /* 0x000fcc000bf45320 */
[----:B------:R-:W-:-:S05]  /*03a0*/  PLOP3.LUT P0, PT, PT, PT, UP2, 0x80, 0x0 ;  /* 0x000000000000781c */ /* 0x000fca0003f0f028 */
[----:B------:R-:W-:Y:S02]  /*03b0*/  @UP2 ULDC.64 UR4, c[0x0][0x308] ;  /* 0x0000c20000042ab9 */ /* 0x000fe40000000a00 */
[----:B------:R-:W-:-:S06]  /*03c0*/  @UP2 UIMAD.WIDE UR4, UR14, 0x4, UR4 ;  /* 0x000000040e0428a5 */ /* 0x000fcc000f8e0204 */
[----:B------:R-:W-:Y:S02]  /*03d0*/  IMAD.U32 R2, RZ, RZ, UR4 ;  /* 0x00000004ff027e24 */ /* 0x000fe4000f8e00ff */
[----:B------:R-:W-:Y:S01]  /*03e0*/  IMAD.U32 R3, RZ, RZ, UR5 ;  /* 0x00000005ff037e24 */ /* 0x000fe2000f8e00ff */
[----:B------:R-:W-:Y:S01]  /*03f0*/  USHF.L.U32 UR21, UR21, 0x6, URZ ;  /* 0x0000000615157899 */ /* 0x000fe2000800063f */
[----:B------:R-:W-:-:S03]  /*0400*/  @!UP2 ULDC.64 UR4, c[0x0][0x318] ;  /* 0x0000c6000004aab9 */ /* 0x000fc60000000a00 */
[----:B------:R-:W2:Y:S01]  /*0410*/  @P0 LDG.E R0, desc[UR24][R2.64] ;  /* 0x0000001802000981 */ /* 0x000ea2000c1e1900 */
[----:B------:R-:W-:Y:S02]  /*0420*/  UISETP.GT.AND UP1, UPT, UR19, UR21, UPT ;  /* 0x000000151300728c */ /* 0x000fe4000bf24270 */
[----:B------:R-:W-:-:S03]  /*0430*/  @!UP2 UISETP.NE.U32.AND UP0, UPT, UR4, URZ, UPT ;  /* 0x0000003f0400a28c */ /* 0x000fc6000bf05070 */
[----:B------:R-:W-:Y:S01]  /*0440*/  @!UP2 ULDC UR4, c[0x0][0x2cc] ;  /* 0x0000b3000004aab9 */ /* 0x000fe20000000800 */
[----:B------:R-:W-:-:S04]  /*0450*/  @!UP2 UISETP.NE.AND.EX UP0, UPT, UR5, URZ, UPT, UP0 ;  /* 0x0000003f0500a28c */ /* 0x000fc8000bf05300 */
[----:B------:R-:W-:Y:S01]  /*0460*/  @!UP2 USEL UR4, UR4, URZ, UP0 ;  /* 0x0000003f0404a287 */ /* 0x000fe20008000000 */
[----:B--2---:R-:W-:Y:S02]  /*0470*/  @P0 R2UR UR26, R0 ;  /* 0x00000000001a02ca */ /* 0x004fe400000e0000 */
[----:B------:R-:W-:-:S11]  /*0480*/  PLOP3.LUT P0, PT, PT, PT, UP1, 0x80, 0x0 ;  /* 0x000000000000781c */ /* 0x000fd60003f0f018 */
[----:B------:R-:W-:Y:S02]  /*0490*/  @UP2 UIADD3 UR26, UR26, -UR16, URZ ;  /* 0x800000101a1a2290 */ /* 0x000fe4000fffe03f */
[----:B------:R-:W-:Y:S10]  /*04a0*/  @!P0 EXIT ;  /* 0x000000000000894d */ /* 0x000ff40003800000 */
[----:B------:R-:W-:Y:S01]  /*04b0*/  UIADD3 UR5, -UR19, 0x7f, UR21 ;  /* 0x0000007f13057890 */ /* 0x000fe2000fffe115 */
[----:B------:R-:W1:Y:S01]  /*04c0*/  S2R R3, SR_TID.X ;  /* 0x0000000000037919 */ /* 0x000e620000002100 */
[----:B------:R-:W-:Y:S01]  /*04d0*/  @!UP2 UIADD3 UR26, UR4, UR6, -UR16 ;  /* 0x00000006041aa290 */ /* 0x000fe2000fffe810 */
[----:B------:R-:W-:Y:S01]  /*04e0*/  ULDC UR13, c[0x0][0x398] ;  /* 0x0000e600000d7ab9 */ /* 0x000fe20000000800 */
[----:B------:R-:W-:Y:S02]  /*04f0*/  ULDC UR9, c[0x0][0x2c8] ;  /* 0x0000b20000097ab9 */ /* 0x000fe40000000800 */
[----:B------:R-:W-:Y:S02]  /*0500*/  UIADD3 UR5, UR5, UR13, UR26 ;  /* 0x0000000d05057290 */ /* 0x000fe4000fffe01a */
[----:B------:R-:W-:Y:S02]  /*0510*/  UIADD3 UR7, UR26, 0x3f, URZ ;  /* 0x0000003f1a077890 */ /* 0x000fe4000fffe03f */
[----:B------:R-:W-:-:S02]  /*0520*/  USHF.R.S32.HI UR4, URZ, 0x1f, UR5 ;  /* 0x0000001f3f047899 */ /* 0x000fc40008011405 */
[----:B------:R-:W-:Y:S02]  /*0530*/  USHF.R.S32.HI UR6, URZ, 0x1f, UR7 ;  /* 0x0000001f3f067899 */ /* 0x000fe40008011407 */
[----:B------:R-:W-:Y:S02]  /*0540*/  UIADD3 UR9, UR9, 0x3f, URZ ;  /* 0x0000003f09097890 */ /* 0x000fe4000fffe03f */
[----:B------:R-:W-:Y:S02]  /*0550*/  ULEA.HI UR4, UR4, UR5, URZ, 0x6 ;  /* 0x0000000504047291 */ /* 0x000fe4000f8f303f */
[----:B------:R-:W-:Y:S02]  /*0560*/  ULEA.HI UR6, UR6, UR7, URZ, 0x6 ;  /* 0x0000000706067291 */ /* 0x000fe4000f8f303f */
[----:B------:R-:W-:Y:S02]  /*0570*/  USHF.R.S32.HI UR8, URZ, 0x1f, UR9 ;  /* 0x0000001f3f087899 */ /* 0x000fe40008011409 */
[----:B------:R-:W-:-:S02]  /*0580*/  USHF.R.S32.HI UR4, URZ, 0x6, UR4 ;  /* 0x000000063f047899 */ /* 0x000fc40008011404 */
[----:B------:R-:W-:Y:S02]  /*0590*/  USHF.R.S32.HI UR6, URZ, 0x6, UR6 ;  /* 0x000000063f067899 */ /* 0x000fe40008011406 */
[----:B------:R-:W-:Y:S02]  /*05a0*/  ULEA.HI UR8, UR8, UR9, URZ, 0x6 ;  /* 0x0000000908087291 */ /* 0x000fe4000f8f303f */
[----:B------:R-:W-:Y:S02]  /*05b0*/  IMAD.U32 R5, RZ, RZ, UR4 ;  /* 0x00000004ff057e24 */ /* 0x000fe4000f8e00ff */
[----:B------:R-:W-:Y:S01]  /*05c0*/  USHF.R.S32.HI UR8, URZ, 0x6, UR8 ;  /* 0x000000063f087899 */ /* 0x000fe20008011408 */
[----:B------:R-:W-:-:S05]  /*05d0*/  IMAD.U32 R0, RZ, RZ, UR6 ;  /* 0x00000006ff007e24 */ /* 0x000fca000f8e00ff */
[----:B------:R-:W-:-:S04]  /*05e0*/  VIMNMX3 R0, R0, UR8, R5, PT ;  /* 0x0000000800007c0f */ /* 0x000fc8000b800105 */
[----:B------:R-:W-:-:S13]  /*05f0*/  R2UR UR20, R0 ;  /* 0x00000000001472ca */ /* 0x000fda00000e0000 */
[----:B------:R-:W-:-:S13]  /*0600*/  ISETP.LT.AND P0, PT, RZ, UR20, PT ;  /* 0x00000014ff007c0c */ /* 0x000fda000bf01270 */
[----:B-1----:R-:W-:Y:S05]  /*0610*/  @P0 BRA `(.L_x_712) ;  /* 0x0000000800780947 */ /* 0x002fea0003800000 */
[----:B------:R-:W-:Y:S01]  /*0620*/  SHF.R.S32.HI R10, RZ, 0x1f, R3 ;  /* 0x0000001fff0a7819 */ /* 0x000fe20000011403 */
[----:B------:R-:W-:Y:S01]  /*0630*/  UISETP.NE.AND UP0, UPT, UR17, -0x1, UPT ;  /* 0xffffffff1100788c */ /* 0x000fe2000bf05270 */
[----:B------:R-:W-:Y:S01]  /*0640*/  BSSY B0, `(.L_x_713) ;  /* 0x0000040000007945 */ /* 0x000fe20003800000 */
[----:B------:R-:W-:Y:S01]  /*0650*/  USHF.R.S32.HI UR8, URZ, 0x1f, UR21 ;  /* 0x0000001f3f087899 */ /* 0x000fe20008011415 */
[----:B------:R-:W-:Y:S01]  /*0660*/  LEA.HI R10, R10, R3, RZ, 0x3 ;  /* 0x000000030a0a7211 */ /* 0x000fe200078f18ff */
[----:B------:R-:W-:Y:S01]  /*0670*/  ULDC.64 UR6, c[0x0][0x298] ;  /* 0x0000a60000067ab9 */ /* 0x000fe20000000a00 */
[----:B------:R-:W-:Y:S01]  /*0680*/  UIADD3 UR19, -UR21, UR19, URZ ;  /* 0x0000001315137290 */ /* 0x000fe2000fffe13f */
[----:B------:R-:W-:Y:S01]  /*0690*/  IMAD.U32 R5, RZ, RZ, UR6 ;  /* 0x00000006ff057e24 */ /* 0x000fe2000f8e00ff */
[----:B------:R-:W-:Y:S01]  /*06a0*/  LOP3.LUT R0, R10, 0xfffffff8, RZ, 0xc0, !PT ;  /* 0xfffffff80a007812 */ /* 0x000fe200078ec0ff */
[----:B------:R-:W-:Y:S01]  /*06b0*/  UIMAD UR8, UR8, UR6, URZ ;  /* 0x00000006080872a4 */ /* 0x000fe2000f8e023f */
[----:B------:R-:W-:-:S02]  /*06c0*/  SHF.R.S32.HI R10, RZ, 0x3, R10 ;  /* 0x00000003ff0a7819 */ /* 0x000fc4000001140a */
[----:B------:R-:W-:Y:S01]  /*06d0*/  @!UP0 USHF.R.S32.HI UR9, URZ, 0x1f, UR14 ;  /* 0x0000001f3f098899 */ /* 0x000fe2000801140e */
[----:B------:R-:W-:Y:S01]  /*06e0*/  IMAD.IADD R3, R3, 0x1, -R0 ;  /* 0x0000000103037824 */ /* 0x000fe200078e0a00 */
[----:B------:R-:W-:Y:S01]  /*06f0*/  @!UP0 ULDC.64 UR4, c[0x0][0x290] ;  /* 0x0000a40000048ab9 */ /* 0x000fe20000000a00 */
[----:B------:R-:W-:Y:S01]  /*0700*/  @UP0 UIMAD.WIDE.U32 UR10, UR17, UR6, URZ ;  /* 0x00000006110a02a5 */ /* 0x000fe2000f8e003f */
[C---:B------:R-:W-:Y:S01]  /*0710*/  ISETP.GE.AND P1, PT, R10.reuse, UR19, PT ;  /* 0x000000130a007c0c */ /* 0x040fe2000bf26270 */
[C---:B------:R-:W-:Y:S01]  /*0720*/  IMAD.SHL.U32 R18, R3.reuse, 0x8, RZ ;  /* 0x0000000803127824 */ /* 0x040fe200078e00ff */
[----:B------:R-:W-:Y:S01]  /*0730*/  @!UP0 UIMAD UR9, UR9, UR4, URZ ;  /* 0x00000004090982a4 */ /* 0x000fe2000f8e023f */
[----:B------:R-:W-:Y:S01]  /*0740*/  IADD3 R6, R10, 0x10, RZ ;  /* 0x000000100a067810 */ /* 0x000fe20007ffe0ff */
[----:B------:R-:W-:Y:S01]  /*0750*/  @!UP0 UIMAD.WIDE.U32 UR22, UR14, UR4, URZ ;  /* 0x000000040e1682a5 */ /* 0x000fe2000f8e003f */
[----:B------:R-:W-:Y:S01]  /*0760*/  ISETP.NE.AND P6, PT, R3, RZ, PT ;  /* 0x000000ff0300720c */ /* 0x000fe20003fc5270 */
[----:B------:R-:W-:Y:S01]  /*0770*/  UIMAD UR8, UR21, UR7, UR8 ;  /* 0x00000007150872a4 */ /* 0x000fe2000f8e0208 */
[----:B------:R-:W-:Y:S01]  /*0780*/  SHF.R.S32.HI R19, RZ, 0x1f, R18 ;  /* 0x0000001fff137819 */ /* 0x000fe20000011412 */
[----:B------:R-:W-:Y:S01]  /*0790*/  @!UP0 UIMAD UR5, UR14, UR5, UR9 ;  /* 0x000000050e0582a4 */ /* 0x000fe2000f8e0209 */
[----:B------:R-:W-:Y:S01]  /*07a0*/  SHF.R.S32.HI R2, RZ, 0x1f, R10 ;  /* 0x0000001fff027819 */ /* 0x000fe2000001140a */
[----:B------:R-:W-:Y:S01]  /*07b0*/  @UP0 UIMAD UR17, UR17, UR7, UR11 ;  /* 0x00000007111102a4 */ /* 0x000fe2000f8e020b */
[C---:B------:R-:W-:Y:S01]  /*07c0*/  VIADD R9, R18.reuse, 0x40 ;  /* 0x0000004012097836 */ /* 0x040fe20000000000 */
[----:B------:R-:W-:Y:S01]  /*07d0*/  @!UP0 UMOV UR10, UR22 ;  /* 0x00000016000a8c82 */ /* 0x000fe20008000000 */
[----:B------:R-:W-:Y:S01]  /*07e0*/  IMAD.WIDE.U32 R4, R5, UR21, R18 ;  /* 0x0000001505047c25 */ /* 0x000fe2000f8e0012 */
[----:B------:R-:W-:Y:S01]  /*07f0*/  @!UP0 UIADD3 UR17, UR23, UR5, URZ ;  /* 0x0000000517118290 */ /* 0x000fe2000fffe03f */
[----:B------:R-:W-:-:S02]  /*0800*/  IADD3 R7, R18, 0xc0, RZ ;  /* 0x000000c012077810 */ /* 0x000fc40007ffe0ff */
[----:B------:R-:W-:Y:S01]  /*0810*/  IMAD.U32 R0, RZ, RZ, UR8 ;  /* 0x00000008ff007e24 */ /* 0x000fe2000f8e00ff */
[----:B------:R-:W-:Y:S01]  /*0820*/  IADD3 R4, P0, R4, UR10, RZ ;  /* 0x0000000a04047c10 */ /* 0x000fe2000ff1e0ff */
[----:B------:R-:W-:Y:S01]  /*0830*/  USHF.R.S32.HI UR8, URZ, 0x1f, UR12 ;  /* 0x0000001f3f087899 */ /* 0x000fe2000801140c */
[----:B------:R-:W-:Y:S01]  /*0840*/  VIADD R8, R18, 0x80 ;  /* 0x0000008012087836 */ /* 0x000fe20000000000 */
[----:B------:R-:W-:Y:S01]  /*0850*/  ULDC.64 UR4, c[0x0][0x2a0] ;  /* 0x0000a80000047ab9 */ /* 0x000fe20000000a00 */
[----:B------:R-:W-:Y:S01]  /*0860*/  IADD3.X R5, R5, UR17, R0, P0, !PT ;  /* 0x0000001105057c10 */ /* 0x000fe200087fe400 */
[----:B------:R-:W-:Y:S01]  /*0870*/  UIMAD UR8, UR8, UR4, URZ ;  /* 0x00000004080872a4 */ /* 0x000fe2000f8e023f */
[----:B------:R-:W-:Y:S01]  /*0880*/  IMAD.U32 R12, RZ, RZ, UR4 ;  /* 0x00000004ff0c7e24 */ /* 0x000fe2000f8e00ff */
[----:B------:R-:W-:Y:S01]  /*0890*/  ISETP.GE.AND P0, PT, R6, UR19, PT ;  /* 0x0000001306007c0c */ /* 0x000fe2000bf06270 */
[----:B------:R-:W-:Y:S01]  /*08a0*/  ULDC UR4, c[0x0][0x270] ;  /* 0x00009c0000047ab9 */ /* 0x000fe20000000800 */
[----:B------:R-:W-:Y:S01]  /*08b0*/  UIMAD UR5, UR12, UR5, UR8 ;  /* 0x000000050c0572a4 */ /* 0x000fe2000f8e0208 */
[----:B------:R-:W-:Y:S01]  /*08c0*/  IMAD.WIDE.U32 R12, R12, UR12, R4 ;  /* 0x0000000c0c0c7c25 */ /* 0x000fe2000f8e0004 */
[----:B------:R-:W-:-:S03]  /*08d0*/  UIMAD UR12, UR14, UR4, UR12 ;  /* 0x000000040e0c72a4 */ /* 0x000fc6000f8e020c */
[----:B------:R-:W-:Y:S01]  /*08e0*/  ULDC UR4, c[0x0][0x2c4] ;  /* 0x0000b10000047ab9 */ /* 0x000fe20000000800 */
[----:B------:R-:W-:Y:S01]  /*08f0*/  VIADD R17, R13, UR5 ;  /* 0x000000050d117c36 */ /* 0x000fe20008000000 */
[----:B------:R-:W-:Y:S01]  /*0900*/  UIMAD UR21, UR12, UR4, UR21 ;  /* 0x000000040c1572a4 */ /* 0x000fe2000f8e0215 */
[----:B------:R-:W-:Y:S01]  /*0910*/  VIADD R5, R10, 0x20 ;  /* 0x000000200a057836 */ /* 0x000fe20000000000 */
[----:B------:R-:W-:Y:S10]  /*0920*/  @P1 BRA `(.L_x_714) ;  /* 0x0000000000441947 */ /* 0x000ff40003800000 */
[----:B------:R-:W-:Y:S01]  /*0930*/  IMAD R3, R2, UR6, RZ ;  /* 0x0000000602037c24 */ /* 0x000fe2000f8e02ff */
[----:B------:R-:W-:Y:S01]  /*0940*/  ULDC UR8, c[0x0][0x2d0] ;  /* 0x0000b40000087ab9 */ /* 0x000fe20000000800 */
[----:B------:R-:W-:Y:S01]  /*0950*/  IMAD.MOV.U32 R16, RZ, RZ, R12 ;  /* 0x000000ffff107224 */ /* 0x000fe200078e000c */
[----:B------:R-:W-:Y:S01]  /*0960*/  ISETP.GE.AND P5, PT, R18, UR8, PT ;  /* 0x0000000812007c0c */ /* 0x000fe2000bfa6270 */
[C---:B------:R-:W-:Y:S01]  /*0970*/  IMAD R0, R10.reuse, UR7, R3 ;  /* 0x000000070a007c24 */ /* 0x040fe2000f8e0203 */
[----:B------:R-:W-:Y:S01]  /*0980*/  ISETP.GE.AND P4, PT, R9, UR8, PT ;  /* 0x0000000809007c0c */ /* 0x000fe2000bf86270 */
[----:B------:R-:W-:Y:S01]  /*0990*/  IMAD.WIDE.U32 R14, R10, UR6, R16 ;  /* 0x000000060a0e7c25 */ /* 0x000fe2000f8e0010 */
[----:B------:R-:W-:Y:S01]  /*09a0*/  ISETP.GE.AND P3, PT, R8, UR8, PT ;  /* 0x0000000808007c0c */ /* 0x000fe2000bf66270 */
[----:B------:R-:W-:Y:S01]  /*09b0*/  ULDC.64 UR4, c[0x0][0x280] ;  /* 0x0000a00000047ab9 */ /* 0x000fe20000000a00 */
[----:B------:R-:W-:Y:S01]  /*09c0*/  ISETP.GE.AND P2, PT, R7, UR8, PT ;  /* 0x0000000807007c0c */ /* 0x000fe2000bf46270 */
[----:B------:R-:W-:Y:S01]  /*09d0*/  IMAD.IADD R0, R15, 0x1, R0 ;  /* 0x000000010f007824 */ /* 0x000fe200078e0200 */
[----:B------:R-:W-:-:S04]  /*09e0*/  LEA R20, P1, R14, UR4, 0x1 ;  /* 0x000000040e147c11 */ /* 0x000fc8000f8208ff */
[----:B------:R-:W-:-:S05]  /*09f0*/  LEA.HI.X R21, R14, UR5, R0, 0x1, P1 ;  /* 0x000000050e157c11 */ /* 0x000fca00088f0c00 */
[----:B------:R1:W-:Y:S04]  /*0a00*/  @!P5 STG.E.128 desc[UR24][R20.64], RZ ;  /* 0x000000ff1400d986 */ /* 0x0003e8000c101d18 */
[----:B------:R1:W-:Y:S04]  /*0a10*/  @!P4 STG.E.128 desc[UR24][R20.64+0x80], RZ ;  /* 0x000080ff1400c986 */ /* 0x0003e8000c101d18 */
[----:B------:R1:W-:Y:S04]  /*0a20*/  @!P3 STG.E.128 desc[UR24][R20.64+0x100], RZ ;  /* 0x000100ff1400b986 */ /* 0x0003e8000c101d18 */
[----:B------:R1:W-:Y:S02]  /*0a30*/  @!P2 STG.E.128 desc[UR24][R20.64+0x180], RZ ;  /* 0x000180ff1400a986 */ /* 0x0003e4000c101d18 */
.L_x_714:
[----:B------:R-:W-:Y:S05]  /*0a40*/  BSYNC B0 ;  /* 0x0000000000007941 */ /* 0x000fea0003800000 */
.L_x_713:
[----:B------:R-:W-:Y:S01]  /*0a50*/  BSSY B0, `(.L_x_715) ;  /* 0x0000018000007945 */ /* 0x000fe20003800000 */
[----:B------:R-:W-:Y:S02]  /*0a60*/  ISETP.GE.AND P1, PT, R5, UR19, PT ;  /* 0x0000001305007c0c */ /* 0x000fe4000bf26270 */
[----:B------:R-:W-:Y:S01]  /*0a70*/  IADD3 R4, R10, 0x30, RZ ;  /* 0x000000300a047810 */ /* 0x000fe20007ffe0ff */
[----:B------:R-:W-:Y:S05]  /*0a80*/  @P0 BRA `(.L_x_716) ;  /* 0x0000000000500947 */ /* 0x000fea0003800000 */
[----:B------:R-:W-:Y:S01]  /*0a90*/  IADD3 R3, P0, R10, 0x10, RZ ;  /* 0x000000100a037810 */ /* 0x000fe20007f1e0ff */
[----:B------:R-:W-:Y:S01]  /*0aa0*/  IMAD.MOV.U32 R14, RZ, RZ, R12 ;  /* 0x000000ffff0e7224 */ /* 0x000fe200078e000c */
[----:B------:R-:W-:Y:S01]  /*0ab0*/  ULDC UR8, c[0x0][0x2d0] ;  /* 0x0000b40000087ab9 */ /* 0x000fe20000000800 */
[----:B------:R-:W-:Y:S01]  /*0ac0*/  IMAD.MOV.U32 R15, RZ, RZ, R17 ;  /* 0x000000ffff0f7224 */ /* 0x000fe200078e0011 */
[----:B------:R-:W-:Y:S01]  /*0ad0*/  ISETP.GE.AND P4, PT, R18, UR8, PT ;  /* 0x0000000812007c0c */ /* 0x000fe2000bf86270 */
[----:B------:R-:W-:Y:S01]  /*0ae0*/  IMAD.X R0, RZ, RZ, R2, P0 ;  /* 0x000000ffff007224 */ /* 0x000fe200000e0602 */
[----:B------:R-:W-:Y:S01]  /*0af0*/  ISETP.GE.AND P3, PT, R9, UR8, PT ;  /* 0x0000000809007c0c */ /* 0x000fe2000bf66270 */
[----:B------:R-:W-:Y:S01]  /*0b00*/  IMAD.WIDE.U32 R14, R3, UR6, R14 ;  /* 0x00000006030e7c25 */ /* 0x000fe2000f8e000e */
[----:B------:R-:W-:Y:S01]  /*0b10*/  ISETP.GE.AND P2, PT, R8, UR8, PT ;  /* 0x0000000808007c0c */ /* 0x000fe2000bf46270 */
[----:B------:R-:W-:Y:S01]  /*0b20*/  ULDC.64 UR4, c[0x0][0x280] ;  /* 0x0000a00000047ab9 */ /* 0x000fe20000000a00 */
[----:B------:R-:W-:Y:S01]  /*0b30*/  ISETP.GE.AND P0, PT, R7, UR8, PT ;  /* 0x0000000807007c0c */ /* 0x000fe2000bf06270 */
[----:B------:R-:W-:Y:S01]  /*0b40*/  IMAD R0, R0, UR6, RZ ;  /* 0x0000000600007c24 */ /* 0x000fe2000f8e02ff */
[----:B-1----:R-:W-:-:S03]  /*0b50*/  LEA R20, P5, R14, UR4, 0x1 ;  /* 0x000000040e147c11 */ /* 0x002fc6000f8a08ff */
[----:B------:R-:W-:-:S04]  /*0b60*/  IMAD R0, R3, UR7, R0 ;  /* 0x0000000703007c24 */ /* 0x000fc8000f8e0200 */
[----:B------:R-:W-:-:S05]  /*0b70*/  IMAD.IADD R0, R15, 0x1, R0 ;  /* 0x000000010f007824 */ /* 0x000fca00078e0200 */
[----:B------:R-:W-:-:S05]  /*0b80*/  LEA.HI.X R21, R14, UR5, R0, 0x1, P5 ;  /* 0x000000050e157c11 */ /* 0x000fca000a8f0c00 */
[----:B------:R2:W-:Y:S04]  /*0b90*/  @!P4 STG.E.128 desc[UR24][R20.64], RZ ;  /* 0x000000ff1400c986 */ /* 0x0005e8000c101d18 */
[----:B------:R2:W-:Y:S04]  /*0ba0*/  @!P3 STG.E.128 desc[UR24][R20.64+0x80], RZ ;  /* 0x000080ff1400b986 */ /* 0x0005e8000c101d18 */
[----:B------:R2:W-:Y:S04]  /*0bb0*/  @!P2 STG.E.128 desc[UR24][R20.64+0x100], RZ ;  /* 0x000100ff1400a986 */ /* 0x0005e8000c101d18 */
[----:B------:R2:W-:Y:S02]  /*0bc0*/  @!P0 STG.E.128 desc[UR24][R20.64+0x180], RZ ;  /* 0x000180ff14008986 */ /* 0x0005e4000c101d18 */
.L_x_716:
[----:B------:R-:W-:Y:S05]  /*0bd0*/  BSYNC B0 ;  /* 0x0000000000007941 */ /* 0x000fea0003800000 */
.L_x_715:
[----:B------:R-:W-:Y:S01]  /*0be0*/  BSSY B0, `(.L_x_717) ;  /* 0x0000017000007945 */ /* 0x000fe20003800000 */
[----:B------:R-:W-:-:S03]  /*0bf0*/  ISETP.GE.AND P0, PT, R4, UR19, PT ;  /* 0x0000001304007c0c */ /* 0x000fc6000bf06270 */
[----:B------:R-:W-:Y:S10]  /*0c00*/  @P1 BRA `(.L_x_718) ;  /* 0x0000000000501947 */ /* 0x000ff40003800000 */
        /* <DEDUP_REMOVED lines=12> */
[----:B-12---:R-:W-:-:S03]  /*0cd0*/  LEA R20, P5, R14, UR4, 0x1 ;  /* 0x000000040e147c11 */ /* 0x006fc6000f8a08ff */
[----:B------:R-:W-:-:S04]  /*0ce0*/  IMAD R0, R3, UR7, R0 ;  /* 0x0000000703007c24 */ /* 0x000fc8000f8e0200 */
[----:B------:R-:W-:-:S05]  /*0cf0*/  IMAD.IADD R3, R15, 0x1, R0 ;  /* 0x000000010f037824 */ /* 0x000fca00078e0200 */
[----:B------:R-:W-:-:S05]  /*0d00*/  LEA.HI.X R21, R14, UR5, R3, 0x1, P5 ;  /* 0x000000050e157c11 */ /* 0x000fca000a8f0c03 */
[----:B------:R3:W-:Y:S04]  /*0d10*/  @!P4 STG.E.128 desc[UR24][R20.64], RZ ;  /* 0x000000ff1400c986 */ /* 0x0007e8000c101d18 */
[----:B------:R3:W-:Y:S04]  /*0d20*/  @!P3 STG.E.128 desc[UR24][R20.64+0x80], RZ ;  /* 0x000080ff1400b986 */ /* 0x0007e8000c101d18 */
[----:B------:R3:W-:Y:S04]  /*0d30*/  @!P2 STG.E.128 desc[UR24][R20.64+0x100], RZ ;  /* 0x000100ff1400a986 */ /* 0x0007e8000c101d18 */
[----:B------:R3:W-:Y:S02]  /*0d40*/  @!P1 STG.E.128 desc[UR24][R20.64+0x180], RZ ;  /* 0x000180ff14009986 */ /* 0x0007e4000c101d18 */
.L_x_718:
[----:B------:R-:W-:Y:S05]  /*0d50*/  BSYNC B0 ;  /* 0x0000000000007941 */ /* 0x000fea0003800000 */
.L_x_717:
[----:B------:R-:W-:Y:S01]  /*0d60*/  BSSY B0, `(.L_x_719) ;  /* 0x0000016000007945 */ /* 0x000fe20003800000 */
[----:B------:R-:W-:-:S03]  /*0d70*/  ISETP.GE.OR P5, PT, R6, UR19, P6 ;  /* 0x0000001306007c0c */ /* 0x000fc6000b7a6670 */
[----:B------:R-:W-:Y:S10]  /*0d80*/  @P0 BRA `(.L_x_720) ;  /* 0x00000000004c0947 */ /* 0x000ff40003800000 */
[----:B------:R-:W-:Y:S01]  /*0d90*/  IADD3 R3, P0, R10, 0x30, RZ ;  /* 0x000000300a037810 */ /* 0x000fe20007f1e0ff */
[----:B------:R-:W-:Y:S01]  /*0da0*/  IMAD.MOV.U32 R13, RZ, RZ, R17 ;  /* 0x000000ffff0d7224 */ /* 0x000fe200078e0011 */
[----:B------:R-:W-:Y:S01]  /*0db0*/  ULDC UR8, c[0x0][0x2d0] ;  /* 0x0000b40000087ab9 */ /* 0x000fe20000000800 */
[----:B------:R-:W-:Y:S01]  /*0dc0*/  ULDC.64 UR4, c[0x0][0x280] ;  /* 0x0000a00000047ab9 */ /* 0x000fe20000000a00 */
[----:B------:R-:W-:Y:S01]  /*0dd0*/  ISETP.GE.AND P3, PT, R18, UR8, PT ;  /* 0x0000000812007c0c */ /* 0x000fe2000bf66270 */
[----:B------:R-:W-:Y:S01]  /*0de0*/  IMAD.X R0, RZ, RZ, R2, P0 ;  /* 0x000000ffff007224 */ /* 0x000fe200000e0602 */
[----:B------:R-:W-:Y:S01]  /*0df0*/  ISETP.GE.AND P2, PT, R9, UR8, PT ;  /* 0x0000000809007c0c */ /* 0x000fe2000bf46270 */
[----:B------:R-:W-:Y:S01]  /*0e00*/  IMAD.WIDE.U32 R12, R3, UR6, R12 ;  /* 0x00000006030c7c25 */ /* 0x000fe2000f8e000c */
[----:B------:R-:W-:Y:S02]  /*0e10*/  ISETP.GE.AND P1, PT, R8, UR8, PT ;  /* 0x0000000808007c0c */ /* 0x000fe4000bf26270 */
[----:B------:R-:W-:Y:S01]  /*0e20*/  ISETP.GE.AND P0, PT, R7, UR8, PT ;  /* 0x0000000807007c0c */ /* 0x000fe2000bf06270 */
[----:B------:R-:W-:Y:S01]  /*0e30*/  IMAD R0, R0, UR6, RZ ;  /* 0x0000000600007c24 */ /* 0x000fe2000f8e02ff */
[----:B------:R-:W-:-:S03]  /*0e40*/  LEA R6, P4, R12, UR4, 0x1 ;  /* 0x000000040c067c11 */ /* 0x000fc6000f8808ff */
[----:B------:R-:W-:-:S04]  /*0e50*/  IMAD R3, R3, UR7, R0 ;  /* 0x0000000703037c24 */ /* 0x000fc8000f8e0200 */
[----:B------:R-:W-:-:S05]  /*0e60*/  IMAD.IADD R3, R13, 0x1, R3 ;  /* 0x000000010d037824 */ /* 0x000fca00078e0203 */
[----:B------:R-:W-:-:S05]  /*0e70*/  LEA.HI.X R7, R12, UR5, R3, 0x1, P4 ;  /* 0x000000050c077c11 */ /* 0x000fca000a0f0c03 */
[----:B------:R4:W-:Y:S04]  /*0e80*/  @!P3 STG.E.128 desc[UR24][R6.64], RZ ;  /* 0x000000ff0600b986 */ /* 0x0009e8000c101d18 */
[----:B------:R4:W-:Y:S04]  /*0e90*/  @!P2 STG.E.128 desc[UR24][R6.64+0x80], RZ ;  /* 0x000080ff0600a986 */ /* 0x0009e8000c101d18 */
[----:B------:R4:W-:Y:S04]  /*0ea0*/  @!P1 STG.E.128 desc[UR24][R6.64+0x100], RZ ;  /* 0x000100ff06009986 */ /* 0x0009e8000c101d18 */
[----:B------:R4:W-:Y:S02]  /*0eb0*/  @!P0 STG.E.128 desc[UR24][R6.64+0x180], RZ ;  /* 0x000180ff06008986 */ /* 0x0009e4000c101d18 */
.L_x_720:
[----:B------:R-:W-:Y:S05]  /*0ec0*/  BSYNC B0 ;  /* 0x0000000000007941 */ /* 0x000fea0003800000 */
.L_x_719:
[C---:B------:R-:W-:Y:S01]  /*0ed0*/  ISETP.GE.OR P2, PT, R10.reuse, UR19, P6 ;  /* 0x000000130a007c0c */ /* 0x040fe2000b746670 */
[----:B------:R-:W-:Y:S01]  /*0ee0*/  IMAD.U32 R3, RZ, RZ, UR21 ;  /* 0x00000015ff037e24 */ /* 0x000fe2000f8e00ff */
[----:B------:R-:W-:Y:S01]  /*0ef0*/  ISETP.GE.OR P1, PT, R5, UR19, P6 ;  /* 0x0000001305007c0c */ /* 0x000fe2000b726670 */
[----:B------:R-:W-:Y:S01]  /*0f00*/  ULDC.64 UR4, c[0x0][0x2b0] ;  /* 0x0000ac0000047ab9 */ /* 0x000fe20000000a00 */
[----:B------:R-:W-:Y:S02]  /*0f10*/  IADD3 R10, P0, R10, UR21, RZ ;  /* 0x000000150a0a7c10 */ /* 0x000fe4000ff1e0ff */
[----:B------:R-:W-:Y:S02]  /*0f20*/  ISETP.GE.OR P6, PT, R4, UR19, P6 ;  /* 0x0000001304007c0c */ /* 0x000fe4000b7c6670 */
[----:B------:R-:W-:Y:S01]  /*0f30*/  LEA.HI.X.SX32 R3, R3, R2, 0x1, P0 ;  /* 0x0000000203037211 */ /* 0x000fe200000f0eff */
[----:B------:R-:W-:Y:S01]  /*0f40*/  @!P5 IMAD.MOV.U32 R2, RZ, RZ, 0x7f800000 ;  /* 0x7f800000ff02d424 */ /* 0x000fe200078e00ff */
[----:B----4-:R-:W-:-:S04]  /*0f50*/  LEA R6, P0, R10, UR4, 0x2 ;  /* 0x000000040a067c11 */ /* 0x010fc8000f8010ff */
[----:B------:R-:W-:Y:S01]  /*0f60*/  LEA.HI.X R7, R10, UR5, R3, 0x2, P0 ;  /* 0x000000050a077c11 */ /* 0x000fe200080f1403 */
[----:B------:R-:W-:Y:S02]  /*0f70*/  @!P2 IMAD.MOV.U32 R3, RZ, RZ, 0x7f800000 ;  /* 0x7f800000ff03a424 */ /* 0x000fe400078e00ff */
[----:B------:R-:W-:Y:S02]  /*0f80*/  @!P1 IMAD.MOV.U32 R0, RZ, RZ, 0x7f800000 ;  /* 0x7f800000ff009424 */ /* 0x000fe400078e00ff */
[----:B------:R4:W-:Y:S04]  /*0f90*/  @!P5 STG.E desc[UR24][R6.64+0x40], R2 ;  /* 0x000040020600d986 */ /* 0x0009e8000c101918 */
[----:B------:R4:W-:Y:S04]  /*0fa0*/  @!P2 STG.E desc[UR24][R6.64], R3 ;  /* 0x000000030600a986 */ /* 0x0009e8000c101918 */
[----:B------:R4:W-:Y:S01]  /*0fb0*/  @!P1 STG.E desc[UR24][R6.64+0x80], R0 ;  /* 0x0000800006009986 */ /* 0x0009e2000c101918 */
[----:B------:R-:W-:Y:S05]  /*0fc0*/  @P6 EXIT ;  /* 0x000000000000694d */ /* 0x000fea0003800000 */
[----:B----4-:R-:W-:-:S05]  /*0fd0*/  MOV R3, 0x7f800000 ;  /* 0x7f80000000037802 */ /* 0x010fca0000000f00 */
[----:B------:R-:W-:Y:S01]  /*0fe0*/  STG.E desc[UR24][R6.64+0xc0], R3 ;  /* 0x0000c00306007986 */ /* 0x000fe2000c101918 */
[----:B------:R-:W-:Y:S05]  /*0ff0*/  EXIT ;  /* 0x000000000000794d */ /* 0x000fea0003800000 */
.L_x_712:
[----:B------:R-:W-:Y:S01]  /*1000*/  ULDC.64 UR4, c[0x0][0x368] ;  /* 0x0000da0000047ab9 */ /* 0x000fe20000000a00 */
[----:B------:R-:W-:Y:S01]  /*1010*/  ULDC.64 UR6, c[0x0][0x370] ;  /* 0x0000dc0000067ab9 */ /* 0x000fe20000000a00 */
[----:B------:R-:W-:-:S04]  /*1020*/  UISETP.NE.U32.AND UP0, UPT, UR4, URZ, UPT ;  /* 0x0000003f0400728c */ /* 0x000fc8000bf05070 */
[----:B------:R-:W-:-:S06]  /*1030*/  UISETP.NE.AND.EX UP0, UPT, UR5, URZ, UPT, UP0 ;  /* 0x0000003f0500728c */ /* 0x000fcc000bf05300 */
[----:B------:R-:W-:-:S05]  /*1040*/  PLOP3.LUT P0, PT, PT, PT, UP0, 0x80, 0x0 ;  /* 0x000000000000781c */ /* 0x000fca0003f0f008 */
[----:B------:R-:W-:Y:S02]  /*1050*/  @UP0 ULDC.64 UR4, c[0x0][0x368] ;  /* 0x0000da0000040ab9 */ /* 0x000fe40000000a00 */
[----:B------:R-:W-:-:S06]  /*1060*/  @UP0 UIMAD.WIDE UR4, UR14, 0x4, UR4 ;  /* 0x000000040e0408a5 */ /* 0x000fcc000f8e0204 */
[----:B------:R-:W-:Y:S02]  /*1070*/  IMAD.U32 R4, RZ, RZ, UR4 ;  /* 0x00000004ff047e24 */ /* 0x000fe4000f8e00ff */
[----:B------:R-:W-:-:S05]  /*1080*/  IMAD.U32 R5, RZ, RZ, UR5 ;  /* 0x00000005ff057e24 */ /* 0x000fca000f8e00ff */
[----:B------:R-:W2:Y:S01]  /*1090*/  @P0 LDG.E R4, desc[UR24][R4.64] ;  /* 0x0000001804040981 */ /* 0x000ea2000c1e1900 */
[----:B------:R-:W-:Y:S01]  /*10a0*/  ISETP.NE.U32.AND P1, PT, RZ, UR6, PT ;  /* 0x00000006ff007c0c */ /* 0x000fe2000bf25070 */
[----:B------:R-:W-:Y:S01]  /*10b0*/  UMOV UR15, UR14 ;  /* 0x0000000e000f7c82 */ /* 0x000fe20008000000 */
[----:B------:R-:W-:Y:S01]  /*10c0*/  UMOV UR22, URZ ;  /* 0x0000003f00167c82 */ /* 0x000fe20008000000 */
[----:B------:R-:W-:Y:S01]  /*10d0*/  UMOV UR23, URZ ;  /* 0x0000003f00177c82 */ /* 0x000fe20008000000 */
[----:B------:R-:W-:Y:S02]  /*10e0*/  ISETP.NE.AND.EX P1, PT, RZ, UR7, PT, P1 ;  /* 0x00000007ff007c0c */ /* 0x000fe4000bf25310 */
[----:B--2---:R-:W-:Y:S02]  /*10f0*/  @P0 R2UR UR15, R4 ;  /* 0x00000000040f02ca */ /* 0x004fe400000e0000 */
[----:B------:R-:W-:-:S09]  /*1100*/  PLOP3.LUT P0, PT, PT, PT, PT, 0x8, 0x0 ;  /* 0x000000000000781c */ /* 0x000fd20003f0e170 */
[----:B------:R-:W-:Y:S05]  /*1110*/  @!P1 BRA `(.L_x_721) ;  /* 0x00000000002c9947 */ /* 0x000fea0003800000 */
[----:B------:R-:W-:Y:S01]  /*1120*/  USHF.R.S32.HI UR8, URZ, 0x1f, UR14 ;  /* 0x0000001f3f087899 */ /* 0x000fe2000801140e */
[----:B------:R-:W-:-:S03]  /*1130*/  ULDC.64 UR4, c[0x0][0x378] ;  /* 0x0000de0000047ab9 */ /* 0x000fc60000000a00 */
[----:B------:R-:W-:Y:S02]  /*1140*/  UIMAD UR8, UR8, UR4, URZ ;  /* 0x00000004080872a4 */ /* 0x000fe4000f8e023f */
[----:B------:R-:W-:Y:S02]  /*1150*/  UIMAD.WIDE.U32 UR10, UR14, UR4, URZ ;  /* 0x000000040e0a72a5 */ /* 0x000fe4000f8e003f */
[----:B------:R-:W-:Y:S02]  /*1160*/  UIMAD UR4, UR14, UR5, UR8 ;  /* 0x000000050e0472a4 */ /* 0x000fe4000f8e0208 */
[----:B------:R-:W-:Y:S02]  /*1170*/  ULEA UR22, UP0, UR10, UR6, 0x2 ;  /* 0x000000060a167291 */ /* 0x000fe4000f80103f */
[----:B------:R-:W-:-:S04]  /*1180*/  UIADD3 UR4, UR11, UR4, URZ ;  /* 0x000000040b047290 */ /* 0x000fc8000fffe03f */
[----:B------:R-:W-:Y:S01]  /*1190*/  USHF.L.U64.HI UR4, UR10, 0x2, UR4 ;  /* 0x000000020a047899 */ /* 0x000fe20008010204 */
[----:B------:R-:W-:-:S03]  /*11a0*/  ISETP.NE.U32.AND P0, PT, RZ, UR22, PT ;  /* 0x00000016ff007c0c */ /* 0x000fc6000bf05070 */
[----:B------:R-:W-:-:S06]  /*11b0*/  UIADD3.X UR23, UR4, UR7, URZ, UP0, !UPT ;  /* 0x0000000704177290 */ /* 0x000fcc00087fe43f */
[----:B------:R-:W-:-:S13]  /*11c0*/  ISETP.NE.AND.EX P0, PT, RZ, UR23, PT, P0 ;  /* 0x00000017ff007c0c */ /* 0x000fda000bf05300 */
.L_x_721:
[----:B------:R-:W-:Y:S05]  /*11d0*/  @!P0 BRA `(.L_x_722) ;  /* 0x0000000400708947 */ /* 0x000fea0003800000 */
[----:B------:R-:W-:Y:S01]  /*11e0*/  ULDC UR10, c[0x0][0x380] ;  /* 0x0000e000000a7ab9 */ /* 0x000fe20000000800 */
[----:B------:R-:W-:Y:S01]  /*11f0*/  ULEA UR9, UR20, 0xffffffc0, 0x6 ;  /* 0xffffffc014097891 */ /* 0x000fe2000f8e303f */
[----:B------:R-:W-:Y:S01]  /*1200*/  IMAD.U32 R0, RZ, RZ, UR10 ;  /* 0x0000000aff007e24 */ /* 0x000fe2000f8e00ff */
[----:B------:R-:W-:Y:S01]  /*1210*/  UMOV UR28, URZ ;  /* 0x0000003f001c7c82 */ /* 0x000fe20008000000 */
[----:B------:R-:W1:Y:S03]  /*1220*/  LDC R5, c[0x0][0x278] ;  /* 0x00009e00ff057b82 */ /* 0x000e660000000800 */
[----:B------:R-:W-:-:S04]  /*1230*/  IABS R0, R0 ;  /* 0x0000000000007213 */ /* 0x000fc80000000000 */
[----:B------:R-:W-:-:S13]  /*1240*/  R2UR UR6, R0 ;  /* 0x00000000000672ca */ /* 0x000fda00000e0000 */
[----:B------:R-:W2:Y:S08]  /*1250*/  I2F.RP R4, UR6 ;  /* 0x0000000600047d06 */ /* 0x000eb00008209400 */
[----:B--2---:R-:W2:Y:S02]  /*1260*/  MUFU.RCP R2, R4 ;  /* 0x0000000400027308 */ /* 0x004ea40000001000 */
[----:B--2---:R-:W-:-:S06]  /*1270*/  VIADD R2, R2, 0xffffffe ;  /* 0x0ffffffe02027836 */ /* 0x004fcc0000000000 */
[----:B------:R-:W2:Y:S02]  /*1280*/  F2I.FTZ.U32.TRUNC.NTZ R0, R2 ;  /* 0x0000000200007305 */ /* 0x000ea4000021f000 */
[----:B--2---:R-:W-:Y:S01]  /*1290*/  R2UR UR29, R0 ;  /* 0x00000000001d72ca */ /* 0x004fe200000e0000 */
[----:B------:R-:W-:-:S05]  /*12a0*/  IMAD.U32 R0, RZ, RZ, UR9 ;  /* 0x00000009ff007e24 */ /* 0x000fca000f8e00ff */
[----:B------:R-:W-:-:S04]  /*12b0*/  IABS R0, R0 ;  /* 0x0000000000007213 */ /* 0x000fc80000000000 */
[----:B------:R-:W-:-:S03]  /*12c0*/  R2UR UR5, R0 ;  /* 0x00000000000572ca */ /* 0x000fc600000e0000 */
[----:B------:R-:W-:-:S04]  /*12d0*/  UIADD3 UR4, URZ, -UR29, URZ ;  /* 0x8000001d3f047290 */ /* 0x000fc8000fffe03f */
[----:B------:R-:W-:-:S04]  /*12e0*/  UIMAD UR4, UR4, UR6, URZ ;  /* 0x00000006040472a4 */ /* 0x000fc8000f8e023f */
[----:B------:R-:W-:-:S07]  /*12f0*/  UIMAD.WIDE.U32 UR28, UR29, UR4, UR28 ;  /* 0x000000041d1c72a5 */ /* 0x000fce000f8e001c */
[----:B------:R-:W-:Y:S02]  /*1300*/  UMOV UR7, UR29 ;  /* 0x0000001d00077c82 */ /* 0x000fe40008000000 */
[----:B------:R-:W-:-:S07]  /*1310*/  UIMAD.WIDE.U32 UR28, UR7, UR5, URZ ;  /* 0x00000005071c72a5 */ /* 0x000fce000f8e003f */
[----:B------:R-:W-:Y:S02]  /*1320*/  UMOV UR8, UR29 ;  /* 0x0000001d00087c82 */ /* 0x000fe40008000000 */
[----:B------:R-:W-:-:S04]  /*1330*/  UIADD3 UR4, -UR8, URZ, URZ ;  /* 0x0000003f08047290 */ /* 0x000fc8000fffe13f */
[----:B------:R-:W-:-:S04]  /*1340*/  UIMAD UR4, UR6, UR4, UR5 ;  /* 0x00000004060472a4 */ /* 0x000fc8000f8e0205 */
[----:B------:R-:W-:-:S11]  /*1350*/  UISETP.GT.U32.AND UP0, UPT, UR6, UR4, UPT ;  /* 0x000000040600728c */ /* 0x000fd6000bf04070 */
[----:B------:R-:W-:Y:S02]  /*1360*/  @!UP0 UIADD3 UR4, UR4, -UR6, URZ ;  /* 0x8000000604048290 */ /* 0x000fe4000fffe03f */
[----:B------:R-:W-:Y:S02]  /*1370*/  @!UP0 UIADD3 UR8, UR8, 0x1, URZ ;  /* 0x0000000108088890 */ /* 0x000fe4000fffe03f */
[----:B------:R-:W-:Y:S02]  /*1380*/  UISETP.GE.U32.AND UP1, UPT, UR4, UR6, UPT ;  /* 0x000000060400728c */ /* 0x000fe4000bf26070 */
[----:B------:R-:W-:-:S04]  /*1390*/  ULOP3.LUT UR4, UR9, UR10, URZ, 0x3c, !UPT ;  /* 0x0000000a09047292 */ /* 0x000fc8000f8e3c3f */
[----:B------:R-:W-:-:S05]  /*13a0*/  UISETP.GE.AND UP0, UPT, UR4, URZ, UPT ;  /* 0x0000003f0400728c */ /* 0x000fca000bf06270 */
[----:B------:R-:W-:Y:S02]  /*13b0*/  @UP1 UIADD3 UR8, UR8, 0x1, URZ ;  /* 0x0000000108081890 */ /* 0x000fe4000fffe03f */
[----:B------:R-:W-:-:S04]  /*13c0*/  UISETP.NE.AND UP1, UPT, UR10, URZ, UPT ;  /* 0x0000003f0a00728c */ /* 0x000fc8000bf25270 */
[----:B------:R-:W-:-:S07]  /*13d0*/  @!UP0 UIADD3 UR8, -UR8, URZ, URZ ;  /* 0x0000003f08088290 */ /* 0x000fce000fffe13f */
[----:B------:R-:W-:-:S04]  /*13e0*/  @!UP1 ULOP3.LUT UR8, URZ, UR10, URZ, 0x33, !UPT ;  /* 0x0000000a3f089292 */ /* 0x000fc8000f8e333f */
[----:B------:R-:W-:-:S06]  /*13f0*/  UIMAD.WIDE UR4, UR8, 0x4, UR22 ;  /* 0x00000004080478a5 */ /* 0x000fcc000f8e0216 */
[----:B------:R-:W-:Y:S01]  /*1400*/  MOV R10, UR4 ;  /* 0x00000004000a7c02 */ /* 0x000fe20008000f00 */
[----:B------:R-:W-:Y:S01]  /*1410*/  IMAD.U32 R11, RZ, RZ, UR5 ;  /* 0x00000005ff0b7e24 */ /* 0x000fe2000f8e00ff */
[----:B-1----:R-:W-:Y:S01]  /*1420*/  IABS R6, R5 ;  /* 0x0000000500067213 */ /* 0x002fe20000000000 */
[----:B------:R-:W1:Y:S01]  /*1430*/  S2R R0, SR_CTAID.Z ;  /* 0x0000000000007919 */ /* 0x000e620000002700 */
[----:B------:R-:W-:Y:S01]  /*1440*/  UIADD3 UR8, -UR8, URZ, URZ ;  /* 0x0000003f08087290 */ /* 0x000fe2000fffe13f */
[----:B------:R-:W-:Y:S01]  /*1450*/  ULDC.64 UR4, c[0x0][0x230] ;  /* 0x00008c0000047ab9 */ /* 0x000fe20000000a00 */
[----:B------:R-:W2:Y:S01]  /*1460*/  LDG.E R2, desc[UR24][R10.64] ;  /* 0x000000180a027981 */ /* 0x000ea2000c1e1900 */
[----:B------:R-:W3:Y:S01]  /*1470*/  I2F.RP R7, R6 ;  /* 0x0000000600077306 */ /* 0x000ee20000209400 */
[----:B------:R-:W-:-:S04]  /*1480*/  UIMAD UR9, UR10, UR8, UR9 ;  /* 0x000000080a0972a4 */ /* 0x000fc8000f8e0209 */
[----:B------:R-:W-:-:S03]  /*1490*/  USHF.R.S32.HI UR8, URZ, 0x1f, UR9 ;  /* 0x0000001f3f087899 */ /* 0x000fc60008011409 */
[----:B---3--:R-:W3:Y:S01]  /*14a0*/  MUFU.RCP R8, R7 ;  /* 0x0000000700087308 */ /* 0x008ee20000001000 */
[----:B-1----:R-:W-:Y:S01]  /*14b0*/  IABS R0, R0 ;  /* 0x0000000000007213 */ /* 0x002fe20000000000 */
[----:B---3--:R-:W-:-:S06]  /*14c0*/  VIADD R8, R8, 0xffffffe ;  /* 0x0ffffffe08087836 */ /* 0x008fcc0000000000 */
[----:B------:R-:W1:Y:S02]  /*14d0*/  F2I.FTZ.U32.TRUNC.NTZ R9, R8 ;  /* 0x0000000800097305 */ /* 0x000e64000021f000 */
[----:B-1----:R-:W-:Y:S01]  /*14e0*/  IADD3 R4, RZ, -R9, RZ ;  /* 0x80000009ff047210 */ /* 0x002fe20007ffe0ff */
[----:B------:R-:W-:-:S04]  /*14f0*/  IMAD.MOV.U32 R8, RZ, RZ, RZ ;  /* 0x000000ffff087224 */ /* 0x000fc800078e00ff */
[----:B------:R-:W-:-:S04]  /*1500*/  IMAD R4, R4, R6, RZ ;  /* 0x0000000604047224 */ /* 0x000fc800078e02ff */
[----:B------:R-:W-:-:S06]  /*1510*/  IMAD.HI.U32 R9, R9, R4, R8 ;  /* 0x0000000409097227 */ /* 0x000fcc00078e0008 */
[----:B------:R-:W-:-:S04]  /*1520*/  IMAD.HI.U32 R4, R9, R0, RZ ;  /* 0x0000000009047227 */ /* 0x000fc800078e00ff */
[----:B------:R-:W-:-:S04]  /*1530*/  IMAD.MOV R7, RZ, RZ, -R4 ;  /* 0x000000ffff077224 */ /* 0x000fc800078e0a04 */
[----:B------:R-:W-:Y:S01]  /*1540*/  IMAD R7, R6, R7, R0 ;  /* 0x0000000706077224 */ /* 0x000fe200078e0200 */
[----:B------:R-:W-:-:S04]  /*1550*/  LOP3.LUT R0, R5, UR12, RZ, 0x3c, !PT ;  /* 0x0000000c05007c12 */ /* 0x000fc8000f8e3cff */
[----:B------:R-:W-:Y:S02]  /*1560*/  ISETP.GT.U32.AND P2, PT, R6, R7, PT ;  /* 0x000000070600720c */ /* 0x000fe40003f44070 */
[----:B------:R-:W-:-:S11]  /*1570*/  ISETP.GE.AND P1, PT, R0, RZ, PT ;  /* 0x000000ff0000720c */ /* 0x000fd60003f26270 */
[-C--:B------:R-:W-:Y:S01]  /*1580*/  @!P2 IADD3 R7, R7, -R6.reuse, RZ ;  /* 0x800000060707a210 */ /* 0x080fe20007ffe0ff */
[----:B------:R-:W-:Y:S01]  /*1590*/  @!P2 VIADD R4, R4, 0x1 ;  /* 0x000000010404a836 */ /* 0x000fe20000000000 */
[----:B------:R-:W-:Y:S02]  /*15a0*/  ISETP.NE.AND P2, PT, R5, RZ, PT ;  /* 0x000000ff0500720c */ /* 0x000fe40003f45270 */
[----:B------:R-:W-:-:S13]  /*15b0*/  ISETP.GE.U32.AND P3, PT, R7, R6, PT ;  /* 0x000000060700720c */ /* 0x000fda0003f66070 */
[----:B------:R-:W-:-:S05]  /*15c0*/  @P3 VIADD R4, R4, 0x1 ;  /* 0x0000000104043836 */ /* 0x000fca0000000000 */
[----:B------:R-:W-:Y:S02]  /*15d0*/  @!P1 IADD3 R4, -R4, RZ, RZ ;  /* 0x000000ff04049210 */ /* 0x000fe40007ffe1ff */
[----:B------:R-:W-:-:S04]  /*15e0*/  @!P2 LOP3.LUT R4, RZ, R5, RZ, 0x33, !PT ;  /* 0x00000005ff04a212 */ /* 0x000fc800078e33ff */
[----:B------:R-:W-:Y:S02]  /*15f0*/  SHF.R.S32.HI R5, RZ, 0x1f, R4 ;  /* 0x0000001fff057819 */ /* 0x000fe40000011404 */
[----:B------:R-:W-:Y:S02]  /*1600*/  MOV R20, R4 ;  /* 0x0000000400147202 */ /* 0x000fe40000000f00 */
[----:B--2---:R-:W-:-:S13]  /*1610*/  R2UR UR16, R2 ;  /* 0x00000000021072ca */ /* 0x004fda00000e0000 */
[----:B------:R-:W-:Y:S02]  /*1620*/  USHF.R.S32.HI UR15, URZ, 0x1f, UR16 ;  /* 0x0000001f3f0f7899 */ /* 0x000fe40008011410 */
[----:B------:R-:W-:Y:S02]  /*1630*/  UIMAD.WIDE.U32 UR6, UR16, UR4, URZ ;  /* 0x00000004100672a5 */ /* 0x000fe4000f8e003f */
[----:B------:R-:W-:-:S04]  /*1640*/  UIMAD UR11, UR15, UR4, URZ ;  /* 0x000000040f0b72a4 */ /* 0x000fc8000f8e023f */
[----:B------:R-:W-:-:S03]  /*1650*/  UIMAD UR5, UR16, UR5, UR11 ;  /* 0x00000005100572a4 */ /* 0x000fc6000f8e020b */
[----:B------:R-:W-:Y:S01]  /*1660*/  ULDC.64 UR10, c[0x0][0x248] ;  /* 0x00009200000a7ab9 */ /* 0x000fe20000000a00 */
[----:B------:R-:W-:Y:S02]  /*1670*/  UIADD3 UR7, UR7, UR5, URZ ;  /* 0x0000000507077290 */ /* 0x000fe4000fffe03f */
[----:B------:R-:W-:Y:S02]  /*1680*/  UIMAD UR18, UR8, UR10, URZ ;  /* 0x0000000a081272a4 */ /* 0x000fe4000f8e023f */
[----:B------:R-:W-:Y:S02]  /*1690*/  UIMAD.WIDE.U32 UR28, UR9, UR10, UR6 ;  /* 0x0000000a091c72a5 */ /* 0x000fe4000f8e0006 */
[----:B------:R-:W-:Y:S01]  /*16a0*/  UIMAD UR18, UR9, UR11, UR18 ;  /* 0x0000000b091272a4 */ /* 0x000fe2000f8e0212 */
[----:B------:R-:W-:Y:S01]  /*16b0*/  ULDC.64 UR6, c[0x0][0x260] ;  /* 0x0000980000067ab9 */ /* 0x000fe20000000a00 */
[----:B------:R-:W-:Y:S02]  /*16c0*/  ULDC.64 UR4, c[0x0][0x238] ;  /* 0x00008e0000047ab9 */ /* 0x000fe40000000a00 */
[----:B------:R-:W-:Y:S01]  /*16d0*/  UIADD3 UR18, UR29, UR18, URZ ;  /* 0x000000121d127290 */ /* 0x000fe2000fffe03f */
[----:B------:R-:W-:Y:S01]  /*16e0*/  IMAD.U32 R9, RZ, RZ, UR29 ;  /* 0x0000001dff097e24 */ /* 0x000fe2000f8e00ff */
[----:B------:R-:W-:Y:S01]  /*16f0*/  UIMAD UR15, UR15, UR4, URZ ;  /* 0x000000040f0f72a4 */ /* 0x000fe2000f8e023f */
[----:B------:R-:W-:Y:S01]  /*1700*/  IMAD.U32 R8, RZ, RZ, UR28 ;  /* 0x0000001cff087e24 */ /* 0x000fe2000f8e00ff */
[----:B------:R-:W-:Y:S01]  /*1710*/  UIMAD.WIDE.U32 UR28, UR16, UR4, URZ ;  /* 0x00000004101c72a5 */ /* 0x000fe2000f8e003f */
[----:B------:R-:W-:Y:S01]  /*1720*/  IMAD R7, R5, UR6, RZ ;  /* 0x0000000605077c24 */ /* 0x000fe2000f8e02ff */
[----:B------:R-:W-:Y:S01]  /*1730*/  MOV R9, UR18 ;  /* 0x0000001200097c02 */ /* 0x000fe20008000f00 */
[----:B------:R-:W-:-:S02]  /*1740*/  UIMAD UR5, UR16, UR5, UR15 ;  /* 0x00000005100572a4 */ /* 0x000fc4000f8e020f */
[C---:B------:R-:W-:Y:S02]  /*1750*/  IMAD R7, R4.reuse, UR7, R7 ;  /* 0x0000000704077c24 */ /* 0x040fe4000f8e0207 */
[----:B------:R-:W-:Y:S01]  /*1760*/  IMAD.WIDE.U32 R36, R4, UR6, R8 ;  /* 0x0000000604247c25 */ /* 0x000fe2000f8e0008 */
[----:B------:R-:W-:-:S03]  /*1770*/  UIADD3 UR27, UR29, UR5, URZ ;  /* 0x000000051d1b7290 */ /* 0x000fc6000fffe03f */
[----:B------:R-:W-:Y:S01]  /*1780*/  IMAD.IADD R7, R37, 0x1, R7 ;  /* 0x0000000125077824 */ /* 0x000fe200078e0207 */
[----:B------:R-:W-:Y:S08]  /*1790*/  BRA `(.L_x_723) ;  /* 0x00000004003c7947 */ /* 0x000ff00003800000 */
.L_x_722:
[----:B------:R-:W1:Y:S01]  /*17a0*/  LDC R8, c[0x0][0x278] ;  /* 0x00009e00ff087b82 */ /* 0x000e620000000800 */
[----:B------:R-:W2:Y:S01]  /*17b0*/  S2R R0, SR_CTAID.Z ;  /* 0x0000000000007919 */ /* 0x000ea20000002700 */
[----:B------:R-:W-:Y:S02]  /*17c0*/  UISETP.NE.AND UP0, UPT, UR18, -0x1, UPT ;  /* 0xffffffff1200788c */ /* 0x000fe4000bf05270 */
[----:B------:R-:W-:-:S04]  /*17d0*/  ULEA UR9, UR20, 0xffffffc0, 0x6 ;  /* 0xffffffc014097891 */ /* 0x000fc8000f8e303f */
[----:B------:R-:W-:Y:S01]  /*17e0*/  PLOP3.LUT P1, PT, PT, PT, UP0, 0x80, 0x0 ;  /* 0x000000000000781c */ /* 0x000fe20003f2f008 */
[----:B------:R-:W-:-:S04]  /*17f0*/  USHF.R.S32.HI UR8, URZ, 0x1f, UR9 ;  /* 0x0000001f3f087899 */ /* 0x000fc80008011409 */
[----:B------:R-:W-:Y:S01]  /*1800*/  @UP0 UIADD3 UR5, UR16, UR18, URZ ;  /* 0x0000001210050290 */ /* 0x000fe2000fffe03f */
[----:B------:R-:W-:-:S03]  /*1810*/  @UP0 ULDC.64 UR10, c[0x0][0x248] ;  /* 0x00009200000a0ab9 */ /* 0x000fc60000000a00 */
[----:B------:R-:W-:Y:S02]  /*1820*/  @UP0 UIMAD.WIDE.U32 UR6, UR5, UR10, URZ ;  /* 0x0000000a050602a5 */ /* 0x000fe4000f8e003f */
[----:B------:R-:W-:-:S04]  /*1830*/  @UP0 UIMAD UR5, UR5, UR11, URZ ;  /* 0x0000000b050502a4 */ /* 0x000fc8000f8e023f */
[----:B------:R-:W-:Y:S01]  /*1840*/  @UP0 UIADD3 UR5, UR7, UR5, URZ ;  /* 0x0000000507050290 */ /* 0x000fe2000fffe03f */
[----:B-1----:R-:W-:Y:S02]  /*1850*/  IABS R5, R8 ;  /* 0x0000000800057213 */ /* 0x002fe40000000000 */
[----:B------:R-:W-:Y:S02]  /*1860*/  ISETP.NE.AND P2, PT, R8, RZ, PT ;  /* 0x000000ff0800720c */ /* 0x000fe40003f45270 */
[----:B------:R-:W1:Y:S01]  /*1870*/  I2F.RP R4, R5 ;  /* 0x0000000500047306 */ /* 0x000e620000209400 */
[----:B--2---:R-:W-:-:S07]  /*1880*/  IABS R0, R0 ;  /* 0x0000000000007213 */ /* 0x004fce0000000000 */
[----:B-1----:R-:W1:Y:S02]  /*1890*/  MUFU.RCP R6, R4 ;  /* 0x0000000400067308 */ /* 0x002e640000001000 */
[----:B-1----:R-:W-:-:S06]  /*18a0*/  VIADD R6, R6, 0xffffffe ;  /* 0x0ffffffe06067836 */ /* 0x002fcc0000000000 */
[----:B------:R-:W1:Y:S02]  /*18b0*/  F2I.FTZ.U32.TRUNC.NTZ R7, R6 ;  /* 0x0000000600077305 */ /* 0x000e64000021f000 */
[----:B-1----:R-:W-:Y:S01]  /*18c0*/  IMAD.MOV R2, RZ, RZ, -R7 ;  /* 0x000000ffff027224 */ /* 0x002fe200078e0a07 */
[----:B------:R-:W-:-:S03]  /*18d0*/  MOV R6, RZ ;  /* 0x000000ff00067202 */ /* 0x000fc60000000f00 */
[----:B------:R-:W-:-:S04]  /*18e0*/  IMAD R2, R2, R5, RZ ;  /* 0x0000000502027224 */ /* 0x000fc800078e02ff */
[----:B------:R-:W-:-:S06]  /*18f0*/  IMAD.HI.U32 R7, R7, R2, R6 ;  /* 0x0000000207077227 */ /* 0x000fcc00078e0006 */
[----:B------:R-:W-:Y:S02]  /*1900*/  IMAD.HI.U32 R4, R7, R0, RZ ;  /* 0x0000000007047227 */ /* 0x000fe400078e00ff */
[----:B------:R-:W1:Y:S02]  /*1910*/  LDC.64 R6, c[0x0][0x260] ;  /* 0x00009800ff067b82 */ /* 0x000e640000000a00 */
[----:B------:R-:W-:-:S04]  /*1920*/  IMAD.MOV R2, RZ, RZ, -R4 ;  /* 0x000000ffff027224 */ /* 0x000fc800078e0a04 */
[----:B------:R-:W-:Y:S01]  /*1930*/  IMAD R2, R5, R2, R0 ;  /* 0x0000000205027224 */ /* 0x000fe200078e0200 */
[----:B------:R-:W-:-:S04]  /*1940*/  LOP3.LUT R0, R8, UR12, RZ, 0x3c, !PT ;  /* 0x0000000c08007c12 */ /* 0x000fc8000f8e3cff */
[----:B------:R-:W-:Y:S02]  /*1950*/  ISETP.GT.U32.AND P5, PT, R5, R2, PT ;  /* 0x000000020500720c */ /* 0x000fe40003fa4070 */
[----:B------:R-:W-:-:S11]  /*1960*/  ISETP.GE.AND P3, PT, R0, RZ, PT ;  /* 0x000000ff0000720c */ /* 0x000fd60003f66270 */
[----:B------:R-:W-:Y:S01]  /*1970*/  @!P5 IADD3 R2, R2, -R5, RZ ;  /* 0x800000050202d210 */ /* 0x000fe20007ffe0ff */
[----:B------:R-:W-:-:S03]  /*1980*/  @!P5 VIADD R4, R4, 0x1 ;  /* 0x000000010404d836 */ /* 0x000fc60000000000 */
[----:B------:R-:W-:-:S13]  /*1990*/  ISETP.GE.U32.AND P4, PT, R2, R5, PT ;  /* 0x000000050200720c */ /* 0x000fda0003f86070 */
[----:B------:R-:W-:Y:S01]  /*19a0*/  @P4 IADD3 R4, R4, 0x1, RZ ;  /* 0x0000000104044810 */ /* 0x000fe20007ffe0ff */
[----:B------:R-:W-:Y:S06]  /*19b0*/  @P1 BRA `(.L_x_724) ;  /* 0x0000000000301947 */ /* 0x000fec0003800000 */
[----:B------:R-:W-:Y:S01]  /*19c0*/  USHF.R.S32.HI UR6, URZ, 0x1f, UR16 ;  /* 0x0000001f3f067899 */ /* 0x000fe20008011410 */
[----:B------:R-:W-:Y:S01]  /*19d0*/  ULDC.64 UR10, c[0x0][0x248] ;  /* 0x00009200000a7ab9 */ /* 0x000fe20000000a00 */
[----:B------:R-:W-:Y:S02]  /*19e0*/  USHF.R.S32.HI UR7, URZ, 0x1f, UR15 ;  /* 0x0000001f3f077899 */ /* 0x000fe4000801140f */
[----:B------:R-:W-:Y:S02]  /*19f0*/  UIMAD UR6, UR6, UR10, URZ ;  /* 0x0000000a060672a4 */ /* 0x000fe4000f8e023f */
[----:B------:R-:W-:Y:S02]  /*1a00*/  UIMAD.WIDE.U32 UR28, UR16, UR10, URZ ;  /* 0x0000000a101c72a5 */ /* 0x000fe4000f8e003f */
[----:B------:R-:W-:Y:S01]  /*1a10*/  UIMAD UR6, UR16, UR11, UR6 ;  /* 0x0000000b100672a4 */ /* 0x000fe2000f8e0206 */
[----:B------:R-:W-:Y:S02]  /*1a20*/  ULDC.64 UR4, c[0x0][0x230] ;  /* 0x00008c0000047ab9 */ /* 0x000fe40000000a00 */
[----:B------:R-:W-:-:S02]  /*1a30*/  UIMAD UR7, UR7, UR4, URZ ;  /* 0x00000004070772a4 */ /* 0x000fc4000f8e023f */
[----:B------:R-:W-:Y:S02]  /*1a40*/  UIADD3 UR29, UR29, UR6, URZ ;  /* 0x000000061d1d7290 */ /* 0x000fe4000fffe03f */
[----:B------:R-:W-:Y:S02]  /*1a50*/  UIMAD UR5, UR15, UR5, UR7 ;  /* 0x000000050f0572a4 */ /* 0x000fe4000f8e0207 */
[----:B------:R-:W-:-:S04]  /*1a60*/  UIMAD.WIDE.U32 UR6, UR15, UR4, UR28 ;  /* 0x000000040f0672a5 */ /* 0x000fc8000f8e001c */
[----:B------:R-:W-:-:S12]  /*1a70*/  UIADD3 UR5, UR7, UR5, URZ ;  /* 0x0000000507057290 */ /* 0x000fd8000fffe03f */
.L_x_724:
[----:B------:R-:W-:Y:S01]  /*1a80*/  UIMAD UR4, UR8, UR10, URZ ;  /* 0x0000000a080472a4 */ /* 0x000fe2000f8e023f */
[----:B------:R-:W-:Y:S01]  /*1a90*/  @!P3 IADD3 R4, -R4, RZ, RZ ;  /* 0x000000ff0404b210 */ /* 0x000fe20007ffe1ff */
[----:B------:R-:W-:Y:S01]  /*1aa0*/  UMOV UR7, UR5 ;  /* 0x0000000500077c82 */ /* 0x000fe20008000000 */
[----:B------:R-:W-:Y:S01]  /*1ab0*/  @!P2 LOP3.LUT R4, RZ, R8, RZ, 0x33, !PT ;  /* 0x00000008ff04a212 */ /* 0x000fe200078e33ff */
[----:B------:R-:W-:Y:S02]  /*1ac0*/  UIMAD.WIDE.U32 UR6, UR10, UR9, UR6 ;  /* 0x000000090a0672a5 */ /* 0x000fe4000f8e0006 */
[----:B------:R-:W-:Y:S01]  /*1ad0*/  UIMAD UR4, UR11, UR9, UR4 ;  /* 0x000000090b0472a4 */ /* 0x000fe2000f8e0204 */
[--C-:B------:R-:W-:Y:S01]  /*1ae0*/  SHF.R.S32.HI R5, RZ, 0x1f, R4.reuse ;  /* 0x0000001fff057819 */ /* 0x100fe20000011404 */
[----:B------:R-:W-:Y:S01]  /*1af0*/  @UP0 UIADD3 UR18, UR16, UR18, URZ ;  /* 0x0000001210120290 */ /* 0x000fe2000fffe03f */
[----:B------:R-:W-:Y:S01]  /*1b00*/  IMAD.MOV.U32 R20, RZ, RZ, R4 ;  /* 0x000000ffff147224 */ /* 0x000fe200078e0004 */
[----:B------:R-:W-:Y:S01]  /*1b10*/  UIADD3 UR4, UR7, UR4, URZ ;  /* 0x0000000407047290 */ /* 0x000fe2000fffe03f */
[----:B------:R-:W-:Y:S01]  /*1b20*/  MOV R9, UR7 ;  /* 0x0000000700097c02 */ /* 0x000fe20008000f00 */
[----:B-1----:R-:W-:Y:S01]  /*1b30*/  IMAD R0, R5, R6, RZ ;  /* 0x0000000605007224 */ /* 0x002fe200078e02ff */
[----:B------:R-:W-:-:S03]  /*1b40*/  MOV R8, UR6 ;  /* 0x0000000600087c02 */ /* 0x000fc60008000f00 */
[----:B------:R-:W-:Y:S01]  /*1b50*/  IMAD.U32 R9, RZ, RZ, UR4 ;  /* 0x00000004ff097e24 */ /* 0x000fe2000f8e00ff */
[----:B------:R-:W-:Y:S01]  /*1b60*/  @UP0 ULDC.64 UR4, c[0x0][0x250] ;  /* 0x0000940000040ab9 */ /* 0x000fe20000000a00 */
[C---:B------:R-:W-:Y:S01]  /*1b70*/  IMAD R7, R4.reuse, R7, R0 ;  /* 0x0000000704077224 */ /* 0x040fe200078e0200 */
[----:B------:R-:W-:Y:S01]  /*1b80*/  @UP0 UIMAD.WIDE.U32 UR28, UR18, UR4, URZ ;  /* 0x00000004121c02a5 */ /* 0x000fe2000f8e003f */
[----:B------:R-:W-:-:S03]  /*1b90*/  IMAD.WIDE.U32 R36, R4, R6, R8 ;  /* 0x0000000604247225 */ /* 0x000fc600078e0008 */
[----:B------:R-:W-:Y:S02]  /*1ba0*/  @UP0 UIMAD UR27, UR18, UR5, UR29 ;  /* 0x00000005121b02a4 */ /* 0x000fe4000f8e021d */
[----:B------:R-:W-:Y:S01]  /*1bb0*/  IADD3 R7, R37, R7, RZ ;  /* 0x0000000725077210 */ /* 0x000fe20007ffe0ff */
[----:B------:R-:W-:Y:S09]  /*1bc0*/  @P1 BRA `(.L_x_723) ;  /* 0x0000000000301947 */ /* 0x000ff20003800000 */
[----:B------:R-:W-:Y:S01]  /*1bd0*/  USHF.R.S32.HI UR6, URZ, 0x1f, UR16 ;  /* 0x0000001f3f067899 */ /* 0x000fe20008011410 */
[----:B------:R-:W-:-:S03]  /*1be0*/  ULDC.64 UR4, c[0x0][0x250] ;  /* 0x0000940000047ab9 */ /* 0x000fc60000000a00 */
[----:B------:R-:W-:Y:S02]  /*1bf0*/  UIMAD UR6, UR6, UR4, URZ ;  /* 0x00000004060672a4 */ /* 0x000fe4000f8e023f */
[----:B------:R-:W-:Y:S02]  /*1c00*/  UIMAD.WIDE.U32 UR28, UR16, UR4, URZ ;  /* 0x00000004101c72a5 */ /* 0x000fe4000f8e003f */
[----:B------:R-:W-:Y:S02]  /*1c10*/  UIMAD UR16, UR16, UR5, UR6 ;  /* 0x00000005101072a4 */ /* 0x000fe4000f8e0206 */
[----:B------:R-:W-:Y:S01]  /*1c20*/  USHF.R.S32.HI UR6, URZ, 0x1f, UR15 ;  /* 0x0000001f3f067899 */ /* 0x000fe2000801140f */
[----:B------:R-:W-:Y:S01]  /*1c30*/  ULDC.64 UR4, c[0x0][0x238] ;  /* 0x00008e0000047ab9 */ /* 0x000fe20000000a00 */
[----:B------:R-:W-:Y:S02]  /*1c40*/  UIADD3 UR29, UR29, UR16, URZ ;  /* 0x000000101d1d7290 */ /* 0x000fe4000fffe03f */
[----:B------:R-:W-:-:S02]  /*1c50*/  UIMAD UR6, UR6, UR4, URZ ;  /* 0x00000004060672a4 */ /* 0x000fc4000f8e023f */
[----:B------:R-:W-:Y:S02]  /*1c60*/  UIMAD.WIDE.U32 UR28, UR15, UR4, UR28 ;  /* 0x000000040f1c72a5 */ /* 0x000fe4000f8e001c */
[----:B------:R-:W-:-:S04]  /*1c70*/  UIMAD UR5, UR15, UR5, UR6 ;  /* 0x000000050f0572a4 */ /* 0x000fc8000f8e0206 */
[----:B------:R-:W-:-:S12]  /*1c80*/  UIADD3 UR27, UR29, UR5, URZ ;  /* 0x000000051d1b7290 */ /* 0x000fd8000fffe03f */
.L_x_723:
[----:B------:R-:W-:Y:S01]  /*1c90*/  SHF.R.S32.HI R4, RZ, 0x1f, R3 ;  /* 0x0000001fff047819 */ /* 0x000fe20000011403 */
[----:B------:R-:W-:Y:S01]  /*1ca0*/  UISETP.NE.AND UP0, UPT, UR17, -0x1, UPT ;  /* 0xffffffff1100788c */ /* 0x000fe2000bf05270 */
[----:B------:R-:W1:Y:S01]  /*1cb0*/  S2R R29, SR_CTAID.X ;  /* 0x00000000001d7919 */ /* 0x000e620000002500 */
[----:B------:R-:W-:Y:S01]  /*1cc0*/  USHF.R.S32.HI UR18, URZ, 0x1f, UR12 ;  /* 0x0000001f3f127899 */ /* 0x000fe2000801140c */
[CC--:B------:R-:W-:Y:S01]  /*1cd0*/  LEA.HI R2, R4.reuse, R3.reuse, RZ, 0x3 ;  /* 0x0000000304027211 */ /* 0x0c0fe200078f18ff */
[----:B------:R-:W-:Y:S01]  /*1ce0*/  BSSY B0, `(.L_x_725) ;  /* 0x0000076000007945 */ /* 0x000fe20003800000 */
[----:B------:R-:W-:Y:S02]  /*1cf0*/  LEA.HI R23, R4, R3, RZ, 0x4 ;  /* 0x0000000304177211 */ /* 0x000fe400078f20ff */
[----:B------:R-:W-:Y:S02]  /*1d00*/  SHF.R.S32.HI R18, RZ, 0x3, R2 ;  /* 0x00000003ff127819 */ /* 0x000fe40000011402 */
[----:B------:R-:W-:-:S02]  /*1d10*/  LOP3.LUT R2, R2, 0xfffffff8, RZ, 0xc0, !PT ;  /* 0xfffffff802027812 */ /* 0x000fc400078ec0ff */
[----:B------:R-:W-:Y:S01]  /*1d20*/  LOP3.LUT R0, R23, 0xfffffff0, RZ, 0xc0, !PT ;  /* 0xfffffff017007812 */ /* 0x000fe200078ec0ff */
[----:B------:R-:W-:Y:S01]  /*1d30*/  @UP0 ULDC.64 UR4, c[0x0][0x240] ;  /* 0x0000900000040ab9 */ /* 0x000fe20000000a00 */
[----:B------:R-:W-:Y:S01]  /*1d40*/  IMAD.SHL.U32 R13, R18, 0x40, RZ ;  /* 0x00000040120d7824 */ /* 0x000fe200078e00ff */
[----:B------:R-:W-:Y:S01]  /*1d50*/  @UP0 UIMAD.WIDE.U32 UR30, UR17, UR4, URZ ;  /* 0x00000004111e02a5 */ /* 0x000fe2000f8e003f */
[C---:B------:R-:W-:Y:S01]  /*1d60*/  IMAD.IADD R2, R3.reuse, 0x1, -R2 ;  /* 0x0000000103027824 */ /* 0x040fe200078e0a02 */
[----:B------:R-:W-:Y:S01]  /*1d70*/  @!UP0 USHF.R.S32.HI UR15, URZ, 0x1f, UR14 ;  /* 0x0000001f3f0f8899 */ /* 0x000fe2000801140e */
[----:B------:R-:W-:Y:S01]  /*1d80*/  IMAD.IADD R11, R3, 0x1, -R0 ;  /* 0x00000001030b7824 */ /* 0x000fe200078e0a00 */
[----:B------:R-:W-:Y:S01]  /*1d90*/  @!UP0 ULDC.64 UR6, c[0x0][0x228] ;  /* 0x00008a0000068ab9 */ /* 0x000fe20000000a00 */
[----:B------:R-:W-:Y:S01]  /*1da0*/  IMAD.SHL.U32 R240, R2, 0x8, RZ ;  /* 0x0000000802f07824 */ /* 0x000fe200078e00ff */
[----:B------:R-:W-:Y:S01]  /*1db0*/  @!UP0 UIMAD.WIDE.U32 UR32, UR14, UR6, URZ ;  /* 0x000000060e2082a5 */ /* 0x000fe2000f8e003f */
[----:B------:R-:W-:Y:S01]  /*1dc0*/  LOP3.LUT R13, R13, 0x1c0, RZ, 0xc0, !PT ;  /* 0x000001c00d0d7812 */ /* 0x000fe200078ec0ff */
[----:B------:R-:W-:Y:S01]  /*1dd0*/  @UP0 UIMAD UR16, UR17, UR5, UR31 ;  /* 0x00000005111002a4 */ /* 0x000fe2000f8e021f */
[----:B------:R-:W-:Y:S01]  /*1de0*/  SHF.R.S32.HI R0, RZ, 0x1f, R11 ;  /* 0x0000001fff007819 */ /* 0x000fe2000001140b */
[----:B------:R-:W-:Y:S01]  /*1df0*/  @!UP0 UIMAD UR6, UR15, UR6, URZ ;  /* 0x000000060f0682a4 */ /* 0x000fe2000f8e023f */
[--C-:B------:R-:W-:Y:S01]  /*1e00*/  LOP3.LUT R9, R13, 0x38, R240.reuse, 0xf8, !PT ;  /* 0x000000380d097812 */ /* 0x100fe200078ef8f0 */
[----:B------:R-:W-:Y:S01]  /*1e10*/  ULDC.64 UR4, c[0x0][0x258] ;  /* 0x0000960000047ab9 */ /* 0x000fe20000000a00 */
[----:B------:R-:W-:Y:S01]  /*1e20*/  SHF.R.U32.HI R238, RZ, 0x3, R13 ;  /* 0x00000003ffee7819 */ /* 0x000fe2000001160d */
[----:B------:R-:W-:Y:S01]  /*1e30*/  UIMAD UR18, UR18, UR4, URZ ;  /* 0x00000004121272a4 */ /* 0x000fe2000f8e023f */
[----:B------:R-:W-:Y:S01]  /*1e40*/  IMAD.U32 R24, RZ, RZ, UR4 ;  /* 0x00000004ff187e24 */ /* 0x000fe2000f8e00ff */
[----:B------:R-:W-:Y:S01]  /*1e50*/  @!UP0 UIMAD UR14, UR14, UR7, UR6 ;  /* 0x000000070e0e82a4 */ /* 0x000fe2000f8e0206 */
[----:B------:R-:W2:Y:S01]  /*1e60*/  S2UR UR4, SR_CgaCtaId ;  /* 0x00000000000479c3 */ /* 0x000ea20000008800 */
[----:B------:R-:W-:Y:S01]  /*1e70*/  LEA.HI R17, R0, R11, RZ, 0x3 ;  /* 0x0000000b00117211 */ /* 0x000fe200078f18ff */
[----:B------:R-:W-:Y:S01]  /*1e80*/  @!UP0 UMOV UR30, UR32 ;  /* 0x00000020001e8c82 */ /* 0x000fe20008000000 */
[----:B------:R-:W-:Y:S01]  /*1e90*/  @!UP0 UIADD3 UR16, UR33, UR14, URZ ;  /* 0x0000000e21108290 */ /* 0x000fe2000fffe03f */
[----:B------:R-:W-:Y:S01]  /*1ea0*/  SHF.R.S32.HI R0, RZ, 0x1f, R240 ;  /* 0x0000001fff007819 */ /* 0x000fe200000114f0 */
[----:B------:R-:W-:Y:S01]  /*1eb0*/  UIMAD UR15, UR12, UR5, UR18 ;  /* 0x000000050c0f72a4 */ /* 0x000fe2000f8e0212 */
[----:B------:R-:W-:Y:S01]  /*1ec0*/  IADD3 R36, P3, R240, R36, RZ ;  /* 0x00000024f0247210 */ /* 0x000fe20007f7e0ff */
[----:B------:R-:W-:Y:S01]  /*1ed0*/  UIADD3 UR18, UR20, -0x1, URZ ;  /* 0xffffffff14127890 */ /* 0x000fe2000fffe03f */
[----:B------:R-:W-:Y:S01]  /*1ee0*/  LOP3.LUT R238, R9, R238, RZ, 0x3c, !PT ;  /* 0x000000ee09ee7212 */ /* 0x000fe200078e3cff */
[----:B------:R-:W-:Y:S01]  /*1ef0*/  UIADD3 UR14, -UR21, UR19, URZ ;  /* 0x00000013150e7290 */ /* 0x000fe2000fffe13f */
[----:B------:R-:W-:Y:S01]  /*1f00*/  LEA.HI R9, R4, R3, RZ, 0x6 ;  /* 0x0000000304097211 */ /* 0x000fe200078f30ff */
[----:B------:R-:W-:Y:S01]  /*1f10*/  IMAD.X R37, R0, 0x1, R7, P3 ;  /* 0x0000000100257824 */ /* 0x000fe200018e0607 */
[C---:B------:R-:W-:Y:S01]  /*1f20*/  IADD3 R6, P1, R240.reuse, UR30, RZ ;  /* 0x0000001ef0067c10 */ /* 0x040fe2000ff3e0ff */
[----:B------:R-:W-:Y:S01]  /*1f30*/  USHF.L.U32 UR5, UR18, 0x6, URZ ;  /* 0x0000000612057899 */ /* 0x000fe2000800063f */
[----:B------:R-:W-:Y:S01]  /*1f40*/  IADD3 R8, P2, R240, UR28, RZ ;  /* 0x0000001cf0087c10 */ /* 0x000fe2000ff5e0ff */
[----:B------:R-:W-:Y:S01]  /*1f50*/  IMAD.SHL.U32 R9, R9, 0x8, RZ ;  /* 0x0000000809097824 */ /* 0x000fe200078e00ff */
[----:B------:R-:W-:Y:S01]  /*1f60*/  IADD3.X R7, R0, UR16, RZ, P1, !PT ;  /* 0x0000001000077c10 */ /* 0x000fe20008ffe4ff */
[----:B------:R-:W-:Y:S01]  /*1f70*/  ULDC.64 UR6, c[0x0][0x268] ;  /* 0x00009a0000067ab9 */ /* 0x000fe20000000a00 */
[----:B------:R-:W-:Y:S01]  /*1f80*/  LOP3.LUT R16, R17, 0xfffffff8, RZ, 0xc0, !PT ;  /* 0xfffffff811107812 */ /* 0x000fe200078ec0ff */
[----:B------:R-:W-:Y:S01]  /*1f90*/  IMAD R5, R5, UR6, RZ ;  /* 0x0000000605057c24 */ /* 0x000fe2000f8e02ff */
[----:B------:R-:W-:Y:S01]  /*1fa0*/  LOP3.LUT R238, R238, 0xfffffe00, R9, 0xf8, !PT ;  /* 0xfffffe00eeee7812 */ /* 0x000fe200078ef809 */
[----:B------:R-:W-:Y:S01]  /*1fb0*/  IMAD.WIDE.U32 R24, R24, UR12, R6 ;  /* 0x0000000c18187c25 */ /* 0x000fe2000f8e0006 */
[----:B------:R-:W-:Y:S01]  /*1fc0*/  UIADD3 UR12, -UR5, UR26, URZ ;  /* 0x0000001a050c7290 */ /* 0x000fe2000fffe13f */
[----:B------:R-:W-:-:S02]  /*1fd0*/  ISETP.GE.AND P4, PT, R18, UR14, PT ;  /* 0x0000000e12007c0c */ /* 0x000fc4000bf86270 */
[----:B------:R-:W-:Y:S01]  /*1fe0*/  IADD3.X R9, R0, UR27, RZ, P2, !PT ;  /* 0x0000001b00097c10 */ /* 0x000fe200097fe4ff */
[----:B------:R-:W-:Y:S01]  /*1ff0*/  IMAD.IADD R16, R11, 0x1, -R16 ;  /* 0x000000010b107824 */ /* 0x000fe200078e0a10 */
[----:B------:R-:W-:Y:S01]  /*2000*/  SHF.R.S32.HI R19, RZ, 0x1f, R18 ;  /* 0x0000001fff137819 */ /* 0x000fe20000011412 */
[----:B------:R-:W-:Y:S01]  /*2010*/  IMAD R14, R20, UR7, R5 ;  /* 0x00000007140e7c24 */ /* 0x000fe2000f8e0205 */
[----:B------:R-:W-:Y:S01]  /*2020*/  IADD3 R170, P1, R18, UR9, RZ ;  /* 0x0000000912aa7c10 */ /* 0x000fe2000ff3e0ff */
[----:B------:R-:W-:Y:S01]  /*2030*/  IMAD.WIDE.U32 R20, R20, UR6, R8 ;  /* 0x0000000614147c25 */ /* 0x000fe2000f8e0008 */
[----:B------:R-:W-:Y:S01]  /*2040*/  ISETP.GE.AND P3, PT, R18, UR12, PT ;  /* 0x0000000c12007c0c */ /* 0x000fe2000bf66270 */
[----:B------:R-:W-:Y:S01]  /*2050*/  UMOV UR6, 0x400 ;  /* 0x0000040000067882 */ /* 0x000fe20000000000 */
[----:B------:R-:W-:Y:S01]  /*2060*/  IADD3.X R15, R19, UR8, RZ, P1, !PT ;  /* 0x00000008130f7c10 */ /* 0x000fe20008ffe4ff */
[----:B--2---:R-:W-:Y:S01]  /*2070*/  ULEA UR4, UR4, UR6, 0x18 ;  /* 0x0000000604047291 */ /* 0x004fe2000f8ec03f */
[----:B------:R-:W-:Y:S01]  /*2080*/  IMAD.MOV.U32 R7, RZ, RZ, 0x10 ;  /* 0x00000010ff077424 */ /* 0x000fe200078e00ff */
[----:B------:R-:W-:Y:S01]  /*2090*/  R2P PR, R16, 0x6 ;  /* 0x0000000610007804 */ /* 0x000fe20000000000 */
[----:B------:R-:W-:-:S02]  /*20a0*/  IMAD.MOV.U32 R5, RZ, RZ, 0x20 ;  /* 0x00000020ff057424 */ /* 0x000fc400078e00ff */
[----:B------:R-:W-:Y:S01]  /*20b0*/  VIADD R27, R25, UR15 ;  /* 0x0000000f191b7c36 */ /* 0x000fe20008000000 */
[----:B------:R-:W-:Y:S01]  /*20c0*/  LEA R238, R238, UR4, 0x1 ;  /* 0x00000004eeee7c11 */ /* 0x000fe2000f8e08ff */
[----:B-1----:R-:W-:Y:S01]  /*20d0*/  IMAD.WIDE R28, R29, 0x40, R18 ;  /* 0x000000401d1c7825 */ /* 0x002fe200078e0212 */
[----:B------:R-:W-:Y:S02]  /*20e0*/  SEL R7, R7, 0xfffffff0, !P1 ;  /* 0xfffffff007077807 */ /* 0x000fe40004800000 */
[----:B------:R-:W-:Y:S01]  /*20f0*/  SEL R5, R5, 0xffffffe0, !P2 ;  /* 0xffffffe005057807 */ /* 0x000fe20005000000 */
[C---:B------:R-:W-:Y:S02]  /*2100*/  VIADD R22, R18.reuse, 0x10 ;  /* 0x0000001012167836 */ /* 0x040fe40000000000 */
[C---:B------:R-:W-:Y:S02]  /*2110*/  VIADD R0, R18.reuse, 0x20 ;  /* 0x0000002012007836 */ /* 0x040fe40000000000 */
[----:B------:R-:W-:-:S02]  /*2120*/  VIADD R6, R18, 0x30 ;  /* 0x0000003012067836 */ /* 0x000fc40000000000 */
[----:B------:R-:W-:Y:S02]  /*2130*/  IMAD R31, R19, UR10, RZ ;  /* 0x0000000a131f7c24 */ /* 0x000fe4000f8e02ff */
[C---:B------:R-:W-:Y:S02]  /*2140*/  VIADD R237, R240.reuse, 0x40 ;  /* 0x00000040f0ed7836 */ /* 0x040fe40000000000 */
[C---:B------:R-:W-:Y:S02]  /*2150*/  VIADD R236, R240.reuse, 0x80 ;  /* 0x00000080f0ec7836 */ /* 0x040fe40000000000 */
[----:B------:R-:W-:Y:S01]  /*2160*/  VIADD R235, R240, 0xc0 ;  /* 0x000000c0f0eb7836 */ /* 0x000fe20000000000 */
[----:B------:R-:W-:Y:S06]  /*2170*/  @P4 BRA `(.L_x_726) ;  /* 0x0000000000b04947 */ /* 0x000fec0003800000 */
[----:B------:R-:W-:Y:S01]  /*2180*/  ULDC UR8, c[0x0][0x2d0] ;  /* 0x0000b40000087ab9 */ /* 0x000fe20000000800 */
[----:B------:R-:W-:Y:S01]  /*2190*/  ULDC.64 UR6, c[0x0][0x240] ;  /* 0x0000900000067ab9 */ /* 0x000fe20000000a00 */
[----:B------:R-:W-:Y:S01]  /*21a0*/  ISETP.GE.AND P5, PT, R237, UR8, PT ;  /* 0x00000008ed007c0c */ /* 0x000fe2000bfa6270 */
[----:B------:R-:W-:Y:S01]  /*21b0*/  IMAD R33, R29, UR6, RZ ;  /* 0x000000061d217c24 */ /* 0x000fe2000f8e02ff */
[----:B------:R-:W-:Y:S01]  /*21c0*/  ISETP.GE.AND P6, PT, R240, UR8, PT ;  /* 0x00000008f0007c0c */ /* 0x000fe2000bfc6270 */
[----:B------:R-:W-:Y:S01]  /*21d0*/  IMAD.MOV.U32 R26, RZ, RZ, R24 ;  /* 0x000000ffff1a7224 */ /* 0x000fe200078e0018 */
[----:B------:R-:W-:Y:S01]  /*21e0*/  ISETP.GE.AND P4, PT, R236, UR8, PT ;  /* 0x00000008ec007c0c */ /* 0x000fe2000bf86270 */
[C---:B------:R-:W-:Y:S02]  /*21f0*/  IMAD R30, R28.reuse, UR7, R33 ;  /* 0x000000071c1e7c24 */ /* 0x040fe4000f8e0221 */
[----:B------:R-:W-:-:S04]  /*2200*/  IMAD.WIDE.U32 R34, R28, UR6, R26 ;  /* 0x000000061c227c25 */ /* 0x000fc8000f8e001a */
[----:B------:R-:W-:Y:S02]  /*2210*/  IMAD.IADD R30, R35, 0x1, R30 ;  /* 0x00000001231e7824 */ /* 0x000fe400078e021e */
[----:B------:R-:W1:Y:S02]  /*2220*/  @!P5 LDC.64 R10, c[0x0][0x210] ;  /* 0x00008400ff0adb82 */ /* 0x000e640000000a00 */
[----:B------:R2:W-:Y:S06]  /*2230*/  @P6 STS.128 [R238], RZ ;  /* 0x000000ffee006388 */ /* 0x0005ec0000000c00 */
[----:B------:R-:W3:Y:S08]  /*2240*/  @!P6 LDC.64 R12, c[0x0][0x210] ;  /* 0x00008400ff0ceb82 */ /* 0x000ef00000000a00 */
[----:B------:R-:W4:Y:S01]  /*2250*/  @!P4 LDC.64 R8, c[0x0][0x210] ;  /* 0x00008400ff08cb82 */ /* 0x000f220000000a00 */
[----:B-1----:R-:W-:-:S04]  /*2260*/  @!P5 LEA R10, P2, R34, R10, 0x1 ;  /* 0x0000000a220ad211 */ /* 0x002fc800078408ff */
[C---:B------:R-:W-:Y:S02]  /*2270*/  @!P5 LEA.HI.X R11, R34.reuse, R11, R30, 0x1, P2 ;  /* 0x0000000b220bd211 */ /* 0x040fe400010f0c1e */
[----:B------:R-:W-:Y:S02]  /*2280*/  ISETP.GE.AND P2, PT, R235, UR8, PT ;  /* 0x00000008eb007c0c */ /* 0x000fe4000bf46270 */
[----:B---3--:R-:W-:-:S04]  /*2290*/  @!P6 LEA R12, P1, R34, R12, 0x1 ;  /* 0x0000000c220ce211 */ /* 0x008fc800078208ff */
[C---:B------:R-:W-:Y:S02]  /*22a0*/  @!P6 LEA.HI.X R13, R34.reuse, R13, R30, 0x1, P1 ;  /* 0x0000000d220de211 */ /* 0x040fe400008f0c1e */
[----:B----4-:R-:W-:-:S03]  /*22b0*/  @!P4 LEA R8, P1, R34, R8, 0x1 ;  /* 0x000000082208c211 */ /* 0x010fc600078208ff */
[----:B------:R-:W-:Y:S01]  /*22c0*/  @!PT LDS RZ, [RZ] ;  /* 0x00000000fffff984 */ /* 0x000fe20000000800 */
[----:B------:R-:W-:Y:S01]  /*22d0*/  @!PT LDS RZ, [RZ] ;  /* 0x00000000fffff984 */ /* 0x000fe20000000800 */
[----:B------:R-:W-:Y:S01]  /*22e0*/  @!PT LDS RZ, [RZ] ;  /* 0x00000000fffff984 */ /* 0x000fe20000000800 */
[----:B------:R2:W-:Y:S01]  /*22f0*/  @!P6 LDGSTS.E.BYPASS.LTC128B.128 [R238], desc[UR24][R12.64] ;  /* 0x000000000ceeefae */ /* 0x0005e2000b901d58 */
[----:B------:R-:W-:-:S03]  /*2300*/  @!P4 LEA.HI.X R9, R34, R9, R30, 0x1, P1 ;  /* 0x000000092209c211 */ /* 0x000fc600008f0c1e */
[----:B------:R2:W-:Y:S04]  /*2310*/  @P5 STS.128 [R238+0x2000], RZ ;  /* 0x002000ffee005388 */ /* 0x0005e80000000c00 */
[----:B------:R-:W-:Y:S01]  /*2320*/  @!PT LDS RZ, [RZ] ;  /* 0x00000000fffff984 */ /* 0x000fe20000000800 */
[----:B------:R-:W-:Y:S01]  /*2330*/  @!PT LDS RZ, [RZ] ;  /* 0x00000000fffff984 */ /* 0x000fe20000000800 */
[----:B------:R-:W-:Y:S01]  /*2340*/  @!PT LDS RZ, [RZ] ;  /* 0x00000000fffff984 */ /* 0x000fe20000000800 */
[----:B------:R2:W-:Y:S04]  /*2350*/  @!P5 LDGSTS.E.BYPASS.LTC128B.128 [R238+0x2000], desc[UR24][R10.64+0x80] ;  /* 0x020000800aeedfae */ /* 0x0005e8000b901d58 */
[----:B------:R2:W-:Y:S04]  /*2360*/  @P4 STS.128 [R238+0x4000], RZ ;  /* 0x004000ffee004388 */ /* 0x0005e80000000c00 */
[----:B------:R-:W-:Y:S01]  /*2370*/  @!PT LDS RZ, [RZ] ;  /* 0x00000000fffff984 */ /* 0x000fe20000000800 */
[----:B------:R-:W-:Y:S01]  /*2380*/  @!PT LDS RZ, [RZ] ;  /* 0x00000000fffff984 */ /* 0x000fe20000000800 */
[----:B------:R-:W-:Y:S01]  /*2390*/  @!PT LDS RZ, [RZ] ;  /* 0x00000000fffff984 */ /* 0x000fe20000000800 */
[----:B------:R2:W-:Y:S04]  /*23a0*/  @!P4 LDGSTS.E.BYPASS.LTC128B.128 [R238+0x4000], desc[UR24][R8.64+0x100] ;  /* 0x0400010008eecfae */ /* 0x0005e8000b901d58 */
[----:B------:R2:W-:Y:S01]  /*23b0*/  @P2 STS.128 [R238+0x6000], RZ ;  /* 0x006000ffee002388 */ /* 0x0005e20000000c00 */
[----:B------:R-:W-:Y:S05]  /*23c0*/  @P2 BRA `(.L_x_726) ;  /* 0x00000000001c2947 */ /* 0x000fea0003800000 */
[----:B------:R-:W-:Y:S02]  /*23d0*/  ULDC.64 UR6, c[0x0][0x210] ;  /* 0x0000840000067ab9 */ /* 0x000fe40000000a00 */
[----:B--2---:R-:W-:-:S04]  /*23e0*/  LEA R8, P1, R34, UR6, 0x1 ;  /* 0x0000000622087c11 */ /* 0x004fc8000f8208ff */
[----:B------:R-:W-:-:S05]  /*23f0*/  LEA.HI.X R9, R34, UR7, R30, 0x1, P1 ;  /* 0x0000000722097c11 */ /* 0x000fca00088f0c1e */
[----:B------:R-:W-:Y:S01]  /*2400*/  @!PT LDS RZ, [RZ] ;  /* 0x00000000fffff984 */ /* 0x000fe20000000800 */
[----:B------:R-:W-:Y:S01]  /*2410*/  @!PT LDS RZ, [RZ] ;  /* 0x00000000fffff984 */ /* 0x000fe20000000800 */
[----:B------:R-:W-:Y:S01]  /*2420*/  @!PT LDS RZ, [RZ] ;  /* 0x00000000fffff984 */ /* 0x000fe20000000800 */
[----:B------:R1:W-:Y:S04]  /*2430*/  LDGSTS.E.BYPASS.LTC128B.128 [R238+0x6000], desc[UR24][R8.64+0x180] ;  /* 0x0600018008ee7fae */ /* 0x0003e8000b901d58 */
.L_x_726:
[----:B------:R-:W-:Y:S05]  /*2440*/  BSYNC B0 ;  /* 0x0000000000007941 */ /* 0x000fea0003800000 */
.L_x_725:
[----:B------:R-:W-:Y:S01]  /*2450*/  ISETP.GE.AND P2, PT, R22, UR14, PT ;  /* 0x0000000e16007c0c */ /* 0x000fe2000bf46270 */
[C---:B------:R-:W-:Y:S01]  /*2460*/  IMAD R31, R18.reuse, UR11, R31 ;  /* 0x0000000b121f7c24 */ /* 0x040fe2000f8e021f */
[----:B------:R-:W-:Y:S01]  /*2470*/  BSSY B0, `(.L_x_727) ;  /* 0x0000037000007945 */ /* 0x000fe20003800000 */
[----:B------:R-:W-:Y:S01]  /*2480*/  IMAD.WIDE.U32 R36, R18, UR10, R36 ;  /* 0x0000000a12247c25 */ /* 0x000fe2000f8e0024 */
[----:B------:R-:W-:Y:S02]  /*2490*/  ISETP.GE.AND P5, PT, R0, UR14, PT ;  /* 0x0000000e00007c0c */ /* 0x000fe4000bfa6270 */
[----:B------:R-:W-:Y:S01]  /*24a0*/  ISETP.GE.AND P6, PT, R6, UR14, PT ;  /* 0x0000000e06007c0c */ /* 0x000fe2000bfc6270 */
[----:B------:R-:W-:Y:S01]  /*24b0*/  IMAD.IADD R166, R37, 0x1, R31 ;  /* 0x0000000125a67824 */ /* 0x000fe200078e021f */
[----:B------:R-:W-:Y:S01]  /*24c0*/  ISETP.GE.AND P1, PT, R22, UR12, PT ;  /* 0x0000000c16007c0c */ /* 0x000fe2000bf26270 */
[----:B------:R-:W-:-:S04]  /*24d0*/  IMAD.MOV.U32 R165, RZ, RZ, R36 ;  /* 0x000000ffffa57224 */ /* 0x000fc800078e0024 */
[----:B------:R-:W-:Y:S08]  /*24e0*/  @P2 BRA `(.L_x_728) ;  /* 0x0000000000bc2947 */ /* 0x000ff00003800000 */
[----:B------:R-:W-:Y:S01]  /*24f0*/  ULDC UR8, c[0x0][0x2d0] ;  /* 0x0000b40000087ab9 */ /* 0x000fe20000000800 */
[----:B--2---:R-:W-:Y:S01]  /*2500*/  IADD3 R11, P2, R28, 0x10, RZ ;  /* 0x000000101c0b7810 */ /* 0x004fe20007f5e0ff */
[----:B------:R-:W-:Y:S01]  /*2510*/  ULDC.64 UR6, c[0x0][0x240] ;  /* 0x0000900000067ab9 */ /* 0x000fe20000000a00 */
[----:B------:R-:W-:Y:S01]  /*2520*/  ISETP.GE.AND P4, PT, R240, UR8, PT ;  /* 0x00000008f0007c0c */ /* 0x000fe2000bf86270 */
[----:B------:R-:W-:Y:S02]  /*2530*/  IMAD.MOV.U32 R12, RZ, RZ, R24 ;  /* 0x000000ffff0c7224 */ /* 0x000fe400078e0018 */
[----:B------:R-:W-:Y:S02]  /*2540*/  IMAD.X R10, RZ, RZ, R29, P2 ;  /* 0x000000ffff0a7224 */ /* 0x000fe400010e061d */
[----:B------:R-:W-:Y:S02]  /*2550*/  IMAD.MOV.U32 R13, RZ, RZ, R27 ;  /* 0x000000ffff0d7224 */ /* 0x000fe400078e001b */
[----:B------:R-:W-:-:S02]  /*2560*/  IMAD R10, R10, UR6, RZ ;  /* 0x000000060a0a7c24 */ /* 0x000fc4000f8e02ff */
[----:B------:R-:W-:-:S04]  /*2570*/  IMAD.WIDE.U32 R12, R11, UR6, R12 ;  /* 0x000000060b0c7c25 */ /* 0x000fc8000f8e000c */
[----:B-1----:R-:W1:Y:S01]  /*2580*/  @!P4 LDC.64 R8, c[0x0][0x210] ;  /* 0x00008400ff08cb82 */ /* 0x002e620000000a00 */
[----:B------:R-:W-:Y:S01]  /*2590*/  IMAD R11, R11, UR7, R10 ;  /* 0x000000070b0b7c24 */ /* 0x000fe2000f8e020a */
[----:B------:R3:W-:Y:S03]  /*25a0*/  @P4 STS.128 [R238+0x800], RZ ;  /* 0x000800ffee004388 */ /* 0x0007e60000000c00 */
[----:B------:R-:W-:Y:S01]  /*25b0*/  IMAD.IADD R10, R13, 0x1, R11 ;  /* 0x000000010d0a7824 */ /* 0x000fe200078e020b */
[----:B-1----:R-:W-:-:S04]  /*25c0*/  @!P4 LEA R30, P2, R12, R8, 0x1 ;  /* 0x000000080c1ec211 */ /* 0x002fc800078408ff */
[----:B------:R-:W-:Y:S02]  /*25d0*/  @!P4 LEA.HI.X R31, R12, R9, R10, 0x1, P2 ;  /* 0x000000090c1fc211 */ /* 0x000fe400010f0c0a */
[----:B------:R-:W-:-:S03]  /*25e0*/  ISETP.GE.AND P2, PT, R237, UR8, PT ;  /* 0x00000008ed007c0c */ /* 0x000fc6000bf46270 */
[----:B------:R-:W-:Y:S01]  /*25f0*/  @!PT LDS RZ, [RZ] ;  /* 0x00000000fffff984 */ /* 0x000fe20000000800 */
[----:B------:R-:W-:Y:S01]  /*2600*/  @!PT LDS RZ, [RZ] ;  /* 0x00000000fffff984 */ /* 0x000fe20000000800 */
[----:B------:R-:W-:Y:S01]  /*2610*/  @!PT LDS RZ, [RZ] ;  /* 0x00000000fffff984 */ /* 0x000fe20000000800 */
[----:B------:R3:W-:Y:S10]  /*2620*/  @!P4 LDGSTS.E.BYPASS.LTC128B.128 [R238+0x800], desc[UR24][R30.64] ;  /* 0x008000001eeecfae */ /* 0x0007f4000b901d58 */
[----:B------:R-:W1:Y:S01]  /*2630*/  @!P2 LDC.64 R8, c[0x0][0x210] ;  /* 0x00008400ff08ab82 */ /* 0x000e620000000a00 */
[----:B------:R3:W-:Y:S01]  /*2640*/  @P2 STS.128 [R238+0x2800], RZ ;  /* 0x002800ffee002388 */ /* 0x0007e20000000c00 */
        /* <DEDUP_REMOVED lines=16> */
[----:B------:R3:W-:Y:S01]  /*2750*/  @P2 STS.128 [R238+0x6800], RZ ;  /* 0x006800ffee002388 */ /* 0x0007e20000000c00 */
[----:B------:R-:W-:Y:S05]  /*2760*/  @P2 BRA `(.L_x_728) ;  /* 0x00000000001c2947 */ /* 0x000fea0003800000 */
[----:B------:R-:W-:Y:S02]  /*2770*/  ULDC.64 UR6, c[0x0][0x210] ;  /* 0x0000840000067ab9 */ /* 0x000fe40000000a00 */
[----:B---3--:R-:W-:-:S04]  /*2780*/  LEA R8, P2, R12, UR6, 0x1 ;  /* 0x000000060c087c11 */ /* 0x008fc8000f8408ff */
[----:B------:R-:W-:-:S05]  /*2790*/  LEA.HI.X R9, R12, UR7, R10, 0x1, P2 ;  /* 0x000000070c097c11 */ /* 0x000fca00090f0c0a */
[----:B------:R-:W-:Y:S01]  /*27a0*/  @!PT LDS RZ, [RZ] ;  /* 0x00000000fffff984 */ /* 0x000fe20000000800 */
[----:B------:R-:W-:Y:S01]  /*27b0*/  @!PT LDS RZ, [RZ] ;  /* 0x00000000fffff984 */ /* 0x000fe20000000800 */
[----:B------:R-:W-:Y:S01]  /*27c0*/  @!PT LDS RZ, [RZ] ;  /* 0x00000000fffff984 */ /* 0x000fe20000000800 */
[----:B------:R4:W-:Y:S04]  /*27d0*/  LDGSTS.E.BYPASS.LTC128B.128 [R238+0x6800], desc[UR24][R8.64+0x180] ;  /* 0x0680018008ee7fae */ /* 0x0009e8000b901d58 */
.L_x_728:
[----:B------:R-:W-:Y:S05]  /*27e0*/  BSYNC B0 ;  /* 0x0000000000007941 */ /* 0x000fea0003800000 */
.L_x_727:
[----:B------:R-:W-:Y:S04]  /*27f0*/  BSSY B0, `(.L_x_729) ;  /* 0x0000031000007945 */ /* 0x000fe80003800000 */
[----:B------:R-:W-:Y:S05]  /*2800*/  @P5 BRA `(.L_x_730) ;  /* 0x0000000000bc5947 */ /* 0x000fea0003800000 */
[----:B------:R-:W-:Y:S01]  /*2810*/  ULDC UR8, c[0x0][0x2d0] ;  /* 0x0000b40000087ab9 */ /* 0x000fe20000000800 */
[----:B--2---:R-:W-:Y:S01]  /*2820*/  IADD3 R11, P4, R28, 0x20, RZ ;  /* 0x000000201c0b7810 */ /* 0x004fe20007f9e0ff */
[----:B------:R-:W-:Y:S01]  /*2830*/  ULDC.64 UR6, c[0x0][0x240] ;  /* 0x0000900000067ab9 */ /* 0x000fe20000000a00 */
[----:B------:R-:W-:Y:S01]  /*2840*/  ISETP.GE.AND P2, PT, R240, UR8, PT ;  /* 0x00000008f0007c0c */ /* 0x000fe2000bf46270 */
[----:B---3--:R-:W-:Y:S01]  /*2850*/  IMAD.MOV.U32 R30, RZ, RZ, R24 ;  /* 0x000000ffff1e7224 */ /* 0x008fe200078e0018 */
[----:B------:R-:W-:Y:S01]  /*2860*/  ISETP.GE.AND P5, PT, R237, UR8, PT ;  /* 0x00000008ed007c0c */ /* 0x000fe2000bfa6270 */
[----:B------:R-:W-:Y:S02]  /*2870*/  IMAD.X R10, RZ, RZ, R29, P4 ;  /* 0x000000ffff0a7224 */ /* 0x000fe400020e061d */
[----:B------:R-:W-:Y:S02]  /*2880*/  IMAD.MOV.U32 R31, RZ, RZ, R27 ;  /* 0x000000ffff1f7224 */ /* 0x000fe400078e001b */
[----:B------:R-:W-:-:S02]  /*2890*/  IMAD R10, R10, UR6, RZ ;  /* 0x000000060a0a7c24 */ /* 0x000fc4000f8e02ff */
[----:B------:R-:W-:-:S04]  /*28a0*/  IMAD.WIDE.U32 R30, R11, UR6, R30 ;  /* 0x000000060b1e7c25 */ /* 0x000fc8000f8e001e */
[----:B-1--4-:R-:W1:Y:S01]  /*28b0*/  @!P2 LDC.64 R8, c[0x0][0x210] ;  /* 0x00008400ff08ab82 */ /* 0x012e620000000a00 */
[----:B------:R-:W-:Y:S01]  /*28c0*/  IMAD R11, R11, UR7, R10 ;  /* 0x000000070b0b7c24 */ /* 0x000fe2000f8e020a */
[----:B------:R2:W-:Y:S03]  /*28d0*/  @P2 STS.128 [R238+0x1000], RZ ;  /* 0x001000ffee002388 */ /* 0x0005e60000000c00 */
[----:B------:R-:W-:-:S03]  /*28e0*/  IMAD.IADD R12, R31, 0x1, R11 ;  /* 0x000000011f0c7824 */ /* 0x000fc600078e020b */
[----:B------:R-:W3:Y:S01]  /*28f0*/  @!P5 LDC.64 R10, c[0x0][0x210] ;  /* 0x00008400ff0adb82 */ /* 0x000ee20000000a00 */
[----:B-1----:R-:W-:-:S04]  /*2900*/  @!P2 LEA R32, P4, R30, R8, 0x1 ;  /* 0x000000081e20a211 */ /* 0x002fc800078808ff */
[----:B------:R-:W-:Y:S02]  /*2910*/  @!P2 LEA.HI.X R33, R30, R9, R12, 0x1, P4 ;  /* 0x000000091e21a211 */ /* 0x000fe400020f0c0c */
[----:B------:R-:W-:-:S03]  /*2920*/  ISETP.GE.AND P4, PT, R236, UR8, PT ;  /* 0x00000008ec007c0c */ /* 0x000fc6000bf86270 */
[----:B------:R-:W-:Y:S01]  /*2930*/  @!PT LDS RZ, [RZ] ;  /* 0x00000000fffff984 */ /* 0x000fe20000000800 */
[----:B------:R-:W-:Y:S01]  /*2940*/  @!PT LDS RZ, [RZ] ;  /* 0x00000000fffff984 */ /* 0x000fe20000000800 */
[----:B------:R-:W-:Y:S01]  /*2950*/  @!PT LDS RZ, [RZ] ;  /* 0x00000000fffff984 */ /* 0x000fe20000000800 */
[----:B------:R2:W-:Y:S01]  /*2960*/  @!P2 LDGSTS.E.BYPASS.LTC128B.128 [R238+0x1000], desc[UR24][R32.64] ;  /* 0x0100000020eeafae */ /* 0x0005e2000b901d58 */
[----:B---3--:R-:W-:-:S03]  /*2970*/  @!P5 LEA R10, P2, R30, R10, 0x1 ;  /* 0x0000000a1e0ad211 */ /* 0x008fc600078408ff */
[----:B------:R2:W-:Y:S01]  /*2980*/  @P5 STS.128 [R238+0x3000], RZ ;  /* 0x003000ffee005388 */ /* 0x0005e20000000c00 */
[----:B------:R-:W-:-:S05]  /*2990*/  @!P5 LEA.HI.X R11, R30, R11, R12, 0x1, P2 ;  /* 0x0000000b1e0bd211 */ /* 0x000fca00010f0c0c */
[----:B------:R-:W1:Y:S01]  /*29a0*/  @!P4 LDC.64 R8, c[0x0][0x210] ;  /* 0x00008400ff08cb82 */ /* 0x000e620000000a00 */
[----:B------:R-:W-:Y:S01]  /*29b0*/  @!PT LDS RZ, [RZ] ;  /* 0x00000000fffff984 */ /* 0x000fe20000000800 */
[----:B------:R-:W-:Y:S01]  /*29c0*/  @!PT LDS RZ, [RZ] ;  /* 0x00000000fffff984 */ /* 0x000fe20000000800 */
[----:B------:R-:W-:Y:S01]  /*29d0*/  @!PT LDS RZ, [RZ] ;  /* 0x00000000fffff984 */ /* 0x000fe20000000800 */
[----:B------:R2:W-:Y:S04]  /*29e0*/  @!P5 LDGSTS.E.BYPASS.LTC128B.128 [R238+0x3000], desc[UR24][R10.64+0x80] ;  /* 0x030000800aeedfae */ /* 0x0005e8000b901d58 */
        /* <DEDUP_REMOVED lines=17> */
.L_x_730:
[----:B------:R-:W-:Y:S05]  /*2b00*/  BSYNC B0 ;  /* 0x0000000000007941 */ /* 0x000fea0003800000 */
.L_x_729:
[----:B------:R-:W-:Y:S04]  /*2b10*/  BSSY B0, `(.L_x_731) ;  /* 0x0000031000007945 */ /* 0x000fe80003800000 */
[----:B------:R-:W-:Y:S05]  /*2b20*/  @P6 BRA `(.L_x_732) ;  /* 0x0000000000bc6947 */ /* 0x000fea0003800000 */
[----:B------:R-:W-:Y:S01]  /*2b30*/  ULDC UR8, c[0x0][0x2d0] ;  /* 0x0000b40000087ab9 */ /* 0x000fe20000000800 */
[----:B------:R-:W-:Y:S01]  /*2b40*/  IADD3 R25, P2, R28, 0x30, RZ ;  /* 0x000000301c197810 */ /* 0x000fe20007f5e0ff */
[----:B------:R-:W-:Y:S01]  /*2b50*/  ULDC.64 UR6, c[0x0][0x240] ;  /* 0x0000900000067ab9 */ /* 0x000fe20000000a00 */
[----:B------:R-:W-:Y:S01]  /*2b60*/  ISETP.GE.AND P4, PT, R240, UR8, PT ;  /* 0x00000008f0007c0c */ /* 0x000fe2000bf86270 */
[----:B------:R-:W-:Y:S01]  /*2b70*/  IMAD.MOV.U32 R28, RZ, RZ, R24 ;  /* 0x000000ffff1c7224 */ /* 0x000fe200078e0018 */
[----:B------:R-:W-:Y:S01]  /*2b80*/  ISETP.GE.AND P6, PT, R237, UR8, PT ;  /* 0x00000008ed007c0c */ /* 0x000fe2000bfc6270 */
[----:B------:R-:W-:Y:S01]  /*2b90*/  IMAD.X R26, RZ, RZ, R29, P2 ;  /* 0x000000ffff1a7224 */ /* 0x000fe200010e061d */
[----:B------:R-:W-:Y:S01]  /*2ba0*/  ISETP.GE.AND P5, PT, R236, UR8, PT ;  /* 0x00000008ec007c0c */ /* 0x000fe2000bfa6270 */
[----:B------:R-:W-:Y:S02]  /*2bb0*/  IMAD.MOV.U32 R29, RZ, RZ, R27 ;  /* 0x000000ffff1d7224 */ /* 0x000fe400078e001b */
[----:B------:R-:W-:-:S02]  /*2bc0*/  IMAD R26, R26, UR6, RZ ;  /* 0x000000061a1a7c24 */ /* 0x000fc4000f8e02ff */
[----:B------:R-:W-:-:S04]  /*2bd0*/  IMAD.WIDE.U32 R28, R25, UR6, R28 ;  /* 0x00000006191c7c25 */ /* 0x000fc8000f8e001c */
[----:B--2---:R-:W2:Y:S01]  /*2be0*/  @!P4 LDC.64 R12, c[0x0][0x210] ;  /* 0x00008400ff0ccb82 */ /* 0x004ea20000000a00 */
[----:B------:R-:W-:Y:S01]  /*2bf0*/  IMAD R26, R25, UR7, R26 ;  /* 0x00000007191a7c24 */ /* 0x000fe2000f8e021a */
[----:B------:R2:W-:Y:S03]  /*2c00*/  @P4 STS.128 [R238+0x1800], RZ ;  /* 0x001800ffee004388 */ /* 0x0005e60000000c00 */
[----:B------:R-:W-:-:S03]  /*2c10*/  IMAD.IADD R26, R29, 0x1, R26 ;  /* 0x000000011d1a7824 */ /* 0x000fc600078e021a */
[----:B------:R-:W5:Y:S08]  /*2c20*/  @!P6 LDC.64 R10, c[0x0][0x210] ;  /* 0x00008400ff0aeb82 */ /* 0x000f700000000a00 */
[----:B-1-34-:R-:W1:Y:S01]  /*2c30*/  @!P5 LDC.64 R8, c[0x0][0x210] ;  /* 0x00008400ff08db82 */ /* 0x01ae620000000a00 */
[----:B--2---:R-:W-:-:S04]  /*2c40*/  @!P4 LEA R12, P2, R28, R12, 0x1 ;  /* 0x0000000c1c0cc211 */ /* 0x004fc800078408ff */
[C---:B------:R-:W-:Y:S02]  /*2c50*/  @!P4 LEA.HI.X R13, R28.reuse, R13, R26, 0x1, P2 ;  /* 0x0000000d1c0dc211 */ /* 0x040fe400010f0c1a */
[----:B-----5:R-:W-:-:S03]  /*2c60*/  @!P6 LEA R10, P2, R28, R10, 0x1 ;  /* 0x0000000a1c0ae211 */ /* 0x020fc600078408ff */
[----:B------:R-:W-:Y:S01]  /*2c70*/  @!PT LDS RZ, [RZ] ;  /* 0x00000000fffff984 */ /* 0x000fe20000000800 */
[----:B------:R-:W-:Y:S01]  /*2c80*/  @!PT LDS RZ, [RZ] ;  /* 0x00000000fffff984 */ /* 0x000fe20000000800 */
[----:B------:R-:W-:Y:S01]  /*2c90*/  @!PT LDS RZ, [RZ] ;  /* 0x00000000fffff984 */ /* 0x000fe20000000800 */
[----:B------:R2:W-:Y:S01]  /*2ca0*/  @!P4 LDGSTS.E.BYPASS.LTC128B.128 [R238+0x1800], desc[UR24][R12.64] ;  /* 0x018000000ceecfae */ /* 0x0005e2000b901d58 */
[----:B------:R-:W-:-:S03]  /*2cb0*/  @!P6 LEA.HI.X R11, R28, R11, R26, 0x1, P2 ;  /* 0x0000000b1c0be211 */ /* 0x000fc600010f0c1a */
[----:B------:R2:W-:Y:S01]  /*2cc0*/  @P6 STS.128 [R238+0x3800], RZ ;  /* 0x003800ffee006388 */ /* 0x0005e20000000c00 */
[----:B------:R-:W-:Y:S02]  /*2cd0*/  ISETP.GE.AND P2, PT, R235, UR8, PT ;  /* 0x00000008eb007c0c */ /* 0x000fe4000bf46270 */
[C---:B-1----:R-:W-:Y:S01]  /*2ce0*/  @!P5 LEA R8, P4, R28.reuse, R8, 0x1 ;  /* 0x000000081c08d211 */ /* 0x042fe200078808ff */
[----:B------:R-:W-:Y:S01]  /*2cf0*/  @!PT LDS RZ, [RZ] ;  /* 0x00000000fffff984 */ /* 0x000fe20000000800 */
[----:B------:R-:W-:Y:S01]  /*2d00*/  @!PT LDS RZ, [RZ] ;  /* 0x00000000fffff984 */ /* 0x000fe20000000800 */
[----:B------:R-:W-:Y:S01]  /*2d10*/  @!PT LDS RZ, [RZ] ;  /* 0x00000000fffff984 */ /* 0x000fe20000000800 */
[----:B------:R2:W-:Y:S03]  /*2d20*/  @!P6 LDGSTS.E.BYPASS.LTC128B.128 [R238+0x3800], desc[UR24][R10.64+0x80] ;  /* 0x038000800aeeefae */ /* 0x0005e6000b901d58 */
[----:B------:R-:W-:Y:S01]  /*2d30*/  @!P5 LEA.HI.X R9, R28, R9, R26, 0x1, P4 ;  /* 0x000000091c09d211 */ /* 0x000fe200020f0c1a */
        /* <DEDUP_REMOVED lines=14> */
.L_x_732:
[----:B------:R-:W-:Y:S05]  /*2e20*/  BSYNC B0 ;  /* 0x0000000000007941 */ /* 0x000fea0003800000 */
.L_x_731:
[----:B------:R-:W-:Y:S04]  /*2e30*/  BSSY B0, `(.L_x_733) ;  /* 0x0000028000007945 */ /* 0x000fe80003800000 */
[----:B------:R-:W-:Y:S05]  /*2e40*/  @P3 BRA `(.L_x_734) ;  /* 0x0000000000983947 */ /* 0x000fea0003800000 */
[----:B------:R-:W-:Y:S02]  /*2e50*/  ULDC UR6, c[0x0][0x2d0] ;  /* 0x0000b40000067ab9 */ /* 0x000fe40000000800 */
[----:B------:R-:W-:Y:S02]  /*2e60*/  ISETP.GE.AND P5, PT, R237, UR6, PT ;  /* 0x00000006ed007c0c */ /* 0x000fe4000bfa6270 */
[----:B------:R-:W-:Y:S02]  /*2e70*/  ISETP.GE.AND P6, PT, R240, UR6, PT ;  /* 0x00000006f0007c0c */ /* 0x000fe4000bfc6270 */
[----:B------:R-:W-:-:S09]  /*2e80*/  ISETP.GE.AND P4, PT, R236, UR6, PT ;  /* 0x00000006ec007c0c */ /* 0x000fd2000bf86270 */
[----:B--2---:R-:W2:Y:S02]  /*2e90*/  @!P5 LDC.64 R10, c[0x0][0x218] ;  /* 0x00008600ff0adb82 */ /* 0x004ea40000000a00 */
[----:B------:R2:W-:Y:S06]  /*2ea0*/  @P6 STS.128 [R238+0x8000], RZ ;  /* 0x008000ffee006388 */ /* 0x0005ec0000000c00 */
[----:B------:R-:W5:Y:S08]  /*2eb0*/  @!P6 LDC.64 R12, c[0x0][0x218] ;  /* 0x00008600ff0ceb82 */ /* 0x000f700000000a00 */
[----:B-1-34-:R-:W1:Y:S01]  /*2ec0*/  @!P4 LDC.64 R8, c[0x0][0x218] ;  /* 0x00008600ff08cb82 */ /* 0x01ae620000000a00 */
[----:B--2---:R-:W-:-:S04]  /*2ed0*/  @!P5 LEA R10, P2, R165, R10, 0x1 ;  /* 0x0000000aa50ad211 */ /* 0x004fc800078408ff */
[----:B------:R-:W-:Y:S02]  /*2ee0*/  @!P5 LEA.HI.X R11, R165, R11, R166, 0x1, P2 ;  /* 0x0000000ba50bd211 */ /* 0x000fe400010f0ca6 */
[----:B------:R-:W-:Y:S02]  /*2ef0*/  ISETP.GE.AND P2, PT, R235, UR6, PT ;  /* 0x00000006eb007c0c */ /* 0x000fe4000bf46270 */
[----:B-----5:R-:W-:-:S04]  /*2f00*/  @!P6 LEA R12, P3, R165, R12, 0x1 ;  /* 0x0000000ca50ce211 */ /* 0x020fc800078608ff */
[C---:B------:R-:W-:Y:S02]  /*2f10*/  @!P6 LEA.HI.X R13, R165.reuse, R13, R166, 0x1, P3 ;  /* 0x0000000da50de211 */ /* 0x040fe400018f0ca6 */
[----:B-1----:R-:W-:-:S03]  /*2f20*/  @!P4 LEA R8, P3, R165, R8, 0x1 ;  /* 0x00000008a508c211 */ /* 0x002fc600078608ff */
[----:B------:R-:W-:Y:S01]  /*2f30*/  @!PT LDS RZ, [RZ] ;  /* 0x00000000fffff984 */ /* 0x000fe20000000800 */
[----:B------:R-:W-:Y:S01]  /*2f40*/  @!PT LDS RZ, [RZ] ;  /* 0x00000000fffff984 */ /* 0x000fe20000000800 */
[----:B------:R-:W-:Y:S01]  /*2f50*/  @!PT LDS RZ, [RZ] ;  /* 0x00000000fffff984 */ /* 0x000fe20000000800 */
[----:B------:R1:W-:Y:S01]  /*2f60*/  @!P6 LDGSTS.E.BYPASS.LTC128B.128 [R238+0x8000], desc[UR24][R12.64] ;  /* 0x080000000ceeefae */ /* 0x0003e2000b901d58 */
        /* <DEDUP_REMOVED lines=14> */
[----:B-1----:R-:W-:-:S04]  /*3050*/  LEA R8, P2, R165, UR6, 0x1 ;  /* 0x00000006a5087c11 */ /* 0x002fc8000f8408ff */
[----:B------:R-:W-:-:S05]  /*3060*/  LEA.HI.X R9, R165, UR7, R166, 0x1, P2 ;  /* 0x00000007a5097c11 */ /* 0x000fca00090f0ca6 */
[----:B------:R-:W-:Y:S01]  /*3070*/  @!PT LDS RZ, [RZ] ;  /* 0x00000000fffff984 */ /* 0x000fe20000000800 */
[----:B------:R-:W-:Y:S01]  /*3080*/  @!PT LDS RZ, [RZ] ;  /* 0x00000000fffff984 */ /* 0x000fe20000000800 */
[----:B------:R-:W-:Y:S01]  /*3090*/  @!PT LDS RZ, [RZ] ;  /* 0x00000000fffff984 */ /* 0x000fe20000000800 */
[----:B------:R1:W-:Y:S04]  /*30a0*/  LDGSTS.E.BYPASS.LTC128B.128 [R238+0xe000], desc[UR24][R8.64+0x180] ;  /* 0x0e00018008ee7fae */ /* 0x0003e8000b901d58 */
.L_x_734:
[----:B------:R-:W-:Y:S05]  /*30b0*/  BSYNC B0 ;  /* 0x0000000000007941 */ /* 0x000fea0003800000 */
.L_x_733:
[----:B------:R-:W-:Y:S01]  /*30c0*/  ISETP.GE.AND P6, PT, R22, UR12, PT ;  /* 0x0000000c16007c0c */ /* 0x000fe2000bfc6270 */
[----:B------:R-:W-:Y:S01]  /*30d0*/  USHF.L.U64.HI UR15, UR10, 0x4, UR11 ;  /* 0x000000040a0f7899 */ /* 0x000fe2000801020b */
[----:B------:R-:W-:Y:S01]  /*30e0*/  SHF.R.S32.HI R22, RZ, 0x4, R23 ;  /* 0x00000004ff167819 */ /* 0x000fe20000011417 */
[----:B------:R-:W-:Y:S01]  /*30f0*/  USHF.L.U32 UR16, UR10, 0x4, URZ ;  /* 0x000000040a107899 */ /* 0x000fe2000800063f */
[----:B------:R-:W-:Y:S01]  /*3100*/  BSSY B0, `(.L_x_735) ;  /* 0x000002e000007945 */ /* 0x000fe20003800000 */
[----:B------:R-:W-:Y:S02]  /*3110*/  ISETP.GE.AND P4, PT, R0, UR12, PT ;  /* 0x0000000c00007c0c */ /* 0x000fe4000bf86270 */
[----:B------:R-:W-:Y:S02]  /*3120*/  LEA.HI R23, R23, R22, RZ, 0x1 ;  /* 0x0000001617177211 */ /* 0x000fe400078f08ff */
[----:B------:R-:W-:Y:S02]  /*3130*/  ISETP.GE.AND P5, PT, R6, UR12, PT ;  /* 0x0000000c06007c0c */ /* 0x000fe4000bfa6270 */
[----:B------:R-:W-:Y:S01]  /*3140*/  LOP3.LUT R23, R23, 0xfffffffe, RZ, 0xc0, !PT ;  /* 0xfffffffe17177812 */ /* 0x000fe200078ec0ff */
[----:B------:R-:W-:Y:S10]  /*3150*/  @P1 BRA `(.L_x_736) ;  /* 0x0000000000a01947 */ /* 0x000ff40003800000 */
[----:B------:R-:W-:Y:S01]  /*3160*/  ULDC UR6, c[0x0][0x2d0] ;  /* 0x0000b40000067ab9 */ /* 0x000fe20000000800 */
[----:B-12---:R-:W-:Y:S02]  /*3170*/  IADD3 R13, P2, R165, UR16, RZ ;  /* 0x00000010a50d7c10 */ /* 0x006fe4000ff5e0ff */
[----:B------:R-:W-:Y:S02]  /*3180*/  ISETP.GE.AND P1, PT, R240, UR6, PT ;  /* 0x00000006f0007c0c */ /* 0x000fe4000bf26270 */
[----:B------:R-:W-:Y:S02]  /*3190*/  IADD3.X R12, R166, UR15, RZ, P2, !PT ;  /* 0x0000000fa60c7c10 */ /* 0x000fe400097fe4ff */
[----:B------:R-:W-:-:S09]  /*31a0*/  ISETP.GE.AND P3, PT, R237, UR6, PT ;  /* 0x00000006ed007c0c */ /* 0x000fd2000bf66270 */
[----:B---34-:R-:W1:Y:S01]  /*31b0*/  @!P1 LDC.64 R8, c[0x0][0x218] ;  /* 0x00008600ff089b82 */ /* 0x018e620000000a00 */
[----:B------:R2:W-:Y:S07]  /*31c0*/  @P1 STS.128 [R238+0x8800], RZ ;  /* 0x008800ffee001388 */ /* 0x0005ee0000000c00 */
        /* <DEDUP_REMOVED lines=33> */
.L_x_736:
[----:B------:R-:W-:Y:S05]  /*33e0*/  BSYNC B0 ;  /* 0x0000000000007941 */ /* 0x000fea0003800000 */
.L_x_735:
[----:B------:R-:W-:Y:S04]  /*33f0*/  BSSY B0, `(.L_x_737) ;  /* 0x000002d000007945 */ /* 0x000fe80003800000 */
[----:B------:R-:W-:Y:S05]  /*3400*/  @P4 BRA `(.L_x_738) ;  /* 0x0000000000ac4947 */ /* 0x000fea0003800000 */
[----:B------:R-:W-:Y:S01]  /*3410*/  ULDC UR6, c[0x0][0x2d0] ;  /* 0x0000b40000067ab9 */ /* 0x000fe20000000800 */
[----:B------:R-:W-:Y:S01]  /*3420*/  IMAD.U32 R26, RZ, RZ, UR10 ;  /* 0x0000000aff1a7e24 */ /* 0x000fe2000f8e00ff */
[----:B------:R-:W-:Y:S01]  /*3430*/  ISETP.GE.AND P2, PT, R240, UR6, PT ;  /* 0x00000006f0007c0c */ /* 0x000fe2000bf46270 */
[----:B--2---:R-:W-:Y:S01]  /*3440*/  IMAD.U32 R24, RZ, RZ, UR10 ;  /* 0x0000000aff187e24 */ /* 0x004fe2000f8e00ff */
[----:B------:R-:W-:Y:S01]  /*3450*/  ISETP.GE.AND P4, PT, R237, UR6, PT ;  /* 0x00000006ed007c0c */ /* 0x000fe2000bf86270 */
[----:B------:R-:W-:Y:S01]  /*3460*/  IMAD.U32 R25, RZ, RZ, UR11 ;  /* 0x0000000bff197e24 */ /* 0x000fe2000f8e00ff */
[----:B------:R-:W-:Y:S02]  /*3470*/  ISETP.GE.AND P3, PT, R236, UR6, PT ;  /* 0x00000006ec007c0c */ /* 0x000fe4000bf66270 */
[----:B------:R-:W-:-:S04]  /*3480*/  LEA R26, P1, R26, R165, 0x5 ;  /* 0x000000a51a1a7211 */ /* 0x000fc800078228ff */
[----:B------:R-:W-:-:S03]  /*3490*/  LEA.HI.X R25, R24, R166, R25, 0x5, P1 ;  /* 0x000000a618197211 */ /* 0x000fc600008f2c19 */
[----:B-1----:R-:W1:Y:S01]  /*34a0*/  @!P2 LDC.64 R12, c[0x0][0x218] ;  /* 0x00008600ff0cab82 */ /* 0x002e620000000a00 */
[----:B------:R2:W-:Y:S07]  /*34b0*/  @P2 STS.128 [R238+0x9000], RZ ;  /* 0x009000ffee002388 */ /* 0x0005ee0000000c00 */
[----:B------:R-:W5:Y:S08]  /*34c0*/  @!P4 LDC.64 R10, c[0x0][0x218] ;  /* 0x00008600ff0acb82 */ /* 0x000f700000000a00 */
[----:B---34-:R-:W3:Y:S01]  /*34d0*/  @!P3 LDC.64 R8, c[0x0][0x218] ;  /* 0x00008600ff08bb82 */ /* 0x018ee20000000a00 */
[----:B-1----:R-:W-:-:S04]  /*34e0*/  @!P2 LEA R12, P1, R26, R12, 0x1 ;  /* 0x0000000c1a0ca211 */ /* 0x002fc800078208ff */
        /* <DEDUP_REMOVED lines=9> */
[C---:B---3--:R-:W-:Y:S01]  /*3580*/  @!P3 LEA R8, P2, R26.reuse, R8, 0x1 ;  /* 0x000000081a08b211 */ /* 0x048fe200078408ff */
        /* <DEDUP_REMOVED lines=19> */
.L_x_738:
[----:B------:R-:W-:Y:S05]  /*36c0*/  BSYNC B0 ;  /* 0x0000000000007941 */ /* 0x000fea0003800000 */
.L_x_737:
[----:B------:R-:W-:Y:S04]  /*36d0*/  BSSY B0, `(.L_x_739) ;  /* 0x000002e000007945 */ /* 0x000fe80003800000 */
[----:B------:R-:W-:Y:S05]  /*36e0*/  @P5 BRA `(.L_x_740) ;  /* 0x0000000000b05947 */ /* 0x000fea0003800000 */
[----:B------:R-:W-:Y:S01]  /*36f0*/  ULDC UR6, c[0x0][0x2d0] ;  /* 0x0000b40000067ab9 */ /* 0x000fe20000000800 */
[----:B--2---:R-:W-:Y:S01]  /*3700*/  IMAD.U32 R24, RZ, RZ, UR10 ;  /* 0x0000000aff187e24 */ /* 0x004fe2000f8e00ff */
[----:B------:R-:W-:Y:S01]  /*3710*/  ISETP.GE.AND P4, PT, R237, UR6, PT ;  /* 0x00000006ed007c0c */ /* 0x000fe2000bf86270 */
[----:B------:R-:W-:Y:S01]  /*3720*/  IMAD.MOV.U32 R26, RZ, RZ, R165 ;  /* 0x000000ffff1a7224 */ /* 0x000fe200078e00a5 */
[----:B------:R-:W-:Y:S01]  /*3730*/  ISETP.GE.AND P5, PT, R240, UR6, PT ;  /* 0x00000006f0007c0c */ /* 0x000fe2000bfa6270 */
[----:B------:R-:W-:Y:S01]  /*3740*/  IMAD.MOV.U32 R27, RZ, RZ, R166 ;  /* 0x000000ffff1b7224 */ /* 0x000fe200078e00a6 */
[----:B------:R-:W-:Y:S01]  /*3750*/  ISETP.GE.AND P3, PT, R236, UR6, PT ;  /* 0x00000006ec007c0c */ /* 0x000fe2000bf66270 */
[----:B------:R-:W-:Y:S01]  /*3760*/  UIMAD UR7, UR11, 0x30, URZ ;  /* 0x000000300b0778a4 */ /* 0x000fe2000f8e023f */
[----:B------:R-:W-:-:S05]  /*3770*/  IMAD.WIDE.U32 R26, R24, 0x30, R26 ;  /* 0x00000030181a7825 */ /* 0x000fca00078e001a */
[----:B------:R-:W-:Y:S02]  /*3780*/  VIADD R24, R27, UR7 ;  /* 0x000000071b187c36 */ /* 0x000fe40008000000 */
[----:B-1----:R-:W1:Y:S02]  /*3790*/  @!P4 LDC.64 R10, c[0x0][0x218] ;  /* 0x00008600ff0acb82 */ /* 0x002e640000000a00 */
[----:B------:R2:W-:Y:S06]  /*37a0*/  @P5 STS.128 [R238+0x9800], RZ ;  /* 0x009800ffee005388 */ /* 0x0005ec0000000c00 */
[----:B------:R-:W5:Y:S08]  /*37b0*/  @!P5 LDC.64 R12, c[0x0][0x218] ;  /* 0x00008600ff0cdb82 */ /* 0x000f700000000a00 */
[----:B---34-:R-:W3:Y:S01]  /*37c0*/  @!P3 LDC.64 R8, c[0x0][0x218] ;  /* 0x00008600ff08bb82 */ /* 0x018ee20000000a00 */
[----:B-1----:R-:W-:-:S04]  /*37d0*/  @!P4 LEA R10, P1, R26, R10, 0x1 ;  /* 0x0000000a1a0ac211 */ /* 0x002fc800078208ff */
[C---:B------:R-:W-:Y:S02]  /*37e0*/  @!P4 LEA.HI.X R11, R26.reuse, R11, R24, 0x1, P1 ;  /* 0x0000000b1a0bc211 */ /* 0x040fe400008f0c18 */
[----:B------:R-:W-:Y:S02]  /*37f0*/  ISETP.GE.AND P1, PT, R235, UR6, PT ;  /* 0x00000006eb007c0c */ /* 0x000fe4000bf26270 */
[----:B-----5:R-:W-:-:S04]  /*3800*/  @!P5 LEA R12, P2, R26, R12, 0x1 ;  /* 0x0000000c1a0cd211 */ /* 0x020fc800078408ff */
[C---:B------:R-:W-:Y:S02]  /*3810*/  @!P5 LEA.HI.X R13, R26.reuse, R13, R24, 0x1, P2 ;  /* 0x0000000d1a0dd211 */ /* 0x040fe400010f0c18 */
[----:B---3--:R-:W-:-:S03]  /*3820*/  @!P3 LEA R8, P2, R26, R8, 0x1 ;  /* 0x000000081a08b211 */ /* 0x008fc600078408ff */
        /* <DEDUP_REMOVED lines=24> */
.L_x_740:
[----:B------:R-:W-:Y:S05]  /*39b0*/  BSYNC B0 ;  /* 0x0000000000007941 */ /* 0x000fea0003800000 */
.L_x_739:
[----:B------:R-:W0:Y:S01]  /*39c0*/  LDGDEPBAR ;  /* 0x00000000000079af */ /* 0x000e220000000000 */
[----:B------:R-:W-:Y:S01]  /*39d0*/  ISETP.GE.AND P3, PT, R18, UR12, PT ;  /* 0x0000000c12007c0c */ /* 0x000fe2000bf66270 */
[----:B------:R-:W-:Y:S01]  /*39e0*/  IMAD.IADD R23, R22, 0x1, -R23 ;  /* 0x0000000116177824 */ /* 0x000fe200078e0a17 */
[----:B------:R-:W-:Y:S01]  /*39f0*/  ISETP.GE.AND P1, PT, R0, UR12, PT ;  /* 0x0000000c00007c0c */ /* 0x000fe2000bf26270 */
[----:B------:R-:W-:Y:S01]  /*3a00*/  IMAD.SHL.U32 R0, R2, 0x40, RZ ;  /* 0x0000004002007824 */ /* 0x000fe200078e00ff */
[----:B------:R-:W-:Y:S01]  /*3a10*/  ULDC.64 UR6, c[0x0][0x250] ;  /* 0x0000940000067ab9 */ /* 0x000fe20000000a00 */
[----:B------:R-:W-:Y:S01]  /*3a20*/  IMAD.SHL.U32 R16, R16, 0x40, RZ ;  /* 0x0000004010107824 */ /* 0x000fe200078e00ff */
[----:B------:R-:W-:Y:S01]  /*3a30*/  LEA.HI R4, R4, R3, RZ, 0x5 ;  /* 0x0000000304047211 */ /* 0x000fe200078f28ff */
[----:B------:R-:W-:Y:S01]  /*3a40*/  IMAD.SHL.U32 R18, R18, 0x8, RZ ;  /* 0x0000000812127824 */ /* 0x000fe200078e00ff */
[----:B-1234-:R-:W-:Y:S01]  /*3a50*/  LOP3.LUT R9, R0, 0x1c0, RZ, 0xc0, !PT ;  /* 0x000001c000097812 */ /* 0x01efe200078ec0ff */
[----:B------:R-:W-:Y:S01]  /*3a60*/  IMAD.SHL.U32 R0, R23, 0x8, RZ ;  /* 0x0000000817007824 */ /* 0x000fe200078e00ff */
[----:B------:R-:W-:Y:S01]  /*3a70*/  LOP3.LUT R11, R16, 0x1c0, RZ, 0xc0, !PT ;  /* 0x000001c0100b7812 */ /* 0x000fe200078ec0ff */
[----:B------:R-:W-:Y:S01]  /*3a80*/  IMAD R15, R15, UR6, RZ ;  /* 0x000000060f0f7c24 */ /* 0x000fe2000f8e02ff */
[----:B------:R-:W-:Y:S01]  /*3a90*/  LOP3.LUT R8, R9, 0x8, R18, 0xf8, !PT ;  /* 0x0000000809087812 */ /* 0x000fe200078ef812 */
[----:B------:R-:W-:Y:S01]  /*3aa0*/  IMAD.IADD R21, R21, 0x1, R14 ;  /* 0x0000000115157824 */ /* 0x000fe200078e020e */
[----:B------:R-:W-:Y:S01]  /*3ab0*/  LOP3.LUT R0, R11, 0x8, R0, 0xf8, !PT ;  /* 0x000000080b007812 */ /* 0x000fe200078ef800 */
[----:B------:R-:W-:Y:S01]  /*3ac0*/  IMAD.SHL.U32 R17, R17, 0x40, RZ ;  /* 0x0000004011117824 */ /* 0x000fe200078e00ff */
[----:B------:R-:W-:Y:S01]  /*3ad0*/  SHF.R.U32.HI R11, RZ, 0x3, R11 ;  /* 0x00000003ff0b7819 */ /* 0x000fe2000001160b */
[C---:B------:R-:W-:Y:S01]  /*3ae0*/  IMAD R15, R170.reuse, UR7, R15 ;  /* 0x00000007aa0f7c24 */ /* 0x040fe2000f8e020f */
[----:B------:R-:W-:Y:S01]  /*3af0*/  SHF.R.U32.HI R9, RZ, 0x3, R9 ;  /* 0x00000003ff097819 */ /* 0x000fe20000011609 */
[----:B------:R-:W-:Y:S01]  /*3b00*/  IMAD.WIDE.U32 R170, R170, UR6, R20 ;  /* 0x00000006aaaa7c25 */ /* 0x000fe2000f8e0014 */
[----:B------:R-:W-:Y:S01]  /*3b10*/  LOP3.LUT R0, R0, R11, RZ, 0x3c, !PT ;  /* 0x0000000b00007212 */ /* 0x000fe200078e3cff */
[----:B------:R-:W-:Y:S01]  /*3b20*/  ULDC.64 UR8, c[0x0][0x220] ;  /* 0x0000880000087ab9 */ /* 0x000fe20000000a00 */
[----:B------:R-:W-:Y:S01]  /*3b30*/  LOP3.LUT R8, R8, R9, RZ, 0x3c, !PT ;  /* 0x0000000908087212 */ /* 0x000fe200078e3cff */
[----:B------:R-:W-:-:S04]  /*3b40*/  DEPBAR.LE SB0, 0x0 ;  /* 0x000080000000791a */ /* 0x000fc80000000000 */
[----:B------:R-:W-:Y:S01]  /*3b50*/  BAR.SYNC.DEFER_BLOCKING 0x0 ;  /* 0x0000000000007b1d */ /* 0x000fe20000010000 */
[----:B------:R-:W-:Y:S01]  /*3b60*/  LOP3.LUT R0, R0, 0xfffffe00, R17, 0xf8, !PT ;  /* 0xfffffe0000007812 */ /* 0x000fe200078ef811 */
[----:B------:R-:W-:Y:S01]  /*3b70*/  IMAD.IADD R168, R171, 0x1, R15 ;  /* 0x00000001aba87824 */ /* 0x000fe200078e020f */
[----:B------:R-:W-:Y:S01]  /*3b80*/  SHF.R.S32.HI R85, RZ, 0x5, R4 ;  /* 0x00000005ff557819 */ /* 0x000fe20000011404 */
[----:B------:R-:W-:Y:S01]  /*3b90*/  USHF.L.U64.HI UR27, UR6, 0x4, UR7 ;  /* 0x00000004061b7899 */ /* 0x000fe20008010207 */
[C---:B------:R-:W-:Y:S01]  /*3ba0*/  LEA R248, P2, R170.reuse, UR8, 0x1 ;  /* 0x00000008aaf87c11 */ /* 0x040fe2000f8408ff */
[----:B------:R-:W-:Y:S01]  /*3bb0*/  USHF.L.U32 UR28, UR6, 0x4, URZ ;  /* 0x00000004061c7899 */ /* 0x000fe2000800063f */
[----:B------:R-:W-:Y:S01]  /*3bc0*/  BSSY B0, `(.L_x_741) ;  /* 0x0000025000007945 */ /* 0x000fe20003800000 */
[----:B------:R-:W-:Y:S01]  /*3bd0*/  IMAD R233, R23, 0x200, R8 ;  /* 0x0000020017e97824 */ /* 0x000fe200078e0208 */
[----:B------:R-:W-:Y:S01]  /*3be0*/  LEA.HI.X R249, R170, UR9, R168, 0x1, P2 ;  /* 0x00000009aaf97c11 */ /* 0x000fe200090f0ca8 */
[----:B------:R-:W-:Y:S01]  /*3bf0*/  IMAD R234, R85, 0x400, R0 ;  /* 0x0000040055ea7824 */ /* 0x000fe200078e0200 */
[----:B------:R1:W-:Y:S04]  /*3c00*/  @P3 STS.128 [R238+0x10000], RZ ;  /* 0x010000ffee003388 */ /* 0x0003e80000000c00 */
[----:B------:R1:W-:Y:S04]  /*3c10*/  @P3 STS.128 [R238+0x12000], RZ ;  /* 0x012000ffee003388 */ /* 0x0003e80000000c00 */
[----:B------:R1:W-:Y:S04]  /*3c20*/  @P3 STS.128 [R238+0x14000], RZ ;  /* 0x014000ffee003388 */ /* 0x0003e80000000c00 */
[----:B------:R1:W-:Y:S01]  /*3c30*/  @P3 STS.128 [R238+0x16000], RZ ;  /* 0x016000ffee003388 */ /* 0x0003e20000000c00 */
[----:B------:R-:W-:Y:S05]  /*3c40*/  @P3 BRA `(.L_x_742) ;  /* 0x0000000000703947 */ /* 0x000fea0003800000 */
[----:B------:R-:W-:Y:S02]  /*3c50*/  ULDC UR29, c[0x0][0x2d0] ;  /* 0x0000b400001d7ab9 */ /* 0x000fe40000000800 */
[----:B------:R-:W-:Y:S02]  /*3c60*/  ISETP.GE.AND P4, PT, R237, UR29, PT ;  /* 0x0000001ded007c0c */ /* 0x000fe4000bf86270 */
[----:B------:R-:W-:Y:S02]  /*3c70*/  ISETP.GE.AND P5, PT, R240, UR29, PT ;  /* 0x0000001df0007c0c */ /* 0x000fe4000bfa6270 */
[----:B------:R-:W-:Y:S02]  /*3c80*/  ISETP.GE.AND P3, PT, R236, UR29, PT ;  /* 0x0000001dec007c0c */ /* 0x000fe4000bf66270 */
[----:B------:R-:W-:-:S07]  /*3c90*/  ISETP.GE.AND P2, PT, R235, UR29, PT ;  /* 0x0000001deb007c0c */ /* 0x000fce000bf46270 */
[----:B------:R-:W-:Y:S02]  /*3ca0*/  @!P4 IMAD.MOV.U32 R8, RZ, RZ, R248 ;  /* 0x000000ffff08c224 */ /* 0x000fe400078e00f8 */
[----:B------:R-:W-:Y:S01]  /*3cb0*/  @!P4 IMAD.MOV.U32 R9, RZ, RZ, R249 ;  /* 0x000000ffff09c224 */ /* 0x000fe200078e00f9 */
        /* <DEDUP_REMOVED lines=17> */
[----:B------:R-:W-:Y:S01]  /*3dd0*/  @!PT LDS RZ, [RZ] ;  /* 0x00000000fffff984 */ /* 0x000fe20000000800 */
[----:B------:R-:W-:Y:S01]  /*3de0*/  @!PT LDS RZ, [RZ] ;  /* 0x00000000fffff984 */ /* 0x000fe20000000800 */
[----:B------:R-:W-:Y:S01]  /*3df0*/  @!PT LDS RZ, [RZ] ;  /* 0x00000000fffff984 */ /* 0x000fe20000000800 */
[----:B------:R3:W-:Y:S02]  /*3e00*/  LDGSTS.E.BYPASS.LTC128B.128 [R238+0x16000], desc[UR24][R248.64+0x180] ;  /* 0x16000180f8ee7fae */ /* 0x0007e4000b901d58 */
.L_x_742:
[----:B------:R-:W-:Y:S05]  /*3e10*/  BSYNC B0 ;  /* 0x0000000000007941 */ /* 0x000fea0003800000 */
.L_x_741:
[----:B------:R4:W-:Y:S01]  /*3e20*/  @P6 STS.128 [R238+0x10800], RZ ;  /* 0x010800ffee006388 */ /* 0x0009e20000000c00 */
[----:B------:R-:W-:Y:S03]  /*3e30*/  BSSY B0, `(.L_x_743) ;  /* 0x0000030000007945 */ /* 0x000fe60003800000 */
[----:B------:R4:W-:Y:S04]  /*3e40*/  @P6 STS.128 [R238+0x12800], RZ ;  /* 0x012800ffee006388 */ /* 0x0009e80000000c00 */
[----:B------:R4:W-:Y:S04]  /*3e50*/  @P6 STS.128 [R238+0x14800], RZ ;  /* 0x014800ffee006388 */ /* 0x0009e80000000c00 */
[----:B------:R4:W-:Y:S01]  /*3e60*/  @P6 STS.128 [R238+0x16800], RZ ;  /* 0x016800ffee006388 */ /* 0x0009e20000000c00 */
[----:B------:R-:W-:Y:S05]  /*3e70*/  @P6 BRA `(.L_x_744) ;  /* 0x0000000000ac6947 */ /* 0x000fea0003800000 */
[----:B------:R-:W-:Y:S01]  /*3e80*/  ULDC UR29, c[0x0][0x2d0] ;  /* 0x0000b400001d7ab9 */ /* 0x000fe20000000800 */
[----:B------:R-:W-:Y:S01]  /*3e90*/  IMAD.U32 R11, RZ, RZ, UR28 ;  /* 0x0000001cff0b7e24 */ /* 0x000fe2000f8e00ff */
[----:B------:R-:W-:Y:S01]  /*3ea0*/  ISETP.GE.AND P5, PT, R237, UR29, PT ;  /* 0x0000001ded007c0c */ /* 0x000fe2000bfa6270 */
[----:B------:R-:W-:Y:S01]  /*3eb0*/  IMAD.U32 R15, RZ, RZ, UR28 ;  /* 0x0000001cff0f7e24 */ /* 0x000fe2000f8e00ff */
[----:B------:R-:W-:Y:S01]  /*3ec0*/  ISETP.GE.AND P6, PT, R240, UR29, PT ;  /* 0x0000001df0007c0c */ /* 0x000fe2000bfc6270 */
[----:B--2---:R-:W-:Y:S01]  /*3ed0*/  IMAD.U32 R9, RZ, RZ, UR28 ;  /* 0x0000001cff097e24 */ /* 0x004fe2000f8e00ff */
[----:B------:R-:W-:Y:S01]  /*3ee0*/  ISETP.GE.AND P4, PT, R236, UR29, PT ;  /* 0x0000001dec007c0c */ /* 0x000fe2000bf86270 */
[----:B------:R-:W-:Y:S02]  /*3ef0*/  IMAD.U32 R8, RZ, RZ, UR27 ;  /* 0x0000001bff087e24 */ /* 0x000fe4000f8e00ff */
[----:B------:R-:W-:Y:S02]  /*3f00*/  IMAD.U32 R12, RZ, RZ, UR28 ;  /* 0x0000001cff0c7e24 */ /* 0x000fe4000f8e00ff */
[----:B------:R-:W-:-:S04]  /*3f10*/  IMAD.U32 R10, RZ, RZ, UR27 ;  /* 0x0000001bff0a7e24 */ /* 0x000fc8000f8e00ff */
[-C--:B------:R-:W-:Y:S02]  /*3f20*/  @!P5 LEA R16, P2, R11, R248.reuse, 0x1 ;  /* 0x000000f80b10d211 */ /* 0x080fe400078408ff */
[-C--:B------:R-:W-:Y:S01]  /*3f30*/  @!P6 LEA R14, P3, R15, R248.reuse, 0x1 ;  /* 0x000000f80f0ee211 */ /* 0x080fe200078608ff */
[----:B------:R2:W-:Y:S01]  /*3f40*/  @P6 STS.128 [R238+0x10800], RZ ;  /* 0x010800ffee006388 */ /* 0x0005e20000000c00 */
[-C--:B------:R-:W-:Y:S02]  /*3f50*/  @!P5 LEA.HI.X R17, R9, R249.reuse, R8, 0x1, P2 ;  /* 0x000000f90911d211 */ /* 0x080fe400010f0c08 */
[----:B------:R-:W-:Y:S02]  /*3f60*/  ISETP.GE.AND P2, PT, R235, UR29, PT ;  /* 0x0000001deb007c0c */ /* 0x000fe4000bf46270 */
[----:B------:R-:W-:Y:S02]  /*3f70*/  @!P6 LEA.HI.X R15, R12, R249, R10, 0x1, P3 ;  /* 0x000000f90c0fe211 */ /* 0x000fe400018f0c0a */
[----:B------:R-:W-:-:S03]  /*3f80*/  @!P4 LEA R10, P3, R11, R248, 0x1 ;  /* 0x000000f80b0ac211 */ /* 0x000fc600078608ff */
        /* <DEDUP_REMOVED lines=17> */
[----:B--2---:R-:W-:Y:S01]  /*40a0*/  IMAD.U32 R11, RZ, RZ, UR28 ;  /* 0x0000001cff0b7e24 */ /* 0x004fe2000f8e00ff */
[----:B------:R-:W-:Y:S01]  /*40b0*/  MOV R9, UR28 ;  /* 0x0000001c00097c02 */ /* 0x000fe20008000f00 */
[----:B------:R-:W-:-:S03]  /*40c0*/  IMAD.U32 R8, RZ, RZ, UR27 ;  /* 0x0000001bff087e24 */ /* 0x000fc6000f8e00ff */
[----:B------:R-:W-:-:S04]  /*40d0*/  LEA R10, P2, R11, R248, 0x1 ;  /* 0x000000f80b0a7211 */ /* 0x000fc800078408ff */
[----:B------:R-:W-:-:S05]  /*40e0*/  LEA.HI.X R11, R9, R249, R8, 0x1, P2 ;  /* 0x000000f9090b7211 */ /* 0x000fca00010f0c08 */
[----:B------:R-:W-:Y:S01]  /*40f0*/  @!PT LDS RZ, [RZ] ;  /* 0x00000000fffff984 */ /* 0x000fe20000000800 */
[----:B------:R-:W-:Y:S01]  /*4100*/  @!PT LDS RZ, [RZ] ;  /* 0x00000000fffff984 */ /* 0x000fe20000000800 */
[----:B------:R-:W-:Y:S01]  /*4110*/  @!PT LDS RZ, [RZ] ;  /* 0x00000000fffff984 */ /* 0x000fe20000000800 */
[----:B------:R2:W-:Y:S04]  /*4120*/  LDGSTS.E.BYPASS.LTC128B.128 [R238+0x16800], desc[UR24][R10.64+0x180] ;  /* 0x168001800aee7fae */ /* 0x0005e8000b901d58 */
.L_x_744:
[----:B------:R-:W-:Y:S05]  /*4130*/  BSYNC B0 ;  /* 0x0000000000007941 */ /* 0x000fea0003800000 */
.L_x_743:
[----:B------:R1:W-:Y:S01]  /*4140*/  @P1 STS.128 [R238+0x11000], RZ ;  /* 0x011000ffee001388 */ /* 0x0003e20000000c00 */
[----:B------:R-:W-:Y:S01]  /*4150*/  BSSY B0, `(.L_x_745) ;  /* 0x000002f000007945 */ /* 0x000fe20003800000 */
[----:B------:R-:W-:Y:S02]  /*4160*/  ISETP.GE.AND P6, PT, R6, UR12, PT ;  /* 0x0000000c06007c0c */ /* 0x000fe4000bfc6270 */
[----:B------:R1:W-:Y:S01]  /*4170*/  @P1 STS.128 [R238+0x13000], RZ ;  /* 0x013000ffee001388 */ /* 0x0003e20000000c00 */
[----:B------:R-:W-:Y:S02]  /*4180*/  LEA R233, R233, UR4, 0x1 ;  /* 0x00000004e9e97c11 */ /* 0x000fe4000f8e08ff */
[----:B------:R-:W-:Y:S01]  /*4190*/  LEA R234, R234, UR4, 0x1 ;  /* 0x00000004eaea7c11 */ /* 0x000fe2000f8e08ff */
[----:B------:R1:W-:Y:S04]  /*41a0*/  @P1 STS.128 [R238+0x15000], RZ ;  /* 0x015000ffee001388 */ /* 0x0003e80000000c00 */
[----:B------:R1:W-:Y:S01]  /*41b0*/  @P1 STS.128 [R238+0x17000], RZ ;  /* 0x017000ffee001388 */ /* 0x0003e20000000c00 */
[----:B------:R-:W-:Y:S05]  /*41c0*/  @P1 BRA `(.L_x_746) ;  /* 0x00000000009c1947 */ /* 0x000fea0003800000 */
[----:B------:R-:W-:Y:S01]  /*41d0*/  ULDC UR29, c[0x0][0x2d0] ;  /* 0x0000b400001d7ab9 */ /* 0x000fe20000000800 */
[----:B------:R-:W-:Y:S01]  /*41e0*/  IMAD.U32 R6, RZ, RZ, UR6 ;  /* 0x00000006ff067e24 */ /* 0x000fe2000f8e00ff */
[----:B------:R-:W-:Y:S01]  /*41f0*/  ISETP.GE.AND P4, PT, R237, UR29, PT ;  /* 0x0000001ded007c0c */ /* 0x000fe2000bf86270 */
[----:B--2---:R-:W-:Y:S01]  /*4200*/  IMAD.U32 R9, RZ, RZ, UR6 ;  /* 0x00000006ff097e24 */ /* 0x004fe2000f8e00ff */
[----:B------:R-:W-:Y:S01]  /*4210*/  ISETP.GE.AND P5, PT, R240, UR29, PT ;  /* 0x0000001df0007c0c */ /* 0x000fe2000bfa6270 */
[----:B------:R-:W-:Y:S01]  /*4220*/  IMAD.U32 R8, RZ, RZ, UR7 ;  /* 0x00000007ff087e24 */ /* 0x000fe2000f8e00ff */
[----:B------:R-:W-:Y:S01]  /*4230*/  ISETP.GE.AND P3, PT, R236, UR29, PT ;  /* 0x0000001dec007c0c */ /* 0x000fe2000bf66270 */
[----:B------:R-:W-:-:S03]  /*4240*/  IMAD.SHL.U32 R6, R6, 0x20, RZ ;  /* 0x0000002006067824 */ /* 0x000fc600078e00ff */
[----:B------:R-:W-:-:S05]  /*4250*/  SHF.L.U64.HI R8, R9, 0x5, R8 ;  /* 0x0000000509087819 */ /* 0x000fca0000010208 */
[CC--:B------:R-:W-:Y:S02]  /*4260*/  @!P4 LEA R12, P1, R6.reuse, R248.reuse, 0x1 ;  /* 0x000000f8060cc211 */ /* 0x0c0fe400078208ff */
[CC--:B------:R-:W-:Y:S01]  /*4270*/  @!P5 LEA R14, P2, R6.reuse, R248.reuse, 0x1 ;  /* 0x000000f8060ed211 */ /* 0x0c0fe200078408ff */
[----:B------:R2:W-:Y:S01]  /*4280*/  @P5 STS.128 [R238+0x11000], RZ ;  /* 0x011000ffee005388 */ /* 0x0005e20000000c00 */
[CCC-:B------:R-:W-:Y:S02]  /*4290*/  @!P4 LEA.HI.X R13, R6.reuse, R249.reuse, R8.reuse, 0x1, P1 ;  /* 0x000000f9060dc211 */ /* 0x1c0fe400008f0c08 */
[----:B------:R-:W-:Y:S02]  /*42a0*/  ISETP.GE.AND P1, PT, R235, UR29, PT ;  /* 0x0000001deb007c0c */ /* 0x000fe4000bf26270 */
[C---:B------:R-:W-:Y:S02]  /*42b0*/  @!P5 LEA.HI.X R15, R6.reuse, R249, R8, 0x1, P2 ;  /* 0x000000f9060fd211 */ /* 0x040fe400010f0c08 */
        /* <DEDUP_REMOVED lines=18> */
[----:B--2---:R-:W-:-:S04]  /*43e0*/  LEA R10, P1, R6, R248, 0x1 ;  /* 0x000000f8060a7211 */ /* 0x004fc800078208ff */
[----:B------:R-:W-:-:S05]  /*43f0*/  LEA.HI.X R11, R6, R249, R8, 0x1, P1 ;  /* 0x000000f9060b7211 */ /* 0x000fca00008f0c08 */
[----:B------:R-:W-:Y:S01]  /*4400*/  @!PT LDS RZ, [RZ] ;  /* 0x00000000fffff984 */ /* 0x000fe20000000800 */
[----:B------:R-:W-:Y:S01]  /*4410*/  @!PT LDS RZ, [RZ] ;  /* 0x00000000fffff984 */ /* 0x000fe20000000800 */
[----:B------:R-:W-:Y:S01]  /*4420*/  @!PT LDS RZ, [RZ] ;  /* 0x00000000fffff984 */ /* 0x000fe20000000800 */
[----:B------:R2:W-:Y:S04]  /*4430*/  LDGSTS.E.BYPASS.LTC128B.128 [R238+0x17000], desc[UR24][R10.64+0x180] ;  /* 0x170001800aee7fae */ /* 0x0005e8000b901d58 */
.L_x_746:
[----:B------:R-:W-:Y:S05]  /*4440*/  BSYNC B0 ;  /* 0x0000000000007941 */ /* 0x000fea0003800000 */
.L_x_745:
[----:B------:R1:W-:Y:S01]  /*4450*/  @P6 STS.128 [R238+0x11800], RZ ;  /* 0x011800ffee006388 */ /* 0x0003e20000000c00 */
[----:B------:R-:W-:Y:S03]  /*4460*/  BSSY B0, `(.L_x_747) ;  /* 0x0000032000007945 */ /* 0x000fe60003800000 */
[----:B------:R1:W-:Y:S04]  /*4470*/  @P6 STS.128 [R238+0x13800], RZ ;  /* 0x013800ffee006388 */ /* 0x0003e80000000c00 */
[----:B------:R1:W-:Y:S04]  /*4480*/  @P6 STS.128 [R238+0x15800], RZ ;  /* 0x015800ffee006388 */ /* 0x0003e80000000c00 */
[----:B------:R1:W-:Y:S01]  /*4490*/  @P6 STS.128 [R238+0x17800], RZ ;  /* 0x017800ffee006388 */ /* 0x0003e20000000c00 */
[----:B------:R-:W-:Y:S05]  /*44a0*/  @P6 BRA `(.L_x_748) ;  /* 0x0000000000b46947 */ /* 0x000fea0003800000 */
[----:B------:R-:W-:Y:S01]  /*44b0*/  ULDC UR30, c[0x0][0x2d0] ;  /* 0x0000b400001e7ab9 */ /* 0x000fe20000000800 */
[----:B--2---:R-:W-:Y:S01]  /*44c0*/  IMAD.U32 R10, RZ, RZ, UR6 ;  /* 0x00000006ff0a7e24 */ /* 0x004fe2000f8e00ff */
[----:B------:R-:W-:Y:S01]  /*44d0*/  ISETP.GE.AND P4, PT, R240, UR30, PT ;  /* 0x0000001ef0007c0c */ /* 0x000fe2000bf86270 */
[----:B------:R-:W-:Y:S01]  /*44e0*/  IMAD.U32 R8, RZ, RZ, UR6 ;  /* 0x00000006ff087e24 */ /* 0x000fe2000f8e00ff */
[----:B------:R-:W-:Y:S02]  /*44f0*/  ISETP.GE.AND P3, PT, R237, UR30, PT ;  /* 0x0000001eed007c0c */ /* 0x000fe4000bf66270 */
[----:B------:R-:W-:Y:S02]  /*4500*/  ISETP.GE.AND P2, PT, R236, UR30, PT ;  /* 0x0000001eec007c0c */ /* 0x000fe4000bf46270 */
[----:B------:R-:W-:Y:S02]  /*4510*/  MOV R6, UR6 ;  /* 0x0000000600067c02 */ /* 0x000fe40008000f00 */
[----:B------:R-:W-:-:S05]  /*4520*/  ISETP.GE.AND P1, PT, R235, UR30, PT ;  /* 0x0000001eeb007c0c */ /* 0x000fca000bf26270 */
[----:B------:R-:W-:Y:S01]  /*4530*/  VOTEU.ALL UP2, P4 ;  /* 0x00000000003f7886 */ /* 0x000fe20002040000 */
[--C-:B------:R-:W-:Y:S01]  /*4540*/  @!P4 IMAD.WIDE.U32 R10, R10, 0x60, R248.reuse ;  /* 0x000000600a0ac825 */ /* 0x100fe200078e00f8 */
[----:B------:R-:W-:Y:S01]  /*4550*/  VOTEU.ALL UP1, P3 ;  /* 0x00000000003f7886 */ /* 0x000fe20001820000 */
[----:B------:R2:W-:Y:S01]  /*4560*/  @P4 STS.128 [R238+0x11800], RZ ;  /* 0x011800ffee004388 */ /* 0x0005e20000000c00 */
[----:B------:R-:W-:Y:S01]  /*4570*/  VOTEU.ALL UP0, P2 ;  /* 0x00000000003f7886 */ /* 0x000fe20001000000 */
[----:B------:R-:W-:Y:S01]  /*4580*/  @!UP2 UIMAD UR31, UR7, 0x60, URZ ;  /* 0x00000060071fa8a4 */ /* 0x000fe2000f8e023f */
[--C-:B------:R-:W-:Y:S01]  /*4590*/  @!P3 IMAD.WIDE.U32 R8, R8, 0x60, R248.reuse ;  /* 0x000000600808b825 */ /* 0x100fe200078e00f8 */
[----:B------:R-:W-:Y:S02]  /*45a0*/  @!UP1 UIMAD UR29, UR7, 0x60, URZ ;  /* 0x00000060071d98a4 */ /* 0x000fe4000f8e023f */
[----:B------:R-:W-:Y:S01]  /*45b0*/  @!UP0 UIMAD UR12, UR7, 0x60, URZ ;  /* 0x00000060070c88a4 */ /* 0x000fe2000f8e023f */
[----:B------:R-:W-:-:S03]  /*45c0*/  @!P2 IMAD.WIDE.U32 R12, R6, 0x60, R248 ;  /* 0x00000060060ca825 */ /* 0x000fc600078e00f8 */
[----:B------:R-:W-:Y:S01]  /*45d0*/  @!P3 IADD3 R9, R9, UR29, RZ ;  /* 0x0000001d0909bc10 */ /* 0x000fe2000fffe0ff */
[----:B------:R-:W-:Y:S01]  /*45e0*/  @!P4 VIADD R11, R11, UR31 ;  /* 0x0000001f0b0bcc36 */ /* 0x000fe20008000000 */
[----:B------:R-:W-:-:S04]  /*45f0*/  @!P2 IADD3 R13, R13, UR12, RZ ;  /* 0x0000000c0d0dac10 */ /* 0x000fc8000fffe0ff */
        /* <DEDUP_REMOVED lines=16> */
[----:B------:R-:W-:Y:S01]  /*4700*/  MOV R6, UR6 ;  /* 0x0000000600067c02 */ /* 0x000fe20008000f00 */
[----:B------:R-:W-:-:S04]  /*4710*/  UIMAD UR12, UR7, 0x60, URZ ;  /* 0x00000060070c78a4 */ /* 0x000fc8000f8e023f */
[----:B--2---:R-:W-:-:S05]  /*4720*/  IMAD.WIDE.U32 R8, R6, 0x60, R248 ;  /* 0x0000006006087825 */ /* 0x004fca00078e00f8 */
[----:B------:R-:W-:-:S05]  /*4730*/  IADD3 R9, R9, UR12, RZ ;  /* 0x0000000c09097c10 */ /* 0x000fca000fffe0ff */
[----:B------:R-:W-:Y:S01]  /*4740*/  @!PT LDS RZ, [RZ] ;  /* 0x00000000fffff984 */ /* 0x000fe20000000800 */
[----:B------:R-:W-:Y:S01]  /*4750*/  @!PT LDS RZ, [RZ] ;  /* 0x00000000fffff984 */ /* 0x000fe20000000800 */
[----:B------:R-:W-:Y:S01]  /*4760*/  @!PT LDS RZ, [RZ] ;  /* 0x00000000fffff984 */ /* 0x000fe20000000800 */
[----:B------:R2:W-:Y:S02]  /*4770*/  LDGSTS.E.BYPASS.LTC128B.128 [R238+0x17800], desc[UR24][R8.64+0x180] ;  /* 0x1780018008ee7fae */ /* 0x0005e4000b901d58 */
.L_x_748:
[----:B------:R-:W-:Y:S05]  /*4780*/  BSYNC B0 ;  /* 0x0000000000007941 */ /* 0x000fea0003800000 */
.L_x_747:
[----:B------:R-:W-:Y:S01]  /*4790*/  LDSM.16.M88.4 R44, [R234] ;  /* 0x00000000ea2c783b */ /* 0x000fe20000000200 */
[----:B------:R-:W-:Y:S01]  /*47a0*/  R2P PR, R2, 0x6 ;  /* 0x0000000602007804 */ /* 0x000fe20000000000 */
[C---:B------:R-:W-:Y:S01]  /*47b0*/  VIADD R2, R233.reuse, 0x8000 ;  /* 0x00008000e9027836 */ /* 0x040fe20000000000 */
[----:B------:R-:W-:Y:S01]  /*47c0*/  LOP3.LUT R4, R4, 0xffffffe0, RZ, 0xc0, !PT ;  /* 0xffffffe004047812 */ /* 0x000fe200078ec0ff */
[----:B------:R-:W5:Y:S01]  /*47d0*/  LDSM.16.M88.4 R36, [R233+0x8000] ;  /* 0x00800000e924783b */ /* 0x000f620000000200 */
[----:B------:R-:W-:Y:S01]  /*47e0*/  VIADD R231, R233, 0x8020 ;  /* 0x00008020e9e77836 */ /* 0x000fe20000000000 */
[----:B------:R-:W-:Y:S01]  /*47f0*/  UISETP.GE.AND UP0, UPT, UR20, 0x2, UPT ;  /* 0x000000021400788c */ /* 0x000fe2000bf06270 */
[--C-:B------:R-:W-:Y:S01]  /*4800*/  IMAD R232, R7, 0x2, R234.reuse ;  /* 0x0000000207e87824 */ /* 0x100fe200078e02ea */
[----:B------:R-:W3:Y:S01]  /*4810*/  LDSM.16.M88.4 R28, [R233+0x8800] ;  /* 0x00880000e91c783b */ /* 0x000ee20000000200 */
[C---:B------:R-:W-:Y:S01]  /*4820*/  IMAD R230, R5.reuse, 0x2, R234 ;  /* 0x0000000205e67824 */ /* 0x040fe200078e02ea */
[----:B------:R-:W-:Y:S01]  /*4830*/  IADD3 R4, -R4, R3, RZ ;  /* 0x0000000304047210 */ /* 0x000fe20007ffe1ff */
[----:B------:R-:W-:Y:S01]  /*4840*/  IMAD R229, R5, 0x2, R232 ;  /* 0x0000000205e57824 */ /* 0x000fe200078e02e8 */
[----:B------:R-:W4:Y:S01]  /*4850*/  LDSM.16.M88.4 R20, [R233+0x9000] ;  /* 0x00900000e914783b */ /* 0x000f220000000200 */
[----:B------:R-:W-:Y:S01]  /*4860*/  IMAD.SHL.U32 R6, R3, 0x2, RZ ;  /* 0x0000000203067824 */ /* 0x000fe200078e00ff */
[----:B------:R-:W-:Y:S01]  /*4870*/  @P1 IADD3 R231, R2, -0x20, RZ ;  /* 0xffffffe002e71810 */ /* 0x000fe20007ffe0ff */
[----:B------:R-:W-:Y:S01]  /*4880*/  IMAD.MOV.U32 R2, RZ, RZ, 0x40 ;  /* 0x00000040ff027424 */ /* 0x000fe200078e00ff */
[----:B------:R-:W1:Y:S01]  /*4890*/  LDSM.16.M88.4 R52, [R233+0x9800] ;  /* 0x00980000e934783b */ /* 0x000e620000000200 */
[----:B------:R-:W-:-:S02]  /*48a0*/  PLOP3.LUT P1, PT, PT, PT, UP0, 0x80, 0x0 ;  /* 0x000000000000781c */ /* 0x000fc40003f2f008 */
[----:B------:R-:W-:Y:S01]  /*48b0*/  LOP3.LUT R6, R6, 0x6, RZ, 0xc0, !PT ;  /* 0x0000000606067812 */ /* 0x000fe200078ec0ff */
[----:B--2---:R-:W-:Y:S01]  /*48c0*/  LDSM.16.M88.4 R16, [R232] ;  /* 0x00000000e810783b */ /* 0x004fe20000000200 */
[----:B------:R-:W-:Y:S01]  /*48d0*/  SEL R2, R2, 0xffffffc0, !P2 ;  /* 0xffffffc002027807 */ /* 0x000fe20005000000 */
[C---:B------:R-:W-:Y:S01]  /*48e0*/  VIADD R223, R231.reuse, 0x800 ;  /* 0x00000800e7df7836 */ /* 0x040fe20000000000 */
[----:B------:R-:W-:Y:S01]  /*48f0*/  IADD3 R221, R231, 0x1800, RZ ;  /* 0x00001800e7dd7810 */ /* 0x000fe20007ffe0ff */
[----:B------:R-:W2:Y:S01]  /*4900*/  LDSM.16.M88.4 R12, [R231] ;  /* 0x00000000e70c783b */ /* 0x000ea20000000200 */
[----:B------:R-:W-:Y:S01]  /*4910*/  IADD3 R227, R233, R2, RZ ;  /* 0x00000002e9e37210 */ /* 0x000fe20007ffe0ff */
[----:B------:R-:W-:Y:S01]  /*4920*/  IMAD.IADD R220, R2, 0x1, R231 ;  /* 0x0000000102dc7824 */ /* 0x000fe200078e02e7 */
[----:B------:R-:W-:Y:S01]  /*4930*/  LEA R2, R85, UR21, 0x4 ;  /* 0x0000001555027c11 */ /* 0x000fe2000f8e20ff */
[----:B------:R-:W2:Y:S01]  /*4940*/  LDSM.16.M88.4 R48, [R231+0x800] ;  /* 0x00080000e730783b */ /* 0x000ea20000000200 */
[C---:B------:R-:W-:Y:S01]  /*4950*/  VIADD R222, R231.reuse, 0x1000 ;  /* 0x00001000e7de7836 */ /* 0x040fe20000000000 */
[C---:B------:R-:W-:Y:S01]  /*4960*/  IADD3 R217, R231.reuse, 0x3000, RZ ;  /* 0x00003000e7d97810 */ /* 0x040fe20007ffe0ff */
[C---:B------:R-:W-:Y:S01]  /*4970*/  VIADD R219, R231.reuse, 0x2000 ;  /* 0x00002000e7db7836 */ /* 0x040fe20000000000 */
        /* <DEDUP_REMOVED lines=8> */
[----:B------:R-:W-:Y:S01]  /*4a00*/  LDSM.16.M88.4 R64, [R230] ;  /* 0x00000000e640783b */ /* 0x000fe20000000200 */
[C---:B------:R-:W-:Y:S01]  /*4a10*/  VIADD R212, R231.reuse, 0x5800 ;  /* 0x00005800e7d47836 */ /* 0x040fe20000000000 */
[C---:B------:R-:W-:Y:S01]  /*4a20*/  IADD3 R208, R231.reuse, 0x7800, RZ ;  /* 0x00007800e7d07810 */ /* 0x040fe20007ffe0ff */
[C---:B------:R-:W-:Y:S01]  /*4a30*/  VIADD R210, R231.reuse, 0x6800 ;  /* 0x00006800e7d27836 */ /* 0x040fe20000000000 */
[----:B-----5:R-:W-:Y:S01]  /*4a40*/  HMMA.16816.F32.BF16 R40, R44, R36, RZ ;  /* 0x000000242c28723c */ /* 0x020fe200000418ff */
[----:B------:R-:W5:Y:S01]  /*4a50*/  LDSM.16.M88.4 R56, [R227+0x8000] ;  /* 0x00800000e338783b */ /* 0x000f620000000200 */
[----:B------:R-:W-:-:S03]  /*4a60*/  VIADD R209, R231, 0x7000 ;  /* 0x00007000e7d17836 */ /* 0x000fc60000000000 */
[----:B------:R-:W-:Y:S01]  /*4a70*/  LDSM.16.M88.4 R76, [R227+0x9800] ;  /* 0x00980000e34c783b */ /* 0x000fe20000000200 */
[C---:B------:R-:W-:Y:S03]  /*4a80*/  HMMA.16816.F32.BF16 R36, R44.reuse, R38, RZ ;  /* 0x000000262c24723c */ /* 0x040fe600000418ff */
[----:B------:R-:W-:Y:S03]  /*4a90*/  LDSM.16.M88.4 R60, [R220] ;  /* 0x00000000dc3c783b */ /* 0x000fe60000000200 */
[C---:B---3--:R-:W-:Y:S01]  /*4aa0*/  HMMA.16816.F32.BF16 R32, R44.reuse, R28, RZ ;  /* 0x0000001c2c20723c */ /* 0x048fe200000418ff */
[----:B------:R-:W-:Y:S04]  /*4ab0*/  LDSM.16.M88.4 R80, [R231+0x5800] ;  /* 0x00580000e750783b */ /* 0x000fe80000000200 */
[----:B------:R-:W0:Y:S01]  /*4ac0*/  LDGDEPBAR ;  /* 0x00000000000079af */ /* 0x000e220000000000 */
[C---:B----4-:R-:W-:Y:S06]  /*4ad0*/  HMMA.16816.F32.BF16 R24, R44.reuse, R20, RZ ;  /* 0x000000142c18723c */ /* 0x050fec00000418ff */
[C---:B------:R-:W-:Y:S06]  /*4ae0*/  HMMA.16816.F32.BF16 R28, R44.reuse, R30, RZ ;  /* 0x0000001e2c1c723c */ /* 0x040fec00000418ff */
[C---:B------:R-:W-:Y:S06]  /*4af0*/  HMMA.16816.F32.BF16 R20, R44.reuse, R22, RZ ;  /* 0x000000162c14723c */ /* 0x040fec00000418ff */
[C---:B-1----:R-:W-:Y:S06]  /*4b00*/  HMMA.16816.F32.BF16 R68, R44.reuse, R52, RZ ;  /* 0x000000342c44723c */ /* 0x042fec00000418ff */
[----:B------:R-:W-:Y:S01]  /*4b10*/  HMMA.16816.F32.BF16 R44, R44, R54, RZ ;  /* 0x000000362c2c723c */ /* 0x000fe200000418ff */
[----:B------:R-:W1:Y:S05]  /*4b20*/  LDSM.16.M88.4 R52, [R227+0x8800] ;  /* 0x00880000e334783b */ /* 0x000e6a0000000200 */
[C---:B--2---:R-:W-:Y:S06]  /*4b30*/  HMMA.16816.F32.BF16 R40, R16.reuse, R12, R40 ;  /* 0x0000000c1028723c */ /* 0x044fec0000041828 */
[C---:B------:R-:W-:Y:S01]  /*4b40*/  HMMA.16816.F32.BF16 R36, R16.reuse, R14, R36 ;  /* 0x0000000e1024723c */ /* 0x040fe20000041824 */
[----:B------:R-:W2:Y:S05]  /*4b50*/  LDSM.16.M88.4 R12, [R227+0x9000] ;  /* 0x00900000e30c783b */ /* 0x000eaa0000000200 */
[C---:B------:R-:W-:Y:S06]  /*4b60*/  HMMA.16816.F32.BF16 R32, R16.reuse, R48, R32 ;  /* 0x000000301020723c */ /* 0x040fec0000041820 */
[C---:B------:R-:W-:Y:S01]  /*4b70*/  HMMA.16816.F32.BF16 R28, R16.reuse, R50, R28 ;  /* 0x00000032101c723c */ /* 0x040fe2000004181c */
[----:B------:R-:W-:Y:S05]  /*4b80*/  LDSM.16.M88.4 R48, [R220+0x800] ;  /* 0x00080000dc30783b */ /* 0x000fea0000000200 */
[C---:B------:R-:W-:Y:S06]  /*4b90*/  HMMA.16816.F32.BF16 R24, R16.reuse, R8, R24 ;  /* 0x000000081018723c */ /* 0x040fec0000041818 */
[C---:B------:R-:W-:Y:S01]  /*4ba0*/  HMMA.16816.F32.BF16 R20, R16.reuse, R10, R20 ;  /* 0x0000000a1014723c */ /* 0x040fe20000041814 */
[----:B------:R-:W3:Y:S05]  /*4bb0*/  LDSM.16.M88.4 R8, [R229] ;  /* 0x00000000e508783b */ /* 0x000eea0000000200 */
[C---:B------:R-:W-:Y:S06]  /*4bc0*/  HMMA.16816.F32.BF16 R68, R16.reuse, R72, R68 ;  /* 0x000000481044723c */ /* 0x040fec0000041844 */
[----:B------:R-:W-:Y:S01]  /*4bd0*/  HMMA.16816.F32.BF16 R44, R16, R74, R44 ;  /* 0x0000004a102c723c */ /* 0x000fe2000004182c */
[----:B------:R-:W4:Y:S04]  /*4be0*/  LDSM.16.M88.4 R16, [R220+0x1000] ;  /* 0x00100000dc10783b */ /* 0x000f280000000200 */
[----:B------:R-:W4:Y:S01]  /*4bf0*/  LDSM.16.M88.4 R72, [R220+0x1800] ;  /* 0x00180000dc48783b */ /* 0x000f220000000200 */
[C---:B-----5:R-:W-:Y:S06]  /*4c00*/  HMMA.16816.F32.BF16 R40, R64.reuse, R56, R40 ;  /* 0x000000384028723c */ /* 0x060fec0000041828 */
[C---:B------:R-:W-:Y:S01]  /*4c10*/  HMMA.16816.F32.BF16 R36, R64.reuse, R58, R36 ;  /* 0x0000003a4024723c */ /* 0x040fe20000041824 */
[----:B------:R-:W-:Y:S05]  /*4c20*/  LDSM.16.M88.4 R56, [R234+0x2000] ;  /* 0x00200000ea38783b */ /* 0x000fea0000000200 */
[C---:B-1----:R-:W-:Y:S06]  /*4c30*/  HMMA.16816.F32.BF16 R32, R64.reuse, R52, R32 ;  /* 0x000000344020723c */ /* 0x042fec0000041820 */
[C---:B------:R-:W-:Y:S01]  /*4c40*/  HMMA.16816.F32.BF16 R28, R64.reuse, R54, R28 ;  /* 0x00000036401c723c */ /* 0x040fe2000004181c */
[----:B------:R-:W1:Y:S05]  /*4c50*/  LDSM.16.M88.4 R52, [R233+0xa000] ;  /* 0x00a00000e934783b */ /* 0x000e6a0000000200 */
[C---:B--2---:R-:W-:Y:S06]  /*4c60*/  HMMA.16816.F32.BF16 R24, R64.reuse, R12, R24 ;  /* 0x0000000c4018723c */ /* 0x044fec0000041818 */
[C---:B------:R-:W-:Y:S01]  /*4c70*/  HMMA.16816.F32.BF16 R20, R64.reuse, R14, R20 ;  /* 0x0000000e4014723c */ /* 0x040fe20000041814 */
[----:B------:R-:W2:Y:S05]  /*4c80*/  LDSM.16.M88.4 R12, [R233+0xa800] ;  /* 0x00a80000e90c783b */ /* 0x000eaa0000000200 */
[C---:B------:R-:W-:Y:S06]  /*4c90*/  HMMA.16816.F32.BF16 R68, R64.reuse, R76, R68 ;  /* 0x0000004c4044723c */ /* 0x040fec0000041844 */
[----:B------:R-:W-:Y:S01]  /*4ca0*/  HMMA.16816.F32.BF16 R64, R64, R78, R44 ;  /* 0x0000004e4040723c */ /* 0x000fe2000004182c */
[----:B------:R-:W5:Y:S04]  /*4cb0*/  LDSM.16.M88.4 R44, [R233+0xb000] ;  /* 0x00b00000e92c783b */ /* 0x000f680000000200 */
[----:B------:R-:W5:Y:S01]  /*4cc0*/  LDSM.16.M88.4 R76, [R233+0xb800] ;  /* 0x00b80000e94c783b */ /* 0x000f620000000200 */
[C---:B---3--:R-:W-:Y:S06]  /*4cd0*/  HMMA.16816.F32.BF16 R40, R8.reuse, R60, R40 ;  /* 0x0000003c0828723c */ /* 0x048fec0000041828 */
[C---:B------:R-:W-:Y:S01]  /*4ce0*/  HMMA.16816.F32.BF16 R36, R8.reuse, R62, R36 ;  /* 0x0000003e0824723c */ /* 0x040fe20000041824 */
[----:B------:R-:W-:Y:S05]  /*4cf0*/  LDSM.16.M88.4 R60, [R232+0x2000] ;  /* 0x00200000e83c783b */ /* 0x000fea0000000200 */
[C---:B------:R-:W-:Y:S06]  /*4d00*/  HMMA.16816.F32.BF16 R32, R8.reuse, R48, R32 ;  /* 0x000000300820723c */ /* 0x040fec0000041820 */
[C---:B------:R-:W-:Y:S01]  /*4d10*/  HMMA.16816.F32.BF16 R28, R8.reuse, R50, R28 ;  /* 0x00000032081c723c */ /* 0x040fe2000004181c */
[----:B------:R-:W3:Y:S05]  /*4d20*/  LDSM.16.M88.4 R48, [R231+0x2000] ;  /* 0x00200000e730783b */ /* 0x000eea0000000200 */
[C---:B----4-:R-:W-:Y:S06]  /*4d30*/  HMMA.16816.F32.BF16 R24, R8.reuse, R16, R24 ;  /* 0x000000100818723c */ /* 0x050fec0000041818 */
[C---:B------:R-:W-:Y:S01]  /*4d40*/  HMMA.16816.F32.BF16 R20, R8.reuse, R18, R20 ;  /* 0x000000120814723c */ /* 0x040fe20000041814 */
[----:B------:R-:W-:Y:S05]  /*4d50*/  LDSM.16.M88.4 R16, [R231+0x2800] ;  /* 0x00280000e710783b */ /* 0x000fea0000000200 */
[C---:B------:R-:W-:Y:S06]  /*4d60*/  HMMA.16816.F32.BF16 R68, R8.reuse, R72, R68 ;  /* 0x000000480844723c */ /* 0x040fec0000041844 */
[----:B------:R-:W-:Y:S01]  /*4d70*/  HMMA.16816.F32.BF16 R64, R8, R74, R64 ;  /* 0x0000004a0840723c */ /* 0x000fe20000041840 */
[----:B------:R-:W4:Y:S04]  /*4d80*/  LDSM.16.M88.4 R8, [R231+0x3000] ;  /* 0x00300000e708783b */ /* 0x000f280000000200 */
[----:B------:R-:W4:Y:S01]  /*4d90*/  LDSM.16.M88.4 R72, [R231+0x3800] ;  /* 0x00380000e748783b */ /* 0x000f220000000200 */
[C---:B-1----:R-:W-:Y:S06]  /*4da0*/  HMMA.16816.F32.BF16 R40, R56.reuse, R52, R40 ;  /* 0x000000343828723c */ /* 0x042fec0000041828 */
[C---:B------:R-:W-:Y:S01]  /*4db0*/  HMMA.16816.F32.BF16 R36, R56.reuse, R54, R36 ;  /* 0x000000363824723c */ /* 0x040fe20000041824 */
[----:B------:R-:W-:Y:S05]  /*4dc0*/  LDSM.16.M88.4 R52, [R230+0x2000] ;  /* 0x00200000e634783b */ /* 0x000fea0000000200 */
[C---:B--2---:R-:W-:Y:S06]  /*4dd0*/  HMMA.16816.F32.BF16 R32, R56.reuse, R12, R32 ;  /* 0x0000000c3820723c */ /* 0x044fec0000041820 */
[C---:B------:R-:W-:Y:S01]  /*4de0*/  HMMA.16816.F32.BF16 R28, R56.reuse, R14, R28 ;  /* 0x0000000e381c723c */ /* 0x040fe2000004181c */
[----:B------:R-:W1:Y:S05]  /*4df0*/  LDSM.16.M88.4 R12, [R227+0xa000] ;  /* 0x00a00000e30c783b */ /* 0x000e6a0000000200 */
[C---:B-----5:R-:W-:Y:S06]  /*4e00*/  HMMA.16816.F32.BF16 R24, R56.reuse, R44, R24 ;  /* 0x0000002c3818723c */ /* 0x060fec0000041818 */
        /* <DEDUP_REMOVED lines=9> */
[C---:B----4-:R-:W-:Y:S06]  /*4ea0*/  HMMA.16816.F32.BF16 R24, R60.reuse, R8, R24 ;  /* 0x000000083c18723c */ /* 0x050fec0000041818 */
[C---:B------:R-:W-:Y:S01]  /*4eb0*/  HMMA.16816.F32.BF16 R20, R60.reuse, R10, R20 ;  /* 0x0000000a3c14723c */ /* 0x040fe20000041814 */
[----:B------:R-:W3:Y:S05]  /*4ec0*/  LDSM.16.M88.4 R8, [R229+0x2000] ;  /* 0x00200000e508783b */ /* 0x000eea0000000200 */
[C---:B------:R-:W-:Y:S06]  /*4ed0*/  HMMA.16816.F32.BF16 R32, R60.reuse, R16, R32 ;  /* 0x000000103c20723c */ /* 0x040fec0000041820 */
[C---:B------:R-:W-:Y:S01]  /*4ee0*/  HMMA.16816.F32.BF16 R28, R60.reuse, R18, R28 ;  /* 0x000000123c1c723c */ /* 0x040fe2000004181c */
[----:B------:R-:W4:Y:S05]  /*4ef0*/  LDSM.16.M88.4 R16, [R220+0x2800] ;  /* 0x00280000dc10783b */ /* 0x000f2a0000000200 */
[C---:B------:R-:W-:Y:S06]  /*4f00*/  HMMA.16816.F32.BF16 R68, R60.reuse, R72, R68 ;  /* 0x000000483c44723c */ /* 0x040fec0000041844 */
[----:B------:R-:W-:Y:S01]  /*4f10*/  HMMA.16816.F32.BF16 R64, R60, R74, R64 ;  /* 0x0000004a3c40723c */ /* 0x000fe20000041840 */
[----:B------:R-:W-:Y:S04]  /*4f20*/  LDSM.16.M88.4 R72, [R220+0x3800] ;  /* 0x00380000dc48783b */ /* 0x000fe80000000200 */
[----:B------:R-:W-:Y:S01]  /*4f30*/  LDSM.16.M88.4 R60, [R233+0xc000] ;  /* 0x00c00000e93c783b */ /* 0x000fe20000000200 */
[C---:B-1----:R-:W-:Y:S06]  /*4f40*/  HMMA.16816.F32.BF16 R40, R52.reuse, R12, R40 ;  /* 0x0000000c3428723c */ /* 0x042fec0000041828 */
[C---:B------:R-:W-:Y:S01]  /*4f50*/  HMMA.16816.F32.BF16 R36, R52.reuse, R14, R36 ;  /* 0x0000000e3424723c */ /* 0x040fe20000041824 */
[----:B------:R-:W1:Y:S05]  /*4f60*/  LDSM.16.M88.4 R12, [R220+0x3000] ;  /* 0x00300000dc0c783b */ /* 0x000e6a0000000200 */
[C---:B--2---:R-:W-:Y:S06]  /*4f70*/  HMMA.16816.F32.BF16 R32, R52.reuse, R44, R32 ;  /* 0x0000002c3420723c */ /* 0x044fec0000041820 */
[C---:B------:R-:W-:Y:S01]  /*4f80*/  HMMA.16816.F32.BF16 R28, R52.reuse, R46, R28 ;  /* 0x0000002e341c723c */ /* 0x040fe2000004181c */
[----:B------:R-:W-:Y:S05]  /*4f90*/  LDSM.16.M88.4 R44, [R234+0x4000] ;  /* 0x00400000ea2c783b */ /* 0x000fea0000000200 */
[C---:B-----5:R-:W-:Y:S06]  /*4fa0*/  HMMA.16816.F32.BF16 R24, R52.reuse, R56, R24 ;  /* 0x000000383418723c */ /* 0x060fec0000041818 */
[C---:B------:R-:W-:Y:S01]  /*4fb0*/  HMMA.16816.F32.BF16 R20, R52.reuse, R58, R20 ;  /* 0x0000003a3414723c */ /* 0x040fe20000041814 */
[----:B------:R-:W2:Y:S05]  /*4fc0*/  LDSM.16.M88.4 R56, [R233+0xc800] ;  /* 0x00c80000e938783b */ /* 0x000eaa0000000200 */
[C---:B------:R-:W-:Y:S06]  /*4fd0*/  HMMA.16816.F32.BF16 R68, R52.reuse, R76, R68 ;  /* 0x0000004c3444723c */ /* 0x040fec0000041844 */
[----:B------:R-:W-:Y:S01]  /*4fe0*/  HMMA.16816.F32.BF16 R64, R52, R78, R64 ;  /* 0x0000004e3440723c */ /* 0x000fe20000041840 */
[----:B------:R-:W-:Y:S04]  /*4ff0*/  LDSM.16.M88.4 R52, [R233+0xd800] ;  /* 0x00d80000e934783b */ /* 0x000fe80000000200 */
[----:B------:R-:W-:Y:S01]  /*5000*/  LDSM.16.M88.4 R76, [R232+0x4000] ;  /* 0x00400000e84c783b */ /* 0x000fe20000000200 */
[C---:B---3--:R-:W-:Y:S06]  /*5010*/  HMMA.16816.F32.BF16 R40, R8.reuse, R48, R40 ;  /* 0x000000300828723c */ /* 0x048fec0000041828 */
[C---:B------:R-:W-:Y:S01]  /*5020*/  HMMA.16816.F32.BF16 R36, R8.reuse, R50, R36 ;  /* 0x000000320824723c */ /* 0x040fe20000041824 */
[----:B------:R-:W3:Y:S05]  /*5030*/  LDSM.16.M88.4 R48, [R233+0xd000] ;  /* 0x00d00000e930783b */ /* 0x000eea0000000200 */
[C---:B----4-:R-:W-:Y:S06]  /*5040*/  HMMA.16816.F32.BF16 R32, R8.reuse, R16, R32 ;  /* 0x000000100820723c */ /* 0x050fec0000041820 */
[C---:B------:R-:W-:Y:S01]  /*5050*/  HMMA.16816.F32.BF16 R28, R8.reuse, R18, R28 ;  /* 0x00000012081c723c */ /* 0x040fe2000004181c */
[----:B------:R-:W-:Y:S05]  /*5060*/  LDSM.16.M88.4 R16, [R231+0x4000] ;  /* 0x00400000e710783b */ /* 0x000fea0000000200 */
[C---:B-1----:R-:W-:Y:S06]  /*5070*/  HMMA.16816.F32.BF16 R24, R8.reuse, R12, R24 ;  /* 0x0000000c0818723c */ /* 0x042fec0000041818 */
[C---:B------:R-:W-:Y:S01]  /*5080*/  HMMA.16816.F32.BF16 R20, R8.reuse, R14, R20 ;  /* 0x0000000e0814723c */ /* 0x040fe20000041814 */
[----:B------:R-:W1:Y:S05]  /*5090*/  LDSM.16.M88.4 R12, [R231+0x4800] ;  /* 0x00480000e70c783b */ /* 0x000e6a0000000200 */
[C---:B------:R-:W-:Y:S06]  /*50a0*/  HMMA.16816.F32.BF16 R68, R8.reuse, R72, R68 ;  /* 0x000000480844723c */ /* 0x040fec0000041844 */
[----:B------:R-:W-:Y:S01]  /*50b0*/  HMMA.16816.F32.BF16 R64, R8, R74, R64 ;  /* 0x0000004a0840723c */ /* 0x000fe20000041840 */
[----:B------:R-:W4:Y:S04]  /*50c0*/  LDSM.16.M88.4 R8, [R231+0x5000] ;  /* 0x00500000e708783b */ /* 0x000f280000000200 */
[----:B------:R-:W-:Y:S01]  /*50d0*/  LDSM.16.M88.4 R72, [R229+0x4000] ;  /* 0x00400000e548783b */ /* 0x000fe20000000200 */
[C---:B--2---:R-:W-:Y:S06]  /*50e0*/  HMMA.16816.F32.BF16 R32, R44.reuse, R56, R32 ;  /* 0x000000382c20723c */ /* 0x044fec0000041820 */
[C---:B------:R-:W-:Y:S06]  /*50f0*/  HMMA.16816.F32.BF16 R40, R44.reuse, R60, R40 ;  /* 0x0000003c2c28723c */ /* 0x040fec0000041828 */
[C---:B------:R-:W-:Y:S01]  /*5100*/  HMMA.16816.F32.BF16 R36, R44.reuse, R62, R36 ;  /* 0x0000003e2c24723c */ /* 0x040fe20000041824 */
[----:B------:R-:W-:Y:S05]  /*5110*/  LDSM.16.M88.4 R60, [R227+0xc000] ;  /* 0x00c00000e33c783b */ /* 0x000fea0000000200 */
[C---:B------:R-:W-:Y:S01]  /*5120*/  HMMA.16816.F32.BF16 R28, R44.reuse, R58, R28 ;  /* 0x0000003a2c1c723c */ /* 0x040fe2000004181c */
[----:B------:R-:W-:Y:S05]  /*5130*/  LDSM.16.M88.4 R56, [R227+0xc800] ;  /* 0x00c80000e338783b */ /* 0x000fea0000000200 */
[C---:B---3--:R-:W-:Y:S06]  /*5140*/  HMMA.16816.F32.BF16 R24, R44.reuse, R48, R24 ;  /* 0x000000302c18723c */ /* 0x048fec0000041818 */
[C---:B------:R-:W-:Y:S01]  /*5150*/  HMMA.16816.F32.BF16 R20, R44.reuse, R50, R20 ;  /* 0x000000322c14723c */ /* 0x040fe20000041814 */
[----:B------:R-:W2:Y:S05]  /*5160*/  LDSM.16.M88.4 R48, [R230+0x4000] ;  /* 0x00400000e630783b */ /* 0x000eaa0000000200 */
[C---:B------:R-:W-:Y:S06]  /*5170*/  HMMA.16816.F32.BF16 R68, R44.reuse, R52, R68 ;  /* 0x000000342c44723c */ /* 0x040fec0000041844 */
[----:B------:R-:W-:Y:S01]  /*5180*/  HMMA.16816.F32.BF16 R64, R44, R54, R64 ;  /* 0x000000362c40723c */ /* 0x000fe20000041840 */
[----:B------:R-:W3:Y:S04]  /*5190*/  LDSM.16.M88.4 R44, [R227+0xd000] ;  /* 0x00d00000e32c783b */ /* 0x000ee80000000200 */
[----:B------:R-:W5:Y:S01]  /*51a0*/  LDSM.16.M88.4 R52, [R227+0xd800] ;  /* 0x00d80000e334783b */ /* 0x000f620000000200 */
[C---:B-1----:R-:W-:Y:S06]  /*51b0*/  HMMA.16816.F32.BF16 R32, R76.reuse, R12, R32 ;  /* 0x0000000c4c20723c */ /* 0x042fec0000041820 */
[C---:B------:R-:W-:Y:S06]  /*51c0*/  HMMA.16816.F32.BF16 R40, R76.reuse, R16, R40 ;  /* 0x000000104c28723c */ /* 0x040fec0000041828 */
[C---:B------:R-:W-:Y:S01]  /*51d0*/  HMMA.16816.F32.BF16 R36, R76.reuse, R18, R36 ;  /* 0x000000124c24723c */ /* 0x040fe20000041824 */
[----:B------:R-:W-:Y:S05]  /*51e0*/  LDSM.16.M88.4 R16, [R220+0x4000] ;  /* 0x00400000dc10783b */ /* 0x000fea0000000200 */
[C---:B------:R-:W-:Y:S01]  /*51f0*/  HMMA.16816.F32.BF16 R28, R76.reuse, R14, R28 ;  /* 0x0000000e4c1c723c */ /* 0x040fe2000004181c */
[----:B------:R-:W1:Y:S05]  /*5200*/  LDSM.16.M88.4 R12, [R220+0x4800] ;  /* 0x00480000dc0c783b */ /* 0x000e6a0000000200 */
[C---:B----4-:R-:W-:Y:S06]  /*5210*/  HMMA.16816.F32.BF16 R24, R76.reuse, R8, R24 ;  /* 0x000000084c18723c */ /* 0x050fec0000041818 */
[C---:B------:R-:W-:Y:S01]  /*5220*/  HMMA.16816.F32.BF16 R20, R76.reuse, R10, R20 ;  /* 0x0000000a4c14723c */ /* 0x040fe20000041814 */
[----:B------:R-:W4:Y:S05]  /*5230*/  LDSM.16.M88.4 R8, [R220+0x5000] ;  /* 0x00500000dc08783b */ /* 0x000f2a0000000200 */
        /* <DEDUP_REMOVED lines=13> */
[C---:B-----5:R-:W-:Y:S06]  /*5310*/  HMMA.16816.F32.BF16 R68, R48.reuse, R52, R68 ;  /* 0x000000343044723c */ /* 0x060fec0000041844 */
        /* <DEDUP_REMOVED lines=14> */
[----:B------:R-:W4:Y:S05]  /*5400*/  LDSM.16.M88.4 R72, [R231+0x7800] ;  /* 0x00780000e748783b */ /* 0x000f2a0000000200 */
        /* <DEDUP_REMOVED lines=18> */
[----:B------:R-:W-:Y:S05]  /*5530*/  LDSM.16.M88.4 R12, [R220+0x6000] ;  /* 0x00600000dc0c783b */ /* 0x000fea0000000200 */
[C---:B----4-:R-:W-:Y:S06]  /*5540*/  HMMA.16816.F32.BF16 R24, R76.reuse, R8, R24 ;  /* 0x000000084c18723c */ /* 0x050fec0000041818 */
[C---:B------:R-:W-:Y:S01]  /*5550*/  HMMA.16816.F32.BF16 R20, R76.reuse, R10, R20 ;  /* 0x0000000a4c14723c */ /* 0x040fe20000041814 */
[----:B------:R-:W1:Y:S05]  /*5560*/  LDSM.16.M88.4 R8, [R220+0x6800] ;  /* 0x00680000dc08783b */ /* 0x000e6a0000000200 */
[C---:B------:R-:W-:Y:S06]  /*5570*/  HMMA.16816.F32.BF16 R68, R76.reuse, R72, R68 ;  /* 0x000000484c44723c */ /* 0x040fec0000041844 */
[----:B------:R-:W-:Y:S01]  /*5580*/  HMMA.16816.F32.BF16 R72, R76, R74, R64 ;  /* 0x0000004a4c48723c */ /* 0x000fe20000041840 */
[----:B------:R-:W4:Y:S05]  /*5590*/  LDSM.16.M88.4 R64, [R220+0x7000] ;  /* 0x00700000dc40783b */ /* 0x000f2a0000000200 */
[C---:B--2---:R-:W-:Y:S06]  /*55a0*/  HMMA.16816.F32.BF16 R32, R60.reuse, R52, R32 ;  /* 0x000000343c20723c */ /* 0x044fec0000041820 */
[----:B------:R-:W-:Y:S01]  /*55b0*/  HMMA.16816.F32.BF16 R28, R60, R54, R28 ;  /* 0x000000363c1c723c */ /* 0x000fe2000004181c */
[----:B------:R-:W2:Y:S01]  /*55c0*/  LDSM.16.M88.4 R52, [R220+0x7800] ;  /* 0x00780000dc34783b */ /* 0x000ea20000000200 */
[----:B------:R-:W-:-:S04]  /*55d0*/  DEPBAR.LE SB0, 0x0 ;  /* 0x000080000000791a */ /* 0x000fc80000000000 */
[C---:B------:R-:W-:Y:S06]  /*55e0*/  HMMA.16816.F32.BF16 R40, R60.reuse, R56, R40 ;  /* 0x000000383c28723c */ /* 0x040fec0000041828 */
[C---:B------:R-:W-:Y:S06]  /*55f0*/  HMMA.16816.F32.BF16 R36, R60.reuse, R58, R36 ;  /* 0x0000003a3c24723c */ /* 0x040fec0000041824 */
[C---:B---3--:R-:W-:Y:S06]  /*5600*/  HMMA.16816.F32.BF16 R24, R60.reuse, R48, R24 ;  /* 0x000000303c18723c */ /* 0x048fec0000041818 */
[C---:B------:R-:W-:Y:S06]  /*5610*/  HMMA.16816.F32.BF16 R20, R60.reuse, R50, R20 ;  /* 0x000000323c14723c */ /* 0x040fec0000041814 */
[C---:B-----5:R-:W-:Y:S06]  /*5620*/  HMMA.16816.F32.BF16 R68, R60.reuse, R44, R68 ;  /* 0x0000002c3c44723c */ /* 0x060fec0000041844 */
[----:B------:R-:W-:Y:S06]  /*5630*/  HMMA.16816.F32.BF16 R72, R60, R46, R72 ;  /* 0x0000002e3c48723c */ /* 0x000fec0000041848 */
[C---:B-1----:R-:W-:Y:S06]  /*5640*/  HMMA.16816.F32.BF16 R32, R16.reuse, R8, R32 ;  /* 0x000000081020723c */ /* 0x042fec0000041820 */
[----:B------:R-:W-:Y:S01]  /*5650*/  HMMA.16816.F32.BF16 R40, R16, R12, R40 ;  /* 0x0000000c1028723c */ /* 0x000fe20000041828 */
[----:B------:R-:W-:-:S04]  /*5660*/  SHF.R.S32.HI R9, RZ, 0x1f, R4 ;  /* 0x0000001fff097819 */ /* 0x000fc80000011404 */
[----:B------:R-:W-:Y:S01]  /*5670*/  LEA.HI R4, R9, R4, RZ, 0x2 ;  /* 0x0000000409047211 */ /* 0x000fe200078f10ff */
[----:B------:R-:W-:Y:S03]  /*5680*/  HMMA.16816.F32.BF16 R36, R16, R14, R36 ;  /* 0x0000000e1024723c */ /* 0x000fe60000041824 */
[----:B------:R-:W-:-:S03]  /*5690*/  SHF.R.S32.HI R9, RZ, 0x2, R4 ;  /* 0x00000002ff097819 */ /* 0x000fc60000011404 */
[----:B------:R-:W-:Y:S01]  /*56a0*/  HMMA.16816.F32.BF16 R28, R16, R10, R28 ;  /* 0x0000000a101c723c */ /* 0x000fe2000004181c */
[----:B------:R-:W-:Y:S01]  /*56b0*/  IADD3 R2, R2, 0x1, R9 ;  /* 0x0000000102027810 */ /* 0x000fe20007ffe009 */
[----:B------:R-:W-:-:S04]  /*56c0*/  IMAD.U32 R9, RZ, RZ, UR26 ;  /* 0x0000001aff097e24 */ /* 0x000fc8000f8e00ff */
[----:B----4-:R-:W-:Y:S01]  /*56d0*/  HMMA.16816.F32.BF16 R24, R16, R64, R24 ;  /* 0x000000401018723c */ /* 0x010fe20000041818 */
[----:B------:R-:W-:-:S04]  /*56e0*/  IADD3 R2, R9, -UR19, R2 ;  /* 0x8000001309027c10 */ /* 0x000fc8000fffe002 */
[----:B------:R-:W-:Y:S01]  /*56f0*/  IADD3 R4, R2, UR13, RZ ;  /* 0x0000000d02047c10 */ /* 0x000fe2000fffe0ff */
[C---:B------:R-:W-:Y:S03]  /*5700*/  HMMA.16816.F32.BF16 R20, R16.reuse, R66, R20 ;  /* 0x000000421014723c */ /* 0x040fe60000041814 */
[C---:B------:R-:W-:Y:S02]  /*5710*/  VIADDMNMX R2, R4.reuse, 0x8, R9, PT ;  /* 0x0000000804027846 */ /* 0x040fe40003800109 */
[----:B------:R-:W-:Y:S01]  /*5720*/  VIMNMX R167, R4, UR26, PT ;  /* 0x0000001a04a77c48 */ /* 0x000fe2000bfe0100 */
[C---:B--2---:R-:W-:Y:S06]  /*5730*/  HMMA.16816.F32.BF16 R68, R16.reuse, R52, R68 ;  /* 0x000000341044723c */ /* 0x044fec0000041844 */
[----:B------:R-:W-:Y:S01]  /*5740*/  HMMA.16816.F32.BF16 R72, R16, R54, R72 ;  /* 0x000000361048723c */ /* 0x000fe20000041848 */
[----:B------:R-:W-:Y:S06]  /*5750*/  BAR.SYNC.DEFER_BLOCKING 0x0 ;  /* 0x0000000000007b1d */ /* 0x000fec0000010000 */
[----:B------:R-:W-:-:S02]  /*5760*/  NOP ;  /* 0x0000000000007918 */ /* 0x000fc40000000000 */
[----:B------:R-:W-:-:S15]  /*5770*/  @!P1 BRA `(.L_x_749) ;  /* 0x0000001000049947 */ /* 0x000fde0003800000 */
[----:B------:R-:W-:Y:S05]  /*5780*/  @!P0 BRA `(.L_x_750) ;  /* 0x00000004002c8947 */ /* 0x000fea0003800000 */
[----:B------:R-:W-:Y:S01]  /*5790*/  ULDC UR13, c[0x0][0x380] ;  /* 0x0000e000000d7ab9 */ /* 0x000fe20000000800 */
[----:B------:R-:W-:Y:S01]  /*57a0*/  UIADD3 UR32, UR5, -0x40, URZ ;  /* 0xffffffc005207890 */ /* 0x000fe2000fffe03f */
[----:B------:R-:W-:Y:S01]  /*57b0*/  IMAD.U32 R3, RZ, RZ, UR13 ;  /* 0x0000000dff037e24 */ /* 0x000fe2000f8e00ff */
[----:B------:R-:W-:Y:S01]  /*57c0*/  MOV R4, UR5 ;  /* 0x0000000500047c02 */ /* 0x000fe20008000f00 */
[----:B------:R-:W-:-:S03]  /*57d0*/  UMOV UR34, URZ ;  /* 0x0000003f00227c82 */ /* 0x000fc60008000000 */
[----:B------:R-:W-:Y:S02]  /*57e0*/  IABS R3, R3 ;  /* 0x0000000300037213 */ /* 0x000fe40000000000 */
[----:B------:R-:W-:Y:S02]  /*57f0*/  IABS R4, R4 ;  /* 0x0000000400047213 */ /* 0x000fe40000000000 */
[----:B------:R-:W-:Y:S02]  /*5800*/  R2UR UR12, R3 ;  /* 0x00000000030c72ca */ /* 0x000fe400000e0000 */
[----:B------:R-:W-:-:S11]  /*5810*/  R2UR UR30, R4 ;  /* 0x00000000041e72ca */ /* 0x000fd600000e0000 */
[----:B------:R-:W1:Y:S08]  /*5820*/  I2F.RP R9, UR12 ;  /* 0x0000000c00097d06 */ /* 0x000e700008209400 */
[----:B-1----:R-:W1:Y:S02]  /*5830*/  MUFU.RCP R8, R9 ;  /* 0x0000000900087308 */ /* 0x002e640000001000 */
[----:B-1----:R-:W-:-:S06]  /*5840*/  VIADD R8, R8, 0xffffffe ;  /* 0x0ffffffe08087836 */ /* 0x002fcc0000000000 */
[----:B------:R-:W1:Y:S02]  /*5850*/  F2I.FTZ.U32.TRUNC.NTZ R3, R8 ;  /* 0x0000000800037305 */ /* 0x000e64000021f000 */
[----:B-1----:R-:W-:Y:S01]  /*5860*/  R2UR UR35, R3 ;  /* 0x00000000032372ca */ /* 0x002fe200000e0000 */
[----:B------:R-:W-:Y:S01]  /*5870*/  IMAD.U32 R3, RZ, RZ, UR32 ;  /* 0x00000020ff037e24 */ /* 0x000fe2000f8e00ff */
[----:B------:R-:W-:-:S04]  /*5880*/  ULOP3.LUT UR32, UR32, UR13, URZ, 0x3c, !UPT ;  /* 0x0000000d20207292 */ /* 0x000fc8000f8e3c3f */
[----:B------:R-:W-:-:S04]  /*5890*/  IABS R3, R3 ;  /* 0x0000000300037213 */ /* 0x000fc80000000000 */
[----:B------:R-:W-:-:S03]  /*58a0*/  R2UR UR26, R3 ;  /* 0x00000000031a72ca */ /* 0x000fc600000e0000 */
[----:B------:R-:W-:-:S04]  /*58b0*/  UIADD3 UR21, URZ, -UR35, URZ ;  /* 0x800000233f157290 */ /* 0x000fc8000fffe03f */
[----:B------:R-:W-:-:S04]  /*58c0*/  UIMAD UR21, UR21, UR12, URZ ;  /* 0x0000000c151572a4 */ /* 0x000fc8000f8e023f */
[----:B------:R-:W-:-:S04]  /*58d0*/  UIMAD.WIDE.U32 UR34, UR35, UR21, UR34 ;  /* 0x00000015232272a5 */ /* 0x000fc8000f8e0022 */
[----:B------:R-:W-:Y:S02]  /*58e0*/  UIMAD.WIDE.U32 UR36, UR35, UR30, URZ ;  /* 0x0000001e232472a5 */ /* 0x000fe4000f8e003f */
[----:B------:R-:W-:-:S05]  /*58f0*/  UIMAD.WIDE.U32 UR34, UR35, UR26, URZ ;  /* 0x0000001a232272a5 */ /* 0x000fca000f8e003f */
[----:B------:R-:W-:Y:S02]  /*5900*/  UMOV UR33, UR37 ;  /* 0x0000002500217c82 */ /* 0x000fe40008000000 */
[----:B------:R-:W-:Y:S01]  /*5910*/  UMOV UR31, UR35 ;  /* 0x00000023001f7c82 */ /* 0x000fe20008000000 */
[----:B------:R-:W-:Y:S02]  /*5920*/  UIADD3 UR29, -UR33, URZ, URZ ;  /* 0x0000003f211d7290 */ /* 0x000fe4000fffe13f */
[----:B------:R-:W-:Y:S02]  /*5930*/  UIADD3 UR21, -UR31, URZ, URZ ;  /* 0x0000003f1f157290 */ /* 0x000fe4000fffe13f */
[----:B------:R-:W-:Y:S02]  /*5940*/  UIMAD UR29, UR12, UR29, UR30 ;  /* 0x0000001d0c1d72a4 */ /* 0x000fe4000f8e021e */
[----:B------:R-:W-:Y:S02]  /*5950*/  UIMAD UR21, UR12, UR21, UR26 ;  /* 0x000000150c1572a4 */ /* 0x000fe4000f8e021a */
[----:B------:R-:W-:-:S02]  /*5960*/  UISETP.GT.U32.AND UP2, UPT, UR12, UR29, UPT ;  /* 0x0000001d0c00728c */ /* 0x000fc4000bf44070 */
[----:B------:R-:W-:-:S09]  /*5970*/  UISETP.GT.U32.AND UP0, UPT, UR12, UR21, UPT ;  /* 0x000000150c00728c */ /* 0x000fd2000bf04070 */
[----:B------:R-:W-:Y:S02]  /*5980*/  @!UP2 UIADD3 UR29, UR29, -UR12, URZ ;  /* 0x8000000c1d1da290 */ /* 0x000fe4000fffe03f */
[----:B------:R-:W-:Y:S02]  /*5990*/  @!UP0 UIADD3 UR21, UR21, -UR12, URZ ;  /* 0x8000000c15158290 */ /* 0x000fe4000fffe03f */
[----:B------:R-:W-:Y:S02]  /*59a0*/  UISETP.GE.U32.AND UP4, UPT, UR29, UR12, UPT ;  /* 0x0000000c1d00728c */ /* 0x000fe4000bf86070 */
[----:B------:R-:W-:Y:S02]  /*59b0*/  UISETP.GE.U32.AND UP3, UPT, UR21, UR12, UPT ;  /* 0x0000000c1500728c */ /* 0x000fe4000bf66070 */
[----:B------:R-:W-:Y:S02]  /*59c0*/  ULOP3.LUT UR12, UR5, UR13, URZ, 0x3c, !UPT ;  /* 0x0000000d050c7292 */ /* 0x000fe4000f8e3c3f */
[----:B------:R-:W-:-:S02]  /*59d0*/  @!UP0 UIADD3 UR31, UR31, 0x1, URZ ;  /* 0x000000011f1f8890 */ /* 0x000fc4000fffe03f */
[----:B------:R-:W-:Y:S02]  /*59e0*/  UISETP.GE.AND UP1, UPT, UR12, URZ, UPT ;  /* 0x0000003f0c00728c */ /* 0x000fe4000bf26270 */
[----:B------:R-:W-:Y:S02]  /*59f0*/  UISETP.GE.AND UP0, UPT, UR32, URZ, UPT ;  /* 0x0000003f2000728c */ /* 0x000fe4000bf06270 */
[----:B------:R-:W-:Y:S02]  /*5a00*/  @!UP2 UIADD3 UR33, UR33, 0x1, URZ ;  /* 0x000000012121a890 */ /* 0x000fe4000fffe03f */
[----:B------:R-:W-:Y:S02]  /*5a10*/  @UP3 UIADD3 UR31, UR31, 0x1, URZ ;  /* 0x000000011f1f3890 */ /* 0x000fe4000fffe03f */
[----:B------:R-:W-:Y:S02]  /*5a20*/  @UP4 UIADD3 UR33, UR33, 0x1, URZ ;  /* 0x0000000121214890 */ /* 0x000fe4000fffe03f */
[----:B------:R-:W-:-:S02]  /*5a30*/  UISETP.NE.AND UP2, UPT, UR13, URZ, UPT ;  /* 0x0000003f0d00728c */ /* 0x000fc4000bf45270 */
[----:B------:R-:W-:Y:S02]  /*5a40*/  ULOP3.LUT UR12, URZ, UR13, URZ, 0x33, !UPT ;  /* 0x0000000d3f0c7292 */ /* 0x000fe4000f8e333f */
[----:B------:R-:W-:Y:S02]  /*5a50*/  @!UP1 UIADD3 UR33, -UR33, URZ, URZ ;  /* 0x0000003f21219290 */ /* 0x000fe4000fffe13f */
[----:B------:R-:W-:Y:S02]  /*5a60*/  @!UP0 UIADD3 UR31, -UR31, URZ, URZ ;  /* 0x0000003f1f1f8290 */ /* 0x000fe4000fffe13f */
[----:B------:R-:W-:Y:S02]  /*5a70*/  USEL UR33, UR12, UR33, !UP2 ;  /* 0x000000210c217287 */ /* 0x000fe4000d000000 */
[----:B------:R-:W-:Y:S02]  /*5a80*/  USEL UR12, UR12, UR31, !UP2 ;  /* 0x0000001f0c0c7287 */ /* 0x000fe4000d000000 */
[----:B------:R-:W-:-:S02]  /*5a90*/  UIMAD.WIDE UR30, UR33, 0x4, UR22 ;  /* 0x00000004211e78a5 */ /* 0x000fc4000f8e0216 */
[----:B------:R-:W-:-:S04]  /*5aa0*/  UIMAD.WIDE UR34, UR12, 0x4, UR22 ;  /* 0x000000040c2278a5 */ /* 0x000fc8000f8e0216 */
[----:B------:R-:W-:Y:S01]  /*5ab0*/  IMAD.U32 R10, RZ, RZ, UR30 ;  /* 0x0000001eff0a7e24 */ /* 0x000fe2000f8e00ff */
[----:B------:R-:W-:Y:S01]  /*5ac0*/  MOV R11, UR31 ;  /* 0x0000001f000b7c02 */ /* 0x000fe20008000f00 */
[----:B------:R-:W-:Y:S01]  /*5ad0*/  IMAD.U32 R8, RZ, RZ, UR34 ;  /* 0x00000022ff087e24 */ /* 0x000fe2000f8e00ff */
[----:B------:R-:W-:-:S03]  /*5ae0*/  MOV R9, UR35 ;  /* 0x0000002300097c02 */ /* 0x000fc60008000f00 */
[----:B------:R-:W2:Y:S04]  /*5af0*/  LDG.E R3, desc[UR24][R10.64] ;  /* 0x000000180a037981 */ /* 0x000ea8000c1e1900 */
[----:B------:R1:W2:Y:S01]  /*5b00*/  LDG.E R4, desc[UR24][R8.64] ;  /* 0x0000001808047981 */ /* 0x0002a2000c1e1900 */
[----:B------:R-:W-:-:S04]  /*5b10*/  UIADD3 UR12, UR33, -UR12, URZ ;  /* 0x8000000c210c7290 */ /* 0x000fc8000fffe03f */
[----:B------:R-:W-:-:S04]  /*5b20*/  UIMAD UR13, UR12, UR13, -0x40 ;  /* 0xffffffc00c0d74a4 */ /* 0x000fc8000f8e020d */
[----:B------:R-:W-:Y:S02]  /*5b30*/  USHF.R.S32.HI UR12, URZ, 0x1f, UR13 ;  /* 0x0000001f3f0c7899 */ /* 0x000fe4000801140d */
[----:B------:R-:W-:Y:S02]  /*5b40*/  UIMAD.WIDE.U32 UR30, UR13, UR10, URZ ;  /* 0x0000000a0d1e72a5 */ /* 0x000fe4000f8e003f */
[----:B------:R-:W-:-:S04]  /*5b50*/  UIMAD UR12, UR12, UR10, URZ ;  /* 0x0000000a0c0c72a4 */ /* 0x000fc8000f8e023f */
[----:B------:R-:W-:-:S04]  /*5b60*/  UIMAD UR12, UR13, UR11, UR12 ;  /* 0x0000000b0d0c72a4 */ /* 0x000fc8000f8e020c */
[----:B------:R-:W-:-:S03]  /*5b70*/  UIADD3 UR21, UR31, UR12, URZ ;  /* 0x0000000c1f157290 */ /* 0x000fc6000fffe03f */
[----:B------:R-:W-:Y:S01]  /*5b80*/  ULDC.64 UR12, c[0x0][0x230] ;  /* 0x00008c00000c7ab9 */ /* 0x000fe20000000a00 */
[----:B-1----:R-:W-:Y:S01]  /*5b90*/  IMAD.U32 R9, RZ, RZ, UR31 ;  /* 0x0000001fff097e24 */ /* 0x002fe2000f8e00ff */
[----:B------:R-:W-:Y:S02]  /*5ba0*/  MOV R8, UR30 ;  /* 0x0000001e00087c02 */ /* 0x000fe40008000f00 */
[----:B------:R-:W-:Y:S01]  /*5bb0*/  MOV R9, UR21 ;  /* 0x0000001500097c02 */ /* 0x000fe20008000f00 */
[----:B--2---:R-:W-:-:S04]  /*5bc0*/  IMAD.IADD R4, R4, 0x1, -R3 ;  /* 0x0000000104047824 */ /* 0x004fc800078e0a03 */
[----:B------:R-:W-:Y:S01]  /*5bd0*/  IMAD.WIDE.U32 R8, R4, UR12, R8 ;  /* 0x0000000c04087c25 */ /* 0x000fe2000f8e0008 */
[----:B------:R-:W-:-:S05]  /*5be0*/  SHF.R.S32.HI R3, RZ, 0x1f, R4 ;  /* 0x0000001fff037819 */ /* 0x000fca0000011404 */
[----:B------:R-:W-:-:S04]  /*5bf0*/  IMAD R3, R3, UR12, RZ ;  /* 0x0000000c03037c24 */ /* 0x000fc8000f8e02ff */
[----:B------:R-:W-:Y:S01]  /*5c00*/  IMAD R3, R4, UR13, R3 ;  /* 0x0000000d04037c24 */ /* 0x000fe2000f8e0203 */
[----:B------:R-:W-:-:S03]  /*5c10*/  MOV R4, R8 ;  /* 0x0000000800047202 */ /* 0x000fc60000000f00 */
[----:B------:R-:W-:Y:S01]  /*5c20*/  IMAD.IADD R3, R9, 0x1, R3 ;  /* 0x0000000109037824 */ /* 0x000fe200078e0203 */
[----:B------:R-:W-:Y:S06]  /*5c30*/  BRA `(.L_x_751) ;  /* 0x0000000000107947 */ /* 0x000fec0003800000 */
.L_x_750:
[----:B------:R-:W-:-:S04]  /*5c40*/  ULEA UR12, -UR10, URZ, 0x6 ;  /* 0x0000003f0a0c7291 */ /* 0x000fc8000f8e313f */
[----:B------:R-:W-:Y:S02]  /*5c50*/  USHF.R.S32.HI UR13, URZ, 0x1f, UR12 ;  /* 0x0000001f3f0d7899 */ /* 0x000fe4000801140c */
[----:B------:R-:W-:-:S04]  /*5c60*/  MOV R4, UR12 ;  /* 0x0000000c00047c02 */ /* 0x000fc80008000f00 */
[----:B------:R-:W-:-:S07]  /*5c70*/  MOV R3, UR13 ;  /* 0x0000000d00037c02 */ /* 0x000fce0008000f00 */
.L_x_751:
[----:B------:R-:W-:Y:S01]  /*5c80*/  ULDC UR12, c[0x0][0x2d0] ;  /* 0x0000b400000c7ab9 */ /* 0x000fe20000000800 */
[----:B------:R-:W-:Y:S01]  /*5c90*/  BSSY B0, `(.L_x_752) ;  /* 0x00000ac000007945 */ /* 0x000fe20003800000 */
[----:B------:R-:W-:Y:S02]  /*5ca0*/  ISETP.GE.AND P6, PT, R240, UR12, PT ;  /* 0x0000000cf0007c0c */ /* 0x000fe4000bfc6270 */
[----:B------:R-:W-:Y:S02]  /*5cb0*/  ISETP.GE.AND P5, PT, R237, UR12, PT ;  /* 0x0000000ced007c0c */ /* 0x000fe4000bfa6270 */
[----:B------:R-:W-:Y:S02]  /*5cc0*/  ISETP.GE.AND P4, PT, R236, UR12, PT ;  /* 0x0000000cec007c0c */ /* 0x000fe4000bf86270 */
[----:B------:R-:W-:-:S07]  /*5cd0*/  ISETP.GE.AND P3, PT, R235, UR12, PT ;  /* 0x0000000ceb007c0c */ /* 0x000fce000bf66270 */
[----:B------:R-:W1:Y:S01]  /*5ce0*/  @!P6 LDC.64 R12, c[0x0][0x218] ;  /* 0x00008600ff0ceb82 */ /* 0x000e620000000a00 */
[----:B------:R-:W-:Y:S01]  /*5cf0*/  @!P6 IADD3 R15, P2, R4, R165, RZ ;  /* 0x000000a5040fe210 */ /* 0x000fe20007f5e0ff */
[----:B------:R2:W-:Y:S04]  /*5d00*/  @P6 STS.128 [R238+0x8000], RZ ;  /* 0x008000ffee006388 */ /* 0x0005e80000000c00 */
[----:B------:R-:W-:Y:S02]  /*5d10*/  @!P6 IMAD.X R16, R3, 0x1, R166, P2 ;  /* 0x000000010310e824 */ /* 0x000fe400010e06a6 */
[----:B------:R-:W3:Y:S08]  /*5d20*/  @!P5 LDC.64 R10, c[0x0][0x218] ;  /* 0x00008600ff0adb82 */ /* 0x000ef00000000a00 */
[----:B------:R-:W4:Y:S01]  /*5d30*/  @!P4 LDC.64 R8, c[0x0][0x218] ;  /* 0x00008600ff08cb82 */ /* 0x000f220000000a00 */
[----:B-1----:R-:W-:-:S04]  /*5d40*/  @!P6 LEA R14, P2, R15, R12, 0x1 ;  /* 0x0000000c0f0ee211 */ /* 0x002fc800078408ff */
[----:B------:R-:W-:Y:S02]  /*5d50*/  @!P6 LEA.HI.X R15, R15, R13, R16, 0x1, P2 ;  /* 0x0000000d0f0fe211 */ /* 0x000fe400010f0c10 */
[----:B------:R-:W-:Y:S01]  /*5d60*/  @!P5 IADD3 R17, P2, R4, R165, RZ ;  /* 0x000000a50411d210 */ /* 0x000fe20007f5e0ff */
[----:B------:R-:W1:Y:S02]  /*5d70*/  @!P3 LDC.64 R12, c[0x0][0x218] ;  /* 0x00008600ff0cbb82 */ /* 0x000e640000000a00 */
[----:B------:R-:W-:Y:S01]  /*5d80*/  @!PT LDS RZ, [RZ] ;  /* 0x00000000fffff984 */ /* 0x000fe20000000800 */
[----:B------:R-:W-:Y:S01]  /*5d90*/  @!PT LDS RZ, [RZ] ;  /* 0x00000000fffff984 */ /* 0x000fe20000000800 */
[----:B------:R-:W-:Y:S01]  /*5da0*/  @!PT LDS RZ, [RZ] ;  /* 0x00000000fffff984 */ /* 0x000fe20000000800 */
[----:B------:R5:W-:Y:S02]  /*5db0*/  @!P6 LDGSTS.E.BYPASS.LTC128B.128 [R238+0x8000], desc[UR24][R14.64] ;  /* 0x080000000eeeefae */ /* 0x000be4000b901d58 */
[----:B------:R-:W-:Y:S01]  /*5dc0*/  @!P5 IMAD.X R16, R3, 0x1, R166, P2 ;  /* 0x000000010310d824 */ /* 0x000fe200010e06a6 */
[C---:B---3--:R-:W-:Y:S01]  /*5dd0*/  @!P5 LEA R44, P2, R17.reuse, R10, 0x1 ;  /* 0x0000000a112cd211 */ /* 0x048fe200078408ff */
[----:B------:R2:W-:Y:S03]  /*5de0*/  @P5 STS.128 [R238+0xa000], RZ ;  /* 0x00a000ffee005388 */ /* 0x0005e60000000c00 */
[----:B------:R-:W-:-:S02]  /*5df0*/  @!P5 LEA.HI.X R45, R17, R11, R16, 0x1, P2 ;  /* 0x0000000b112dd211 */ /* 0x000fc400010f0c10 */
[----:B------:R-:W-:Y:S01]  /*5e00*/  @!P4 IADD3 R17, P2, R4, R165, RZ ;  /* 0x000000a50411c210 */ /* 0x000fe20007f5e0ff */
[----:B------:R-:W3:Y:S02]  /*5e10*/  @!P6 LDC.64 R10, c[0x0][0x218] ;  /* 0x00008600ff0aeb82 */ /* 0x000ee40000000a00 */
[----:B------:R-:W-:Y:S01]  /*5e20*/  @!PT LDS RZ, [RZ] ;  /* 0x00000000fffff984 */ /* 0x000fe20000000800 */
[----:B------:R-:W-:Y:S01]  /*5e30*/  @!PT LDS RZ, [RZ] ;  /* 0x00000000fffff984 */ /* 0x000fe20000000800 */
[----:B------:R-:W-:Y:S01]  /*5e40*/  @!PT LDS RZ, [RZ] ;  /* 0x00000000fffff984 */ /* 0x000fe20000000800 */
[----:B------:R-:W-:Y:S02]  /*5e50*/  @!P5 LDGSTS.E.BYPASS.LTC128B.128 [R238+0xa000], desc[UR24][R44.64+0x80] ;  /* 0x0a0000802ceedfae */ /* 0x000fe4000b901d58 */
[----:B------:R-:W-:Y:S01]  /*5e60*/  @!P4 IMAD.X R16, R3, 0x1, R166, P2 ;  /* 0x000000010310c824 */ /* 0x000fe200010e06a6 */
[C---:B----4-:R-:W-:Y:S01]  /*5e70*/  @!P4 LEA R18, P2, R17.reuse, R8, 0x1 ;  /* 0x000000081112c211 */ /* 0x050fe200078408ff */
[----:B------:R2:W-:Y:S03]  /*5e80*/  @P4 STS.128 [R238+0xc000], RZ ;  /* 0x00c000ffee004388 */ /* 0x0005e60000000c00 */
[----:B------:R-:W-:-:S02]  /*5e90*/  @!P4 LEA.HI.X R19, R17, R9, R16, 0x1, P2 ;  /* 0x000000091113c211 */ /* 0x000fc400010f0c10 */
[----:B------:R-:W-:Y:S01]  /*5ea0*/  @!P3 IADD3 R17, P2, R4, R165, RZ ;  /* 0x000000a50411b210 */ /* 0x000fe20007f5e0ff */
[----:B------:R-:W4:Y:S02]  /*5eb0*/  @!P5 LDC.64 R8, c[0x0][0x218] ;  /* 0x00008600ff08db82 */ /* 0x000f240000000a00 */
[----:B------:R-:W-:Y:S01]  /*5ec0*/  @!PT LDS RZ, [RZ] ;  /* 0x00000000fffff984 */ /* 0x000fe20000000800 */
[----:B------:R-:W-:Y:S01]  /*5ed0*/  @!PT LDS RZ, [RZ] ;  /* 0x00000000fffff984 */ /* 0x000fe20000000800 */
[----:B------:R-:W-:Y:S01]  /*5ee0*/  @!PT LDS RZ, [RZ] ;  /* 0x00000000fffff984 */ /* 0x000fe20000000800 */
[----:B------:R-:W-:Y:S02]  /*5ef0*/  @!P4 LDGSTS.E.BYPASS.LTC128B.128 [R238+0xc000], desc[UR24][R18.64+0x100] ;  /* 0x0c00010012eecfae */ /* 0x000fe4000b901d58 */
[----:B------:R-:W-:Y:S01]  /*5f00*/  @!P3 IMAD.X R46, R3, 0x1, R166, P2 ;  /* 0x00000001032eb824 */ /* 0x000fe200010e06a6 */
[C---:B-1----:R-:W-:Y:S01]  /*5f10*/  @!P3 LEA R16, P2, R17.reuse, R12, 0x1 ;  /* 0x0000000c1110b211 */ /* 0x042fe200078408ff */
[----:B------:R2:W-:Y:S03]  /*5f20*/  @P3 STS.128 [R238+0xe000], RZ ;  /* 0x00e000ffee003388 */ /* 0x0005e60000000c00 */
[----:B------:R-:W-:-:S02]  /*5f30*/  @!P3 LEA.HI.X R17, R17, R13, R46, 0x1, P2 ;  /* 0x0000000d1111b211 */ /* 0x000fc400010f0c2e */
[----:B------:R-:W-:Y:S01]  /*5f40*/  IADD3 R46, P2, R4, UR16, RZ ;  /* 0x00000010042e7c10 */ /* 0x000fe2000ff5e0ff */
[----:B------:R-:W1:Y:S02]  /*5f50*/  @!P4 LDC.64 R12, c[0x0][0x218] ;  /* 0x00008600ff0ccb82 */ /* 0x000e640000000a00 */
[----:B------:R-:W-:Y:S01]  /*5f60*/  @!PT LDS RZ, [RZ] ;  /* 0x00000000fffff984 */ /* 0x000fe20000000800 */
[----:B------:R-:W-:Y:S01]  /*5f70*/  @!PT LDS RZ, [RZ] ;  /* 0x00000000fffff984 */ /* 0x000fe20000000800 */
[----:B------:R-:W-:Y:S01]  /*5f80*/  @!PT LDS RZ, [RZ] ;  /* 0x00000000fffff984 */ /* 0x000fe20000000800 */
[----:B------:R2:W-:Y:S01]  /*5f90*/  @!P3 LDGSTS.E.BYPASS.LTC128B.128 [R238+0xe000], desc[UR24][R16.64+0x180] ;  /* 0x0e00018010eebfae */ /* 0x0005e2000b901d58 */
[----:B------:R-:W-:Y:S02]  /*5fa0*/  IADD3.X R47, R3, UR15, RZ, P2, !PT ;  /* 0x0000000f032f7c10 */ /* 0x000fe400097fe4ff */
[----:B------:R-:W-:Y:S01]  /*5fb0*/  @!P6 IADD3 R49, P2, R46, R165, RZ ;  /* 0x000000a52e31e210 */ /* 0x000fe20007f5e0ff */
[----:B------:R1:W-:Y:S04]  /*5fc0*/  @P6 STS.128 [R238+0x8800], RZ ;  /* 0x008800ffee006388 */ /* 0x0003e80000000c00 */
[----:B------:R-:W-:Y:S01]  /*5fd0*/  @!P6 IMAD.X R48, R47, 0x1, R166, P2 ;  /* 0x000000012f30e824 */ /* 0x000fe200010e06a6 */
[----:B---3--:R-:W-:-:S04]  /*5fe0*/  @!P6 LEA R50, P2, R49, R10, 0x1 ;  /* 0x0000000a3132e211 */ /* 0x008fc800078408ff */
[----:B------:R-:W-:Y:S02]  /*5ff0*/  @!P6 LEA.HI.X R51, R49, R11, R48, 0x1, P2 ;  /* 0x0000000b3133e211 */ /* 0x000fe400010f0c30 */
[----:B------:R-:W-:Y:S01]  /*6000*/  @!P5 IADD3 R49, P2, R46, R165, RZ ;  /* 0x000000a52e31d210 */ /* 0x000fe20007f5e0ff */
[----:B------:R-:W3:Y:S02]  /*6010*/  @!P3 LDC.64 R10, c[0x0][0x218] ;  /* 0x00008600ff0abb82 */ /* 0x000ee40000000a00 */
[----:B------:R-:W-:Y:S01]  /*6020*/  @!PT LDS RZ, [RZ] ;  /* 0x00000000fffff984 */ /* 0x000fe20000000800 */
[----:B------:R-:W-:Y:S01]  /*6030*/  @!PT LDS RZ, [RZ] ;  /* 0x00000000fffff984 */ /* 0x000fe20000000800 */
[----:B------:R-:W-:Y:S01]  /*6040*/  @!PT LDS RZ, [RZ] ;  /* 0x00000000fffff984 */ /* 0x000fe20000000800 */
[----:B------:R1:W-:Y:S02]  /*6050*/  @!P6 LDGSTS.E.BYPASS.LTC128B.128 [R238+0x8800], desc[UR24][R50.64] ;  /* 0x0880000032eeefae */ /* 0x0003e4000b901d58 */
[----:B------:R-:W-:Y:S01]  /*6060*/  @!P5 IMAD.X R52, R47, 0x1, R166, P2 ;  /* 0x000000012f34d824 */ /* 0x000fe200010e06a6 */
[C---:B----4-:R-:W-:Y:S01]  /*6070*/  @!P5 LEA R48, P2, R49.reuse, R8, 0x1 ;  /* 0x000000083130d211 */ /* 0x050fe200078408ff */
[----:B------:R4:W-:Y:S03]  /*6080*/  @P5 STS.128 [R238+0xa800], RZ ;  /* 0x00a800ffee005388 */ /* 0x0009e60000000c00 */
[----:B------:R-:W-:-:S02]  /*6090*/  @!P5 LEA.HI.X R49, R49, R9, R52, 0x1, P2 ;  /* 0x000000093131d211 */ /* 0x000fc400010f0c34 */
[----:B------:R-:W-:Y:S01]  /*60a0*/  @!P4 IADD3 R53, P2, R46, R165, RZ ;  /* 0x000000a52e35c210 */ /* 0x000fe20007f5e0ff */
[----:B------:R-:W5:Y:S02]  /*60b0*/  @!P6 LDC.64 R8, c[0x0][0x218] ;  /* 0x00008600ff08eb82 */ /* 0x000f640000000a00 */
[----:B------:R-:W-:Y:S01]  /*60c0*/  @!PT LDS RZ, [RZ] ;  /* 0x00000000fffff984 */ /* 0x000fe20000000800 */
[----:B------:R-:W-:Y:S01]  /*60d0*/  @!PT LDS RZ, [RZ] ;  /* 0x00000000fffff984 */ /* 0x000fe20000000800 */
[----:B------:R-:W-:Y:S01]  /*60e0*/  @!PT LDS RZ, [RZ] ;  /* 0x00000000fffff984 */ /* 0x000fe20000000800 */
[----:B------:R4:W-:Y:S02]  /*60f0*/  @!P5 LDGSTS.E.BYPASS.LTC128B.128 [R238+0xa800], desc[UR24][R48.64+0x80] ;  /* 0x0a80008030eedfae */ /* 0x0009e4000b901d58 */
[----:B------:R-:W-:Y:S01]  /*6100*/  @!P4 IMAD.X R54, R47, 0x1, R166, P2 ;  /* 0x000000012f36c824 */ /* 0x000fe200010e06a6 */
[C---:B-1----:R-:W-:Y:S01]  /*6110*/  @!P4 LEA R52, P2, R53.reuse, R12, 0x1 ;  /* 0x0000000c3534c211 */ /* 0x042fe200078408ff */
[----:B------:R4:W-:Y:S03]  /*6120*/  @P4 STS.128 [R238+0xc800], RZ ;  /* 0x00c800ffee004388 */ /* 0x0009e60000000c00 */
[----:B------:R-:W-:-:S02]  /*6130*/  @!P4 LEA.HI.X R53, R53, R13, R54, 0x1, P2 ;  /* 0x0000000d3535c211 */ /* 0x000fc400010f0c36 */
        /* <DEDUP_REMOVED lines=10> */
[----:B------:R-:W-:Y:S01]  /*61e0*/  IADD3 R46, P2, R46, UR16, RZ ;  /* 0x000000102e2e7c10 */ /* 0x000fe2000ff5e0ff */
[----:B------:R-:W3:Y:S02]  /*61f0*/  @!P4 LDC.64 R10, c[0x0][0x218] ;  /* 0x00008600ff0acb82 */ /* 0x000ee40000000a00 */
        /* <DEDUP_REMOVED lines=8> */
[----:B-----5:R-:W-:-:S04]  /*6280*/  @!P6 LEA R58, P2, R57, R8, 0x1 ;  /* 0x00000008393ae211 */ /* 0x020fc800078408ff */
[----:B------:R-:W-:Y:S02]  /*6290*/  @!P6 LEA.HI.X R59, R57, R9, R56, 0x1, P2 ;  /* 0x00000009393be211 */ /* 0x000fe400010f0c38 */
        /* <DEDUP_REMOVED lines=11> */
[----:B------:R-:W2:Y:S02]  /*6350*/  @!P6 LDC.64 R12, c[0x0][0x218] ;  /* 0x00008600ff0ceb82 */ /* 0x000ea40000000a00 */
        /* <DEDUP_REMOVED lines=15> */
[C---:B-----5:R-:W-:Y:S01]  /*6450*/  @!P3 LEA R64, P2, R56.reuse, R8, 0x1 ;  /* 0x000000083840b211 */ /* 0x060fe200078408ff */
        /* <DEDUP_REMOVED lines=12> */
[----:B--2---:R-:W-:-:S04]  /*6520*/  @!P6 LEA R16, P2, R14, R12, 0x1 ;  /* 0x0000000c0e10e211 */ /* 0x004fc800078408ff */
[----:B------:R-:W-:Y:S02]  /*6530*/  @!P6 LEA.HI.X R17, R14, R13, R15, 0x1, P2 ;  /* 0x0000000d0e11e211 */ /* 0x000fe400010f0c0f */
[----:B------:R-:W-:-:S03]  /*6540*/  @!P5 IADD3 R12, P2, R46, R165, RZ ;  /* 0x000000a52e0cd210 */ /* 0x000fc60007f5e0ff */
[----:B------:R-:W-:Y:S01]  /*6550*/  @!PT LDS RZ, [RZ] ;  /* 0x00000000fffff984 */ /* 0x000fe20000000800 */
[----:B------:R-:W-:Y:S01]  /*6560*/  @!PT LDS RZ, [RZ] ;  /* 0x00000000fffff984 */ /* 0x000fe20000000800 */
[----:B------:R-:W-:Y:S01]  /*6570*/  @!PT LDS RZ, [RZ] ;  /* 0x00000000fffff984 */ /* 0x000fe20000000800 */
[----:B------:R4:W-:Y:S02]  /*6580*/  @!P6 LDGSTS.E.BYPASS.LTC128B.128 [R238+0x9800], desc[UR24][R16.64] ;  /* 0x0980000010eeefae */ /* 0x0009e4000b901d58 */
[----:B------:R-:W-:Y:S01]  /*6590*/  @!P5 IMAD.X R13, R47, 0x1, R166, P2 ;  /* 0x000000012f0dd824 */ /* 0x000fe200010e06a6 */
[C---:B-1----:R-:W-:Y:S01]  /*65a0*/  @!P5 LEA R14, P2, R12.reuse, R10, 0x1 ;  /* 0x0000000a0c0ed211 */ /* 0x042fe200078408ff */
[----:B------:R4:W-:Y:S03]  /*65b0*/  @P5 STS.128 [R238+0xb800], RZ ;  /* 0x00b800ffee005388 */ /* 0x0009e60000000c00 */
[----:B------:R-:W-:Y:S02]  /*65c0*/  @!P5 LEA.HI.X R15, R12, R11, R13, 0x1, P2 ;  /* 0x0000000b0c0fd211 */ /* 0x000fe400010f0c0d */
[----:B------:R-:W-:-:S03]  /*65d0*/  @!P4 IADD3 R10, P2, R46, R165, RZ ;  /* 0x000000a52e0ac210 */ /* 0x000fc60007f5e0ff */
[----:B------:R-:W-:Y:S01]  /*65e0*/  @!PT LDS RZ, [RZ] ;  /* 0x00000000fffff984 */ /* 0x000fe20000000800 */
[----:B------:R-:W-:Y:S01]  /*65f0*/  @!PT LDS RZ, [RZ] ;  /* 0x00000000fffff984 */ /* 0x000fe20000000800 */
[----:B------:R-:W-:Y:S01]  /*6600*/  @!PT LDS RZ, [RZ] ;  /* 0x00000000fffff984 */ /* 0x000fe20000000800 */
[----:B------:R4:W-:Y:S02]  /*6610*/  @!P5 LDGSTS.E.BYPASS.LTC128B.128 [R238+0xb800], desc[UR24][R14.64+0x80] ;  /* 0x0b8000800eeedfae */ /* 0x0009e4000b901d58 */
[----:B------:R-:W-:Y:S01]  /*6620*/  @!P4 IMAD.X R11, R47, 0x1, R166, P2 ;  /* 0x000000012f0bc824 */ /* 0x000fe200010e06a6 */
[C---:B---3--:R-:W-:Y:S01]  /*6630*/  @!P4 LEA R8, P2, R10.reuse, R8, 0x1 ;  /* 0x000000080a08c211 */ /* 0x048fe200078408ff */
[----:B------:R4:W-:Y:S03]  /*6640*/  @P4 STS.128 [R238+0xd800], RZ ;  /* 0x00d800ffee004388 */ /* 0x0009e60000000c00 */
[----:B------:R-:W-:-:S05]  /*6650*/  @!P4 LEA.HI.X R9, R10, R9, R11, 0x1, P2 ;  /* 0x000000090a09c211 */ /* 0x000fca00010f0c0b */
[----:B------:R-:W-:Y:S01]  /*6660*/  @!PT LDS RZ, [RZ] ;  /* 0x00000000fffff984 */ /* 0x000fe20000000800 */
[----:B------:R-:W-:Y:S01]  /*6670*/  @!PT LDS RZ, [RZ] ;  /* 0x00000000fffff984 */ /* 0x000fe20000000800 */
[----:B------:R-:W-:Y:S01]  /*6680*/  @!PT LDS RZ, [RZ] ;  /* 0x00000000fffff984 */ /* 0x000fe20000000800 */
[----:B------:R4:W-:Y:S04]  /*6690*/  @!P4 LDGSTS.E.BYPASS.LTC128B.128 [R238+0xd800], desc[UR24][R8.64+0x100] ;  /* 0x0d80010008eecfae */ /* 0x0009e8000b901d58 */
[----:B------:R4:W-:Y:S01]  /*66a0*/  @P3 STS.128 [R238+0xf800], RZ ;  /* 0x00f800ffee003388 */ /* 0x0009e20000000c00 */
[----:B------:R-:W-:Y:S05]  /*66b0*/  @P3 BRA `(.L_x_753) ;  /* 0x0000000000243947 */ /* 0x000fea0003800000 */
[----:B------:R-:W-:Y:S01]  /*66c0*/  IADD3 R46, P2, R46, R165, RZ ;  /* 0x000000a52e2e7210 */ /* 0x000fe20007f5e0ff */
[----:B------:R-:W-:-:S04]  /*66d0*/  ULDC.64 UR12, c[0x0][0x218] ;  /* 0x00008600000c7ab9 */ /* 0x000fc80000000a00 */
[----:B------:R-:W-:Y:S01]  /*66e0*/  IMAD.X R47, R47, 0x1, R166, P2 ;  /* 0x000000012f2f7824 */ /* 0x000fe200010e06a6 */
[----:B----4-:R-:W-:-:S04]  /*66f0*/  LEA R8, P2, R46, UR12, 0x1 ;  /* 0x0000000c2e087c11 */ /* 0x010fc8000f8408ff */
[----:B------:R-:W-:-:S05]  /*6700*/  LEA.HI.X R9, R46, UR13, R47, 0x1, P2 ;  /* 0x0000000d2e097c11 */ /* 0x000fca00090f0c2f */
[----:B------:R-:W-:Y:S01]  /*6710*/  @!PT LDS RZ, [RZ] ;  /* 0x00000000fffff984 */ /* 0x000fe20000000800 */
[----:B------:R-:W-:Y:S01]  /*6720*/  @!PT LDS RZ, [RZ] ;  /* 0x00000000fffff984 */ /* 0x000fe20000000800 */
[----:B------:R-:W-:Y:S01]  /*6730*/  @!PT LDS RZ, [RZ] ;  /* 0x00000000fffff984 */ /* 0x000fe20000000800 */
[----:B------:R1:W-:Y:S04]  /*6740*/  LDGSTS.E.BYPASS.LTC128B.128 [R238+0xf800], desc[UR24][R8.64+0x180] ;  /* 0x0f80018008ee7fae */ /* 0x0003e8000b901d58 */
.L_x_753:
[----:B------:R-:W-:Y:S05]  /*6750*/  BSYNC B0 ;  /* 0x0000000000007941 */ /* 0x000fea0003800000 */
.L_x_752:
[----:B------:R-:W0:Y:S01]  /*6760*/  LDGDEPBAR ;  /* 0x00000000000079af */ /* 0x000e220000000000 */
[----:B------:R-:W-:-:S04]  /*6770*/  IADD3 R165, P2, R4, R165, RZ ;  /* 0x000000a504a57210 */ /* 0x000fc80007f5e0ff */
[----:B------:R-:W-:-:S09]  /*6780*/  IADD3.X R166, R3, R166, RZ, P2, !PT ;  /* 0x000000a603a67210 */ /* 0x000fd200017fe4ff */
.L_x_749:
[----:B------:R-:W-:Y:S01]  /*6790*/  VIADD R3, R6, UR5 ;  /* 0x0000000506037c36 */ /* 0x000fe20008000000 */
[----:B------:R-:W-:Y:S01]  /*67a0*/  LEA R228, R0, UR4, 0x1 ;  /* 0x0000000400e47c11 */ /* 0x000fe2000f8e08ff */
[----:B------:R-:W-:Y:S01]  /*67b0*/  ULDC UR21, c[0x0][0x2ec] ;  /* 0x0000bb0000157ab9 */ /* 0x000fe20000000800 */
[----:B------:R-:W-:Y:S01]  /*67c0*/  ULDC.64 UR4, c[0x0][0x218] ;  /* 0x0000860000047ab9 */ /* 0x000fe20000000a00 */
[C---:B------:R-:W-:Y:S02]  /*67d0*/  VIADD R4, R3.reuse, 0x1 ;  /* 0x0000000103047836 */ /* 0x040fe40000000000 */
[C---:B------:R-:W-:Y:S01]  /*67e0*/  VIADD R6, R3.reuse, 0x8 ;  /* 0x0000000803067836 */ /* 0x040fe20000000000 */
[----:B------:R-:W-:Y:S01]  /*67f0*/  LDSM.16.MT88.4 R100, [R228+0x14000] ;  /* 0x01400000e464783b */ /* 0x000fe20000004200 */
[C---:B-1--4-:R-:W-:Y:S01]  /*6800*/  VIADD R8, R3.reuse, 0x20 ;  /* 0x0000002003087836 */ /* 0x052fe20000000000 */
[CC--:B------:R-:W-:Y:S01]  /*6810*/  ISETP.GE.AND P6, PT, R4.reuse, R167.reuse, PT ;  /* 0x000000a70400720c */ /* 0x0c0fe20003fc6270 */
[C---:B------:R-:W-:Y:S01]  /*6820*/  VIADD R13, R3.reuse, 0x30 ;  /* 0x00000030030d7836 */ /* 0x040fe20000000000 */
[-C--:B------:R-:W-:Y:S01]  /*6830*/  ISETP.GE.AND P3, PT, R4, R2.reuse, PT ;  /* 0x000000020400720c */ /* 0x080fe20003f66270 */
[----:B------:R-:W-:Y:S01]  /*6840*/  VIADD R4, R3, 0x9 ;  /* 0x0000000903047836 */ /* 0x000fe20000000000 */
[CC--:B------:R-:W-:Y:S01]  /*6850*/  ISETP.GE.AND P2, PT, R6.reuse, R167.reuse, PT ;  /* 0x000000a70600720c */ /* 0x0c0fe20003f46270 */
[--C-:B------:R-:W-:Y:S01]  /*6860*/  IMAD R226, R7, 0x2, R228.reuse ;  /* 0x0000000207e27824 */ /* 0x100fe200078e02e4 */
[-C--:B------:R-:W-:Y:S01]  /*6870*/  ISETP.GE.AND P4, PT, R6, R2.reuse, PT ;  /* 0x000000020600720c */ /* 0x080fe20003f86270 */
[----:B------:R-:W-:Y:S01]  /*6880*/  VIADD R6, R3, 0x10 ;  /* 0x0000001003067836 */ /* 0x000fe20000000000 */
[----:B------:R-:W-:Y:S01]  /*6890*/  FSEL R36, R36, -INF , !P2 ;  /* 0xff80000024247808 */ /* 0x000fe20005000000 */
[----:B------:R-:W-:Y:S01]  /*68a0*/  IMAD R225, R5, 0x2, R228 ;  /* 0x0000000205e17824 */ /* 0x000fe200078e02e4 */
[CC--:B------:R-:W-:Y:S01]  /*68b0*/  ISETP.GE.AND P5, PT, R4.reuse, R167.reuse, PT ;  /* 0x000000a70400720c */ /* 0x0c0fe20003fa6270 */
[----:B------:R-:W-:Y:S01]  /*68c0*/  LDSM.16.MT88.4 R44, [R226+0x10000] ;  /* 0x01000000e22c783b */ /* 0x000fe20000004200 */
[----:B------:R-:W-:Y:S01]  /*68d0*/  ISETP.GE.AND P2, PT, R4, R2, PT ;  /* 0x000000020400720c */ /* 0x000fe20003f46270 */
[----:B------:R-:W-:Y:S01]  /*68e0*/  VIADD R4, R3, 0x11 ;  /* 0x0000001103047836 */ /* 0x000fe20000000000 */
[----:B------:R-:W-:Y:S01]  /*68f0*/  FSEL R14, R38, -INF , !P4 ;  /* 0xff800000260e7808 */ /* 0x000fe20006000000 */
[----:B------:R-:W-:Y:S01]  /*6900*/  IMAD R224, R5, 0x2, R226 ;  /* 0x0000000205e07824 */ /* 0x000fe200078e02e2 */
[----:B------:R-:W-:Y:S01]  /*6910*/  ISETP.GE.AND P4, PT, R6, R167, PT ;  /* 0x000000a70600720c */ /* 0x000fe20003f86270 */
[----:B------:R-:W-:Y:S01]  /*6920*/  LDSM.16.MT88.4 R52, [R225+0x10000] ;  /* 0x01000000e134783b */ /* 0x000fe20000004200 */
[----:B------:R-:W-:-:S02]  /*6930*/  FSEL R16, R37, -INF , !P5 ;  /* 0xff80000025107808 */ /* 0x000fc40006800000 */
[-C--:B------:R-:W-:Y:S01]  /*6940*/  ISETP.GE.AND P5, PT, R6, R2.reuse, PT ;  /* 0x000000020600720c */ /* 0x080fe20003fa6270 */
[----:B------:R-:W-:Y:S01]  /*6950*/  VIADD R6, R3, 0x18 ;  /* 0x0000001803067836 */ /* 0x000fe20000000000 */
[----:B------:R-:W-:Y:S01]  /*6960*/  FSEL R12, R39, -INF , !P2 ;  /* 0xff800000270c7808 */ /* 0x000fe20005000000 */
[----:B------:R-:W-:Y:S01]  /*6970*/  LDSM.16.MT88.4 R60, [R224+0x10000] ;  /* 0x01000000e03c783b */ /* 0x000fe20000004200 */
[----:B------:R-:W-:Y:S02]  /*6980*/  ISETP.GE.AND P2, PT, R4, R167, PT ;  /* 0x000000a70400720c */ /* 0x000fe40003f46270 */
[----:B------:R-:W-:Y:S01]  /*6990*/  FSEL R32, R32, -INF , !P4 ;  /* 0xff80000020207808 */ /* 0x000fe20006000000 */
[----:B------:R-:W-:Y:S01]  /*69a0*/  LDSM.16.MT88.4 R84, [R225+0x12000] ;  /* 0x01200000e154783b */ /* 0x000fe20000004200 */
[----:B------:R-:W-:Y:S01]  /*69b0*/  ISETP.GE.AND P4, PT, R4, R2, PT ;  /* 0x000000020400720c */ /* 0x000fe20003f86270 */
[----:B------:R-:W-:Y:S01]  /*69c0*/  VIADD R4, R3, 0x19 ;  /* 0x0000001903047836 */ /* 0x000fe20000000000 */
[----:B------:R-:W-:Y:S01]  /*69d0*/  FSEL R34, R34, -INF , !P5 ;  /* 0xff80000022227808 */ /* 0x000fe20006800000 */
[----:B------:R-:W-:Y:S01]  /*69e0*/  LDSM.16.MT88.4 R76, [R226+0x12000] ;  /* 0x01200000e24c783b */ /* 0x000fe20000004200 */
[----:B------:R-:W-:-:S02]  /*69f0*/  FSEL R10, R33, -INF , !P2 ;  /* 0xff800000210a7808 */ /* 0x000fc40005000000 */
[CC--:B------:R-:W-:Y:S01]  /*6a00*/  ISETP.GE.AND P5, PT, R6.reuse, R167.reuse, PT ;  /* 0x000000a70600720c */ /* 0x0c0fe20003fa6270 */
[----:B------:R-:W-:Y:S01]  /*6a10*/  LDSM.16.MT88.4 R92, [R224+0x12000] ;  /* 0x01200000e05c783b */ /* 0x000fe20000004200 */
[----:B------:R-:W-:Y:S02]  /*6a20*/  ISETP.GE.AND P2, PT, R6, R2, PT ;  /* 0x000000020600720c */ /* 0x000fe40003f46270 */
[----:B------:R-:W-:Y:S01]  /*6a30*/  FSEL R6, R35, -INF , !P4 ;  /* 0xff80000023067808 */ /* 0x000fe20006000000 */
[----:B------:R-:W-:Y:S01]  /*6a40*/  LDSM.16.MT88.4 R108, [R226+0x14000] ;  /* 0x01400000e26c783b */ /* 0x000fe20000004200 */
[----:B------:R-:W-:Y:S02]  /*6a50*/  FSEL R18, R43, -INF , !P3 ;  /* 0xff8000002b127808 */ /* 0x000fe40005800000 */
[----:B------:R-:W-:Y:S01]  /*6a60*/  FSEL R38, R41, -INF , !P6 ;  /* 0xff80000029267808 */ /* 0x000fe20007000000 */
[----:B------:R-:W-:Y:S01]  /*6a70*/  LDSM.16.MT88.4 R132, [R228+0x16000] ;  /* 0x01600000e484783b */ /* 0x000fe20000004200 */
[----:B------:R-:W-:-:S02]  /*6a80*/  ISETP.GE.AND P3, PT, R4, R167, PT ;  /* 0x000000a70400720c */ /* 0x000fc40003f66270 */
[-C--:B------:R-:W-:Y:S01]  /*6a90*/  ISETP.GE.AND P4, PT, R4, R2.reuse, PT ;  /* 0x000000020400720c */ /* 0x080fe20003f86270 */
[C---:B------:R-:W-:Y:S01]  /*6aa0*/  VIADD R4, R3.reuse, 0x21 ;  /* 0x0000002103047836 */ /* 0x040fe20000000000 */
[-C--:B------:R-:W-:Y:S01]  /*6ab0*/  ISETP.GE.AND P6, PT, R3, R167.reuse, PT ;  /* 0x000000a70300720c */ /* 0x080fe20003fc6270 */
[----:B------:R-:W-:Y:S01]  /*6ac0*/  LDSM.16.MT88.4 R116, [R225+0x14000] ;  /* 0x01400000e174783b */ /* 0x000fe20000004200 */
[----:B------:R-:W-:Y:S02]  /*6ad0*/  FSEL R28, R28, -INF , !P5 ;  /* 0xff8000001c1c7808 */ /* 0x000fe40006800000 */
[----:B------:R-:W-:Y:S01]  /*6ae0*/  FSEL R30, R30, -INF , !P2 ;  /* 0xff8000001e1e7808 */ /* 0x000fe20005000000 */
[----:B------:R-:W-:Y:S01]  /*6af0*/  LDSM.16.MT88.4 R124, [R224+0x14000] ;  /* 0x01400000e07c783b */ /* 0x000fe20000004200 */
[C---:B------:R-:W-:Y:S02]  /*6b00*/  ISETP.GE.AND P5, PT, R8.reuse, R167, PT ;  /* 0x000000a70800720c */ /* 0x040fe40003fa6270 */
[----:B------:R-:W-:Y:S01]  /*6b10*/  ISETP.GE.AND P2, PT, R8, R2, PT ;  /* 0x000000020800720c */ /* 0x000fe20003f46270 */
[----:B------:R-:W-:Y:S01]  /*6b20*/  LDSM.16.MT88.4 R156, [R226+0x16000] ;  /* 0x01600000e29c783b */ /* 0x000fe20000004200 */
[----:B------:R-:W-:-:S02]  /*6b30*/  FSEL R40, R40, -INF , !P6 ;  /* 0xff80000028287808 */ /* 0x000fc40007000000 */
[----:B------:R-:W-:Y:S01]  /*6b40*/  FSEL R8, R29, -INF , !P3 ;  /* 0xff8000001d087808 */ /* 0x000fe20005800000 */
[----:B------:R-:W-:Y:S01]  /*6b50*/  LDSM.16.MT88.4 R152, [R225+0x16000] ;  /* 0x01600000e198783b */ /* 0x000fe20000004200 */
[C---:B------:R-:W-:Y:S02]  /*6b60*/  ISETP.GE.AND P6, PT, R4.reuse, R167, PT ;  /* 0x000000a70400720c */ /* 0x040fe40003fc6270 */
[-C--:B------:R-:W-:Y:S02]  /*6b70*/  ISETP.GE.AND P3, PT, R4, R2.reuse, PT ;  /* 0x000000020400720c */ /* 0x080fe40003f66270 */
[----:B------:R-:W-:Y:S02]  /*6b80*/  FSEL R4, R31, -INF , !P4 ;  /* 0xff8000001f047808 */ /* 0x000fe40006000000 */
[----:B------:R-:W-:Y:S02]  /*6b90*/  ISETP.GE.AND P4, PT, R3, R2, PT ;  /* 0x000000020300720c */ /* 0x000fe40003f86270 */
[----:B------:R-:W-:-:S02]  /*6ba0*/  FMNMX.FTZ R9, R40, R38, !PT ;  /* 0x0000002628097209 */ /* 0x000fc40007810000 */
[----:B------:R-:W-:Y:S02]  /*6bb0*/  FSEL R42, R42, -INF , !P4 ;  /* 0xff8000002a2a7808 */ /* 0x000fe40006000000 */
[----:B------:R-:W-:Y:S01]  /*6bc0*/  FMNMX.FTZ R11, R36, R9, !PT ;  /* 0x00000009240b7209 */ /* 0x000fe20007810000 */
[----:B------:R-:W-:Y:S01]  /*6bd0*/  VIADD R9, R3, 0x28 ;  /* 0x0000002803097836 */ /* 0x000fe20000000000 */
[----:B------:R-:W-:Y:S02]  /*6be0*/  FMNMX.FTZ R15, R42, R18, !PT ;  /* 0x000000122a0f7209 */ /* 0x000fe40007810000 */
[----:B------:R-:W-:Y:S02]  /*6bf0*/  FMNMX.FTZ R11, R16, R11, !PT ;  /* 0x0000000b100b7209 */ /* 0x000fe40007810000 */
[----:B------:R-:W-:Y:S02]  /*6c00*/  FMNMX.FTZ R15, R14, R15, !PT ;  /* 0x0000000f0e0f7209 */ /* 0x000fe40007810000 */
[----:B------:R-:W-:-:S02]  /*6c10*/  FSEL R186, R24, -INF , !P5 ;  /* 0xff80000018ba7808 */ /* 0x000fc40006800000 */
[----:B------:R-:W-:Y:S02]  /*6c20*/  FSEL R190, R26, -INF , !P2 ;  /* 0xff8000001abe7808 */ /* 0x000fe40005000000 */
[C---:B------:R-:W-:Y:S02]  /*6c30*/  ISETP.GE.AND P5, PT, R9.reuse, R167, PT ;  /* 0x000000a70900720c */ /* 0x040fe40003fa6270 */
[----:B------:R-:W-:Y:S02]  /*6c40*/  ISETP.GE.AND P2, PT, R9, R2, PT ;  /* 0x000000020900720c */ /* 0x000fe40003f46270 */
[----:B------:R-:W-:Y:S01]  /*6c50*/  FMNMX.FTZ R9, R32, R11, !PT ;  /* 0x0000000b20097209 */ /* 0x000fe20007810000 */
[----:B------:R-:W-:Y:S01]  /*6c60*/  VIADD R11, R3, 0x29 ;  /* 0x00000029030b7836 */ /* 0x000fe20000000000 */
[----:B------:R-:W-:Y:S02]  /*6c70*/  FMNMX.FTZ R15, R12, R15, !PT ;  /* 0x0000000f0c0f7209 */ /* 0x000fe40007810000 */
[----:B------:R-:W-:-:S02]  /*6c80*/  FMNMX.FTZ R9, R10, R9, !PT ;  /* 0x000000090a097209 */ /* 0x000fc40007810000 */
[----:B------:R-:W-:Y:S02]  /*6c90*/  FMNMX.FTZ R15, R34, R15, !PT ;  /* 0x0000000f220f7209 */ /* 0x000fe40007810000 */
[----:B------:R-:W-:Y:S01]  /*6ca0*/  FMNMX.FTZ R17, R28, R9, !PT ;  /* 0x000000091c117209 */ /* 0x000fe20007810000 */
[----:B------:R-:W-:Y:S01]  /*6cb0*/  VIADD R9, R3, 0x38 ;  /* 0x0000003803097836 */ /* 0x000fe20000000000 */
[----:B------:R-:W-:Y:S02]  /*6cc0*/  FMNMX.FTZ R15, R6, R15, !PT ;  /* 0x0000000f060f7209 */ /* 0x000fe40007810000 */
[----:B------:R-:W-:Y:S02]  /*6cd0*/  FMNMX.FTZ R17, R8, R17, !PT ;  /* 0x0000001108117209 */ /* 0x000fe40007810000 */
[----:B------:R-:W-:Y:S02]  /*6ce0*/  FMNMX.FTZ R15, R30, R15, !PT ;  /* 0x0000000f1e0f7209 */ /* 0x000fe40007810000 */
[----:B------:R-:W-:-:S02]  /*6cf0*/  FSEL R252, R25, -INF , !P6 ;  /* 0xff80000019fc7808 */ /* 0x000fc40007000000 */
[----:B------:R-:W-:Y:S02]  /*6d00*/  FMNMX.FTZ R17, R186, R17, !PT ;  /* 0x00000011ba117209 */ /* 0x000fe40007810000 */
[----:B------:R-:W-:Y:S02]  /*6d10*/  FMNMX.FTZ R15, R4, R15, !PT ;  /* 0x0000000f040f7209 */ /* 0x000fe40007810000 */
[----:B------:R-:W-:Y:S02]  /*6d20*/  ISETP.GE.AND P6, PT, R11, R167, PT ;  /* 0x000000a70b00720c */ /* 0x000fe40003fc6270 */
[----:B------:R-:W-:Y:S02]  /*6d30*/  FSEL R188, R20, -INF , !P5 ;  /* 0xff80000014bc7808 */ /* 0x000fe40006800000 */
[----:B------:R-:W-:Y:S02]  /*6d40*/  FMNMX.FTZ R17, R252, R17, !PT ;  /* 0x00000011fc117209 */ /* 0x000fe40007810000 */
[----:B------:R-:W-:-:S02]  /*6d50*/  FSEL R246, R27, -INF , !P3 ;  /* 0xff8000001bf67808 */ /* 0x000fc40005800000 */
[----:B------:R-:W-:Y:S01]  /*6d60*/  FMNMX.FTZ R15, R190, R15, !PT ;  /* 0x0000000fbe0f7209 */ /* 0x000fe20007810000 */
[----:B------:R-:W-:Y:S01]  /*6d70*/  LDSM.16.MT88.4 R24, [R224+0x16000] ;  /* 0x01600000e018783b */ /* 0x000fe20000004200 */
[----:B------:R-:W-:Y:S01]  /*6d80*/  ISETP.GE.AND P4, PT, R11, R2, PT ;  /* 0x000000020b00720c */ /* 0x000fe20003f86270 */
[----:B------:R-:W-:Y:S01]  /*6d90*/  VIADD R11, R3, 0x31 ;  /* 0x00000031030b7836 */ /* 0x000fe20000000000 */
[----:B------:R-:W-:Y:S01]  /*6da0*/  ISETP.GE.AND P3, PT, R13, R167, PT ;  /* 0x000000a70d00720c */ /* 0x000fe20003f66270 */
[----:B------:R-:W-:Y:S01]  /*6db0*/  VIADD R3, R3, 0x39 ;  /* 0x0000003903037836 */ /* 0x000fe20000000000 */
[----:B------:R-:W-:Y:S02]  /*6dc0*/  FSEL R250, R21, -INF , !P6 ;  /* 0xff80000015fa7808 */ /* 0x000fe40007000000 */
[----:B------:R-:W-:Y:S02]  /*6dd0*/  FMNMX.FTZ R17, R188, R17, !PT ;  /* 0x00000011bc117209 */ /* 0x000fe40007810000 */
[----:B------:R-:W-:-:S02]  /*6de0*/  FSEL R194, R22, -INF , !P2 ;  /* 0xff80000016c27808 */ /* 0x000fc40005000000 */
[----:B------:R-:W-:Y:S02]  /*6df0*/  FMNMX.FTZ R15, R246, R15, !PT ;  /* 0x0000000ff60f7209 */ /* 0x000fe40007810000 */
[----:B------:R-:W-:Y:S02]  /*6e00*/  FSEL R242, R68, -INF , !P3 ;  /* 0xff80000044f27808 */ /* 0x000fe40005800000 */
[----:B------:R-:W-:Y:S02]  /*6e10*/  ISETP.GE.AND P5, PT, R11, R167, PT ;  /* 0x000000a70b00720c */ /* 0x000fe40003fa6270 */
[----:B------:R-:W-:Y:S02]  /*6e20*/  FMNMX.FTZ R17, R250, R17, !PT ;  /* 0x00000011fa117209 */ /* 0x000fe40007810000 */
[----:B------:R-:W-:Y:S02]  /*6e30*/  ISETP.GE.AND P3, PT, R9, R167, PT ;  /* 0x000000a70900720c */ /* 0x000fe40003f66270 */
[----:B------:R-:W-:-:S02]  /*6e40*/  ISETP.GE.AND P2, PT, R13, R2, PT ;  /* 0x000000020d00720c */ /* 0x000fc40003f46270 */
[----:B------:R-:W-:Y:S02]  /*6e50*/  FSEL R244, R23, -INF , !P4 ;  /* 0xff80000017f47808 */ /* 0x000fe40006000000 */
[----:B------:R-:W-:Y:S02]  /*6e60*/  FMNMX.FTZ R15, R194, R15, !PT ;  /* 0x0000000fc20f7209 */ /* 0x000fe40007810000 */
[----:B------:R-:W-:Y:S02]  /*6e70*/  FSEL R206, R69, -INF , !P5 ;  /* 0xff80000045ce7808 */ /* 0x000fe40006800000 */
[----:B------:R-:W-:Y:S02]  /*6e80*/  FMNMX.FTZ R17, R242, R17, !PT ;  /* 0x00000011f2117209 */ /* 0x000fe40007810000 */
[----:B------:R-:W-:Y:S02]  /*6e90*/  FSEL R204, R72, -INF , !P3 ;  /* 0xff80000048cc7808 */ /* 0x000fe40005800000 */
[----:B------:R-:W-:-:S02]  /*6ea0*/  ISETP.GE.AND P3, PT, R11, R2, PT ;  /* 0x000000020b00720c */ /* 0x000fc40003f66270 */
[----:B------:R-:W-:Y:S02]  /*6eb0*/  FSEL R200, R70, -INF , !P2 ;  /* 0xff80000046c87808 */ /* 0x000fe40005000000 */
[----:B------:R-:W-:Y:S02]  /*6ec0*/  FMNMX.FTZ R15, R244, R15, !PT ;  /* 0x0000000ff40f7209 */ /* 0x000fe40007810000 */
[----:B------:R-:W-:Y:S02]  /*6ed0*/  ISETP.GE.AND P5, PT, R3, R167, PT ;  /* 0x000000a70300720c */ /* 0x000fe40003fa6270 */
[----:B------:R-:W-:Y:S02]  /*6ee0*/  FMNMX.FTZ R17, R206, R17, !PT ;  /* 0x00000011ce117209 */ /* 0x000fe40007810000 */
[----:B------:R-:W-:Y:S02]  /*6ef0*/  ISETP.GE.AND P2, PT, R9, R2, PT ;  /* 0x000000020900720c */ /* 0x000fe40003f46270 */
[----:B------:R-:W-:-:S02]  /*6f00*/  FSEL R198, R71, -INF , !P3 ;  /* 0xff80000047c67808 */ /* 0x000fc40005800000 */
[----:B------:R-:W-:Y:S01]  /*6f10*/  FMNMX.FTZ R15, R200, R15, !PT ;  /* 0x0000000fc80f7209 */ /* 0x000fe20007810000 */
[----:B------:R-:W-:Y:S01]  /*6f20*/  LDSM.16.MT88.4 R68, [R228+0x12000] ;  /* 0x01200000e444783b */ /* 0x000fe20000004200 */
[----:B------:R-:W-:Y:S02]  /*6f30*/  FSEL R202, R73, -INF , !P5 ;  /* 0xff80000049ca7808 */ /* 0x000fe40006800000 */
[----:B------:R-:W-:Y:S02]  /*6f40*/  FMNMX.FTZ R17, R204, R17, !PT ;  /* 0x00000011cc117209 */ /* 0x000fe40007810000 */
[----:B------:R-:W-:Y:S02]  /*6f50*/  ISETP.GE.AND P3, PT, R3, R2, PT ;  /* 0x000000020300720c */ /* 0x000fe40003f66270 */
[----:B------:R-:W-:Y:S02]  /*6f60*/  FSEL R196, R74, -INF , !P2 ;  /* 0xff8000004ac47808 */ /* 0x000fe40005000000 */
[----:B------:R-:W-:-:S02]  /*6f70*/  FMNMX.FTZ R15, R198, R15, !PT ;  /* 0x0000000fc60f7209 */ /* 0x000fc40007810000 */
[----:B------:R-:W-:Y:S02]  /*6f80*/  FMNMX.FTZ R13, R202, R17, !PT ;  /* 0x00000011ca0d7209 */ /* 0x000fe40007810000 */
[----:B------:R-:W-:Y:S02]  /*6f90*/  FSEL R192, R75, -INF , !P3 ;  /* 0xff8000004bc07808 */ /* 0x000fe40005800000 */
[----:B------:R-:W-:Y:S01]  /*6fa0*/  FMNMX.FTZ R15, R196, R15, !PT ;  /* 0x0000000fc40f7209 */ /* 0x000fe20007810000 */
[----:B------:R-:W1:Y:S03]  /*6fb0*/  SHFL.BFLY PT, R20, R13, 0x2, 0x1f ;  /* 0x0c401f000d147f89 */ /* 0x000e6600000e0000 */
[----:B------:R-:W-:-:S05]  /*6fc0*/  FMNMX.FTZ R22, R192, R15, !PT ;  /* 0x0000000fc0167209 */ /* 0x000fca0007810000 */
[----:B------:R-:W2:Y:S01]  /*6fd0*/  SHFL.BFLY PT, R3, R22, 0x2, 0x1f ;  /* 0x0c401f0016037f89 */ /* 0x000ea200000e0000 */
[----:B-1----:R-:W-:-:S05]  /*6fe0*/  FMNMX.FTZ R13, R13, R20, !PT ;  /* 0x000000140d0d7209 */ /* 0x002fca0007810000 */
[----:B------:R-:W1:Y:S01]  /*6ff0*/  SHFL.BFLY PT, R164, R13, 0x1, 0x1f ;  /* 0x0c201f000da47f89 */ /* 0x000e6200000e0000 */
[----:B--2---:R-:W-:-:S05]  /*7000*/  FMNMX.FTZ R20, R22, R3, !PT ;  /* 0x0000000316147209 */ /* 0x004fca0007810000 */
[----:B------:R-:W2:Y:S01]  /*7010*/  SHFL.BFLY PT, R3, R20, 0x1, 0x1f ;  /* 0x0c201f0014037f89 */ /* 0x000ea200000e0000 */
[----:B-1----:R-:W-:-:S04]  /*7020*/  FMNMX.FTZ R164, R13, R164, !PT ;  /* 0x000000a40da47209 */ /* 0x002fc80007810000 */
[C---:B------:R-:W-:Y:S01]  /*7030*/  FSETP.NEU.FTZ.AND P2, PT, R164.reuse, -INF , PT ;  /* 0xff800000a400780b */ /* 0x040fe20003f5d000 */
[----:B------:R-:W-:Y:S01]  /*7040*/  FMUL.FTZ R197, R164, UR21 ;  /* 0x00000015a4c57c20 */ /* 0x000fe20008410000 */
[----:B--2---:R-:W-:-:S04]  /*7050*/  FMNMX.FTZ R3, R20, R3, !PT ;  /* 0x0000000314037209 */ /* 0x004fc80007810000 */
[----:B------:R-:W-:Y:S01]  /*7060*/  FSEL R197, R197, RZ, P2 ;  /* 0x000000ffc5c57208 */ /* 0x000fe20001000000 */
[----:B------:R-:W-:Y:S01]  /*7070*/  LDSM.16.MT88.4 R20, [R228+0x10800] ;  /* 0x01080000e414783b */ /* 0x000fe20000004200 */
[C---:B------:R-:W-:Y:S01]  /*7080*/  FSETP.NEU.FTZ.AND P2, PT, R3.reuse, -INF , PT ;  /* 0xff8000000300780b */ /* 0x040fe20003f5d000 */
[----:B------:R-:W-:Y:S02]  /*7090*/  FMUL.FTZ R191, R3, UR21 ;  /* 0x0000001503bf7c20 */ /* 0x000fe40008410000 */
[--C-:B------:R-:W-:Y:S01]  /*70a0*/  FFMA.FTZ R183, R40, UR21, -R197.reuse ;  /* 0x0000001528b77c23 */ /* 0x100fe200080108c5 */
[--C-:B------:R-:W-:Y:S01]  /*70b0*/  FFMA.FTZ R182, R38, UR21, -R197.reuse ;  /* 0x0000001526b67c23 */ /* 0x100fe200080108c5 */
[--C-:B------:R-:W-:Y:S01]  /*70c0*/  FFMA.FTZ R181, R36, UR21, -R197.reuse ;  /* 0x0000001524b57c23 */ /* 0x100fe200080108c5 */
[----:B------:R-:W-:Y:S01]  /*70d0*/  FSEL R191, R191, RZ, P2 ;  /* 0x000000ffbfbf7208 */ /* 0x000fe20001000000 */
[--C-:B------:R-:W-:Y:S01]  /*70e0*/  FFMA.FTZ R178, R16, UR21, -R197.reuse ;  /* 0x0000001510b27c23 */ /* 0x100fe200080108c5 */
[----:B------:R-:W1:Y:S01]  /*70f0*/  LDSM.16.MT88.4 R36, [R228+0x10000] ;  /* 0x01000000e424783b */ /* 0x000e620000004200 */
[----:B------:R-:W-:Y:S01]  /*7100*/  MUFU.EX2 R183, R183 ;  /* 0x000000b700b77308 */ /* 0x000fe20000000800 */
[----:B------:R-:W-:Y:S01]  /*7110*/  FFMA.FTZ R177, R32, UR21, -R197 ;  /* 0x0000001520b17c23 */ /* 0x000fe200080108c5 */
[--C-:B------:R-:W-:Y:S01]  /*7120*/  FFMA.FTZ R184, R42, UR21, -R191.reuse ;  /* 0x000000152ab87c23 */ /* 0x100fe200080108bf */
[--C-:B------:R-:W-:Y:S01]  /*7130*/  FFMA.FTZ R185, R18, UR21, -R191.reuse ;  /* 0x0000001512b97c23 */ /* 0x100fe200080108bf */
[--C-:B------:R-:W-:Y:S01]  /*7140*/  FFMA.FTZ R180, R14, UR21, -R191.reuse ;  /* 0x000000150eb47c23 */ /* 0x100fe200080108bf */
[----:B------:R-:W-:Y:S01]  /*7150*/  FFMA.FTZ R179, R12, UR21, -R191 ;  /* 0x000000150cb37c23 */ /* 0x000fe200080108bf */
[----:B------:R-:W2:Y:S01]  /*7160*/  LDSM.16.MT88.4 R16, [R226+0x10800] ;  /* 0x01080000e210783b */ /* 0x000ea20000004200 */
[--C-:B------:R-:W-:Y:S01]  /*7170*/  FFMA.FTZ R176, R10, UR21, -R197.reuse ;  /* 0x000000150ab07c23 */ /* 0x100fe200080108c5 */
[----:B------:R-:W3:Y:S01]  /*7180*/  MUFU.EX2 R182, R182 ;  /* 0x000000b600b67308 */ /* 0x000ee20000000800 */
[--C-:B------:R-:W-:Y:S01]  /*7190*/  FFMA.FTZ R174, R28, UR21, -R197.reuse ;  /* 0x000000151cae7c23 */ /* 0x100fe200080108c5 */
[----:B------:R-:W-:Y:S01]  /*71a0*/  FFMA.FTZ R169, R8, UR21, -R197 ;  /* 0x0000001508a97c23 */ /* 0x000fe200080108c5 */
[--C-:B------:R-:W-:Y:S01]  /*71b0*/  FFMA.FTZ R175, R34, UR21, -R191.reuse ;  /* 0x0000001522af7c23 */ /* 0x100fe200080108bf */
[--C-:B------:R-:W-:Y:S01]  /*71c0*/  FFMA.FTZ R172, R6, UR21, -R191.reuse ;  /* 0x0000001506ac7c23 */ /* 0x100fe200080108bf */
[--C-:B------:R-:W-:Y:S01]  /*71d0*/  FFMA.FTZ R173, R30, UR21, -R191.reuse ;  /* 0x000000151ead7c23 */ /* 0x100fe200080108bf */
[----:B------:R-:W-:Y:S01]  /*71e0*/  FFMA.FTZ R0, R4, UR21, -R191 ;  /* 0x0000001504007c23 */ /* 0x000fe200080108bf */
[----:B------:R-:W4:Y:S01]  /*71f0*/  LDSM.16.MT88.4 R12, [R225+0x10800] ;  /* 0x01080000e10c783b */ /* 0x000f220000004200 */
[----:B------:R-:W-:Y:S01]  /*7200*/  MUFU.EX2 R181, R181 ;  /* 0x000000b500b57308 */ /* 0x000fe20000000800 */
[--C-:B------:R-:W-:Y:S01]  /*7210*/  FFMA.FTZ R186, R186, UR21, -R197.reuse ;  /* 0x00000015baba7c23 */ /* 0x100fe200080108c5 */
[--C-:B------:R-:W-:Y:S01]  /*7220*/  FFMA.FTZ R187, R252, UR21, -R197.reuse ;  /* 0x00000015fcbb7c23 */ /* 0x100fe200080108c5 */
[----:B------:R-:W5:Y:S01]  /*7230*/  LDSM.16.MT88.4 R8, [R224+0x10800] ;  /* 0x01080000e008783b */ /* 0x000f620000004200 */
[--C-:B------:R-:W-:Y:S01]  /*7240*/  FFMA.FTZ R188, R188, UR21, -R197.reuse ;  /* 0x00000015bcbc7c23 */ /* 0x100fe200080108c5 */
[----:B------:R-:W-:Y:S01]  /*7250*/  FFMA.FTZ R189, R250, UR21, -R197 ;  /* 0x00000015fabd7c23 */ /* 0x000fe200080108c5 */
[--C-:B------:R-:W-:Y:S01]  /*7260*/  FFMA.FTZ R190, R190, UR21, -R191.reuse ;  /* 0x00000015bebe7c23 */ /* 0x100fe200080108bf */
[----:B------:R-:W-:Y:S01]  /*7270*/  LDSM.16.MT88.4 R28, [R224+0x12800] ;  /* 0x01280000e01c783b */ /* 0x000fe20000004200 */
[----:B------:R-:W1:Y:S01]  /*7280*/  MUFU.EX2 R178, R178 ;  /* 0x000000b200b27308 */ /* 0x000e620000000800 */
[----:B---3--:R-:W-:Y:S01]  /*7290*/  F2FP.BF16.F32.PACK_AB R148, R182, R183 ;  /* 0x000000b7b694723e */ /* 0x008fe200000010ff */
[--C-:B------:R-:W-:Y:S01]  /*72a0*/  FFMA.FTZ R193, R246, UR21, -R191.reuse ;  /* 0x00000015f6c17c23 */ /* 0x100fe200080108bf */
[----:B------:R-:W-:Y:S01]  /*72b0*/  LDSM.16.MT88.4 R32, [R228+0x12800] ;  /* 0x01280000e420783b */ /* 0x000fe20000004200 */
[--C-:B------:R-:W-:Y:S01]  /*72c0*/  FFMA.FTZ R194, R194, UR21, -R191.reuse ;  /* 0x00000015c2c27c23 */ /* 0x100fe200080108bf */
[----:B------:R-:W-:Y:S01]  /*72d0*/  FFMA.FTZ R195, R244, UR21, -R191 ;  /* 0x00000015f4c37c23 */ /* 0x000fe200080108bf */
[--C-:B------:R-:W-:Y:S01]  /*72e0*/  FFMA.FTZ R199, R242, UR21, -R197.reuse ;  /* 0x00000015f2c77c23 */ /* 0x100fe200080108c5 */
[--C-:B------:R-:W-:Y:S01]  /*72f0*/  FFMA.FTZ R206, R206, UR21, -R197.reuse ;  /* 0x00000015cece7c23 */ /* 0x100fe200080108c5 */
[----:B------:R-:W-:Y:S01]  /*7300*/  MUFU.EX2 R184, R184 ;  /* 0x000000b800b87308 */ /* 0x000fe20000000800 */
[--C-:B------:R-:W-:Y:S01]  /*7310*/  FFMA.FTZ R201, R204, UR21, -R197.reuse ;  /* 0x00000015ccc97c23 */ /* 0x100fe200080108c5 */
[----:B------:R-:W-:Y:S01]  /*7320*/  FFMA.FTZ R202, R202, UR21, -R197 ;  /* 0x00000015caca7c23 */ /* 0x000fe200080108c5 */
[--C-:B------:R-:W-:Y:S01]  /*7330*/  FFMA.FTZ R197, R200, UR21, -R191.reuse ;  /* 0x00000015c8c57c23 */ /* 0x100fe200080108bf */
[--C-:B------:R-:W-:Y:S01]  /*7340*/  FFMA.FTZ R198, R198, UR21, -R191.reuse ;  /* 0x00000015c6c67c23 */ /* 0x100fe200080108bf */
[--C-:B------:R-:W-:Y:S01]  /*7350*/  FFMA.FTZ R196, R196, UR21, -R191.reuse ;  /* 0x00000015c4c47c23 */ /* 0x100fe200080108bf */
[----:B------:R-:W-:Y:S01]  /*7360*/  FFMA.FTZ R245, R192, UR21, -R191 ;  /* 0x00000015c0f57c23 */ /* 0x000fe200080108bf */
[----:B------:R-:W-:Y:S01]  /*7370*/  FADD.FTZ R182, R183, R182 ;  /* 0x000000b6b7b67221 */ /* 0x000fe20000010000 */
[----:B------:R-:W3:Y:S01]  /*7380*/  MUFU.EX2 R185, R185 ;  /* 0x000000b900b97308 */ /* 0x000ee20000000800 */
[----:B-1----:R-:W-:-:S02]  /*7390*/  F2FP.BF16.F32.PACK_AB R150, R178, R181 ;  /* 0x000000b5b296723e */ /* 0x002fc400000010ff */
[----:B------:R-:W-:Y:S01]  /*73a0*/  FADD.FTZ R181, R181, R182 ;  /* 0x000000b6b5b57221 */ /* 0x000fe20000010000 */
[----:B------:R-:W-:-:S03]  /*73b0*/  LEA R244, P2, R165, UR4, 0x1 ;  /* 0x00000004a5f47c11 */ /* 0x000fc6000f8408ff */
[----:B------:R-:W-:Y:S01]  /*73c0*/  FADD.FTZ R178, R178, R181 ;  /* 0x000000b5b2b27221 */ /* 0x000fe20000010000 */
[----:B------:R-:W-:Y:S01]  /*73d0*/  MUFU.EX2 R180, R180 ;  /* 0x000000b400b47308 */ /* 0x000fe20000000800 */
[----:B------:R-:W-:-:S07]  /*73e0*/  LEA.HI.X R243, R165, UR5, R166, 0x1, P2 ;  /* 0x00000005a5f37c11 */ /* 0x000fce00090f0ca6 */
[----:B------:R-:W1:Y:S01]  /*73f0*/  MUFU.EX2 R179, R179 ;  /* 0x000000b300b37308 */ /* 0x000e620000000800 */
[----:B---3--:R-:W-:Y:S01]  /*7400*/  F2FP.BF16.F32.PACK_AB R149, R185, R184 ;  /* 0x000000b8b995723e */ /* 0x008fe200000010ff */
[----:B------:R-:W-:-:S06]  /*7410*/  FADD.FTZ R185, R184, R185 ;  /* 0x000000b9b8b97221 */ /* 0x000fcc0000010000 */
[----:B------:R-:W-:Y:S08]  /*7420*/  MUFU.EX2 R177, R177 ;  /* 0x000000b100b17308 */ /* 0x000ff00000000800 */
[----:B------:R-:W3:Y:S01]  /*7430*/  MUFU.EX2 R176, R176 ;  /* 0x000000b000b07308 */ /* 0x000ee20000000800 */
[----:B-1----:R-:W-:-:S07]  /*7440*/  F2FP.BF16.F32.PACK_AB R151, R179, R180 ;  /* 0x000000b4b397723e */ /* 0x002fce00000010ff */
[C---:B------:R-:W-:Y:S01]  /*7450*/  HMMA.16816.F32.BF16 R40, R148.reuse, R44, RZ ;  /* 0x0000002c9428723c */ /* 0x040fe200000418ff */
[----:B------:R-:W-:Y:S05]  /*7460*/  MUFU.EX2 R174, R174 ;  /* 0x000000ae00ae7308 */ /* 0x000fea0000000800 */
[----:B------:R-:W-:Y:S03]  /*7470*/  HMMA.16816.F32.BF16 R44, R148, R46, RZ ;  /* 0x0000002e942c723c */ /* 0x000fe600000418ff */
[----:B------:R-:W1:Y:S01]  /*7480*/  MUFU.EX2 R169, R169 ;  /* 0x000000a900a97308 */ /* 0x000e620000000800 */
[----:B---3--:R-:W-:-:S02]  /*7490*/  F2FP.BF16.F32.PACK_AB R4, R176, R177 ;  /* 0x000000b1b004723e */ /* 0x008fc400000010ff */
[C---:B------:R-:W-:Y:S05]  /*74a0*/  HMMA.16816.F32.BF16 R160, R148.reuse, R36, RZ ;  /* 0x0000002494a0723c */ /* 0x040fea00000418ff */
[----:B------:R-:W-:Y:S01]  /*74b0*/  MUFU.EX2 R175, R175 ;  /* 0x000000af00af7308 */ /* 0x000fe20000000800 */
[C---:B------:R-:W-:Y:S06]  /*74c0*/  HMMA.16816.F32.BF16 R48, R148.reuse, R52, RZ ;  /* 0x000000349430723c */ /* 0x040fec00000418ff */
[----:B------:R-:W-:Y:S01]  /*74d0*/  HMMA.16816.F32.BF16 R56, R148, R60, RZ ;  /* 0x0000003c9438723c */ /* 0x000fe200000418ff */
[----:B------:R-:W3:Y:S01]  /*74e0*/  MUFU.EX2 R172, R172 ;  /* 0x000000ac00ac7308 */ /* 0x000ee20000000800 */
[----:B-1----:R-:W-:-:S04]  /*74f0*/  F2FP.BF16.F32.PACK_AB R6, R169, R174 ;  /* 0x000000aea906723e */ /* 0x002fc800000010ff */
[C---:B------:R-:W-:Y:S03]  /*7500*/  HMMA.16816.F32.BF16 R36, R148.reuse, R38, RZ ;  /* 0x000000269424723c */ /* 0x040fe600000418ff */
[----:B------:R-:W-:Y:S03]  /*7510*/  MUFU.EX2 R173, R173 ;  /* 0x000000ad00ad7308 */ /* 0x000fe60000000800 */
[C---:B------:R-:W-:Y:S05]  /*7520*/  HMMA.16816.F32.BF16 R52, R148.reuse, R54, RZ ;  /* 0x000000369434723c */ /* 0x040fea00000418ff */
[----:B------:R-:W1:Y:S01]  /*7530*/  MUFU.EX2 R0, R0 ;  /* 0x0000000000007308 */ /* 0x000e620000000800 */
[----:B---3--:R-:W-:Y:S01]  /*7540*/  F2FP.BF16.F32.PACK_AB R5, R172, R175 ;  /* 0x000000afac05723e */ /* 0x008fe200000010ff */
[C---:B------:R-:W-:Y:S06]  /*7550*/  HMMA.16816.F32.BF16 R60, R148.reuse, R62, RZ ;  /* 0x0000003e943c723c */ /* 0x040fec00000418ff */
[C---:B------:R-:W-:Y:S01]  /*7560*/  HMMA.16816.F32.BF16 R80, R148.reuse, R84, RZ ;  /* 0x000000549450723c */ /* 0x040fe200000418ff */
[----:B------:R-:W-:Y:S05]  /*7570*/  MUFU.EX2 R186, R186 ;  /* 0x000000ba00ba7308 */ /* 0x000fea0000000800 */
[----:B------:R-:W-:Y:S01]  /*7580*/  HMMA.16816.F32.BF16 R84, R148, R86, RZ ;  /* 0x000000569454723c */ /* 0x000fe200000418ff */
[----:B-1----:R-:W-:-:S02]  /*7590*/  F2FP.BF16.F32.PACK_AB R7, R0, R173 ;  /* 0x000000ad0007723e */ /* 0x002fc400000010ff */
[----:B------:R-:W1:Y:S03]  /*75a0*/  MUFU.EX2 R187, R187 ;  /* 0x000000bb00bb7308 */ /* 0x000e660000000800 */
[----:B------:R-:W-:Y:S06]  /*75b0*/  HMMA.16816.F32.BF16 R72, R148, R76, RZ ;  /* 0x0000004c9448723c */ /* 0x000fec00000418ff */
[C---:B--2---:R-:W-:Y:S01]  /*75c0*/  HMMA.16816.F32.BF16 R40, R4.reuse, R16, R40 ;  /* 0x000000100428723c */ /* 0x044fe20000041828 */
[----:B------:R-:W-:Y:S05]  /*75d0*/  MUFU.EX2 R188, R188 ;  /* 0x000000bc00bc7308 */ /* 0x000fea0000000800 */
[C---:B------:R-:W-:Y:S01]  /*75e0*/  HMMA.16816.F32.BF16 R44, R4.reuse, R18, R44 ;  /* 0x00000012042c723c */ /* 0x040fe2000004182c */
[----:B------:R-:W2:Y:S02]  /*75f0*/  LDSM.16.MT88.4 R16, [R225+0x12800] ;  /* 0x01280000e110783b */ /* 0x000ea40000004200 */
[----:B------:R-:W3:Y:S03]  /*7600*/  MUFU.EX2 R189, R189 ;  /* 0x000000bd00bd7308 */ /* 0x000ee60000000800 */
[C---:B------:R-:W-:Y:S05]  /*7610*/  HMMA.16816.F32.BF16 R160, R4.reuse, R20, R160 ;  /* 0x0000001404a0723c */ /* 0x040fea00000418a0 */
[----:B------:R-:W-:Y:S01]  /*7620*/  MUFU.EX2 R190, R190 ;  /* 0x000000be00be7308 */ /* 0x000fe20000000800 */
[C---:B------:R-:W-:Y:S01]  /*7630*/  HMMA.16816.F32.BF16 R36, R4.reuse, R22, R36 ;  /* 0x000000160424723c */ /* 0x040fe20000041824 */
[----:B------:R-:W1:Y:S05]  /*7640*/  LDSM.16.MT88.4 R20, [R226+0x12800] ;  /* 0x01280000e214783b */ /* 0x000e6a0000004200 */
[C---:B----4-:R-:W-:Y:S01]  /*7650*/  HMMA.16816.F32.BF16 R48, R4.reuse, R12, R48 ;  /* 0x0000000c0430723c */ /* 0x050fe20000041830 */
[----:B------:R-:W4:Y:S05]  /*7660*/  MUFU.EX2 R193, R193 ;  /* 0x000000c100c17308 */ /* 0x000f2a0000000800 */
[C---:B------:R-:W-:Y:S01]  /*7670*/  HMMA.16816.F32.BF16 R52, R4.reuse, R14, R52 ;  /* 0x0000000e0434723c */ /* 0x040fe20000041834 */
[----:B------:R-:W3:Y:S02]  /*7680*/  LDSM.16.MT88.4 R12, [R228+0x14800] ;  /* 0x01480000e40c783b */ /* 0x000ee40000004200 */
[----:B------:R-:W-:Y:S03]  /*7690*/  MUFU.EX2 R194, R194 ;  /* 0x000000c200c27308 */ /* 0x000fe60000000800 */
[C---:B-----5:R-:W-:Y:S05]  /*76a0*/  HMMA.16816.F32.BF16 R56, R4.reuse, R8, R56 ;  /* 0x000000080438723c */ /* 0x060fea0000041838 */
[----:B------:R-:W5:Y:S01]  /*76b0*/  MUFU.EX2 R195, R195 ;  /* 0x000000c300c37308 */ /* 0x000f620000000800 */
[C---:B------:R-:W-:Y:S01]  /*76c0*/  HMMA.16816.F32.BF16 R60, R4.reuse, R10, R60 ;  /* 0x0000000a043c723c */ /* 0x040fe2000004183c */
[----:B------:R-:W4:Y:S05]  /*76d0*/  LDSM.16.MT88.4 R8, [R226+0x14800] ;  /* 0x01480000e208783b */ /* 0x000f2a0000004200 */
[C---:B--2---:R-:W-:Y:S01]  /*76e0*/  HMMA.16816.F32.BF16 R80, R4.reuse, R16, R80 ;  /* 0x000000100450723c */ /* 0x044fe20000041850 */
[----:B------:R-:W-:Y:S05]  /*76f0*/  MUFU.EX2 R199, R199 ;  /* 0x000000c700c77308 */ /* 0x000fea0000000800 */
[----:B------:R-:W-:Y:S01]  /*7700*/  HMMA.16816.F32.BF16 R84, R4, R18, R84 ;  /* 0x000000120454723c */ /* 0x000fe20000041854 */
[----:B------:R-:W2:Y:S02]  /*7710*/  LDSM.16.MT88.4 R16, [R228+0x16800] ;  /* 0x01680000e410783b */ /* 0x000ea40000004200 */
[----:B------:R-:W5:Y:S03]  /*7720*/  MUFU.EX2 R206, R206 ;  /* 0x000000ce00ce7308 */ /* 0x000f660000000800 */
[C---:B------:R-:W-:Y:S05]  /*7730*/  HMMA.16816.F32.BF16 R88, R148.reuse, R92, RZ ;  /* 0x0000005c9458723c */ /* 0x040fea00000418ff */
[----:B------:R-:W-:Y:S01]  /*7740*/  MUFU.EX2 R201, R201 ;  /* 0x000000c900c97308 */ /* 0x000fe20000000800 */
[C---:B------:R-:W-:Y:S06]  /*7750*/  HMMA.16816.F32.BF16 R96, R148.reuse, R100, RZ ;  /* 0x000000649460723c */ /* 0x040fec00000418ff */
[C---:B------:R-:W-:Y:S01]  /*7760*/  HMMA.16816.F32.BF16 R104, R148.reuse, R108, RZ ;  /* 0x0000006c9468723c */ /* 0x040fe200000418ff */
[----:B------:R-:W5:Y:S05]  /*7770*/  MUFU.EX2 R202, R202 ;  /* 0x000000ca00ca7308 */ /* 0x000f6a0000000800 */
[C---:B------:R-:W-:Y:S03]  /*7780*/  HMMA.16816.F32.BF16 R76, R148.reuse, R78, RZ ;  /* 0x0000004e944c723c */ /* 0x040fe600000418ff */
[----:B------:R-:W-:Y:S03]  /*7790*/  MUFU.EX2 R197, R197 ;  /* 0x000000c500c57308 */ /* 0x000fe60000000800 */
[C---:B------:R-:W-:Y:S05]  /*77a0*/  HMMA.16816.F32.BF16 R92, R148.reuse, R94, RZ ;  /* 0x0000005e945c723c */ /* 0x040fea00000418ff */
[----:B------:R-:W5:Y:S01]  /*77b0*/  MUFU.EX2 R198, R198 ;  /* 0x000000c600c67308 */ /* 0x000f620000000800 */
[C---:B------:R-:W-:Y:S06]  /*77c0*/  HMMA.16816.F32.BF16 R100, R148.reuse, R102, RZ ;  /* 0x000000669464723c */ /* 0x040fec00000418ff */
[C---:B------:R-:W-:Y:S01]  /*77d0*/  HMMA.16816.F32.BF16 R108, R148.reuse, R110, RZ ;  /* 0x0000006e946c723c */ /* 0x040fe200000418ff */
[----:B------:R-:W-:Y:S05]  /*77e0*/  MUFU.EX2 R196, R196 ;  /* 0x000000c400c47308 */ /* 0x000fea0000000800 */
[C---:B------:R-:W-:Y:S03]  /*77f0*/  HMMA.16816.F32.BF16 R128, R148.reuse, R132, RZ ;  /* 0x000000849480723c */ /* 0x040fe600000418ff */
[----:B------:R-:W5:Y:S03]  /*7800*/  MUFU.EX2 R245, R245 ;  /* 0x000000f500f57308 */ /* 0x000f660000000800 */
[C---:B------:R-:W-:Y:S06]  /*7810*/  HMMA.16816.F32.BF16 R132, R148.reuse, R134, RZ ;  /* 0x000000869484723c */ /* 0x040fec00000418ff */
        /* <DEDUP_REMOVED lines=11> */
[----:B------:R-:W-:Y:S01]  /*78d0*/  HMMA.16816.F32.BF16 R148, R148, R26, RZ ;  /* 0x0000001a9494723c */ /* 0x000fe200000418ff */
[----:B------:R-:W5:Y:S05]  /*78e0*/  LDSM.16.MT88.4 R24, [R225+0x14800] ;  /* 0x01480000e118783b */ /* 0x000f6a0000004200 */
[C---:B-1----:R-:W-:Y:S06]  /*78f0*/  HMMA.16816.F32.BF16 R72, R4.reuse, R20, R72 ;  /* 0x000000140448723c */ /* 0x042fec0000041848 */
[C---:B------:R-:W-:Y:S01]  /*7900*/  HMMA.16816.F32.BF16 R76, R4.reuse, R22, R76 ;  /* 0x00000016044c723c */ /* 0x040fe2000004184c */
[----:B------:R-:W1:Y:S05]  /*7910*/  LDSM.16.MT88.4 R20, [R224+0x14800] ;  /* 0x01480000e014783b */ /* 0x000e6a0000004200 */
[C---:B------:R-:W-:Y:S06]  /*7920*/  HMMA.16816.F32.BF16 R88, R4.reuse, R28, R88 ;  /* 0x0000001c0458723c */ /* 0x040fec0000041858 */
[C---:B------:R-:W-:Y:S01]  /*7930*/  HMMA.16816.F32.BF16 R92, R4.reuse, R30, R92 ;  /* 0x0000001e045c723c */ /* 0x040fe2000004185c */
[----:B------:R-:W-:Y:S05]  /*7940*/  LDSM.16.MT88.4 R28, [R224+0x16800] ;  /* 0x01680000e01c783b */ /* 0x000fea0000004200 */
[C---:B---3--:R-:W-:Y:S06]  /*7950*/  HMMA.16816.F32.BF16 R96, R4.reuse, R12, R96 ;  /* 0x0000000c0460723c */ /* 0x048fec0000041860 */
[C---:B------:R-:W-:Y:S01]  /*7960*/  HMMA.16816.F32.BF16 R100, R4.reuse, R14, R100 ;  /* 0x0000000e0464723c */ /* 0x040fe20000041864 */
[----:B------:R-:W3:Y:S05]  /*7970*/  LDSM.16.MT88.4 R12, [R226+0x16800] ;  /* 0x01680000e20c783b */ /* 0x000eea0000004200 */
[C---:B----4-:R-:W-:Y:S06]  /*7980*/  HMMA.16816.F32.BF16 R104, R4.reuse, R8, R104 ;  /* 0x000000080468723c */ /* 0x050fec0000041868 */
[C---:B------:R-:W-:Y:S01]  /*7990*/  HMMA.16816.F32.BF16 R108, R4.reuse, R10, R108 ;  /* 0x0000000a046c723c */ /* 0x040fe2000004186c */
[----:B------:R-:W4:Y:S05]  /*79a0*/  LDSM.16.MT88.4 R8, [R225+0x16800] ;  /* 0x01680000e108783b */ /* 0x000f2a0000004200 */
[C---:B--2---:R-:W-:Y:S06]  /*79b0*/  HMMA.16816.F32.BF16 R128, R4.reuse, R16, R128 ;  /* 0x000000100480723c */ /* 0x044fec0000041880 */
[C---:B------:R-:W-:Y:S01]  /*79c0*/  HMMA.16816.F32.BF16 R132, R4.reuse, R18, R132 ;  /* 0x000000120484723c */ /* 0x040fe20000041884 */
[----:B------:R-:W2:Y:S05]  /*79d0*/  LDSM.16.MT88.4 R16, [R226+0x11000] ;  /* 0x01100000e210783b */ /* 0x000eaa0000004200 */
[C---:B------:R-:W-:Y:S06]  /*79e0*/  HMMA.16816.F32.BF16 R64, R4.reuse, R32, R64 ;  /* 0x000000200440723c */ /* 0x040fec0000041840 */
[C---:B------:R-:W-:Y:S01]  /*79f0*/  HMMA.16816.F32.BF16 R68, R4.reuse, R34, R68 ;  /* 0x000000220444723c */ /* 0x040fe20000041844 */
[----:B------:R-:W-:Y:S05]  /*7a00*/  LDSM.16.MT88.4 R32, [R226+0x13000] ;  /* 0x01300000e220783b */ /* 0x000fea0000004200 */
[C---:B-----5:R-:W-:Y:S06]  /*7a10*/  HMMA.16816.F32.BF16 R112, R4.reuse, R24, R112 ;  /* 0x000000180470723c */ /* 0x060fec0000041870 */
[C---:B------:R-:W-:Y:S01]  /*7a20*/  HMMA.16816.F32.BF16 R116, R4.reuse, R26, R116 ;  /* 0x0000001a0474723c */ /* 0x040fe20000041874 */
[----:B------:R-:W-:Y:S05]  /*7a30*/  LDSM.16.MT88.4 R24, [R228+0x11000] ;  /* 0x01100000e418783b */ /* 0x000fea0000004200 */
[C---:B-1----:R-:W-:Y:S06]  /*7a40*/  HMMA.16816.F32.BF16 R120, R4.reuse, R20, R120 ;  /* 0x000000140478723c */ /* 0x042fec0000041878 */
[C---:B------:R-:W-:Y:S01]  /*7a50*/  HMMA.16816.F32.BF16 R124, R4.reuse, R22, R124 ;  /* 0x00000016047c723c */ /* 0x040fe2000004187c */
[----:B------:R-:W-:Y:S05]  /*7a60*/  LDSM.16.MT88.4 R20, [R225+0x11000] ;  /* 0x01100000e114783b */ /* 0x000fea0000004200 */
[C---:B---3--:R-:W-:Y:S06]  /*7a70*/  HMMA.16816.F32.BF16 R136, R4.reuse, R12, R136 ;  /* 0x0000000c0488723c */ /* 0x048fec0000041888 */
[C---:B------:R-:W-:Y:S01]  /*7a80*/  HMMA.16816.F32.BF16 R156, R4.reuse, R14, R156 ;  /* 0x0000000e049c723c */ /* 0x040fe2000004189c */
[----:B------:R-:W1:Y:S05]  /*7a90*/  LDSM.16.MT88.4 R12, [R224+0x11000] ;  /* 0x01100000e00c783b */ /* 0x000e6a0000004200 */
[C---:B----4-:R-:W-:Y:S06]  /*7aa0*/  HMMA.16816.F32.BF16 R140, R4.reuse, R8, R140 ;  /* 0x00000008048c723c */ /* 0x050fec000004188c */
[C---:B------:R-:W-:Y:S01]  /*7ab0*/  HMMA.16816.F32.BF16 R152, R4.reuse, R10, R152 ;  /* 0x0000000a0498723c */ /* 0x040fe20000041898 */
[----:B------:R-:W3:Y:S05]  /*7ac0*/  LDSM.16.MT88.4 R8, [R228+0x13000] ;  /* 0x01300000e408783b */ /* 0x000eea0000004200 */
[C---:B------:R-:W-:Y:S06]  /*7ad0*/  HMMA.16816.F32.BF16 R144, R4.reuse, R28, R144 ;  /* 0x0000001c0490723c */ /* 0x040fec0000041890 */
[----:B------:R-:W-:Y:S01]  /*7ae0*/  HMMA.16816.F32.BF16 R148, R4, R30, R148 ;  /* 0x0000001e0494723c */ /* 0x000fe20000041894 */
[----:B------:R-:W-:Y:S06]  /*7af0*/  LDSM.16.MT88.4 R28, [R224+0x13000] ;  /* 0x01300000e01c783b */ /* 0x000fec0000004200 */
[----:B------:R-:W-:-:S02]  /*7b00*/  F2FP.BF16.F32.PACK_AB R4, R187, R186 ;  /* 0x000000babb04723e */ /* 0x000fc400000010ff */
[----:B------:R-:W-:Y:S02]  /*7b10*/  F2FP.BF16.F32.PACK_AB R6, R189, R188 ;  /* 0x000000bcbd06723e */ /* 0x000fe400000010ff */
[----:B------:R-:W-:Y:S02]  /*7b20*/  F2FP.BF16.F32.PACK_AB R5, R193, R190 ;  /* 0x000000bec105723e */ /* 0x000fe400000010ff */
[----:B------:R-:W-:-:S07]  /*7b30*/  F2FP.BF16.F32.PACK_AB R7, R195, R194 ;  /* 0x000000c2c307723e */ /* 0x000fce00000010ff */
[C---:B--2---:R-:W-:Y:S06]  /*7b40*/  HMMA.16816.F32.BF16 R40, R4.reuse, R16, R40 ;  /* 0x000000100428723c */ /* 0x044fec0000041828 */
[C---:B------:R-:W-:Y:S01]  /*7b50*/  HMMA.16816.F32.BF16 R44, R4.reuse, R18, R44 ;  /* 0x00000012042c723c */ /* 0x040fe2000004182c */
[----:B------:R-:W2:Y:S05]  /*7b60*/  LDSM.16.MT88.4 R16, [R225+0x13000] ;  /* 0x01300000e110783b */ /* 0x000eaa0000004200 */
[C---:B-1----:R-:W-:Y:S06]  /*7b70*/  HMMA.16816.F32.BF16 R56, R4.reuse, R12, R56 ;  /* 0x0000000c0438723c */ /* 0x042fec0000041838 */
[C---:B------:R-:W-:Y:S01]  /*7b80*/  HMMA.16816.F32.BF16 R60, R4.reuse, R14, R60 ;  /* 0x0000000e043c723c */ /* 0x040fe2000004183c */
[----:B------:R-:W1:Y:S05]  /*7b90*/  LDSM.16.MT88.4 R12, [R226+0x15000] ;  /* 0x01500000e20c783b */ /* 0x000e6a0000004200 */
[C---:B---3--:R-:W-:Y:S06]  /*7ba0*/  HMMA.16816.F32.BF16 R64, R4.reuse, R8, R64 ;  /* 0x000000080440723c */ /* 0x048fec0000041840 */
[C---:B------:R-:W-:Y:S01]  /*7bb0*/  HMMA.16816.F32.BF16 R68, R4.reuse, R10, R68 ;  /* 0x0000000a0444723c */ /* 0x040fe20000041844 */
[----:B------:R-:W3:Y:S05]  /*7bc0*/  LDSM.16.MT88.4 R8, [R225+0x15000] ;  /* 0x01500000e108783b */ /* 0x000eea0000004200 */
[C---:B------:R-:W-:Y:S06]  /*7bd0*/  HMMA.16816.F32.BF16 R160, R4.reuse, R24, R160 ;  /* 0x0000001804a0723c */ /* 0x040fec00000418a0 */
[C---:B------:R-:W-:Y:S01]  /*7be0*/  HMMA.16816.F32.BF16 R36, R4.reuse, R26, R36 ;  /* 0x0000001a0424723c */ /* 0x040fe20000041824 */
[----:B------:R-:W-:Y:S05]  /*7bf0*/  LDSM.16.MT88.4 R24, [R228+0x15000] ;  /* 0x01500000e418783b */ /* 0x000fea0000004200 */
[C---:B--2---:R-:W-:Y:S06]  /*7c00*/  HMMA.16816.F32.BF16 R80, R4.reuse, R16, R80 ;  /* 0x000000100450723c */ /* 0x044fec0000041850 */
[C---:B------:R-:W-:Y:S01]  /*7c10*/  HMMA.16816.F32.BF16 R84, R4.reuse, R18, R84 ;  /* 0x000000120454723c */ /* 0x040fe20000041854 */
[----:B------:R-:W2:Y:S05]  /*7c20*/  LDSM.16.MT88.4 R16, [R228+0x17000] ;  /* 0x01700000e410783b */ /* 0x000eaa0000004200 */
[C---:B------:R-:W-:Y:S06]  /*7c30*/  HMMA.16816.F32.BF16 R48, R4.reuse, R20, R48 ;  /* 0x000000140430723c */ /* 0x040fec0000041830 */
[C---:B------:R-:W-:Y:S01]  /*7c40*/  HMMA.16816.F32.BF16 R52, R4.reuse, R22, R52 ;  /* 0x000000160434723c */ /* 0x040fe20000041834 */
[----:B------:R-:W4:Y:S05]  /*7c50*/  LDSM.16.MT88.4 R20, [R224+0x15000] ;  /* 0x01500000e014783b */ /* 0x000f2a0000004200 */
[C---:B------:R-:W-:Y:S06]  /*7c60*/  HMMA.16816.F32.BF16 R72, R4.reuse, R32, R72 ;  /* 0x000000200448723c */ /* 0x040fec0000041848 */
[C---:B------:R-:W-:Y:S01]  /*7c70*/  HMMA.16816.F32.BF16 R76, R4.reuse, R34, R76 ;  /* 0x00000022044c723c */ /* 0x040fe2000004184c */
[----:B------:R-:W-:Y:S05]  /*7c80*/  LDSM.16.MT88.4 R32, [R224+0x17000] ;  /* 0x01700000e020783b */ /* 0x000fea0000004200 */
[C---:B-1----:R-:W-:Y:S06]  /*7c90*/  HMMA.16816.F32.BF16 R104, R4.reuse, R12, R104 ;  /* 0x0000000c0468723c */ /* 0x042fec0000041868 */
[C---:B------:R-:W-:Y:S01]  /*7ca0*/  HMMA.16816.F32.BF16 R108, R4.reuse, R14, R108 ;  /* 0x0000000e046c723c */ /* 0x040fe2000004186c */
[----:B------:R-:W1:Y:S05]  /*7cb0*/  LDSM.16.MT88.4 R12, [R226+0x17000] ;  /* 0x01700000e20c783b */ /* 0x000e6a0000004200 */
[C---:B---3--:R-:W-:Y:S06]  /*7cc0*/  HMMA.16816.F32.BF16 R112, R4.reuse, R8, R112 ;  /* 0x000000080470723c */ /* 0x048fec0000041870 */
[C---:B------:R-:W-:Y:S01]  /*7cd0*/  HMMA.16816.F32.BF16 R116, R4.reuse, R10, R116 ;  /* 0x0000000a0474723c */ /* 0x040fe20000041874 */
[----:B------:R-:W3:Y:S05]  /*7ce0*/  LDSM.16.MT88.4 R8, [R225+0x17000] ;  /* 0x01700000e108783b */ /* 0x000eea0000004200 */
[C---:B--2---:R-:W-:Y:S06]  /*7cf0*/  HMMA.16816.F32.BF16 R128, R4.reuse, R16, R128 ;  /* 0x000000100480723c */ /* 0x044fec0000041880 */
[C---:B------:R-:W-:Y:S01]  /*7d00*/  HMMA.16816.F32.BF16 R132, R4.reuse, R18, R132 ;  /* 0x000000120484723c */ /* 0x040fe20000041884 */
[----:B------:R-:W2:Y:S05]  /*7d10*/  LDSM.16.MT88.4 R16, [R228+0x11800] ;  /* 0x01180000e410783b */ /* 0x000eaa0000004200 */
[C---:B------:R-:W-:Y:S06]  /*7d20*/  HMMA.16816.F32.BF16 R88, R4.reuse, R28, R88 ;  /* 0x0000001c0458723c */ /* 0x040fec0000041858 */
[C---:B------:R-:W-:Y:S01]  /*7d30*/  HMMA.16816.F32.BF16 R92, R4.reuse, R30, R92 ;  /* 0x0000001e045c723c */ /* 0x040fe2000004185c */
[----:B------:R-:W-:Y:S05]  /*7d40*/  LDSM.16.MT88.4 R28, [R226+0x11800] ;  /* 0x01180000e21c783b */ /* 0x000fea0000004200 */
[C---:B------:R-:W-:Y:S06]  /*7d50*/  HMMA.16816.F32.BF16 R96, R4.reuse, R24, R96 ;  /* 0x000000180460723c */ /* 0x040fec0000041860 */
[C---:B------:R-:W-:Y:S01]  /*7d60*/  HMMA.16816.F32.BF16 R100, R4.reuse, R26, R100 ;  /* 0x0000001a0464723c */ /* 0x040fe20000041864 */
[----:B------:R-:W-:Y:S05]  /*7d70*/  LDSM.16.MT88.4 R24, [R225+0x11800] ;  /* 0x01180000e118783b */ /* 0x000fea0000004200 */
[C---:B----4-:R-:W-:Y:S06]  /*7d80*/  HMMA.16816.F32.BF16 R120, R4.reuse, R20, R120 ;  /* 0x000000140478723c */ /* 0x050fec0000041878 */
[C---:B------:R-:W-:Y:S01]  /*7d90*/  HMMA.16816.F32.BF16 R124, R4.reuse, R22, R124 ;  /* 0x00000016047c723c */ /* 0x040fe2000004187c */
[----:B------:R-:W4:Y:S05]  /*7da0*/  LDSM.16.MT88.4 R20, [R226+0x13800] ;  /* 0x01380000e214783b */ /* 0x000f2a0000004200 */
[C---:B-1----:R-:W-:Y:S06]  /*7db0*/  HMMA.16816.F32.BF16 R136, R4.reuse, R12, R136 ;  /* 0x0000000c0488723c */ /* 0x042fec0000041888 */
[C---:B------:R-:W-:Y:S01]  /*7dc0*/  HMMA.16816.F32.BF16 R156, R4.reuse, R14, R156 ;  /* 0x0000000e049c723c */ /* 0x040fe2000004189c */
[----:B------:R-:W1:Y:S05]  /*7dd0*/  LDSM.16.MT88.4 R12, [R224+0x11800] ;  /* 0x01180000e00c783b */ /* 0x000e6a0000004200 */
[C---:B---3--:R-:W-:Y:S06]  /*7de0*/  HMMA.16816.F32.BF16 R140, R4.reuse, R8, R140 ;  /* 0x00000008048c723c */ /* 0x048fec000004188c */
        /* <DEDUP_REMOVED lines=20> */
[----:B------:R-:W-:Y:S05]  /*7f30*/  LDSM.16.MT88.4 R8, [R224+0x15800] ;  /* 0x01580000e008783b */ /* 0x000fea0000004200 */
[C---:B--2---:R-:W-:Y:S06]  /*7f40*/  HMMA.16816.F32.BF16 R80, R4.reuse, R16, R80 ;  /* 0x000000100450723c */ /* 0x044fec0000041850 */
[C---:B------:R-:W-:Y:S01]  /*7f50*/  HMMA.16816.F32.BF16 R84, R4.reuse, R18, R84 ;  /* 0x000000120454723c */ /* 0x040fe20000041854 */
[----:B------:R-:W2:Y:S05]  /*7f60*/  LDSM.16.MT88.4 R16, [R226+0x17800] ;  /* 0x01780000e210783b */ /* 0x000eaa0000004200 */
[C---:B----4-:R-:W-:Y:S06]  /*7f70*/  HMMA.16816.F32.BF16 R128, R4.reuse, R20, R128 ;  /* 0x000000140480723c */ /* 0x050fec0000041880 */
[----:B------:R-:W-:Y:S01]  /*7f80*/  HMMA.16816.F32.BF16 R40, R4, R28, R40 ;  /* 0x0000001c0428723c */ /* 0x000fe20000041828 */
[----:B------:R-:W-:-:S04]  /*7f90*/  FADD.FTZ R20, R180, R185 ;  /* 0x000000b9b4147221 */ /* 0x000fc80000010000 */
[----:B------:R-:W-:Y:S01]  /*7fa0*/  FADD.FTZ R20, R179, R20 ;  /* 0x00000014b3147221 */ /* 0x000fe20000010000 */
[----:B------:R-:W-:Y:S01]  /*7fb0*/  HMMA.16816.F32.BF16 R44, R4, R30, R44 ;  /* 0x0000001e042c723c */ /* 0x000fe2000004182c */
[----:B------:R-:W3:Y:S02]  /*7fc0*/  LDSM.16.MT88.4 R28, [R226+0x15800] ;  /* 0x01580000e21c783b */ /* 0x000ee40000004200 */
[----:B------:R-:W-:-:S03]  /*7fd0*/  FADD.FTZ R175, R175, R20 ;  /* 0x00000014afaf7221 */ /* 0x000fc60000010000 */
[----:B------:R-:W-:Y:S01]  /*7fe0*/  HMMA.16816.F32.BF16 R48, R4, R24, R48 ;  /* 0x000000180430723c */ /* 0x000fe20000041830 */
[----:B------:R-:W-:-:S04]  /*7ff0*/  FADD.FTZ R172, R172, R175 ;  /* 0x000000afacac7221 */ /* 0x000fc80000010000 */
[----:B------:R-:W-:Y:S01]  /*8000*/  FADD.FTZ R173, R173, R172 ;  /* 0x000000acadad7221 */ /* 0x000fe20000010000 */
[----:B------:R-:W-:Y:S01]  /*8010*/  HMMA.16816.F32.BF16 R52, R4, R26, R52 ;  /* 0x0000001a0434723c */ /* 0x000fe20000041834 */
[----:B------:R-:W4:Y:S02]  /*8020*/  LDSM.16.MT88.4 R24, [R225+0x15800] ;  /* 0x01580000e118783b */ /* 0x000f240000004200 */
[----:B------:R-:W-:-:S03]  /*8030*/  FADD.FTZ R173, R0, R173 ;  /* 0x000000ad00ad7221 */ /* 0x000fc60000010000 */
[----:B-1----:R-:W-:Y:S01]  /*8040*/  HMMA.16816.F32.BF16 R96, R4, R12, R96 ;  /* 0x0000000c0460723c */ /* 0x002fe20000041860 */
[----:B------:R-:W-:-:S04]  /*8050*/  FADD.FTZ R190, R190, R173 ;  /* 0x000000adbebe7221 */ /* 0x000fc80000010000 */
[----:B------:R-:W-:Y:S01]  /*8060*/  FADD.FTZ R193, R193, R190 ;  /* 0x000000bec1c17221 */ /* 0x000fe20000010000 */
[----:B--2---:R-:W-:Y:S03]  /*8070*/  HMMA.16816.F32.BF16 R136, R4, R16, R136 ;  /* 0x000000100488723c */ /* 0x004fe60000041888 */
[----:B------:R-:W-:-:S03]  /*8080*/  FADD.FTZ R194, R194, R193 ;  /* 0x000000c1c2c27221 */ /* 0x000fc60000010000 */
[C---:B------:R-:W-:Y:S01]  /*8090*/  HMMA.16816.F32.BF16 R100, R4.reuse, R14, R100 ;  /* 0x0000000e0464723c */ /* 0x040fe20000041864 */
[----:B------:R-:W-:Y:S01]  /*80a0*/  FADD.FTZ R17, R177, R178 ;  /* 0x000000b2b1117221 */ /* 0x000fe20000010000 */
[----:B------:R-:W1:Y:S01]  /*80b0*/  LDSM.16.MT88.4 R12, [R225+0x17800] ;  /* 0x01780000e10c783b */ /* 0x000e620000004200 */
[----:B------:R-:W-:Y:S02]  /*80c0*/  FADD.FTZ R194, R195, R194 ;  /* 0x000000c2c3c27221 */ /* 0x000fe40000010000 */
[----:B------:R-:W-:Y:S01]  /*80d0*/  FADD.FTZ R17, R176, R17 ;  /* 0x00000011b0117221 */ /* 0x000fe20000010000 */
[C---:B------:R-:W-:Y:S01]  /*80e0*/  HMMA.16816.F32.BF16 R120, R4.reuse, R8, R120 ;  /* 0x000000080478723c */ /* 0x040fe20000041878 */
[----:B------:R-:W-:Y:S02]  /*80f0*/  FADD.FTZ R197, R197, R194 ;  /* 0x000000c2c5c57221 */ /* 0x000fe40000010000 */
[----:B------:R-:W-:Y:S02]  /*8100*/  FADD.FTZ R174, R174, R17 ;  /* 0x00000011aeae7221 */ /* 0x000fe40000010000 */
[----:B------:R-:W-:Y:S01]  /*8110*/  FADD.FTZ R197, R198, R197 ;  /* 0x000000c5c6c57221 */ /* 0x000fe20000010000 */
[----:B------:R-:W-:Y:S01]  /*8120*/  HMMA.16816.F32.BF16 R124, R4, R10, R124 ;  /* 0x0000000a047c723c */ /* 0x000fe2000004187c */
[----:B------:R-:W2:Y:S01]  /*8130*/  LDSM.16.MT88.4 R8, [R224+0x17800] ;  /* 0x01780000e008783b */ /* 0x000ea20000004200 */
[----:B------:R-:W-:Y:S01]  /*8140*/  FADD.FTZ R169, R169, R174 ;  /* 0x000000aea9a97221 */ /* 0x000fe20000010000 */
[----:B------:R-:W-:-:S03]  /*8150*/  FADD.FTZ R196, R196, R197 ;  /* 0x000000c5c4c47221 */ /* 0x000fc60000010000 */
[----:B------:R-:W-:Y:S01]  /*8160*/  FADD.FTZ R186, R186, R169 ;  /* 0x000000a9baba7221 */ /* 0x000fe20000010000 */
[----:B------:R-:W-:Y:S01]  /*8170*/  HMMA.16816.F32.BF16 R88, R4, R32, R88 ;  /* 0x000000200458723c */ /* 0x000fe20000041858 */
[----:B------:R-:W-:Y:S02]  /*8180*/  FADD.FTZ R245, R245, R196 ;  /* 0x000000c4f5f57221 */ /* 0x000fe40000010000 */
[----:B------:R-:W-:-:S03]  /*8190*/  FADD.FTZ R187, R187, R186 ;  /* 0x000000babbbb7221 */ /* 0x000fc60000010000 */
[----:B------:R-:W-:Y:S01]  /*81a0*/  HMMA.16816.F32.BF16 R92, R4, R34, R92 ;  /* 0x00000022045c723c */ /* 0x000fe2000004185c */
[----:B------:R-:W-:-:S04]  /*81b0*/  FADD.FTZ R0, R188, R187 ;  /* 0x000000bbbc007221 */ /* 0x000fc80000010000 */
[----:B------:R-:W-:Y:S01]  /*81c0*/  FADD.FTZ R0, R189, R0 ;  /* 0x00000000bd007221 */ /* 0x000fe20000010000 */
[----:B---3--:R-:W-:Y:S03]  /*81d0*/  HMMA.16816.F32.BF16 R104, R4, R28, R104 ;  /* 0x0000001c0468723c */ /* 0x008fe60000041868 */
[----:B------:R-:W-:-:S03]  /*81e0*/  FADD.FTZ R199, R199, R0 ;  /* 0x00000000c7c77221 */ /* 0x000fc60000010000 */
[----:B------:R-:W-:Y:S01]  /*81f0*/  HMMA.16816.F32.BF16 R108, R4, R30, R108 ;  /* 0x0000001e046c723c */ /* 0x000fe2000004186c */
[----:B------:R-:W-:-:S04]  /*8200*/  FADD.FTZ R206, R206, R199 ;  /* 0x000000c7cece7221 */ /* 0x000fc80000010000 */
[----:B------:R-:W-:Y:S01]  /*8210*/  FADD.FTZ R201, R201, R206 ;  /* 0x000000cec9c97221 */ /* 0x000fe20000010000 */
[----:B----4-:R-:W-:Y:S03]  /*8220*/  HMMA.16816.F32.BF16 R112, R4, R24, R112 ;  /* 0x000000180470723c */ /* 0x010fe60000041870 */
[----:B------:R-:W-:-:S03]  /*8230*/  FADD.FTZ R247, R202, R201 ;  /* 0x000000c9caf77221 */ /* 0x000fc60000010000 */
[C---:B------:R-:W-:Y:S06]  /*8240*/  HMMA.16816.F32.BF16 R116, R4.reuse, R26, R116 ;  /* 0x0000001a0474723c */ /* 0x040fec0000041874 */
[C---:B------:R-:W-:Y:S06]  /*8250*/  HMMA.16816.F32.BF16 R132, R4.reuse, R22, R132 ;  /* 0x000000160484723c */ /* 0x040fec0000041884 */
[C---:B------:R-:W-:Y:S06]  /*8260*/  HMMA.16816.F32.BF16 R156, R4.reuse, R18, R156 ;  /* 0x00000012049c723c */ /* 0x040fec000004189c */
[C---:B-1----:R-:W-:Y:S06]  /*8270*/  HMMA.16816.F32.BF16 R140, R4.reuse, R12, R140 ;  /* 0x0000000c048c723c */ /* 0x042fec000004188c */
[C---:B------:R-:W-:Y:S06]  /*8280*/  HMMA.16816.F32.BF16 R152, R4.reuse, R14, R152 ;  /* 0x0000000e0498723c */ /* 0x040fec0000041898 */
[C---:B--2---:R-:W-:Y:S06]  /*8290*/  HMMA.16816.F32.BF16 R144, R4.reuse, R8, R144 ;  /* 0x000000080490723c */ /* 0x044fec0000041890 */
[----:B------:R-:W-:Y:S01]  /*82a0*/  HMMA.16816.F32.BF16 R148, R4, R10, R148 ;  /* 0x0000000a0494723c */ /* 0x000fe20000041894 */
[----:B------:R-:W-:-:S08]  /*82b0*/  NOP ;  /* 0x0000000000007918 */ /* 0x000fd00000000000 */
[----:B------:R-:W-:-:S15]  /*82c0*/  @!P1 BRA `(.L_x_754) ;  /* 0x0000004c00a89947 */ /* 0x000fde0003800000 */
[----:B------:R-:W-:-:S04]  /*82d0*/  DEPBAR.LE SB0, 0x0 ;  /* 0x000080000000791a */ /* 0x000fc80000000000 */
[----:B------:R-:W-:Y:S01]  /*82e0*/  UIADD3 UR18, UR20, -0x2, URZ ;  /* 0xfffffffe14127890 */ /* 0x000fe2000fffe03f */
[----:B------:R-:W-:Y:S06]  /*82f0*/  BAR.SYNC.DEFER_BLOCKING 0x0 ;  /* 0x0000000000007b1d */ /* 0x000fec0000010000 */
[----:B------:R-:W-:Y:S05]  /*8300*/  @!P0 BRA `(.L_x_755) ;  /* 0x0000000400308947 */ /* 0x000fea0003800000 */
[----:B------:R-:W-:Y:S01]  /*8310*/  ULDC UR13, c[0x0][0x380] ;  /* 0x0000e000000d7ab9 */ /* 0x000fe20000000800 */
[----:B------:R-:W-:Y:S01]  /*8320*/  USHF.L.U32 UR26, UR18, 0x6, URZ ;  /* 0x00000006121a7899 */ /* 0x000fe2000800063f */
[----:B------:R-:W-:Y:S01]  /*8330*/  IMAD.U32 R0, RZ, RZ, UR13 ;  /* 0x0000000dff007e24 */ /* 0x000fe2000f8e00ff */
[----:B------:R-:W-:Y:S02]  /*8340*/  UMOV UR36, URZ ;  /* 0x0000003f00247c82 */ /* 0x000fe40008000000 */
[----:B------:R-:W-:Y:S02]  /*8350*/  UIADD3 UR34, UR26, 0x40, URZ ;  /* 0x000000401a227890 */ /* 0x000fe4000fffe03f */
[----:B------:R-:W-:-:S04]  /*8360*/  IABS R0, R0 ;  /* 0x0000000000007213 */ /* 0x000fc80000000000 */
[----:B------:R-:W-:Y:S02]  /*8370*/  R2UR UR12, R0 ;  /* 0x00000000000c72ca */ /* 0x000fe400000e0000 */
[----:B------:R-:W-:Y:S01]  /*8380*/  MOV R4, UR34 ;  /* 0x0000002200047c02 */ /* 0x000fe20008000f00 */
[----:B------:R-:W-:-:S03]  /*8390*/  ULOP3.LUT UR34, UR34, UR13, URZ, 0x3c, !UPT ;  /* 0x0000000d22227292 */ /* 0x000fc6000f8e3c3f */
[----:B------:R-:W-:-:S04]  /*83a0*/  IABS R4, R4 ;  /* 0x0000000400047213 */ /* 0x000fc80000000000 */
[----:B------:R-:W-:-:S03]  /*83b0*/  R2UR UR32, R4 ;  /* 0x00000000042072ca */ /* 0x000fc600000e0000 */
[----:B------:R-:W1:Y:S08]  /*83c0*/  I2F.RP R6, UR12 ;  /* 0x0000000c00067d06 */ /* 0x000e700008209400 */
[----:B-1----:R-:W1:Y:S02]  /*83d0*/  MUFU.RCP R5, R6 ;  /* 0x0000000600057308 */ /* 0x002e640000001000 */
[----:B-1----:R-:W-:-:S06]  /*83e0*/  VIADD R5, R5, 0xffffffe ;  /* 0x0ffffffe05057836 */ /* 0x002fcc0000000000 */
[----:B------:R-:W1:Y:S02]  /*83f0*/  F2I.FTZ.U32.TRUNC.NTZ R0, R5 ;  /* 0x0000000500007305 */ /* 0x000e64000021f000 */
[----:B-1----:R-:W-:Y:S01]  /*8400*/  R2UR UR37, R0 ;  /* 0x00000000002572ca */ /* 0x002fe200000e0000 */
[----:B------:R-:W-:Y:S01]  /*8410*/  IMAD.U32 R0, RZ, RZ, UR26 ;  /* 0x0000001aff007e24 */ /* 0x000fe2000f8e00ff */
[----:B------:R-:W-:-:S04]  /*8420*/  ULOP3.LUT UR26, UR26, UR13, URZ, 0x3c, !UPT ;  /* 0x0000000d1a1a7292 */ /* 0x000fc8000f8e3c3f */
[----:B------:R-:W-:Y:S01]  /*8430*/  IABS R0, R0 ;  /* 0x0000000000007213 */ /* 0x000fe20000000000 */
[----:B------:R-:W-:-:S03]  /*8440*/  UISETP.GE.AND UP0, UPT, UR26, URZ, UPT ;  /* 0x0000003f1a00728c */ /* 0x000fc6000bf06270 */
        /* <DEDUP_REMOVED lines=18> */
[----:B------:R-:W-:Y:S02]  /*8570*/  @!UP1 UIADD3 UR33, UR33, 0x1, URZ ;  /* 0x0000000121219890 */ /* 0x000fe4000fffe03f */
[----:B------:R-:W-:-:S02]  /*8580*/  UISETP.GE.AND UP1, UPT, UR34, URZ, UPT ;  /* 0x0000003f2200728c */ /* 0x000fc4000bf26270 */
[----:B------:R-:W-:Y:S02]  /*8590*/  @!UP2 UIADD3 UR35, UR35, 0x1, URZ ;  /* 0x000000012323a890 */ /* 0x000fe4000fffe03f */
[----:B------:R-:W-:Y:S02]  /*85a0*/  UISETP.NE.AND UP2, UPT, UR13, URZ, UPT ;  /* 0x0000003f0d00728c */ /* 0x000fe4000bf45270 */
[----:B------:R-:W-:Y:S02]  /*85b0*/  @UP4 UIADD3 UR35, UR35, 0x1, URZ ;  /* 0x0000000123234890 */ /* 0x000fe4000fffe03f */
[----:B------:R-:W-:Y:S02]  /*85c0*/  @UP3 UIADD3 UR33, UR33, 0x1, URZ ;  /* 0x0000000121213890 */ /* 0x000fe4000fffe03f */
[----:B------:R-:W-:Y:S02]  /*85d0*/  ULOP3.LUT UR12, URZ, UR13, URZ, 0x33, !UPT ;  /* 0x0000000d3f0c7292 */ /* 0x000fe4000f8e333f */
[----:B------:R-:W-:-:S02]  /*85e0*/  @!UP1 UIADD3 UR35, -UR35, URZ, URZ ;  /* 0x0000003f23239290 */ /* 0x000fc4000fffe13f */
[----:B------:R-:W-:Y:S02]  /*85f0*/  @!UP0 UIADD3 UR33, -UR33, URZ, URZ ;  /* 0x0000003f21218290 */ /* 0x000fe4000fffe13f */
[----:B------:R-:W-:Y:S02]  /*8600*/  USEL UR35, UR12, UR35, !UP2 ;  /* 0x000000230c237287 */ /* 0x000fe4000d000000 */
[----:B------:R-:W-:Y:S02]  /*8610*/  USEL UR12, UR12, UR33, !UP2 ;  /* 0x000000210c0c7287 */ /* 0x000fe4000d000000 */
[----:B------:R-:W-:Y:S02]  /*8620*/  UIMAD.WIDE UR30, UR35, 0x4, UR22 ;  /* 0x00000004231e78a5 */ /* 0x000fe4000f8e0216 */
[----:B------:R-:W-:-:S04]  /*8630*/  UIMAD.WIDE UR32, UR12, 0x4, UR22 ;  /* 0x000000040c2078a5 */ /* 0x000fc8000f8e0216 */
[----:B------:R-:W-:Y:S01]  /*8640*/  MOV R5, UR31 ;  /* 0x0000001f00057c02 */ /* 0x000fe20008000f00 */
[----:B------:R-:W-:Y:S01]  /*8650*/  IMAD.U32 R4, RZ, RZ, UR30 ;  /* 0x0000001eff047e24 */ /* 0x000fe2000f8e00ff */
[----:B------:R-:W-:Y:S01]  /*8660*/  MOV R9, UR33 ;  /* 0x0000002100097c02 */ /* 0x000fe20008000f00 */
[----:B------:R-:W-:-:S03]  /*8670*/  IMAD.U32 R8, RZ, RZ, UR32 ;  /* 0x00000020ff087e24 */ /* 0x000fc6000f8e00ff */
[----:B------:R1:W2:Y:S04]  /*8680*/  LDG.E R5, desc[UR24][R4.64] ;  /* 0x0000001804057981 */ /* 0x0002a8000c1e1900 */
[----:B------:R-:W2:Y:S01]  /*8690*/  LDG.E R0, desc[UR24][R8.64] ;  /* 0x0000001808007981 */ /* 0x000ea2000c1e1900 */
[----:B------:R-:W-:-:S04]  /*86a0*/  UIADD3 UR12, UR35, -UR12, URZ ;  /* 0x8000000c230c7290 */ /* 0x000fc8000fffe03f */
[----:B------:R-:W-:-:S04]  /*86b0*/  UIMAD UR13, UR12, UR13, -0x40 ;  /* 0xffffffc00c0d74a4 */ /* 0x000fc8000f8e020d */
[----:B------:R-:W-:Y:S02]  /*86c0*/  USHF.R.S32.HI UR12, URZ, 0x1f, UR13 ;  /* 0x0000001f3f0c7899 */ /* 0x000fe4000801140d */
[----:B------:R-:W-:Y:S02]  /*86d0*/  UIMAD.WIDE.U32 UR30, UR13, UR6, URZ ;  /* 0x000000060d1e72a5 */ /* 0x000fe4000f8e003f */
[----:B------:R-:W-:-:S04]  /*86e0*/  UIMAD UR12, UR12, UR6, URZ ;  /* 0x000000060c0c72a4 */ /* 0x000fc8000f8e023f */
[----:B------:R-:W-:-:S03]  /*86f0*/  UIMAD UR7, UR13, UR7, UR12 ;  /* 0x000000070d0772a4 */ /* 0x000fc6000f8e020c */
[----:B------:R-:W-:Y:S01]  /*8700*/  ULDC.64 UR12, c[0x0][0x238] ;  /* 0x00008e00000c7ab9 */ /* 0x000fe20000000a00 */
[----:B------:R-:W-:Y:S01]  /*8710*/  UIADD3 UR7, UR31, UR7, URZ ;  /* 0x000000071f077290 */ /* 0x000fe2000fffe03f */
[----:B-1----:R-:W-:Y:S01]  /*8720*/  MOV R4, UR30 ;  /* 0x0000001e00047c02 */ /* 0x002fe20008000f00 */
[----:B--2---:R-:W-:Y:S02]  /*8730*/  IMAD.IADD R0, R0, 0x1, -R5 ;  /* 0x0000000100007824 */ /* 0x004fe400078e0a05 */
[----:B------:R-:W-:Y:S02]  /*8740*/  IMAD.U32 R5, RZ, RZ, UR31 ;  /* 0x0000001fff057e24 */ /* 0x000fe4000f8e00ff */
[----:B------:R-:W-:Y:S02]  /*8750*/  MOV R5, UR7 ;  /* 0x0000000700057c02 */ /* 0x000fe40008000f00 */
[----:B------:R-:W-:Y:S01]  /*8760*/  SHF.R.S32.HI R7, RZ, 0x1f, R0 ;  /* 0x0000001fff077819 */ /* 0x000fe20000011400 */
[----:B------:R-:W-:-:S04]  /*8770*/  IMAD.WIDE.U32 R4, R0, UR12, R4 ;  /* 0x0000000c00047c25 */ /* 0x000fc8000f8e0004 */
[----:B------:R-:W-:Y:S01]  /*8780*/  IMAD R7, R7, UR12, RZ ;  /* 0x0000000c07077c24 */ /* 0x000fe2000f8e02ff */
[----:B------:R-:W-:-:S03]  /*8790*/  MOV R9, R4 ;  /* 0x0000000400097202 */ /* 0x000fc60000000f00 */
[----:B------:R-:W-:-:S04]  /*87a0*/  IMAD R7, R0, UR13, R7 ;  /* 0x0000000d00077c24 */ /* 0x000fc8000f8e0207 */
[----:B------:R-:W-:Y:S01]  /*87b0*/  IMAD.IADD R7, R5, 0x1, R7 ;  /* 0x0000000105077824 */ /* 0x000fe200078e0207 */
[----:B------:R-:W-:Y:S06]  /*87c0*/  BRA `(.L_x_756) ;  /* 0x0000000000107947 */ /* 0x000fec0003800000 */
.L_x_755:
[----:B------:R-:W-:-:S04]  /*87d0*/  ULEA UR7, -UR6, URZ, 0x6 ;  /* 0x0000003f06077291 */ /* 0x000fc8000f8e313f */
[----:B------:R-:W-:Y:S02]  /*87e0*/  USHF.R.S32.HI UR12, URZ, 0x1f, UR7 ;  /* 0x0000001f3f0c7899 */ /* 0x000fe40008011407 */
[----:B------:R-:W-:-:S04]  /*87f0*/  MOV R9, UR7 ;  /* 0x0000000700097c02 */ /* 0x000fc80008000f00 */
[----:B------:R-:W-:-:S07]  /*8800*/  MOV R7, UR12 ;  /* 0x0000000c00077c02 */ /* 0x000fce0008000f00 */
.L_x_756:
[----:B------:R-:W-:Y:S01]  /*8810*/  ULDC UR7, c[0x0][0x2d0] ;  /* 0x0000b40000077ab9 */ /* 0x000fe20000000800 */
[----:B------:R-:W-:Y:S01]  /*8820*/  LEA R200, P6, R9, R248, 0x1 ;  /* 0x000000f809c87211 */ /* 0x000fe200078c08ff */
[----:B------:R-:W-:Y:S01]  /*8830*/  UISETP.GE.AND UP0, UPT, UR20, 0x3, UPT ;  /* 0x000000031400788c */ /* 0x000fe2000bf06270 */
[----:B------:R-:W-:Y:S02]  /*8840*/  ISETP.GE.AND P5, PT, R237, UR7, PT ;  /* 0x00000007ed007c0c */ /* 0x000fe4000bfa6270 */
[----:B------:R-:W-:Y:S02]  /*8850*/  ISETP.GE.AND P4, PT, R236, UR7, PT ;  /* 0x00000007ec007c0c */ /* 0x000fe4000bf86270 */
[----:B------:R-:W-:Y:S02]  /*8860*/  ISETP.GE.AND P3, PT, R235, UR7, PT ;  /* 0x00000007eb007c0c */ /* 0x000fe4000bf66270 */
[----:B------:R-:W-:Y:S02]  /*8870*/  LEA.HI.X R201, R9, R249, R7, 0x1, P6 ;  /* 0x000000f909c97211 */ /* 0x000fe400030f0c07 */
[----:B------:R-:W-:-:S05]  /*8880*/  ISETP.GE.AND P6, PT, R240, UR7, PT ;  /* 0x00000007f0007c0c */ /* 0x000fca000bfc6270 */
[----:B------:R-:W-:-:S04]  /*8890*/  @!P5 IADD3 R5, P1, R9, R170, RZ ;  /* 0x000000aa0905d210 */ /* 0x000fc80007f3e0ff */
[----:B------:R-:W-:Y:S01]  /*88a0*/  @!P5 LEA R26, P2, R5, UR8, 0x1 ;  /* 0x00000008051adc11 */ /* 0x000fe2000f8408ff */
[----:B------:R-:W-:Y:S01]  /*88b0*/  @!P5 IMAD.X R0, R7, 0x1, R168, P1 ;  /* 0x000000010700d824 */ /* 0x000fe200008e06a8 */
[-C--:B------:R-:W-:Y:S02]  /*88c0*/  @!P4 IADD3 R11, P1, R9, R170.reuse, RZ ;  /* 0x000000aa090bc210 */ /* 0x080fe40007f3e0ff */
[----:B------:R-:W-:Y:S02]  /*88d0*/  @P6 STS.128 [R238+0x10000], RZ ;  /* 0x010000ffee006388 */ /* 0x000fe40000000c00 */
[----:B------:R-:W-:Y:S01]  /*88e0*/  @!P5 LEA.HI.X R27, R5, UR9, R0, 0x1, P2 ;  /* 0x00000009051bdc11 */ /* 0x000fe200090f0c00 */
[----:B------:R-:W-:Y:S01]  /*88f0*/  @!P4 IMAD.X R0, R7, 0x1, R168, P1 ;  /* 0x000000010700c824 */ /* 0x000fe200008e06a8 */
[----:B------:R-:W-:Y:S01]  /*8900*/  @!P4 LEA R18, P2, R11, UR8, 0x1 ;  /* 0x000000080b12cc11 */ /* 0x000fe2000f8408ff */
[----:B------:R-:W-:Y:S01]  /*8910*/  @!PT LDS RZ, [RZ] ;  /* 0x00000000fffff984 */ /* 0x000fe20000000800 */
[----:B------:R-:W-:Y:S01]  /*8920*/  @!PT LDS RZ, [RZ] ;  /* 0x00000000fffff984 */ /* 0x000fe20000000800 */
[----:B------:R-:W-:Y:S01]  /*8930*/  @!PT LDS RZ, [RZ] ;  /* 0x00000000fffff984 */ /* 0x000fe20000000800 */
[----:B------:R-:W-:Y:S01]  /*8940*/  @!P6 LDGSTS.E.BYPASS.LTC128B.128 [R238+0x10000], desc[UR24][R200.64] ;  /* 0x10000000c8eeefae */ /* 0x000fe2000b901d58 */
[----:B------:R-:W-:-:S02]  /*8950*/  @!P3 IADD3 R5, P1, R9, R170, RZ ;  /* 0x000000aa0905b210 */ /* 0x000fc40007f3e0ff */
[----:B------:R-:W-:Y:S01]  /*8960*/  @!P4 LEA.HI.X R19, R11, UR9, R0, 0x1, P2 ;  /* 0x000000090b13cc11 */ /* 0x000fe200090f0c00 */
[----:B------:R-:W-:Y:S01]  /*8970*/  @P5 STS.128 [R238+0x12000], RZ ;  /* 0x012000ffee005388 */ /* 0x000fe20000000c00 */
[----:B------:R-:W-:Y:S01]  /*8980*/  IADD3 R9, P2, R9, UR28, RZ ;  /* 0x0000001c09097c10 */ /* 0x000fe2000ff5e0ff */
[----:B------:R-:W-:Y:S01]  /*8990*/  @!P3 IMAD.X R0, R7, 0x1, R168, P1 ;  /* 0x000000010700b824 */ /* 0x000fe200008e06a8 */
[----:B------:R-:W-:Y:S01]  /*89a0*/  @!P3 LEA R16, P1, R5, UR8, 0x1 ;  /* 0x000000080510bc11 */ /* 0x000fe2000f8208ff */
[----:B------:R-:W-:Y:S01]  /*89b0*/  @!PT LDS RZ, [RZ] ;  /* 0x00000000fffff984 */ /* 0x000fe20000000800 */
[----:B------:R-:W-:Y:S01]  /*89c0*/  @!PT LDS RZ, [RZ] ;  /* 0x00000000fffff984 */ /* 0x000fe20000000800 */
[----:B------:R-:W-:Y:S01]  /*89d0*/  @!PT LDS RZ, [RZ] ;  /* 0x00000000fffff984 */ /* 0x000fe20000000800 */
[----:B------:R-:W-:Y:S01]  /*89e0*/  @!P5 LDGSTS.E.BYPASS.LTC128B.128 [R238+0x12000], desc[UR24][R26.64+0x80] ;  /* 0x120000801aeedfae */ /* 0x000fe2000b901d58 */
[----:B------:R-:W-:Y:S02]  /*89f0*/  IADD3.X R7, R7, UR27, RZ, P2, !PT ;  /* 0x0000001b07077c10 */ /* 0x000fe400097fe4ff */
[----:B------:R-:W-:Y:S01]  /*8a00*/  @!P3 LEA.HI.X R17, R5, UR9, R0, 0x1, P1 ;  /* 0x000000090511bc11 */ /* 0x000fe200088f0c00 */
[----:B------:R-:W-:Y:S01]  /*8a10*/  @P4 STS.128 [R238+0x14000], RZ ;  /* 0x014000ffee004388 */ /* 0x000fe20000000c00 */
[----:B------:R-:W-:-:S02]  /*8a20*/  @!P5 IADD3 R5, P1, R9, R170, RZ ;  /* 0x000000aa0905d210 */ /* 0x000fc40007f3e0ff */
[----:B------:R-:W-:Y:S01]  /*8a30*/  @!P6 LEA R24, P2, R9, R248, 0x1 ;  /* 0x000000f80918e211 */ /* 0x000fe200078408ff */
[----:B------:R-:W-:Y:S01]  /*8a40*/  @!PT LDS RZ, [RZ] ;  /* 0x00000000fffff984 */ /* 0x000fe20000000800 */
[----:B------:R-:W-:Y:S01]  /*8a50*/  @!PT LDS RZ, [RZ] ;  /* 0x00000000fffff984 */ /* 0x000fe20000000800 */
[----:B------:R-:W-:Y:S01]  /*8a60*/  @!PT LDS RZ, [RZ] ;  /* 0x00000000fffff984 */ /* 0x000fe20000000800 */
[----:B------:R-:W-:Y:S02]  /*8a70*/  @!P4 LDGSTS.E.BYPASS.LTC128B.128 [R238+0x14000], desc[UR24][R18.64+0x100] ;  /* 0x1400010012eecfae */ /* 0x000fe4000b901d58 */
[----:B------:R-:W-:Y:S01]  /*8a80*/  @!P5 IMAD.X R0, R7, 0x1, R168, P1 ;  /* 0x000000010700d824 */ /* 0x000fe200008e06a8 */
[----:B------:R-:W-:Y:S01]  /*8a90*/  @!P6 LEA.HI.X R25, R9, R249, R7, 0x1, P2 ;  /* 0x000000f90919e211 */ /* 0x000fe200010f0c07 */
[----:B------:R-:W-:Y:S01]  /*8aa0*/  @P3 STS.128 [R238+0x16000], RZ ;  /* 0x016000ffee003388 */ /* 0x000fe20000000c00 */
[----:B------:R-:W-:Y:S02]  /*8ab0*/  @!P5 LEA R22, P2, R5, UR8, 0x1 ;  /* 0x000000080516dc11 */ /* 0x000fe4000f8408ff */
[----:B------:R-:W-:Y:S01]  /*8ac0*/  @!P4 IADD3 R11, P1, R9, R170, RZ ;  /* 0x000000aa090bc210 */ /* 0x000fe20007f3e0ff */
[----:B------:R-:W-:Y:S01]  /*8ad0*/  @!PT LDS RZ, [RZ] ;  /* 0x00000000fffff984 */ /* 0x000fe20000000800 */
[----:B------:R-:W-:Y:S01]  /*8ae0*/  @!PT LDS RZ, [RZ] ;  /* 0x00000000fffff984 */ /* 0x000fe20000000800 */
[----:B------:R-:W-:Y:S01]  /*8af0*/  @!PT LDS RZ, [RZ] ;  /* 0x00000000fffff984 */ /* 0x000fe20000000800 */
[----:B------:R-:W-:Y:S01]  /*8b00*/  @!P3 LDGSTS.E.BYPASS.LTC128B.128 [R238+0x16000], desc[UR24][R16.64+0x180] ;  /* 0x1600018010eebfae */ /* 0x000fe2000b901d58 */
[----:B------:R-:W-:-:S02]  /*8b10*/  @!P5 LEA.HI.X R23, R5, UR9, R0, 0x1, P2 ;  /* 0x000000090517dc11 */ /* 0x000fc400090f0c00 */
[----:B------:R-:W-:Y:S01]  /*8b20*/  @!P4 LEA R14, P2, R11, UR8, 0x1 ;  /* 0x000000080b0ecc11 */ /* 0x000fe2000f8408ff */
[----:B------:R-:W-:Y:S01]  /*8b30*/  @!P4 IMAD.X R0, R7, 0x1, R168, P1 ;  /* 0x000000010700c824 */ /* 0x000fe200008e06a8 */
[----:B------:R-:W-:Y:S01]  /*8b40*/  @!P3 IADD3 R5, P1, R9, R170, RZ ;  /* 0x000000aa0905b210 */ /* 0x000fe20007f3e0ff */
[----:B------:R-:W-:Y:S03]  /*8b50*/  @P6 STS.128 [R238+0x10800], RZ ;  /* 0x010800ffee006388 */ /* 0x000fe60000000c00 */
[----:B------:R-:W-:Y:S01]  /*8b60*/  @!P4 LEA.HI.X R15, R11, UR9, R0, 0x1, P2 ;  /* 0x000000090b0fcc11 */ /* 0x000fe200090f0c00 */
[----:B------:R-:W-:Y:S01]  /*8b70*/  @!P3 IMAD.X R0, R7, 0x1, R168, P1 ;  /* 0x000000010700b824 */ /* 0x000fe200008e06a8 */
[----:B------:R-:W-:Y:S01]  /*8b80*/  @!P3 LEA R12, P1, R5, UR8, 0x1 ;  /* 0x00000008050cbc11 */ /* 0x000fe2000f8208ff */
[----:B------:R-:W-:Y:S01]  /*8b90*/  @!PT LDS RZ, [RZ] ;  /* 0x00000000fffff984 */ /* 0x000fe20000000800 */
[----:B------:R-:W-:Y:S01]  /*8ba0*/  @!PT LDS RZ, [RZ] ;  /* 0x00000000fffff984 */ /* 0x000fe20000000800 */
[----:B------:R-:W-:Y:S01]  /*8bb0*/  @!PT LDS RZ, [RZ] ;  /* 0x00000000fffff984 */ /* 0x000fe20000000800 */
[----:B------:R-:W-:Y:S01]  /*8bc0*/  @!P6 LDGSTS.E.BYPASS.LTC128B.128 [R238+0x10800], desc[UR24][R24.64] ;  /* 0x1080000018eeefae */ /* 0x000fe2000b901d58 */
[----:B------:R-:W-:-:S02]  /*8bd0*/  IADD3 R9, P2, R9, UR28, RZ ;  /* 0x0000001c09097c10 */ /* 0x000fc4000ff5e0ff */
[----:B------:R-:W-:Y:S01]  /*8be0*/  @!P3 LEA.HI.X R13, R5, UR9, R0, 0x1, P1 ;  /* 0x00000009050dbc11 */ /* 0x000fe200088f0c00 */
[----:B------:R-:W-:Y:S01]  /*8bf0*/  @P5 STS.128 [R238+0x12800], RZ ;  /* 0x012800ffee005388 */ /* 0x000fe20000000c00 */
[----:B------:R-:W-:Y:S02]  /*8c00*/  IADD3.X R7, R7, UR27, RZ, P2, !PT ;  /* 0x0000001b07077c10 */ /* 0x000fe400097fe4ff */
[C---:B------:R-:W-:Y:S01]  /*8c10*/  @!P5 IADD3 R11, P1, R9.reuse, R170, RZ ;  /* 0x000000aa090bd210 */ /* 0x040fe20007f3e0ff */
[----:B------:R-:W-:Y:S01]  /*8c20*/  @!PT LDS RZ, [RZ] ;  /* 0x00000000fffff984 */ /* 0x000fe20000000800 */
[----:B------:R-:W-:Y:S01]  /*8c30*/  @!PT LDS RZ, [RZ] ;  /* 0x00000000fffff984 */ /* 0x000fe20000000800 */
[----:B------:R-:W-:Y:S01]  /*8c40*/  @!PT LDS RZ, [RZ] ;  /* 0x00000000fffff984 */ /* 0x000fe20000000800 */
[----:B------:R-:W-:Y:S01]  /*8c50*/  @!P5 LDGSTS.E.BYPASS.LTC128B.128 [R238+0x12800], desc[UR24][R22.64+0x80] ;  /* 0x1280008016eedfae */ /* 0x000fe2000b901d58 */
[----:B------:R-:W-:-:S03]  /*8c60*/  @!P6 LEA R20, P2, R9, R248, 0x1 ;  /* 0x000000f80914e211 */ /* 0x000fc600078408ff */
[--C-:B------:R-:W-:Y:S01]  /*8c70*/  @!P5 IMAD.X R0, R7, 0x1, R168.reuse, P1 ;  /* 0x000000010700d824 */ /* 0x100fe200008e06a8 */
[C---:B------:R-:W-:Y:S01]  /*8c80*/  @!P6 LEA.HI.X R21, R9.reuse, R249, R7, 0x1, P2 ;  /* 0x000000f90915e211 */ /* 0x040fe200010f0c07 */
[----:B------:R-:W-:Y:S01]  /*8c90*/  @P4 STS.128 [R238+0x14800], RZ ;  /* 0x014800ffee004388 */ /* 0x000fe20000000c00 */
[----:B------:R-:W-:Y:S02]  /*8ca0*/  @!P4 IADD3 R5, P1, R9, R170, RZ ;  /* 0x000000aa0905c210 */ /* 0x000fe40007f3e0ff */
[----:B------:R-:W-:Y:S01]  /*8cb0*/  @!P5 LEA R10, P2, R11, UR8, 0x1 ;  /* 0x000000080b0adc11 */ /* 0x000fe2000f8408ff */
[----:B------:R-:W-:Y:S01]  /*8cc0*/  @!PT LDS RZ, [RZ] ;  /* 0x00000000fffff984 */ /* 0x000fe20000000800 */
[----:B------:R-:W-:Y:S01]  /*8cd0*/  @!PT LDS RZ, [RZ] ;  /* 0x00000000fffff984 */ /* 0x000fe20000000800 */
[----:B------:R-:W-:Y:S01]  /*8ce0*/  @!PT LDS RZ, [RZ] ;  /* 0x00000000fffff984 */ /* 0x000fe20000000800 */
[----:B------:R-:W-:Y:S02]  /*8cf0*/  @!P4 LDGSTS.E.BYPASS.LTC128B.128 [R238+0x14800], desc[UR24][R14.64+0x100] ;  /* 0x148001000eeecfae */ /* 0x000fe4000b901d58 */
[----:B------:R-:W-:Y:S01]  /*8d00*/  @!P4 IMAD.X R4, R7, 0x1, R168, P1 ;  /* 0x000000010704c824 */ /* 0x000fe200008e06a8 */
[----:B------:R-:W-:Y:S01]  /*8d10*/  @!P5 LEA.HI.X R11, R11, UR9, R0, 0x1, P2 ;  /* 0x000000090b0bdc11 */ /* 0x000fe200090f0c00 */
[----:B------:R-:W-:Y:S01]  /*8d20*/  @P3 STS.128 [R238+0x16800], RZ ;  /* 0x016800ffee003388 */ /* 0x000fe20000000c00 */
[----:B------:R-:W-:-:S02]  /*8d30*/  @!P4 LEA R30, P2, R5, UR8, 0x1 ;  /* 0x00000008051ecc11 */ /* 0x000fc4000f8408ff */
[----:B------:R-:W-:Y:S01]  /*8d40*/  @!P3 IADD3 R0, P1, R9, R170, RZ ;  /* 0x000000aa0900b210 */ /* 0x000fe20007f3e0ff */
[----:B------:R-:W-:Y:S01]  /*8d50*/  @!PT LDS RZ, [RZ] ;  /* 0x00000000fffff984 */ /* 0x000fe20000000800 */
[----:B------:R-:W-:Y:S01]  /*8d60*/  @!PT LDS RZ, [RZ] ;  /* 0x00000000fffff984 */ /* 0x000fe20000000800 */
[----:B------:R-:W-:Y:S01]  /*8d70*/  @!PT LDS RZ, [RZ] ;  /* 0x00000000fffff984 */ /* 0x000fe20000000800 */
[----:B------:R1:W-:Y:S01]  /*8d80*/  @!P3 LDGSTS.E.BYPASS.LTC128B.128 [R238+0x16800], desc[UR24][R12.64+0x180] ;  /* 0x168001800ceebfae */ /* 0x0003e2000b901d58 */
[----:B------:R-:W-:Y:S02]  /*8d90*/  @!P4 LEA.HI.X R31, R5, UR9, R4, 0x1, P2 ;  /* 0x00000009051fcc11 */ /* 0x000fe400090f0c04 */
[----:B------:R-:W-:Y:S01]  /*8da0*/  IADD3 R9, P2, R9, UR28, RZ ;  /* 0x0000001c09097c10 */ /* 0x000fe2000ff5e0ff */
[C---:B------:R-:W-:Y:S01]  /*8db0*/  @!P3 IMAD.X R5, R7.reuse, 0x1, R168, P1 ;  /* 0x000000010705b824 */ /* 0x040fe200008e06a8 */
[C---:B------:R-:W-:Y:S01]  /*8dc0*/  @!P3 LEA R32, P1, R0.reuse, UR8, 0x1 ;  /* 0x000000080020bc11 */ /* 0x040fe2000f8208ff */
[----:B------:R-:W-:Y:S01]  /*8dd0*/  @P6 STS.128 [R238+0x11000], RZ ;  /* 0x011000ffee006388 */ /* 0x000fe20000000c00 */
[----:B------:R-:W-:Y:S02]  /*8de0*/  IADD3.X R7, R7, UR27, RZ, P2, !PT ;  /* 0x0000001b07077c10 */ /* 0x000fe400097fe4ff */
[C---:B------:R-:W-:Y:S01]  /*8df0*/  @!P6 LEA R34, P2, R9.reuse, R248, 0x1 ;  /* 0x000000f80922e211 */ /* 0x040fe200078408ff */
[----:B------:R-:W-:Y:S01]  /*8e00*/  @!PT LDS RZ, [RZ] ;  /* 0x00000000fffff984 */ /* 0x000fe20000000800 */
[----:B------:R-:W-:Y:S01]  /*8e10*/  @!PT LDS RZ, [RZ] ;  /* 0x00000000fffff984 */ /* 0x000fe20000000800 */
[----:B------:R-:W-:Y:S01]  /*8e20*/  @!PT LDS RZ, [RZ] ;  /* 0x00000000fffff984 */ /* 0x000fe20000000800 */
[----:B------:R2:W-:Y:S01]  /*8e30*/  @!P6 LDGSTS.E.BYPASS.LTC128B.128 [R238+0x11000], desc[UR24][R20.64] ;  /* 0x1100000014eeefae */ /* 0x0005e2000b901d58 */
[----:B------:R-:W-:Y:S01]  /*8e40*/  @!P3 LEA.HI.X R33, R0, UR9, R5, 0x1, P1 ;  /* 0x000000090021bc11 */ /* 0x000fe200088f0c05 */
[----:B------:R-:W-:Y:S01]  /*8e50*/  IMAD.MOV.U32 R248, RZ, RZ, R200 ;  /* 0x000000fffff87224 */ /* 0x000fe200078e00c8 */
[C---:B------:R-:W-:Y:S01]  /*8e60*/  @!P6 LEA.HI.X R35, R9.reuse, R249, R7, 0x1, P2 ;  /* 0x000000f90923e211 */ /* 0x040fe200010f0c07 */
[----:B------:R-:W-:Y:S01]  /*8e70*/  @P5 STS.128 [R238+0x13000], RZ ;  /* 0x013000ffee005388 */ /* 0x000fe20000000c00 */
[CC--:B------:R-:W-:Y:S01]  /*8e80*/  @!P5 IADD3 R0, P1, R9.reuse, R170.reuse, RZ ;  /* 0x000000aa0900d210 */ /* 0x0c0fe20007f3e0ff */
[----:B------:R-:W-:Y:S01]  /*8e90*/  IMAD.MOV.U32 R249, RZ, RZ, R201 ;  /* 0x000000fffff97224 */ /* 0x000fe200078e00c9 */
[-C--:B------:R-:W-:Y:S01]  /*8ea0*/  @!P4 IADD3 R4, P2, R9, R170.reuse, RZ ;  /* 0x000000aa0904c210 */ /* 0x080fe20007f5e0ff */
[----:B------:R-:W-:Y:S01]  /*8eb0*/  @!PT LDS RZ, [RZ] ;  /* 0x00000000fffff984 */ /* 0x000fe20000000800 */
[----:B------:R-:W-:Y:S01]  /*8ec0*/  @!PT LDS RZ, [RZ] ;  /* 0x00000000fffff984 */ /* 0x000fe20000000800 */
[----:B------:R-:W-:Y:S01]  /*8ed0*/  @!PT LDS RZ, [RZ] ;  /* 0x00000000fffff984 */ /* 0x000fe20000000800 */
[----:B------:R-:W-:Y:S02]  /*8ee0*/  @!P5 LDGSTS.E.BYPASS.LTC128B.128 [R238+0x13000], desc[UR24][R10.64+0x80] ;  /* 0x130000800aeedfae */ /* 0x000fe4000b901d58 */
[--C-:B------:R-:W-:Y:S01]  /*8ef0*/  @!P5 IMAD.X R5, R7, 0x1, R168.reuse, P1 ;  /* 0x000000010705d824 */ /* 0x100fe200008e06a8 */
[----:B------:R-:W-:Y:S01]  /*8f00*/  @!P3 IADD3 R9, P1, R9, R170, RZ ;  /* 0x000000aa0909b210 */ /* 0x000fe20007f3e0ff */
[C-C-:B------:R-:W-:Y:S01]  /*8f10*/  @!P4 IMAD.X R29, R7.reuse, 0x1, R168.reuse, P2 ;  /* 0x00000001071dc824 */ /* 0x140fe200010e06a8 */
[C---:B------:R-:W-:Y:S01]  /*8f20*/  @!P5 LEA R172, P2, R0.reuse, UR8, 0x1 ;  /* 0x0000000800acdc11 */ /* 0x040fe2000f8408ff */
[----:B------:R-:W-:Y:S02]  /*8f30*/  @P4 STS.128 [R238+0x15000], RZ ;  /* 0x015000ffee004388 */ /* 0x000fe40000000c00 */
[----:B------:R-:W-:Y:S01]  /*8f40*/  @!P3 IMAD.X R168, R7, 0x1, R168, P1 ;  /* 0x0000000107a8b824 */ /* 0x000fe200008e06a8 */
[----:B------:R-:W-:Y:S01]  /*8f50*/  @!P5 LEA.HI.X R173, R0, UR9, R5, 0x1, P2 ;  /* 0x0000000900addc11 */ /* 0x000fe200090f0c05 */
[----:B------:R-:W-:Y:S01]  /*8f60*/  @!PT LDS RZ, [RZ] ;  /* 0x00000000fffff984 */ /* 0x000fe20000000800 */
[----:B------:R-:W-:Y:S01]  /*8f70*/  @!PT LDS RZ, [RZ] ;  /* 0x00000000fffff984 */ /* 0x000fe20000000800 */
[----:B------:R-:W-:Y:S01]  /*8f80*/  @!PT LDS RZ, [RZ] ;  /* 0x00000000fffff984 */ /* 0x000fe20000000800 */
[----:B------:R-:W-:Y:S01]  /*8f90*/  @!P4 LDGSTS.E.BYPASS.LTC128B.128 [R238+0x15000], desc[UR24][R30.64+0x100] ;  /* 0x150001001eeecfae */ /* 0x000fe2000b901d58 */
[----:B------:R-:W-:-:S02]  /*8fa0*/  @!P4 LEA R174, P2, R4, UR8, 0x1 ;  /* 0x0000000804aecc11 */ /* 0x000fc4000f8408ff */
[C---:B------:R-:W-:Y:S01]  /*8fb0*/  @!P3 LEA R8, P1, R9.reuse, UR8, 0x1 ;  /* 0x000000080908bc11 */ /* 0x040fe2000f8208ff */
[----:B------:R-:W-:Y:S01]  /*8fc0*/  @P3 STS.128 [R238+0x17000], RZ ;  /* 0x017000ffee003388 */ /* 0x000fe20000000c00 */
[----:B------:R-:W-:Y:S02]  /*8fd0*/  @!P4 LEA.HI.X R175, R4, UR9, R29, 0x1, P2 ;  /* 0x0000000904afcc11 */ /* 0x000fe400090f0c1d */
[----:B------:R-:W-:Y:S01]  /*8fe0*/  @!P3 LEA.HI.X R9, R9, UR9, R168, 0x1, P1 ;  /* 0x000000090909bc11 */ /* 0x000fe200088f0ca8 */
[----:B------:R-:W-:Y:S01]  /*8ff0*/  @!PT LDS RZ, [RZ] ;  /* 0x00000000fffff984 */ /* 0x000fe20000000800 */
[----:B------:R-:W-:Y:S01]  /*9000*/  @!PT LDS RZ, [RZ] ;  /* 0x00000000fffff984 */ /* 0x000fe20000000800 */
[----:B------:R-:W-:Y:S01]  /*9010*/  @!PT LDS RZ, [RZ] ;  /* 0x00000000fffff984 */ /* 0x000fe20000000800 */
[----:B------:R-:W-:Y:S04]  /*9020*/  @!P3 LDGSTS.E.BYPASS.LTC128B.128 [R238+0x17000], desc[UR24][R32.64+0x180] ;  /* 0x1700018020eebfae */ /* 0x000fe8000b901d58 */
[----:B------:R-:W-:Y:S04]  /*9030*/  @P6 STS.128 [R238+0x11800], RZ ;  /* 0x011800ffee006388 */ /* 0x000fe80000000c00 */
[----:B------:R-:W-:Y:S01]  /*9040*/  @!PT LDS RZ, [RZ] ;  /* 0x00000000fffff984 */ /* 0x000fe20000000800 */
[----:B------:R-:W-:Y:S01]  /*9050*/  @!PT LDS RZ, [RZ] ;  /* 0x00000000fffff984 */ /* 0x000fe20000000800 */
[----:B------:R-:W-:Y:S01]  /*9060*/  @!PT LDS RZ, [RZ] ;  /* 0x00000000fffff984 */ /* 0x000fe20000000800 */
[----:B------:R3:W-:Y:S04]  /*9070*/  @!P6 LDGSTS.E.BYPASS.LTC128B.128 [R238+0x11800], desc[UR24][R34.64] ;  /* 0x1180000022eeefae */ /* 0x0007e8000b901d58 */
[----:B------:R-:W-:Y:S04]  /*9080*/  @P5 STS.128 [R238+0x13800], RZ ;  /* 0x013800ffee005388 */ /* 0x000fe80000000c00 */
        /* <DEDUP_REMOVED lines=14> */
[----:B------:R-:W-:Y:S04]  /*9170*/  LDSM.16.M88.4 R168, [R234] ;  /* 0x00000000eaa8783b */ /* 0x000fe80000000200 */
[----:B-1----:R-:W1:Y:S04]  /*9180*/  LDSM.16.M88.4 R12, [R233+0x8000] ;  /* 0x00800000e90c783b */ /* 0x002e680000000200 */
[----:B------:R-:W4:Y:S04]  /*9190*/  LDSM.16.M88.4 R4, [R233+0x8800] ;  /* 0x00880000e904783b */ /* 0x000f280000000200 */
[----:B------:R-:W5:Y:S04]  /*91a0*/  LDSM.16.M88.4 R176, [R233+0x9000] ;  /* 0x00900000e9b0783b */ /* 0x000f680000000200 */
[----:B------:R-:W5:Y:S04]  /*91b0*/  LDSM.16.M88.4 R24, [R233+0x9800] ;  /* 0x00980000e918783b */ /* 0x000f680000000200 */
[----:B--2---:R-:W-:Y:S04]  /*91c0*/  LDSM.16.M88.4 R20, [R232] ;  /* 0x00000000e814783b */ /* 0x004fe80000000200 */
[----:B---3--:R-:W2:Y:S04]  /*91d0*/  LDSM.16.M88.4 R32, [R231] ;  /* 0x00000000e720783b */ /* 0x008ea80000000200 */
[----:B------:R-:W3:Y:S04]  /*91e0*/  LDSM.16.M88.4 R28, [R223] ;  /* 0x00000000df1c783b */ /* 0x000ee80000000200 */
[----:B------:R-:W3:Y:S04]  /*91f0*/  LDSM.16.M88.4 R196, [R222] ;  /* 0x00000000dec4783b */ /* 0x000ee80000000200 */
[----:B------:R-:W3:Y:S04]  /*9200*/  LDSM.16.M88.4 R192, [R221] ;  /* 0x00000000ddc0783b */ /* 0x000ee80000000200 */
[----:B------:R-:W-:Y:S01]  /*9210*/  LDSM.16.M88.4 R188, [R227+0x8000] ;  /* 0x00800000e3bc783b */ /* 0x000fe20000000200 */
[C---:B-1----:R-:W-:Y:S03]  /*9220*/  HMMA.16816.F32.BF16 R16, R168.reuse, R12, RZ ;  /* 0x0000000ca810723c */ /* 0x042fe600000418ff */
[----:B------:R-:W-:Y:S01]  /*9230*/  LDSM.16.M88.4 R184, [R227+0x8800] ;  /* 0x00880000e3b8783b */ /* 0x000fe20000000200 */
[----:B------:R-:W1:Y:S02]  /*9240*/  S2R R0, SR_TID.X ;  /* 0x0000000000007919 */ /* 0x000e640000002100 */
[C---:B----4-:R-:W-:Y:S01]  /*9250*/  HMMA.16816.F32.BF16 R8, R168.reuse, R4, RZ ;  /* 0x00000004a808723c */ /* 0x050fe200000418ff */
[----:B------:R-:W0:Y:S05]  /*9260*/  LDGDEPBAR ;  /* 0x00000000000079af */ /* 0x000e2a0000000000 */
[C---:B------:R-:W-:Y:S06]  /*9270*/  HMMA.16816.F32.BF16 R12, R168.reuse, R14, RZ ;  /* 0x0000000ea80c723c */ /* 0x040fec00000418ff */
[C---:B------:R-:W-:Y:S06]  /*9280*/  HMMA.16816.F32.BF16 R4, R168.reuse, R6, RZ ;  /* 0x00000006a804723c */ /* 0x040fec00000418ff */
[C---:B-----5:R-:W-:Y:S06]  /*9290*/  HMMA.16816.F32.BF16 R180, R168.reuse, R176, RZ ;  /* 0x000000b0a8b4723c */ /* 0x060fec00000418ff */
[C---:B------:R-:W-:Y:S06]  /*92a0*/  HMMA.16816.F32.BF16 R176, R168.reuse, R178, RZ ;  /* 0x000000b2a8b0723c */ /* 0x040fec00000418ff */
[----:B------:R-:W-:Y:S01]  /*92b0*/  HMMA.16816.F32.BF16 R172, R168, R24, RZ ;  /* 0x00000018a8ac723c */ /* 0x000fe200000418ff */
[----:B-1----:R-:W-:-:S05]  /*92c0*/  IMAD.SHL.U32 R0, R0, 0x2, RZ ;  /* 0x0000000200007824 */ /* 0x002fca00078e00ff */
[----:B------:R-:W-:Y:S01]  /*92d0*/  HMMA.16816.F32.BF16 R168, R168, R26, RZ ;  /* 0x0000001aa8a8723c */ /* 0x000fe200000418ff */
[----:B------:R-:W1:Y:S05]  /*92e0*/  LDSM.16.M88.4 R24, [R230] ;  /* 0x00000000e618783b */ /* 0x000e6a0000000200 */
[C---:B--2---:R-:W-:Y:S06]  /*92f0*/  HMMA.16816.F32.BF16 R16, R20.reuse, R32, R16 ;  /* 0x000000201410723c */ /* 0x044fec0000041810 */
[C---:B------:R-:W-:Y:S01]  /*9300*/  HMMA.16816.F32.BF16 R12, R20.reuse, R34, R12 ;  /* 0x00000022140c723c */ /* 0x040fe2000004180c */
[----:B------:R-:W2:Y:S05]  /*9310*/  LDSM.16.M88.4 R32, [R227+0x9000] ;  /* 0x00900000e320783b */ /* 0x000eaa0000000200 */
[C---:B---3--:R-:W-:Y:S06]  /*9320*/  HMMA.16816.F32.BF16 R8, R20.reuse, R28, R8 ;  /* 0x0000001c1408723c */ /* 0x048fec0000041808 */
[C---:B------:R-:W-:Y:S01]  /*9330*/  HMMA.16816.F32.BF16 R4, R20.reuse, R30, R4 ;  /* 0x0000001e1404723c */ /* 0x040fe20000041804 */
[----:B------:R-:W3:Y:S05]  /*9340*/  LDSM.16.M88.4 R28, [R227+0x9800] ;  /* 0x00980000e31c783b */ /* 0x000eea0000000200 */
[C---:B------:R-:W-:Y:S06]  /*9350*/  HMMA.16816.F32.BF16 R180, R20.reuse, R196, R180 ;  /* 0x000000c414b4723c */ /* 0x040fec00000418b4 */
[C---:B------:R-:W-:Y:S01]  /*9360*/  HMMA.16816.F32.BF16 R176, R20.reuse, R198, R176 ;  /* 0x000000c614b0723c */ /* 0x040fe200000418b0 */
[----:B------:R-:W-:Y:S05]  /*9370*/  LDSM.16.M88.4 R196, [R220] ;  /* 0x00000000dcc4783b */ /* 0x000fea0000000200 */
[C---:B------:R-:W-:Y:S06]  /*9380*/  HMMA.16816.F32.BF16 R172, R20.reuse, R192, R172 ;  /* 0x000000c014ac723c */ /* 0x040fec00000418ac */
[----:B------:R-:W-:Y:S01]  /*9390*/  HMMA.16816.F32.BF16 R168, R20, R194, R168 ;  /* 0x000000c214a8723c */ /* 0x000fe200000418a8 */
[----:B------:R-:W4:Y:S04]  /*93a0*/  LDSM.16.M88.4 R20, [R229] ;  /* 0x00000000e514783b */ /* 0x000f280000000200 */
[----:B------:R-:W5:Y:S01]  /*93b0*/  LDSM.16.M88.4 R192, [R220+0x800] ;  /* 0x00080000dcc0783b */ /* 0x000f620000000200 */
[C---:B-1----:R-:W-:Y:S06]  /*93c0*/  HMMA.16816.F32.BF16 R16, R24.reuse, R188, R16 ;  /* 0x000000bc1810723c */ /* 0x042fec0000041810 */
[C---:B------:R-:W-:Y:S01]  /*93d0*/  HMMA.16816.F32.BF16 R12, R24.reuse, R190, R12 ;  /* 0x000000be180c723c */ /* 0x040fe2000004180c */
[----:B------:R-:W1:Y:S05]  /*93e0*/  LDSM.16.M88.4 R188, [R220+0x1000] ;  /* 0x00100000dcbc783b */ /* 0x000e6a0000000200 */
[C---:B------:R-:W-:Y:S06]  /*93f0*/  HMMA.16816.F32.BF16 R8, R24.reuse, R184, R8 ;  /* 0x000000b81808723c */ /* 0x040fec0000041808 */
[C---:B------:R-:W-:Y:S01]  /*9400*/  HMMA.16816.F32.BF16 R4, R24.reuse, R186, R4 ;  /* 0x000000ba1804723c */ /* 0x040fe20000041804 */
[----:B------:R-:W1:Y:S05]  /*9410*/  LDSM.16.M88.4 R184, [R220+0x1800] ;  /* 0x00180000dcb8783b */ /* 0x000e6a0000000200 */
[C---:B--2---:R-:W-:Y:S06]  /*9420*/  HMMA.16816.F32.BF16 R180, R24.reuse, R32, R180 ;  /* 0x0000002018b4723c */ /* 0x044fec00000418b4 */
[C---:B------:R-:W-:Y:S01]  /*9430*/  HMMA.16816.F32.BF16 R176, R24.reuse, R34, R176 ;  /* 0x0000002218b0723c */ /* 0x040fe200000418b0 */
[----:B------:R-:W-:Y:S05]  /*9440*/  LDSM.16.M88.4 R32, [R233+0xa000] ;  /* 0x00a00000e920783b */ /* 0x000fea0000000200 */
[C---:B---3--:R-:W-:Y:S06]  /*9450*/  HMMA.16816.F32.BF16 R172, R24.reuse, R28, R172 ;  /* 0x0000001c18ac723c */ /* 0x048fec00000418ac */
[----:B------:R-:W-:Y:S01]  /*9460*/  HMMA.16816.F32.BF16 R168, R24, R30, R168 ;  /* 0x0000001e18a8723c */ /* 0x000fe200000418a8 */
[----:B------:R-:W2:Y:S04]  /*9470*/  LDSM.16.M88.4 R24, [R234+0x2000] ;  /* 0x00200000ea18783b */ /* 0x000ea80000000200 */
[----:B------:R-:W3:Y:S01]  /*9480*/  LDSM.16.M88.4 R28, [R233+0xa800] ;  /* 0x00a80000e91c783b */ /* 0x000ee20000000200 */
[C---:B----4-:R-:W-:Y:S06]  /*9490*/  HMMA.16816.F32.BF16 R16, R20.reuse, R196, R16 ;  /* 0x000000c41410723c */ /* 0x050fec0000041810 */
[C---:B------:R-:W-:Y:S01]  /*94a0*/  HMMA.16816.F32.BF16 R12, R20.reuse, R198, R12 ;  /* 0x000000c6140c723c */ /* 0x040fe2000004180c */
[----:B------:R-:W4:Y:S05]  /*94b0*/  LDSM.16.M88.4 R196, [R233+0xb000] ;  /* 0x00b00000e9c4783b */ /* 0x000f2a0000000200 */
[C---:B-----5:R-:W-:Y:S06]  /*94c0*/  HMMA.16816.F32.BF16 R8, R20.reuse, R192, R8 ;  /* 0x000000c01408723c */ /* 0x060fec0000041808 */
[C---:B------:R-:W-:Y:S01]  /*94d0*/  HMMA.16816.F32.BF16 R4, R20.reuse, R194, R4 ;  /* 0x000000c21404723c */ /* 0x040fe20000041804 */
[----:B------:R-:W-:Y:S05]  /*94e0*/  LDSM.16.M88.4 R192, [R216] ;  /* 0x00000000d8c0783b */ /* 0x000fea0000000200 */
[C---:B-1----:R-:W-:Y:S06]  /*94f0*/  HMMA.16816.F32.BF16 R180, R20.reuse, R188, R180 ;  /* 0x000000bc14b4723c */ /* 0x042fec00000418b4 */
[C---:B------:R-:W-:Y:S01]  /*9500*/  HMMA.16816.F32.BF16 R176, R20.reuse, R190, R176 ;  /* 0x000000be14b0723c */ /* 0x040fe200000418b0 */
[----:B------:R-:W1:Y:S05]  /*9510*/  LDSM.16.M88.4 R188, [R233+0xb800] ;  /* 0x00b80000e9bc783b */ /* 0x000e6a0000000200 */
[C---:B------:R-:W-:Y:S06]  /*9520*/  HMMA.16816.F32.BF16 R172, R20.reuse, R184, R172 ;  /* 0x000000b814ac723c */ /* 0x040fec00000418ac */
[----:B------:R-:W-:Y:S01]  /*9530*/  HMMA.16816.F32.BF16 R168, R20, R186, R168 ;  /* 0x000000ba14a8723c */ /* 0x000fe200000418a8 */
[----:B------:R-:W-:Y:S04]  /*9540*/  LDSM.16.M88.4 R20, [R232+0x2000] ;  /* 0x00200000e814783b */ /* 0x000fe80000000200 */
[----:B------:R-:W5:Y:S01]  /*9550*/  LDSM.16.M88.4 R184, [R219] ;  /* 0x00000000dbb8783b */ /* 0x000f620000000200 */
[C---:B--2---:R-:W-:Y:S06]  /*9560*/  HMMA.16816.F32.BF16 R16, R24.reuse, R32, R16 ;  /* 0x000000201810723c */ /* 0x044fec0000041810 */
[C---:B------:R-:W-:Y:S01]  /*9570*/  HMMA.16816.F32.BF16 R12, R24.reuse, R34, R12 ;  /* 0x00000022180c723c */ /* 0x040fe2000004180c */
[----:B------:R-:W2:Y:S05]  /*9580*/  LDSM.16.M88.4 R32, [R218] ;  /* 0x00000000da20783b */ /* 0x000eaa0000000200 */
[C---:B---3--:R-:W-:Y:S06]  /*9590*/  HMMA.16816.F32.BF16 R8, R24.reuse, R28, R8 ;  /* 0x0000001c1808723c */ /* 0x048fec0000041808 */
[C---:B------:R-:W-:Y:S01]  /*95a0*/  HMMA.16816.F32.BF16 R4, R24.reuse, R30, R4 ;  /* 0x0000001e1804723c */ /* 0x040fe20000041804 */
[----:B------:R-:W3:Y:S05]  /*95b0*/  LDSM.16.M88.4 R28, [R217] ;  /* 0x00000000d91c783b */ /* 0x000eea0000000200 */
[C---:B----4-:R-:W-:Y:S06]  /*95c0*/  HMMA.16816.F32.BF16 R180, R24.reuse, R196, R180 ;  /* 0x000000c418b4723c */ /* 0x050fec00000418b4 */
[C---:B------:R-:W-:Y:S01]  /*95d0*/  HMMA.16816.F32.BF16 R176, R24.reuse, R198, R176 ;  /* 0x000000c618b0723c */ /* 0x040fe200000418b0 */
[----:B------:R-:W-:Y:S05]  /*95e0*/  LDSM.16.M88.4 R196, [R220+0x2000] ;  /* 0x00200000dcc4783b */ /* 0x000fea0000000200 */
[C---:B-1----:R-:W-:Y:S06]  /*95f0*/  HMMA.16816.F32.BF16 R172, R24.reuse, R188, R172 ;  /* 0x000000bc18ac723c */ /* 0x042fec00000418ac */
[----:B------:R-:W-:Y:S01]  /*9600*/  HMMA.16816.F32.BF16 R168, R24, R190, R168 ;  /* 0x000000be18a8723c */ /* 0x000fe200000418a8 */
[----:B------:R-:W-:Y:S04]  /*9610*/  LDSM.16.M88.4 R24, [R230+0x2000] ;  /* 0x00200000e618783b */ /* 0x000fe80000000200 */
[----:B------:R-:W1:Y:S01]  /*9620*/  LDSM.16.M88.4 R188, [R227+0xa000] ;  /* 0x00a00000e3bc783b */ /* 0x000e620000000200 */
[C---:B-----5:R-:W-:Y:S06]  /*9630*/  HMMA.16816.F32.BF16 R16, R20.reuse, R184, R16 ;  /* 0x000000b81410723c */ /* 0x060fec0000041810 */
[C---:B------:R-:W-:Y:S01]  /*9640*/  HMMA.16816.F32.BF16 R12, R20.reuse, R186, R12 ;  /* 0x000000ba140c723c */ /* 0x040fe2000004180c */
[----:B------:R-:W4:Y:S05]  /*9650*/  LDSM.16.M88.4 R184, [R227+0xa800] ;  /* 0x00a80000e3b8783b */ /* 0x000f2a0000000200 */
[C---:B--2---:R-:W-:Y:S06]  /*9660*/  HMMA.16816.F32.BF16 R8, R20.reuse, R32, R8 ;  /* 0x000000201408723c */ /* 0x044fec0000041808 */
[C---:B------:R-:W-:Y:S01]  /*9670*/  HMMA.16816.F32.BF16 R4, R20.reuse, R34, R4 ;  /* 0x000000221404723c */ /* 0x040fe20000041804 */
[----:B------:R-:W2:Y:S05]  /*9680*/  LDSM.16.M88.4 R32, [R227+0xb000] ;  /* 0x00b00000e320783b */ /* 0x000eaa0000000200 */
[C---:B---3--:R-:W-:Y:S06]  /*9690*/  HMMA.16816.F32.BF16 R180, R20.reuse, R28, R180 ;  /* 0x0000001c14b4723c */ /* 0x048fec00000418b4 */
[C---:B------:R-:W-:Y:S01]  /*96a0*/  HMMA.16816.F32.BF16 R176, R20.reuse, R30, R176 ;  /* 0x0000001e14b0723c */ /* 0x040fe200000418b0 */
[----:B------:R-:W3:Y:S05]  /*96b0*/  LDSM.16.M88.4 R28, [R227+0xb800] ;  /* 0x00b80000e31c783b */ /* 0x000eea0000000200 */
[C---:B------:R-:W-:Y:S06]  /*96c0*/  HMMA.16816.F32.BF16 R172, R20.reuse, R192, R172 ;  /* 0x000000c014ac723c */ /* 0x040fec00000418ac */
[----:B------:R-:W-:Y:S01]  /*96d0*/  HMMA.16816.F32.BF16 R168, R20, R194, R168 ;  /* 0x000000c214a8723c */ /* 0x000fe200000418a8 */
[----:B------:R-:W5:Y:S04]  /*96e0*/  LDSM.16.M88.4 R20, [R229+0x2000] ;  /* 0x00200000e514783b */ /* 0x000f680000000200 */
[----:B------:R-:W5:Y:S01]  /*96f0*/  LDSM.16.M88.4 R192, [R220+0x2800] ;  /* 0x00280000dcc0783b */ /* 0x000f620000000200 */
[C---:B-1----:R-:W-:Y:S06]  /*9700*/  HMMA.16816.F32.BF16 R16, R24.reuse, R188, R16 ;  /* 0x000000bc1810723c */ /* 0x042fec0000041810 */
[C---:B------:R-:W-:Y:S01]  /*9710*/  HMMA.16816.F32.BF16 R12, R24.reuse, R190, R12 ;  /* 0x000000be180c723c */ /* 0x040fe2000004180c */
[----:B------:R-:W1:Y:S05]  /*9720*/  LDSM.16.M88.4 R188, [R220+0x3000] ;  /* 0x00300000dcbc783b */ /* 0x000e6a0000000200 */
[C---:B----4-:R-:W-:Y:S06]  /*9730*/  HMMA.16816.F32.BF16 R8, R24.reuse, R184, R8 ;  /* 0x000000b81808723c */ /* 0x050fec0000041808 */
[C---:B------:R-:W-:Y:S01]  /*9740*/  HMMA.16816.F32.BF16 R4, R24.reuse, R186, R4 ;  /* 0x000000ba1804723c */ /* 0x040fe20000041804 */
[----:B------:R-:W4:Y:S05]  /*9750*/  LDSM.16.M88.4 R184, [R220+0x3800] ;  /* 0x00380000dcb8783b */ /* 0x000f2a0000000200 */
[C---:B--2---:R-:W-:Y:S06]  /*9760*/  HMMA.16816.F32.BF16 R180, R24.reuse, R32, R180 ;  /* 0x0000002018b4723c */ /* 0x044fec00000418b4 */
[C---:B------:R-:W-:Y:S01]  /*9770*/  HMMA.16816.F32.BF16 R176, R24.reuse, R34, R176 ;  /* 0x0000002218b0723c */ /* 0x040fe200000418b0 */
[----:B------:R-:W-:Y:S05]  /*9780*/  LDSM.16.M88.4 R32, [R233+0xc800] ;  /* 0x00c80000e920783b */ /* 0x000fea0000000200 */
[C---:B---3--:R-:W-:Y:S06]  /*9790*/  HMMA.16816.F32.BF16 R172, R24.reuse, R28, R172 ;  /* 0x0000001c18ac723c */ /* 0x048fec00000418ac */
[----:B------:R-:W-:Y:S01]  /*97a0*/  HMMA.16816.F32.BF16 R168, R24, R30, R168 ;  /* 0x0000001e18a8723c */ /* 0x000fe200000418a8 */
[----:B------:R-:W-:Y:S04]  /*97b0*/  LDSM.16.M88.4 R28, [R234+0x4000] ;  /* 0x00400000ea1c783b */ /* 0x000fe80000000200 */
[----:B------:R-:W2:Y:S01]  /*97c0*/  LDSM.16.M88.4 R24, [R233+0xc000] ;  /* 0x00c00000e918783b */ /* 0x000ea20000000200 */
[C---:B-----5:R-:W-:Y:S06]  /*97d0*/  HMMA.16816.F32.BF16 R16, R20.reuse, R196, R16 ;  /* 0x000000c41410723c */ /* 0x060fec0000041810 */
[C---:B------:R-:W-:Y:S01]  /*97e0*/  HMMA.16816.F32.BF16 R12, R20.reuse, R198, R12 ;  /* 0x000000c6140c723c */ /* 0x040fe2000004180c */
[----:B------:R-:W3:Y:S05]  /*97f0*/  LDSM.16.M88.4 R196, [R233+0xd000] ;  /* 0x00d00000e9c4783b */ /* 0x000eea0000000200 */
[C---:B------:R-:W-:Y:S06]  /*9800*/  HMMA.16816.F32.BF16 R8, R20.reuse, R192, R8 ;  /* 0x000000c01408723c */ /* 0x040fec0000041808 */
[C---:B------:R-:W-:Y:S01]  /*9810*/  HMMA.16816.F32.BF16 R4, R20.reuse, R194, R4 ;  /* 0x000000c21404723c */ /* 0x040fe20000041804 */
[----:B------:R-:W5:Y:S05]  /*9820*/  LDSM.16.M88.4 R192, [R233+0xd800] ;  /* 0x00d80000e9c0783b */ /* 0x000f6a0000000200 */
[C---:B-1----:R-:W-:Y:S06]  /*9830*/  HMMA.16816.F32.BF16 R180, R20.reuse, R188, R180 ;  /* 0x000000bc14b4723c */ /* 0x042fec00000418b4 */
[C---:B------:R-:W-:Y:S01]  /*9840*/  HMMA.16816.F32.BF16 R176, R20.reuse, R190, R176 ;  /* 0x000000be14b0723c */ /* 0x040fe200000418b0 */
[----:B------:R-:W-:Y:S05]  /*9850*/  LDSM.16.M88.4 R188, [R212] ;  /* 0x00000000d4bc783b */ /* 0x000fea0000000200 */
[C---:B----4-:R-:W-:Y:S06]  /*9860*/  HMMA.16816.F32.BF16 R172, R20.reuse, R184, R172 ;  /* 0x000000b814ac723c */ /* 0x050fec00000418ac */
[----:B------:R-:W-:Y:S01]  /*9870*/  HMMA.16816.F32.BF16 R168, R20, R186, R168 ;  /* 0x000000ba14a8723c */ /* 0x000fe200000418a8 */
[----:B------:R-:W-:Y:S04]  /*9880*/  LDSM.16.M88.4 R20, [R232+0x4000] ;  /* 0x00400000e814783b */ /* 0x000fe80000000200 */
[----:B------:R-:W-:Y:S01]  /*9890*/  LDSM.16.M88.4 R184, [R215] ;  /* 0x00000000d7b8783b */ /* 0x000fe20000000200 */
[C---:B--2---:R-:W-:Y:S06]  /*98a0*/  HMMA.16816.F32.BF16 R16, R28.reuse, R24, R16 ;  /* 0x000000181c10723c */ /* 0x044fec0000041810 */
[C---:B------:R-:W-:Y:S01]  /*98b0*/  HMMA.16816.F32.BF16 R12, R28.reuse, R26, R12 ;  /* 0x0000001a1c0c723c */ /* 0x040fe2000004180c */
[----:B------:R-:W1:Y:S05]  /*98c0*/  LDSM.16.M88.4 R24, [R214] ;  /* 0x00000000d618783b */ /* 0x000e6a0000000200 */
[C---:B------:R-:W-:Y:S06]  /*98d0*/  HMMA.16816.F32.BF16 R8, R28.reuse, R32, R8 ;  /* 0x000000201c08723c */ /* 0x040fec0000041808 */
[C---:B------:R-:W-:Y:S01]  /*98e0*/  HMMA.16816.F32.BF16 R4, R28.reuse, R34, R4 ;  /* 0x000000221c04723c */ /* 0x040fe20000041804 */
[----:B------:R-:W2:Y:S05]  /*98f0*/  LDSM.16.M88.4 R32, [R213] ;  /* 0x00000000d520783b */ /* 0x000eaa0000000200 */
[C---:B---3--:R-:W-:Y:S06]  /*9900*/  HMMA.16816.F32.BF16 R180, R28.reuse, R196, R180 ;  /* 0x000000c41cb4723c */ /* 0x048fec00000418b4 */
[C---:B------:R-:W-:Y:S01]  /*9910*/  HMMA.16816.F32.BF16 R176, R28.reuse, R198, R176 ;  /* 0x000000c61cb0723c */ /* 0x040fe200000418b0 */
[----:B------:R-:W-:Y:S05]  /*9920*/  LDSM.16.M88.4 R196, [R227+0xc000] ;  /* 0x00c00000e3c4783b */ /* 0x000fea0000000200 */
[C---:B-----5:R-:W-:Y:S06]  /*9930*/  HMMA.16816.F32.BF16 R172, R28.reuse, R192, R172 ;  /* 0x000000c01cac723c */ /* 0x060fec00000418ac */
[----:B------:R-:W-:Y:S01]  /*9940*/  HMMA.16816.F32.BF16 R168, R28, R194, R168 ;  /* 0x000000c21ca8723c */ /* 0x000fe200000418a8 */
[----:B------:R-:W3:Y:S04]  /*9950*/  LDSM.16.M88.4 R28, [R230+0x4000] ;  /* 0x00400000e61c783b */ /* 0x000ee80000000200 */
[----:B------:R-:W-:Y:S01]  /*9960*/  LDSM.16.M88.4 R192, [R220+0x4000] ;  /* 0x00400000dcc0783b */ /* 0x000fe20000000200 */
[C---:B-1----:R-:W-:Y:S06]  /*9970*/  HMMA.16816.F32.BF16 R8, R20.reuse, R24, R8 ;  /* 0x000000181408723c */ /* 0x042fec0000041808 */
[C---:B------:R-:W-:Y:S01]  /*9980*/  HMMA.16816.F32.BF16 R4, R20.reuse, R26, R4 ;  /* 0x0000001a1404723c */ /* 0x040fe20000041804 */
[----:B------:R-:W1:Y:S05]  /*9990*/  LDSM.16.M88.4 R24, [R227+0xd000] ;  /* 0x00d00000e318783b */ /* 0x000e6a0000000200 */
[C---:B------:R-:W-:Y:S06]  /*99a0*/  HMMA.16816.F32.BF16 R16, R20.reuse, R184, R16 ;  /* 0x000000b81410723c */ /* 0x040fec0000041810 */
[C---:B------:R-:W-:Y:S01]  /*99b0*/  HMMA.16816.F32.BF16 R12, R20.reuse, R186, R12 ;  /* 0x000000ba140c723c */ /* 0x040fe2000004180c */
[----:B------:R-:W4:Y:S05]  /*99c0*/  LDSM.16.M88.4 R184, [R227+0xc800] ;  /* 0x00c80000e3b8783b */ /* 0x000f2a0000000200 */
        /* <DEDUP_REMOVED lines=9> */
[----:B------:R-:W3:Y:S05]  /*9a60*/  LDSM.16.M88.4 R196, [R220+0x5000] ;  /* 0x00500000dcc4783b */ /* 0x000eea0000000200 */
[C---:B-1----:R-:W-:Y:S06]  /*9a70*/  HMMA.16816.F32.BF16 R180, R28.reuse, R24, R180 ;  /* 0x000000181cb4723c */ /* 0x042fec00000418b4 */
[C---:B------:R-:W-:Y:S01]  /*9a80*/  HMMA.16816.F32.BF16 R176, R28.reuse, R26, R176 ;  /* 0x0000001a1cb0723c */ /* 0x040fe200000418b0 */
[----:B------:R-:W1:Y:S05]  /*9a90*/  LDSM.16.M88.4 R24, [R220+0x5800] ;  /* 0x00580000dc18783b */ /* 0x000e6a0000000200 */
[C---:B----4-:R-:W-:Y:S06]  /*9aa0*/  HMMA.16816.F32.BF16 R8, R28.reuse, R184, R8 ;  /* 0x000000b81c08723c */ /* 0x050fec0000041808 */
[C---:B------:R-:W-:Y:S01]  /*9ab0*/  HMMA.16816.F32.BF16 R4, R28.reuse, R186, R4 ;  /* 0x000000ba1c04723c */ /* 0x040fe20000041804 */
[----:B------:R-:W-:Y:S05]  /*9ac0*/  LDSM.16.M88.4 R184, [R234+0x6000] ;  /* 0x00600000eab8783b */ /* 0x000fea0000000200 */
[C---:B--2---:R-:W-:Y:S06]  /*9ad0*/  HMMA.16816.F32.BF16 R172, R28.reuse, R32, R172 ;  /* 0x000000201cac723c */ /* 0x044fec00000418ac */
[----:B------:R-:W-:Y:S01]  /*9ae0*/  HMMA.16816.F32.BF16 R168, R28, R34, R168 ;  /* 0x000000221ca8723c */ /* 0x000fe200000418a8 */
[----:B------:R-:W2:Y:S04]  /*9af0*/  LDSM.16.M88.4 R32, [R233+0xe000] ;  /* 0x00e00000e920783b */ /* 0x000ea80000000200 */
[----:B------:R-:W4:Y:S01]  /*9b00*/  LDSM.16.M88.4 R28, [R233+0xe800] ;  /* 0x00e80000e91c783b */ /* 0x000f220000000200 */
[C---:B-----5:R-:W-:Y:S06]  /*9b10*/  HMMA.16816.F32.BF16 R16, R20.reuse, R192, R16 ;  /* 0x000000c01410723c */ /* 0x060fec0000041810 */
[C---:B------:R-:W-:Y:S01]  /*9b20*/  HMMA.16816.F32.BF16 R12, R20.reuse, R194, R12 ;  /* 0x000000c2140c723c */ /* 0x040fe2000004180c */
[----:B------:R-:W5:Y:S05]  /*9b30*/  LDSM.16.M88.4 R192, [R233+0xf000] ;  /* 0x00f00000e9c0783b */ /* 0x000f6a0000000200 */
[C---:B------:R-:W-:Y:S06]  /*9b40*/  HMMA.16816.F32.BF16 R8, R20.reuse, R188, R8 ;  /* 0x000000bc1408723c */ /* 0x040fec0000041808 */
[C---:B------:R-:W-:Y:S01]  /*9b50*/  HMMA.16816.F32.BF16 R4, R20.reuse, R190, R4 ;  /* 0x000000be1404723c */ /* 0x040fe20000041804 */
[----:B------:R-:W5:Y:S05]  /*9b60*/  LDSM.16.M88.4 R188, [R233+0xf800] ;  /* 0x00f80000e9bc783b */ /* 0x000f6a0000000200 */
[C---:B---3--:R-:W-:Y:S06]  /*9b70*/  HMMA.16816.F32.BF16 R180, R20.reuse, R196, R180 ;  /* 0x000000c414b4723c */ /* 0x048fec00000418b4 */
[C---:B------:R-:W-:Y:S01]  /*9b80*/  HMMA.16816.F32.BF16 R176, R20.reuse, R198, R176 ;  /* 0x000000c614b0723c */ /* 0x040fe200000418b0 */
[----:B------:R-:W-:Y:S05]  /*9b90*/  LDSM.16.M88.4 R196, [R208] ;  /* 0x00000000d0c4783b */ /* 0x000fea0000000200 */
[C---:B-1----:R-:W-:Y:S06]  /*9ba0*/  HMMA.16816.F32.BF16 R172, R20.reuse, R24, R172 ;  /* 0x0000001814ac723c */ /* 0x042fec00000418ac */
[----:B------:R-:W-:Y:S01]  /*9bb0*/  HMMA.16816.F32.BF16 R168, R20, R26, R168 ;  /* 0x0000001a14a8723c */ /* 0x000fe200000418a8 */
[----:B------:R-:W-:Y:S04]  /*9bc0*/  LDSM.16.M88.4 R24, [R232+0x6000] ;  /* 0x00600000e818783b */ /* 0x000fe80000000200 */
[----:B------:R-:W1:Y:S01]  /*9bd0*/  LDSM.16.M88.4 R20, [R211] ;  /* 0x00000000d314783b */ /* 0x000e620000000200 */
[C---:B--2---:R-:W-:Y:S06]  /*9be0*/  HMMA.16816.F32.BF16 R16, R184.reuse, R32, R16 ;  /* 0x00000020b810723c */ /* 0x044fec0000041810 */
[C---:B------:R-:W-:Y:S01]  /*9bf0*/  HMMA.16816.F32.BF16 R12, R184.reuse, R34, R12 ;  /* 0x00000022b80c723c */ /* 0x040fe2000004180c */
[----:B------:R-:W2:Y:S05]  /*9c00*/  LDSM.16.M88.4 R32, [R210] ;  /* 0x00000000d220783b */ /* 0x000eaa0000000200 */
[C---:B----4-:R-:W-:Y:S06]  /*9c10*/  HMMA.16816.F32.BF16 R8, R184.reuse, R28, R8 ;  /* 0x0000001cb808723c */ /* 0x050fec0000041808 */
[C---:B------:R-:W-:Y:S01]  /*9c20*/  HMMA.16816.F32.BF16 R4, R184.reuse, R30, R4 ;  /* 0x0000001eb804723c */ /* 0x040fe20000041804 */
[----:B------:R-:W3:Y:S05]  /*9c30*/  LDSM.16.M88.4 R28, [R209] ;  /* 0x00000000d11c783b */ /* 0x000eea0000000200 */
[C---:B-----5:R-:W-:Y:S06]  /*9c40*/  HMMA.16816.F32.BF16 R180, R184.reuse, R192, R180 ;  /* 0x000000c0b8b4723c */ /* 0x060fec00000418b4 */
[C---:B------:R-:W-:Y:S01]  /*9c50*/  HMMA.16816.F32.BF16 R176, R184.reuse, R194, R176 ;  /* 0x000000c2b8b0723c */ /* 0x040fe200000418b0 */
[----:B------:R-:W-:Y:S05]  /*9c60*/  LDSM.16.M88.4 R192, [R230+0x6000] ;  /* 0x00600000e6c0783b */ /* 0x000fea0000000200 */
[C---:B------:R-:W-:Y:S06]  /*9c70*/  HMMA.16816.F32.BF16 R172, R184.reuse, R188, R172 ;  /* 0x000000bcb8ac723c */ /* 0x040fec00000418ac */
[----:B------:R-:W-:Y:S01]  /*9c80*/  HMMA.16816.F32.BF16 R168, R184, R190, R168 ;  /* 0x000000beb8a8723c */ /* 0x000fe200000418a8 */
[----:B------:R-:W4:Y:S04]  /*9c90*/  LDSM.16.M88.4 R184, [R227+0xe000] ;  /* 0x00e00000e3b8783b */ /* 0x000f280000000200 */
[----:B------:R-:W-:Y:S01]  /*9ca0*/  LDSM.16.M88.4 R188, [R227+0xf000] ;  /* 0x00f00000e3bc783b */ /* 0x000fe20000000200 */
[C---:B-1----:R-:W-:Y:S06]  /*9cb0*/  HMMA.16816.F32.BF16 R16, R24.reuse, R20, R16 ;  /* 0x000000141810723c */ /* 0x042fec0000041810 */
[C---:B------:R-:W-:Y:S01]  /*9cc0*/  HMMA.16816.F32.BF16 R12, R24.reuse, R22, R12 ;  /* 0x00000016180c723c */ /* 0x040fe2000004180c */
[----:B------:R-:W1:Y:S05]  /*9cd0*/  LDSM.16.M88.4 R20, [R227+0xe800] ;  /* 0x00e80000e314783b */ /* 0x000e6a0000000200 */
[C---:B--2---:R-:W-:Y:S06]  /*9ce0*/  HMMA.16816.F32.BF16 R8, R24.reuse, R32, R8 ;  /* 0x000000201808723c */ /* 0x044fec0000041808 */
[C---:B------:R-:W-:Y:S01]  /*9cf0*/  HMMA.16816.F32.BF16 R4, R24.reuse, R34, R4 ;  /* 0x000000221804723c */ /* 0x040fe20000041804 */
[----:B------:R-:W-:Y:S05]  /*9d00*/  LDSM.16.M88.4 R32, [R229+0x6000] ;  /* 0x00600000e520783b */ /* 0x000fea0000000200 */
[C---:B---3--:R-:W-:Y:S06]  /*9d10*/  HMMA.16816.F32.BF16 R180, R24.reuse, R28, R180 ;  /* 0x0000001c18b4723c */ /* 0x048fec00000418b4 */
[C---:B------:R-:W-:Y:S01]  /*9d20*/  HMMA.16816.F32.BF16 R176, R24.reuse, R30, R176 ;  /* 0x0000001e18b0723c */ /* 0x040fe200000418b0 */
[----:B------:R-:W2:Y:S05]  /*9d30*/  LDSM.16.M88.4 R28, [R220+0x6000] ;  /* 0x00600000dc1c783b */ /* 0x000eaa0000000200 */
[C---:B------:R-:W-:Y:S06]  /*9d40*/  HMMA.16816.F32.BF16 R172, R24.reuse, R196, R172 ;  /* 0x000000c418ac723c */ /* 0x040fec00000418ac */
[----:B------:R-:W-:Y:S01]  /*9d50*/  HMMA.16816.F32.BF16 R168, R24, R198, R168 ;  /* 0x000000c618a8723c */ /* 0x000fe200000418a8 */
[----:B------:R-:W3:Y:S05]  /*9d60*/  LDSM.16.M88.4 R24, [R220+0x6800] ;  /* 0x00680000dc18783b */ /* 0x000eea0000000200 */
[C---:B----4-:R-:W-:Y:S06]  /*9d70*/  HMMA.16816.F32.BF16 R12, R192.reuse, R186, R12 ;  /* 0x000000bac00c723c */ /* 0x050fec000004180c */
[C---:B-1----:R-:W-:Y:S06]  /*9d80*/  HMMA.16816.F32.BF16 R8, R192.reuse, R20, R8 ;  /* 0x00000014c008723c */ /* 0x042fec0000041808 */
[C---:B------:R-:W-:Y:S01]  /*9d90*/  HMMA.16816.F32.BF16 R4, R192.reuse, R22, R4 ;  /* 0x00000016c004723c */ /* 0x040fe20000041804 */
[----:B------:R-:W1:Y:S05]  /*9da0*/  LDSM.16.M88.4 R20, [R220+0x7000] ;  /* 0x00700000dc14783b */ /* 0x000e6a0000000200 */
[----:B------:R-:W-:Y:S01]  /*9db0*/  HMMA.16816.F32.BF16 R16, R192, R184, R16 ;  /* 0x000000b8c010723c */ /* 0x000fe20000041810 */
[----:B------:R-:W4:Y:S05]  /*9dc0*/  LDSM.16.M88.4 R184, [R227+0xf800] ;  /* 0x00f80000e3b8783b */ /* 0x000f2a0000000200 */
[----:B--2---:R-:W-:Y:S06]  /*9dd0*/  HMMA.16816.F32.BF16 R12, R32, R30, R12 ;  /* 0x0000001e200c723c */ /* 0x004fec000004180c */
[----:B------:R-:W-:Y:S01]  /*9de0*/  HMMA.16816.F32.BF16 R180, R192, R188, R180 ;  /* 0x000000bcc0b4723c */ /* 0x000fe200000418b4 */
[----:B------:R-:W-:Y:S01]  /*9df0*/  LOP3.LUT R31, R0, 0x6, RZ, 0xc0, !PT ;  /* 0x00000006001f7812 */ /* 0x000fe200078ec0ff */
[----:B------:R-:W-:-:S04]  /*9e00*/  IMAD.U32 R30, RZ, RZ, UR18 ;  /* 0x00000012ff1e7e24 */ /* 0x000fc8000f8e00ff */
[----:B------:R-:W-:Y:S01]  /*9e10*/  IMAD R0, R30, 0x40, R31 ;  /* 0x000000401e007824 */ /* 0x000fe200078e021f */
[----:B---3--:R-:W-:Y:S06]  /*9e20*/  HMMA.16816.F32.BF16 R8, R32, R24, R8 ;  /* 0x000000182008723c */ /* 0x008fec0000041808 */
[----:B------:R-:W-:Y:S01]  /*9e30*/  HMMA.16816.F32.BF16 R176, R192, R190, R176 ;  /* 0x000000bec0b0723c */ /* 0x000fe200000418b0 */
[C---:B------:R-:W-:Y:S01]  /*9e40*/  VIADD R25, R0.reuse, 0x8 ;  /* 0x0000000800197836 */ /* 0x040fe20000000000 */
[----:B------:R-:W2:Y:S01]  /*9e50*/  LDSM.16.M88.4 R188, [R220+0x7800] ;  /* 0x00780000dcbc783b */ /* 0x000ea20000000200 */
[----:B------:R-:W-:Y:S01]  /*9e60*/  VIADD R24, R0, 0x9 ;  /* 0x0000000900187836 */ /* 0x000fe20000000000 */
[----:B------:R-:W-:-:S04]  /*9e70*/  DEPBAR.LE SB0, 0x0 ;  /* 0x000080000000791a */ /* 0x000fc80000000000 */
[CC--:B------:R-:W-:Y:S01]  /*9e80*/  ISETP.GE.AND P2, PT, R25.reuse, R167.reuse, PT ;  /* 0x000000a71900720c */ /* 0x0c0fe20003f46270 */
[C---:B------:R-:W-:Y:S01]  /*9e90*/  HMMA.16816.F32.BF16 R4, R32.reuse, R26, R4 ;  /* 0x0000001a2004723c */ /* 0x040fe20000041804 */
[----:B------:R-:W-:Y:S01]  /*9ea0*/  BAR.SYNC.DEFER_BLOCKING 0x0 ;  /* 0x0000000000007b1d */ /* 0x000fe20000010000 */
[-C--:B------:R-:W-:Y:S02]  /*9eb0*/  ISETP.GE.AND P1, PT, R25, R2.reuse, PT ;  /* 0x000000021900720c */ /* 0x080fe40003f26270 */
[----:B------:R-:W-:Y:S02]  /*9ec0*/  FSEL R205, R12, -INF , !P2 ;  /* 0xff8000000ccd7808 */ /* 0x000fe40005000000 */
[----:B------:R-:W-:Y:S01]  /*9ed0*/  FSEL R14, R14, -INF , !P1 ;  /* 0xff8000000e0e7808 */ /* 0x000fe20004800000 */
[----:B-1----:R-:W-:Y:S01]  /*9ee0*/  HMMA.16816.F32.BF16 R180, R32, R20, R180 ;  /* 0x0000001420b4723c */ /* 0x002fe200000418b4 */
[CC--:B------:R-:W-:Y:S02]  /*9ef0*/  ISETP.GE.AND P2, PT, R24.reuse, R167.reuse, PT ;  /* 0x000000a71800720c */ /* 0x0c0fe40003f46270 */
[----:B------:R-:W-:Y:S01]  /*9f00*/  ISETP.GE.AND P1, PT, R24, R2, PT ;  /* 0x000000021800720c */ /* 0x000fe20003f26270 */
[C---:B------:R-:W-:Y:S01]  /*9f10*/  VIADD R24, R0.reuse, 0x10 ;  /* 0x0000001000187836 */ /* 0x040fe20000000000 */
[----:B------:R-:W-:Y:S01]  /*9f20*/  FSEL R13, R13, -INF , !P2 ;  /* 0xff8000000d0d7808 */ /* 0x000fe20005000000 */
[----:B----4-:R-:W-:Y:S01]  /*9f30*/  HMMA.16816.F32.BF16 R172, R192, R184, R172 ;  /* 0x000000b8c0ac723c */ /* 0x010fe200000418ac */
[----:B------:R-:W-:Y:S01]  /*9f40*/  FSEL R12, R15, -INF , !P1 ;  /* 0xff8000000f0c7808 */ /* 0x000fe20004800000 */
[----:B------:R-:W-:Y:S01]  /*9f50*/  VIADD R15, R0, 0x11 ;  /* 0x00000011000f7836 */ /* 0x000fe20000000000 */
[----:B------:R-:W-:-:S02]  /*9f60*/  ISETP.GE.AND P2, PT, R24, R167, PT ;  /* 0x000000a71800720c */ /* 0x000fc40003f46270 */
[-C--:B------:R-:W-:Y:S01]  /*9f70*/  ISETP.GE.AND P1, PT, R24, R2.reuse, PT ;  /* 0x000000021800720c */ /* 0x080fe20003f26270 */
[----:B------:R-:W-:Y:S01]  /*9f80*/  HMMA.16816.F32.BF16 R16, R32, R28, R16 ;  /* 0x0000001c2010723c */ /* 0x000fe20000041810 */
[----:B------:R-:W-:Y:S01]  /*9f90*/  FSEL R31, R8, -INF , !P2 ;  /* 0xff800000081f7808 */ /* 0x000fe20005000000 */
[----:B------:R-:W-:Y:S01]  /*9fa0*/  VIADD R8, R0, 0x18 ;  /* 0x0000001800087836 */ /* 0x000fe20000000000 */
[CC--:B------:R-:W-:Y:S02]  /*9fb0*/  ISETP.GE.AND P2, PT, R15.reuse, R167.reuse, PT ;  /* 0x000000a70f00720c */ /* 0x0c0fe40003f46270 */
[----:B------:R-:W-:Y:S01]  /*9fc0*/  FSEL R24, R10, -INF , !P1 ;  /* 0xff8000000a187808 */ /* 0x000fe20004800000 */
[----:B------:R-:W-:Y:S01]  /*9fd0*/  HMMA.16816.F32.BF16 R168, R192, R186, R168 ;  /* 0x000000bac0a8723c */ /* 0x000fe200000418a8 */
[----:B------:R-:W-:Y:S02]  /*9fe0*/  ISETP.GE.AND P1, PT, R15, R2, PT ;  /* 0x000000020f00720c */ /* 0x000fe40003f26270 */
[----:B------:R-:W-:Y:S01]  /*9ff0*/  FSEL R27, R9, -INF , !P2 ;  /* 0xff800000091b7808 */ /* 0x000fe20005000000 */
[----:B------:R-:W-:Y:S01]  /*a000*/  VIADD R9, R0, 0x19 ;  /* 0x0000001900097836 */ /* 0x000fe20000000000 */
[----:B------:R-:W-:Y:S01]  /*a010*/  ISETP.GE.AND P2, PT, R8, R167, PT ;  /* 0x000000a70800720c */ /* 0x000fe20003f46270 */
[----:B------:R-:W-:Y:S01]  /*a020*/  HMMA.16816.F32.BF16 R176, R32, R22, R176 ;  /* 0x0000001620b0723c */ /* 0x000fe200000418b0 */
[----:B------:R-:W-:-:S02]  /*a030*/  FSEL R206, R11, -INF , !P1 ;  /* 0xff8000000bce7808 */ /* 0x000fc40004800000 */
[-C--:B------:R-:W-:Y:S02]  /*a040*/  ISETP.GE.AND P1, PT, R8, R2.reuse, PT ;  /* 0x000000020800720c */ /* 0x080fe40003f26270 */
[----:B------:R-:W-:Y:S01]  /*a050*/  FSEL R29, R4, -INF , !P2 ;  /* 0xff800000041d7808 */ /* 0x000fe20005000000 */
[----:B------:R-:W-:Y:S01]  /*a060*/  VIADD R4, R0, 0x20 ;  /* 0x0000002000047836 */ /* 0x000fe20000000000 */
[CC--:B------:R-:W-:Y:S01]  /*a070*/  ISETP.GE.AND P2, PT, R9.reuse, R167.reuse, PT ;  /* 0x000000a70900720c */ /* 0x0c0fe20003f46270 */
[----:B--2---:R-:W-:Y:S01]  /*a080*/  HMMA.16816.F32.BF16 R172, R32, R188, R172 ;  /* 0x000000bc20ac723c */ /* 0x004fe200000418ac */
[----:B------:R-:W-:Y:S01]  /*a090*/  FSEL R30, R6, -INF , !P1 ;  /* 0xff800000061e7808 */ /* 0x000fe20004800000 */
[C---:B------:R-:W-:Y:S01]  /*a0a0*/  VIADD R6, R0.reuse, 0x28 ;  /* 0x0000002800067836 */ /* 0x040fe20000000000 */
[----:B------:R-:W-:Y:S02]  /*a0b0*/  ISETP.GE.AND P1, PT, R9, R2, PT ;  /* 0x000000020900720c */ /* 0x000fe40003f26270 */
[----:B------:R-:W-:Y:S01]  /*a0c0*/  FSEL R25, R5, -INF , !P2 ;  /* 0xff80000005197808 */ /* 0x000fe20005000000 */
[----:B------:R-:W-:Y:S01]  /*a0d0*/  VIADD R5, R0, 0x21 ;  /* 0x0000002100057836 */ /* 0x000fe20000000000 */
[----:B------:R-:W-:-:S02]  /*a0e0*/  ISETP.GE.AND P2, PT, R4, R167, PT ;  /* 0x000000a70400720c */ /* 0x000fc40003f46270 */
[----:B------:R-:W-:Y:S01]  /*a0f0*/  FSEL R28, R7, -INF , !P1 ;  /* 0xff800000071c7808 */ /* 0x000fe20004800000 */
[----:B------:R-:W-:Y:S01]  /*a100*/  HMMA.16816.F32.BF16 R168, R32, R190, R168 ;  /* 0x000000be20a8723c */ /* 0x000fe200000418a8 */
[----:B------:R-:W-:Y:S01]  /*a110*/  ISETP.GE.AND P1, PT, R4, R2, PT ;  /* 0x000000020400720c */ /* 0x000fe20003f26270 */
[----:B------:R-:W-:Y:S01]  /*a120*/  VIADD R4, R0, 0x1 ;  /* 0x0000000100047836 */ /* 0x000fe20000000000 */
[----:B------:R-:W-:Y:S02]  /*a130*/  FSEL R203, R180, -INF , !P2 ;  /* 0xff800000b4cb7808 */ /* 0x000fe40005000000 */
[----:B------:R-:W-:Y:S02]  /*a140*/  ISETP.GE.AND P2, PT, R5, R167, PT ;  /* 0x000000a70500720c */ /* 0x000fe40003f46270 */
[----:B------:R-:W-:Y:S02]  /*a150*/  FSEL R204, R182, -INF , !P1 ;  /* 0xff800000b6cc7808 */ /* 0x000fe40004800000 */
[----:B------:R-:W-:-:S02]  /*a160*/  FSEL R199, R181, -INF , !P2 ;  /* 0xff800000b5c77808 */ /* 0x000fc40005000000 */
[-C--:B------:R-:W-:Y:S01]  /*a170*/  ISETP.GE.AND P1, PT, R5, R2.reuse, PT ;  /* 0x000000020500720c */ /* 0x080fe20003f26270 */
[----:B------:R-:W-:Y:S01]  /*a180*/  VIADD R5, R0, 0x29 ;  /* 0x0000002900057836 */ /* 0x000fe20000000000 */
[-C--:B------:R-:W-:Y:S02]  /*a190*/  ISETP.GE.AND P2, PT, R4, R167.reuse, PT ;  /* 0x000000a70400720c */ /* 0x080fe40003f46270 */
[----:B------:R-:W-:Y:S02]  /*a1a0*/  FSEL R202, R183, -INF , !P1 ;  /* 0xff800000b7ca7808 */ /* 0x000fe40004800000 */
[----:B------:R-:W-:Y:S02]  /*a1b0*/  FSEL R17, R17, -INF , !P2 ;  /* 0xff80000011117808 */ /* 0x000fe40005000000 */
[C---:B------:R-:W-:Y:S02]  /*a1c0*/  ISETP.GE.AND P2, PT, R6.reuse, R167, PT ;  /* 0x000000a70600720c */ /* 0x040fe40003f46270 */
[----:B------:R-:W-:Y:S01]  /*a1d0*/  ISETP.GE.AND P1, PT, R6, R2, PT ;  /* 0x000000020600720c */ /* 0x000fe20003f26270 */
[----:B------:R-:W-:Y:S01]  /*a1e0*/  VIADD R6, R0, 0x31 ;  /* 0x0000003100067836 */ /* 0x000fe20000000000 */
[----:B------:R-:W-:-:S02]  /*a1f0*/  FSEL R197, R176, -INF , !P2 ;  /* 0xff800000b0c57808 */ /* 0x000fc40005000000 */
[----:B------:R-:W-:Y:S02]  /*a200*/  FSEL R196, R178, -INF , !P1 ;  /* 0xff800000b2c47808 */ /* 0x000fe40004800000 */
[C---:B------:R-:W-:Y:S02]  /*a210*/  ISETP.GE.AND P2, PT, R5.reuse, R167, PT ;  /* 0x000000a70500720c */ /* 0x040fe40003f46270 */
[-C--:B------:R-:W-:Y:S01]  /*a220*/  ISETP.GE.AND P1, PT, R5, R2.reuse, PT ;  /* 0x000000020500720c */ /* 0x080fe20003f26270 */
[----:B------:R-:W-:Y:S01]  /*a230*/  VIADD R5, R0, 0x30 ;  /* 0x0000003000057836 */ /* 0x000fe20000000000 */
[----:B------:R-:W-:Y:S02]  /*a240*/  FSEL R195, R177, -INF , !P2 ;  /* 0xff800000b1c37808 */ /* 0x000fe40005000000 */
[----:B------:R-:W-:Y:S02]  /*a250*/  FSEL R198, R179, -INF , !P1 ;  /* 0xff800000b3c67808 */ /* 0x000fe40004800000 */
[----:B------:R-:W-:-:S02]  /*a260*/  ISETP.GE.AND P1, PT, R5, R2, PT ;  /* 0x000000020500720c */ /* 0x000fc40003f26270 */
[-C--:B------:R-:W-:Y:S01]  /*a270*/  ISETP.GE.AND P2, PT, R5, R167.reuse, PT ;  /* 0x000000a70500720c */ /* 0x080fe20003f46270 */
[----:B------:R-:W-:Y:S01]  /*a280*/  VIADD R5, R0, 0x38 ;  /* 0x0000003800057836 */ /* 0x000fe20000000000 */
[----:B------:R-:W-:Y:S02]  /*a290*/  FSEL R182, R174, -INF , !P1 ;  /* 0xff800000aeb67808 */ /* 0x000fe40004800000 */
[----:B------:R-:W-:Y:S02]  /*a2a0*/  ISETP.GE.AND P1, PT, R6, R2, PT ;  /* 0x000000020600720c */ /* 0x000fe40003f26270 */
[----:B------:R-:W-:Y:S02]  /*a2b0*/  FSEL R185, R172, -INF , !P2 ;  /* 0xff800000acb97808 */ /* 0x000fe40005000000 */
[----:B------:R-:W-:Y:S01]  /*a2c0*/  ISETP.GE.AND P2, PT, R6, R167, PT ;  /* 0x000000a70600720c */ /* 0x000fe20003f46270 */
[----:B------:R-:W-:Y:S01]  /*a2d0*/  VIADD R6, R0, 0x39 ;  /* 0x0000003900067836 */ /* 0x000fe20000000000 */
[----:B------:R-:W-:-:S02]  /*a2e0*/  FSEL R180, R175, -INF , !P1 ;  /* 0xff800000afb47808 */ /* 0x000fc40004800000 */
[-C--:B------:R-:W-:Y:S02]  /*a2f0*/  ISETP.GE.AND P1, PT, R5, R167.reuse, PT ;  /* 0x000000a70500720c */ /* 0x080fe40003f26270 */
[----:B------:R-:W-:Y:S02]  /*a300*/  FSEL R184, R173, -INF , !P2 ;  /* 0xff800000adb87808 */ /* 0x000fe40005000000 */
[----:B------:R-:W-:Y:S02]  /*a310*/  ISETP.GE.AND P2, PT, R4, R2, PT ;  /* 0x000000020400720c */ /* 0x000fe40003f46270 */
[----:B------:R-:W-:Y:S02]  /*a320*/  FSEL R183, R168, -INF , !P1 ;  /* 0xff800000a8b77808 */ /* 0x000fe40004800000 */
[----:B------:R-:W-:Y:S02]  /*a330*/  ISETP.GE.AND P1, PT, R0, R167, PT ;  /* 0x000000a70000720c */ /* 0x000fe40003f26270 */
[----:B------:R-:W-:-:S02]  /*a340*/  FSEL R4, R19, -INF , !P2 ;  /* 0xff80000013047808 */ /* 0x000fc40005000000 */
[-C--:B------:R-:W-:Y:S02]  /*a350*/  ISETP.GE.AND P2, PT, R5, R2.reuse, PT ;  /* 0x000000020500720c */ /* 0x080fe40003f46270 */
[----:B------:R-:W-:Y:S02]  /*a360*/  FSEL R5, R16, -INF , !P1 ;  /* 0xff80000010057808 */ /* 0x000fe40004800000 */
[----:B------:R-:W-:Y:S02]  /*a370*/  ISETP.GE.AND P1, PT, R0, R2, PT ;  /* 0x000000020000720c */ /* 0x000fe40003f26270 */
[----:B------:R-:W-:Y:S02]  /*a380*/  FSEL R178, R170, -INF , !P2 ;  /* 0xff800000aab27808 */ /* 0x000fe40005000000 */
[----:B------:R-:W-:Y:S02]  /*a390*/  FSEL R18, R18, -INF , !P1 ;  /* 0xff80000012127808 */ /* 0x000fe40004800000 */
[----:B------:R-:W-:-:S02]  /*a3a0*/  PLOP3.LUT P1, PT, PT, PT, UP0, 0x80, 0x0 ;  /* 0x000000000000781c */ /* 0x000fc40003f2f008 */
[----:B------:R-:W-:-:S04]  /*a3b0*/  ISETP.GE.AND P2, PT, R6, R167, PT ;  /* 0x000000a70600720c */ /* 0x000fc80003f46270 */
[----:B------:R-:W-:Y:S02]  /*a3c0*/  FSEL R181, R169, -INF , !P2 ;  /* 0xff800000a9b57808 */ /* 0x000fe40005000000 */
[----:B------:R-:W-:-:S04]  /*a3d0*/  ISETP.GE.AND P2, PT, R6, R2, PT ;  /* 0x000000020600720c */ /* 0x000fc80003f46270 */
[----:B------:R-:W-:Y:S01]  /*a3e0*/  FSEL R177, R171, -INF , !P2 ;  /* 0xff800000abb17808 */ /* 0x000fe20005000000 */
[----:B------:R-:W-:Y:S08]  /*a3f0*/  @!P1 BRA `(.L_x_757) ;  /* 0x0000000c00b89947 */ /* 0x000ff00003800000 */
[----:B------:R-:W-:Y:S05]  /*a400*/  @!P0 BRA `(.L_x_758) ;  /* 0x00000004002c8947 */ /* 0x000fea0003800000 */
[----:B------:R-:W-:Y:S01]  /*a410*/  ULDC UR8, c[0x0][0x380] ;  /* 0x0000e00000087ab9 */ /* 0x000fe20000000800 */
[----:B------:R-:W-:Y:S01]  /*a420*/  USHF.L.U32 UR9, UR18, 0x6, URZ ;  /* 0x0000000612097899 */ /* 0x000fe2000800063f */
[----:B------:R-:W-:Y:S01]  /*a430*/  IMAD.U32 R0, RZ, RZ, UR8 ;  /* 0x00000008ff007e24 */ /* 0x000fe2000f8e00ff */
[----:B------:R-:W-:Y:S02]  /*a440*/  UMOV UR32, URZ ;  /* 0x0000003f00207c82 */ /* 0x000fe40008000000 */
[----:B------:R-:W-:Y:S02]  /*a450*/  UIADD3 UR30, UR9, -0x40, URZ ;  /* 0xffffffc0091e7890 */ /* 0x000fe4000fffe03f */
[----:B------:R-:W-:Y:S01]  /*a460*/  IABS R0, R0 ;  /* 0x0000000000007213 */ /* 0x000fe20000000000 */
[----:B------:R-:W-:Y:S01]  /*a470*/  IMAD.U32 R2, RZ, RZ, UR9 ;  /* 0x00000009ff027e24 */ /* 0x000fe2000f8e00ff */
[----:B------:R-:W-:Y:S02]  /*a480*/  ULOP3.LUT UR9, UR9, UR8, URZ, 0x3c, !UPT ;  /* 0x0000000809097292 */ /* 0x000fe4000f8e3c3f */
[----:B------:R-:W-:-:S02]  /*a490*/  R2UR UR7, R0 ;  /* 0x00000000000772ca */ /* 0x000fc400000e0000 */
[----:B------:R-:W-:Y:S01]  /*a4a0*/  IABS R2, R2 ;  /* 0x0000000200027213 */ /* 0x000fe20000000000 */
[----:B------:R-:W-:-:S03]  /*a4b0*/  UISETP.GE.AND UP1, UPT, UR9, URZ, UPT ;  /* 0x0000003f0900728c */ /* 0x000fc6000bf26270 */
[----:B------:R-:W-:-:S07]  /*a4c0*/  R2UR UR26, R2 ;  /* 0x00000000021a72ca */ /* 0x000fce00000e0000 */
        /* <DEDUP_REMOVED lines=39> */
[----:B------:R-:W-:Y:S02]  /*a740*/  IMAD.U32 R8, RZ, RZ, UR12 ;  /* 0x0000000cff087e24 */ /* 0x000fe4000f8e00ff */
[----:B------:R-:W-:Y:S02]  /*a750*/  IMAD.U32 R9, RZ, RZ, UR13 ;  /* 0x0000000dff097e24 */ /* 0x000fe4000f8e00ff */
[----:B------:R-:W-:Y:S02]  /*a760*/  IMAD.U32 R6, RZ, RZ, UR32 ;  /* 0x00000020ff067e24 */ /* 0x000fe4000f8e00ff */
[----:B------:R-:W-:Y:S01]  /*a770*/  IMAD.U32 R7, RZ, RZ, UR33 ;  /* 0x00000021ff077e24 */ /* 0x000fe2000f8e00ff */
[----:B------:R-:W2:Y:S04]  /*a780*/  LDG.E R2, desc[UR24][R8.64] ;  /* 0x0000001808027981 */ /* 0x000ea8000c1e1900 */
[----:B------:R-:W3:Y:S01]  /*a790*/  LDG.E R0, desc[UR24][R6.64] ;  /* 0x0000001806007981 */ /* 0x000ee2000c1e1900 */
[----:B------:R-:W-:-:S04]  /*a7a0*/  UIADD3 UR7, UR31, -UR7, URZ ;  /* 0x800000071f077290 */ /* 0x000fc8000fffe03f */
[----:B------:R-:W-:-:S04]  /*a7b0*/  UIMAD UR8, UR7, UR8, -0x40 ;  /* 0xffffffc0070874a4 */ /* 0x000fc8000f8e0208 */
[----:B------:R-:W-:Y:S02]  /*a7c0*/  USHF.R.S32.HI UR7, URZ, 0x1f, UR8 ;  /* 0x0000001f3f077899 */ /* 0x000fe40008011408 */
[----:B------:R-:W-:Y:S02]  /*a7d0*/  UIMAD.WIDE.U32 UR30, UR8, UR10, URZ ;  /* 0x0000000a081e72a5 */ /* 0x000fe4000f8e003f */
[----:B------:R-:W-:-:S04]  /*a7e0*/  UIMAD UR7, UR7, UR10, URZ ;  /* 0x0000000a070772a4 */ /* 0x000fc8000f8e023f */
[----:B------:R-:W-:-:S04]  /*a7f0*/  UIMAD UR7, UR8, UR11, UR7 ;  /* 0x0000000b080772a4 */ /* 0x000fc8000f8e0207 */
[----:B------:R-:W-:Y:S01]  /*a800*/  UIADD3 UR31, UR31, UR7, URZ ;  /* 0x000000071f1f7290 */ /* 0x000fe2000fffe03f */
[----:B--2---:R-:W-:Y:S02]  /*a810*/  R2UR UR12, R2 ;  /* 0x00000000020c72ca */ /* 0x004fe400000e0000 */
[----:B---3--:R-:W-:-:S13]  /*a820*/  R2UR UR9, R0 ;  /* 0x00000000000972ca */ /* 0x008fda00000e0000 */
[----:B------:R-:W-:-:S03]  /*a830*/  UIADD3 UR12, -UR12, UR9, URZ ;  /* 0x000000090c0c7290 */ /* 0x000fc6000fffe13f */
[----:B------:R-:W-:Y:S01]  /*a840*/  ULDC.64 UR8, c[0x0][0x230] ;  /* 0x00008c0000087ab9 */ /* 0x000fe20000000a00 */
[----:B------:R-:W-:Y:S02]  /*a850*/  USHF.R.S32.HI UR7, URZ, 0x1f, UR12 ;  /* 0x0000001f3f077899 */ /* 0x000fe4000801140c */
[----:B------:R-:W-:Y:S02]  /*a860*/  UIMAD.WIDE.U32 UR30, UR12, UR8, UR30 ;  /* 0x000000080c1e72a5 */ /* 0x000fe4000f8e001e */
[----:B------:R-:W-:-:S04]  /*a870*/  UIMAD UR7, UR7, UR8, URZ ;  /* 0x00000008070772a4 */ /* 0x000fc8000f8e023f */
[----:B------:R-:W-:-:S03]  /*a880*/  UIMAD UR7, UR12, UR9, UR7 ;  /* 0x000000090c0772a4 */ /* 0x000fc6000f8e0207 */
[----:B------:R-:W-:Y:S01]  /*a890*/  UMOV UR12, UR30 ;  /* 0x0000001e000c7c82 */ /* 0x000fe20008000000 */
[----:B------:R-:W-:Y:S01]  /*a8a0*/  UIADD3 UR11, UR31, UR7, URZ ;  /* 0x000000071f0b7290 */ /* 0x000fe2000fffe03f */
[----:B------:R-:W-:Y:S11]  /*a8b0*/  BRA `(.L_x_759) ;  /* 0x0000000000087947 */ /* 0x000ff60003800000 */
.L_x_758:
[----:B------:R-:W-:-:S04]  /*a8c0*/  ULEA UR12, -UR10, URZ, 0x6 ;  /* 0x0000003f0a0c7291 */ /* 0x000fc8000f8e313f */
[----:B------:R-:W-:-:S12]  /*a8d0*/  USHF.R.S32.HI UR11, URZ, 0x1f, UR12 ;  /* 0x0000001f3f0b7899 */ /* 0x000fd8000801140c */
.L_x_759:
[C---:B------:R-:W-:Y:S01]  /*a8e0*/  @!P5 IADD3 R7, P1, R165.reuse, UR12, RZ ;  /* 0x0000000ca507dc10 */ /* 0x040fe2000ff3e0ff */
[----:B------:R-:W-:Y:S01]  /*a8f0*/  IMAD.U32 R15, RZ, RZ, UR11 ;  /* 0x0000000bff0f7e24 */ /* 0x000fe2000f8e00ff */
[----:B------:R-:W-:Y:S01]  /*a900*/  @!P4 IADD3 R9, P2, R165, UR12, RZ ;  /* 0x0000000ca509cc10 */ /* 0x000fe2000ff5e0ff */
[----:B------:R-:W-:Y:S01]  /*a910*/  UIADD3 UR7, UP1, UP0, UR16, UR12, UR16 ;  /* 0x0000000c10077290 */ /* 0x000fe2000f83e010 */
[C---:B------:R-:W-:Y:S01]  /*a920*/  @!P5 IADD3.X R0, R166.reuse, UR11, RZ, P1, !PT ;  /* 0x0000000ba600dc10 */ /* 0x040fe20008ffe4ff */
[----:B------:R1:W-:Y:S01]  /*a930*/  @P6 STS.128 [R238+0x8000], RZ ;  /* 0x008000ffee006388 */ /* 0x0003e20000000c00 */
[C---:B------:R-:W-:Y:S01]  /*a940*/  @!P5 LEA R174, P1, R7.reuse, UR4, 0x1 ;  /* 0x0000000407aedc11 */ /* 0x040fe2000f8208ff */
[----:B------:R-:W-:Y:S01]  /*a950*/  UIADD3.X UR9, UR15, UR11, UR15, UP1, UP0 ;  /* 0x0000000b0f097290 */ /* 0x000fe20008fe040f */
[----:B------:R-:W-:Y:S01]  /*a960*/  BSSY B0, `(.L_x_760) ;  /* 0x0000092000007945 */ /* 0x000fe20003800000 */
[----:B------:R-:W-:Y:S01]  /*a970*/  UIADD3 UR8, UP1, UR16, UR7, URZ ;  /* 0x0000000710087290 */ /* 0x000fe2000ff3e03f */
[----:B------:R-:W-:Y:S01]  /*a980*/  @!P5 LEA.HI.X R175, R7, UR5, R0, 0x1, P1 ;  /* 0x0000000507afdc11 */ /* 0x000fe200088f0c00 */
[----:B------:R-:W-:Y:S01]  /*a990*/  VOTEU.ALL UP0, P6 ;  /* 0x00000000003f7886 */ /* 0x000fe20003000000 */
[----:B------:R-:W-:-:S02]  /*a9a0*/  @!P4 IADD3.X R0, R166, UR11, RZ, P2, !PT ;  /* 0x0000000ba600cc10 */ /* 0x000fc400097fe4ff */
[----:B------:R-:W-:Y:S02]  /*a9b0*/  @!P3 IADD3 R7, P1, R165, UR12, RZ ;  /* 0x0000000ca507bc10 */ /* 0x000fe4000ff3e0ff */
[C---:B------:R-:W-:Y:S01]  /*a9c0*/  @!P4 LEA R34, P2, R9.reuse, UR4, 0x1 ;  /* 0x000000040922cc11 */ /* 0x040fe2000f8408ff */
[----:B------:R-:W-:Y:S01]  /*a9d0*/  @!UP0 UIADD3 UR20, UP2, UR16, UR12, URZ ;  /* 0x0000000c10148290 */ /* 0x000fe2000ff5e03f */
[----:B------:R-:W-:Y:S02]  /*a9e0*/  @!P3 IADD3.X R2, R166, UR11, RZ, P1, !PT ;  /* 0x0000000ba602bc10 */ /* 0x000fe40008ffe4ff */
[----:B------:R-:W-:Y:S01]  /*a9f0*/  @!P4 LEA.HI.X R35, R9, UR5, R0, 0x1, P2 ;  /* 0x000000050923cc11 */ /* 0x000fe200090f0c00 */
[----:B------:R-:W-:Y:S01]  /*aa00*/  IMAD.U32 R0, RZ, RZ, UR12 ;  /* 0x0000000cff007e24 */ /* 0x000fe2000f8e00ff */
[----:B------:R-:W-:Y:S01]  /*aa10*/  @!P3 LEA R32, P1, R7, UR4, 0x1 ;  /* 0x000000040720bc11 */ /* 0x000fe2000f8208ff */
[----:B------:R-:W-:Y:S01]  /*aa20*/  IMAD.U32 R9, RZ, RZ, UR7 ;  /* 0x00000007ff097e24 */ /* 0x000fe2000f8e00ff */
[----:B------:R-:W-:-:S02]  /*aa30*/  @!UP0 UIADD3.X UR13, UR15, UR11, URZ, UP2, !UPT ;  /* 0x0000000b0f0d8290 */ /* 0x000fc400097fe43f */
[----:B------:R-:W-:Y:S01]  /*aa40*/  @!P3 LEA.HI.X R33, R7, UR5, R2, 0x1, P1 ;  /* 0x000000050721bc11 */ /* 0x000fe200088f0c02 */
[----:B------:R-:W-:Y:S01]  /*aa50*/  IMAD.U32 R2, RZ, RZ, UR11 ;  /* 0x0000000bff027e24 */ /* 0x000fe2000f8e00ff */
[----:B------:R-:W-:-:S04]  /*aa60*/  @!P5 IADD3 R7, P2, P1, R165, UR16, R0 ;  /* 0x00000010a507dc10 */ /* 0x000fc8000f95e000 */
[----:B------:R-:W-:Y:S02]  /*aa70*/  @!P5 IADD3.X R6, R166, UR15, R15, P2, P1 ;  /* 0x0000000fa606dc10 */ /* 0x000fe400097e240f */
[C---:B------:R-:W-:Y:S02]  /*aa80*/  @!P5 LEA R172, P1, R7.reuse, UR4, 0x1 ;  /* 0x0000000407acdc11 */ /* 0x040fe4000f8208ff */
[C---:B------:R-:W-:Y:S02]  /*aa90*/  @!P6 LEA R186, P2, R0.reuse, R244, 0x1 ;  /* 0x000000f400bae211 */ /* 0x040fe400078408ff */
[----:B------:R-:W-:Y:S02]  /*aaa0*/  @!P5 LEA.HI.X R173, R7, UR5, R6, 0x1, P1 ;  /* 0x0000000507addc11 */ /* 0x000fe400088f0c06 */
[----:B------:R-:W-:Y:S01]  /*aab0*/  @!P6 LEA.HI.X R187, R0, R243, R2, 0x1, P2 ;  /* 0x000000f300bbe211 */ /* 0x000fe200010f0c02 */
[----:B------:R-:W-:Y:S01]  /*aac0*/  IMAD.U32 R2, RZ, RZ, UR9 ;  /* 0x00000009ff027e24 */ /* 0x000fe2000f8e00ff */
[----:B------:R-:W-:-:S03]  /*aad0*/  @!P4 IADD3 R11, P2, P1, R165, UR16, R0 ;  /* 0x00000010a50bcc10 */ /* 0x000fc6000f95e000 */
[----:B------:R-:W-:Y:S01]  /*aae0*/  @!PT LDS RZ, [RZ] ;  /* 0x00000000fffff984 */ /* 0x000fe20000000800 */
[----:B------:R-:W-:Y:S01]  /*aaf0*/  @!PT LDS RZ, [RZ] ;  /* 0x00000000fffff984 */ /* 0x000fe20000000800 */
[----:B------:R-:W-:Y:S01]  /*ab00*/  @!PT LDS RZ, [RZ] ;  /* 0x00000000fffff984 */ /* 0x000fe20000000800 */
[----:B------:R1:W-:Y:S01]  /*ab10*/  @!P6 LDGSTS.E.BYPASS.LTC128B.128 [R238+0x8000], desc[UR24][R186.64] ;  /* 0x08000000baeeefae */ /* 0x0003e2000b901d58 */
[C-C-:B------:R-:W-:Y:S02]  /*ab20*/  @!P4 IADD3.X R6, R166.reuse, UR15, R15.reuse, P2, P1 ;  /* 0x0000000fa606cc10 */ /* 0x140fe400097e240f */
[----:B------:R-:W-:Y:S01]  /*ab30*/  @!P3 IADD3 R7, P2, P1, R165, UR16, R0 ;  /* 0x00000010a507bc10 */ /* 0x000fe2000f95e000 */
[----:B------:R1:W-:Y:S03]  /*ab40*/  @P5 STS.128 [R238+0xa000], RZ ;  /* 0x00a000ffee005388 */ /* 0x0003e60000000c00 */
[----:B------:R-:W-:Y:S01]  /*ab50*/  @!P3 IADD3.X R0, R166, UR15, R15, P2, P1 ;  /* 0x0000000fa600bc10 */ /* 0x000fe200097e240f */
[----:B------:R-:W-:Y:S01]  /*ab60*/  @!PT LDS RZ, [RZ] ;  /* 0x00000000fffff984 */ /* 0x000fe20000000800 */
[----:B------:R-:W-:Y:S01]  /*ab70*/  @!PT LDS RZ, [RZ] ;  /* 0x00000000fffff984 */ /* 0x000fe20000000800 */
[----:B------:R-:W-:Y:S01]  /*ab80*/  @!PT LDS RZ, [RZ] ;  /* 0x00000000fffff984 */ /* 0x000fe20000000800 */
[----:B------:R1:W-:Y:S01]  /*ab90*/  @!P5 LDGSTS.E.BYPASS.LTC128B.128 [R238+0xa000], desc[UR24][R174.64+0x80] ;  /* 0x0a000080aeeedfae */ /* 0x0003e2000b901d58 */
[----:B------:R-:W-:Y:S02]  /*aba0*/  @!P4 LEA R22, P1, R11, UR4, 0x1 ;  /* 0x000000040b16cc11 */ /* 0x000fe4000f8208ff */
[----:B------:R-:W-:Y:S01]  /*abb0*/  @!P6 LEA R170, P2, R9, R244, 0x1 ;  /* 0x000000f409aae211 */ /* 0x000fe200078408ff */
[----:B------:R1:W-:Y:S01]  /*abc0*/  @P4 STS.128 [R238+0xc000], RZ ;  /* 0x00c000ffee004388 */ /* 0x0003e20000000c00 */
[----:B------:R-:W-:-:S02]  /*abd0*/  @!P4 LEA.HI.X R23, R11, UR5, R6, 0x1, P1 ;  /* 0x000000050b17cc11 */ /* 0x000fc400088f0c06 */
[----:B------:R-:W-:Y:S01]  /*abe0*/  @!P3 LEA R20, P1, R7, UR4, 0x1 ;  /* 0x000000040714bc11 */ /* 0x000fe2000f8208ff */
[----:B------:R-:W-:Y:S01]  /*abf0*/  @!PT LDS RZ, [RZ] ;  /* 0x00000000fffff984 */ /* 0x000fe20000000800 */
[----:B------:R-:W-:Y:S01]  /*ac00*/  @!PT LDS RZ, [RZ] ;  /* 0x00000000fffff984 */ /* 0x000fe20000000800 */
[----:B------:R-:W-:Y:S01]  /*ac10*/  @!PT LDS RZ, [RZ] ;  /* 0x00000000fffff984 */ /* 0x000fe20000000800 */
[----:B------:R1:W-:Y:S01]  /*ac20*/  @!P4 LDGSTS.E.BYPASS.LTC128B.128 [R238+0xc000], desc[UR24][R34.64+0x100] ;  /* 0x0c00010022eecfae */ /* 0x0003e2000b901d58 */
[----:B------:R-:W-:Y:S01]  /*ac30*/  @!P6 LEA.HI.X R171, R9, R243, R2, 0x1, P2 ;  /* 0x000000f309abe211 */ /* 0x000fe200010f0c02 */
[----:B------:R-:W-:Y:S01]  /*ac40*/  IMAD.U32 R2, RZ, RZ, UR13 ;  /* 0x0000000dff027e24 */ /* 0x000fe2000f8e00ff */
[----:B------:R-:W-:Y:S01]  /*ac50*/  @!P5 IADD3 R9, P2, R165, UR7, RZ ;  /* 0x00000007a509dc10 */ /* 0x000fe2000ff5e0ff */
[----:B------:R1:W-:Y:S01]  /*ac60*/  @P3 STS.128 [R238+0xe000], RZ ;  /* 0x00e000ffee003388 */ /* 0x0003e20000000c00 */
[----:B------:R-:W-:Y:S02]  /*ac70*/  @!P3 LEA.HI.X R21, R7, UR5, R0, 0x1, P1 ;  /* 0x000000050715bc11 */ /* 0x000fe400088f0c00 */
[----:B------:R-:W-:Y:S01]  /*ac80*/  @!P5 IADD3.X R0, R166, UR9, RZ, P2, !PT ;  /* 0x00000009a600dc10 */ /* 0x000fe200097fe4ff */
[----:B------:R-:W-:Y:S01]  /*ac90*/  @!PT LDS RZ, [RZ] ;  /* 0x00000000fffff984 */ /* 0x000fe20000000800 */
[----:B------:R-:W-:Y:S01]  /*aca0*/  @!PT LDS RZ, [RZ] ;  /* 0x00000000fffff984 */ /* 0x000fe20000000800 */
[----:B------:R-:W-:Y:S01]  /*acb0*/  @!PT LDS RZ, [RZ] ;  /* 0x00000000fffff984 */ /* 0x000fe20000000800 */
[----:B------:R1:W-:Y:S01]  /*acc0*/  @!P3 LDGSTS.E.BYPASS.LTC128B.128 [R238+0xe000], desc[UR24][R32.64+0x180] ;  /* 0x0e00018020eebfae */ /* 0x0003e2000b901d58 */
[----:B------:R-:W-:-:S02]  /*acd0*/  @!P5 LEA R168, P2, R9, UR4, 0x1 ;  /* 0x0000000409a8dc11 */ /* 0x000fc4000f8408ff */
[----:B------:R-:W-:Y:S01]  /*ace0*/  @!P4 IADD3 R7, P1, R165, UR7, RZ ;  /* 0x00000007a507cc10 */ /* 0x000fe2000ff3e0ff */
[----:B------:R1:W-:Y:S01]  /*acf0*/  @P6 STS.128 [R238+0x8800], RZ ;  /* 0x008800ffee006388 */ /* 0x0003e20000000c00 */
[----:B------:R-:W-:Y:S02]  /*ad00*/  @!P5 LEA.HI.X R169, R9, UR5, R0, 0x1, P2 ;  /* 0x0000000509a9dc11 */ /* 0x000fe400090f0c00 */
[C---:B------:R-:W-:Y:S02]  /*ad10*/  @!P4 IADD3.X R0, R166.reuse, UR9, RZ, P1, !PT ;  /* 0x00000009a600cc10 */ /* 0x040fe40008ffe4ff */
[----:B------:R-:W-:Y:S02]  /*ad20*/  @!P4 LEA R10, P2, R7, UR4, 0x1 ;  /* 0x00000004070acc11 */ /* 0x000fe4000f8408ff */
[----:B------:R-:W-:Y:S01]  /*ad30*/  @!P3 IADD3 R9, P1, R165, UR7, RZ ;  /* 0x00000007a509bc10 */ /* 0x000fe2000ff3e0ff */
[----:B------:R-:W-:Y:S01]  /*ad40*/  UIADD3.X UR7, UR15, UR9, URZ, UP1, !UPT ;  /* 0x000000090f077290 */ /* 0x000fe20008ffe43f */
[----:B------:R-:W-:Y:S01]  /*ad50*/  @!P4 LEA.HI.X R11, R7, UR5, R0, 0x1, P2 ;  /* 0x00000005070bcc11 */ /* 0x000fe200090f0c00 */
[----:B------:R-:W-:Y:S01]  /*ad60*/  IMAD.U32 R7, RZ, RZ, UR20 ;  /* 0x00000014ff077e24 */ /* 0x000fe2000f8e00ff */
[----:B------:R-:W-:Y:S01]  /*ad70*/  @!P3 IADD3.X R6, R166, UR9, RZ, P1, !PT ;  /* 0x00000009a606bc10 */ /* 0x000fe20008ffe4ff */
[----:B------:R-:W-:Y:S01]  /*ad80*/  IMAD.U32 R0, RZ, RZ, UR8 ;  /* 0x00000008ff007e24 */ /* 0x000fe2000f8e00ff */
[----:B------:R-:W-:-:S02]  /*ad90*/  @!P3 LEA R8, P1, R9, UR4, 0x1 ;  /* 0x000000040908bc11 */ /* 0x000fc4000f8208ff */
[-C--:B------:R-:W-:Y:S02]  /*ada0*/  @!P6 LEA R188, P2, R7, R244.reuse, 0x1 ;  /* 0x000000f407bce211 */ /* 0x080fe400078408ff */
[----:B------:R-:W-:Y:S02]  /*adb0*/  @!P3 LEA.HI.X R9, R9, UR5, R6, 0x1, P1 ;  /* 0x000000050909bc11 */ /* 0x000fe400088f0c06 */
[-C--:B------:R-:W-:Y:S01]  /*adc0*/  @!P6 LEA.HI.X R189, R7, R243.reuse, R2, 0x1, P2 ;  /* 0x000000f307bde211 */ /* 0x080fe200010f0c02 */
[----:B------:R-:W-:Y:S01]  /*add0*/  IMAD.U32 R2, RZ, RZ, UR7 ;  /* 0x00000007ff027e24 */ /* 0x000fe2000f8e00ff */
[C---:B------:R-:W-:Y:S02]  /*ade0*/  @!P6 LEA R190, P2, R0.reuse, R244, 0x1 ;  /* 0x000000f400bee211 */ /* 0x040fe400078408ff */
[----:B------:R-:W-:Y:S01]  /*adf0*/  @!P5 IADD3 R6, P1, R165, UR8, RZ ;  /* 0x00000008a506dc10 */ /* 0x000fe2000ff3e0ff */
[----:B------:R-:W-:Y:S01]  /*ae00*/  @!PT LDS RZ, [RZ] ;  /* 0x00000000fffff984 */ /* 0x000fe20000000800 */
[----:B------:R-:W-:Y:S01]  /*ae10*/  @!PT LDS RZ, [RZ] ;  /* 0x00000000fffff984 */ /* 0x000fe20000000800 */
[----:B------:R-:W-:Y:S01]  /*ae20*/  @!PT LDS RZ, [RZ] ;  /* 0x00000000fffff984 */ /* 0x000fe20000000800 */
[----:B------:R1:W-:Y:S01]  /*ae30*/  @!P6 LDGSTS.E.BYPASS.LTC128B.128 [R238+0x8800], desc[UR24][R188.64] ;  /* 0x08800000bceeefae */ /* 0x0003e2000b901d58 */
[----:B------:R-:W-:-:S02]  /*ae40*/  @!P6 LEA.HI.X R191, R0, R243, R2, 0x1, P2 ;  /* 0x000000f300bfe211 */ /* 0x000fc400010f0c02 */
[----:B------:R-:W-:Y:S01]  /*ae50*/  @!P5 IADD3.X R7, R166, UR7, RZ, P1, !PT ;  /* 0x00000007a607dc10 */ /* 0x000fe20008ffe4ff */
[----:B------:R1:W-:Y:S01]  /*ae60*/  @P5 STS.128 [R238+0xa800], RZ ;  /* 0x00a800ffee005388 */ /* 0x0003e20000000c00 */
[C---:B------:R-:W-:Y:S02]  /*ae70*/  @!P5 LEA R192, P2, R6.reuse, UR4, 0x1 ;  /* 0x0000000406c0dc11 */ /* 0x040fe4000f8408ff */
[----:B------:R-:W-:Y:S01]  /*ae80*/  @!P4 IADD3 R0, P1, R165, UR8, RZ ;  /* 0x00000008a500cc10 */ /* 0x000fe2000ff3e0ff */
[----:B------:R-:W-:Y:S01]  /*ae90*/  @!PT LDS RZ, [RZ] ;  /* 0x00000000fffff984 */ /* 0x000fe20000000800 */
[----:B------:R-:W-:Y:S01]  /*aea0*/  @!PT LDS RZ, [RZ] ;  /* 0x00000000fffff984 */ /* 0x000fe20000000800 */
[----:B------:R-:W-:Y:S01]  /*aeb0*/  @!PT LDS RZ, [RZ] ;  /* 0x00000000fffff984 */ /* 0x000fe20000000800 */
[----:B------:R1:W-:Y:S01]  /*aec0*/  @!P5 LDGSTS.E.BYPASS.LTC128B.128 [R238+0xa800], desc[UR24][R172.64+0x80] ;  /* 0x0a800080aceedfae */ /* 0x0003e2000b901d58 */
[----:B------:R-:W-:Y:S02]  /*aed0*/  @!P5 LEA.HI.X R193, R6, UR5, R7, 0x1, P2 ;  /* 0x0000000506c1dc11 */ /* 0x000fe400090f0c07 */
[----:B------:R-:W-:Y:S01]  /*aee0*/  @!P4 IADD3.X R7, R166, UR7, RZ, P1, !PT ;  /* 0x00000007a607cc10 */ /* 0x000fe20008ffe4ff */
[----:B------:R1:W-:Y:S01]  /*aef0*/  @P4 STS.128 [R238+0xc800], RZ ;  /* 0x00c800ffee004388 */ /* 0x0003e20000000c00 */
[----:B------:R-:W-:-:S03]  /*af00*/  @!P4 LEA R6, P1, R0, UR4, 0x1 ;  /* 0x000000040006cc11 */ /* 0x000fc6000f8208ff */
[----:B------:R-:W-:Y:S01]  /*af10*/  @!PT LDS RZ, [RZ] ;  /* 0x00000000fffff984 */ /* 0x000fe20000000800 */
[----:B------:R-:W-:Y:S01]  /*af20*/  @!PT LDS RZ, [RZ] ;  /* 0x00000000fffff984 */ /* 0x000fe20000000800 */
[----:B------:R-:W-:Y:S01]  /*af30*/  @!PT LDS RZ, [RZ] ;  /* 0x00000000fffff984 */ /* 0x000fe20000000800 */
[----:B------:R1:W-:Y:S01]  /*af40*/  @!P4 LDGSTS.E.BYPASS.LTC128B.128 [R238+0xc800], desc[UR24][R22.64+0x100] ;  /* 0x0c80010016eecfae */ /* 0x0003e2000b901d58 */
[----:B------:R-:W-:-:S03]  /*af50*/  @!P4 LEA.HI.X R7, R0, UR5, R7, 0x1, P1 ;  /* 0x000000050007cc11 */ /* 0x000fc600088f0c07 */
        /* <DEDUP_REMOVED lines=42> */
[----:B------:R-:W-:-:S04]  /*b200*/  IADD3 R165, P1, R165, UR8, RZ ;  /* 0x00000008a5a57c10 */ /* 0x000fc8000ff3e0ff */
[----:B------:R-:W-:Y:S02]  /*b210*/  IADD3.X R166, R166, UR7, RZ, P1, !PT ;  /* 0x00000007a6a67c10 */ /* 0x000fe40008ffe4ff */
[----:B-1----:R-:W-:-:S04]  /*b220*/  LEA R6, P1, R165, UR4, 0x1 ;  /* 0x00000004a5067c11 */ /* 0x002fc8000f8208ff */
[----:B------:R-:W-:-:S05]  /*b230*/  LEA.HI.X R7, R165, UR5, R166, 0x1, P1 ;  /* 0x00000005a5077c11 */ /* 0x000fca00088f0ca6 */
[----:B------:R-:W-:Y:S01]  /*b240*/  @!PT LDS RZ, [RZ] ;  /* 0x00000000fffff984 */ /* 0x000fe20000000800 */
[----:B------:R-:W-:Y:S01]  /*b250*/  @!PT LDS RZ, [RZ] ;  /* 0x00000000fffff984 */ /* 0x000fe20000000800 */
[----:B------:R-:W-:Y:S01]  /*b260*/  @!PT LDS RZ, [RZ] ;  /* 0x00000000fffff984 */ /* 0x000fe20000000800 */
[----:B------:R2:W-:Y:S04]  /*b270*/  LDGSTS.E.BYPASS.LTC128B.128 [R238+0xf800], desc[UR24][R6.64+0x180] ;  /* 0x0f80018006ee7fae */ /* 0x0005e8000b901d58 */
.L_x_761:
[----:B------:R-:W-:Y:S05]  /*b280*/  BSYNC B0 ;  /* 0x0000000000007941 */ /* 0x000fea0003800000 */
.L_x_760:
[----:B------:R-:W0:Y:S01]  /*b290*/  LDGDEPBAR ;  /* 0x00000000000079af */ /* 0x000e220000000000 */
[----:B-12---:R-:W-:Y:S02]  /*b2a0*/  IMAD.U32 R7, RZ, RZ, UR12 ;  /* 0x0000000cff077e24 */ /* 0x006fe4000f8e00ff */
[----:B------:R-:W-:-:S03]  /*b2b0*/  IMAD.U32 R0, RZ, RZ, UR11 ;  /* 0x0000000bff007e24 */ /* 0x000fc6000f8e00ff */
[----:B------:R-:W-:-:S04]  /*b2c0*/  LEA R244, P1, R7, R244, 0x1 ;  /* 0x000000f407f47211 */ /* 0x000fc800078208ff */
[----:B------:R-:W-:-:S09]  /*b2d0*/  LEA.HI.X R243, R7, R243, R0, 0x1, P1 ;  /* 0x000000f307f37211 */ /* 0x000fd200008f0c00 */
.L_x_757:
[----:B------:R-:W-:Y:S01]  /*b2e0*/  FMNMX.FTZ R0, R164, R5, !PT ;  /* 0x00000005a4007209 */ /* 0x000fe20007810000 */
[----:B------:R-:W-:Y:S01]  /*b2f0*/  LDSM.16.MT88.4 R20, [R224+0x10000] ;  /* 0x01000000e014783b */ /* 0x000fe20000004200 */
[----:B------:R-:W-:Y:S02]  /*b300*/  FMNMX.FTZ R9, R3, R18, !PT ;  /* 0x0000001203097209 */ /* 0x000fe40007810000 */
[----:B------:R-:W-:Y:S01]  /*b310*/  FMNMX.FTZ R0, R17, R0, !PT ;  /* 0x0000000011007209 */ /* 0x000fe20007810000 */
[----:B------:R-:W-:Y:S01]  /*b320*/  LDSM.16.MT88.4 R32, [R226+0x12800] ;  /* 0x01280000e220783b */ /* 0x000fe20000004200 */
[----:B------:R-:W-:Y:S02]  /*b330*/  FMNMX.FTZ R9, R4, R9, !PT ;  /* 0x0000000904097209 */ /* 0x000fe40007810000 */
[----:B------:R-:W-:Y:S02]  /*b340*/  FMNMX.FTZ R0, R205, R0, !PT ;  /* 0x00000000cd007209 */ /* 0x000fe40007810000 */
[----:B------:R-:W-:-:S02]  /*b350*/  FMNMX.FTZ R9, R14, R9, !PT ;  /* 0x000000090e097209 */ /* 0x000fc40007810000 */
[----:B------:R-:W-:Y:S02]  /*b360*/  FMNMX.FTZ R0, R13, R0, !PT ;  /* 0x000000000d007209 */ /* 0x000fe40007810000 */
[----:B------:R-:W-:Y:S02]  /*b370*/  FMNMX.FTZ R9, R12, R9, !PT ;  /* 0x000000090c097209 */ /* 0x000fe40007810000 */
[----:B------:R-:W-:Y:S02]  /*b380*/  FMNMX.FTZ R0, R31, R0, !PT ;  /* 0x000000001f007209 */ /* 0x000fe40007810000 */
        /* <DEDUP_REMOVED lines=22> */
[----:B------:R-:W-:-:S03]  /*b4f0*/  FMNMX.FTZ R9, R177, R0, !PT ;  /* 0x00000000b1097209 */ /* 0x000fc60007810000 */
[----:B------:R-:W1:Y:S04]  /*b500*/  SHFL.BFLY PT, R7, R2, 0x2, 0x1f ;  /* 0x0c401f0002077f89 */ /* 0x000e6800000e0000 */
[----:B------:R-:W2:Y:S01]  /*b510*/  SHFL.BFLY PT, R0, R9, 0x2, 0x1f ;  /* 0x0c401f0009007f89 */ /* 0x000ea200000e0000 */
[----:B-1----:R-:W-:Y:S02]  /*b520*/  FMNMX.FTZ R7, R2, R7, !PT ;  /* 0x0000000702077209 */ /* 0x002fe40007810000 */
[----:B--2---:R-:W-:-:S03]  /*b530*/  FMNMX.FTZ R0, R9, R0, !PT ;  /* 0x0000000009007209 */ /* 0x004fc60007810000 */
[----:B------:R-:W1:Y:S04]  /*b540*/  SHFL.BFLY PT, R174, R7, 0x1, 0x1f ;  /* 0x0c201f0007ae7f89 */ /* 0x000e6800000e0000 */
[----:B------:R-:W2:Y:S04]  /*b550*/  SHFL.BFLY PT, R173, R0, 0x1, 0x1f ;  /* 0x0c201f0000ad7f89 */ /* 0x000ea800000e0000 */
[----:B------:R-:W-:Y:S01]  /*b560*/  LDSM.16.MT88.4 R8, [R225+0x10000] ;  /* 0x01000000e108783b */ /* 0x000fe20000004200 */
[----:B-1----:R-:W-:Y:S02]  /*b570*/  FMNMX.FTZ R174, R7, R174, !PT ;  /* 0x000000ae07ae7209 */ /* 0x002fe40007810000 */
[----:B--2---:R-:W-:-:S03]  /*b580*/  FMNMX.FTZ R173, R0, R173, !PT ;  /* 0x000000ad00ad7209 */ /* 0x004fc60007810000 */
[C---:B------:R-:W-:Y:S01]  /*b590*/  FMUL.FTZ R186, R174.reuse, UR21 ;  /* 0x00000015aeba7c20 */ /* 0x040fe20008410000 */
[----:B------:R-:W-:Y:S02]  /*b5a0*/  FSETP.NEU.FTZ.AND P2, PT, R174, -INF , PT ;  /* 0xff800000ae00780b */ /* 0x000fe40003f5d000 */
[C---:B------:R-:W-:Y:S01]  /*b5b0*/  FSETP.NEU.FTZ.AND P1, PT, R173.reuse, -INF , PT ;  /* 0xff800000ad00780b */ /* 0x040fe20003f3d000 */
[C---:B------:R-:W-:Y:S01]  /*b5c0*/  FMUL.FTZ R179, R173.reuse, UR21 ;  /* 0x00000015adb37c20 */ /* 0x040fe20008410000 */
[----:B------:R-:W-:Y:S02]  /*b5d0*/  FSEL R186, R186, RZ, P2 ;  /* 0x000000ffbaba7208 */ /* 0x000fe40001000000 */
[----:B------:R-:W-:Y:S02]  /*b5e0*/  FSEL R6, R173, RZ, P1 ;  /* 0x000000ffad067208 */ /* 0x000fe40000800000 */
[----:B------:R-:W-:Y:S01]  /*b5f0*/  FSEL R179, R179, RZ, P1 ;  /* 0x000000ffb3b37208 */ /* 0x000fe20000800000 */
[--C-:B------:R-:W-:Y:S01]  /*b600*/  FFMA.FTZ R171, R17, UR21, -R186.reuse ;  /* 0x0000001511ab7c23 */ /* 0x100fe200080108ba */
[----:B------:R-:W-:Y:S01]  /*b610*/  FFMA.FTZ R172, R5, UR21, -R186 ;  /* 0x0000001505ac7c23 */ /* 0x000fe200080108ba */
[----:B------:R-:W-:Y:S01]  /*b620*/  FSEL R5, R174, RZ, P2 ;  /* 0x000000ffae057208 */ /* 0x000fe20001000000 */
[----:B------:R-:W-:Y:S01]  /*b630*/  FADD.FTZ R6, R3, -R6 ;  /* 0x8000000603067221 */ /* 0x000fe20000010000 */
[--C-:B------:R-:W-:Y:S01]  /*b640*/  FFMA.FTZ R168, R18, UR21, -R179.reuse ;  /* 0x0000001512a87c23 */ /* 0x100fe200080108b3 */
[----:B------:R-:W-:Y:S01]  /*b650*/  FFMA.FTZ R2, R4, UR21, -R179 ;  /* 0x0000001504027c23 */ /* 0x000fe200080108b3 */
[----:B------:R-:W1:Y:S01]  /*b660*/  LDSM.16.MT88.4 R16, [R228+0x10000] ;  /* 0x01000000e410783b */ /* 0x000e620000004200 */
[----:B------:R-:W-:Y:S01]  /*b670*/  FADD.FTZ R4, R164, -R5 ;  /* 0x80000005a4047221 */ /* 0x000fe20000010000 */
[--C-:B------:R-:W-:Y:S01]  /*b680*/  FFMA.FTZ R170, R205, UR21, -R186.reuse ;  /* 0x00000015cdaa7c23 */ /* 0x100fe200080108ba */
[--C-:B------:R-:W-:Y:S01]  /*b690*/  FFMA.FTZ R169, R13, UR21, -R186.reuse ;  /* 0x000000150da97c23 */ /* 0x100fe200080108ba */
[--C-:B------:R-:W-:Y:S01]  /*b6a0*/  FFMA.FTZ R0, R14, UR21, -R179.reuse ;  /* 0x000000150e007c23 */ /* 0x100fe200080108b3 */
[--C-:B------:R-:W-:Y:S01]  /*b6b0*/  FFMA.FTZ R175, R12, UR21, -R179.reuse ;  /* 0x000000150caf7c23 */ /* 0x100fe200080108b3 */
[----:B------:R-:W-:Y:S01]  /*b6c0*/  FMUL.FTZ R176, R4, UR21 ;  /* 0x0000001504b07c20 */ /* 0x000fe20008410000 */
[----:B------:R-:W-:Y:S01]  /*b6d0*/  FMUL.FTZ R3, R6, UR21 ;  /* 0x0000001506037c20 */ /* 0x000fe20008410000 */
[----:B------:R-:W-:Y:S01]  /*b6e0*/  MUFU.EX2 R172, R172 ;  /* 0x000000ac00ac7308 */ /* 0x000fe20000000800 */
[----:B------:R-:W2:Y:S01]  /*b6f0*/  LDSM.16.MT88.4 R12, [R226+0x10000] ;  /* 0x01000000e20c783b */ /* 0x000ea20000004200 */
[--C-:B------:R-:W-:Y:S01]  /*b700*/  FFMA.FTZ R188, R27, UR21, -R186.reuse ;  /* 0x000000151bbc7c23 */ /* 0x100fe200080108ba */
[--C-:B------:R-:W-:Y:S01]  /*b710*/  FFMA.FTZ R190, R25, UR21, -R186.reuse ;  /* 0x0000001519be7c23 */ /* 0x100fe200080108ba */
[--C-:B------:R-:W-:Y:S01]  /*b720*/  FFMA.FTZ R191, R24, UR21, -R179.reuse ;  /* 0x0000001518bf7c23 */ /* 0x100fe200080108b3 */
[--C-:B------:R-:W-:Y:S01]  /*b730*/  FFMA.FTZ R187, R31, UR21, -R186.reuse ;  /* 0x000000151fbb7c23 */ /* 0x100fe200080108ba */
[----:B------:R-:W-:Y:S01]  /*b740*/  LDSM.16.MT88.4 R24, [R224+0x16000] ;  /* 0x01600000e018783b */ /* 0x000fe20000004200 */
[--C-:B------:R-:W-:Y:S01]  /*b750*/  FFMA.FTZ R189, R29, UR21, -R186.reuse ;  /* 0x000000151dbd7c23 */ /* 0x100fe200080108ba */
[----:B------:R-:W3:Y:S01]  /*b760*/  MUFU.EX2 R171, R171 ;  /* 0x000000ab00ab7308 */ /* 0x000ee20000000800 */
[--C-:B------:R-:W-:Y:S01]  /*b770*/  FFMA.FTZ R192, R206, UR21, -R179.reuse ;  /* 0x00000015cec07c23 */ /* 0x100fe200080108b3 */
[--C-:B------:R-:W-:Y:S01]  /*b780*/  FFMA.FTZ R193, R30, UR21, -R179.reuse ;  /* 0x000000151ec17c23 */ /* 0x100fe200080108b3 */
[--C-:B------:R-:W-:Y:S01]  /*b790*/  FFMA.FTZ R194, R28, UR21, -R179.reuse ;  /* 0x000000151cc27c23 */ /* 0x100fe200080108b3 */
[--C-:B------:R-:W-:Y:S01]  /*b7a0*/  FFMA.FTZ R206, R195, UR21, -R186.reuse ;  /* 0x00000015c3ce7c23 */ /* 0x100fe200080108ba */
[----:B------:R-:W-:Y:S01]  /*b7b0*/  LDSM.16.MT88.4 R28, [R228+0x12800] ;  /* 0x01280000e41c783b */ /* 0x000fe20000004200 */
[--C-:B------:R-:W-:Y:S01]  /*b7c0*/  FFMA.FTZ R200, R203, UR21, -R186.reuse ;  /* 0x00000015cbc87c23 */ /* 0x100fe200080108ba */
[--C-:B------:R-:W-:Y:S01]  /*b7d0*/  FFMA.FTZ R199, R199, UR21, -R186.reuse ;  /* 0x00000015c7c77c23 */ /* 0x100fe200080108ba */
[----:B------:R-:W-:Y:S01]  /*b7e0*/  MUFU.EX2 R170, R170 ;  /* 0x000000aa00aa7308 */ /* 0x000fe20000000800 */
[--C-:B------:R-:W-:Y:S01]  /*b7f0*/  FFMA.FTZ R197, R197, UR21, -R186.reuse ;  /* 0x00000015c5c57c23 */ /* 0x100fe200080108ba */
[--C-:B------:R-:W-:Y:S01]  /*b800*/  FFMA.FTZ R195, R204, UR21, -R179.reuse ;  /* 0x00000015ccc37c23 */ /* 0x100fe200080108b3 */
[--C-:B------:R-:W-:Y:S01]  /*b810*/  FFMA.FTZ R202, R202, UR21, -R179.reuse ;  /* 0x00000015caca7c23 */ /* 0x100fe200080108b3 */
[--C-:B------:R-:W-:Y:S01]  /*b820*/  FFMA.FTZ R196, R196, UR21, -R179.reuse ;  /* 0x00000015c4c47c23 */ /* 0x100fe200080108b3 */
[--C-:B------:R-:W-:Y:S01]  /*b830*/  FFMA.FTZ R201, R198, UR21, -R179.reuse ;  /* 0x00000015c6c97c23 */ /* 0x100fe200080108b3 */
[----:B------:R-:W-:Y:S01]  /*b840*/  LDSM.16.MT88.4 R164, [R225+0x17000] ;  /* 0x01700000e1a4783b */ /* 0x000fe20000004200 */
[--C-:B------:R-:W-:Y:S01]  /*b850*/  FFMA.FTZ R185, R185, UR21, -R186.reuse ;  /* 0x00000015b9b97c23 */ /* 0x100fe200080108ba */
[----:B------:R-:W4:Y:S01]  /*b860*/  MUFU.EX2 R169, R169 ;  /* 0x000000a900a97308 */ /* 0x000f220000000800 */
[----:B---3--:R-:W-:Y:S01]  /*b870*/  F2FP.BF16.F32.PACK_AB R4, R171, R172 ;  /* 0x000000acab04723e */ /* 0x008fe200000010ff */
[--C-:B------:R-:W-:Y:S01]  /*b880*/  FFMA.FTZ R184, R184, UR21, -R186.reuse ;  /* 0x00000015b8b87c23 */ /* 0x100fe200080108ba */
[--C-:B------:R-:W-:Y:S01]  /*b890*/  FFMA.FTZ R183, R183, UR21, -R186.reuse ;  /* 0x00000015b7b77c23 */ /* 0x100fe200080108ba */
[----:B------:R-:W-:Y:S01]  /*b8a0*/  FFMA.FTZ R186, R181, UR21, -R186 ;  /* 0x00000015b5ba7c23 */ /* 0x000fe200080108ba */
[--C-:B------:R-:W-:Y:S01]  /*b8b0*/  FFMA.FTZ R181, R182, UR21, -R179.reuse ;  /* 0x00000015b6b57c23 */ /* 0x100fe200080108b3 */
[--C-:B------:R-:W-:Y:S01]  /*b8c0*/  FFMA.FTZ R180, R180, UR21, -R179.reuse ;  /* 0x00000015b4b47c23 */ /* 0x100fe200080108b3 */
[--C-:B------:R-:W-:Y:S01]  /*b8d0*/  FFMA.FTZ R178, R178, UR21, -R179.reuse ;  /* 0x00000015b2b27c23 */ /* 0x100fe200080108b3 */
[----:B------:R-:W-:Y:S01]  /*b8e0*/  MUFU.EX2 R168, R168 ;  /* 0x000000a800a87308 */ /* 0x000fe20000000800 */
[----:B------:R-:W-:-:S07]  /*b8f0*/  FFMA.FTZ R177, R177, UR21, -R179 ;  /* 0x00000015b1b17c23 */ /* 0x000fce00080108b3 */
[----:B------:R-:W3:Y:S01]  /*b900*/  MUFU.EX2 R2, R2 ;  /* 0x0000000200027308 */ /* 0x000ee20000000800 */
[----:B----4-:R-:W-:-:S07]  /*b910*/  F2FP.BF16.F32.PACK_AB R6, R169, R170 ;  /* 0x000000aaa906723e */ /* 0x010fce00000010ff */
[----:B------:R-:W-:Y:S08]  /*b920*/  MUFU.EX2 R0, R0 ;  /* 0x0000000000007308 */ /* 0x000ff00000000800 */
[----:B------:R-:W4:Y:S01]  /*b930*/  MUFU.EX2 R175, R175 ;  /* 0x000000af00af7308 */ /* 0x000f220000000800 */
[----:B---3--:R-:W-:-:S07]  /*b940*/  F2FP.BF16.F32.PACK_AB R5, R2, R168 ;  /* 0x000000a80205723e */ /* 0x008fce00000010ff */
[----:B------:R-:W3:Y:S08]  /*b950*/  MUFU.EX2 R176, R176 ;  /* 0x000000b000b07308 */ /* 0x000ef00000000800 */
[----:B------:R-:W5:Y:S01]  /*b960*/  MUFU.EX2 R3, R3 ;  /* 0x0000000300037308 */ /* 0x000f620000000800 */
[----:B----4-:R-:W-:-:S07]  /*b970*/  F2FP.BF16.F32.PACK_AB R7, R175, R0 ;  /* 0x00000000af07723e */ /* 0x010fce00000010ff */
[----:B------:R-:W-:Y:S01]  /*b980*/  MUFU.EX2 R187, R187 ;  /* 0x000000bb00bb7308 */ /* 0x000fe20000000800 */
[-C--:B---3--:R-:W-:Y:S01]  /*b990*/  FMUL.FTZ R160, R160, R176.reuse ;  /* 0x000000b0a0a07220 */ /* 0x088fe20000410000 */
[-C--:B------:R-:W-:Y:S01]  /*b9a0*/  FMUL.FTZ R161, R161, R176.reuse ;  /* 0x000000b0a1a17220 */ /* 0x080fe20000410000 */
[-C--:B------:R-:W-:Y:S01]  /*b9b0*/  FMUL.FTZ R36, R36, R176.reuse ;  /* 0x000000b024247220 */ /* 0x080fe20000410000 */
[-C--:B------:R-:W-:Y:S01]  /*b9c0*/  FMUL.FTZ R37, R37, R176.reuse ;  /* 0x000000b025257220 */ /* 0x080fe20000410000 */
[-C--:B------:R-:W-:Y:S01]  /*b9d0*/  FMUL.FTZ R40, R40, R176.reuse ;  /* 0x000000b028287220 */ /* 0x080fe20000410000 */
[-C--:B------:R-:W-:Y:S01]  /*b9e0*/  FMUL.FTZ R41, R41, R176.reuse ;  /* 0x000000b029297220 */ /* 0x080fe20000410000 */
[-C--:B------:R-:W-:Y:S01]  /*b9f0*/  FMUL.FTZ R44, R44, R176.reuse ;  /* 0x000000b02c2c7220 */ /* 0x080fe20000410000 */
[-C--:B------:R-:W-:Y:S01]  /*ba00*/  FMUL.FTZ R45, R45, R176.reuse ;  /* 0x000000b02d2d7220 */ /* 0x080fe20000410000 */
[-C--:B-----5:R-:W-:Y:S01]  /*ba10*/  FMUL.FTZ R162, R162, R3.reuse ;  /* 0x00000003a2a27220 */ /* 0x0a0fe20000410000 */
[-C--:B------:R-:W-:Y:S01]  /*ba20*/  FMUL.FTZ R163, R163, R3.reuse ;  /* 0x00000003a3a37220 */ /* 0x080fe20000410000 */
[-C--:B------:R-:W-:Y:S01]  /*ba30*/  FMUL.FTZ R38, R38, R3.reuse ;  /* 0x0000000326267220 */ /* 0x080fe20000410000 */
[-C--:B------:R-:W-:Y:S01]  /*ba40*/  FMUL.FTZ R39, R39, R3.reuse ;  /* 0x0000000327277220 */ /* 0x080fe20000410000 */
[-C--:B------:R-:W-:Y:S01]  /*ba50*/  FMUL.FTZ R42, R42, R3.reuse ;  /* 0x000000032a2a7220 */ /* 0x080fe20000410000 */
[-C--:B------:R-:W-:Y:S01]  /*ba60*/  FMUL.FTZ R43, R43, R3.reuse ;  /* 0x000000032b2b7220 */ /* 0x080fe20000410000 */
[-C--:B------:R-:W-:Y:S01]  /*ba70*/  FMUL.FTZ R48, R48, R176.reuse ;  /* 0x000000b030307220 */ /* 0x080fe20000410000 */
[-C--:B------:R-:W-:Y:S01]  /*ba80*/  FMUL.FTZ R49, R49, R176.reuse ;  /* 0x000000b031317220 */ /* 0x080fe20000410000 */
[C---:B-1----:R-:W-:Y:S01]  /*ba90*/  HMMA.16816.F32.BF16 R160, R4.reuse, R16, R160 ;  /* 0x0000001004a0723c */ /* 0x042fe200000418a0 */
[-C--:B------:R-:W-:Y:S01]  /*baa0*/  FMUL.FTZ R46, R46, R3.reuse ;  /* 0x000000032e2e7220 */ /* 0x080fe20000410000 */
[-C--:B------:R-:W-:Y:S01]  /*bab0*/  FMUL.FTZ R47, R47, R3.reuse ;  /* 0x000000032f2f7220 */ /* 0x080fe20000410000 */
[-C--:B------:R-:W-:Y:S01]  /*bac0*/  FMUL.FTZ R50, R50, R3.reuse ;  /* 0x0000000332327220 */ /* 0x080fe20000410000 */
[-C--:B------:R-:W-:Y:S01]  /*bad0*/  FMUL.FTZ R51, R51, R3.reuse ;  /* 0x0000000333337220 */ /* 0x080fe20000410000 */
[-C--:B------:R-:W-:Y:S01]  /*bae0*/  FMUL.FTZ R52, R52, R176.reuse ;  /* 0x000000b034347220 */ /* 0x080fe20000410000 */
[C---:B------:R-:W-:Y:S01]  /*baf0*/  HMMA.16816.F32.BF16 R36, R4.reuse, R18, R36 ;  /* 0x000000120424723c */ /* 0x040fe20000041824 */
[----:B------:R-:W1:Y:S01]  /*bb00*/  LDSM.16.MT88.4 R16, [R228+0x12000] ;  /* 0x01200000e410783b */ /* 0x000e620000004200 */
[-C--:B------:R-:W-:Y:S01]  /*bb10*/  FMUL.FTZ R53, R53, R176.reuse ;  /* 0x000000b035357220 */ /* 0x080fe20000410000 */
[-C--:B------:R-:W-:Y:S01]  /*bb20*/  FMUL.FTZ R54, R54, R3.reuse ;  /* 0x0000000336367220 */ /* 0x080fe20000410000 */
[-C--:B------:R-:W-:Y:S01]  /*bb30*/  FMUL.FTZ R55, R55, R3.reuse ;  /* 0x0000000337377220 */ /* 0x080fe20000410000 */
[-C--:B------:R-:W-:Y:S01]  /*bb40*/  FMUL.FTZ R64, R64, R176.reuse ;  /* 0x000000b040407220 */ /* 0x080fe20000410000 */
[C---:B--2---:R-:W-:Y:S01]  /*bb50*/  HMMA.16816.F32.BF16 R40, R4.reuse, R12, R40 ;  /* 0x0000000c0428723c */ /* 0x044fe20000041828 */
[-C--:B------:R-:W-:Y:S01]  /*bb60*/  FMUL.FTZ R65, R65, R176.reuse ;  /* 0x000000b041417220 */ /* 0x080fe20000410000 */
[-C--:B------:R-:W-:Y:S01]  /*bb70*/  FMUL.FTZ R66, R66, R3.reuse ;  /* 0x0000000342427220 */ /* 0x080fe20000410000 */
[-C--:B------:R-:W-:Y:S01]  /*bb80*/  FMUL.FTZ R67, R67, R3.reuse ;  /* 0x0000000343437220 */ /* 0x080fe20000410000 */
[-C--:B------:R-:W-:Y:S01]  /*bb90*/  FMUL.FTZ R68, R68, R176.reuse ;  /* 0x000000b044447220 */ /* 0x080fe20000410000 */
[-C--:B------:R-:W-:Y:S01]  /*bba0*/  FMUL.FTZ R69, R69, R176.reuse ;  /* 0x000000b045457220 */ /* 0x080fe20000410000 */
[C---:B------:R-:W-:Y:S01]  /*bbb0*/  HMMA.16816.F32.BF16 R44, R4.reuse, R14, R44 ;  /* 0x0000000e042c723c */ /* 0x040fe2000004182c */
[----:B------:R-:W2:Y:S01]  /*bbc0*/  LDSM.16.MT88.4 R12, [R226+0x12000] ;  /* 0x01200000e20c783b */ /* 0x000ea20000004200 */
[-C--:B------:R-:W-:Y:S01]  /*bbd0*/  FMUL.FTZ R70, R70, R3.reuse ;  /* 0x0000000346467220 */ /* 0x080fe20000410000 */
[-C--:B------:R-:W-:Y:S01]  /*bbe0*/  FMUL.FTZ R71, R71, R3.reuse ;  /* 0x0000000347477220 */ /* 0x080fe20000410000 */
[-C--:B------:R-:W-:Y:S01]  /*bbf0*/  FMUL.FTZ R56, R56, R176.reuse ;  /* 0x000000b038387220 */ /* 0x080fe20000410000 */
[-C--:B------:R-:W-:Y:S01]  /*bc00*/  FMUL.FTZ R57, R57, R176.reuse ;  /* 0x000000b039397220 */ /* 0x080fe20000410000 */
[C---:B------:R-:W-:Y:S01]  /*bc10*/  HMMA.16816.F32.BF16 R48, R4.reuse, R8, R48 ;  /* 0x000000080430723c */ /* 0x040fe20000041830 */
[-C--:B------:R-:W-:Y:S01]  /*bc20*/  FMUL.FTZ R58, R58, R3.reuse ;  /* 0x000000033a3a7220 */ /* 0x080fe20000410000 */
[-C--:B------:R-:W-:Y:S01]  /*bc30*/  FMUL.FTZ R59, R59, R3.reuse ;  /* 0x000000033b3b7220 */ /* 0x080fe20000410000 */
[-C--:B------:R-:W-:Y:S01]  /*bc40*/  FMUL.FTZ R60, R60, R176.reuse ;  /* 0x000000b03c3c7220 */ /* 0x080fe20000410000 */
[-C--:B------:R-:W-:Y:S01]  /*bc50*/  FMUL.FTZ R61, R61, R176.reuse ;  /* 0x000000b03d3d7220 */ /* 0x080fe20000410000 */
[-C--:B------:R-:W-:Y:S01]  /*bc60*/  FMUL.FTZ R62, R62, R3.reuse ;  /* 0x000000033e3e7220 */ /* 0x080fe20000410000 */
[C---:B------:R-:W-:Y:S01]  /*bc70*/  HMMA.16816.F32.BF16 R52, R4.reuse, R10, R52 ;  /* 0x0000000a0434723c */ /* 0x040fe20000041834 */
[----:B------:R-:W3:Y:S01]  /*bc80*/  LDSM.16.MT88.4 R8, [R225+0x12000] ;  /* 0x01200000e108783b */ /* 0x000ee20000004200 */
        /* <DEDUP_REMOVED lines=11> */
[----:B------:R-:W4:Y:S01]  /*bd40*/  LDSM.16.MT88.4 R20, [R224+0x12000] ;  /* 0x01200000e014783b */ /* 0x000f220000004200 */
        /* <DEDUP_REMOVED lines=28> */
[C---:B---3--:R-:W-:Y:S01]  /*bf10*/  HMMA.16816.F32.BF16 R80, R4.reuse, R8, R80 ;  /* 0x000000080450723c */ /* 0x048fe20000041850 */
        /* <DEDUP_REMOVED lines=11> */
[C---:B----4-:R-:W-:Y:S01]  /*bfd0*/  HMMA.16816.F32.BF16 R88, R4.reuse, R20, R88 ;  /* 0x000000140458723c */ /* 0x050fe20000041858 */
        /* <DEDUP_REMOVED lines=33> */
[----:B------:R-:W5:Y:S01]  /*c1f0*/  MUFU.EX2 R188, R188 ;  /* 0x000000bc00bc7308 */ /* 0x000f620000000800 */
        /* <DEDUP_REMOVED lines=9> */
[----:B------:R-:W-:Y:S01]  /*c290*/  MUFU.EX2 R189, R189 ;  /* 0x000000bd00bd7308 */ /* 0x000fe20000000800 */
[-C--:B------:R-:W-:Y:S01]  /*c2a0*/  FMUL.FTZ R158, R158, R3.reuse ;  /* 0x000000039e9e7220 */ /* 0x080fe20000410000 */
[-C--:B------:R-:W-:Y:S01]  /*c2b0*/  FMUL.FTZ R159, R159, R3.reuse ;  /* 0x000000039f9f7220 */ /* 0x080fe20000410000 */
[-C--:B------:R-:W-:Y:S01]  /*c2c0*/  FMUL.FTZ R140, R140, R176.reuse ;  /* 0x000000b08c8c7220 */ /* 0x080fe20000410000 */
[C---:B----4-:R-:W-:Y:S01]  /*c2d0*/  HMMA.16816.F32.BF16 R120, R4.reuse, R20, R120 ;  /* 0x000000140478723c */ /* 0x050fe20000041878 */
[-C--:B------:R-:W-:Y:S01]  /*c2e0*/  FMUL.FTZ R141, R141, R176.reuse ;  /* 0x000000b08d8d7220 */ /* 0x080fe20000410000 */
[-C--:B------:R-:W-:Y:S01]  /*c2f0*/  FMUL.FTZ R142, R142, R3.reuse ;  /* 0x000000038e8e7220 */ /* 0x080fe20000410000 */
[-C--:B------:R-:W-:Y:S01]  /*c300*/  FMUL.FTZ R143, R143, R3.reuse ;  /* 0x000000038f8f7220 */ /* 0x080fe20000410000 */
[----:B------:R-:W-:Y:S01]  /*c310*/  MUFU.EX2 R190, R190 ;  /* 0x000000be00be7308 */ /* 0x000fe20000000800 */
[-C--:B------:R-:W-:Y:S01]  /*c320*/  FMUL.FTZ R152, R152, R176.reuse ;  /* 0x000000b098987220 */ /* 0x080fe20000410000 */
[C---:B------:R-:W-:Y:S01]  /*c330*/  HMMA.16816.F32.BF16 R124, R4.reuse, R22, R124 ;  /* 0x00000016047c723c */ /* 0x040fe2000004187c */
[----:B------:R-:W-:Y:S01]  /*c340*/  LDSM.16.MT88.4 R20, [R228+0x10800] ;  /* 0x01080000e414783b */ /* 0x000fe20000004200 */
[-C--:B------:R-:W-:Y:S01]  /*c350*/  FMUL.FTZ R153, R153, R176.reuse ;  /* 0x000000b099997220 */ /* 0x080fe20000410000 */
[-C--:B------:R-:W-:Y:S01]  /*c360*/  FMUL.FTZ R154, R154, R3.reuse ;  /* 0x000000039a9a7220 */ /* 0x080fe20000410000 */
[-C--:B------:R-:W-:Y:S01]  /*c370*/  FMUL.FTZ R155, R155, R3.reuse ;  /* 0x000000039b9b7220 */ /* 0x080fe20000410000 */
[-C--:B------:R-:W-:Y:S01]  /*c380*/  FMUL.FTZ R144, R144, R176.reuse ;  /* 0x000000b090907220 */ /* 0x080fe20000410000 */
[C---:B-1----:R-:W-:Y:S01]  /*c390*/  HMMA.16816.F32.BF16 R128, R4.reuse, R16, R128 ;  /* 0x000000100480723c */ /* 0x042fe20000041880 */
[----:B------:R-:W-:Y:S01]  /*c3a0*/  MUFU.EX2 R191, R191 ;  /* 0x000000bf00bf7308 */ /* 0x000fe20000000800 */
[-C--:B------:R-:W-:Y:S01]  /*c3b0*/  FMUL.FTZ R145, R145, R176.reuse ;  /* 0x000000b091917220 */ /* 0x080fe20000410000 */
[-C--:B------:R-:W-:Y:S01]  /*c3c0*/  FMUL.FTZ R148, R148, R176.reuse ;  /* 0x000000b094947220 */ /* 0x080fe20000410000 */
[-C--:B------:R-:W-:Y:S01]  /*c3d0*/  FMUL.FTZ R149, R149, R176.reuse ;  /* 0x000000b095957220 */ /* 0x080fe20000410000 */
[-C--:B------:R-:W-:Y:S01]  /*c3e0*/  FMUL.FTZ R146, R146, R3.reuse ;  /* 0x0000000392927220 */ /* 0x080fe20000410000 */
[C---:B------:R-:W-:Y:S01]  /*c3f0*/  HMMA.16816.F32.BF16 R132, R4.reuse, R18, R132 ;  /* 0x000000120484723c */ /* 0x040fe20000041884 */
[----:B------:R-:W1:Y:S01]  /*c400*/  LDSM.16.MT88.4 R16, [R226+0x10800] ;  /* 0x01080000e210783b */ /* 0x000e620000004200 */
[-C--:B------:R-:W-:Y:S01]  /*c410*/  FMUL.FTZ R147, R147, R3.reuse ;  /* 0x0000000393937220 */ /* 0x080fe20000410000 */
[----:B------:R-:W4:Y:S01]  /*c420*/  MUFU.EX2 R192, R192 ;  /* 0x000000c000c07308 */ /* 0x000f220000000800 */
[-C--:B------:R-:W-:Y:S01]  /*c430*/  FMUL.FTZ R150, R150, R3.reuse ;  /* 0x0000000396967220 */ /* 0x080fe20000410000 */
[-C--:B------:R-:W-:Y:S01]  /*c440*/  FMUL.FTZ R151, R151, R3.reuse ;  /* 0x0000000397977220 */ /* 0x080fe20000410000 */
[----:B--2---:R-:W-:Y:S01]  /*c450*/  HMMA.16816.F32.BF16 R136, R4, R12, R136 ;  /* 0x0000000c0488723c */ /* 0x004fe20000041888 */
[----:B------:R-:W-:Y:S01]  /*c460*/  FFMA.FTZ R172, R247, R176, R172 ;  /* 0x000000b0f7ac7223 */ /* 0x000fe200000100ac */
[----:B------:R-:W-:-:S03]  /*c470*/  FFMA.FTZ R3, R245, R3, R168 ;  /* 0x00000003f5037223 */ /* 0x000fc600000100a8 */
[----:B------:R-:W-:Y:S01]  /*c480*/  MUFU.EX2 R193, R193 ;  /* 0x000000c100c17308 */ /* 0x000fe20000000800 */
[----:B------:R-:W-:Y:S01]  /*c490*/  HMMA.16816.F32.BF16 R156, R4, R14, R156 ;  /* 0x0000000e049c723c */ /* 0x000fe2000004189c */
[----:B------:R-:W2:Y:S01]  /*c4a0*/  LDSM.16.MT88.4 R12, [R224+0x10800] ;  /* 0x01080000e00c783b */ /* 0x000ea20000004200 */
[----:B------:R-:W-:Y:S01]  /*c4b0*/  FADD.FTZ R171, R171, R172 ;  /* 0x000000acabab7221 */ /* 0x000fe20000010000 */
[----:B------:R-:W-:-:S03]  /*c4c0*/  FADD.FTZ R3, R2, R3 ;  /* 0x0000000302037221 */ /* 0x000fc60000010000 */
[----:B---3--:R-:W-:Y:S01]  /*c4d0*/  HMMA.16816.F32.BF16 R140, R4, R8, R140 ;  /* 0x00000008048c723c */ /* 0x008fe2000004188c */
[----:B------:R-:W3:Y:S01]  /*c4e0*/  MUFU.EX2 R194, R194 ;  /* 0x000000c200c27308 */ /* 0x000ee20000000800 */
[----:B------:R-:W-:Y:S01]  /*c4f0*/  FADD.FTZ R170, R170, R171 ;  /* 0x000000abaaaa7221 */ /* 0x000fe20000010000 */
[----:B------:R-:W-:-:S03]  /*c500*/  FADD.FTZ R0, R0, R3 ;  /* 0x0000000300007221 */ /* 0x000fc60000010000 */
[C---:B------:R-:W-:Y:S01]  /*c510*/  HMMA.16816.F32.BF16 R152, R4.reuse, R10, R152 ;  /* 0x0000000a0498723c */ /* 0x040fe20000041898 */
[----:B------:R-:W2:Y:S01]  /*c520*/  LDSM.16.MT88.4 R8, [R225+0x10800] ;  /* 0x01080000e108783b */ /* 0x000ea20000004200 */
[----:B------:R-:W-:Y:S01]  /*c530*/  FADD.FTZ R170, R169, R170 ;  /* 0x000000aaa9aa7221 */ /* 0x000fe20000010000 */
[----:B------:R-:W1:Y:S01]  /*c540*/  MUFU.EX2 R200, R200 ;  /* 0x000000c800c87308 */ /* 0x000e620000000800 */
[----:B------:R-:W-:Y:S02]  /*c550*/  FADD.FTZ R0, R175, R0 ;  /* 0x00000000af007221 */ /* 0x000fe40000010000 */
[C---:B------:R-:W-:Y:S05]  /*c560*/  HMMA.16816.F32.BF16 R144, R4.reuse, R24, R144 ;  /* 0x000000180490723c */ /* 0x040fea0000041890 */
[----:B------:R-:W2:Y:S01]  /*c570*/  MUFU.EX2 R199, R199 ;  /* 0x000000c700c77308 */ /* 0x000ea20000000800 */
[----:B------:R-:W-:Y:S01]  /*c580*/  HMMA.16816.F32.BF16 R148, R4, R26, R148 ;  /* 0x0000001a0494723c */ /* 0x000fe20000041894 */
[----:B------:R-:W-:Y:S06]  /*c590*/  LDSM.16.MT88.4 R24, [R225+0x12800] ;  /* 0x01280000e118783b */ /* 0x000fec0000004200 */
[----:B-----5:R-:W-:Y:S01]  /*c5a0*/  F2FP.BF16.F32.PACK_AB R4, R188, R187 ;  /* 0x000000bbbc04723e */ /* 0x020fe200000010ff */
[----:B------:R-:W-:Y:S01]  /*c5b0*/  MUFU.EX2 R197, R197 ;  /* 0x000000c500c57308 */ /* 0x000fe20000000800 */
[----:B----4-:R-:W-:Y:S01]  /*c5c0*/  F2FP.BF16.F32.PACK_AB R5, R192, R191 ;  /* 0x000000bfc005723e */ /* 0x010fe200000010ff */
[----:B------:R-:W-:Y:S01]  /*c5d0*/  FADD.FTZ R187, R187, R170 ;  /* 0x000000aabbbb7221 */ /* 0x000fe20000010000 */
[----:B------:R-:W-:Y:S01]  /*c5e0*/  F2FP.BF16.F32.PACK_AB R6, R190, R189 ;  /* 0x000000bdbe06723e */ /* 0x000fe200000010ff */
[----:B------:R-:W-:Y:S01]  /*c5f0*/  FADD.FTZ R191, R191, R0 ;  /* 0x00000000bfbf7221 */ /* 0x000fe20000010000 */
[----:B---3--:R-:W-:Y:S01]  /*c600*/  F2FP.BF16.F32.PACK_AB R7, R194, R193 ;  /* 0x000000c1c207723e */ /* 0x008fe200000010ff */
[----:B------:R-:W-:-:S02]  /*c610*/  FADD.FTZ R188, R188, R187 ;  /* 0x000000bbbcbc7221 */ /* 0x000fc40000010000 */
[----:B------:R-:W-:Y:S01]  /*c620*/  MUFU.EX2 R206, R206 ;  /* 0x000000ce00ce7308 */ /* 0x000fe20000000800 */
[----:B------:R-:W-:Y:S01]  /*c630*/  FADD.FTZ R192, R192, R191 ;  /* 0x000000bfc0c07221 */ /* 0x000fe20000010000 */
[----:B------:R-:W-:Y:S02]  /*c640*/  FADD.FTZ R3, R189, R188 ;  /* 0x000000bcbd037221 */ /* 0x000fe40000010000 */
[C---:B-1----:R-:W-:Y:S01]  /*c650*/  HMMA.16816.F32.BF16 R40, R4.reuse, R16, R40 ;  /* 0x000000100428723c */ /* 0x042fe20000041828 */
[----:B------:R-:W-:Y:S01]  /*c660*/  FADD.FTZ R193, R193, R192 ;  /* 0x000000c0c1c17221 */ /* 0x000fe20000010000 */
[----:B------:R-:W-:Y:S02]  /*c670*/  FADD.FTZ R3, R190, R3 ;  /* 0x00000003be037221 */ /* 0x000fe40000010000 */
[----:B------:R-:W1:Y:S01]  /*c680*/  MUFU.EX2 R195, R195 ;  /* 0x000000c300c37308 */ /* 0x000e620000000800 */
[----:B------:R-:W-:Y:S01]  /*c690*/  FADD.FTZ R194, R194, R193 ;  /* 0x000000c1c2c27221 */ /* 0x000fe20000010000 */
[----:B------:R-:W-:Y:S01]  /*c6a0*/  HMMA.16816.F32.BF16 R44, R4, R18, R44 ;  /* 0x00000012042c723c */ /* 0x000fe2000004182c */
[----:B------:R-:W3:Y:S01]  /*c6b0*/  LDSM.16.MT88.4 R16, [R228+0x14800] ;  /* 0x01480000e410783b */ /* 0x000ee20000004200 */
[----:B------:R-:W-:-:S04]  /*c6c0*/  FADD.FTZ R0, R200, R3 ;  /* 0x00000003c8007221 */ /* 0x000fc80000010000 */
[----:B------:R-:W-:Y:S01]  /*c6d0*/  HMMA.16816.F32.BF16 R160, R4, R20, R160 ;  /* 0x0000001404a0723c */ /* 0x000fe200000418a0 */
[----:B------:R-:W4:Y:S01]  /*c6e0*/  MUFU.EX2 R202, R202 ;  /* 0x000000ca00ca7308 */ /* 0x000f220000000800 */
[----:B--2---:R-:W-:-:S04]  /*c6f0*/  FADD.FTZ R0, R199, R0 ;  /* 0x00000000c7007221 */ /* 0x004fc80000010000 */
[C---:B------:R-:W-:Y:S01]  /*c700*/  HMMA.16816.F32.BF16 R36, R4.reuse, R22, R36 ;  /* 0x000000160424723c */ /* 0x040fe20000041824 */
[----:B------:R-:W2:Y:S02]  /*c710*/  LDSM.16.MT88.4 R20, [R224+0x12800] ;  /* 0x01280000e014783b */ /* 0x000ea40000004200 */
[----:B------:R-:W-:Y:S01]  /*c720*/  MUFU.EX2 R196, R196 ;  /* 0x000000c400c47308 */ /* 0x000fe20000000800 */
[----:B-1----:R-:W-:Y:S02]  /*c730*/  FADD.FTZ R3, R195, R194 ;  /* 0x000000c2c3037221 */ /* 0x002fe40000010000 */
[C---:B------:R-:W-:Y:S05]  /*c740*/  HMMA.16816.F32.BF16 R56, R4.reuse, R12, R56 ;  /* 0x0000000c0438723c */ /* 0x040fea0000041838 */
[----:B------:R-:W1:Y:S01]  /*c750*/  MUFU.EX2 R201, R201 ;  /* 0x000000c900c97308 */ /* 0x000e620000000800 */
[----:B------:R-:W-:Y:S01]  /*c760*/  HMMA.16816.F32.BF16 R60, R4, R14, R60 ;  /* 0x0000000e043c723c */ /* 0x000fe2000004183c */
[----:B------:R-:W5:Y:S01]  /*c770*/  LDSM.16.MT88.4 R12, [R225+0x14800] ;  /* 0x01480000e10c783b */ /* 0x000f620000004200 */
[----:B----4-:R-:W-:-:S04]  /*c780*/  FADD.FTZ R3, R202, R3 ;  /* 0x00000003ca037221 */ /* 0x010fc80000010000 */
[C---:B------:R-:W-:Y:S01]  /*c790*/  HMMA.16816.F32.BF16 R48, R4.reuse, R8, R48 ;  /* 0x000000080430723c */ /* 0x040fe20000041830 */
[----:B------:R-:W-:Y:S05]  /*c7a0*/  MUFU.EX2 R185, R185 ;  /* 0x000000b900b97308 */ /* 0x000fea0000000800 */
[C---:B------:R-:W-:Y:S01]  /*c7b0*/  HMMA.16816.F32.BF16 R52, R4.reuse, R10, R52 ;  /* 0x0000000a0434723c */ /* 0x040fe20000041834 */
[----:B------:R-:W4:Y:S02]  /*c7c0*/  LDSM.16.MT88.4 R8, [R226+0x14800] ;  /* 0x01480000e208783b */ /* 0x000f240000004200 */
[----:B------:R-:W1:Y:S03]  /*c7d0*/  MUFU.EX2 R184, R184 ;  /* 0x000000b800b87308 */ /* 0x000e660000000800 */
[C---:B---3--:R-:W-:Y:S05]  /*c7e0*/  HMMA.16816.F32.BF16 R96, R4.reuse, R16, R96 ;  /* 0x000000100460723c */ /* 0x048fea0000041860 */
[----:B------:R-:W-:Y:S01]  /*c7f0*/  MUFU.EX2 R183, R183 ;  /* 0x000000b700b77308 */ /* 0x000fe20000000800 */
[C---:B------:R-:W-:Y:S01]  /*c800*/  HMMA.16816.F32.BF16 R100, R4.reuse, R18, R100 ;  /* 0x000000120464723c */ /* 0x040fe20000041864 */
[----:B------:R-:W3:Y:S05]  /*c810*/  LDSM.16.MT88.4 R16, [R228+0x16800] ;  /* 0x01680000e410783b */ /* 0x000eea0000004200 */
[C---:B--2---:R-:W-:Y:S01]  /*c820*/  HMMA.16816.F32.BF16 R88, R4.reuse, R20, R88 ;  /* 0x000000140458723c */ /* 0x044fe20000041858 */
[----:B------:R-:W-:Y:S05]  /*c830*/  MUFU.EX2 R186, R186 ;  /* 0x000000ba00ba7308 */ /* 0x000fea0000000800 */
[C---:B------:R-:W-:Y:S01]  /*c840*/  HMMA.16816.F32.BF16 R92, R4.reuse, R22, R92 ;  /* 0x00000016045c723c */ /* 0x040fe2000004185c */
[----:B------:R-:W2:Y:S02]  /*c850*/  LDSM.16.MT88.4 R20, [R226+0x16800] ;  /* 0x01680000e214783b */ /* 0x000ea40000004200 */
[----:B------:R-:W-:Y:S03]  /*c860*/  MUFU.EX2 R181, R181 ;  /* 0x000000b500b57308 */ /* 0x000fe60000000800 */
[C---:B------:R-:W-:Y:S05]  /*c870*/  HMMA.16816.F32.BF16 R72, R4.reuse, R32, R72 ;  /* 0x000000200448723c */ /* 0x040fea0000041848 */
[----:B------:R-:W1:Y:S01]  /*c880*/  MUFU.EX2 R180, R180 ;  /* 0x000000b400b47308 */ /* 0x000e620000000800 */
[C---:B------:R-:W-:Y:S01]  /*c890*/  HMMA.16816.F32.BF16 R76, R4.reuse, R34, R76 ;  /* 0x00000022044c723c */ /* 0x040fe2000004184c */
[----:B------:R-:W-:Y:S05]  /*c8a0*/  LDSM.16.MT88.4 R32, [R225+0x16800] ;  /* 0x01680000e120783b */ /* 0x000fea0000004200 */
[C---:B------:R-:W-:Y:S01]  /*c8b0*/  HMMA.16816.F32.BF16 R80, R4.reuse, R24, R80 ;  /* 0x000000180450723c */ /* 0x040fe20000041850 */
[----:B------:R-:W-:Y:S05]  /*c8c0*/  MUFU.EX2 R178, R178 ;  /* 0x000000b200b27308 */ /* 0x000fea0000000800 */
[C---:B------:R-:W-:Y:S01]  /*c8d0*/  HMMA.16816.F32.BF16 R84, R4.reuse, R26, R84 ;  /* 0x0000001a0454723c */ /* 0x040fe20000041854 */
[----:B------:R-:W1:Y:S02]  /*c8e0*/  LDSM.16.MT88.4 R24, [R224+0x14800] ;  /* 0x01480000e018783b */ /* 0x000e640000004200 */
[----:B------:R-:W1:Y:S03]  /*c8f0*/  MUFU.EX2 R177, R177 ;  /* 0x000000b100b17308 */ /* 0x000e660000000800 */
[C---:B-----5:R-:W-:Y:S06]  /*c900*/  HMMA.16816.F32.BF16 R112, R4.reuse, R12, R112 ;  /* 0x0000000c0470723c */ /* 0x060fec0000041870 */
[C---:B------:R-:W-:Y:S01]  /*c910*/  HMMA.16816.F32.BF16 R116, R4.reuse, R14, R116 ;  /* 0x0000000e0474723c */ /* 0x040fe20000041874 */
[----:B------:R-:W5:Y:S05]  /*c920*/  LDSM.16.MT88.4 R12, [R224+0x16800] ;  /* 0x01680000e00c783b */ /* 0x000f6a0000004200 */
[C---:B----4-:R-:W-:Y:S06]  /*c930*/  HMMA.16816.F32.BF16 R104, R4.reuse, R8, R104 ;  /* 0x000000080468723c */ /* 0x050fec0000041868 */
[C---:B------:R-:W-:Y:S01]  /*c940*/  HMMA.16816.F32.BF16 R108, R4.reuse, R10, R108 ;  /* 0x0000000a046c723c */ /* 0x040fe2000004186c */
[----:B------:R-:W-:Y:S05]  /*c950*/  LDSM.16.MT88.4 R8, [R224+0x11000] ;  /* 0x01100000e008783b */ /* 0x000fea0000004200 */
        /* <DEDUP_REMOVED lines=8> */
[----:B------:R-:W4:Y:S05]  /*c9e0*/  LDSM.16.MT88.4 R28, [R228+0x11000] ;  /* 0x01100000e41c783b */ /* 0x000f2a0000004200 */
[C---:B-1----:R-:W-:Y:S06]  /*c9f0*/  HMMA.16816.F32.BF16 R120, R4.reuse, R24, R120 ;  /* 0x000000180478723c */ /* 0x042fec0000041878 */
[C---:B------:R-:W-:Y:S01]  /*ca00*/  HMMA.16816.F32.BF16 R124, R4.reuse, R26, R124 ;  /* 0x0000001a047c723c */ /* 0x040fe2000004187c */
[----:B------:R-:W1:Y:S05]  /*ca10*/  LDSM.16.MT88.4 R24, [R226+0x11000] ;  /* 0x01100000e218783b */ /* 0x000e6a0000004200 */
[C---:B------:R-:W-:Y:S06]  /*ca20*/  HMMA.16816.F32.BF16 R140, R4.reuse, R32, R140 ;  /* 0x00000020048c723c */ /* 0x040fec000004188c */
[C---:B------:R-:W-:Y:S01]  /*ca30*/  HMMA.16816.F32.BF16 R152, R4.reuse, R34, R152 ;  /* 0x000000220498723c */ /* 0x040fe20000041898 */
[----:B------:R-:W-:Y:S05]  /*ca40*/  LDSM.16.MT88.4 R32, [R225+0x13000] ;  /* 0x01300000e120783b */ /* 0x000fea0000004200 */
[C---:B-----5:R-:W-:Y:S06]  /*ca50*/  HMMA.16816.F32.BF16 R144, R4.reuse, R12, R144 ;  /* 0x0000000c0490723c */ /* 0x060fec0000041890 */
[----:B------:R-:W-:Y:S01]  /*ca60*/  HMMA.16816.F32.BF16 R148, R4, R14, R148 ;  /* 0x0000000e0494723c */ /* 0x000fe20000041894 */
[----:B------:R-:W5:Y:S06]  /*ca70*/  LDSM.16.MT88.4 R12, [R228+0x13000] ;  /* 0x01300000e40c783b */ /* 0x000f6c0000004200 */
[----:B------:R-:W-:-:S02]  /*ca80*/  F2FP.BF16.F32.PACK_AB R4, R199, R200 ;  /* 0x000000c8c704723e */ /* 0x000fc400000010ff */
[----:B------:R-:W-:Y:S02]  /*ca90*/  F2FP.BF16.F32.PACK_AB R5, R202, R195 ;  /* 0x000000c3ca05723e */ /* 0x000fe400000010ff */
[----:B------:R-:W-:Y:S01]  /*caa0*/  F2FP.BF16.F32.PACK_AB R6, R206, R197 ;  /* 0x000000c5ce06723e */ /* 0x000fe200000010ff */
[----:B------:R-:W-:Y:S01]  /*cab0*/  FADD.FTZ R197, R197, R0 ;  /* 0x00000000c5c57221 */ /* 0x000fe20000010000 */
[C---:B------:R-:W-:Y:S01]  /*cac0*/  F2FP.BF16.F32.PACK_AB R7, R201.reuse, R196 ;  /* 0x000000c4c907723e */ /* 0x040fe200000010ff */
[----:B------:R-:W-:Y:S01]  /*cad0*/  FADD.FTZ R0, R196, R3 ;  /* 0x00000003c4007221 */ /* 0x000fe20000010000 */
[----:B------:R-:W-:Y:S01]  /*cae0*/  MOV R3, R173 ;  /* 0x000000ad00037202 */ /* 0x000fe20000000f00 */
[----:B------:R-:W-:Y:S02]  /*caf0*/  FADD.FTZ R206, R206, R197 ;  /* 0x000000c5cece7221 */ /* 0x000fe40000010000 */
[----:B------:R-:W-:Y:S02]  /*cb00*/  FADD.FTZ R0, R201, R0 ;  /* 0x00000000c9007221 */ /* 0x000fe40000010000 */
[C---:B---3--:R-:W-:Y:S06]  /*cb10*/  HMMA.16816.F32.BF16 R48, R4.reuse, R16, R48 ;  /* 0x000000100430723c */ /* 0x048fec0000041830 */
[C---:B------:R-:W-:Y:S01]  /*cb20*/  HMMA.16816.F32.BF16 R52, R4.reuse, R18, R52 ;  /* 0x000000120434723c */ /* 0x040fe20000041834 */
[----:B------:R-:W3:Y:S05]  /*cb30*/  LDSM.16.MT88.4 R16, [R226+0x15000] ;  /* 0x01500000e210783b */ /* 0x000eea0000004200 */
[C---:B------:R-:W-:Y:S06]  /*cb40*/  HMMA.16816.F32.BF16 R56, R4.reuse, R8, R56 ;  /* 0x000000080438723c */ /* 0x040fec0000041838 */
[C---:B------:R-:W-:Y:S01]  /*cb50*/  HMMA.16816.F32.BF16 R60, R4.reuse, R10, R60 ;  /* 0x0000000a043c723c */ /* 0x040fe2000004183c */
[----:B------:R-:W3:Y:S05]  /*cb60*/  LDSM.16.MT88.4 R8, [R225+0x15000] ;  /* 0x01500000e108783b */ /* 0x000eea0000004200 */
        /* <DEDUP_REMOVED lines=9> */
[C---:B-----5:R-:W-:Y:S06]  /*cc00*/  HMMA.16816.F32.BF16 R64, R4.reuse, R12, R64 ;  /* 0x0000000c0440723c */ /* 0x060fec0000041840 */
[C---:B------:R-:W-:Y:S01]  /*cc10*/  HMMA.16816.F32.BF16 R68, R4.reuse, R14, R68 ;  /* 0x0000000e0444723c */ /* 0x040fe20000041844 */
[----:B------:R-:W5:Y:S05]  /*cc20*/  LDSM.16.MT88.4 R12, [R224+0x15000] ;  /* 0x01500000e00c783b */ /* 0x000f6a0000004200 */
        /* <DEDUP_REMOVED lines=9> */
[C---:B------:R-:W-:Y:S06]  /*ccc0*/  HMMA.16816.F32.BF16 R80, R4.reuse, R32, R80 ;  /* 0x000000200450723c */ /* 0x040fec0000041850 */
        /* <DEDUP_REMOVED lines=10> */
[----:B------:R-:W-:Y:S05]  /*cd70*/  LDSM.16.MT88.4 R12, [R226+0x13800] ;  /* 0x01380000e20c783b */ /* 0x000fea0000004200 */
[C---:B---3--:R-:W-:Y:S06]  /*cd80*/  HMMA.16816.F32.BF16 R136, R4.reuse, R16, R136 ;  /* 0x000000100488723c */ /* 0x048fec0000041888 */
[C---:B------:R-:W-:Y:S01]  /*cd90*/  HMMA.16816.F32.BF16 R156, R4.reuse, R18, R156 ;  /* 0x00000012049c723c */ /* 0x040fe2000004189c */
[----:B------:R-:W3:Y:S05]  /*cda0*/  LDSM.16.MT88.4 R16, [R228+0x13800] ;  /* 0x01380000e410783b */ /* 0x000eea0000004200 */
[C---:B------:R-:W-:Y:S06]  /*cdb0*/  HMMA.16816.F32.BF16 R140, R4.reuse, R164, R140 ;  /* 0x000000a4048c723c */ /* 0x040fec000004188c */
[C---:B------:R-:W-:Y:S01]  /*cdc0*/  HMMA.16816.F32.BF16 R152, R4.reuse, R166, R152 ;  /* 0x000000a60498723c */ /* 0x040fe20000041898 */
[----:B------:R-:W-:Y:S05]  /*cdd0*/  LDSM.16.MT88.4 R164, [R228+0x15800] ;  /* 0x01580000e4a4783b */ /* 0x000fea0000004200 */
[C---:B------:R-:W-:Y:S06]  /*cde0*/  HMMA.16816.F32.BF16 R144, R4.reuse, R8, R144 ;  /* 0x000000080490723c */ /* 0x040fec0000041890 */
[----:B------:R-:W-:Y:S01]  /*cdf0*/  HMMA.16816.F32.BF16 R148, R4, R10, R148 ;  /* 0x0000000a0494723c */ /* 0x000fe20000041894 */
[----:B------:R-:W5:Y:S06]  /*ce00*/  LDSM.16.MT88.4 R8, [R225+0x13800] ;  /* 0x01380000e108783b */ /* 0x000f6c0000004200 */
[----:B------:R-:W-:Y:S01]  /*ce10*/  F2FP.BF16.F32.PACK_AB R4, R184, R185 ;  /* 0x000000b9b804723e */ /* 0x000fe200000010ff */
[----:B------:R-:W-:Y:S01]  /*ce20*/  FADD.FTZ R185, R185, R206 ;  /* 0x000000ceb9b97221 */ /* 0x000fe20000010000 */
[----:B------:R-:W-:Y:S01]  /*ce30*/  F2FP.BF16.F32.PACK_AB R5, R180, R181 ;  /* 0x000000b5b405723e */ /* 0x000fe200000010ff */
[----:B------:R-:W-:Y:S01]  /*ce40*/  FADD.FTZ R181, R181, R0 ;  /* 0x00000000b5b57221 */ /* 0x000fe20000010000 */
[----:B------:R-:W-:Y:S01]  /*ce50*/  F2FP.BF16.F32.PACK_AB R6, R186, R183 ;  /* 0x000000b7ba06723e */ /* 0x000fe200000010ff */
[----:B------:R-:W-:Y:S01]  /*ce60*/  FADD.FTZ R184, R184, R185 ;  /* 0x000000b9b8b87221 */ /* 0x000fe20000010000 */
[----:B------:R-:W-:Y:S01]  /*ce70*/  F2FP.BF16.F32.PACK_AB R7, R177, R178 ;  /* 0x000000b2b107723e */ /* 0x000fe200000010ff */
[----:B------:R-:W-:-:S02]  /*ce80*/  FADD.FTZ R181, R180, R181 ;  /* 0x000000b5b4b57221 */ /* 0x000fc40000010000 */
[----:B------:R-:W-:Y:S02]  /*ce90*/  FADD.FTZ R183, R183, R184 ;  /* 0x000000b8b7b77221 */ /* 0x000fe40000010000 */
[----:B------:R-:W-:Y:S02]  /*cea0*/  FADD.FTZ R178, R178, R181 ;  /* 0x000000b5b2b27221 */ /* 0x000fe40000010000 */
[----:B--2---:R-:W-:Y:S01]  /*ceb0*/  HMMA.16816.F32.BF16 R56, R4, R20, R56 ;  /* 0x000000140438723c */ /* 0x004fe20000041838 */
[----:B------:R-:W-:Y:S01]  /*cec0*/  FADD.FTZ R247, R186, R183 ;  /* 0x000000b7baf77221 */ /* 0x000fe20000010000 */
[----:B------:R-:W-:-:S04]  /*ced0*/  FADD.FTZ R245, R177, R178 ;  /* 0x000000b2b1f57221 */ /* 0x000fc80000010000 */
        /* <DEDUP_REMOVED lines=16> */
[----:B------:R-:W3:Y:S05]  /*cfe0*/  LDSM.16.MT88.4 R12, [R226+0x17800] ;  /* 0x01780000e20c783b */ /* 0x000eea0000004200 */
[C---:B-----5:R-:W-:Y:S06]  /*cff0*/  HMMA.16816.F32.BF16 R80, R4.reuse, R8, R80 ;  /* 0x000000080450723c */ /* 0x060fec0000041850 */
[C---:B------:R-:W-:Y:S01]  /*d000*/  HMMA.16816.F32.BF16 R84, R4.reuse, R10, R84 ;  /* 0x0000000a0454723c */ /* 0x040fe20000041854 */
[----:B------:R-:W5:Y:S05]  /*d010*/  LDSM.16.MT88.4 R8, [R225+0x17800] ;  /* 0x01780000e108783b */ /* 0x000f6a0000004200 */
[C---:B--2---:R-:W-:Y:S06]  /*d020*/  HMMA.16816.F32.BF16 R120, R4.reuse, R20, R120 ;  /* 0x000000140478723c */ /* 0x044fec0000041878 */
[C---:B------:R-:W-:Y:S01]  /*d030*/  HMMA.16816.F32.BF16 R124, R4.reuse, R22, R124 ;  /* 0x00000016047c723c */ /* 0x040fe2000004187c */
[----:B------:R-:W2:Y:S05]  /*d040*/  LDSM.16.MT88.4 R20, [R224+0x17800] ;  /* 0x01780000e014783b */ /* 0x000eaa0000004200 */
[C---:B------:R-:W-:Y:S06]  /*d050*/  HMMA.16816.F32.BF16 R88, R4.reuse, R32, R88 ;  /* 0x000000200458723c */ /* 0x040fec0000041858 */
[C---:B------:R-:W-:Y:S06]  /*d060*/  HMMA.16816.F32.BF16 R92, R4.reuse, R34, R92 ;  /* 0x00000022045c723c */ /* 0x040fec000004185c */
[C---:B------:R-:W-:Y:S06]  /*d070*/  HMMA.16816.F32.BF16 R100, R4.reuse, R166, R100 ;  /* 0x000000a60464723c */ /* 0x040fec0000041864 */
[C---:B----4-:R-:W-:Y:S06]  /*d080*/  HMMA.16816.F32.BF16 R104, R4.reuse, R28, R104 ;  /* 0x0000001c0468723c */ /* 0x050fec0000041868 */
[C---:B------:R-:W-:Y:S06]  /*d090*/  HMMA.16816.F32.BF16 R108, R4.reuse, R30, R108 ;  /* 0x0000001e046c723c */ /* 0x040fec000004186c */
[C---:B-1----:R-:W-:Y:S06]  /*d0a0*/  HMMA.16816.F32.BF16 R112, R4.reuse, R24, R112 ;  /* 0x000000180470723c */ /* 0x042fec0000041870 */
[C---:B------:R-:W-:Y:S06]  /*d0b0*/  HMMA.16816.F32.BF16 R116, R4.reuse, R26, R116 ;  /* 0x0000001a0474723c */ /* 0x040fec0000041874 */
[C---:B---3--:R-:W-:Y:S06]  /*d0c0*/  HMMA.16816.F32.BF16 R128, R4.reuse, R16, R128 ;  /* 0x000000100480723c */ /* 0x048fec0000041880 */
[C---:B------:R-:W-:Y:S06]  /*d0d0*/  HMMA.16816.F32.BF16 R132, R4.reuse, R18, R132 ;  /* 0x000000120484723c */ /* 0x040fec0000041884 */
[C---:B------:R-:W-:Y:S06]  /*d0e0*/  HMMA.16816.F32.BF16 R136, R4.reuse, R12, R136 ;  /* 0x0000000c0488723c */ /* 0x040fec0000041888 */
[C---:B------:R-:W-:Y:S06]  /*d0f0*/  HMMA.16816.F32.BF16 R156, R4.reuse, R14, R156 ;  /* 0x0000000e049c723c */ /* 0x040fec000004189c */
[C---:B-----5:R-:W-:Y:S06]  /*d100*/  HMMA.16816.F32.BF16 R140, R4.reuse, R8, R140 ;  /* 0x00000008048c723c */ /* 0x060fec000004188c */
[C---:B------:R-:W-:Y:S06]  /*d110*/  HMMA.16816.F32.BF16 R152, R4.reuse, R10, R152 ;  /* 0x0000000a0498723c */ /* 0x040fec0000041898 */
[C---:B--2---:R-:W-:Y:S06]  /*d120*/  HMMA.16816.F32.BF16 R144, R4.reuse, R20, R144 ;  /* 0x000000140490723c */ /* 0x044fec0000041890 */
[C---:B------:R-:W-:Y:S06]  /*d130*/  HMMA.16816.F32.BF16 R148, R4.reuse, R22, R148 ;  /* 0x000000160494723c */ /* 0x040fec0000041894 */
[----:B------:R-:W-:Y:S07]  /*d140*/  HMMA.16816.F32.BF16 R96, R4, R164, R96 ;  /* 0x000000a40460723c */ /* 0x000fee0000041860 */
[----:B------:R-:W-:-:S15]  /*d150*/  MOV R164, R174 ;  /* 0x000000ae00a47202 */ /* 0x000fde0000000f00 */
[----:B------:R-:W-:-:S02]  /*d160*/  NOP ;  /* 0x0000000000007918 */ /* 0x000fc40000000000 */
.L_x_754:
[----:B------:R-:W-:-:S06]  /*d170*/  UISETP.GE.AND UP0, UPT, UR18, 0x1, UPT ;  /* 0x000000011200788c */ /* 0x000fcc000bf06270 */
[----:B------:R-:W-:-:S13]  /*d180*/  PLOP3.LUT P1, PT, PT, PT, UP0, 0x80, 0x0 ;  /* 0x000000000000781c */ /* 0x000fda0003f2f008 */
[----:B------:R-:W-:Y:S05]  /*d190*/  @!P1 BRA `(.L_x_762) ;  /* 0x0000004400e49947 */ /* 0x000fea0003800000 */
[----:B------:R-:W-:Y:S01]  /*d1a0*/  ULDC UR13, c[0x0][0x380] ;  /* 0x0000e000000d7ab9 */ /* 0x000fe20000000800 */
[----:B------:R-:W-:Y:S01]  /*d1b0*/  ULEA UR11, -UR6, URZ, 0x6 ;  /* 0x0000003f060b7291 */ /* 0x000fe2000f8e313f */
[----:B------:R-:W-:Y:S01]  /*d1c0*/  IMAD.U32 R2, RZ, RZ, UR13 ;  /* 0x0000000dff027e24 */ /* 0x000fe2000f8e00ff */
[----:B------:R-:W-:Y:S01]  /*d1d0*/  UMOV UR8, URZ ;  /* 0x0000003f00087c82 */ /* 0x000fe20008000000 */
[----:B------:R-:W-:Y:S01]  /*d1e0*/  IMAD.U32 R0, RZ, RZ, UR13 ;  /* 0x0000000dff007e24 */ /* 0x000fe2000f8e00ff */
[----:B------:R-:W-:Y:S01]  /*d1f0*/  UMOV UR6, URZ ;  /* 0x0000003f00067c82 */ /* 0x000fe20008000000 */
[----:B------:R-:W-:Y:S01]  /*d200*/  ULEA UR32, -UR10, URZ, 0x6 ;  /* 0x0000003f0a207291 */ /* 0x000fe2000f8e313f */
[----:B------:R-:W-:Y:S01]  /*d210*/  IABS R2, R2 ;  /* 0x0000000200027213 */ /* 0x000fe20000000000 */
[----:B------:R-:W-:Y:S01]  /*d220*/  USHF.R.S32.HI UR10, URZ, 0x1f, UR11 ;  /* 0x0000001f3f0a7899 */ /* 0x000fe2000801140b */
[----:B------:R-:W-:Y:S01]  /*d230*/  IABS R0, R0 ;  /* 0x0000000000007213 */ /* 0x000fe20000000000 */
[----:B------:R-:W-:Y:S01]  /*d240*/  IMAD.MOV.U32 R165, RZ, RZ, R164 ;  /* 0x000000ffffa57224 */ /* 0x000fe200078e00a4 */
[----:B------:R-:W-:Y:S01]  /*d250*/  R2UR UR12, R2 ;  /* 0x00000000020c72ca */ /* 0x000fe200000e0000 */
[----:B------:R-:W-:Y:S01]  /*d260*/  IMAD.U32 R242, RZ, RZ, UR11 ;  /* 0x0000000bfff27e24 */ /* 0x000fe2000f8e00ff */
[----:B------:R-:W-:Y:S01]  /*d270*/  R2UR UR5, R0 ;  /* 0x00000000000572ca */ /* 0x000fe200000e0000 */
[----:B------:R-:W-:Y:S01]  /*d280*/  ULDC UR26, c[0x0][0x2d0] ;  /* 0x0000b400001a7ab9 */ /* 0x000fe20000000800 */
[----:B------:R-:W-:Y:S01]  /*d290*/  MOV R239, UR10 ;  /* 0x0000000a00ef7c02 */ /* 0x000fe20008000f00 */
[----:B------:R-:W-:Y:S01]  /*d2a0*/  ULDC UR4, c[0x0][0x2ec] ;  /* 0x0000bb0000047ab9 */ /* 0x000fe20000000800 */
[----:B------:R-:W-:-:S02]  /*d2b0*/  USHF.R.S32.HI UR30, URZ, 0x1f, UR32 ;  /* 0x0000001f3f1e7899 */ /* 0x000fc40008011420 */
[----:B------:R-:W-:Y:S02]  /*d2c0*/  UISETP.NE.AND UP1, UPT, UR13, URZ, UPT ;  /* 0x0000003f0d00728c */ /* 0x000fe4000bf25270 */
[----:B------:R-:W-:Y:S02]  /*d2d0*/  ULOP3.LUT UR29, URZ, UR13, URZ, 0x33, !UPT ;  /* 0x0000000d3f1d7292 */ /* 0x000fe4000f8e333f */
[----:B------:R-:W-:Y:S01]  /*d2e0*/  ULOP3.LUT UR20, URZ, UR13, URZ, 0x33, !UPT ;  /* 0x0000000d3f147292 */ /* 0x000fe2000f8e333f */
[----:B------:R-:W1:Y:S01]  /*d2f0*/  I2F.RP R5, UR12 ;  /* 0x0000000c00057d06 */ /* 0x000e620008209400 */
[----:B------:R-:W-:-:S07]  /*d300*/  UISETP.NE.AND UP0, UPT, UR13, URZ, UPT ;  /* 0x0000003f0d00728c */ /* 0x000fce000bf05270 */
[----:B------:R-:W2:Y:S08]  /*d310*/  I2F.RP R4, UR5 ;  /* 0x0000000500047d06 */ /* 0x000eb00008209400 */
[----:B-1----:R-:W1:Y:S08]  /*d320*/  MUFU.RCP R2, R5 ;  /* 0x0000000500027308 */ /* 0x002e700000001000 */
[----:B--2---:R-:W2:Y:S01]  /*d330*/  MUFU.RCP R0, R4 ;  /* 0x0000000400007308 */ /* 0x004ea20000001000 */
[----:B-1----:R-:W-:-:S07]  /*d340*/  VIADD R2, R2, 0xffffffe ;  /* 0x0ffffffe02027836 */ /* 0x002fce0000000000 */
[----:B------:R-:W1:Y:S01]  /*d350*/  F2I.FTZ.U32.TRUNC.NTZ R2, R2 ;  /* 0x0000000200027305 */ /* 0x000e62000021f000 */
[----:B--2---:R-:W-:-:S07]  /*d360*/  VIADD R0, R0, 0xffffffe ;  /* 0x0ffffffe00007836 */ /* 0x004fce0000000000 */
[----:B------:R-:W2:Y:S01]  /*d370*/  F2I.FTZ.U32.TRUNC.NTZ R0, R0 ;  /* 0x0000000000007305 */ /* 0x000ea2000021f000 */
[----:B-1----:R-:W-:Y:S02]  /*d380*/  R2UR UR9, R2 ;  /* 0x00000000020972ca */ /* 0x002fe400000e0000 */
[----:B--2---:R-:W-:Y:S02]  /*d390*/  R2UR UR7, R0 ;  /* 0x00000000000772ca */ /* 0x004fe400000e0000 */
[----:B------:R-:W-:-:S09]  /*d3a0*/  MOV R0, R3 ;  /* 0x0000000300007202 */ /* 0x000fd20000000f00 */
[----:B------:R-:W-:-:S04]  /*d3b0*/  UIADD3 UR36, URZ, -UR9, URZ ;  /* 0x800000093f247290 */ /* 0x000fc8000fffe03f */
[----:B------:R-:W-:Y:S02]  /*d3c0*/  UIMAD UR36, UR36, UR12, URZ ;  /* 0x0000000c242472a4 */ /* 0x000fe4000f8e023f */
[----:B------:R-:W-:Y:S02]  /*d3d0*/  UIADD3 UR34, URZ, -UR7, URZ ;  /* 0x800000073f227290 */ /* 0x000fe4000fffe03f */
[----:B------:R-:W-:Y:S02]  /*d3e0*/  UIMAD.WIDE.U32 UR36, UR9, UR36, UR8 ;  /* 0x00000024092472a5 */ /* 0x000fe4000f8e0008 */
[----:B------:R-:W-:Y:S01]  /*d3f0*/  UIMAD UR34, UR34, UR5, URZ ;  /* 0x00000005222272a4 */ /* 0x000fe2000f8e023f */
[----:B------:R-:W-:-:S03]  /*d400*/  ULDC.64 UR8, c[0x0][0x248] ;  /* 0x0000920000087ab9 */ /* 0x000fc60000000a00 */
[----:B------:R-:W-:Y:S01]  /*d410*/  UIMAD.WIDE.U32 UR34, UR7, UR34, UR6 ;  /* 0x00000022072272a5 */ /* 0x000fe2000f8e0006 */
[----:B------:R-:W-:Y:S02]  /*d420*/  UMOV UR31, UR37 ;  /* 0x00000025001f7c82 */ /* 0x000fe40008000000 */
[----:B------:R-:W-:Y:S02]  /*d430*/  ULDC.64 UR6, c[0x0][0x250] ;  /* 0x0000940000067ab9 */ /* 0x000fe40000000a00 */
[----:B------:R-:W-:Y:S01]  /*d440*/  UMOV UR11, UR6 ;  /* 0x00000006000b7c82 */ /* 0x000fe20008000000 */
[----:B------:R-:W-:Y:S01]  /*d450*/  UMOV UR10, UR7 ;  /* 0x00000007000a7c82 */ /* 0x000fe20008000000 */
[----:B------:R-:W-:-:S05]  /*d460*/  UMOV UR21, UR35 ;  /* 0x0000002300157c82 */ /* 0x000fca0008000000 */
.L_x_766:
[----:B------:R-:W-:Y:S04]  /*d470*/  DEPBAR.LE SB0, 0x0 ;  /* 0x000080000000791a */ /* 0x000fe80000000000 */
[----:B------:R-:W-:Y:S01]  /*d480*/  BAR.SYNC.DEFER_BLOCKING 0x0 ;  /* 0x0000000000007b1d */ /* 0x000fe20000010000 */
[----:B------:R-:W-:Y:S01]  /*d490*/  ISETP.GE.AND P6, PT, R240, UR26, PT ;  /* 0x0000001af0007c0c */ /* 0x000fe2000bfc6270 */
[----:B------:R-:W-:Y:S01]  /*d4a0*/  IMAD.MOV.U32 R3, RZ, RZ, R242 ;  /* 0x000000ffff037224 */ /* 0x000fe200078e00f2 */
[----:B------:R-:W-:Y:S01]  /*d4b0*/  ISETP.GE.AND P5, PT, R237, UR26, PT ;  /* 0x0000001aed007c0c */ /* 0x000fe2000bfa6270 */
[----:B------:R-:W-:Y:S01]  /*d4c0*/  IMAD.MOV.U32 R164, RZ, RZ, R239 ;  /* 0x000000ffffa47224 */ /* 0x000fe200078e00ef */
[----:B------:R-:W-:Y:S01]  /*d4d0*/  ISETP.GE.AND P4, PT, R236, UR26, PT ;  /* 0x0000001aec007c0c */ /* 0x000fe2000bf86270 */
[----:B------:R-:W-:Y:S01]  /*d4e0*/  UMOV UR34, UR6 ;  /* 0x0000000600227c82 */ /* 0x000fe20008000000 */
[----:B------:R-:W-:Y:S01]  /*d4f0*/  UMOV UR33, UR7 ;  /* 0x0000000700217c82 */ /* 0x000fe20008000000 */
[----:B------:R-:W-:Y:S10]  /*d500*/  @!P0 BRA `(.L_x_763) ;  /* 0x00000004001c8947 */ /* 0x000ff40003800000 */
[----:B------:R-:W-:Y:S04]  /*d510*/  USHF.L.U32 UR38, UR18, 0x6, URZ ;  /* 0x0000000612267899 */ /* 0x000fe8000800063f */
[----:B------:R-:W-:Y:S02]  /*d520*/  UIADD3 UR33, UR38, -0x40, URZ ;  /* 0xffffffc026217890 */ /* 0x000fe4000fffe03f */
[----:B------:R-:W-:Y:S01]  /*d530*/  IMAD.U32 R3, RZ, RZ, UR38 ;  /* 0x00000026ff037e24 */ /* 0x000fe2000f8e00ff */
[----:B------:R-:W-:Y:S03]  /*d540*/  ULOP3.LUT UR38, UR38, UR13, URZ, 0x3c, !UPT ;  /* 0x0000000d26267292 */ /* 0x000fe6000f8e3c3f */
[----:B------:R-:W-:Y:S01]  /*d550*/  IMAD.U32 R2, RZ, RZ, UR33 ;  /* 0x00000021ff027e24 */ /* 0x000fe2000f8e00ff */
[----:B------:R-:W-:Y:S01]  /*d560*/  ULOP3.LUT UR33, UR33, UR13, URZ, 0x3c, !UPT ;  /* 0x0000000d21217292 */ /* 0x000fe2000f8e3c3f */
[----:B------:R-:W-:Y:S01]  /*d570*/  IABS R3, R3 ;  /* 0x0000000300037213 */ /* 0x000fe20000000000 */
[----:B------:R-:W-:Y:S02]  /*d580*/  UISETP.GE.AND UP3, UPT, UR38, URZ, UPT ;  /* 0x0000003f2600728c */ /* 0x000fe4000bf66270 */
[----:B------:R-:W-:Y:S02]  /*d590*/  IABS R2, R2 ;  /* 0x0000000200027213 */ /* 0x000fe40000000000 */
[----:B------:R-:W-:Y:S02]  /*d5a0*/  R2UR UR37, R3 ;  /* 0x00000000032572ca */ /* 0x000fe400000e0000 */
[----:B------:R-:W-:Y:S11]  /*d5b0*/  R2UR UR35, R2 ;  /* 0x00000000022372ca */ /* 0x000ff600000e0000 */
[----:B------:R-:W-:Y:S02]  /*d5c0*/  UIMAD.WIDE.U32 UR40, UR31, UR37, URZ ;  /* 0x000000251f2872a5 */ /* 0x000fe4000f8e003f */
[----:B------:R-:W-:Y:S02]  /*d5d0*/  UIMAD.WIDE.U32 UR42, UR31, UR35, URZ ;  /* 0x000000231f2a72a5 */ /* 0x000fe4000f8e003f */
[----:B------:R-:W-:Y:S04]  /*d5e0*/  UIADD3 UR36, -UR41, URZ, URZ ;  /* 0x0000003f29247290 */ /* 0x000fe8000fffe13f */
[----:B------:R-:W-:Y:S01]  /*d5f0*/  UIMAD UR37, UR12, UR36, UR37 ;  /* 0x000000240c2572a4 */ /* 0x000fe2000f8e0225 */
[----:B------:R-:W-:Y:S02]  /*d600*/  UMOV UR39, UR43 ;  /* 0x0000002b00277c82 */ /* 0x000fe40008000000 */
[----:B------:R-:W-:Y:S02]  /*d610*/  UIADD3 UR34, -UR39, URZ, URZ ;  /* 0x0000003f27227290 */ /* 0x000fe4000fffe13f */
[----:B------:R-:W-:Y:S02]  /*d620*/  UISETP.GT.U32.AND UP4, UPT, UR12, UR37, UPT ;  /* 0x000000250c00728c */ /* 0x000fe4000bf84070 */
[----:B------:R-:W-:Y:S04]  /*d630*/  UIMAD UR35, UR12, UR34, UR35 ;  /* 0x000000220c2372a4 */ /* 0x000fe8000f8e0223 */
[----:B------:R-:W-:Y:S05]  /*d640*/  UISETP.GT.U32.AND UP2, UPT, UR12, UR35, UPT ;  /* 0x000000230c00728c */ /* 0x000fea000bf44070 */
[----:B------:R-:W-:Y:S02]  /*d650*/  @!UP4 UIADD3 UR37, UR37, -UR12, URZ ;  /* 0x8000000c2525c290 */ /* 0x000fe4000fffe03f */
[----:B------:R-:W-:Y:S02]  /*d660*/  @!UP4 UIADD3 UR41, UR41, 0x1, URZ ;  /* 0x000000012929c890 */ /* 0x000fe4000fffe03f */
[----:B------:R-:W-:Y:S02]  /*d670*/  UISETP.GE.U32.AND UP6, UPT, UR37, UR12, UPT ;  /* 0x0000000c2500728c */ /* 0x000fe4000bfc6070 */
[----:B------:R-:W-:Y:S02]  /*d680*/  @!UP2 UIADD3 UR35, UR35, -UR12, URZ ;  /* 0x8000000c2323a290 */ /* 0x000fe4000fffe03f */
[----:B------:R-:W-:Y:S02]  /*d690*/  @!UP2 UIADD3 UR39, UR39, 0x1, URZ ;  /* 0x000000012727a890 */ /* 0x000fe4000fffe03f */
[----:B------:R-:W-:Y:S02]  /*d6a0*/  UISETP.GE.U32.AND UP5, UPT, UR35, UR12, UPT ;  /* 0x0000000c2300728c */ /* 0x000fe4000bfa6070 */
[----:B------:R-:W-:Y:S03]  /*d6b0*/  UISETP.GE.AND UP2, UPT, UR33, URZ, UPT ;  /* 0x0000003f2100728c */ /* 0x000fe6000bf46270 */
[----:B------:R-:W-:Y:S04]  /*d6c0*/  @UP6 UIADD3 UR41, UR41, 0x1, URZ ;  /* 0x0000000129296890 */ /* 0x000fe8000fffe03f */
[----:B------:R-:W-:Y:S02]  /*d6d0*/  @!UP3 UIADD3 UR41, -UR41, URZ, URZ ;  /* 0x0000003f2929b290 */ /* 0x000fe4000fffe13f */
[----:B------:R-:W-:Y:S02]  /*d6e0*/  @UP5 UIADD3 UR39, UR39, 0x1, URZ ;  /* 0x0000000127275890 */ /* 0x000fe4000fffe03f */
[----:B------:R-:W-:Y:S02]  /*d6f0*/  USEL UR41, UR29, UR41, !UP1 ;  /* 0x000000291d297287 */ /* 0x000fe4000c800000 */
[----:B------:R-:W-:Y:S04]  /*d700*/  @!UP2 UIADD3 UR39, -UR39, URZ, URZ ;  /* 0x0000003f2727a290 */ /* 0x000fe8000fffe13f */
[----:B------:R-:W-:Y:S01]  /*d710*/  IMAD.U32 R6, RZ, RZ, UR41 ;  /* 0x00000029ff067e24 */ /* 0x000fe2000f8e00ff */
[----:B------:R-:W-:Y:S01]  /*d720*/  MOV R2, UR41 ;  /* 0x0000002900027c02 */ /* 0x000fe20008000f00 */
[----:B------:R-:W-:Y:S03]  /*d730*/  USEL UR39, UR29, UR39, !UP1 ;  /* 0x000000271d277287 */ /* 0x000fe6000c800000 */
[----:B------:R-:W-:Y:S03]  /*d740*/  LEA R6, P1, R6, UR22, 0x2 ;  /* 0x0000001606067c11 */ /* 0x000fe6000f8210ff */
[----:B------:R-:W-:Y:S01]  /*d750*/  IMAD.U32 R4, RZ, RZ, UR39 ;  /* 0x00000027ff047e24 */ /* 0x000fe2000f8e00ff */
[----:B------:R-:W-:Y:S01]  /*d760*/  LEA.HI.X.SX32 R7, R2, UR23, 0x2, P1 ;  /* 0x0000001702077c11 */ /* 0x000fe200088f16ff */
[----:B------:R-:W-:Y:S01]  /*d770*/  IMAD.U32 R3, RZ, RZ, UR39 ;  /* 0x00000027ff037e24 */ /* 0x000fe2000f8e00ff */
[----:B------:R-:W-:Y:S02]  /*d780*/  R2UR UR34, R6 ;  /* 0x00000000062272ca */ /* 0x000fe400000e0000 */
[----:B------:R-:W-:Y:S02]  /*d790*/  LEA R4, P2, R4, UR22, 0x2 ;  /* 0x0000001604047c11 */ /* 0x000fe4000f8410ff */
[----:B------:R-:W-:Y:S02]  /*d7a0*/  R2UR UR35, R7 ;  /* 0x00000000072372ca */ /* 0x000fe400000e0000 */
[----:B------:R-:W-:Y:S02]  /*d7b0*/  LEA.HI.X.SX32 R5, R3, UR23, 0x2, P2 ;  /* 0x0000001703057c11 */ /* 0x000fe400090f16ff */
[----:B------:R-:W-:Y:S01]  /*d7c0*/  R2UR UR36, R4 ;  /* 0x00000000042472ca */ /* 0x000fe200000e0000 */
[----:B------:R-:W1:Y:S01]  /*d7d0*/  LDC.64 R2, c[0x0][0x238] ;  /* 0x00008e00ff027b82 */ /* 0x000e620000000a00 */
[----:B------:R-:W-:Y:S03]  /*d7e0*/  R2UR UR37, R5 ;  /* 0x00000000052572ca */ /* 0x000fe600000e0000 */
[----:B------:R-:W-:Y:S04]  /*d7f0*/  IMAD.U32 R10, RZ, RZ, UR34 ;  /* 0x00000022ff0a7e24 */ /* 0x000fe8000f8e00ff */
[----:B------:R-:W-:Y:S04]  /*d800*/  IMAD.U32 R11, RZ, RZ, UR35 ;  /* 0x00000023ff0b7e24 */ /* 0x000fe8000f8e00ff */
[----:B------:R-:W-:Y:S01]  /*d810*/  MOV R8, UR36 ;  /* 0x0000002400087c02 */ /* 0x000fe20008000f00 */
[----:B------:R-:W2:Y:S01]  /*d820*/  LDG.E R4, desc[UR24][R10.64] ;  /* 0x000000180a047981 */ /* 0x000ea2000c1e1900 */
[----:B------:R-:W-:Y:S01]  /*d830*/  IMAD.U32 R9, RZ, RZ, UR37 ;  /* 0x00000025ff097e24 */ /* 0x000fe2000f8e00ff */
[----:B------:R-:W-:Y:S04]  /*d840*/  UIADD3 UR36, UR41, -UR39, URZ ;  /* 0x8000002729247290 */ /* 0x000fe8000fffe03f */
[----:B------:R3:W2:Y:S01]  /*d850*/  LDG.E R5, desc[UR24][R8.64] ;  /* 0x0000001808057981 */ /* 0x0006a2000c1e1900 */
[----:B------:R-:W-:Y:S04]  /*d860*/  UIMAD UR36, UR36, UR13, -0x40 ;  /* 0xffffffc0242474a4 */ /* 0x000fe8000f8e020d */
[----:B------:R-:W-:Y:S02]  /*d870*/  USHF.R.S32.HI UR34, URZ, 0x1f, UR36 ;  /* 0x0000001f3f227899 */ /* 0x000fe40008011424 */
[----:B------:R-:W-:Y:S02]  /*d880*/  UIMAD UR33, UR10, UR36, URZ ;  /* 0x000000240a2172a4 */ /* 0x000fe4000f8e023f */
[----:B------:R-:W-:Y:S02]  /*d890*/  UIMAD.WIDE.U32 UR36, UR11, UR36, URZ ;  /* 0x000000240b2472a5 */ /* 0x000fe4000f8e003f */
[----:B------:R-:W-:Y:S03]  /*d8a0*/  UIMAD UR33, UR34, UR11, UR33 ;  /* 0x0000000b222172a4 */ /* 0x000fe6000f8e0221 */
[----:B------:R-:W-:Y:S01]  /*d8b0*/  UMOV UR34, UR11 ;  /* 0x0000000b00227c82 */ /* 0x000fe20008000000 */
[----:B------:R-:W-:Y:S01]  /*d8c0*/  UIADD3 UR33, UR37, UR33, URZ ;  /* 0x0000002125217290 */ /* 0x000fe2000fffe03f */
[----:B---3--:R-:W-:Y:S01]  /*d8d0*/  IMAD.U32 R9, RZ, RZ, UR37 ;  /* 0x00000025ff097e24 */ /* 0x008fe2000f8e00ff */
[----:B------:R-:W-:Y:S04]  /*d8e0*/  MOV R8, UR36 ;  /* 0x0000002400087c02 */ /* 0x000fe80008000f00 */
[----:B------:R-:W-:Y:S01]  /*d8f0*/  IMAD.U32 R9, RZ, RZ, UR33 ;  /* 0x00000021ff097e24 */ /* 0x000fe2000f8e00ff */
[----:B------:R-:W-:Y:S01]  /*d900*/  UMOV UR33, UR10 ;  /* 0x0000000a00217c82 */ /* 0x000fe20008000000 */
[----:B--2---:R-:W-:Y:S04]  /*d910*/  IMAD.IADD R5, R5, 0x1, -R4 ;  /* 0x0000000105057824 */ /* 0x004fe800078e0a04 */
[-C--:B-1----:R-:W-:Y:S01]  /*d920*/  IMAD.WIDE.U32 R8, R5, R2.reuse, R8 ;  /* 0x0000000205087225 */ /* 0x082fe200078e0008 */
[----:B------:R-:W-:Y:S05]  /*d930*/  SHF.R.S32.HI R7, RZ, 0x1f, R5 ;  /* 0x0000001fff077819 */ /* 0x000fea0000011405 */
[----:B------:R-:W-:Y:S04]  /*d940*/  IMAD R4, R7, R2, RZ ;  /* 0x0000000207047224 */ /* 0x000fe800078e02ff */
[----:B------:R-:W-:Y:S01]  /*d950*/  IMAD R4, R5, R3, R4 ;  /* 0x0000000305047224 */ /* 0x000fe200078e0204 */
[----:B------:R-:W-:Y:S03]  /*d960*/  MOV R3, R8 ;  /* 0x0000000800037202 */ /* 0x000fe60000000f00 */
[----:B------:R-:W-:Y:S07]  /*d970*/  IMAD.IADD R164, R9, 0x1, R4 ;  /* 0x0000000109a47824 */ /* 0x000fee00078e0204 */
.L_x_763:
[CC--:B------:R-:W-:Y:S01]  /*d980*/  LEA R2, P1, R3.reuse, R248.reuse, 0x1 ;  /* 0x000000f803027211 */ /* 0x0c0fe200078208ff */
[----:B------:R-:W-:Y:S01]  /*d990*/  @P6 STS.128 [R238+0x10000], RZ ;  /* 0x010000ffee006388 */ /* 0x000fe20000000c00 */
[C---:B------:R-:W-:Y:S01]  /*d9a0*/  IADD3 R251, P2, R3.reuse, UR28, RZ ;  /* 0x0000001c03fb7c10 */ /* 0x040fe2000ff5e0ff */
[----:B------:R-:W-:Y:S01]  /*d9b0*/  UISETP.GE.AND UP2, UPT, UR18, 0x2, UPT ;  /* 0x000000021200788c */ /* 0x000fe2000bf46270 */
[-C--:B------:R-:W-:Y:S02]  /*d9c0*/  LEA.HI.X R3, R3, R249.reuse, R164, 0x1, P1 ;  /* 0x000000f903037211 */ /* 0x080fe400008f0ca4 */
[----:B------:R-:W-:Y:S02]  /*d9d0*/  ISETP.GE.AND P3, PT, R235, UR26, PT ;  /* 0x0000001aeb007c0c */ /* 0x000fe4000bf66270 */
[CC--:B------:R-:W-:Y:S01]  /*d9e0*/  @!P6 LEA R22, P1, R251.reuse, R248.reuse, 0x1 ;  /* 0x000000f8fb16e211 */ /* 0x0c0fe200078208ff */
[----:B------:R-:W-:Y:S01]  /*d9f0*/  @!PT LDS RZ, [RZ] ;  /* 0x00000000fffff984 */ /* 0x000fe20000000800 */
[----:B------:R-:W-:Y:S01]  /*da00*/  @!PT LDS RZ, [RZ] ;  /* 0x00000000fffff984 */ /* 0x000fe20000000800 */
[----:B------:R-:W-:Y:S01]  /*da10*/  @!PT LDS RZ, [RZ] ;  /* 0x00000000fffff984 */ /* 0x000fe20000000800 */
[----:B------:R-:W-:Y:S01]  /*da20*/  @!P6 LDGSTS.E.BYPASS.LTC128B.128 [R238+0x10000], desc[UR24][R2.64] ;  /* 0x1000000002eeefae */ /* 0x000fe2000b901d58 */
[----:B------:R-:W-:Y:S02]  /*da30*/  IADD3.X R246, R164, UR27, RZ, P2, !PT ;  /* 0x0000001ba4f67c10 */ /* 0x000fe400097fe4ff */
[C---:B------:R-:W-:Y:S01]  /*da40*/  IADD3 R167, P2, R251.reuse, UR28, RZ ;  /* 0x0000001cfba77c10 */ /* 0x040fe2000ff5e0ff */
[----:B------:R-:W-:Y:S01]  /*da50*/  @P5 STS.128 [R238+0x12000], RZ ;  /* 0x012000ffee005388 */ /* 0x000fe20000000c00 */
[CCC-:B------:R-:W-:Y:S02]  /*da60*/  @!P6 LEA.HI.X R23, R251.reuse, R249.reuse, R246.reuse, 0x1, P1 ;  /* 0x000000f9fb17e211 */ /* 0x1c0fe400008f0cf6 */
[----:B------:R-:W-:Y:S01]  /*da70*/  IADD3.X R166, R246, UR27, RZ, P2, !PT ;  /* 0x0000001bf6a67c10 */ /* 0x000fe200097fe4ff */
[----:B------:R-:W-:Y:S01]  /*da80*/  @!PT LDS RZ, [RZ] ;  /* 0x00000000fffff984 */ /* 0x000fe20000000800 */
[----:B------:R-:W-:Y:S01]  /*da90*/  @!PT LDS RZ, [RZ] ;  /* 0x00000000fffff984 */ /* 0x000fe20000000800 */
[----:B------:R-:W-:Y:S01]  /*daa0*/  @!PT LDS RZ, [RZ] ;  /* 0x00000000fffff984 */ /* 0x000fe20000000800 */
[----:B------:R-:W-:Y:S01]  /*dab0*/  @!P5 LDGSTS.E.BYPASS.LTC128B.128 [R238+0x12000], desc[UR24][R2.64+0x80] ;  /* 0x1200008002eedfae */ /* 0x000fe2000b901d58 */
[CC--:B------:R-:W-:Y:S02]  /*dac0*/  @!P5 LEA R18, P2, R251.reuse, R248.reuse, 0x1 ;  /* 0x000000f8fb12d211 */ /* 0x0c0fe400078408ff */
[CC--:B------:R-:W-:Y:S01]  /*dad0*/  @!P4 LEA R14, P1, R251.reuse, R248.reuse, 0x1 ;  /* 0x000000f8fb0ec211 */ /* 0x0c0fe200078208ff */
[----:B------:R-:W-:Y:S01]  /*dae0*/  @P4 STS.128 [R238+0x14000], RZ ;  /* 0x014000ffee004388 */ /* 0x000fe20000000c00 */
[CCC-:B------:R-:W-:Y:S02]  /*daf0*/  @!P5 LEA.HI.X R19, R251.reuse, R249.reuse, R246.reuse, 0x1, P2 ;  /* 0x000000f9fb13d211 */ /* 0x1c0fe400010f0cf6 */
[CCC-:B------:R-:W-:Y:S01]  /*db00*/  @!P4 LEA.HI.X R15, R251.reuse, R249.reuse, R246.reuse, 0x1, P1 ;  /* 0x000000f9fb0fc211 */ /* 0x1c0fe200008f0cf6 */
[----:B------:R-:W-:Y:S01]  /*db10*/  @!PT LDS RZ, [RZ] ;  /* 0x00000000fffff984 */ /* 0x000fe20000000800 */
[----:B------:R-:W-:Y:S01]  /*db20*/  @!PT LDS RZ, [RZ] ;  /* 0x00000000fffff984 */ /* 0x000fe20000000800 */
[----:B------:R-:W-:Y:S01]  /*db30*/  @!PT LDS RZ, [RZ] ;  /* 0x00000000fffff984 */ /* 0x000fe20000000800 */
[----:B------:R-:W-:Y:S01]  /*db40*/  @!P4 LDGSTS.E.BYPASS.LTC128B.128 [R238+0x14000], desc[UR24][R2.64+0x100] ;  /* 0x1400010002eecfae */ /* 0x000fe2000b901d58 */
[-C--:B------:R-:W-:Y:S02]  /*db50*/  @!P3 LEA R250, P2, R251, R248.reuse, 0x1 ;  /* 0x000000f8fbfab211 */ /* 0x080fe400078408ff */
[----:B------:R-:W-:Y:S01]  /*db60*/  IADD3 R164, P1, R167, UR28, RZ ;  /* 0x0000001ca7a47c10 */ /* 0x000fe2000ff3e0ff */
[----:B------:R-:W-:Y:S01]  /*db70*/  @P3 STS.128 [R238+0x16000], RZ ;  /* 0x016000ffee003388 */ /* 0x000fe20000000c00 */
[-C--:B------:R-:W-:Y:S02]  /*db80*/  @!P3 LEA.HI.X R251, R251, R249.reuse, R246, 0x1, P2 ;  /* 0x000000f9fbfbb211 */ /* 0x080fe400010f0cf6 */
[CC--:B------:R-:W-:Y:S01]  /*db90*/  @!P6 LEA R202, P2, R167.reuse, R248.reuse, 0x1 ;  /* 0x000000f8a7cae211 */ /* 0x0c0fe200078408ff */
[----:B------:R-:W-:Y:S01]  /*dba0*/  @!PT LDS RZ, [RZ] ;  /* 0x00000000fffff984 */ /* 0x000fe20000000800 */
[----:B------:R-:W-:Y:S01]  /*dbb0*/  @!PT LDS RZ, [RZ] ;  /* 0x00000000fffff984 */ /* 0x000fe20000000800 */
[----:B------:R-:W-:Y:S01]  /*dbc0*/  @!PT LDS RZ, [RZ] ;  /* 0x00000000fffff984 */ /* 0x000fe20000000800 */
[----:B------:R-:W-:Y:S01]  /*dbd0*/  @!P3 LDGSTS.E.BYPASS.LTC128B.128 [R238+0x16000], desc[UR24][R2.64+0x180] ;  /* 0x1600018002eebfae */ /* 0x000fe2000b901d58 */
[----:B------:R-:W-:Y:S02]  /*dbe0*/  IADD3.X R246, R166, UR27, RZ, P1, !PT ;  /* 0x0000001ba6f67c10 */ /* 0x000fe40008ffe4ff */
[CCC-:B------:R-:W-:Y:S01]  /*dbf0*/  @!P6 LEA.HI.X R203, R167.reuse, R249.reuse, R166.reuse, 0x1, P2 ;  /* 0x000000f9a7cbe211 */ /* 0x1c0fe200010f0ca6 */
[----:B------:R-:W-:Y:S01]  /*dc00*/  @P6 STS.128 [R238+0x10800], RZ ;  /* 0x010800ffee006388 */ /* 0x000fe20000000c00 */
[CC--:B------:R-:W-:Y:S02]  /*dc10*/  @!P5 LEA R34, P1, R167.reuse, R248.reuse, 0x1 ;  /* 0x000000f8a722d211 */ /* 0x0c0fe400078208ff */
[CC--:B------:R-:W-:Y:S01]  /*dc20*/  @!P4 LEA R30, P2, R167.reuse, R248.reuse, 0x1 ;  /* 0x000000f8a71ec211 */ /* 0x0c0fe200078408ff */
[----:B------:R-:W-:Y:S01]  /*dc30*/  @!PT LDS RZ, [RZ] ;  /* 0x00000000fffff984 */ /* 0x000fe20000000800 */
[----:B------:R-:W-:Y:S01]  /*dc40*/  @!PT LDS RZ, [RZ] ;  /* 0x00000000fffff984 */ /* 0x000fe20000000800 */
[----:B------:R-:W-:Y:S01]  /*dc50*/  @!PT LDS RZ, [RZ] ;  /* 0x00000000fffff984 */ /* 0x000fe20000000800 */
[----:B------:R-:W-:Y:S01]  /*dc60*/  @!P6 LDGSTS.E.BYPASS.LTC128B.128 [R238+0x10800], desc[UR24][R22.64] ;  /* 0x1080000016eeefae */ /* 0x000fe2000b901d58 */
[CCC-:B------:R-:W-:Y:S02]  /*dc70*/  @!P5 LEA.HI.X R35, R167.reuse, R249.reuse, R166.reuse, 0x1, P1 ;  /* 0x000000f9a723d211 */ /* 0x1c0fe400008f0ca6 */
        /* <DEDUP_REMOVED lines=8> */
[-C--:B------:R-:W-:Y:S02]  /*dd00*/  @!P3 LEA.HI.X R27, R167, R249.reuse, R166, 0x1, P1 ;  /* 0x000000f9a71bb211 */ /* 0x080fe400008f0ca6 */
        /* <DEDUP_REMOVED lines=11> */
[C---:B------:R-:W-:Y:S03]  /*ddc0*/  @!P3 LEA R248, P1, R164.reuse, R248, 0x1 ;  /* 0x000000f8a4f8b211 */ /* 0x040fe600078208ff */
[----:B------:R-:W-:Y:S01]  /*ddd0*/  @!PT LDS RZ, [RZ] ;  /* 0x00000000fffff984 */ /* 0x000fe20000000800 */
[----:B------:R-:W-:Y:S01]  /*dde0*/  @!PT LDS RZ, [RZ] ;  /* 0x00000000fffff984 */ /* 0x000fe20000000800 */
[----:B------:R-:W-:Y:S01]  /*ddf0*/  @!PT LDS RZ, [RZ] ;  /* 0x00000000fffff984 */ /* 0x000fe20000000800 */
[----:B------:R-:W-:Y:S01]  /*de00*/  @!P3 LDGSTS.E.BYPASS.LTC128B.128 [R238+0x16800], desc[UR24][R250.64+0x180] ;  /* 0x16800180faeebfae */ /* 0x000fe2000b901d58 */
[----:B------:R-:W-:Y:S02]  /*de10*/  @!P3 LEA.HI.X R249, R164, R249, R246, 0x1, P1 ;  /* 0x000000f9a4f9b211 */ /* 0x000fe400008f0cf6 */
[----:B------:R-:W-:Y:S01]  /*de20*/  PLOP3.LUT P1, PT, PT, PT, UP2, 0x80, 0x0 ;  /* 0x000000000000781c */ /* 0x000fe20003f2f028 */
        /* <DEDUP_REMOVED lines=41> */
[----:B------:R-:W2:Y:S04]  /*e0c0*/  LDSM.16.M88.4 R172, [R233+0x8000] ;  /* 0x00800000e9ac783b */ /* 0x000ea80000000200 */
[----:B------:R-:W3:Y:S04]  /*e0d0*/  LDSM.16.M88.4 R176, [R233+0x8800] ;  /* 0x00880000e9b0783b */ /* 0x000ee80000000200 */
[----:B------:R-:W4:Y:S04]  /*e0e0*/  LDSM.16.M88.4 R180, [R233+0x9000] ;  /* 0x00900000e9b4783b */ /* 0x000f280000000200 */
[----:B------:R-:W5:Y:S04]  /*e0f0*/  LDSM.16.M88.4 R184, [R233+0x9800] ;  /* 0x00980000e9b8783b */ /* 0x000f680000000200 */
[----:B------:R-:W0:Y:S01]  /*e100*/  LDGDEPBAR ;  /* 0x00000000000079af */ /* 0x000e220000000000 */
[----:B-1----:R-:W-:Y:S03]  /*e110*/  IMAD.MOV.U32 R248, RZ, RZ, R2 ;  /* 0x000000fffff87224 */ /* 0x002fe600078e0002 */
[----:B------:R-:W-:Y:S01]  /*e120*/  LDSM.16.M88.4 R188, [R232] ;  /* 0x00000000e8bc783b */ /* 0x000fe20000000200 */
[----:B------:R-:W-:Y:S03]  /*e130*/  IMAD.MOV.U32 R249, RZ, RZ, R3 ;  /* 0x000000fffff97224 */ /* 0x000fe600078e0003 */
[----:B------:R-:W1:Y:S04]  /*e140*/  LDSM.16.M88.4 R192, [R231] ;  /* 0x00000000e7c0783b */ /* 0x000e680000000200 */
[----:B------:R-:W1:Y:S04]  /*e150*/  LDSM.16.M88.4 R196, [R223] ;  /* 0x00000000dfc4783b */ /* 0x000e680000000200 */
[----:B------:R-:W1:Y:S04]  /*e160*/  LDSM.16.M88.4 R200, [R222] ;  /* 0x00000000dec8783b */ /* 0x000e680000000200 */
[----:B------:R-:W1:Y:S01]  /*e170*/  LDSM.16.M88.4 R204, [R221] ;  /* 0x00000000ddcc783b */ /* 0x000e620000000200 */
[C---:B--2---:R-:W-:Y:S06]  /*e180*/  HMMA.16816.F32.BF16 R4, R168.reuse, R172, RZ ;  /* 0x000000aca804723c */ /* 0x044fec00000418ff */
[C---:B------:R-:W-:Y:S01]  /*e190*/  HMMA.16816.F32.BF16 R8, R168.reuse, R174, RZ ;  /* 0x000000aea808723c */ /* 0x040fe200000418ff */
[----:B------:R-:W-:Y:S05]  /*e1a0*/  LDSM.16.M88.4 R172, [R230] ;  /* 0x00000000e6ac783b */ /* 0x000fea0000000200 */
[C---:B---3--:R-:W-:Y:S06]  /*e1b0*/  HMMA.16816.F32.BF16 R12, R168.reuse, R176, RZ ;  /* 0x000000b0a80c723c */ /* 0x048fec00000418ff */
[C---:B------:R-:W-:Y:S01]  /*e1c0*/  HMMA.16816.F32.BF16 R16, R168.reuse, R178, RZ ;  /* 0x000000b2a810723c */ /* 0x040fe200000418ff */
[----:B------:R-:W2:Y:S05]  /*e1d0*/  LDSM.16.M88.4 R176, [R227+0x8000] ;  /* 0x00800000e3b0783b */ /* 0x000eaa0000000200 */
[C---:B----4-:R-:W-:Y:S06]  /*e1e0*/  HMMA.16816.F32.BF16 R20, R168.reuse, R180, RZ ;  /* 0x000000b4a814723c */ /* 0x050fec00000418ff */
[C---:B------:R-:W-:Y:S01]  /*e1f0*/  HMMA.16816.F32.BF16 R24, R168.reuse, R182, RZ ;  /* 0x000000b6a818723c */ /* 0x040fe200000418ff */
[----:B------:R-:W3:Y:S05]  /*e200*/  LDSM.16.M88.4 R180, [R227+0x8800] ;  /* 0x00880000e3b4783b */ /* 0x000eea0000000200 */
[C---:B-----5:R-:W-:Y:S06]  /*e210*/  HMMA.16816.F32.BF16 R28, R168.reuse, R184, RZ ;  /* 0x000000b8a81c723c */ /* 0x060fec00000418ff */
[----:B------:R-:W-:Y:S01]  /*e220*/  HMMA.16816.F32.BF16 R32, R168, R186, RZ ;  /* 0x000000baa820723c */ /* 0x000fe200000418ff */
[----:B------:R-:W4:Y:S04]  /*e230*/  LDSM.16.M88.4 R168, [R227+0x9000] ;  /* 0x00900000e3a8783b */ /* 0x000f280000000200 */
[----:B------:R-:W5:Y:S01]  /*e240*/  LDSM.16.M88.4 R184, [R227+0x9800] ;  /* 0x00980000e3b8783b */ /* 0x000f620000000200 */
[C---:B-1----:R-:W-:Y:S06]  /*e250*/  HMMA.16816.F32.BF16 R4, R188.reuse, R192, R4 ;  /* 0x000000c0bc04723c */ /* 0x042fec0000041804 */
[C---:B------:R-:W-:Y:S01]  /*e260*/  HMMA.16816.F32.BF16 R8, R188.reuse, R194, R8 ;  /* 0x000000c2bc08723c */ /* 0x040fe20000041808 */
[----:B------:R-:W-:Y:S05]  /*e270*/  LDSM.16.M88.4 R192, [R229] ;  /* 0x00000000e5c0783b */ /* 0x000fea0000000200 */
[C---:B------:R-:W-:Y:S06]  /*e280*/  HMMA.16816.F32.BF16 R12, R188.reuse, R196, R12 ;  /* 0x000000c4bc0c723c */ /* 0x040fec000004180c */
[C---:B------:R-:W-:Y:S01]  /*e290*/  HMMA.16816.F32.BF16 R16, R188.reuse, R198, R16 ;  /* 0x000000c6bc10723c */ /* 0x040fe20000041810 */
[----:B------:R-:W1:Y:S05]  /*e2a0*/  LDSM.16.M88.4 R196, [R220] ;  /* 0x00000000dcc4783b */ /* 0x000e6a0000000200 */
[C---:B------:R-:W-:Y:S06]  /*e2b0*/  HMMA.16816.F32.BF16 R20, R188.reuse, R200, R20 ;  /* 0x000000c8bc14723c */ /* 0x040fec0000041814 */
[C---:B------:R-:W-:Y:S01]  /*e2c0*/  HMMA.16816.F32.BF16 R24, R188.reuse, R202, R24 ;  /* 0x000000cabc18723c */ /* 0x040fe20000041818 */
[----:B------:R-:W1:Y:S05]  /*e2d0*/  LDSM.16.M88.4 R200, [R220+0x800] ;  /* 0x00080000dcc8783b */ /* 0x000e6a0000000200 */
[C---:B------:R-:W-:Y:S06]  /*e2e0*/  HMMA.16816.F32.BF16 R28, R188.reuse, R204, R28 ;  /* 0x000000ccbc1c723c */ /* 0x040fec000004181c */
[----:B------:R-:W-:Y:S01]  /*e2f0*/  HMMA.16816.F32.BF16 R32, R188, R206, R32 ;  /* 0x000000cebc20723c */ /* 0x000fe20000041820 */
[----:B------:R-:W1:Y:S04]  /*e300*/  LDSM.16.M88.4 R188, [R220+0x1000] ;  /* 0x00100000dcbc783b */ /* 0x000e680000000200 */
[----:B------:R-:W1:Y:S01]  /*e310*/  LDSM.16.M88.4 R204, [R220+0x1800] ;  /* 0x00180000dccc783b */ /* 0x000e620000000200 */
[C---:B--2---:R-:W-:Y:S06]  /*e320*/  HMMA.16816.F32.BF16 R4, R172.reuse, R176, R4 ;  /* 0x000000b0ac04723c */ /* 0x044fec0000041804 */
[C---:B------:R-:W-:Y:S01]  /*e330*/  HMMA.16816.F32.BF16 R8, R172.reuse, R178, R8 ;  /* 0x000000b2ac08723c */ /* 0x040fe20000041808 */
[----:B------:R-:W-:Y:S05]  /*e340*/  LDSM.16.M88.4 R176, [R233+0xa000] ;  /* 0x00a00000e9b0783b */ /* 0x000fea0000000200 */
[C---:B---3--:R-:W-:Y:S06]  /*e350*/  HMMA.16816.F32.BF16 R12, R172.reuse, R180, R12 ;  /* 0x000000b4ac0c723c */ /* 0x048fec000004180c */
[C---:B------:R-:W-:Y:S01]  /*e360*/  HMMA.16816.F32.BF16 R16, R172.reuse, R182, R16 ;  /* 0x000000b6ac10723c */ /* 0x040fe20000041810 */
[----:B------:R-:W-:Y:S05]  /*e370*/  LDSM.16.M88.4 R180, [R233+0xa800] ;  /* 0x00a80000e9b4783b */ /* 0x000fea0000000200 */
[C---:B----4-:R-:W-:Y:S06]  /*e380*/  HMMA.16816.F32.BF16 R20, R172.reuse, R168, R20 ;  /* 0x000000a8ac14723c */ /* 0x050fec0000041814 */
[C---:B------:R-:W-:Y:S01]  /*e390*/  HMMA.16816.F32.BF16 R24, R172.reuse, R170, R24 ;  /* 0x000000aaac18723c */ /* 0x040fe20000041818 */
[----:B------:R-:W2:Y:S05]  /*e3a0*/  LDSM.16.M88.4 R168, [R234+0x2000] ;  /* 0x00200000eaa8783b */ /* 0x000eaa0000000200 */
[C---:B-----5:R-:W-:Y:S06]  /*e3b0*/  HMMA.16816.F32.BF16 R28, R172.reuse, R184, R28 ;  /* 0x000000b8ac1c723c */ /* 0x060fec000004181c */
[----:B------:R-:W-:Y:S01]  /*e3c0*/  HMMA.16816.F32.BF16 R32, R172, R186, R32 ;  /* 0x000000baac20723c */ /* 0x000fe20000041820 */
[----:B------:R-:W3:Y:S04]  /*e3d0*/  LDSM.16.M88.4 R172, [R233+0xb000] ;  /* 0x00b00000e9ac783b */ /* 0x000ee80000000200 */
[----:B------:R-:W4:Y:S01]  /*e3e0*/  LDSM.16.M88.4 R184, [R233+0xb800] ;  /* 0x00b80000e9b8783b */ /* 0x000f220000000200 */
[C---:B-1----:R-:W-:Y:S06]  /*e3f0*/  HMMA.16816.F32.BF16 R4, R192.reuse, R196, R4 ;  /* 0x000000c4c004723c */ /* 0x042fec0000041804 */
[C---:B------:R-:W-:Y:S01]  /*e400*/  HMMA.16816.F32.BF16 R8, R192.reuse, R198, R8 ;  /* 0x000000c6c008723c */ /* 0x040fe20000041808 */
[----:B------:R-:W-:Y:S05]  /*e410*/  LDSM.16.M88.4 R196, [R219] ;  /* 0x00000000dbc4783b */ /* 0x000fea0000000200 */
[C---:B------:R-:W-:Y:S06]  /*e420*/  HMMA.16816.F32.BF16 R12, R192.reuse, R200, R12 ;  /* 0x000000c8c00c723c */ /* 0x040fec000004180c */
[C---:B------:R-:W-:Y:S01]  /*e430*/  HMMA.16816.F32.BF16 R16, R192.reuse, R202, R16 ;  /* 0x000000cac010723c */ /* 0x040fe20000041810 */
[----:B------:R-:W-:Y:S05]  /*e440*/  LDSM.16.M88.4 R200, [R218] ;  /* 0x00000000dac8783b */ /* 0x000fea0000000200 */
[C---:B------:R-:W-:Y:S06]  /*e450*/  HMMA.16816.F32.BF16 R20, R192.reuse, R188, R20 ;  /* 0x000000bcc014723c */ /* 0x040fec0000041814 */
[C---:B------:R-:W-:Y:S01]  /*e460*/  HMMA.16816.F32.BF16 R24, R192.reuse, R190, R24 ;  /* 0x000000bec018723c */ /* 0x040fe20000041818 */
[----:B------:R-:W1:Y:S05]  /*e470*/  LDSM.16.M88.4 R188, [R232+0x2000] ;  /* 0x00200000e8bc783b */ /* 0x000e6a0000000200 */
[C---:B------:R-:W-:Y:S06]  /*e480*/  HMMA.16816.F32.BF16 R28, R192.reuse, R204, R28 ;  /* 0x000000ccc01c723c */ /* 0x040fec000004181c */
[----:B------:R-:W-:Y:S01]  /*e490*/  HMMA.16816.F32.BF16 R32, R192, R206, R32 ;  /* 0x000000cec020723c */ /* 0x000fe20000041820 */
[----:B------:R-:W5:Y:S04]  /*e4a0*/  LDSM.16.M88.4 R192, [R217] ;  /* 0x00000000d9c0783b */ /* 0x000f680000000200 */
[----:B------:R-:W5:Y:S01]  /*e4b0*/  LDSM.16.M88.4 R204, [R216] ;  /* 0x00000000d8cc783b */ /* 0x000f620000000200 */
[C---:B--2---:R-:W-:Y:S06]  /*e4c0*/  HMMA.16816.F32.BF16 R4, R168.reuse, R176, R4 ;  /* 0x000000b0a804723c */ /* 0x044fec0000041804 */
[C---:B------:R-:W-:Y:S01]  /*e4d0*/  HMMA.16816.F32.BF16 R8, R168.reuse, R178, R8 ;  /* 0x000000b2a808723c */ /* 0x040fe20000041808 */
[----:B------:R-:W-:Y:S05]  /*e4e0*/  LDSM.16.M88.4 R176, [R227+0xa000] ;  /* 0x00a00000e3b0783b */ /* 0x000fea0000000200 */
[C---:B------:R-:W-:Y:S06]  /*e4f0*/  HMMA.16816.F32.BF16 R12, R168.reuse, R180, R12 ;  /* 0x000000b4a80c723c */ /* 0x040fec000004180c */
[C---:B------:R-:W-:Y:S01]  /*e500*/  HMMA.16816.F32.BF16 R16, R168.reuse, R182, R16 ;  /* 0x000000b6a810723c */ /* 0x040fe20000041810 */
[----:B------:R-:W-:Y:S05]  /*e510*/  LDSM.16.M88.4 R180, [R227+0xa800] ;  /* 0x00a80000e3b4783b */ /* 0x000fea0000000200 */
[C---:B---3--:R-:W-:Y:S06]  /*e520*/  HMMA.16816.F32.BF16 R20, R168.reuse, R172, R20 ;  /* 0x000000aca814723c */ /* 0x048fec0000041814 */
[C---:B------:R-:W-:Y:S01]  /*e530*/  HMMA.16816.F32.BF16 R24, R168.reuse, R174, R24 ;  /* 0x000000aea818723c */ /* 0x040fe20000041818 */
[----:B------:R-:W2:Y:S05]  /*e540*/  LDSM.16.M88.4 R172, [R230+0x2000] ;  /* 0x00200000e6ac783b */ /* 0x000eaa0000000200 */
[C---:B----4-:R-:W-:Y:S06]  /*e550*/  HMMA.16816.F32.BF16 R28, R168.reuse, R184, R28 ;  /* 0x000000b8a81c723c */ /* 0x050fec000004181c */
[----:B------:R-:W-:Y:S01]  /*e560*/  HMMA.16816.F32.BF16 R32, R168, R186, R32 ;  /* 0x000000baa820723c */ /* 0x000fe20000041820 */
[----:B------:R-:W3:Y:S04]  /*e570*/  LDSM.16.M88.4 R168, [R227+0xb000] ;  /* 0x00b00000e3a8783b */ /* 0x000ee80000000200 */
[----:B------:R-:W4:Y:S01]  /*e580*/  LDSM.16.M88.4 R184, [R227+0xb800] ;  /* 0x00b80000e3b8783b */ /* 0x000f220000000200 */
[C---:B-1----:R-:W-:Y:S06]  /*e590*/  HMMA.16816.F32.BF16 R4, R188.reuse, R196, R4 ;  /* 0x000000c4bc04723c */ /* 0x042fec0000041804 */
[C---:B------:R-:W-:Y:S01]  /*e5a0*/  HMMA.16816.F32.BF16 R8, R188.reuse, R198, R8 ;  /* 0x000000c6bc08723c */ /* 0x040fe20000041808 */
[----:B------:R-:W-:Y:S05]  /*e5b0*/  LDSM.16.M88.4 R196, [R220+0x2000] ;  /* 0x00200000dcc4783b */ /* 0x000fea0000000200 */
[C---:B------:R-:W-:Y:S06]  /*e5c0*/  HMMA.16816.F32.BF16 R12, R188.reuse, R200, R12 ;  /* 0x000000c8bc0c723c */ /* 0x040fec000004180c */
[C---:B------:R-:W-:Y:S01]  /*e5d0*/  HMMA.16816.F32.BF16 R16, R188.reuse, R202, R16 ;  /* 0x000000cabc10723c */ /* 0x040fe20000041810 */
[----:B------:R-:W-:Y:S05]  /*e5e0*/  LDSM.16.M88.4 R200, [R220+0x2800] ;  /* 0x00280000dcc8783b */ /* 0x000fea0000000200 */
[C---:B-----5:R-:W-:Y:S06]  /*e5f0*/  HMMA.16816.F32.BF16 R20, R188.reuse, R192, R20 ;  /* 0x000000c0bc14723c */ /* 0x060fec0000041814 */
[C---:B------:R-:W-:Y:S01]  /*e600*/  HMMA.16816.F32.BF16 R24, R188.reuse, R194, R24 ;  /* 0x000000c2bc18723c */ /* 0x040fe20000041818 */
[----:B------:R-:W1:Y:S05]  /*e610*/  LDSM.16.M88.4 R192, [R229+0x2000] ;  /* 0x00200000e5c0783b */ /* 0x000e6a0000000200 */
[C---:B------:R-:W-:Y:S06]  /*e620*/  HMMA.16816.F32.BF16 R28, R188.reuse, R204, R28 ;  /* 0x000000ccbc1c723c */ /* 0x040fec000004181c */
[----:B------:R-:W-:Y:S01]  /*e630*/  HMMA.16816.F32.BF16 R32, R188, R206, R32 ;  /* 0x000000cebc20723c */ /* 0x000fe20000041820 */
[----:B------:R-:W5:Y:S04]  /*e640*/  LDSM.16.M88.4 R188, [R220+0x3000] ;  /* 0x00300000dcbc783b */ /* 0x000f680000000200 */
[----:B------:R-:W5:Y:S01]  /*e650*/  LDSM.16.M88.4 R204, [R220+0x3800] ;  /* 0x00380000dccc783b */ /* 0x000f620000000200 */
        /* <DEDUP_REMOVED lines=19> */
[C---:B-----5:R-:W-:Y:S06]  /*e790*/  HMMA.16816.F32.BF16 R20, R192.reuse, R188, R20 ;  /* 0x000000bcc014723c */ /* 0x060fec0000041814 */
        /* <DEDUP_REMOVED lines=84> */
[C---:B--2---:R-:W-:Y:S01]  /*ece0*/  HMMA.16816.F32.BF16 R4, R172.reuse, R176, R4 ;  /* 0x000000b0ac04723c */ /* 0x044fe20000041804 */
[----:B------:R-:W-:Y:S04]  /*ecf0*/  DEPBAR.LE SB0, 0x0 ;  /* 0x000080000000791a */ /* 0x000fe80000000000 */
[----:B------:R-:W-:Y:S01]  /*ed00*/  BAR.SYNC.DEFER_BLOCKING 0x0 ;  /* 0x0000000000007b1d */ /* 0x000fe20000010000 */
[C---:B------:R-:W-:Y:S06]  /*ed10*/  HMMA.16816.F32.BF16 R8, R172.reuse, R178, R8 ;  /* 0x000000b2ac08723c */ /* 0x040fec0000041808 */
[C---:B------:R-:W-:Y:S06]  /*ed20*/  HMMA.16816.F32.BF16 R12, R172.reuse, R180, R12 ;  /* 0x000000b4ac0c723c */ /* 0x040fec000004180c */
[C---:B------:R-:W-:Y:S06]  /*ed30*/  HMMA.16816.F32.BF16 R16, R172.reuse, R182, R16 ;  /* 0x000000b6ac10723c */ /* 0x040fec0000041810 */
[C---:B---3--:R-:W-:Y:S06]  /*ed40*/  HMMA.16816.F32.BF16 R20, R172.reuse, R168, R20 ;  /* 0x000000a8ac14723c */ /* 0x048fec0000041814 */
[C---:B------:R-:W-:Y:S06]  /*ed50*/  HMMA.16816.F32.BF16 R24, R172.reuse, R170, R24 ;  /* 0x000000aaac18723c */ /* 0x040fec0000041818 */
[C---:B----4-:R-:W-:Y:S06]  /*ed60*/  HMMA.16816.F32.BF16 R28, R172.reuse, R184, R28 ;  /* 0x000000b8ac1c723c */ /* 0x050fec000004181c */
[----:B------:R-:W-:Y:S06]  /*ed70*/  HMMA.16816.F32.BF16 R32, R172, R186, R32 ;  /* 0x000000baac20723c */ /* 0x000fec0000041820 */
[C---:B-1----:R-:W-:Y:S06]  /*ed80*/  HMMA.16816.F32.BF16 R4, R192.reuse, R196, R4 ;  /* 0x000000c4c004723c */ /* 0x042fec0000041804 */
[C---:B------:R-:W-:Y:S06]  /*ed90*/  HMMA.16816.F32.BF16 R8, R192.reuse, R198, R8 ;  /* 0x000000c6c008723c */ /* 0x040fec0000041808 */
[C---:B------:R-:W-:Y:S06]  /*eda0*/  HMMA.16816.F32.BF16 R12, R192.reuse, R200, R12 ;  /* 0x000000c8c00c723c */ /* 0x040fec000004180c */
[C---:B------:R-:W-:Y:S06]  /*edb0*/  HMMA.16816.F32.BF16 R16, R192.reuse, R202, R16 ;  /* 0x000000cac010723c */ /* 0x040fec0000041810 */
[C---:B-----5:R-:W-:Y:S06]  /*edc0*/  HMMA.16816.F32.BF16 R20, R192.reuse, R188, R20 ;  /* 0x000000bcc014723c */ /* 0x060fec0000041814 */
[C---:B------:R-:W-:Y:S06]  /*edd0*/  HMMA.16816.F32.BF16 R24, R192.reuse, R190, R24 ;  /* 0x000000bec018723c */ /* 0x040fec0000041818 */
[C---:B------:R-:W-:Y:S06]  /*ede0*/  HMMA.16816.F32.BF16 R28, R192.reuse, R204, R28 ;  /* 0x000000ccc01c723c */ /* 0x040fec000004181c */
[----:B------:R-:W-:Y:S01]  /*edf0*/  HMMA.16816.F32.BF16 R32, R192, R206, R32 ;  /* 0x000000cec020723c */ /* 0x000fe20000041820 */
[----:B------:R-:W-:Y:S11]  /*ee00*/  @!UPT UIADD3 URZ, URZ, URZ, URZ ;  /* 0x0000003f3f3ff290 */ /* 0x000ff6000fffe03f */
[----:B------:R-:W-:Y:S01]  /*ee10*/  @!UPT UIADD3 URZ, URZ, URZ, URZ ;  /* 0x0000003f3f3ff290 */ /* 0x000fe2000fffe03f */
[----:B------:R-:W-:Y:S11]  /*ee20*/  @!P1 BRA `(.L_x_764) ;  /* 0x0000000c00089947 */ /* 0x000ff60003800000 */
[----:B------:R-:W-:Y:S01]  /*ee30*/  ULDC.64 UR10, c[0x0][0x248] ;  /* 0x00009200000a7ab9 */ /* 0x000fe20000000a00 */
[----:B------:R-:W-:Y:S02]  /*ee40*/  MOV R164, UR32 ;  /* 0x0000002000a47c02 */ /* 0x000fe40008000f00 */
[----:B------:R-:W-:Y:S01]  /*ee50*/  MOV R2, UR30 ;  /* 0x0000001e00027c02 */ /* 0x000fe20008000f00 */
[----:B------:R-:W-:Y:S06]  /*ee60*/  @!P0 BRA `(.L_x_765) ;  /* 0x0000000400248947 */ /* 0x000fec0003800000 */
[----:B------:R-:W-:Y:S04]  /*ee70*/  USHF.L.U32 UR38, UR18, 0x6, URZ ;  /* 0x0000000612267899 */ /* 0x000fe8000800063f */
[----:B------:R-:W-:Y:S02]  /*ee80*/  UIADD3 UR40, UR38, -0x40, URZ ;  /* 0xffffffc026287890 */ /* 0x000fe4000fffe03f */
[----:B------:R-:W-:Y:S04]  /*ee90*/  UIADD3 UR38, UR38, -0x80, URZ ;  /* 0xffffff8026267890 */ /* 0x000fe8000fffe03f */
[----:B------:R-:W-:Y:S01]  /*eea0*/  IMAD.U32 R3, RZ, RZ, UR40 ;  /* 0x00000028ff037e24 */ /* 0x000fe2000f8e00ff */
[----:B------:R-:W-:Y:S01]  /*eeb0*/  ULOP3.LUT UR40, UR40, UR13, URZ, 0x3c, !UPT ;  /* 0x0000000d28287292 */ /* 0x000fe2000f8e3c3f */
[----:B------:R-:W-:Y:S01]  /*eec0*/  IMAD.U32 R2, RZ, RZ, UR38 ;  /* 0x00000026ff027e24 */ /* 0x000fe2000f8e00ff */
[----:B------:R-:W-:Y:S02]  /*eed0*/  ULOP3.LUT UR38, UR38, UR13, URZ, 0x3c, !UPT ;  /* 0x0000000d26267292 */ /* 0x000fe4000f8e3c3f */
[----:B------:R-:W-:Y:S01]  /*eee0*/  UISETP.GE.AND UP3, UPT, UR40, URZ, UPT ;  /* 0x0000003f2800728c */ /* 0x000fe2000bf66270 */
[----:B------:R-:W-:Y:S02]  /*eef0*/  IABS R3, R3 ;  /* 0x0000000300037213 */ /* 0x000fe40000000000 */
[----:B------:R-:W-:Y:S02]  /*ef00*/  IABS R2, R2 ;  /* 0x0000000200027213 */ /* 0x000fe40000000000 */
[----:B------:R-:W-:Y:S02]  /*ef10*/  R2UR UR36, R3 ;  /* 0x00000000032472ca */ /* 0x000fe400000e0000 */
[----:B------:R-:W-:Y:S11]  /*ef20*/  R2UR UR11, R2 ;  /* 0x00000000020b72ca */ /* 0x000ff600000e0000 */
[----:B------:R-:W-:Y:S02]  /*ef30*/  UIMAD.WIDE.U32 UR44, UR21, UR36, URZ ;  /* 0x00000024152c72a5 */ /* 0x000fe4000f8e003f */
[----:B------:R-:W-:Y:S05]  /*ef40*/  UIMAD.WIDE.U32 UR42, UR21, UR11, URZ ;  /* 0x0000000b152a72a5 */ /* 0x000fea000f8e003f */
[----:B------:R-:W-:Y:S02]  /*ef50*/  UMOV UR39, UR45 ;  /* 0x0000002d00277c82 */ /* 0x000fe40008000000 */
[----:B------:R-:W-:Y:S01]  /*ef60*/  UIADD3 UR35, -UR39, URZ, URZ ;  /* 0x0000003f27237290 */ /* 0x000fe2000fffe13f */
[----:B------:R-:W-:Y:S02]  /*ef70*/  UMOV UR37, UR43 ;  /* 0x0000002b00257c82 */ /* 0x000fe40008000000 */
[----:B------:R-:W-:Y:S02]  /*ef80*/  UIADD3 UR10, -UR37, URZ, URZ ;  /* 0x0000003f250a7290 */ /* 0x000fe4000fffe13f */
[----:B------:R-:W-:Y:S02]  /*ef90*/  UIMAD UR36, UR5, UR35, UR36 ;  /* 0x00000023052472a4 */ /* 0x000fe4000f8e0224 */
[----:B------:R-:W-:Y:S02]  /*efa0*/  UIMAD UR11, UR5, UR10, UR11 ;  /* 0x0000000a050b72a4 */ /* 0x000fe4000f8e020b */
[----:B------:R-:W-:Y:S02]  /*efb0*/  UISETP.GT.U32.AND UP4, UPT, UR5, UR36, UPT ;  /* 0x000000240500728c */ /* 0x000fe4000bf84070 */
[----:B------:R-:W-:Y:S09]  /*efc0*/  UISETP.GT.U32.AND UP2, UPT, UR5, UR11, UPT ;  /* 0x0000000b0500728c */ /* 0x000ff2000bf44070 */
[----:B------:R-:W-:Y:S02]  /*efd0*/  @!UP4 UIADD3 UR36, UR36, -UR5, URZ ;  /* 0x800000052424c290 */ /* 0x000fe4000fffe03f */
[----:B------:R-:W-:Y:S02]  /*efe0*/  @!UP2 UIADD3 UR11, UR11, -UR5, URZ ;  /* 0x800000050b0ba290 */ /* 0x000fe4000fffe03f */
[----:B------:R-:W-:Y:S02]  /*eff0*/  UISETP.GE.U32.AND UP6, UPT, UR36, UR5, UPT ;  /* 0x000000052400728c */ /* 0x000fe4000bfc6070 */
[----:B------:R-:W-:Y:S02]  /*f000*/  UISETP.GE.U32.AND UP5, UPT, UR11, UR5, UPT ;  /* 0x000000050b00728c */ /* 0x000fe4000bfa6070 */
[----:B------:R-:W-:Y:S02]  /*f010*/  @!UP2 UIADD3 UR37, UR37, 0x1, URZ ;  /* 0x000000012525a890 */ /* 0x000fe4000fffe03f */
[----:B------:R-:W-:Y:S02]  /*f020*/  UISETP.GE.AND UP2, UPT, UR38, URZ, UPT ;  /* 0x0000003f2600728c */ /* 0x000fe4000bf46270 */
[----:B------:R-:W-:Y:S04]  /*f030*/  @!UP4 UIADD3 UR39, UR39, 0x1, URZ ;  /* 0x000000012727c890 */ /* 0x000fe8000fffe03f */
[----:B------:R-:W-:Y:S02]  /*f040*/  @UP6 UIADD3 UR39, UR39, 0x1, URZ ;  /* 0x0000000127276890 */ /* 0x000fe4000fffe03f */
[----:B------:R-:W-:Y:S02]  /*f050*/  @UP5 UIADD3 UR37, UR37, 0x1, URZ ;  /* 0x0000000125255890 */ /* 0x000fe4000fffe03f */
[----:B------:R-:W-:Y:S02]  /*f060*/  @!UP3 UIADD3 UR39, -UR39, URZ, URZ ;  /* 0x0000003f2727b290 */ /* 0x000fe4000fffe13f */
[----:B------:R-:W-:Y:S02]  /*f070*/  @!UP2 UIADD3 UR37, -UR37, URZ, URZ ;  /* 0x0000003f2525a290 */ /* 0x000fe4000fffe13f */
[----:B------:R-:W-:Y:S02]  /*f080*/  USEL UR39, UR20, UR39, !UP0 ;  /* 0x0000002714277287 */ /* 0x000fe4000c000000 */
[----:B------:R-:W-:Y:S04]  /*f090*/  USEL UR37, UR20, UR37, !UP0 ;  /* 0x0000002514257287 */ /* 0x000fe8000c000000 */
[----:B------:R-:W-:Y:S01]  /*f0a0*/  IMAD.U32 R3, RZ, RZ, UR39 ;  /* 0x00000027ff037e24 */ /* 0x000fe2000f8e00ff */
[----:B------:R-:W-:Y:S01]  /*f0b0*/  MOV R2, UR39 ;  /* 0x0000002700027c02 */ /* 0x000fe20008000f00 */
[----:B------:R-:W-:Y:S01]  /*f0c0*/  IMAD.U32 R166, RZ, RZ, UR37 ;  /* 0x00000025ffa67e24 */ /* 0x000fe2000f8e00ff */
[----:B------:R-:W-:Y:S01]  /*f0d0*/  UIADD3 UR36, UR39, -UR37, URZ ;  /* 0x8000002527247290 */ /* 0x000fe2000fffe03f */
[----:B------:R-:W-:Y:S01]  /*f0e0*/  IMAD.U32 R164, RZ, RZ, UR37 ;  /* 0x00000025ffa47e24 */ /* 0x000fe2000f8e00ff */
[----:B------:R-:W-:Y:S02]  /*f0f0*/  LEA R168, P1, R3, UR22, 0x2 ;  /* 0x0000001603a87c11 */ /* 0x000fe4000f8210ff */
[----:B------:R-:W-:Y:S01]  /*f100*/  LEA R166, P2, R166, UR22, 0x2 ;  /* 0x00000016a6a67c11 */ /* 0x000fe2000f8410ff */
[----:B------:R-:W-:Y:S01]  /*f110*/  UIMAD UR36, UR36, UR13, -0x40 ;  /* 0xffffffc0242474a4 */ /* 0x000fe2000f8e020d */
[----:B------:R-:W-:Y:S02]  /*f120*/  LEA.HI.X.SX32 R169, R2, UR23, 0x2, P1 ;  /* 0x0000001702a97c11 */ /* 0x000fe400088f16ff */
[----:B------:R-:W-:Y:S01]  /*f130*/  LEA.HI.X.SX32 R167, R164, UR23, 0x2, P2 ;  /* 0x00000017a4a77c11 */ /* 0x000fe200090f16ff */
[----:B------:R-:W1:Y:S01]  /*f140*/  LDC.64 R2, c[0x0][0x230] ;  /* 0x00008c00ff027b82 */ /* 0x000e620000000a00 */
[----:B------:R-:W-:Y:S02]  /*f150*/  R2UR UR10, R168 ;  /* 0x00000000a80a72ca */ /* 0x000fe400000e0000 */
[----:B------:R-:W-:Y:S02]  /*f160*/  R2UR UR41, R167 ;  /* 0x00000000a72972ca */ /* 0x000fe400000e0000 */
[----:B------:R-:W-:Y:S02]  /*f170*/  R2UR UR11, R169 ;  /* 0x00000000a90b72ca */ /* 0x000fe400000e0000 */
[----:B------:R-:W-:Y:S07]  /*f180*/  R2UR UR40, R166 ;  /* 0x00000000a62872ca */ /* 0x000fee00000e0000 */
[----:B------:R-:W-:Y:S01]  /*f190*/  IMAD.U32 R172, RZ, RZ, UR10 ;  /* 0x0000000affac7e24 */ /* 0x000fe2000f8e00ff */
[----:B------:R-:W-:Y:S01]  /*f1a0*/  UIMAD UR10, UR9, UR36, URZ ;  /* 0x00000024090a72a4 */ /* 0x000fe2000f8e023f */
[----:B------:R-:W-:Y:S02]  /*f1b0*/  IMAD.U32 R171, RZ, RZ, UR41 ;  /* 0x00000029ffab7e24 */ /* 0x000fe4000f8e00ff */
[----:B------:R-:W-:Y:S01]  /*f1c0*/  IMAD.U32 R173, RZ, RZ, UR11 ;  /* 0x0000000bffad7e24 */ /* 0x000fe2000f8e00ff */
[----:B------:R-:W-:Y:S01]  /*f1d0*/  USHF.R.S32.HI UR11, URZ, 0x1f, UR36 ;  /* 0x0000001f3f0b7899 */ /* 0x000fe20008011424 */
[----:B------:R-:W-:Y:S01]  /*f1e0*/  MOV R170, UR40 ;  /* 0x0000002800aa7c02 */ /* 0x000fe20008000f00 */
[----:B------:R-:W-:Y:S02]  /*f1f0*/  UIMAD.WIDE.U32 UR36, UR8, UR36, URZ ;  /* 0x00000024082472a5 */ /* 0x000fe4000f8e003f */
[----:B------:R-:W2:Y:S01]  /*f200*/  LDG.E R164, desc[UR24][R172.64] ;  /* 0x00000018aca47981 */ /* 0x000ea2000c1e1900 */
[----:B------:R-:W-:Y:S03]  /*f210*/  UIMAD UR10, UR11, UR8, UR10 ;  /* 0x000000080b0a72a4 */ /* 0x000fe6000f8e020a */
[----:B------:R3:W2:Y:S01]  /*f220*/  LDG.E R167, desc[UR24][R170.64] ;  /* 0x00000018aaa77981 */ /* 0x0006a2000c1e1900 */
[----:B------:R-:W-:Y:S01]  /*f230*/  UIADD3 UR10, UR37, UR10, URZ ;  /* 0x0000000a250a7290 */ /* 0x000fe2000fffe03f */
[----:B------:R-:W-:Y:S01]  /*f240*/  UMOV UR11, UR9 ;  /* 0x00000009000b7c82 */ /* 0x000fe20008000000 */
[----:B---3--:R-:W-:Y:S01]  /*f250*/  IMAD.U32 R171, RZ, RZ, UR37 ;  /* 0x00000025ffab7e24 */ /* 0x008fe2000f8e00ff */
[----:B------:R-:W-:Y:S03]  /*f260*/  MOV R170, UR36 ;  /* 0x0000002400aa7c02 */ /* 0x000fe60008000f00 */
        /* <DEDUP_REMOVED lines=9> */
.L_x_765:
[----:B------:R1:W-:Y:S01]  /*f300*/  @P6 STS.128 [R238+0x8000], RZ ;  /* 0x008000ffee006388 */ /* 0x0003e20000000c00 */
[CC--:B------:R-:W-:Y:S01]  /*f310*/  LEA R176, P1, R164.reuse, R244.reuse, 0x1 ;  /* 0x000000f4a4b07211 */ /* 0x0c0fe200078208ff */
[----:B------:R-:W-:Y:S01]  /*f320*/  UMOV UR8, UR10 ;  /* 0x0000000a00087c82 */ /* 0x000fe20008000000 */
[C---:B------:R-:W-:Y:S01]  /*f330*/  IADD3 R167, P2, R164.reuse, UR16, RZ ;  /* 0x00000010a4a77c10 */ /* 0x040fe2000ff5e0ff */
[----:B------:R-:W-:Y:S01]  /*f340*/  UMOV UR9, UR11 ;  /* 0x0000000b00097c82 */ /* 0x000fe20008000000 */
[-C--:B------:R-:W-:Y:S02]  /*f350*/  LEA.HI.X R177, R164, R243.reuse, R2, 0x1, P1 ;  /* 0x000000f3a4b17211 */ /* 0x080fe400008f0c02 */
[CC--:B------:R-:W-:Y:S02]  /*f360*/  @!P6 LEA R174, P1, R167.reuse, R244.reuse, 0x1 ;  /* 0x000000f4a7aee211 */ /* 0x0c0fe400078208ff */
[----:B------:R-:W-:Y:S01]  /*f370*/  IADD3.X R166, R2, UR15, RZ, P2, !PT ;  /* 0x0000000f02a67c10 */ /* 0x000fe200097fe4ff */
[----:B------:R-:W-:Y:S01]  /*f380*/  @!PT LDS RZ, [RZ] ;  /* 0x00000000fffff984 */ /* 0x000fe20000000800 */
[----:B------:R-:W-:Y:S01]  /*f390*/  @!PT LDS RZ, [RZ] ;  /* 0x00000000fffff984 */ /* 0x000fe20000000800 */
[----:B------:R-:W-:Y:S01]  /*f3a0*/  @!PT LDS RZ, [RZ] ;  /* 0x00000000fffff984 */ /* 0x000fe20000000800 */
[----:B------:R1:W-:Y:S01]  /*f3b0*/  @!P6 LDGSTS.E.BYPASS.LTC128B.128 [R238+0x8000], desc[UR24][R176.64] ;  /* 0x08000000b0eeefae */ /* 0x0003e2000b901d58 */
[C---:B------:R-:W-:Y:S02]  /*f3c0*/  IADD3 R3, P2, R167.reuse, UR16, RZ ;  /* 0x00000010a7037c10 */ /* 0x040fe4000ff5e0ff */
[CCC-:B------:R-:W-:Y:S01]  /*f3d0*/  @!P6 LEA.HI.X R175, R167.reuse, R243.reuse, R166.reuse, 0x1, P1 ;  /* 0x000000f3a7afe211 */ /* 0x1c0fe200008f0ca6 */
[----:B------:R1:W-:Y:S01]  /*f3e0*/  @P5 STS.128 [R238+0xa000], RZ ;  /* 0x00a000ffee005388 */ /* 0x0003e20000000c00 */
[CC--:B------:R-:W-:Y:S02]  /*f3f0*/  @!P4 LEA R170, P1, R167.reuse, R244.reuse, 0x1 ;  /* 0x000000f4a7aac211 */ /* 0x0c0fe400078208ff */
[----:B------:R-:W-:Y:S01]  /*f400*/  IADD3.X R164, R166, UR15, RZ, P2, !PT ;  /* 0x0000000fa6a47c10 */ /* 0x000fe200097fe4ff */
[----:B------:R-:W-:Y:S01]  /*f410*/  @!PT LDS RZ, [RZ] ;  /* 0x00000000fffff984 */ /* 0x000fe20000000800 */
[----:B------:R-:W-:Y:S01]  /*f420*/  @!PT LDS RZ, [RZ] ;  /* 0x00000000fffff984 */ /* 0x000fe20000000800 */
[----:B------:R-:W-:Y:S01]  /*f430*/  @!PT LDS RZ, [RZ] ;  /* 0x00000000fffff984 */ /* 0x000fe20000000800 */
[----:B------:R1:W-:Y:S01]  /*f440*/  @!P5 LDGSTS.E.BYPASS.LTC128B.128 [R238+0xa000], desc[UR24][R176.64+0x80] ;  /* 0x0a000080b0eedfae */ /* 0x0003e2000b901d58 */
[CC--:B------:R-:W-:Y:S02]  /*f450*/  @!P5 LEA R172, P2, R167.reuse, R244.reuse, 0x1 ;  /* 0x000000f4a7acd211 */ /* 0x0c0fe400078408ff */
[CCC-:B------:R-:W-:Y:S01]  /*f460*/  @!P4 LEA.HI.X R171, R167.reuse, R243.reuse, R166.reuse, 0x1, P1 ;  /* 0x000000f3a7abc211 */ /* 0x1c0fe200008f0ca6 */
[----:B------:R1:W-:Y:S01]  /*f470*/  @P4 STS.128 [R238+0xc000], RZ ;  /* 0x00c000ffee004388 */ /* 0x0003e20000000c00 */
[CCC-:B------:R-:W-:Y:S02]  /*f480*/  @!P5 LEA.HI.X R173, R167.reuse, R243.reuse, R166.reuse, 0x1, P2 ;  /* 0x000000f3a7add211 */ /* 0x1c0fe400010f0ca6 */
[-C--:B------:R-:W-:Y:S01]  /*f490*/  @!P3 LEA R168, P2, R167, R244.reuse, 0x1 ;  /* 0x000000f4a7a8b211 */ /* 0x080fe200078408ff */
[----:B------:R-:W-:Y:S01]  /*f4a0*/  @!PT LDS RZ, [RZ] ;  /* 0x00000000fffff984 */ /* 0x000fe20000000800 */
[----:B------:R-:W-:Y:S01]  /*f4b0*/  @!PT LDS RZ, [RZ] ;  /* 0x00000000fffff984 */ /* 0x000fe20000000800 */
[----:B------:R-:W-:Y:S01]  /*f4c0*/  @!PT LDS RZ, [RZ] ;  /* 0x00000000fffff984 */ /* 0x000fe20000000800 */
[----:B------:R1:W-:Y:S01]  /*f4d0*/  @!P4 LDGSTS.E.BYPASS.LTC128B.128 [R238+0xc000], desc[UR24][R176.64+0x100] ;  /* 0x0c000100b0eecfae */ /* 0x0003e2000b901d58 */
[----:B------:R-:W-:Y:S02]  /*f4e0*/  IADD3 R2, P1, R3, UR16, RZ ;  /* 0x0000001003027c10 */ /* 0x000fe4000ff3e0ff */
[-C--:B------:R-:W-:Y:S01]  /*f4f0*/  @!P3 LEA.HI.X R169, R167, R243.reuse, R166, 0x1, P2 ;  /* 0x000000f3a7a9b211 */ /* 0x080fe200010f0ca6 */
[----:B------:R1:W-:Y:S01]  /*f500*/  @P3 STS.128 [R238+0xe000], RZ ;  /* 0x00e000ffee003388 */ /* 0x0003e20000000c00 */
[CC--:B------:R-:W-:Y:S02]  /*f510*/  @!P6 LEA R186, P2, R3.reuse, R244.reuse, 0x1 ;  /* 0x000000f403bae211 */ /* 0x0c0fe400078408ff */
[----:B------:R-:W-:Y:S01]  /*f520*/  IADD3.X R166, R164, UR15, RZ, P1, !PT ;  /* 0x0000000fa4a67c10 */ /* 0x000fe20008ffe4ff */
[----:B------:R-:W-:Y:S01]  /*f530*/  @!PT LDS RZ, [RZ] ;  /* 0x00000000fffff984 */ /* 0x000fe20000000800 */
[----:B------:R-:W-:Y:S01]  /*f540*/  @!PT LDS RZ, [RZ] ;  /* 0x00000000fffff984 */ /* 0x000fe20000000800 */
[----:B------:R-:W-:Y:S01]  /*f550*/  @!PT LDS RZ, [RZ] ;  /* 0x00000000fffff984 */ /* 0x000fe20000000800 */
[----:B------:R1:W-:Y:S01]  /*f560*/  @!P3 LDGSTS.E.BYPASS.LTC128B.128 [R238+0xe000], desc[UR24][R176.64+0x180] ;  /* 0x0e000180b0eebfae */ /* 0x0003e2000b901d58 */
[CCC-:B------:R-:W-:Y:S02]  /*f570*/  @!P6 LEA.HI.X R187, R3.reuse, R243.reuse, R164.reuse, 0x1, P2 ;  /* 0x000000f303bbe211 */ /* 0x1c0fe400010f0ca4 */
[CC--:B------:R-:W-:Y:S01]  /*f580*/  @!P5 LEA R182, P1, R3.reuse, R244.reuse, 0x1 ;  /* 0x000000f403b6d211 */ /* 0x0c0fe200078208ff */
[----:B------:R1:W-:Y:S01]  /*f590*/  @P6 STS.128 [R238+0x8800], RZ ;  /* 0x008800ffee006388 */ /* 0x0003e20000000c00 */
[CC--:B------:R-:W-:Y:S02]  /*f5a0*/  @!P4 LEA R180, P2, R3.reuse, R244.reuse, 0x1 ;  /* 0x000000f403b4c211 */ /* 0x0c0fe400078408ff */
[CCC-:B------:R-:W-:Y:S01]  /*f5b0*/  @!P5 LEA.HI.X R183, R3.reuse, R243.reuse, R164.reuse, 0x1, P1 ;  /* 0x000000f303b7d211 */ /* 0x1c0fe200008f0ca4 */
        /* <DEDUP_REMOVED lines=8> */
[-C--:B------:R-:W-:Y:S01]  /*f640*/  @!P3 LEA.HI.X R179, R3, R243.reuse, R164, 0x1, P1 ;  /* 0x000000f303b3b211 */ /* 0x080fe200008f0ca4 */
        /* <DEDUP_REMOVED lines=13> */
[CC--:B------:R-:W-:Y:S02]  /*f720*/  @!P4 LEA.HI.X R189, R2.reuse, R243.reuse, R166, 0x1, P2 ;  /* 0x000000f302bdc211 */ /* 0x0c0fe400010f0ca6 */
[C---:B------:R-:W-:Y:S01]  /*f730*/  @!P3 LEA R192, P1, R2.reuse, R244, 0x1 ;  /* 0x000000f402c0b211 */ /* 0x040fe200078208ff */
[----:B------:R1:W-:Y:S01]  /*f740*/  @P3 STS.128 [R238+0xe800], RZ ;  /* 0x00e800ffee003388 */ /* 0x0003e20000000c00 */
[----:B------:R-:W-:Y:S02]  /*f750*/  IMAD.MOV.U32 R244, RZ, RZ, R176 ;  /* 0x000000fffff47224 */ /* 0x000fe400078e00b0 */
[----:B------:R-:W-:Y:S01]  /*f760*/  @!P3 LEA.HI.X R193, R2, R243, R166, 0x1, P1 ;  /* 0x000000f302c1b211 */ /* 0x000fe200008f0ca6 */
[----:B------:R-:W-:Y:S01]  /*f770*/  @!PT LDS RZ, [RZ] ;  /* 0x00000000fffff984 */ /* 0x000fe20000000800 */
[----:B------:R-:W-:Y:S01]  /*f780*/  @!PT LDS RZ, [RZ] ;  /* 0x00000000fffff984 */ /* 0x000fe20000000800 */
[----:B------:R-:W-:Y:S01]  /*f790*/  @!PT LDS RZ, [RZ] ;  /* 0x00000000fffff984 */ /* 0x000fe20000000800 */
[----:B------:R1:W-:Y:S01]  /*f7a0*/  @!P3 LDGSTS.E.BYPASS.LTC128B.128 [R238+0xe800], desc[UR24][R168.64+0x180] ;  /* 0x0e800180a8eebfae */ /* 0x0003e2000b901d58 */
[----:B------:R-:W-:Y:S03]  /*f7b0*/  IMAD.MOV.U32 R243, RZ, RZ, R177 ;  /* 0x000000fffff37224 */ /* 0x000fe600078e00b1 */
        /* <DEDUP_REMOVED lines=40> */
[----:B------:R-:W0:Y:S02]  /*fa40*/  LDGDEPBAR ;  /* 0x00000000000079af */ /* 0x000e240000000000 */
.L_x_764:
[----:B------:R-:W-:Y:S01]  /*fa50*/  FMNMX.FTZ R2, R4, R165, !PT ;  /* 0x000000a504027209 */ /* 0x000fe20007810000 */
[----:B-1----:R-:W-:Y:S01]  /*fa60*/  LDSM.16.MT88.4 R172, [R226+0x10000] ;  /* 0x01000000e2ac783b */ /* 0x002fe20000004200 */
[----:B------:R-:W-:Y:S01]  /*fa70*/  FMNMX.FTZ R164, R6, R0, !PT ;  /* 0x0000000006a47209 */ /* 0x000fe20007810000 */
[----:B------:R-:W-:Y:S01]  /*fa80*/  UISETP.GT.AND UP2, UPT, UR18, 0x1, UPT ;  /* 0x000000011200788c */ /* 0x000fe2000bf44270 */
[----:B------:R-:W-:Y:S01]  /*fa90*/  FMNMX.FTZ R3, R5, R2, !PT ;  /* 0x0000000205037209 */ /* 0x000fe20007810000 */
[----:B------:R-:W-:Y:S01]  /*faa0*/  UIADD3 UR18, UR18, -0x1, URZ ;  /* 0xffffffff12127890 */ /* 0x000fe2000fffe03f */
[----:B------:R-:W-:Y:S01]  /*fab0*/  FMNMX.FTZ R167, R7, R164, !PT ;  /* 0x000000a407a77209 */ /* 0x000fe20007810000 */
[----:B------:R-:W-:Y:S01]  /*fac0*/  UMOV UR11, UR34 ;  /* 0x00000022000b7c82 */ /* 0x000fe20008000000 */
[----:B------:R-:W-:Y:S01]  /*fad0*/  FMNMX.FTZ R2, R8, R3, !PT ;  /* 0x0000000308027209 */ /* 0x000fe20007810000 */
[----:B------:R-:W-:Y:S01]  /*fae0*/  LDSM.16.MT88.4 R176, [R225+0x10000] ;  /* 0x01000000e1b0783b */ /* 0x000fe20000004200 */
[----:B------:R-:W-:Y:S01]  /*faf0*/  FMNMX.FTZ R164, R10, R167, !PT ;  /* 0x000000a70aa47209 */ /* 0x000fe20007810000 */
[----:B------:R-:W-:Y:S01]  /*fb00*/  UMOV UR10, UR33 ;  /* 0x00000021000a7c82 */ /* 0x000fe20008000000 */
[----:B------:R-:W-:Y:S02]  /*fb10*/  FMNMX.FTZ R3, R9, R2, !PT ;  /* 0x0000000209037209 */ /* 0x000fe40007810000 */
[----:B------:R-:W-:Y:S02]  /*fb20*/  FMNMX.FTZ R167, R11, R164, !PT ;  /* 0x000000a40ba77209 */ /* 0x000fe40007810000 */
[----:B------:R-:W-:Y:S01]  /*fb30*/  FMNMX.FTZ R2, R12, R3, !PT ;  /* 0x000000030c027209 */ /* 0x000fe20007810000 */
[----:B------:R-:W-:Y:S01]  /*fb40*/  LDSM.16.MT88.4 R180, [R225+0x10800] ;  /* 0x01080000e1b4783b */ /* 0x000fe20000004200 */
[----:B------:R-:W-:Y:S02]  /*fb50*/  FMNMX.FTZ R164, R14, R167, !PT ;  /* 0x000000a70ea47209 */ /* 0x000fe40007810000 */
        /* <DEDUP_REMOVED lines=17> */
[----:B------:R-:W-:Y:S02]  /*fc70*/  FMNMX.FTZ R2, R28, R3, !PT ;  /* 0x000000031c027209 */ /* 0x000fe40007810000 */
[----:B------:R-:W-:Y:S02]  /*fc80*/  FMNMX.FTZ R164, R30, R169, !PT ;  /* 0x000000a91ea47209 */ /* 0x000fe40007810000 */
[----:B------:R-:W-:Y:S04]  /*fc90*/  FMNMX.FTZ R3, R29, R2, !PT ;  /* 0x000000021d037209 */ /* 0x000fe80007810000 */
[----:B------:R-:W-:Y:S02]  /*fca0*/  FMNMX.FTZ R2, R32, R3, !PT ;  /* 0x0000000320027209 */ /* 0x000fe40007810000 */
[----:B------:R-:W-:Y:S02]  /*fcb0*/  FMNMX.FTZ R3, R31, R164, !PT ;  /* 0x000000a41f037209 */ /* 0x000fe40007810000 */
[----:B------:R-:W-:Y:S02]  /*fcc0*/  FMNMX.FTZ R168, R33, R2, !PT ;  /* 0x0000000221a87209 */ /* 0x000fe40007810000 */
[----:B------:R-:W-:Y:S03]  /*fcd0*/  FMNMX.FTZ R2, R34, R3, !PT ;  /* 0x0000000322027209 */ /* 0x000fe60007810000 */
[----:B------:R-:W-:Y:S01]  /*fce0*/  SHFL.BFLY PT, R3, R168, 0x2, 0x1f ;  /* 0x0c401f00a8037f89 */ /* 0x000fe200000e0000 */
[----:B------:R-:W-:Y:S07]  /*fcf0*/  FMNMX.FTZ R167, R35, R2, !PT ;  /* 0x0000000223a77209 */ /* 0x000fee0007810000 */
[----:B------:R-:W1:Y:S02]  /*fd00*/  SHFL.BFLY PT, R2, R167, 0x2, 0x1f ;  /* 0x0c401f00a7027f89 */ /* 0x000e6400000e0000 */
[----:B-1----:R-:W-:Y:S02]  /*fd10*/  FMNMX.FTZ R166, R167, R2, !PT ;  /* 0x00000002a7a67209 */ /* 0x002fe40007810000 */
[----:B------:R-:W-:Y:S04]  /*fd20*/  FMNMX.FTZ R169, R168, R3, !PT ;  /* 0x00000003a8a97209 */ /* 0x000fe80007810000 */
[----:B------:R-:W1:Y:S08]  /*fd30*/  SHFL.BFLY PT, R3, R166, 0x1, 0x1f ;  /* 0x0c201f00a6037f89 */ /* 0x000e7000000e0000 */
[----:B------:R-:W2:Y:S01]  /*fd40*/  SHFL.BFLY PT, R164, R169, 0x1, 0x1f ;  /* 0x0c201f00a9a47f89 */ /* 0x000ea200000e0000 */
[----:B-1----:R-:W-:Y:S02]  /*fd50*/  FMNMX.FTZ R3, R166, R3, !PT ;  /* 0x00000003a6037209 */ /* 0x002fe40007810000 */
[----:B--2---:R-:W-:Y:S03]  /*fd60*/  FMNMX.FTZ R164, R169, R164, !PT ;  /* 0x000000a4a9a47209 */ /* 0x004fe60007810000 */
[C---:B------:R-:W-:Y:S01]  /*fd70*/  FADD.FTZ R0, -R3.reuse, R0 ;  /* 0x0000000003007221 */ /* 0x040fe20000010100 */
[C---:B------:R-:W-:Y:S01]  /*fd80*/  FMUL.FTZ R198, R3.reuse, UR4 ;  /* 0x0000000403c67c20 */ /* 0x040fe20008410000 */
[----:B------:R-:W1:Y:S01]  /*fd90*/  LDSM.16.MT88.4 R168, [R228+0x10000] ;  /* 0x01000000e4a8783b */ /* 0x000e620000004200 */
[----:B------:R-:W-:Y:S01]  /*fda0*/  FSETP.NEU.FTZ.AND P1, PT, R164, -INF , PT ;  /* 0xff800000a400780b */ /* 0x000fe20003f3d000 */
[----:B------:R-:W-:Y:S01]  /*fdb0*/  FMUL.FTZ R167, R0, UR4 ;  /* 0x0000000400a77c20 */ /* 0x000fe20008410000 */
[C---:B------:R-:W-:Y:S01]  /*fdc0*/  FMUL.FTZ R200, R164.reuse, UR4 ;  /* 0x00000004a4c87c20 */ /* 0x040fe20008410000 */
[----:B------:R-:W-:Y:S02]  /*fdd0*/  FADD.FTZ R2, -R164, R165 ;  /* 0x000000a5a4027221 */ /* 0x000fe40000010100 */
[----:B------:R2:W3:Y:S02]  /*fde0*/  MUFU.EX2 R0, R167 ;  /* 0x000000a700007308 */ /* 0x0004e40000000800 */
[----:B------:R-:W-:Y:S01]  /*fdf0*/  FSEL R200, R200, RZ, P1 ;  /* 0x000000ffc8c87208 */ /* 0x000fe20000800000 */
[----:B------:R-:W-:Y:S01]  /*fe00*/  FMUL.FTZ R165, R2, UR4 ;  /* 0x0000000402a57c20 */ /* 0x000fe20008410000 */
[----:B------:R-:W-:Y:S03]  /*fe10*/  FSETP.NEU.FTZ.AND P1, PT, R3, -INF , PT ;  /* 0xff8000000300780b */ /* 0x000fe60003f3d000 */
[--C-:B------:R-:W-:Y:S01]  /*fe20*/  FFMA.FTZ R166, R5, UR4, -R200.reuse ;  /* 0x0000000405a67c23 */ /* 0x100fe200080108c8 */
[----:B------:R-:W-:Y:S01]  /*fe30*/  FSEL R198, R198, RZ, P1 ;  /* 0x000000ffc6c67208 */ /* 0x000fe20000800000 */
[--C-:B------:R-:W-:Y:S01]  /*fe40*/  FFMA.FTZ R197, R4, UR4, -R200.reuse ;  /* 0x0000000404c57c23 */ /* 0x100fe200080108c8 */
[----:B------:R-:W4:Y:S01]  /*fe50*/  MUFU.EX2 R2, R165 ;  /* 0x000000a500027308 */ /* 0x000f220000000800 */
[--C-:B------:R-:W-:Y:S01]  /*fe60*/  FFMA.FTZ R250, R24, UR4, -R200.reuse ;  /* 0x0000000418fa7c23 */ /* 0x100fe200080108c8 */
[----:B------:R-:W-:Y:S01]  /*fe70*/  FFMA.FTZ R251, R25, UR4, -R200 ;  /* 0x0000000419fb7c23 */ /* 0x000fe200080108c8 */
[--C-:B------:R-:W-:Y:S01]  /*fe80*/  FFMA.FTZ R199, R6, UR4, -R198.reuse ;  /* 0x0000000406c77c23 */ /* 0x100fe200080108c6 */
[----:B------:R-:W-:Y:S01]  /*fe90*/  FFMA.FTZ R5, R7, UR4, -R198 ;  /* 0x0000000407057c23 */ /* 0x000fe200080108c6 */
[--C-:B------:R-:W-:Y:S01]  /*fea0*/  FFMA.FTZ R6, R8, UR4, -R200.reuse ;  /* 0x0000000408067c23 */ /* 0x100fe200080108c8 */
[----:B------:R-:W-:Y:S01]  /*feb0*/  FFMA.FTZ R7, R9, UR4, -R200 ;  /* 0x0000000409077c23 */ /* 0x000fe200080108c8 */
[--C-:B--2---:R-:W-:Y:S01]  /*fec0*/  FFMA.FTZ R167, R10, UR4, -R198.reuse ;  /* 0x000000040aa77c23 */ /* 0x104fe200080108c6 */
[--C-:B------:R-:W-:Y:S02]  /*fed0*/  FFMA.FTZ R196, R11, UR4, -R198.reuse ;  /* 0x000000040bc47c23 */ /* 0x100fe400080108c6 */
[----:B------:R-:W-:Y:S01]  /*fee0*/  MUFU.EX2 R197, R197 ;  /* 0x000000c500c57308 */ /* 0x000fe20000000800 */
[C---:B---3--:R-:W-:Y:S01]  /*fef0*/  FMUL.FTZ R10, R0.reuse, R162 ;  /* 0x000000a2000a7220 */ /* 0x048fe20000410000 */
[C---:B------:R-:W-:Y:S01]  /*ff00*/  FMUL.FTZ R11, R0.reuse, R163 ;  /* 0x000000a3000b7220 */ /* 0x040fe20000410000 */
[C---:B------:R-:W-:Y:S01]  /*ff10*/  FMUL.FTZ R38, R0.reuse, R38 ;  /* 0x0000002600267220 */ /* 0x040fe20000410000 */
[C---:B------:R-:W-:Y:S01]  /*ff20*/  FMUL.FTZ R39, R0.reuse, R39 ;  /* 0x0000002700277220 */ /* 0x040fe20000410000 */
[C---:B------:R-:W-:Y:S01]  /*ff30*/  FMUL.FTZ R42, R0.reuse, R42 ;  /* 0x0000002a002a7220 */ /* 0x040fe20000410000 */
[C---:B------:R-:W-:Y:S01]  /*ff40*/  FMUL.FTZ R43, R0.reuse, R43 ;  /* 0x0000002b002b7220 */ /* 0x040fe20000410000 */
[----:B------:R-:W-:Y:S03]  /*ff50*/  FMUL.FTZ R46, R0, R46 ;  /* 0x0000002e002e7220 */ /* 0x000fe60000410000 */
[----:B------:R-:W2:Y:S01]  /*ff60*/  MUFU.EX2 R166, R166 ;  /* 0x000000a600a67308 */ /* 0x000ea20000000800 */
[C---:B----4-:R-:W-:Y:S01]  /*ff70*/  FMUL.FTZ R8, R2.reuse, R160 ;  /* 0x000000a002087220 */ /* 0x050fe20000410000 */
[C---:B------:R-:W-:Y:S01]  /*ff80*/  FMUL.FTZ R9, R2.reuse, R161 ;  /* 0x000000a102097220 */ /* 0x040fe20000410000 */
[C---:B------:R-:W-:Y:S01]  /*ff90*/  FMUL.FTZ R36, R2.reuse, R36 ;  /* 0x0000002402247220 */ /* 0x040fe20000410000 */
[C---:B------:R-:W-:Y:S01]  /*ffa0*/  FMUL.FTZ R37, R2.reuse, R37 ;  /* 0x0000002502257220 */ /* 0x040fe20000410000 */
[C---:B------:R-:W-:Y:S01]  /*ffb0*/  FMUL.FTZ R40, R2.reuse, R40 ;  /* 0x0000002802287220 */ /* 0x040fe20000410000 */
[C---:B------:R-:W-:Y:S01]  /*ffc0*/  FMUL.FTZ R41, R2.reuse, R41 ;  /* 0x0000002902297220 */ /* 0x040fe20000410000 */
[C---:B------:R-:W-:Y:S03]  /*ffd0*/  FMUL.FTZ R44, R2.reuse, R44 ;  /* 0x0000002c022c7220 */ /* 0x040fe60000410000 */
[----:B------:R-:W-:Y:S01]  /*ffe0*/  MUFU.EX2 R199, R199 ;  /* 0x000000c700c77308 */ /* 0x000fe20000000800 */
[----:B------:R-:W-:Y:S01]  /*fff0*/  FMUL.FTZ R45, R2, R45 ;  /* 0x0000002d022d7220 */ /* 0x000fe20000410000 */
[----:B------:R-:W-:Y:S01]  /*10000*/  FMUL.FTZ R47, R0, R47 ;  /* 0x0000002f002f7220 */ /* 0x000fe20000410000 */
[C---:B------:R-:W-:Y:S01]  /*10010*/  FMUL.FTZ R48, R2.reuse, R48 ;  /* 0x0000003002307220 */ /* 0x040fe20000410000 */
[----:B------:R-:W-:Y:S01]  /*10020*/  FMUL.FTZ R49, R2, R49 ;  /* 0x0000003102317220 */ /* 0x000fe20000410000 */
[C---:B------:R-:W-:Y:S01]  /*10030*/  FMUL.FTZ R50, R0.reuse, R50 ;  /* 0x0000003200327220 */ /* 0x040fe20000410000 */
[----:B------:R-:W-:Y:S01]  /*10040*/  FMUL.FTZ R51, R0, R51 ;  /* 0x0000003300337220 */ /* 0x000fe20000410000 */
[----:B------:R-:W-:Y:S03]  /*10050*/  FMUL.FTZ R52, R2, R52 ;  /* 0x0000003402347220 */ /* 0x000fe60000410000 */
[----:B------:R-:W3:Y:S01]  /*10060*/  MUFU.EX2 R5, R5 ;  /* 0x0000000500057308 */ /* 0x000ee20000000800 */
[----:B--2---:R-:W-:Y:S01]  /*10070*/  F2FP.BF16.F32.PACK_AB R160, R166, R197 ;  /* 0x000000c5a6a0723e */ /* 0x004fe200000010ff */
[----:B------:R-:W-:Y:S01]  /*10080*/  FMUL.FTZ R53, R2, R53 ;  /* 0x0000003502357220 */ /* 0x000fe20000410000 */
[C---:B------:R-:W-:Y:S01]  /*10090*/  FMUL.FTZ R54, R0.reuse, R54 ;  /* 0x0000003600367220 */ /* 0x040fe20000410000 */
[----:B------:R-:W-:Y:S01]  /*100a0*/  FMUL.FTZ R55, R0, R55 ;  /* 0x0000003700377220 */ /* 0x000fe20000410000 */
[C---:B------:R-:W-:Y:S01]  /*100b0*/  FMUL.FTZ R56, R2.reuse, R56 ;  /* 0x0000003802387220 */ /* 0x040fe20000410000 */
[----:B------:R-:W-:Y:S01]  /*100c0*/  FMUL.FTZ R57, R2, R57 ;  /* 0x0000003902397220 */ /* 0x000fe20000410000 */
[C---:B------:R-:W-:Y:S03]  /*100d0*/  FMUL.FTZ R58, R0.reuse, R58 ;  /* 0x0000003a003a7220 */ /* 0x040fe60000410000 */
[----:B------:R-:W-:Y:S01]  /*100e0*/  MUFU.EX2 R6, R6 ;  /* 0x0000000600067308 */ /* 0x000fe20000000800 */
[----:B------:R-:W-:Y:S01]  /*100f0*/  FMUL.FTZ R59, R0, R59 ;  /* 0x0000003b003b7220 */ /* 0x000fe20000410000 */
[C---:B------:R-:W-:Y:S01]  /*10100*/  FMUL.FTZ R60, R2.reuse, R60 ;  /* 0x0000003c023c7220 */ /* 0x040fe20000410000 */
[----:B------:R-:W-:Y:S01]  /*10110*/  FMUL.FTZ R61, R2, R61 ;  /* 0x0000003d023d7220 */ /* 0x000fe20000410000 */
[C---:B------:R-:W-:Y:S01]  /*10120*/  FMUL.FTZ R62, R0.reuse, R62 ;  /* 0x0000003e003e7220 */ /* 0x040fe20000410000 */
[----:B------:R-:W-:Y:S01]  /*10130*/  FMUL.FTZ R63, R0, R63 ;  /* 0x0000003f003f7220 */ /* 0x000fe20000410000 */
[C---:B------:R-:W-:Y:S01]  /*10140*/  FMUL.FTZ R64, R2.reuse, R64 ;  /* 0x0000004002407220 */ /* 0x040fe20000410000 */
[----:B------:R-:W-:Y:S03]  /*10150*/  FMUL.FTZ R65, R2, R65 ;  /* 0x0000004102417220 */ /* 0x000fe60000410000 */
[----:B------:R-:W2:Y:S01]  /*10160*/  MUFU.EX2 R7, R7 ;  /* 0x0000000700077308 */ /* 0x000ea20000000800 */
[----:B---3--:R-:W-:Y:S01]  /*10170*/  F2FP.BF16.F32.PACK_AB R161, R5, R199 ;  /* 0x000000c705a1723e */ /* 0x008fe200000010ff */
[C---:B------:R-:W-:Y:S01]  /*10180*/  FMUL.FTZ R66, R0.reuse, R66 ;  /* 0x0000004200427220 */ /* 0x040fe20000410000 */
[----:B------:R-:W-:Y:S01]  /*10190*/  FMUL.FTZ R67, R0, R67 ;  /* 0x0000004300437220 */ /* 0x000fe20000410000 */
[C---:B------:R-:W-:Y:S01]  /*101a0*/  FMUL.FTZ R68, R2.reuse, R68 ;  /* 0x0000004402447220 */ /* 0x040fe20000410000 */
[----:B------:R-:W-:Y:S01]  /*101b0*/  FMUL.FTZ R69, R2, R69 ;  /* 0x0000004502457220 */ /* 0x000fe20000410000 */
[C---:B------:R-:W-:Y:S01]  /*101c0*/  FMUL.FTZ R70, R0.reuse, R70 ;  /* 0x0000004600467220 */ /* 0x040fe20000410000 */
[----:B------:R-:W-:Y:S03]  /*101d0*/  FMUL.FTZ R71, R0, R71 ;  /* 0x0000004700477220 */ /* 0x000fe60000410000 */
[----:B------:R-:W-:Y:S01]  /*101e0*/  MUFU.EX2 R167, R167 ;  /* 0x000000a700a77308 */ /* 0x000fe20000000800 */
[----:B------:R-:W-:Y:S01]  /*101f0*/  FFMA.FTZ R252, R26, UR4, -R198 ;  /* 0x000000041afc7c23 */ /* 0x000fe200080108c6 */
[C---:B------:R-:W-:Y:S01]  /*10200*/  FMUL.FTZ R72, R2.reuse, R72 ;  /* 0x0000004802487220 */ /* 0x040fe20000410000 */
[----:B------:R-:W-:Y:S01]  /*10210*/  FMUL.FTZ R73, R2, R73 ;  /* 0x0000004902497220 */ /* 0x000fe20000410000 */
[C---:B------:R-:W-:Y:S01]  /*10220*/  FMUL.FTZ R74, R0.reuse, R74 ;  /* 0x0000004a004a7220 */ /* 0x040fe20000410000 */
[----:B------:R-:W-:Y:S01]  /*10230*/  FMUL.FTZ R75, R0, R75 ;  /* 0x0000004b004b7220 */ /* 0x000fe20000410000 */
[C---:B------:R-:W-:Y:S01]  /*10240*/  FMUL.FTZ R76, R2.reuse, R76 ;  /* 0x0000004c024c7220 */ /* 0x040fe20000410000 */
[----:B------:R-:W-:Y:S03]  /*10250*/  FMUL.FTZ R77, R2, R77 ;  /* 0x0000004d024d7220 */ /* 0x000fe60000410000 */
[----:B------:R-:W3:Y:S01]  /*10260*/  MUFU.EX2 R196, R196 ;  /* 0x000000c400c47308 */ /* 0x000ee20000000800 */
[----:B--2---:R-:W-:Y:S01]  /*10270*/  F2FP.BF16.F32.PACK_AB R162, R7, R6 ;  /* 0x0000000607a2723e */ /* 0x004fe200000010ff */
[C---:B------:R-:W-:Y:S01]  /*10280*/  FMUL.FTZ R78, R0.reuse, R78 ;  /* 0x0000004e004e7220 */ /* 0x040fe20000410000 */
[----:B------:R-:W-:Y:S01]  /*10290*/  FMUL.FTZ R79, R0, R79 ;  /* 0x0000004f004f7220 */ /* 0x000fe20000410000 */
        /* <DEDUP_REMOVED lines=12> */
[----:B------:R-:W-:Y:S01]  /*10360*/  FMUL.FTZ R92, R2, R92 ;  /* 0x0000005c025c7220 */ /* 0x000fe20000410000 */
[----:B---3--:R-:W-:Y:S01]  /*10370*/  F2FP.BF16.F32.PACK_AB R163, R196, R167 ;  /* 0x000000a7c4a3723e */ /* 0x008fe200000010ff */
[----:B------:R-:W-:Y:S01]  /*10380*/  FMUL.FTZ R93, R2, R93 ;  /* 0x0000005d025d7220 */ /* 0x000fe20000410000 */
[C---:B------:R-:W-:Y:S01]  /*10390*/  FMUL.FTZ R94, R0.reuse, R94 ;  /* 0x0000005e005e7220 */ /* 0x040fe20000410000 */
[----:B------:R-:W-:Y:S01]  /*103a0*/  FMUL.FTZ R95, R0, R95 ;  /* 0x0000005f005f7220 */ /* 0x000fe20000410000 */
[C---:B------:R-:W-:Y:S01]  /*103b0*/  FMUL.FTZ R96, R2.reuse, R96 ;  /* 0x0000006002607220 */ /* 0x040fe20000410000 */
[----:B------:R-:W-:Y:S01]  /*103c0*/  FMUL.FTZ R97, R2, R97 ;  /* 0x0000006102617220 */ /* 0x000fe20000410000 */
[C---:B------:R-:W-:Y:S01]  /*103d0*/  FMUL.FTZ R98, R0.reuse, R98 ;  /* 0x0000006200627220 */ /* 0x040fe20000410000 */
[C---:B-1----:R-:W-:Y:S01]  /*103e0*/  HMMA.16816.F32.BF16 R8, R160.reuse, R168, R8 ;  /* 0x000000a8a008723c */ /* 0x042fe20000041808 */
[----:B------:R-:W-:Y:S01]  /*103f0*/  MUFU.EX2 R250, R250 ;  /* 0x000000fa00fa7308 */ /* 0x000fe20000000800 */
[----:B------:R-:W-:Y:S03]  /*10400*/  PLOP3.LUT P1, PT, PT, PT, UP2, 0x80, 0x0 ;  /* 0x000000000000781c */ /* 0x000fe60003f2f028 */
[----:B------:R-:W-:Y:S01]  /*10410*/  FMUL.FTZ R99, R0, R99 ;  /* 0x0000006300637220 */ /* 0x000fe20000410000 */
[C---:B------:R-:W-:Y:S01]  /*10420*/  HMMA.16816.F32.BF16 R36, R160.reuse, R170, R36 ;  /* 0x000000aaa024723c */ /* 0x040fe20000041824 */
[----:B------:R-:W1:Y:S04]  /*10430*/  LDSM.16.MT88.4 R168, [R224+0x10000] ;  /* 0x01000000e0a8783b */ /* 0x000e680000004200 */
[----:B------:R-:W-:Y:S01]  /*10440*/  MUFU.EX2 R251, R251 ;  /* 0x000000fb00fb7308 */ /* 0x000fe20000000800 */
[C---:B------:R-:W-:Y:S01]  /*10450*/  FMUL.FTZ R100, R2.reuse, R100 ;  /* 0x0000006402647220 */ /* 0x040fe20000410000 */
[C---:B------:R-:W-:Y:S04]  /*10460*/  HMMA.16816.F32.BF16 R40, R160.reuse, R172, R40 ;  /* 0x000000aca028723c */ /* 0x040fe80000041828 */
[----:B------:R-:W-:Y:S02]  /*10470*/  FMUL.FTZ R101, R2, R101 ;  /* 0x0000006502657220 */ /* 0x000fe40000410000 */
[C---:B------:R-:W-:Y:S01]  /*10480*/  HMMA.16816.F32.BF16 R44, R160.reuse, R174, R44 ;  /* 0x000000aea02c723c */ /* 0x040fe2000004182c */
[----:B------:R-:W2:Y:S01]  /*10490*/  LDSM.16.MT88.4 R172, [R228+0x12000] ;  /* 0x01200000e4ac783b */ /* 0x000ea20000004200 */
[----:B------:R-:W-:Y:S03]  /*104a0*/  MUFU.EX2 R252, R252 ;  /* 0x000000fc00fc7308 */ /* 0x000fe60000000800 */
[C---:B------:R-:W-:Y:S01]  /*104b0*/  FMUL.FTZ R102, R0.reuse, R102 ;  /* 0x0000006600667220 */ /* 0x040fe20000410000 */
[C---:B------:R-:W-:Y:S05]  /*104c0*/  HMMA.16816.F32.BF16 R48, R160.reuse, R176, R48 ;  /* 0x000000b0a030723c */ /* 0x040fea0000041830 */
[----:B------:R-:W-:Y:S01]  /*104d0*/  FMUL.FTZ R103, R0, R103 ;  /* 0x0000006700677220 */ /* 0x000fe20000410000 */
[C---:B------:R-:W-:Y:S01]  /*104e0*/  HMMA.16816.F32.BF16 R52, R160.reuse, R178, R52 ;  /* 0x000000b2a034723c */ /* 0x040fe20000041834 */
[----:B------:R-:W3:Y:S04]  /*104f0*/  LDSM.16.MT88.4 R176, [R226+0x12000] ;  /* 0x01200000e2b0783b */ /* 0x000ee80000004200 */
[C---:B------:R-:W-:Y:S01]  /*10500*/  FMUL.FTZ R104, R2.reuse, R104 ;  /* 0x0000006802687220 */ /* 0x040fe20000410000 */
[----:B------:R-:W-:Y:S01]  /*10510*/  FMUL.FTZ R105, R2, R105 ;  /* 0x0000006902697220 */ /* 0x000fe20000410000 */
[C---:B------:R-:W-:Y:S01]  /*10520*/  FMUL.FTZ R106, R0.reuse, R106 ;  /* 0x0000006a006a7220 */ /* 0x040fe20000410000 */
[----:B------:R-:W-:Y:S03]  /*10530*/  FMUL.FTZ R107, R0, R107 ;  /* 0x0000006b006b7220 */ /* 0x000fe60000410000 */
[C---:B------:R-:W-:Y:S01]  /*10540*/  FMUL.FTZ R108, R2.reuse, R108 ;  /* 0x0000006c026c7220 */ /* 0x040fe20000410000 */
[----:B------:R-:W-:Y:S01]  /*10550*/  FMUL.FTZ R109, R2, R109 ;  /* 0x0000006d026d7220 */ /* 0x000fe20000410000 */
[C---:B------:R-:W-:Y:S01]  /*10560*/  FMUL.FTZ R110, R0.reuse, R110 ;  /* 0x0000006e006e7220 */ /* 0x040fe20000410000 */
[----:B------:R-:W-:Y:S01]  /*10570*/  FMUL.FTZ R111, R0, R111 ;  /* 0x0000006f006f7220 */ /* 0x000fe20000410000 */
[C---:B------:R-:W-:Y:S01]  /*10580*/  FMUL.FTZ R112, R2.reuse, R112 ;  /* 0x0000007002707220 */ /* 0x040fe20000410000 */
[----:B------:R-:W-:Y:S01]  /*10590*/  FMUL.FTZ R113, R2, R113 ;  /* 0x0000007102717220 */ /* 0x000fe20000410000 */
[C---:B-1----:R-:W-:Y:S03]  /*105a0*/  HMMA.16816.F32.BF16 R56, R160.reuse, R168, R56 ;  /* 0x000000a8a038723c */ /* 0x042fe60000041838 */
[C---:B------:R-:W-:Y:S01]  /*105b0*/  FMUL.FTZ R114, R0.reuse, R114 ;  /* 0x0000007200727220 */ /* 0x040fe20000410000 */
[----:B------:R-:W-:Y:S01]  /*105c0*/  FMUL.FTZ R115, R0, R115 ;  /* 0x0000007300737220 */ /* 0x000fe20000410000 */
[C---:B------:R-:W-:Y:S01]  /*105d0*/  FMUL.FTZ R116, R2.reuse, R116 ;  /* 0x0000007402747220 */ /* 0x040fe20000410000 */
[C---:B------:R-:W-:Y:S01]  /*105e0*/  HMMA.16816.F32.BF16 R60, R160.reuse, R170, R60 ;  /* 0x000000aaa03c723c */ /* 0x040fe2000004183c */
[----:B------:R-:W1:Y:S04]  /*105f0*/  LDSM.16.MT88.4 R168, [R225+0x12000] ;  /* 0x01200000e1a8783b */ /* 0x000e680000004200 */
[----:B------:R-:W-:Y:S01]  /*10600*/  FMUL.FTZ R117, R2, R117 ;  /* 0x0000007502757220 */ /* 0x000fe20000410000 */
[C---:B--2---:R-:W-:Y:S05]  /*10610*/  HMMA.16816.F32.BF16 R64, R160.reuse, R172, R64 ;  /* 0x000000aca040723c */ /* 0x044fea0000041840 */
[C---:B------:R-:W-:Y:S01]  /*10620*/  FMUL.FTZ R118, R0.reuse, R118 ;  /* 0x0000007600767220 */ /* 0x040fe20000410000 */
[C---:B------:R-:W-:Y:S01]  /*10630*/  HMMA.16816.F32.BF16 R68, R160.reuse, R174, R68 ;  /* 0x000000aea044723c */ /* 0x040fe20000041844 */
[----:B------:R-:W2:Y:S04]  /*10640*/  LDSM.16.MT88.4 R172, [R224+0x12000] ;  /* 0x01200000e0ac783b */ /* 0x000ea80000004200 */
[----:B------:R-:W-:Y:S01]  /*10650*/  FMUL.FTZ R119, R0, R119 ;  /* 0x0000007700777220 */ /* 0x000fe20000410000 */
[C---:B---3--:R-:W-:Y:S05]  /*10660*/  HMMA.16816.F32.BF16 R72, R160.reuse, R176, R72 ;  /* 0x000000b0a048723c */ /* 0x048fea0000041848 */
[C---:B------:R-:W-:Y:S01]  /*10670*/  FMUL.FTZ R120, R2.reuse, R120 ;  /* 0x0000007802787220 */ /* 0x040fe20000410000 */
[C---:B------:R-:W-:Y:S01]  /*10680*/  HMMA.16816.F32.BF16 R76, R160.reuse, R178, R76 ;  /* 0x000000b2a04c723c */ /* 0x040fe2000004184c */
[----:B------:R-:W3:Y:S04]  /*10690*/  LDSM.16.MT88.4 R176, [R228+0x14000] ;  /* 0x01400000e4b0783b */ /* 0x000ee80000004200 */
[----:B------:R-:W-:Y:S01]  /*106a0*/  FMUL.FTZ R121, R2, R121 ;  /* 0x0000007902797220 */ /* 0x000fe20000410000 */
[C---:B------:R-:W-:Y:S01]  /*106b0*/  FMUL.FTZ R122, R0.reuse, R122 ;  /* 0x0000007a007a7220 */ /* 0x040fe20000410000 */
[----:B------:R-:W-:Y:S01]  /*106c0*/  FMUL.FTZ R123, R0, R123 ;  /* 0x0000007b007b7220 */ /* 0x000fe20000410000 */
[C---:B------:R-:W-:Y:S03]  /*106d0*/  FMUL.FTZ R124, R2.reuse, R124 ;  /* 0x0000007c027c7220 */ /* 0x040fe60000410000 */
[----:B------:R-:W-:Y:S01]  /*106e0*/  FMUL.FTZ R125, R2, R125 ;  /* 0x0000007d027d7220 */ /* 0x000fe20000410000 */
[C---:B------:R-:W-:Y:S01]  /*106f0*/  FMUL.FTZ R126, R0.reuse, R126 ;  /* 0x0000007e007e7220 */ /* 0x040fe20000410000 */
[----:B------:R-:W-:Y:S01]  /*10700*/  FMUL.FTZ R127, R0, R127 ;  /* 0x0000007f007f7220 */ /* 0x000fe20000410000 */
[C---:B------:R-:W-:Y:S01]  /*10710*/  FMUL.FTZ R128, R2.reuse, R128 ;  /* 0x0000008002807220 */ /* 0x040fe20000410000 */
[----:B------:R-:W-:Y:S01]  /*10720*/  FMUL.FTZ R129, R2, R129 ;  /* 0x0000008102817220 */ /* 0x000fe20000410000 */
[C---:B------:R-:W-:Y:S01]  /*10730*/  FMUL.FTZ R130, R0.reuse, R130 ;  /* 0x0000008200827220 */ /* 0x040fe20000410000 */
[C---:B-1----:R-:W-:Y:S03]  /*10740*/  HMMA.16816.F32.BF16 R80, R160.reuse, R168, R80 ;  /* 0x000000a8a050723c */ /* 0x042fe60000041850 */
[----:B------:R-:W-:Y:S01]  /*10750*/  FMUL.FTZ R131, R0, R131 ;  /* 0x0000008300837220 */ /* 0x000fe20000410000 */
[C---:B------:R-:W-:Y:S01]  /*10760*/  FMUL.FTZ R132, R2.reuse, R132 ;  /* 0x0000008402847220 */ /* 0x040fe20000410000 */
[----:B------:R-:W-:Y:S01]  /*10770*/  FMUL.FTZ R133, R2, R133 ;  /* 0x0000008502857220 */ /* 0x000fe20000410000 */
[C---:B------:R-:W-:Y:S01]  /*10780*/  HMMA.16816.F32.BF16 R84, R160.reuse, R170, R84 ;  /* 0x000000aaa054723c */ /* 0x040fe20000041854 */
[----:B------:R-:W1:Y:S04]  /*10790*/  LDSM.16.MT88.4 R168, [R226+0x14000] ;  /* 0x01400000e2a8783b */ /* 0x000e680000004200 */
[C---:B------:R-:W-:Y:S01]  /*107a0*/  FMUL.FTZ R134, R0.reuse, R134 ;  /* 0x0000008600867220 */ /* 0x040fe20000410000 */
[C---:B--2---:R-:W-:Y:S05]  /*107b0*/  HMMA.16816.F32.BF16 R88, R160.reuse, R172, R88 ;  /* 0x000000aca058723c */ /* 0x044fea0000041858 */
[----:B------:R-:W-:Y:S01]  /*107c0*/  FMUL.FTZ R135, R0, R135 ;  /* 0x0000008700877220 */ /* 0x000fe20000410000 */
[C---:B------:R-:W-:Y:S01]  /*107d0*/  HMMA.16816.F32.BF16 R92, R160.reuse, R174, R92 ;  /* 0x000000aea05c723c */ /* 0x040fe2000004185c */
[----:B------:R-:W2:Y:S04]  /*107e0*/  LDSM.16.MT88.4 R172, [R225+0x14000] ;  /* 0x01400000e1ac783b */ /* 0x000ea80000004200 */
[--C-:B------:R-:W-:Y:S01]  /*107f0*/  FFMA.FTZ R201, R12, UR4, -R200.reuse ;  /* 0x000000040cc97c23 */ /* 0x100fe200080108c8 */
[C---:B---3--:R-:W-:Y:S05]  /*10800*/  HMMA.16816.F32.BF16 R96, R160.reuse, R176, R96 ;  /* 0x000000b0a060723c */ /* 0x048fea0000041860 */
[C---:B------:R-:W-:Y:S01]  /*10810*/  FMUL.FTZ R12, R2.reuse, R156 ;  /* 0x0000009c020c7220 */ /* 0x040fe20000410000 */
[C---:B------:R-:W-:Y:S01]  /*10820*/  HMMA.16816.F32.BF16 R100, R160.reuse, R178, R100 ;  /* 0x000000b2a064723c */ /* 0x040fe20000041864 */
[----:B------:R-:W3:Y:S01]  /*10830*/  LDSM.16.MT88.4 R176, [R224+0x14000] ;  /* 0x01400000e0b0783b */ /* 0x000ee20000004200 */
[----:B------:R-:W-:Y:S03]  /*10840*/  MUFU.EX2 R201, R201 ;  /* 0x000000c900c97308 */ /* 0x000fe60000000800 */
[----:B------:R-:W-:Y:S01]  /*10850*/  FFMA.FTZ R202, R13, UR4, -R200 ;  /* 0x000000040dca7c23 */ /* 0x000fe200080108c8 */
[C---:B------:R-:W-:Y:S01]  /*10860*/  FMUL.FTZ R13, R2.reuse, R157 ;  /* 0x0000009d020d7220 */ /* 0x040fe20000410000 */
[C---:B------:R-:W-:Y:S01]  /*10870*/  FMUL.FTZ R136, R2.reuse, R136 ;  /* 0x0000008802887220 */ /* 0x040fe20000410000 */
[----:B------:R-:W-:Y:S03]  /*10880*/  FMUL.FTZ R137, R2, R137 ;  /* 0x0000008902897220 */ /* 0x000fe60000410000 */
[C---:B------:R-:W-:Y:S01]  /*10890*/  FMUL.FTZ R138, R0.reuse, R138 ;  /* 0x0000008a008a7220 */ /* 0x040fe20000410000 */
[----:B------:R-:W-:Y:S01]  /*108a0*/  FMUL.FTZ R139, R0, R139 ;  /* 0x0000008b008b7220 */ /* 0x000fe20000410000 */
[--C-:B------:R-:W-:Y:S01]  /*108b0*/  FFMA.FTZ R203, R14, UR4, -R198.reuse ;  /* 0x000000040ecb7c23 */ /* 0x100fe200080108c6 */
[C---:B------:R-:W-:Y:S01]  /*108c0*/  FMUL.FTZ R14, R0.reuse, R158 ;  /* 0x0000009e000e7220 */ /* 0x040fe20000410000 */
[----:B------:R-:W-:Y:S01]  /*108d0*/  FFMA.FTZ R204, R15, UR4, -R198 ;  /* 0x000000040fcc7c23 */ /* 0x000fe200080108c6 */
[----:B------:R-:W-:Y:S01]  /*108e0*/  FMUL.FTZ R15, R0, R159 ;  /* 0x0000009f000f7220 */ /* 0x000fe20000410000 */
[C---:B-1----:R-:W-:Y:S01]  /*108f0*/  HMMA.16816.F32.BF16 R104, R160.reuse, R168, R104 ;  /* 0x000000a8a068723c */ /* 0x042fe20000041868 */
[----:B------:R-:W-:Y:S01]  /*10900*/  LDSM.16.MT88.4 R156, [R228+0x10800] ;  /* 0x01080000e49c783b */ /* 0x000fe20000004200 */
[----:B------:R-:W1:Y:S01]  /*10910*/  MUFU.EX2 R202, R202 ;  /* 0x000000ca00ca7308 */ /* 0x000e620000000800 */
[C---:B------:R-:W-:Y:S01]  /*10920*/  FMUL.FTZ R140, R2.reuse, R140 ;  /* 0x0000008c028c7220 */ /* 0x040fe20000410000 */
[----:B------:R-:W-:Y:S01]  /*10930*/  FMUL.FTZ R141, R2, R141 ;  /* 0x0000008d028d7220 */ /* 0x000fe20000410000 */
[C---:B------:R-:W-:Y:S01]  /*10940*/  FMUL.FTZ R142, R0.reuse, R142 ;  /* 0x0000008e008e7220 */ /* 0x040fe20000410000 */
[C---:B------:R-:W-:Y:S03]  /*10950*/  HMMA.16816.F32.BF16 R108, R160.reuse, R170, R108 ;  /* 0x000000aaa06c723c */ /* 0x040fe6000004186c */
[----:B------:R-:W4:Y:S03]  /*10960*/  LDSM.16.MT88.4 R168, [R228+0x16000] ;  /* 0x01600000e4a8783b */ /* 0x000f260000004200 */
[----:B------:R-:W-:Y:S01]  /*10970*/  MUFU.EX2 R203, R203 ;  /* 0x000000cb00cb7308 */ /* 0x000fe20000000800 */
[----:B------:R-:W-:Y:S01]  /*10980*/  FMUL.FTZ R143, R0, R143 ;  /* 0x0000008f008f7220 */ /* 0x000fe20000410000 */
[C---:B--2---:R-:W-:Y:S03]  /*10990*/  HMMA.16816.F32.BF16 R112, R160.reuse, R172, R112 ;  /* 0x000000aca070723c */ /* 0x044fe60000041870 */
[--C-:B------:R-:W-:Y:S03]  /*109a0*/  FFMA.FTZ R205, R16, UR4, -R200.reuse ;  /* 0x0000000410cd7c23 */ /* 0x100fe600080108c8 */
[C---:B------:R-:W-:Y:S01]  /*109b0*/  HMMA.16816.F32.BF16 R116, R160.reuse, R174, R116 ;  /* 0x000000aea074723c */ /* 0x040fe20000041874 */
[----:B------:R-:W2:Y:S01]  /*109c0*/  LDSM.16.MT88.4 R172, [R226+0x16000] ;  /* 0x01600000e2ac783b */ /* 0x000ea20000004200 */
[----:B------:R-:W5:Y:S03]  /*109d0*/  MUFU.EX2 R204, R204 ;  /* 0x000000cc00cc7308 */ /* 0x000f660000000800 */
[----:B------:R-:W-:Y:S01]  /*109e0*/  FFMA.FTZ R206, R17, UR4, -R200 ;  /* 0x0000000411ce7c23 */ /* 0x000fe200080108c8 */
[C---:B---3--:R-:W-:Y:S06]  /*109f0*/  HMMA.16816.F32.BF16 R120, R160.reuse, R176, R120 ;  /* 0x000000b0a078723c */ /* 0x048fec0000041878 */
[----:B------:R-:W-:Y:S01]  /*10a00*/  MUFU.EX2 R205, R205 ;  /* 0x000000cd00cd7308 */ /* 0x000fe20000000800 */
[--C-:B------:R-:W-:Y:S01]  /*10a10*/  FFMA.FTZ R207, R18, UR4, -R198.reuse ;  /* 0x0000000412cf7c23 */ /* 0x100fe200080108c6 */
[C---:B------:R-:W-:Y:S01]  /*10a20*/  HMMA.16816.F32.BF16 R124, R160.reuse, R178, R124 ;  /* 0x000000b2a07c723c */ /* 0x040fe2000004187c */
[----:B------:R-:W3:Y:S02]  /*10a30*/  LDSM.16.MT88.4 R176, [R225+0x16000] ;  /* 0x01600000e1b0783b */ /* 0x000ee40000004200 */
[----:B------:R-:W-:Y:S01]  /*10a40*/  FFMA.FTZ R246, R19, UR4, -R198 ;  /* 0x0000000413f67c23 */ /* 0x000fe200080108c6 */
[----:B------:R-:W-:Y:S01]  /*10a50*/  FMUL.FTZ R16, R2, R152 ;  /* 0x0000009802107220 */ /* 0x000fe20000410000 */
[----:B-1----:R-:W-:Y:S01]  /*10a60*/  F2FP.BF16.F32.PACK_AB R152, R202, R201 ;  /* 0x000000c9ca98723e */ /* 0x002fe200000010ff */
[----:B------:R-:W-:Y:S02]  /*10a70*/  FMUL.FTZ R17, R2, R153 ;  /* 0x0000009902117220 */ /* 0x000fe40000410000 */
[----:B------:R-:W1:Y:S03]  /*10a80*/  MUFU.EX2 R206, R206 ;  /* 0x000000ce00ce7308 */ /* 0x000e660000000800 */
[----:B-----5:R-:W-:Y:S01]  /*10a90*/  F2FP.BF16.F32.PACK_AB R153, R204, R203 ;  /* 0x000000cbcc99723e */ /* 0x020fe200000010ff */
[C---:B------:R-:W-:Y:S01]  /*10aa0*/  FMUL.FTZ R18, R0.reuse, R154 ;  /* 0x0000009a00127220 */ /* 0x040fe20000410000 */
[----:B------:R-:W-:Y:S01]  /*10ab0*/  FMUL.FTZ R19, R0, R155 ;  /* 0x0000009b00137220 */ /* 0x000fe20000410000 */
[C---:B------:R-:W-:Y:S01]  /*10ac0*/  FMUL.FTZ R144, R2.reuse, R144 ;  /* 0x0000009002907220 */ /* 0x040fe20000410000 */
[----:B------:R-:W-:Y:S01]  /*10ad0*/  FMUL.FTZ R145, R2, R145 ;  /* 0x0000009102917220 */ /* 0x000fe20000410000 */
[C---:B------:R-:W-:Y:S02]  /*10ae0*/  FMUL.FTZ R146, R0.reuse, R146 ;  /* 0x0000009200927220 */ /* 0x040fe40000410000 */
[----:B------:R-:W-:Y:S01]  /*10af0*/  MUFU.EX2 R207, R207 ;  /* 0x000000cf00cf7308 */ /* 0x000fe20000000800 */
[----:B------:R-:W-:Y:S01]  /*10b00*/  FMUL.FTZ R147, R0, R147 ;  /* 0x0000009300937220 */ /* 0x000fe20000410000 */
[C---:B----4-:R-:W-:Y:S03]  /*10b10*/  HMMA.16816.F32.BF16 R128, R160.reuse, R168, R128 ;  /* 0x000000a8a080723c */ /* 0x050fe60000041880 */
[C---:B------:R-:W-:Y:S01]  /*10b20*/  FMUL.FTZ R148, R2.reuse, R148 ;  /* 0x0000009402947220 */ /* 0x040fe20000410000 */
[----:B------:R-:W-:Y:S01]  /*10b30*/  FMUL.FTZ R149, R2, R149 ;  /* 0x0000009502957220 */ /* 0x000fe20000410000 */
[----:B------:R-:W-:Y:S01]  /*10b40*/  FMUL.FTZ R150, R0, R150 ;  /* 0x0000009600967220 */ /* 0x000fe20000410000 */
[C---:B------:R-:W-:Y:S01]  /*10b50*/  HMMA.16816.F32.BF16 R132, R160.reuse, R170, R132 ;  /* 0x000000aaa084723c */ /* 0x040fe20000041884 */
[----:B------:R-:W4:Y:S01]  /*10b60*/  LDSM.16.MT88.4 R168, [R224+0x16000] ;  /* 0x01600000e0a8783b */ /* 0x000f220000004200 */
[----:B------:R-:W5:Y:S03]  /*10b70*/  MUFU.EX2 R246, R246 ;  /* 0x000000f600f67308 */ /* 0x000f660000000800 */
[----:B-1----:R-:W-:Y:S01]  /*10b80*/  F2FP.BF16.F32.PACK_AB R154, R206, R205 ;  /* 0x000000cdce9a723e */ /* 0x002fe200000010ff */
[C---:B--2---:R-:W-:Y:S05]  /*10b90*/  HMMA.16816.F32.BF16 R136, R160.reuse, R172, R136 ;  /* 0x000000aca088723c */ /* 0x044fea0000041888 */
[----:B------:R-:W-:Y:S01]  /*10ba0*/  FMUL.FTZ R151, R0, R151 ;  /* 0x0000009700977220 */ /* 0x000fe20000410000 */
[C---:B------:R-:W-:Y:S01]  /*10bb0*/  HMMA.16816.F32.BF16 R12, R160.reuse, R174, R12 ;  /* 0x000000aea00c723c */ /* 0x040fe2000004180c */
[----:B------:R-:W1:Y:S04]  /*10bc0*/  LDSM.16.MT88.4 R172, [R226+0x10800] ;  /* 0x01080000e2ac783b */ /* 0x000e680000004200 */
[----:B------:R-:W-:Y:S01]  /*10bd0*/  FFMA.FTZ R197, R2, R247, R197 ;  /* 0x000000f702c57223 */ /* 0x000fe200000100c5 */
[C---:B---3--:R-:W-:Y:S05]  /*10be0*/  HMMA.16816.F32.BF16 R140, R160.reuse, R176, R140 ;  /* 0x000000b0a08c723c */ /* 0x048fea000004188c */
[----:B-----5:R-:W-:Y:S01]  /*10bf0*/  F2FP.BF16.F32.PACK_AB R155, R246, R207 ;  /* 0x000000cff69b723e */ /* 0x020fe200000010ff */
[C---:B------:R-:W-:Y:S01]  /*10c00*/  HMMA.16816.F32.BF16 R16, R160.reuse, R178, R16 ;  /* 0x000000b2a010723c */ /* 0x040fe20000041810 */
[----:B------:R-:W2:Y:S04]  /*10c10*/  LDSM.16.MT88.4 R176, [R224+0x10800] ;  /* 0x01080000e0b0783b */ /* 0x000ea80000004200 */
[----:B------:R-:W-:Y:S01]  /*10c20*/  MOV R165, R164 ;  /* 0x000000a400a57202 */ /* 0x000fe20000000f00 */
[----:B------:R-:W-:Y:S01]  /*10c30*/  FFMA.FTZ R199, R0, R245, R199 ;  /* 0x000000f500c77223 */ /* 0x000fe200000100c7 */
[----:B------:R-:W-:Y:S04]  /*10c40*/  FADD.FTZ R197, R166, R197 ;  /* 0x000000c5a6c57221 */ /* 0x000fe80000010000 */
[----:B------:R-:W-:Y:S01]  /*10c50*/  FADD.FTZ R0, R5, R199 ;  /* 0x000000c705007221 */ /* 0x000fe20000010000 */
[----:B------:R-:W-:Y:S03]  /*10c60*/  FADD.FTZ R6, R6, R197 ;  /* 0x000000c506067221 */ /* 0x000fe60000010000 */
[----:B------:R-:W-:Y:S01]  /*10c70*/  FADD.FTZ R167, R167, R0 ;  /* 0x00000000a7a77221 */ /* 0x000fe20000010000 */
[----:B------:R-:W-:Y:S01]  /*10c80*/  FADD.FTZ R6, R7, R6 ;  /* 0x0000000607067221 */ /* 0x000fe20000010000 */
[C---:B----4-:R-:W-:Y:S03]  /*10c90*/  HMMA.16816.F32.BF16 R144, R160.reuse, R168, R144 ;  /* 0x000000a8a090723c */ /* 0x050fe60000041890 */
[----:B------:R-:W-:Y:S01]  /*10ca0*/  FADD.FTZ R196, R196, R167 ;  /* 0x000000a7c4c47221 */ /* 0x000fe20000010000 */
[----:B------:R-:W-:Y:S01]  /*10cb0*/  FADD.FTZ R201, R201, R6 ;  /* 0x00000006c9c97221 */ /* 0x000fe20000010000 */
[----:B------:R-:W-:Y:S01]  /*10cc0*/  MOV R0, R3 ;  /* 0x0000000300007202 */ /* 0x000fe20000000f00 */
[----:B------:R-:W-:Y:S01]  /*10cd0*/  HMMA.16816.F32.BF16 R148, R160, R170, R148 ;  /* 0x000000aaa094723c */ /* 0x000fe20000041894 */
[----:B------:R-:W3:Y:S04]  /*10ce0*/  LDSM.16.MT88.4 R160, [R224+0x12800] ;  /* 0x01280000e0a0783b */ /* 0x000ee80000004200 */
[----:B------:R-:W-:Y:S01]  /*10cf0*/  FADD.FTZ R203, R203, R196 ;  /* 0x000000c4cbcb7221 */ /* 0x000fe20000010000 */
[C---:B------:R-:W-:Y:S03]  /*10d00*/  HMMA.16816.F32.BF16 R8, R152.reuse, R156, R8 ;  /* 0x0000009c9808723c */ /* 0x040fe60000041808 */
[----:B------:R-:W4:Y:S02]  /*10d10*/  LDSM.16.MT88.4 R168, [R228+0x14800] ;  /* 0x01480000e4a8783b */ /* 0x000f240000004200 */
[----:B------:R-:W-:Y:S01]  /*10d20*/  FADD.FTZ R202, R202, R201 ;  /* 0x000000c9caca7221 */ /* 0x000fe20000010000 */
[C---:B------:R-:W-:Y:S05]  /*10d30*/  HMMA.16816.F32.BF16 R36, R152.reuse, R158, R36 ;  /* 0x0000009e9824723c */ /* 0x040fea0000041824 */
[----:B------:R-:W5:Y:S01]  /*10d40*/  LDSM.16.MT88.4 R156, [R226+0x14800] ;  /* 0x01480000e29c783b */ /* 0x000f620000004200 */
[C---:B-1----:R-:W-:Y:S05]  /*10d50*/  HMMA.16816.F32.BF16 R40, R152.reuse, R172, R40 ;  /* 0x000000ac9828723c */ /* 0x042fea0000041828 */
[----:B------:R-:W-:Y:S01]  /*10d60*/  FADD.FTZ R204, R204, R203 ;  /* 0x000000cbcccc7221 */ /* 0x000fe20000010000 */
[C---:B------:R-:W-:Y:S01]  /*10d70*/  HMMA.16816.F32.BF16 R44, R152.reuse, R174, R44 ;  /* 0x000000ae982c723c */ /* 0x040fe2000004182c */
[----:B------:R-:W1:Y:S04]  /*10d80*/  LDSM.16.MT88.4 R172, [R225+0x14800] ;  /* 0x01480000e1ac783b */ /* 0x000e680000004200 */
[----:B------:R-:W-:Y:S01]  /*10d90*/  FADD.FTZ R205, R205, R202 ;  /* 0x000000cacdcd7221 */ /* 0x000fe20000010000 */
[C---:B------:R-:W-:Y:S05]  /*10da0*/  HMMA.16816.F32.BF16 R48, R152.reuse, R180, R48 ;  /* 0x000000b49830723c */ /* 0x040fea0000041830 */
[----:B------:R-:W-:Y:S01]  /*10db0*/  FADD.FTZ R207, R207, R204 ;  /* 0x000000cccfcf7221 */ /* 0x000fe20000010000 */
[C---:B------:R-:W-:Y:S01]  /*10dc0*/  HMMA.16816.F32.BF16 R52, R152.reuse, R182, R52 ;  /* 0x000000b69834723c */ /* 0x040fe20000041834 */
[----:B------:R-:W-:Y:S04]  /*10dd0*/  LDSM.16.MT88.4 R180, [R228+0x13000] ;  /* 0x01300000e4b4783b */ /* 0x000fe80000004200 */
[----:B------:R-:W-:Y:S01]  /*10de0*/  FADD.FTZ R205, R206, R205 ;  /* 0x000000cdcecd7221 */ /* 0x000fe20000010000 */
[C---:B--2---:R-:W-:Y:S05]  /*10df0*/  HMMA.16816.F32.BF16 R56, R152.reuse, R176, R56 ;  /* 0x000000b09838723c */ /* 0x044fea0000041838 */
[----:B------:R-:W-:Y:S01]  /*10e00*/  FADD.FTZ R207, R246, R207 ;  /* 0x000000cff6cf7221 */ /* 0x000fe20000010000 */
        /* <DEDUP_REMOVED lines=8> */
[C---:B------:R-:W-:Y:S06]  /*10e90*/  HMMA.16816.F32.BF16 R80, R152.reuse, R192, R80 ;  /* 0x000000c09850723c */ /* 0x040fec0000041850 */
[C---:B------:R-:W-:Y:S05]  /*10ea0*/  HMMA.16816.F32.BF16 R84, R152.reuse, R194, R84 ;  /* 0x000000c29854723c */ /* 0x040fea0000041854 */
[--C-:B------:R-:W-:Y:S01]  /*10eb0*/  FFMA.FTZ R192, R20, UR4, -R200.reuse ;  /* 0x0000000414c07c23 */ /* 0x100fe200080108c8 */
[C---:B---3--:R-:W-:Y:S05]  /*10ec0*/  HMMA.16816.F32.BF16 R88, R152.reuse, R160, R88 ;  /* 0x000000a09858723c */ /* 0x048fea0000041858 */
[----:B------:R-:W-:Y:S01]  /*10ed0*/  FFMA.FTZ R193, R21, UR4, -R200 ;  /* 0x0000000415c17c23 */ /* 0x000fe200080108c8 */
[C---:B------:R-:W-:Y:S01]  /*10ee0*/  HMMA.16816.F32.BF16 R92, R152.reuse, R162, R92 ;  /* 0x000000a2985c723c */ /* 0x040fe2000004185c */
[----:B------:R-:W3:Y:S01]  /*10ef0*/  LDSM.16.MT88.4 R160, [R228+0x16800] ;  /* 0x01680000e4a0783b */ /* 0x000ee20000004200 */
[----:B------:R-:W-:Y:S03]  /*10f00*/  MUFU.EX2 R192, R192 ;  /* 0x000000c000c07308 */ /* 0x000fe60000000800 */
[--C-:B------:R-:W-:Y:S01]  /*10f10*/  FFMA.FTZ R194, R22, UR4, -R198.reuse ;  /* 0x0000000416c27c23 */ /* 0x100fe200080108c6 */
[C---:B----4-:R-:W-:Y:S06]  /*10f20*/  HMMA.16816.F32.BF16 R96, R152.reuse, R168, R96 ;  /* 0x000000a89860723c */ /* 0x050fec0000041860 */
[----:B------:R-:W4:Y:S01]  /*10f30*/  MUFU.EX2 R193, R193 ;  /* 0x000000c100c17308 */ /* 0x000f220000000800 */
[----:B------:R-:W-:Y:S01]  /*10f40*/  F2FP.BF16.F32.PACK_AB R22, R251, R250 ;  /* 0x000000fafb16723e */ /* 0x000fe200000010ff */
[C---:B------:R-:W-:Y:S01]  /*10f50*/  HMMA.16816.F32.BF16 R100, R152.reuse, R170, R100 ;  /* 0x000000aa9864723c */ /* 0x040fe20000041864 */
[----:B------:R-:W3:Y:S02]  /*10f60*/  LDSM.16.MT88.4 R168, [R226+0x16800] ;  /* 0x01680000e2a8783b */ /* 0x000ee40000004200 */
[--C-:B------:R-:W-:Y:S03]  /*10f70*/  FFMA.FTZ R195, R23, UR4, -R198.reuse ;  /* 0x0000000417c37c23 */ /* 0x100fe600080108c6 */
[C---:B-----5:R-:W-:Y:S02]  /*10f80*/  HMMA.16816.F32.BF16 R104, R152.reuse, R156, R104 ;  /* 0x0000009c9868723c */ /* 0x060fe40000041868 */
[----:B------:R-:W-:Y:S03]  /*10f90*/  MUFU.EX2 R194, R194 ;  /* 0x000000c200c27308 */ /* 0x000fe60000000800 */
[----:B------:R-:W-:Y:S01]  /*10fa0*/  FFMA.FTZ R23, R27, UR4, -R198 ;  /* 0x000000041b177c23 */ /* 0x000fe200080108c6 */
[C---:B------:R-:W-:Y:S01]  /*10fb0*/  HMMA.16816.F32.BF16 R108, R152.reuse, R158, R108 ;  /* 0x0000009e986c723c */ /* 0x040fe2000004186c */
[----:B------:R-:W5:Y:S05]  /*10fc0*/  LDSM.16.MT88.4 R156, [R225+0x16800] ;  /* 0x01680000e19c783b */ /* 0x000f6a0000004200 */
[----:B------:R-:W2:Y:S01]  /*10fd0*/  MUFU.EX2 R195, R195 ;  /* 0x000000c300c37308 */ /* 0x000ea20000000800 */
[----:B----4-:R-:W-:Y:S01]  /*10fe0*/  F2FP.BF16.F32.PACK_AB R20, R193, R192 ;  /* 0x000000c0c114723e */ /* 0x010fe200000010ff */
[C---:B-1----:R-:W-:Y:S01]  /*10ff0*/  HMMA.16816.F32.BF16 R112, R152.reuse, R172, R112 ;  /* 0x000000ac9870723c */ /* 0x042fe20000041870 */
[----:B------:R-:W-:Y:S07]  /*11000*/  LDSM.16.MT88.4 R24, [R224+0x11000] ;  /* 0x01100000e018783b */ /* 0x000fee0000004200 */
[----:B------:R-:W1:Y:S01]  /*11010*/  MUFU.EX2 R4, R23 ;  /* 0x0000001700047308 */ /* 0x000e620000000800 */
[C---:B------:R-:W-:Y:S01]  /*11020*/  HMMA.16816.F32.BF16 R116, R152.reuse, R174, R116 ;  /* 0x000000ae9874723c */ /* 0x040fe20000041874 */
[----:B------:R-:W4:Y:S05]  /*11030*/  LDSM.16.MT88.4 R172, [R224+0x16800] ;  /* 0x01680000e0ac783b */ /* 0x000f2a0000004200 */
[C---:B--2---:R-:W-:Y:S05]  /*11040*/  HMMA.16816.F32.BF16 R120, R152.reuse, R176, R120 ;  /* 0x000000b09878723c */ /* 0x044fea0000041878 */
[----:B------:R-:W-:Y:S01]  /*11050*/  F2FP.BF16.F32.PACK_AB R21, R195, R194 ;  /* 0x000000c2c315723e */ /* 0x000fe200000010ff */
[C---:B------:R-:W-:Y:S01]  /*11060*/  HMMA.16816.F32.BF16 R124, R152.reuse, R178, R124 ;  /* 0x000000b2987c723c */ /* 0x040fe2000004187c */
[----:B------:R-:W-:Y:S04]  /*11070*/  LDSM.16.MT88.4 R176, [R226+0x11000] ;  /* 0x01100000e2b0783b */ /* 0x000fe80000004200 */
[----:B-1----:R-:W-:Y:S01]  /*11080*/  F2FP.BF16.F32.PACK_AB R23, R4, R252 ;  /* 0x000000fc0417723e */ /* 0x002fe200000010ff */
[C---:B---3--:R-:W-:Y:S05]  /*11090*/  HMMA.16816.F32.BF16 R128, R152.reuse, R160, R128 ;  /* 0x000000a09880723c */ /* 0x048fea0000041880 */
[----:B------:R-:W-:Y:S01]  /*110a0*/  FADD.FTZ R192, R192, R205 ;  /* 0x000000cdc0c07221 */ /* 0x000fe20000010000 */
[C---:B------:R-:W-:Y:S01]  /*110b0*/  HMMA.16816.F32.BF16 R132, R152.reuse, R162, R132 ;  /* 0x000000a29884723c */ /* 0x040fe20000041884 */
[----:B------:R-:W1:Y:S04]  /*110c0*/  LDSM.16.MT88.4 R160, [R228+0x11000] ;  /* 0x01100000e4a0783b */ /* 0x000e680000004200 */
[----:B------:R-:W-:Y:S01]  /*110d0*/  FADD.FTZ R194, R194, R207 ;  /* 0x000000cfc2c27221 */ /* 0x000fe20000010000 */
[C---:B------:R-:W-:Y:S05]  /*110e0*/  HMMA.16816.F32.BF16 R136, R152.reuse, R168, R136 ;  /* 0x000000a89888723c */ /* 0x040fea0000041888 */
[----:B------:R-:W-:Y:S01]  /*110f0*/  FADD.FTZ R193, R193, R192 ;  /* 0x000000c0c1c17221 */ /* 0x000fe20000010000 */
[C---:B------:R-:W-:Y:S01]  /*11100*/  HMMA.16816.F32.BF16 R12, R152.reuse, R170, R12 ;  /* 0x000000aa980c723c */ /* 0x040fe2000004180c */
[----:B------:R-:W2:Y:S04]  /*11110*/  LDSM.16.MT88.4 R168, [R225+0x11000] ;  /* 0x01100000e1a8783b */ /* 0x000ea80000004200 */
[----:B------:R-:W-:Y:S01]  /*11120*/  FADD.FTZ R195, R195, R194 ;  /* 0x000000c2c3c37221 */ /* 0x000fe20000010000 */
[C---:B-----5:R-:W-:Y:S05]  /*11130*/  HMMA.16816.F32.BF16 R140, R152.reuse, R156, R140 ;  /* 0x0000009c988c723c */ /* 0x060fea000004188c */
[----:B------:R-:W-:Y:S01]  /*11140*/  FADD.FTZ R250, R250, R193 ;  /* 0x000000c1fafa7221 */ /* 0x000fe20000010000 */
[C---:B------:R-:W-:Y:S01]  /*11150*/  HMMA.16816.F32.BF16 R16, R152.reuse, R158, R16 ;  /* 0x0000009e9810723c */ /* 0x040fe20000041810 */
[----:B------:R-:W3:Y:S04]  /*11160*/  LDSM.16.MT88.4 R156, [R225+0x13000] ;  /* 0x01300000e19c783b */ /* 0x000ee80000004200 */
[----:B------:R-:W-:Y:S01]  /*11170*/  FADD.FTZ R195, R252, R195 ;  /* 0x000000c3fcc37221 */ /* 0x000fe20000010000 */
[C---:B----4-:R-:W-:Y:S05]  /*11180*/  HMMA.16816.F32.BF16 R144, R152.reuse, R172, R144 ;  /* 0x000000ac9890723c */ /* 0x050fea0000041890 */
[----:B------:R-:W-:Y:S01]  /*11190*/  FADD.FTZ R251, R251, R250 ;  /* 0x000000fafbfb7221 */ /* 0x000fe20000010000 */
[----:B------:R-:W-:Y:S01]  /*111a0*/  HMMA.16816.F32.BF16 R148, R152, R174, R148 ;  /* 0x000000ae9894723c */ /* 0x000fe20000041894 */
[----:B------:R-:W4:Y:S04]  /*111b0*/  LDSM.16.MT88.4 R152, [R228+0x15000] ;  /* 0x01500000e498783b */ /* 0x000f280000004200 */
[----:B------:R-:W-:Y:S01]  /*111c0*/  FADD.FTZ R195, R4, R195 ;  /* 0x000000c304c37221 */ /* 0x000fe20000010000 */
[C---:B-1----:R-:W-:Y:S03]  /*111d0*/  HMMA.16816.F32.BF16 R8, R20.reuse, R160, R8 ;  /* 0x000000a01408723c */ /* 0x042fe60000041808 */
[----:B------:R-:W1:Y:S03]  /*111e0*/  LDSM.16.MT88.4 R172, [R226+0x15000] ;  /* 0x01500000e2ac783b */ /* 0x000e660000004200 */
[C---:B------:R-:W-:Y:S05]  /*111f0*/  HMMA.16816.F32.BF16 R36, R20.reuse, R162, R36 ;  /* 0x000000a21424723c */ /* 0x040fea0000041824 */
[----:B------:R-:W5:Y:S01]  /*11200*/  LDSM.16.MT88.4 R160, [R225+0x15000] ;  /* 0x01500000e1a0783b */ /* 0x000f620000004200 */
[C---:B------:R-:W-:Y:S06]  /*11210*/  HMMA.16816.F32.BF16 R40, R20.reuse, R176, R40 ;  /* 0x000000b01428723c */ /* 0x040fec0000041828 */
[C---:B------:R-:W-:Y:S01]  /*11220*/  HMMA.16816.F32.BF16 R44, R20.reuse, R178, R44 ;  /* 0x000000b2142c723c */ /* 0x040fe2000004182c */
[----:B------:R-:W-:Y:S05]  /*11230*/  LDSM.16.MT88.4 R176, [R226+0x11800] ;  /* 0x01180000e2b0783b */ /* 0x000fea0000004200 */
[C---:B--2---:R-:W-:Y:S06]  /*11240*/  HMMA.16816.F32.BF16 R48, R20.reuse, R168, R48 ;  /* 0x000000a81430723c */ /* 0x044fec0000041830 */
[C---:B------:R-:W-:Y:S01]  /*11250*/  HMMA.16816.F32.BF16 R52, R20.reuse, R170, R52 ;  /* 0x000000aa1434723c */ /* 0x040fe20000041834 */
[----:B------:R-:W-:Y:S05]  /*11260*/  LDSM.16.MT88.4 R168, [R225+0x17000] ;  /* 0x01700000e1a8783b */ /* 0x000fea0000004200 */
[C---:B------:R-:W-:Y:S06]  /*11270*/  HMMA.16816.F32.BF16 R56, R20.reuse, R24, R56 ;  /* 0x000000181438723c */ /* 0x040fec0000041838 */
[C---:B------:R-:W-:Y:S01]  /*11280*/  HMMA.16816.F32.BF16 R60, R20.reuse, R26, R60 ;  /* 0x0000001a143c723c */ /* 0x040fe2000004183c */
[----:B------:R-:W2:Y:S05]  /*11290*/  LDSM.16.MT88.4 R24, [R224+0x15000] ;  /* 0x01500000e018783b */ /* 0x000eaa0000004200 */
[C---:B------:R-:W-:Y:S06]  /*112a0*/  HMMA.16816.F32.BF16 R64, R20.reuse, R180, R64 ;  /* 0x000000b41440723c */ /* 0x040fec0000041840 */
[C---:B------:R-:W-:Y:S05]  /*112b0*/  HMMA.16816.F32.BF16 R68, R20.reuse, R182, R68 ;  /* 0x000000b61444723c */ /* 0x040fea0000041844 */
[--C-:B------:R-:W-:Y:S01]  /*112c0*/  FFMA.FTZ R180, R28, UR4, -R200.reuse ;  /* 0x000000041cb47c23 */ /* 0x100fe200080108c8 */
[C---:B------:R-:W-:Y:S05]  /*112d0*/  HMMA.16816.F32.BF16 R72, R20.reuse, R184, R72 ;  /* 0x000000b81448723c */ /* 0x040fea0000041848 */
[----:B------:R-:W-:Y:S01]  /*112e0*/  FFMA.FTZ R181, R29, UR4, -R200 ;  /* 0x000000041db57c23 */ /* 0x000fe200080108c8 */
[C---:B------:R-:W-:Y:S01]  /*112f0*/  HMMA.16816.F32.BF16 R76, R20.reuse, R186, R76 ;  /* 0x000000ba144c723c */ /* 0x040fe2000004184c */
[----:B------:R-:W-:Y:S04]  /*11300*/  MUFU.EX2 R180, R180 ;  /* 0x000000b400b47308 */ /* 0x000fe80000000800 */
[--C-:B------:R-:W-:Y:S01]  /*11310*/  FFMA.FTZ R182, R30, UR4, -R198.reuse ;  /* 0x000000041eb67c23 */ /* 0x100fe200080108c6 */
[C---:B---3--:R-:W-:Y:S05]  /*11320*/  HMMA.16816.F32.BF16 R80, R20.reuse, R156, R80 ;  /* 0x0000009c1450723c */ /* 0x048fea0000041850 */
[----:B------:R-:W3:Y:S01]  /*11330*/  MUFU.EX2 R181, R181 ;  /* 0x000000b500b57308 */ /* 0x000ee20000000800 */
[----:B------:R-:W-:Y:S01]  /*11340*/  FFMA.FTZ R183, R31, UR4, -R198 ;  /* 0x000000041fb77c23 */ /* 0x000fe200080108c6 */
[C---:B------:R-:W-:Y:S01]  /*11350*/  HMMA.16816.F32.BF16 R84, R20.reuse, R158, R84 ;  /* 0x0000009e1454723c */ /* 0x040fe20000041854 */
[----:B------:R-:W-:Y:S03]  /*11360*/  LDSM.16.MT88.4 R156, [R226+0x17000] ;  /* 0x01700000e29c783b */ /* 0x000fe60000004200 */
[----:B------:R-:W-:Y:S02]  /*11370*/  FFMA.FTZ R184, R32, UR4, -R200 ;  /* 0x0000000420b87c23 */ /* 0x000fe400080108c8 */
[C---:B------:R-:W-:Y:S02]  /*11380*/  HMMA.16816.F32.BF16 R88, R20.reuse, R188, R88 ;  /* 0x000000bc1458723c */ /* 0x040fe40000041858 */
[----:B------:R-:W-:Y:S01]  /*11390*/  MUFU.EX2 R182, R182 ;  /* 0x000000b600b67308 */ /* 0x000fe20000000800 */
[----:B------:R-:W-:Y:S02]  /*113a0*/  LDSM.16.MT88.4 R28, [R224+0x17000] ;  /* 0x01700000e01c783b */ /* 0x000fe40000004200 */
[----:B------:R-:W-:Y:S01]  /*113b0*/  FFMA.FTZ R186, R34, UR4, -R198 ;  /* 0x0000000422ba7c23 */ /* 0x000fe200080108c6 */
[C---:B------:R-:W-:Y:S06]  /*113c0*/  HMMA.16816.F32.BF16 R92, R20.reuse, R190, R92 ;  /* 0x000000be145c723c */ /* 0x040fec000004185c */
[----:B------:R-:W3:Y:S01]  /*113d0*/  MUFU.EX2 R183, R183 ;  /* 0x000000b700b77308 */ /* 0x000ee20000000800 */
[----:B------:R-:W-:Y:S01]  /*113e0*/  FFMA.FTZ R200, R33, UR4, -R200 ;  /* 0x0000000421c87c23 */ /* 0x000fe200080108c8 */
[C---:B----4-:R-:W-:Y:S03]  /*113f0*/  HMMA.16816.F32.BF16 R96, R20.reuse, R152, R96 ;  /* 0x000000981460723c */ /* 0x050fe60000041860 */
[----:B------:R-:W-:Y:S03]  /*11400*/  FFMA.FTZ R198, R35, UR4, -R198 ;  /* 0x0000000423c67c23 */ /* 0x000fe600080108c6 */
[C---:B------:R-:W-:Y:S01]  /*11410*/  HMMA.16816.F32.BF16 R100, R20.reuse, R154, R100 ;  /* 0x0000009a1464723c */ /* 0x040fe20000041864 */
[----:B------:R-:W4:Y:S01]  /*11420*/  LDSM.16.MT88.4 R152, [R228+0x17000] ;  /* 0x01700000e498783b */ /* 0x000f220000004200 */
[----:B------:R-:W-:Y:S04]  /*11430*/  MUFU.EX2 R184, R184 ;  /* 0x000000b800b87308 */ /* 0x000fe80000000800 */
[C---:B-1----:R-:W-:Y:S03]  /*11440*/  HMMA.16816.F32.BF16 R104, R20.reuse, R172, R104 ;  /* 0x000000ac1468723c */ /* 0x042fe60000041868 */
[----:B------:R-:W-:Y:S03]  /*11450*/  LDSM.16.MT88.4 R32, [R225+0x11800] ;  /* 0x01180000e120783b */ /* 0x000fe60000004200 */
[----:B------:R-:W1:Y:S01]  /*11460*/  MUFU.EX2 R185, R200 ;  /* 0x000000c800b97308 */ /* 0x000e620000000800 */
[C---:B------:R-:W-:Y:S04]  /*11470*/  HMMA.16816.F32.BF16 R108, R20.reuse, R174, R108 ;  /* 0x000000ae146c723c */ /* 0x040fe8000004186c */
[----:B------:R-:W1:Y:S02]  /*11480*/  LDSM.16.MT88.4 R172, [R228+0x11800] ;  /* 0x01180000e4ac783b */ /* 0x000e640000004200 */
[C---:B-----5:R-:W-:Y:S03]  /*11490*/  HMMA.16816.F32.BF16 R112, R20.reuse, R160, R112 ;  /* 0x000000a01470723c */ /* 0x060fe60000041870 */
[----:B------:R-:W-:Y:S03]  /*114a0*/  MUFU.EX2 R186, R186 ;  /* 0x000000ba00ba7308 */ /* 0x000fe60000000800 */
[C---:B------:R-:W-:Y:S07]  /*114b0*/  HMMA.16816.F32.BF16 R116, R20.reuse, R162, R116 ;  /* 0x000000a21474723c */ /* 0x040fee0000041874 */
[----:B------:R-:W5:Y:S01]  /*114c0*/  MUFU.EX2 R187, R198 ;  /* 0x000000c600bb7308 */ /* 0x000f620000000800 */
[C---:B--2---:R-:W-:Y:S06]  /*114d0*/  HMMA.16816.F32.BF16 R120, R20.reuse, R24, R120 ;  /* 0x000000181478723c */ /* 0x044fec0000041878 */
[C---:B------:R-:W-:Y:S05]  /*114e0*/  HMMA.16816.F32.BF16 R124, R20.reuse, R26, R124 ;  /* 0x0000001a147c723c */ /* 0x040fea000004187c */
[----:B---3--:R-:W-:Y:S01]  /*114f0*/  F2FP.BF16.F32.PACK_AB R24, R181, R180 ;  /* 0x000000b4b518723e */ /* 0x008fe200000010ff */
[C---:B----4-:R-:W-:Y:S05]  /*11500*/  HMMA.16816.F32.BF16 R128, R20.reuse, R152, R128 ;  /* 0x000000981480723c */ /* 0x050fea0000041880 */
[----:B------:R-:W-:Y:S01]  /*11510*/  F2FP.BF16.F32.PACK_AB R25, R183, R182 ;  /* 0x000000b6b719723e */ /* 0x000fe200000010ff */
[C---:B------:R-:W-:Y:S01]  /*11520*/  HMMA.16816.F32.BF16 R132, R20.reuse, R154, R132 ;  /* 0x0000009a1484723c */ /* 0x040fe20000041884 */
[----:B------:R-:W2:Y:S04]  /*11530*/  LDSM.16.MT88.4 R152, [R224+0x11800] ;  /* 0x01180000e098783b */ /* 0x000ea80000004200 */
[----:B-1----:R-:W-:Y:S01]  /*11540*/  F2FP.BF16.F32.PACK_AB R26, R185, R184 ;  /* 0x000000b8b91a723e */ /* 0x002fe200000010ff */
[C---:B------:R-:W-:Y:S05]  /*11550*/  HMMA.16816.F32.BF16 R136, R20.reuse, R156, R136 ;  /* 0x0000009c1488723c */ /* 0x040fea0000041888 */
[----:B-----5:R-:W-:Y:S01]  /*11560*/  F2FP.BF16.F32.PACK_AB R27, R187, R186 ;  /* 0x000000babb1b723e */ /* 0x020fe200000010ff */
        /* <DEDUP_REMOVED lines=8> */
[C---:B------:R-:W-:Y:S05]  /*115f0*/  HMMA.16816.F32.BF16 R144, R20.reuse, R28, R144 ;  /* 0x0000001c1490723c */ /* 0x040fea0000041890 */
[----:B------:R-:W-:Y:S01]  /*11600*/  FADD.FTZ R183, R183, R182 ;  /* 0x000000b6b7b77221 */ /* 0x000fe20000010000 */
        /* <DEDUP_REMOVED lines=8> */
[C---:B------:R-:W-:Y:S05]  /*11690*/  HMMA.16816.F32.BF16 R40, R24.reuse, R176, R40 ;  /* 0x000000b01828723c */ /* 0x040fea0000041828 */
[----:B------:R-:W-:Y:S01]  /*116a0*/  FADD.FTZ R247, R185, R184 ;  /* 0x000000b8b9f77221 */ /* 0x000fe20000010000 */
[C---:B------:R-:W-:Y:S01]  /*116b0*/  HMMA.16816.F32.BF16 R44, R24.reuse, R178, R44 ;  /* 0x000000b2182c723c */ /* 0x040fe2000004182c */
[----:B------:R-:W5:Y:S04]  /*116c0*/  LDSM.16.MT88.4 R172, [R226+0x15800] ;  /* 0x01580000e2ac783b */ /* 0x000f680000004200 */
[----:B------:R-:W-:Y:S01]  /*116d0*/  FADD.FTZ R245, R187, R186 ;  /* 0x000000babbf57221 */ /* 0x000fe20000010000 */
[C---:B------:R-:W-:Y:S03]  /*116e0*/  HMMA.16816.F32.BF16 R48, R24.reuse, R32, R48 ;  /* 0x000000201830723c */ /* 0x040fe60000041830 */
[----:B------:R-:W5:Y:S03]  /*116f0*/  LDSM.16.MT88.4 R176, [R225+0x15800] ;  /* 0x01580000e1b0783b */ /* 0x000f660000004200 */
[C---:B------:R-:W-:Y:S05]  /*11700*/  HMMA.16816.F32.BF16 R52, R24.reuse, R34, R52 ;  /* 0x000000221834723c */ /* 0x040fea0000041834 */
[----:B------:R-:W5:Y:S01]  /*11710*/  LDSM.16.MT88.4 R32, [R224+0x15800] ;  /* 0x01580000e020783b */ /* 0x000f620000004200 */
        /* <DEDUP_REMOVED lines=8> */
[----:B------:R-:W-:Y:S05]  /*117a0*/  LDSM.16.MT88.4 R20, [R224+0x17800] ;  /* 0x01780000e014783b */ /* 0x000fea0000004200 */
[C---:B----4-:R-:W-:Y:S06]  /*117b0*/  HMMA.16816.F32.BF16 R80, R24.reuse, R28, R80 ;  /* 0x0000001c1850723c */ /* 0x050fec0000041850 */
[C---:B------:R-:W-:Y:S06]  /*117c0*/  HMMA.16816.F32.BF16 R84, R24.reuse, R30, R84 ;  /* 0x0000001e1854723c */ /* 0x040fec0000041854 */
[C---:B-----5:R-:W-:Y:S06]  /*117d0*/  HMMA.16816.F32.BF16 R88, R24.reuse, R8, R88 ;  /* 0x000000081858723c */ /* 0x060fec0000041858 */
[C---:B------:R-:W-:Y:S01]  /*117e0*/  HMMA.16816.F32.BF16 R92, R24.reuse, R10, R92 ;  /* 0x0000000a185c723c */ /* 0x040fe2000004185c */
[----:B------:R-:W3:Y:S05]  /*117f0*/  LDSM.16.MT88.4 R8, [R225+0x17800] ;  /* 0x01780000e108783b */ /* 0x000eea0000004200 */
[C---:B------:R-:W-:Y:S06]  /*11800*/  HMMA.16816.F32.BF16 R96, R24.reuse, R168, R96 ;  /* 0x000000a81860723c */ /* 0x040fec0000041860 */
[C---:B------:R-:W-:Y:S06]  /*11810*/  HMMA.16816.F32.BF16 R100, R24.reuse, R170, R100 ;  /* 0x000000aa1864723c */ /* 0x040fec0000041864 */
[C---:B------:R-:W-:Y:S06]  /*11820*/  HMMA.16816.F32.BF16 R104, R24.reuse, R172, R104 ;  /* 0x000000ac1868723c */ /* 0x040fec0000041868 */
[C---:B------:R-:W-:Y:S06]  /*11830*/  HMMA.16816.F32.BF16 R108, R24.reuse, R174, R108 ;  /* 0x000000ae186c723c */ /* 0x040fec000004186c */
[C---:B------:R-:W-:Y:S06]  /*11840*/  HMMA.16816.F32.BF16 R112, R24.reuse, R176, R112 ;  /* 0x000000b01870723c */ /* 0x040fec0000041870 */
[C---:B------:R-:W-:Y:S06]  /*11850*/  HMMA.16816.F32.BF16 R116, R24.reuse, R178, R116 ;  /* 0x000000b21874723c */ /* 0x040fec0000041874 */
[C---:B------:R-:W-:Y:S06]  /*11860*/  HMMA.16816.F32.BF16 R120, R24.reuse, R32, R120 ;  /* 0x000000201878723c */ /* 0x040fec0000041878 */
[C---:B------:R-:W-:Y:S06]  /*11870*/  HMMA.16816.F32.BF16 R124, R24.reuse, R34, R124 ;  /* 0x00000022187c723c */ /* 0x040fec000004187c */
[C---:B--2---:R-:W-:Y:S06]  /*11880*/  HMMA.16816.F32.BF16 R128, R24.reuse, R152, R128 ;  /* 0x000000981880723c */ /* 0x044fec0000041880 */
[C---:B------:R-:W-:Y:S06]  /*11890*/  HMMA.16816.F32.BF16 R132, R24.reuse, R154, R132 ;  /* 0x0000009a1884723c */ /* 0x040fec0000041884 */
[C---:B-1----:R-:W-:Y:S06]  /*118a0*/  HMMA.16816.F32.BF16 R136, R24.reuse, R156, R136 ;  /* 0x0000009c1888723c */ /* 0x042fec0000041888 */
[C---:B------:R-:W-:Y:S06]  /*118b0*/  HMMA.16816.F32.BF16 R156, R24.reuse, R158, R12 ;  /* 0x0000009e189c723c */ /* 0x040fec000004180c */
[C---:B---3--:R-:W-:Y:S06]  /*118c0*/  HMMA.16816.F32.BF16 R140, R24.reuse, R8, R140 ;  /* 0x00000008188c723c */ /* 0x048fec000004188c */
[C---:B------:R-:W-:Y:S06]  /*118d0*/  HMMA.16816.F32.BF16 R152, R24.reuse, R10, R16 ;  /* 0x0000000a1898723c */ /* 0x040fec0000041810 */
[C---:B------:R-:W-:Y:S06]  /*118e0*/  HMMA.16816.F32.BF16 R144, R24.reuse, R20, R144 ;  /* 0x000000141890723c */ /* 0x040fec0000041890 */
[----:B------:R-:W-:Y:S01]  /*118f0*/  HMMA.16816.F32.BF16 R148, R24, R22, R148 ;  /* 0x000000161894723c */ /* 0x000fe20000041894 */
[----:B------:R-:W-:Y:S11]  /*11900*/  @!UPT UIADD3 URZ, URZ, URZ, URZ ;  /* 0x0000003f3f3ff290 */ /* 0x000ff6000fffe03f */
[----:B------:R-:W-:Y:S01]  /*11910*/  @!UPT UIADD3 URZ, URZ, URZ, URZ ;  /* 0x0000003f3f3ff290 */ /* 0x000fe2000fffe03f */
[----:B------:R-:W-:Y:S11]  /*11920*/  @P1 BRA `(.L_x_766) ;  /* 0xffffffb800d01947 */ /* 0x000ff6000383ffff */
.L_x_762:
[----:B------:R-:W1:Y:S01]  /*11930*/  SHFL.BFLY PT, R2, R247, 0x2, 0x1f ;  /* 0x0c401f00f7027f89 */ /* 0x000e6200000e0000 */
[----:B------:R-:W-:Y:S01]  /*11940*/  MOV R4, 0x3f800000 ;  /* 0x3f80000000047802 */ /* 0x000fe20000000f00 */
[----:B------:R-:W2:Y:S01]  /*11950*/  S2UR UR4, SR_CgaCtaId ;  /* 0x00000000000479c3 */ /* 0x000ea20000008800 */
[----:B------:R-:W-:Y:S01]  /*11960*/  MOV R5, 0x3f800000 ;  /* 0x3f80000000057802 */ /* 0x000fe20000000f00 */
[----:B------:R-:W3:Y:S01]  /*11970*/  SHFL.BFLY PT, R0, R245, 0x2, 0x1f ;  /* 0x0c401f00f5007f89 */ /* 0x000ee200000e0000 */
[----:B------:R-:W-:Y:S01]  /*11980*/  UMOV UR5, 0x400 ;  /* 0x0000040000057882 */ /* 0x000fe20000000000 */
[----:B------:R-:W-:Y:S01]  /*11990*/  UISETP.NE.AND UP0, UPT, UR17, -0x1, UPT ;  /* 0xffffffff1100788c */ /* 0x000fe2000bf05270 */
[----:B------:R-:W-:Y:S01]  /*119a0*/  ULDC.U8 UR6, c[0x0][0x3d8] ;  /* 0x0000f60000067ab9 */ /* 0x000fe20000000000 */
[----:B-1----:R-:W-:Y:S01]  /*119b0*/  FADD.FTZ R9, R2, R247 ;  /* 0x000000f702097221 */ /* 0x002fe20000010000 */
[----:B--2---:R-:W-:Y:S01]  /*119c0*/  ULEA UR4, UR4, UR5, 0x18 ;  /* 0x0000000504047291 */ /* 0x004fe2000f8ec03f */
[----:B---3--:R-:W-:-:S03]  /*119d0*/  FADD.FTZ R7, R0, R245 ;  /* 0x000000f500077221 */ /* 0x008fc60000010000 */
[----:B------:R-:W1:Y:S04]  /*119e0*/  SHFL.BFLY PT, R2, R9, 0x1, 0x1f ;  /* 0x0c201f0009027f89 */ /* 0x000e6800000e0000 */
[----:B------:R-:W2:Y:S01]  /*119f0*/  SHFL.BFLY PT, R0, R7, 0x1, 0x1f ;  /* 0x0c201f0007007f89 */ /* 0x000ea200000e0000 */
[----:B-1----:R-:W-:Y:S01]  /*11a00*/  FADD.FTZ R2, R9, R2 ;  /* 0x0000000209027221 */ /* 0x002fe20000010000 */
[----:B--2---:R-:W-:-:S04]  /*11a10*/  FADD.FTZ R0, R7, R0 ;  /* 0x0000000007007221 */ /* 0x004fc80000010000 */
[----:B------:R-:W-:Y:S02]  /*11a20*/  FSETP.NE.FTZ.AND P4, PT, R2, RZ, PT ;  /* 0x000000ff0200720b */ /* 0x000fe40003f95000 */
[----:B------:R-:W-:-:S11]  /*11a30*/  FSETP.NE.FTZ.AND P3, PT, R0, RZ, PT ;  /* 0x000000ff0000720b */ /* 0x000fd60003f75000 */
[----:B------:R-:W1:Y:S08]  /*11a40*/  @P4 MUFU.RCP R4, R2 ;  /* 0x0000000200044308 */ /* 0x000e700000001000 */
[----:B------:R-:W2:Y:S08]  /*11a50*/  @P3 MUFU.RCP R5, R0 ;  /* 0x0000000000053308 */ /* 0x000eb00000001000 */
[----:B------:R-:W-:Y:S01]  /*11a60*/  @P4 MUFU.LG2 R2, R2 ;  /* 0x0000000200024308 */ /* 0x000fe20000000c00 */
[C---:B-1----:R-:W-:Y:S01]  /*11a70*/  FMUL.FTZ R160, R4.reuse, R160 ;  /* 0x000000a004a07220 */ /* 0x042fe20000410000 */
[C---:B------:R-:W-:Y:S01]  /*11a80*/  FMUL.FTZ R161, R4.reuse, R161 ;  /* 0x000000a104a17220 */ /* 0x040fe20000410000 */
        /* <DEDUP_REMOVED lines=61> */
[----:B------:R-:W-:Y:S01]  /*11e60*/  FMUL.FTZ R149, R4, R149 ;  /* 0x0000009504957220 */ /* 0x000fe20000410000 */
[C---:B--2---:R-:W-:Y:S01]  /*11e70*/  FMUL.FTZ R163, R5.reuse, R163 ;  /* 0x000000a305a37220 */ /* 0x044fe20000410000 */
[----:B------:R-:W1:Y:S01]  /*11e80*/  S2R R4, SR_TID.X ;  /* 0x0000000000047919 */ /* 0x000e620000002100 */
        /* <DEDUP_REMOVED lines=31> */
[----:B-1----:R-:W-:Y:S01]  /*12080*/  SHF.R.S32.HI R7, RZ, 0x1f, R4 ;  /* 0x0000001fff077819 */ /* 0x002fe20000011404 */
[C---:B------:R-:W-:Y:S01]  /*12090*/  FMUL.FTZ R99, R5.reuse, R99 ;  /* 0x0000006305637220 */ /* 0x040fe20000410000 */
[C---:B------:R-:W-:Y:S01]  /*120a0*/  FMUL.FTZ R98, R5.reuse, R98 ;  /* 0x0000006205627220 */ /* 0x040fe20000410000 */
[----:B------:R-:W-:Y:S01]  /*120b0*/  FMUL.FTZ R103, R5, R103 ;  /* 0x0000006705677220 */ /* 0x000fe20000410000 */
[----:B------:R-:W-:Y:S01]  /*120c0*/  LEA.HI R6, R7, R4, RZ, 0x2 ;  /* 0x0000000407067211 */ /* 0x000fe200078f10ff */
[C---:B------:R-:W-:Y:S01]  /*120d0*/  FMUL.FTZ R102, R5.reuse, R102 ;  /* 0x0000006605667220 */ /* 0x040fe20000410000 */
[C---:B------:R-:W-:Y:S01]  /*120e0*/  FMUL.FTZ R107, R5.reuse, R107 ;  /* 0x0000006b056b7220 */ /* 0x040fe20000410000 */
[C---:B------:R-:W-:Y:S01]  /*120f0*/  FMUL.FTZ R106, R5.reuse, R106 ;  /* 0x0000006a056a7220 */ /* 0x040fe20000410000 */
[--C-:B------:R-:W-:Y:S01]  /*12100*/  SHF.R.S32.HI R9, RZ, 0x2, R6.reuse ;  /* 0x00000002ff097819 */ /* 0x100fe20000011406 */
[C---:B------:R-:W-:Y:S01]  /*12110*/  FMUL.FTZ R111, R5.reuse, R111 ;  /* 0x0000006f056f7220 */ /* 0x040fe20000410000 */
[----:B------:R-:W-:Y:S01]  /*12120*/  SHF.R.S32.HI R8, RZ, 0x1f, R6 ;  /* 0x0000001fff087819 */ /* 0x000fe20000011406 */
[C---:B------:R-:W-:Y:S01]  /*12130*/  FMUL.FTZ R110, R5.reuse, R110 ;  /* 0x0000006e056e7220 */ /* 0x040fe20000410000 */
[C---:B------:R-:W-:Y:S01]  /*12140*/  FMUL.FTZ R115, R5.reuse, R115 ;  /* 0x0000007305737220 */ /* 0x040fe20000410000 */
[C---:B------:R-:W-:Y:S01]  /*12150*/  FMUL.FTZ R114, R5.reuse, R114 ;  /* 0x0000007205727220 */ /* 0x040fe20000410000 */
[----:B------:R-:W-:Y:S01]  /*12160*/  LEA.HI R8, R8, R9, RZ, 0x3 ;  /* 0x0000000908087211 */ /* 0x000fe200078f18ff */
[C---:B------:R-:W-:Y:S01]  /*12170*/  FMUL.FTZ R119, R5.reuse, R119 ;  /* 0x0000007705777220 */ /* 0x040fe20000410000 */
[C---:B------:R-:W-:Y:S01]  /*12180*/  FMUL.FTZ R118, R5.reuse, R118 ;  /* 0x0000007605767220 */ /* 0x040fe20000410000 */
[C---:B------:R-:W-:Y:S01]  /*12190*/  FMUL.FTZ R123, R5.reuse, R123 ;  /* 0x0000007b057b7220 */ /* 0x040fe20000410000 */
[----:B------:R-:W-:Y:S01]  /*121a0*/  LOP3.LUT R8, R8, 0xfffffff8, RZ, 0xc0, !PT ;  /* 0xfffffff808087812 */ /* 0x000fe200078ec0ff */
[C---:B------:R-:W-:Y:S01]  /*121b0*/  FMUL.FTZ R122, R5.reuse, R122 ;  /* 0x0000007a057a7220 */ /* 0x040fe20000410000 */
[C---:B------:R-:W-:Y:S01]  /*121c0*/  FMUL.FTZ R127, R5.reuse, R127 ;  /* 0x0000007f057f7220 */ /* 0x040fe20000410000 */
[----:B------:R-:W-:Y:S01]  /*121d0*/  FMUL.FTZ R126, R5, R126 ;  /* 0x0000007e057e7220 */ /* 0x000fe20000410000 */
[----:B------:R-:W-:Y:S01]  /*121e0*/  IADD3 R8, R9, -R8, RZ ;  /* 0x8000000809087210 */ /* 0x000fe20007ffe0ff */
        /* <DEDUP_REMOVED lines=16> */
[----:B------:R-:W-:Y:S01]  /*122f0*/  LEA.HI R5, R7, R4, RZ, 0x5 ;  /* 0x0000000407057211 */ /* 0x000fe200078f28ff */
[----:B------:R-:W1:Y:S01]  /*12300*/  @P3 MUFU.LG2 R0, R0 ;  /* 0x0000000000003308 */ /* 0x000e620000000c00 */
[----:B------:R-:W-:-:S02]  /*12310*/  LOP3.LUT R9, R6, 0x3ffffffc, RZ, 0xc0, !PT ;  /* 0x3ffffffc06097812 */ /* 0x000fc400078ec0ff */
[----:B------:R-:W-:Y:S02]  /*12320*/  SHF.L.U32 R10, R8, 0x6, RZ ;  /* 0x00000006080a7819 */ /* 0x000fe400000006ff */
[----:B------:R-:W-:Y:S02]  /*12330*/  SHF.R.S32.HI R6, RZ, 0x5, R5 ;  /* 0x00000005ff067819 */ /* 0x000fe40000011405 */
[----:B------:R-:W-:Y:S02]  /*12340*/  IADD3 R9, -R9, R4, RZ ;  /* 0x0000000409097210 */ /* 0x000fe40007ffe1ff */
[----:B------:R-:W-:Y:S02]  /*12350*/  LOP3.LUT R10, R10, 0x1c0, RZ, 0xc0, !PT ;  /* 0x000001c00a0a7812 */ /* 0x000fe400078ec0ff */
[----:B------:R-:W-:Y:S02]  /*12360*/  LOP3.LUT R11, R8, 0x1, RZ, 0xc0, !PT ;  /* 0x00000001080b7812 */ /* 0x000fe400078ec0ff */
[----:B------:R-:W-:-:S02]  /*12370*/  LEA R9, R6, R9, 0x9 ;  /* 0x0000000906097211 */ /* 0x000fc400078e48ff */
[----:B------:R-:W-:Y:S02]  /*12380*/  LEA.HI R10, R10, R10, RZ, 0x1d ;  /* 0x0000000a0a0a7211 */ /* 0x000fe400078fe8ff */
[----:B------:R-:W-:Y:S01]  /*12390*/  ISETP.NE.U32.AND P0, PT, R11, 0x1, PT ;  /* 0x000000010b00780c */ /* 0x000fe20003f05070 */
[----:B-1----:R-:W-:Y:S01]  /*123a0*/  @P3 FMUL.FTZ R0, R0, 0.69314718246459960938 ;  /* 0x3f31721800003820 */ /* 0x002fe20000410000 */
[----:B------:R-:W-:Y:S02]  /*123b0*/  LEA R9, R9, R10, 0x1 ;  /* 0x0000000a09097211 */ /* 0x000fe400078e08ff */
[----:B------:R-:W-:Y:S02]  /*123c0*/  R2P PR, R8, 0x6 ;  /* 0x0000000608007804 */ /* 0x000fe40000000000 */
[----:B------:R-:W-:Y:S01]  /*123d0*/  LEA R9, R9, UR4, 0x1 ;  /* 0x0000000409097c11 */ /* 0x000fe2000f8e08ff */
[----:B------:R-:W-:Y:S01]  /*123e0*/  @UP0 ULDC.64 UR4, c[0x0][0x298] ;  /* 0x0000a60000040ab9 */ /* 0x000fe20000000a00 */
[----:B------:R-:W-:Y:S01]  /*123f0*/  MOV R8, 0x20 ;  /* 0x0000002000087802 */ /* 0x000fe20000000f00 */
[----:B------:R-:W-:Y:S01]  /*12400*/  @UP0 UIMAD.WIDE.U32 UR8, UR17, UR4, URZ ;  /* 0x00000004110802a5 */ /* 0x000fe2000f8e003f */
[----:B------:R-:W-:-:S02]  /*12410*/  MOV R10, 0x40 ;  /* 0x00000040000a7802 */ /* 0x000fc40000000f00 */
[C---:B------:R-:W-:Y:S01]  /*12420*/  IADD3 R11, R9.reuse, -0x10, RZ ;  /* 0xfffffff0090b7810 */ /* 0x040fe20007ffe0ff */
[----:B------:R-:W-:Y:S01]  /*12430*/  @UP0 UIMAD UR7, UR17, UR5, UR9 ;  /* 0x00000005110702a4 */ /* 0x000fe2000f8e0209 */
[----:B------:R-:W-:Y:S02]  /*12440*/  SEL R8, R8, 0xffffffe0, !P1 ;  /* 0xffffffe008087807 */ /* 0x000fe40004800000 */
[----:B------:R-:W-:Y:S02]  /*12450*/  @P0 IADD3 R11, R9, 0x10, RZ ;  /* 0x00000010090b0810 */ /* 0x000fe40007ffe0ff */
[----:B------:R-:W-:Y:S02]  /*12460*/  F2FP.BF16.F32.PACK_AB R160, R161, R160 ;  /* 0x000000a0a1a0723e */ /* 0x000fe400000010ff */
[----:B------:R-:W-:Y:S02]  /*12470*/  F2FP.BF16.F32.PACK_AB R162, R163, R162 ;  /* 0x000000a2a3a2723e */ /* 0x000fe400000010ff */
[----:B------:R-:W-:Y:S01]  /*12480*/  SEL R10, R10, 0xffffffc0, !P2 ;  /* 0xffffffc00a0a7807 */ /* 0x000fe20005000000 */
[----:B------:R-:W-:Y:S01]  /*12490*/  STS [R9], R160 ;  /* 0x000000a009007388 */ /* 0x000fe20000000800 */
[----:B------:R-:W-:-:S02]  /*124a0*/  F2FP.BF16.F32.PACK_AB R36, R37, R36 ;  /* 0x000000242524723e */ /* 0x000fc400000010ff */
[----:B------:R-:W-:Y:S01]  /*124b0*/  F2FP.BF16.F32.PACK_AB R38, R39, R38 ;  /* 0x000000262726723e */ /* 0x000fe200000010ff */
[----:B------:R-:W-:Y:S01]  /*124c0*/  STS [R9+0x400], R162 ;  /* 0x000400a209007388 */ /* 0x000fe20000000800 */
[----:B------:R-:W-:Y:S02]  /*124d0*/  F2FP.BF16.F32.PACK_AB R40, R41, R40 ;  /* 0x000000282928723e */ /* 0x000fe400000010ff */
[----:B------:R-:W-:Y:S01]  /*124e0*/  F2FP.BF16.F32.PACK_AB R42, R43, R42 ;  /* 0x0000002a2b2a723e */ /* 0x000fe200000010ff */
[----:B------:R-:W-:Y:S01]  /*124f0*/  STS [R11], R36 ;  /* 0x000000240b007388 */ /* 0x000fe20000000800 */
[----:B------:R-:W-:Y:S02]  /*12500*/  IADD3 R13, R9, R8, RZ ;  /* 0x00000008090d7210 */ /* 0x000fe40007ffe0ff */
[----:B------:R-:W-:Y:S01]  /*12510*/  F2FP.BF16.F32.PACK_AB R44, R45, R44 ;  /* 0x0000002c2d2c723e */ /* 0x000fe200000010ff */
[----:B------:R-:W-:Y:S01]  /*12520*/  STS [R11+0x400], R38 ;  /* 0x000400260b007388 */ /* 0x000fe20000000800 */
[----:B------:R-:W-:-:S02]  /*12530*/  F2FP.BF16.F32.PACK_AB R46, R47, R46 ;  /* 0x0000002e2f2e723e */ /* 0x000fc400000010ff */
[----:B------:R-:W-:Y:S01]  /*12540*/  IADD3 R15, R8, R11, RZ ;  /* 0x0000000b080f7210 */ /* 0x000fe20007ffe0ff */
[----:B------:R-:W-:Y:S01]  /*12550*/  STS [R13], R40 ;  /* 0x000000280d007388 */ /* 0x000fe20000000800 */
[----:B------:R-:W-:Y:S02]  /*12560*/  F2FP.BF16.F32.PACK_AB R48, R49, R48 ;  /* 0x000000303130723e */ /* 0x000fe400000010ff */
[----:B------:R-:W-:Y:S01]  /*12570*/  F2FP.BF16.F32.PACK_AB R50, R51, R50 ;  /* 0x000000323332723e */ /* 0x000fe200000010ff */
[----:B------:R-:W-:Y:S01]  /*12580*/  STS [R13+0x400], R42 ;  /* 0x0004002a0d007388 */ /* 0x000fe20000000800 */
[----:B------:R-:W-:Y:S02]  /*12590*/  IADD3 R17, R9, R10, RZ ;  /* 0x0000000a09117210 */ /* 0x000fe40007ffe0ff */
[----:B------:R-:W-:Y:S01]  /*125a0*/  F2FP.BF16.F32.PACK_AB R52, R53, R52 ;  /* 0x000000343534723e */ /* 0x000fe200000010ff */
[----:B------:R-:W-:Y:S01]  /*125b0*/  STS [R15], R44 ;  /* 0x0000002c0f007388 */ /* 0x000fe20000000800 */
[----:B------:R-:W-:-:S02]  /*125c0*/  F2FP.BF16.F32.PACK_AB R54, R55, R54 ;  /* 0x000000363736723e */ /* 0x000fc400000010ff */
[----:B------:R-:W-:Y:S01]  /*125d0*/  IADD3 R19, R10, R11, RZ ;  /* 0x0000000b0a137210 */ /* 0x000fe20007ffe0ff */
        /* <DEDUP_REMOVED lines=10> */
[----:B------:R-:W-:Y:S01]  /*12680*/  F2FP.BF16.F32.PACK_AB R64, R65, R64 ;  /* 0x000000404140723e */ /* 0x000fe200000010ff */
[----:B------:R-:W1:Y:S01]  /*12690*/  @P3 LDC R10, c[0x0][0x2e8] ;  /* 0x0000ba00ff0a3b82 */ /* 0x000e620000000800 */
[----:B------:R-:W-:Y:S01]  /*126a0*/  F2FP.BF16.F32.PACK_AB R66, R67, R66 ;  /* 0x000000424342723e */ /* 0x000fe200000010ff */
[----:B------:R-:W-:Y:S01]  /*126b0*/  STS [R19+0x400], R54 ;  /* 0x0004003613007388 */ /* 0x000fe20000000800 */
[----:B------:R-:W-:Y:S02]  /*126c0*/  F2FP.BF16.F32.PACK_AB R68, R69, R68 ;  /* 0x000000444544723e */ /* 0x000fe400000010ff */
[----:B------:R-:W-:Y:S01]  /*126d0*/  F2FP.BF16.F32.PACK_AB R70, R71, R70 ;  /* 0x000000464746723e */ /* 0x000fe200000010ff */
[----:B------:R-:W-:Y:S01]  /*126e0*/  STS [R21], R56 ;  /* 0x0000003815007388 */ /* 0x000fe20000000800 */
[----:B------:R-:W-:-:S02]  /*126f0*/  F2FP.BF16.F32.PACK_AB R72, R73, R72 ;  /* 0x000000484948723e */ /* 0x000fc400000010ff */
[----:B------:R-:W-:Y:S01]  /*12700*/  F2FP.BF16.F32.PACK_AB R74, R75, R74 ;  /* 0x0000004a4b4a723e */ /* 0x000fe200000010ff */
[----:B------:R-:W-:Y:S01]  /*12710*/  STS [R21+0x400], R58 ;  /* 0x0004003a15007388 */ /* 0x000fe20000000800 */
[----:B------:R-:W-:Y:S02]  /*12720*/  F2FP.BF16.F32.PACK_AB R76, R77, R76 ;  /* 0x0000004c4d4c723e */ /* 0x000fe400000010ff */
[----:B------:R-:W-:Y:S01]  /*12730*/  F2FP.BF16.F32.PACK_AB R78, R79, R78 ;  /* 0x0000004e4f4e723e */ /* 0x000fe200000010ff */
[----:B------:R-:W-:Y:S01]  /*12740*/  STS [R23], R60 ;  /* 0x0000003c17007388 */ /* 0x000fe20000000800 */
[----:B------:R-:W-:Y:S02]  /*12750*/  F2FP.BF16.F32.PACK_AB R80, R81, R80 ;  /* 0x000000505150723e */ /* 0x000fe400000010ff */
[----:B------:R-:W-:Y:S01]  /*12760*/  F2FP.BF16.F32.PACK_AB R82, R83, R82 ;  /* 0x000000525352723e */ /* 0x000fe200000010ff */
[----:B------:R-:W-:Y:S01]  /*12770*/  STS [R23+0x400], R62 ;  /* 0x0004003e17007388 */ /* 0x000fe20000000800 */
[----:B------:R-:W-:-:S02]  /*12780*/  F2FP.BF16.F32.PACK_AB R84, R85, R84 ;  /* 0x000000545554723e */ /* 0x000fc400000010ff */
[----:B------:R-:W-:Y:S01]  /*12790*/  F2FP.BF16.F32.PACK_AB R86, R87, R86 ;  /* 0x000000565756723e */ /* 0x000fe200000010ff */
[----:B------:R-:W-:Y:S01]  /*127a0*/  STS [R9+0x2000], R64 ;  /* 0x0020004009007388 */ /* 0x000fe20000000800 */
[----:B------:R-:W-:Y:S02]  /*127b0*/  F2FP.BF16.F32.PACK_AB R88, R89, R88 ;  /* 0x000000585958723e */ /* 0x000fe400000010ff */
[----:B------:R-:W-:Y:S01]  /*127c0*/  F2FP.BF16.F32.PACK_AB R90, R91, R90 ;  /* 0x0000005a5b5a723e */ /* 0x000fe200000010ff */
[----:B------:R-:W-:Y:S01]  /*127d0*/  STS [R9+0x2400], R66 ;  /* 0x0024004209007388 */ /* 0x000fe20000000800 */
        /* <DEDUP_REMOVED lines=51> */
[----:B------:R-:W-:Y:S02]  /*12b10*/  PLOP3.LUT P0, PT, PT, PT, UP0, 0x80, 0x0 ;  /* 0x000000000000781c */ /* 0x000fe40003f0f008 */
[----:B------:R-:W-:Y:S01]  /*12b20*/  ISETP.NE.AND P1, PT, RZ, UR6, PT ;  /* 0x00000006ff007c0c */ /* 0x000fe2000bf25270 */
[----:B------:R-:W-:Y:S01]  /*12b30*/  STS [R11+0x4400], R102 ;  /* 0x004400660b007388 */ /* 0x000fe20000000800 */
[----:B------:R-:W-:-:S03]  /*12b40*/  MOV R8, 0x7f800000 ;  /* 0x7f80000000087802 */ /* 0x000fc60000000f00 */
[----:B------:R-:W-:Y:S04]  /*12b50*/  STS [R13+0x4000], R104 ;  /* 0x004000680d007388 */ /* 0x000fe80000000800 */
        /* <DEDUP_REMOVED lines=12> */
[----:B------:R2:W-:Y:S04]  /*12c20*/  STS [R9+0x6400], R130 ;  /* 0x0064008209007388 */ /* 0x0005e80000000800 */
[----:B------:R-:W-:Y:S04]  /*12c30*/  STS [R11+0x6000], R132 ;  /* 0x006000840b007388 */ /* 0x000fe80000000800 */
[----:B------:R3:W-:Y:S04]  /*12c40*/  STS [R11+0x6400], R134 ;  /* 0x006400860b007388 */ /* 0x0007e80000000800 */
[----:B------:R-:W-:Y:S04]  /*12c50*/  STS [R13+0x6000], R136 ;  /* 0x006000880d007388 */ /* 0x000fe80000000800 */
[----:B------:R4:W-:Y:S04]  /*12c60*/  STS [R13+0x6400], R138 ;  /* 0x0064008a0d007388 */ /* 0x0009e80000000800 */
[----:B------:R1:W-:Y:S04]  /*12c70*/  STS [R15+0x6000], R156 ;  /* 0x0060009c0f007388 */ /* 0x0003e80000000800 */
[----:B------:R1:W-:Y:S01]  /*12c80*/  STS [R15+0x6400], R158 ;  /* 0x0064009e0f007388 */ /* 0x0003e20000000800 */
[----:B--2---:R-:W-:-:S03]  /*12c90*/  MOV R9, 0x7f800000 ;  /* 0x7f80000000097802 */ /* 0x004fc60000000f00 */
[----:B------:R2:W-:Y:S04]  /*12ca0*/  STS [R17+0x6000], R140 ;  /* 0x0060008c11007388 */ /* 0x0005e80000000800 */
[----:B------:R2:W-:Y:S01]  /*12cb0*/  STS [R17+0x6400], R142 ;  /* 0x0064008e11007388 */ /* 0x0005e20000000800 */
[----:B---3--:R-:W3:Y:S03]  /*12cc0*/  @P4 LDC R11, c[0x0][0x2e8] ;  /* 0x0000ba00ff0b4b82 */ /* 0x008ee60000000800 */
[----:B------:R2:W-:Y:S04]  /*12cd0*/  STS [R19+0x6000], R152 ;  /* 0x0060009813007388 */ /* 0x0005e80000000800 */
[----:B------:R2:W-:Y:S01]  /*12ce0*/  STS [R19+0x6400], R154 ;  /* 0x0064009a13007388 */ /* 0x0005e20000000800 */
[----:B----4-:R-:W-:-:S03]  /*12cf0*/  @P4 FMUL.FTZ R13, R2, 0.69314718246459960938 ;  /* 0x3f317218020d4820 */ /* 0x010fc60000410000 */
[----:B------:R2:W-:Y:S04]  /*12d00*/  STS [R21+0x6000], R144 ;  /* 0x0060009015007388 */ /* 0x0005e80000000800 */
[----:B------:R2:W-:Y:S04]  /*12d10*/  STS [R21+0x6400], R146 ;  /* 0x0064009215007388 */ /* 0x0005e80000000800 */
[----:B------:R2:W-:Y:S04]  /*12d20*/  STS [R23+0x6000], R148 ;  /* 0x0060009417007388 */ /* 0x0005e80000000800 */
[----:B------:R2:W-:Y:S01]  /*12d30*/  STS [R23+0x6400], R150 ;  /* 0x0064009617007388 */ /* 0x0005e20000000800 */
[----:B-1----:R-:W-:Y:S05]  /*12d40*/  @P0 BRA `(.L_x_767) ;  /* 0x00000000001c0947 */ /* 0x002fea0003800000 */
[----:B------:R-:W1:Y:S01]  /*12d50*/  S2UR UR7, SR_CTAID.Y ;  /* 0x00000000000779c3 */ /* 0x000e620000002600 */
[----:B------:R-:W-:Y:S01]  /*12d60*/  ULDC.64 UR4, c[0x0][0x290] ;  /* 0x0000a40000047ab9 */ /* 0x000fe20000000a00 */
[----:B-1----:R-:W-:Y:S02]  /*12d70*/  USHF.R.S32.HI UR6, URZ, 0x1f, UR7 ;  /* 0x0000001f3f067899 */ /* 0x002fe40008011407 */
[----:B------:R-:W-:Y:S02]  /*12d80*/  UIMAD.WIDE.U32 UR8, UR7, UR4, URZ ;  /* 0x00000004070872a5 */ /* 0x000fe4000f8e003f */
[----:B------:R-:W-:-:S04]  /*12d90*/  UIMAD UR6, UR6, UR4, URZ ;  /* 0x00000004060672a4 */ /* 0x000fc8000f8e023f */
[----:B------:R-:W-:-:S04]  /*12da0*/  UIMAD UR5, UR7, UR5, UR6 ;  /* 0x00000005070572a4 */ /* 0x000fc8000f8e0206 */
[----:B------:R-:W-:-:S12]  /*12db0*/  UIADD3 UR7, UR9, UR5, URZ ;  /* 0x0000000509077290 */ /* 0x000fd8000fffe03f */
.L_x_767:
[----:B---3--:R-:W-:Y:S01]  /*12dc0*/  @P4 FFMA.FTZ R8, R164, R11, R13 ;  /* 0x0000000ba4084223 */ /* 0x008fe2000001000d */
[----:B------:R-:W-:Y:S01]  /*12dd0*/  @P3 FFMA.FTZ R9, R3, R10, R0 ;  /* 0x0000000a03093223 */ /* 0x000fe20000010000 */
[----:B------:R-:W-:Y:S06]  /*12de0*/  @!P1 BRA `(.L_x_768) ;  /* 0x00000000001c9947 */ /* 0x000fec0003800000 */
[----:B------:R-:W1:Y:S01]  /*12df0*/  S2UR UR5, SR_CTAID.Y ;  /* 0x00000000000579c3 */ /* 0x000e620000002600 */
[----:B------:R-:W-:-:S07]  /*12e00*/  ULDC UR4, c[0x0][0x2c4] ;  /* 0x0000b10000047ab9 */ /* 0x000fce0000000800 */
[----:B------:R-:W3:Y:S01]  /*12e10*/  S2UR UR6, SR_CTAID.Z ;  /* 0x00000000000679c3 */ /* 0x000ee20000002700 */
[----:B-1----:R-:W-:-:S03]  /*12e20*/  @!UP0 UIMAD UR17, UR5, UR4, URZ ;  /* 0x00000004051182a4 */ /* 0x002fc6000f8e023f */
[----:B------:R-:W-:Y:S02]  /*12e30*/  ULDC UR4, c[0x0][0x2e4] ;  /* 0x0000b90000047ab9 */ /* 0x000fe40000000800 */
[----:B---3--:R-:W-:Y:S01]  /*12e40*/  UIMAD UR17, UR6, UR4, UR17 ;  /* 0x00000004061172a4 */ /* 0x008fe2000f8e0211 */
[----:B------:R-:W-:Y:S05]  /*12e50*/  BRA `(.L_x_769) ;  /* 0x0000000000187947 */ /* 0x000fea0003800000 */
.L_x_768:
[----:B------:R-:W-:Y:S01]  /*12e60*/  S2UR UR6, SR_CTAID.Z ;  /* 0x00000000000679c3 */ /* 0x000fe20000002700 */
[----:B------:R-:W-:Y:S01]  /*12e70*/  ULDC UR4, c[0x0][0x270] ;  /* 0x00009c0000047ab9 */ /* 0x000fe20000000800 */
[----:B------:R-:W-:-:S06]  /*12e80*/  ULDC UR17, c[0x0][0x2c4] ;  /* 0x0000b10000117ab9 */ /* 0x000fcc0000000800 */
[----:B------:R-:W1:Y:S02]  /*12e90*/  S2UR UR5, SR_CTAID.Y ;  /* 0x00000000000579c3 */ /* 0x000e640000002600 */
[----:B-1----:R-:W-:-:S04]  /*12ea0*/  UIMAD UR4, UR5, UR4, UR6 ;  /* 0x00000004050472a4 */ /* 0x002fc8000f8e0206 */
[----:B------:R-:W-:Y:S02]  /*12eb0*/  UIMAD UR17, UR4, UR17, URZ ;  /* 0x00000011041172a4 */ /* 0x000fe4000f8e023f */
.L_x_769:
[----:B------:R-:W1:Y:S01]  /*12ec0*/  S2R R12, SR_TID.X ;  /* 0x00000000000c7919 */ /* 0x000e620000002100 */
[----:B------:R-:W-:Y:S01]  /*12ed0*/  LOP3.LUT R5, R5, 0xffffffe0, RZ, 0xc0, !PT ;  /* 0xffffffe005057812 */ /* 0x000fe200078ec0ff */
[----:B------:R-:W-:Y:S01]  /*12ee0*/  BSSY B0, `(.L_x_770) ;  /* 0x000001e000007945 */ /* 0x000fe20003800000 */
[----:B------:R-:W-:Y:S01]  /*12ef0*/  SHF.R.S32.HI R11, RZ, 0x1f, R6 ;  /* 0x0000001fff0b7819 */ /* 0x000fe20000011406 */
[----:B------:R-:W-:Y:S02]  /*12f00*/  BAR.SYNC.DEFER_BLOCKING 0x0 ;  /* 0x0000000000007b1d */ /* 0x000fe40000010000 */
[----:B------:R-:W-:Y:S01]  /*12f10*/  IMAD.IADD R5, R4, 0x1, -R5 ;  /* 0x0000000104057824 */ /* 0x000fe200078e0a05 */
[----:B------:R-:W-:-:S04]  /*12f20*/  LEA.HI R11, R11, R6, RZ, 0x2 ;  /* 0x000000060b0b7211 */ /* 0x000fc800078f10ff */
[----:B------:R-:W-:Y:S02]  /*12f30*/  LOP3.LUT P0, RZ, R5, 0x3, RZ, 0xc0, !PT ;  /* 0x0000000305ff7812 */ /* 0x000fe4000780c0ff */
[----:B------:R-:W-:Y:S02]  /*12f40*/  LOP3.LUT R11, R11, 0xffffffc, RZ, 0xc0, !PT ;  /* 0x0ffffffc0b0b7812 */ /* 0x000fe400078ec0ff */
[----:B-1----:R-:W-:-:S04]  /*12f50*/  SHF.R.S32.HI R25, RZ, 0x1f, R12 ;  /* 0x0000001fff197819 */ /* 0x002fc8000001140c */
[----:B------:R-:W-:-:S04]  /*12f60*/  LEA.HI R3, R25, R12, RZ, 0x5 ;  /* 0x0000000c19037211 */ /* 0x000fc800078f28ff */
[----:B------:R-:W-:-:S05]  /*12f70*/  LOP3.LUT R3, R3, 0xffffffe0, RZ, 0xc0, !PT ;  /* 0xffffffe003037812 */ /* 0x000fca00078ec0ff */
[----:B------:R-:W-:-:S05]  /*12f80*/  IMAD.IADD R3, R12, 0x1, -R3 ;  /* 0x000000010c037824 */ /* 0x000fca00078e0a03 */
[----:B------:R-:W-:-:S04]  /*12f90*/  SHF.R.S32.HI R0, RZ, 0x1f, R3 ;  /* 0x0000001fff007819 */ /* 0x000fc80000011403 */
[----:B------:R-:W-:Y:S01]  /*12fa0*/  LEA.HI R0, R0, R3, RZ, 0x2 ;  /* 0x0000000300007211 */ /* 0x000fe200078f10ff */
[----:B------:R-:W-:-:S03]  /*12fb0*/  IMAD.IADD R3, R6, 0x1, -R11 ;  /* 0x0000000106037824 */ /* 0x000fc600078e0a0b */
[----:B------:R-:W-:-:S05]  /*12fc0*/  SHF.R.S32.HI R0, RZ, 0x2, R0 ;  /* 0x00000002ff007819 */ /* 0x000fca0000011400 */
[----:B------:R-:W-:Y:S01]  /*12fd0*/  IMAD R3, R3, 0x10, R0 ;  /* 0x0000001003037824 */ /* 0x000fe200078e0200 */
[----:B------:R-:W-:Y:S06]  /*12fe0*/  @P0 BRA `(.L_x_771) ;  /* 0x0000000000340947 */ /* 0x000fec0003800000 */
[----:B------:R-:W1:Y:S01]  /*12ff0*/  S2UR UR4, SR_CTAID.X ;  /* 0x00000000000479c3 */ /* 0x000e620000002500 */
[C---:B------:R-:W-:Y:S01]  /*13000*/  VIADD R2, R3.reuse, 0x8 ;  /* 0x0000000803027836 */ /* 0x040fe20000000000 */
[----:B------:R-:W-:-:S04]  /*13010*/  ISETP.GE.AND P2, PT, R3, UR14, PT ;  /* 0x0000000e03007c0c */ /* 0x000fc8000bf46270 */
[----:B------:R-:W-:Y:S01]  /*13020*/  ISETP.GE.AND P1, PT, R2, UR14, PT ;  /* 0x0000000e02007c0c */ /* 0x000fe2000bf26270 */
[----:B-1----:R-:W-:-:S04]  /*13030*/  ULEA UR4, UR4, UR17, 0x6 ;  /* 0x0000001104047291 */ /* 0x002fc8000f8e303f */
[----:B------:R-:W-:Y:S02]  /*13040*/  USHF.R.S32.HI UR9, URZ, 0x1f, UR4 ;  /* 0x0000001f3f097899 */ /* 0x000fe40008011404 */
[----:B------:R-:W-:Y:S01]  /*13050*/  IADD3 R0, P0, R3, UR4, RZ ;  /* 0x0000000403007c10 */ /* 0x000fe2000ff1e0ff */
[----:B------:R-:W-:-:S03]  /*13060*/  ULDC.64 UR4, c[0x0][0x2b0] ;  /* 0x0000ac0000047ab9 */ /* 0x000fc60000000a00 */
[----:B------:R-:W-:Y:S02]  /*13070*/  LEA.HI.X.SX32 R3, R3, UR9, 0x1, P0 ;  /* 0x0000000903037c11 */ /* 0x000fe400080f0eff */
[----:B------:R-:W-:-:S04]  /*13080*/  LEA R2, P0, R0, UR4, 0x2 ;  /* 0x0000000400027c11 */ /* 0x000fc8000f8010ff */
[----:B------:R-:W-:-:S05]  /*13090*/  LEA.HI.X R3, R0, UR5, R3, 0x2, P0 ;  /* 0x0000000500037c11 */ /* 0x000fca00080f1403 */
[----:B------:R1:W-:Y:S04]  /*130a0*/  @!P2 STG.E desc[UR24][R2.64], R8 ;  /* 0x000000080200a986 */ /* 0x0003e8000c101918 */
[----:B------:R1:W-:Y:S02]  /*130b0*/  @!P1 STG.E desc[UR24][R2.64+0x20], R9 ;  /* 0x0000200902009986 */ /* 0x0003e4000c101918 */
.L_x_771:
[----:B------:R-:W-:Y:S05]  /*130c0*/  BSYNC B0 ;  /* 0x0000000000007941 */ /* 0x000fea0003800000 */
.L_x_770:
[----:B------:R-:W3:Y:S01]  /*130d0*/  S2UR UR5, SR_CTAID.X ;  /* 0x00000000000579c3 */ /* 0x000ee20000002500 */
[----:B------:R-:W-:Y:S01]  /*130e0*/  LEA.HI R0, R7, R4, RZ, 0x3 ;  /* 0x0000000407007211 */ /* 0x000fe200078f18ff */
[----:B-1----:R1:W4:Y:S01]  /*130f0*/  LDS.128 R8, [R238+0x1800] ;  /* 0x00180000ee087984 */ /* 0x0023220000000c00 */
[----:B------:R-:W-:Y:S01]  /*13100*/  SHF.R.S32.HI R241, RZ, 0x1f, R240 ;  /* 0x0000001ffff17819 */ /* 0x000fe200000114f0 */
[----:B------:R-:W-:Y:S01]  /*13110*/  BSSY B0, `(.L_x_772) ;  /* 0x0000031000007945 */ /* 0x000fe20003800000 */
[----:B------:R-:W-:Y:S01]  /*13120*/  SHF.R.S32.HI R0, RZ, 0x3, R0 ;  /* 0x00000003ff007819 */ /* 0x000fe20000011400 */
[----:B--2---:R1:W2:Y:S01]  /*13130*/  LDS.128 R20, [R238] ;  /* 0x00000000ee147984 */ /* 0x0042a20000000c00 */
[----:B------:R-:W-:Y:S01]  /*13140*/  LEA.HI R25, R25, R12, RZ, 0x3 ;  /* 0x0000000c19197211 */ /* 0x000fe200078f18ff */
[----:B------:R-:W5:Y:S02]  /*13150*/  LDC.64 R2, c[0x0][0x298] ;  /* 0x0000a600ff027b82 */ /* 0x000f640000000a00 */
[----:B------:R-:W-:Y:S01]  /*13160*/  VIADD R5, R0, 0x10 ;  /* 0x0000001000057836 */ /* 0x000fe20000000000 */
[----:B------:R1:W1:Y:S01]  /*13170*/  LDS.128 R16, [R238+0x2000] ;  /* 0x00200000ee107984 */ /* 0x0002620000000c00 */
[----:B------:R-:W-:-:S03]  /*13180*/  SHF.R.S32.HI R25, RZ, 0x3, R25 ;  /* 0x00000003ff197819 */ /* 0x000fc60000011419 */
[----:B------:R-:W-:Y:S01]  /*13190*/  ISETP.GE.AND P2, PT, R5, UR14, PT ;  /* 0x0000000e05007c0c */ /* 0x000fe2000bf46270 */
[----:B------:R-:W4:Y:S01]  /*131a0*/  LDC.64 R26, c[0x0][0x2a0] ;  /* 0x0000a800ff1a7b82 */ /* 0x000f220000000a00 */
[----:B------:R-:W-:Y:S01]  /*131b0*/  VIADD R5, R0, 0x20 ;  /* 0x0000002000057836 */ /* 0x000fe20000000000 */
[----:B------:R-:W-:-:S04]  /*131c0*/  SHF.R.S32.HI R25, RZ, 0x1f, R25 ;  /* 0x0000001fff197819 */ /* 0x000fc80000011419 */
[----:B------:R-:W-:Y:S01]  /*131d0*/  ISETP.GE.AND P1, PT, R5, UR14, PT ;  /* 0x0000000e05007c0c */ /* 0x000fe2000bf26270 */
[----:B---3--:R-:W-:-:S04]  /*131e0*/  USHF.L.U32 UR5, UR5, 0x6, URZ ;  /* 0x0000000605057899 */ /* 0x008fc8000800063f */
[----:B------:R-:W-:Y:S02]  /*131f0*/  USHF.R.S32.HI UR4, URZ, 0x1f, UR5 ;  /* 0x0000001f3f047899 */ /* 0x000fe40008011405 */
[----:B-----5:R-:W-:-:S04]  /*13200*/  IMAD.WIDE.U32 R12, R2, UR5, R240 ;  /* 0x00000005020c7c25 */ /* 0x020fc8000f8e00f0 */
[----:B------:R-:W-:Y:S01]  /*13210*/  IMAD R4, R2, UR4, RZ ;  /* 0x0000000402047c24 */ /* 0x000fe2000f8e02ff */
[----:B------:R-:W-:Y:S01]  /*13220*/  USHF.R.S32.HI UR4, URZ, 0x1f, UR6 ;  /* 0x0000001f3f047899 */ /* 0x000fe20008011406 */
[----:B------:R-:W-:Y:S02]  /*13230*/  IADD3 R12, P0, R12, UR8, RZ ;  /* 0x000000080c0c7c10 */ /* 0x000fe4000ff1e0ff */
[----:B------:R-:W-:Y:S01]  /*13240*/  IMAD R7, R3, UR5, R4 ;  /* 0x0000000503077c24 */ /* 0x000fe2000f8e0204 */
[----:B------:R-:W-:Y:S01]  /*13250*/  UIADD3 UR5, -UR5, UR19, URZ ;  /* 0x0000001305057290 */ /* 0x000fe2000fffe13f */
[----:B------:R-:W-:Y:S02]  /*13260*/  VIADD R4, R0, 0x30 ;  /* 0x0000003000047836 */ /* 0x000fe40000000000 */
[----:B----4-:R-:W-:Y:S01]  /*13270*/  IMAD R6, R26, UR4, RZ ;  /* 0x000000041a067c24 */ /* 0x010fe2000f8e02ff */
[----:B------:R-:W-:Y:S02]  /*13280*/  IADD3.X R13, R13, UR7, R7, P0, !PT ;  /* 0x000000070d0d7c10 */ /* 0x000fe400087fe407 */
[----:B------:R-:W-:Y:S01]  /*13290*/  ISETP.GE.AND P0, PT, R4, UR14, PT ;  /* 0x0000000e04007c0c */ /* 0x000fe2000bf06270 */
[----:B------:R-:W-:Y:S01]  /*132a0*/  IMAD R29, R27, UR6, R6 ;  /* 0x000000061b1d7c24 */ /* 0x000fe2000f8e0206 */
[----:B------:R-:W-:Y:S01]  /*132b0*/  ISETP.GE.AND P3, PT, R0, UR5, PT ;  /* 0x0000000500007c0c */ /* 0x000fe2000bf66270 */
[----:B------:R-:W-:Y:S01]  /*132c0*/  IMAD.WIDE.U32 R26, R26, UR6, R12 ;  /* 0x000000061a1a7c25 */ /* 0x000fe2000f8e000c */
[----:B------:R3:W4:Y:S03]  /*132d0*/  LDS.128 R4, [R238+0x6000] ;  /* 0x00600000ee047984 */ /* 0x0007260000000c00 */
[----:B------:R-:W-:Y:S01]  /*132e0*/  IMAD.IADD R29, R29, 0x1, R27 ;  /* 0x000000011d1d7824 */ /* 0x000fe200078e021b */
[----:B------:R3:W1:Y:S07]  /*132f0*/  LDS.128 R12, [R238+0x4000] ;  /* 0x00400000ee0c7984 */ /* 0x00066e0000000c00 */
[----:B--2---:R-:W-:Y:S05]  /*13300*/  @P3 BRA `(.L_x_773) ;  /* 0x0000000000443947 */ /* 0x004fea0003800000 */
[-C--:B------:R-:W-:Y:S01]  /*13310*/  IMAD R24, R25, R2.reuse, RZ ;  /* 0x0000000219187224 */ /* 0x080fe200078e02ff */
[----:B------:R-:W-:Y:S01]  /*13320*/  ULDC.64 UR4, c[0x0][0x280] ;  /* 0x0000a00000047ab9 */ /* 0x000fe20000000a00 */
[----:B------:R-:W-:Y:S01]  /*13330*/  IMAD.MOV.U32 R28, RZ, RZ, R26 ;  /* 0x000000ffff1c7224 */ /* 0x000fe200078e001a */
[----:B------:R-:W-:Y:S01]  /*13340*/  ULDC UR6, c[0x0][0x2d0] ;  /* 0x0000b40000067ab9 */ /* 0x000fe20000000800 */
[----:B------:R-:W-:Y:S01]  /*13350*/  IMAD R24, R0, R3, R24 ;  /* 0x0000000300187224 */ /* 0x000fe200078e0218 */
[----:B------:R-:W-:Y:S01]  /*13360*/  ISETP.GE.AND P6, PT, R240, UR6, PT ;  /* 0x00000006f0007c0c */ /* 0x000fe2000bfc6270 */
[----:B------:R-:W-:Y:S01]  /*13370*/  IMAD.WIDE.U32 R30, R0, R2, R28 ;  /* 0x00000002001e7225 */ /* 0x000fe200078e001c */
[----:B------:R-:W-:Y:S02]  /*13380*/  ISETP.GE.AND P5, PT, R237, UR6, PT ;  /* 0x00000006ed007c0c */ /* 0x000fe4000bfa6270 */
[----:B------:R-:W-:Y:S01]  /*13390*/  ISETP.GE.AND P4, PT, R236, UR6, PT ;  /* 0x00000006ec007c0c */ /* 0x000fe2000bf86270 */
[----:B------:R-:W-:Y:S01]  /*133a0*/  IMAD.IADD R24, R24, 0x1, R31 ;  /* 0x0000000118187824 */ /* 0x000fe200078e021f */
[----:B------:R-:W-:-:S04]  /*133b0*/  LEA R32, P3, R30, UR4, 0x1 ;  /* 0x000000041e207c11 */ /* 0x000fc8000f8608ff */
[----:B------:R-:W-:Y:S02]  /*133c0*/  LEA.HI.X R33, R30, UR5, R24, 0x1, P3 ;  /* 0x000000051e217c11 */ /* 0x000fe400098f0c18 */
[----:B------:R-:W-:-:S03]  /*133d0*/  ISETP.GE.AND P3, PT, R235, UR6, PT ;  /* 0x00000006eb007c0c */ /* 0x000fc6000bf66270 */
[----:B------:R2:W-:Y:S04]  /*133e0*/  @!P6 STG.E.128 desc[UR24][R32.64], R20 ;  /* 0x000000142000e986 */ /* 0x0005e8000c101d18 */
[----:B-1----:R2:W-:Y:S04]  /*133f0*/  @!P5 STG.E.128 desc[UR24][R32.64+0x80], R16 ;  /* 0x000080102000d986 */ /* 0x0025e8000c101d18 */
[----:B------:R2:W-:Y:S04]  /*13400*/  @!P4 STG.E.128 desc[UR24][R32.64+0x100], R12 ;  /* 0x0001000c2000c986 */ /* 0x0005e8000c101d18 */
[----:B----4-:R2:W-:Y:S02]  /*13410*/  @!P3 STG.E.128 desc[UR24][R32.64+0x180], R4 ;  /* 0x000180042000b986 */ /* 0x0105e4000c101d18 */
.L_x_773:
[----:B------:R-:W-:Y:S05]  /*13420*/  BSYNC B0 ;  /* 0x0000000000007941 */ /* 0x000fea0003800000 */
.L_x_772:
[----:B--2---:R2:W2:Y:S01]  /*13430*/  LDS.128 R20, [R238+0x800] ;  /* 0x00080000ee147984 */ /* 0x0044a20000000c00 */
[----:B------:R-:W-:Y:S03]  /*13440*/  BSSY B0, `(.L_x_774) ;  /* 0x0000019000007945 */ /* 0x000fe60003800000 */
[----:B-1----:R1:W1:Y:S04]  /*13450*/  LDS.128 R16, [R238+0x2800] ;  /* 0x00280000ee107984 */ /* 0x0022680000000c00 */
[----:B------:R1:W1:Y:S04]  /*13460*/  LDS.128 R12, [R238+0x4800] ;  /* 0x00480000ee0c7984 */ /* 0x0002680000000c00 */
[----:B----4-:R4:W1:Y:S01]  /*13470*/  LDS.128 R4, [R238+0x6800] ;  /* 0x00680000ee047984 */ /* 0x0108620000000c00 */
[----:B------:R-:W-:Y:S05]  /*13480*/  @P2 BRA `(.L_x_775) ;  /* 0x0000000000502947 */ /* 0x000fea0003800000 */
[----:B------:R-:W-:Y:S01]  /*13490*/  IADD3 R31, P2, R0, 0x10, RZ ;  /* 0x00000010001f7810 */ /* 0x000fe20007f5e0ff */
[----:B------:R-:W-:Y:S01]  /*134a0*/  IMAD.MOV.U32 R32, RZ, RZ, R26 ;  /* 0x000000ffff207224 */ /* 0x000fe200078e001a */
[----:B------:R-:W-:Y:S01]  /*134b0*/  ULDC UR6, c[0x0][0x2d0] ;  /* 0x0000b40000067ab9 */ /* 0x000fe20000000800 */
[----:B------:R-:W-:Y:S01]  /*134c0*/  ULDC.64 UR4, c[0x0][0x280] ;  /* 0x0000a00000047ab9 */ /* 0x000fe20000000a00 */
[----:B------:R-:W-:Y:S01]  /*134d0*/  ISETP.GE.AND P5, PT, R240, UR6, PT ;  /* 0x00000006f0007c0c */ /* 0x000fe2000bfa6270 */
[----:B------:R-:W-:Y:S01]  /*134e0*/  IMAD.X R33, RZ, RZ, R25, P2 ;  /* 0x000000ffff217224 */ /* 0x000fe200010e0619 */
[----:B------:R-:W-:Y:S02]  /*134f0*/  ISETP.GE.AND P4, PT, R237, UR6, PT ;  /* 0x00000006ed007c0c */ /* 0x000fe4000bf86270 */
[----:B------:R-:W-:Y:S01]  /*13500*/  ISETP.GE.AND P3, PT, R236, UR6, PT ;  /* 0x00000006ec007c0c */ /* 0x000fe2000bf66270 */
[----:B------:R-:W-:Y:S01]  /*13510*/  IMAD R24, R33, R2, RZ ;  /* 0x0000000221187224 */ /* 0x000fe200078e02ff */
[----:B------:R-:W-:Y:S01]  /*13520*/  ISETP.GE.AND P2, PT, R235, UR6, PT ;  /* 0x00000006eb007c0c */ /* 0x000fe2000bf46270 */
[----:B------:R-:W-:-:S02]  /*13530*/  IMAD.MOV.U32 R33, RZ, RZ, R29 ;  /* 0x000000ffff217224 */ /* 0x000fc400078e001d */
[C---:B------:R-:W-:Y:S02]  /*13540*/  IMAD R24, R31.reuse, R3, R24 ;  /* 0x000000031f187224 */ /* 0x040fe400078e0218 */
[----:B------:R-:W-:-:S04]  /*13550*/  IMAD.WIDE.U32 R32, R31, R2, R32 ;  /* 0x000000021f207225 */ /* 0x000fc800078e0020 */
[----:B------:R-:W-:Y:S01]  /*13560*/  IMAD.IADD R24, R24, 0x1, R33 ;  /* 0x0000000118187824 */ /* 0x000fe200078e0221 */
[----:B------:R-:W-:-:S04]  /*13570*/  LEA R30, P6, R32, UR4, 0x1 ;  /* 0x00000004201e7c11 */ /* 0x000fc8000f8c08ff */
[----:B------:R-:W-:-:S05]  /*13580*/  LEA.HI.X R31, R32, UR5, R24, 0x1, P6 ;  /* 0x00000005201f7c11 */ /* 0x000fca000b0f0c18 */
[----:B--2---:R2:W-:Y:S04]  /*13590*/  @!P5 STG.E.128 desc[UR24][R30.64], R20 ;  /* 0x000000141e00d986 */ /* 0x0045e8000c101d18 */
[----:B-1----:R2:W-:Y:S04]  /*135a0*/  @!P4 STG.E.128 desc[UR24][R30.64+0x80], R16 ;  /* 0x000080101e00c986 */ /* 0x0025e8000c101d18 */
[----:B------:R2:W-:Y:S04]  /*135b0*/  @!P3 STG.E.128 desc[UR24][R30.64+0x100], R12 ;  /* 0x0001000c1e00b986 */ /* 0x0005e8000c101d18 */
[----:B------:R2:W-:Y:S02]  /*135c0*/  @!P2 STG.E.128 desc[UR24][R30.64+0x180], R4 ;  /* 0x000180041e00a986 */ /* 0x0005e4000c101d18 */
.L_x_775:
[----:B------:R-:W-:Y:S05]  /*135d0*/  BSYNC B0 ;  /* 0x0000000000007941 */ /* 0x000fea0003800000 */
.L_x_774:
[----:B--2---:R2:W2:Y:S01]  /*135e0*/  LDS.128 R20, [R238+0x1000] ;  /* 0x00100000ee147984 */ /* 0x0044a20000000c00 */
[----:B------:R-:W-:Y:S03]  /*135f0*/  BSSY B0, `(.L_x_776) ;  /* 0x0000019000007945 */ /* 0x000fe60003800000 */
[----:B-1----:R1:W1:Y:S04]  /*13600*/  LDS.128 R16, [R238+0x3000] ;  /* 0x00300000ee107984 */ /* 0x0022680000000c00 */
[----:B------:R1:W1:Y:S04]  /*13610*/  LDS.128 R12, [R238+0x5000] ;  /* 0x00500000ee0c7984 */ /* 0x0002680000000c00 */
[----:B------:R1:W1:Y:S01]  /*13620*/  LDS.128 R4, [R238+0x7000] ;  /* 0x00700000ee047984 */ /* 0x0002620000000c00 */
        /* <DEDUP_REMOVED lines=21> */
.L_x_777:
[----:B------:R-:W-:Y:S05]  /*13780*/  BSYNC B0 ;  /* 0x0000000000007941 */ /* 0x000fea0003800000 */
.L_x_776:
[----:B-12---:R1:W2:Y:S04]  /*13790*/  LDS.128 R12, [R238+0x3800] ;  /* 0x00380000ee0c7984 */ /* 0x0062a80000000c00 */
[----:B------:R1:W1:Y:S04]  /*137a0*/  LDS.128 R4, [R238+0x5800] ;  /* 0x00580000ee047984 */ /* 0x0002680000000c00 */
[----:B------:R1:W1:Y:S01]  /*137b0*/  LDS.128 R16, [R238+0x7800] ;  /* 0x00780000ee107984 */ /* 0x0002620000000c00 */
[----:B------:R-:W-:Y:S05]  /*137c0*/  @P0 EXIT ;  /* 0x000000000000094d */ /* 0x000fea0003800000 */
[----:B------:R-:W-:Y:S01]  /*137d0*/  IADD3 R0, P0, R0, 0x30, RZ ;  /* 0x0000003000007810 */ /* 0x000fe20007f1e0ff */
[----:B------:R-:W-:Y:S01]  /*137e0*/  IMAD.MOV.U32 R27, RZ, RZ, R29 ;  /* 0x000000ffff1b7224 */ /* 0x000fe200078e001d */
[----:B------:R-:W-:Y:S01]  /*137f0*/  ULDC.64 UR4, c[0x0][0x280] ;  /* 0x0000a00000047ab9 */ /* 0x000fe20000000a00 */
[----:B------:R-:W-:Y:S02]  /*13800*/  ULDC UR6, c[0x0][0x2d0] ;  /* 0x0000b40000067ab9 */ /* 0x000fe40000000800 */
[----:B------:R-:W-:Y:S01]  /*13810*/  IMAD.X R25, RZ, RZ, R25, P0 ;  /* 0x000000ffff197224 */ /* 0x000fe200000e0619 */
[----:B------:R-:W-:Y:S01]  /*13820*/  ISETP.GE.AND P3, PT, R240, UR6, PT ;  /* 0x00000006f0007c0c */ /* 0x000fe2000bf66270 */
[-C--:B------:R-:W-:Y:S01]  /*13830*/  IMAD.WIDE.U32 R26, R0, R2.reuse, R26 ;  /* 0x00000002001a7225 */ /* 0x080fe200078e001a */
[----:B------:R-:W-:Y:S02]  /*13840*/  ISETP.GE.AND P2, PT, R237, UR6, PT ;  /* 0x00000006ed007c0c */ /* 0x000fe4000bf46270 */
[----:B------:R-:W-:Y:S01]  /*13850*/  ISETP.GE.AND P1, PT, R236, UR6, PT ;  /* 0x00000006ec007c0c */ /* 0x000fe2000bf26270 */
[----:B------:R-:W-:Y:S01]  /*13860*/  IMAD R20, R25, R2, RZ ;  /* 0x0000000219147224 */ /* 0x000fe200078e02ff */
[----:B------:R-:W-:-:S03]  /*13870*/  LEA R2, P0, R26, UR4, 0x1 ;  /* 0x000000041a027c11 */ /* 0x000fc6000f8008ff */
[----:B------:R-:W-:-:S04]  /*13880*/  IMAD R20, R0, R3, R20 ;  /* 0x0000000300147224 */ /* 0x000fc800078e0214 */
[----:B------:R-:W-:-:S05]  /*13890*/  IMAD.IADD R20, R20, 0x1, R27 ;  /* 0x0000000114147824 */ /* 0x000fca00078e021b */
[----:B------:R-:W-:Y:S02]  /*138a0*/  LEA.HI.X R3, R26, UR5, R20, 0x1, P0 ;  /* 0x000000051a037c11 */ /* 0x000fe400080f0c14 */
[----:B------:R-:W-:-:S03]  /*138b0*/  ISETP.GE.AND P0, PT, R235, UR6, PT ;  /* 0x00000006eb007c0c */ /* 0x000fc6000bf06270 */
[----:B------:R3:W-:Y:S04]  /*138c0*/  @!P3 STG.E.128 desc[UR24][R2.64], R8 ;  /* 0x000000080200b986 */ /* 0x0007e8000c101d18 */
[----:B--2---:R3:W-:Y:S04]  /*138d0*/  @!P2 STG.E.128 desc[UR24][R2.64+0x80], R12 ;  /* 0x0000800c0200a986 */ /* 0x0047e8000c101d18 */
[----:B-1----:R3:W-:Y:S02]  /*138e0*/  @!P1 STG.E.128 desc[UR24][R2.64+0x100], R4 ;  /* 0x0001000402009986 */ /* 0x0027e4000c101d18 */
[----:B------:R-:W-:Y:S05]  /*138f0*/  @P0 EXIT ;  /* 0x000000000000094d */ /* 0x000fea0003800000 */
[----:B------:R-:W-:Y:S01]  /*13900*/  STG.E.128 desc[UR24][R2.64+0x180], R16 ;  /* 0x0001801002007986 */ /* 0x000fe2000c101d18 */
[----:B------:R-:W-:Y:S05]  /*13910*/  EXIT ;  /* 0x000000000000794d */ /* 0x000fea0003800000 */
.L_x_778:
        /* <DEDUP_REMOVED lines=14> */
.L_x_4980:


//--------------------- .text._ZN5flash24flash_fwd_splitkv_kernelI23Flash_fwd_kernel_traitsILi256ELi64ELi64ELi4ELb0ELb0EN7cutlass10bfloat16_tE19Flash_kernel_traitsILi256ELi64ELi64ELi4ES3_EELb1ELb0ELb0ELb0ELb0ELb1ELb0ELb0EEEvNS_16Flash_fwd_paramsE --------------------------
	.section	.text._ZN5flash24flash_fwd_splitkv_kernelI23Flash_fwd_kernel_traitsILi256ELi64ELi64ELi4ELb0ELb0EN7cutlass10bfloat16_tE19Flash_kernel_traitsILi256ELi64ELi64ELi4ES3_EELb1ELb0ELb0ELb0ELb0ELb1ELb0ELb0EEEvNS_16Flash_fwd_paramsE,"ax",@progbits
	.align	128
        .global         _ZN5flash24flash_fwd_splitkv_kernelI23Flash_fwd_kernel_traitsILi256ELi64ELi64ELi4ELb0ELb0EN7cutlass10bfloat16_tE19Flash_kernel_traitsILi256ELi64ELi64ELi4ES3_EELb1ELb0ELb0ELb0ELb0ELb1ELb0ELb0EEEvNS_16Flash_fwd_paramsE
        .type           _ZN5flash24flash_fwd_splitkv_kernelI23Flash_fwd_kernel_traitsILi256ELi64ELi64ELi4ELb0ELb0EN7cutlass10bfloat16_tE19Flash_kernel_traitsILi256ELi64ELi64ELi4ES3_EELb1ELb0ELb0ELb0ELb0ELb1ELb0ELb0EEEvNS_16Flash_fwd_paramsE,@function
        .size           _ZN5flash24flash_fwd_splitkv_kernelI23Flash_fwd_kernel_traitsILi256ELi64ELi64ELi4ELb0ELb0EN7cutlass10bfloat16_tE19Flash_kernel_traitsILi256ELi64ELi64ELi4ES3_EELb1ELb0ELb0ELb0ELb0ELb1ELb0ELb0EEEvNS_16Flash_fwd_paramsE,(.L_x_4981 - _ZN5flash24flash_fwd_splitkv_kernelI23Flash_fwd_kernel_traitsILi256ELi64ELi64ELi4ELb0ELb0EN7cutlass10bfloat16_tE19Flash_kernel_traitsILi256ELi64ELi64ELi4ES3_EELb1ELb0ELb0ELb0ELb0ELb1ELb0ELb0EEEvNS_16Flash_fwd_paramsE)
        .other          _ZN5flash24flash_fwd_splitkv_kernelI23Flash_fwd_kernel_traitsILi256ELi64ELi64ELi4ELb0ELb0EN7cutlass10bfloat16_tE19Flash_kernel_traitsILi256ELi64ELi64ELi4ES3_EELb1ELb0ELb0ELb0ELb0ELb1ELb0ELb0EEEvNS_16Flash_fwd_paramsE,@"STO_CUDA_ENTRY STV_DEFAULT"
_ZN5flash24flash_fwd_splitkv_kernelI23Flash_fwd_kernel_traitsILi256ELi64ELi64ELi4ELb0ELb0EN7cutlass10bfloat16_tE19Flash_kernel_traitsILi256ELi64ELi64ELi4ES3_EELb1ELb0ELb0ELb0ELb0ELb1ELb0ELb0EEEvNS_16Flash_fwd_paramsE:
.text._ZN5flash24flash_fwd_splitkv_kernelI23Flash_fwd_kernel_traitsILi256ELi64ELi64ELi4ELb0ELb0EN7cutlass10bfloat16_tE19Flash_kernel_traitsILi256ELi64ELi64ELi4ES3_EELb1ELb0ELb0ELb0ELb0ELb1ELb0ELb0EEEvNS_16Flash_fwd_paramsE:
[----:B------:R-:W1:Y:S08]  /*0000*/  LDC R1, c[0x0][0x28] ;  /* 0x00000a00ff017b82 */ /* 0x000e700000000800 */
[----:B------:R-:W2:Y:S01]  /*0010*/  S2UR UR14, SR_CTAID.Y ;  /* 0x00000000000e79c3 */ /* 0x000ea20000002600 */
[----:B------:R-:W-:Y:S01]  /*0020*/  ULDC.64 UR4, c[0x0][0x300] ;  /* 0x0000c00000047ab9 */ /* 0x000fe20000000a00 */
[----:B------:R-:W-:Y:S01]  /*0030*/  ULDC.64 UR6, c[0x0][0x2f0] ;  /* 0x0000bc0000067ab9 */ /* 0x000fe20000000a00 */
[----:B------:R-:W-:Y:S01]  /*0040*/  UISETP.NE.U32.AND UP1, UPT, UR4, URZ, UPT ;  /* 0x0000003f0400728c */ /* 0x000fe2000bf25070 */
[----:B-1----:R-:W-:Y:S01]  /*0050*/  VIADD R1, R1, 0xfffffff8 ;  /* 0xfffffff801017836 */ /* 0x002fe20000000000 */
[----:B------:R-:W-:-:S02]  /*0060*/  UISETP.NE.U32.AND UP2, UPT, UR6, URZ, UPT ;  /* 0x0000003f0600728c */ /* 0x000fc4000bf45070 */
[----:B------:R-:W-:Y:S02]  /*0070*/  UISETP.NE.AND.EX UP1, UPT, UR5, URZ, UPT, UP1 ;  /* 0x0000003f0500728c */ /* 0x000fe4000bf25310 */
[----:B------:R-:W-:Y:S01]  /*0080*/  UISETP.NE.AND.EX UP2, UPT, UR7, URZ, UPT, UP2 ;  /* 0x0000003f0700728c */ /* 0x000fe2000bf45320 */
[----:B------:R-:W-:Y:S01]  /*0090*/  ULDC.64 UR8, c[0x0][0x2f0] ;  /* 0x0000bc0000087ab9 */ /* 0x000fe20000000a00 */
[----:B------:R-:W-:Y:S02]  /*00a0*/  ULDC.U8 UR6, c[0x0][0x3c2] ;  /* 0x0000f08000067ab9 */ /* 0x000fe40000000000 */
[----:B------:R-:W-:Y:S01]  /*00b0*/  PLOP3.LUT P0, PT, PT, PT, UP1, 0x80, 0x0 ;  /* 0x000000000000781c */ /* 0x000fe20003f0f018 */
[----:B------:R-:W-:Y:S01]  /*00c0*/  ULDC.64 UR4, c[0x0][0x2f8] ;  /* 0x0000be0000047ab9 */ /* 0x000fe20000000a00 */
[----:B------:R-:W-:Y:S01]  /*00d0*/  PLOP3.LUT P2, PT, PT, PT, UP2, 0x80, 0x0 ;  /* 0x000000000000781c */ /* 0x000fe20003f4f028 */
[----:B------:R-:W-:Y:S02]  /*00e0*/  UISETP.NE.AND UP3, UPT, UR6, URZ, UPT ;  /* 0x0000003f0600728c */ /* 0x000fe4000bf65270 */
[----:B------:R-:W-:Y:S01]  /*00f0*/  UISETP.EQ.U32.AND UP0, UPT, UR4, URZ, UPT ;  /* 0x0000003f0400728c */ /* 0x000fe2000bf02070 */
[----:B------:R-:W-:Y:S01]  /*0100*/  ULDC.64 UR24, c[0x0][0x208] ;  /* 0x0000820000187ab9 */ /* 0x000fe20000000a00 */
[----:B------:R-:W-:-:S02]  /*0110*/  ULDC.64 UR6, c[0x0][0x2f8] ;  /* 0x0000be0000067ab9 */ /* 0x000fc40000000a00 */
[----:B------:R-:W-:Y:S02]  /*0120*/  UISETP.EQ.OR.EX UP0, UPT, UR5, URZ, !UP3, UP0 ;  /* 0x0000003f0500728c */ /* 0x000fe4000df02700 */
[----:B--2---:R-:W-:-:S06]  /*0130*/  UIMAD.WIDE UR8, UR14, 0x4, UR8 ;  /* 0x000000040e0878a5 */ /* 0x004fcc000f8e0208 */
        /* <DEDUP_REMOVED lines=35> */
.L_x_779:
[----:B------:R-:W-:-:S03]  /*0370*/  ULDC UR6, c[0x0][0x2c8] ;  /* 0x0000b20000067ab9 */ /* 0x000fc60000000800 */
.L_x_780:
        /* <DEDUP_REMOVED lines=109> */
.L_x_783:
[----:B------:R-:W-:Y:S05]  /*0a50*/  BSYNC B0 ;  /* 0x0000000000007941 */ /* 0x000fea0003800000 */
.L_x_782:
        /* <DEDUP_REMOVED lines=24> */
.L_x_785:
[----:B------:R-:W-:Y:S05]  /*0be0*/  BSYNC B0 ;  /* 0x0000000000007941 */ /* 0x000fea0003800000 */
.L_x_784:
        /* <DEDUP_REMOVED lines=23> */
.L_x_787:
[----:B------:R-:W-:Y:S05]  /*0d60*/  BSYNC B0 ;  /* 0x0000000000007941 */ /* 0x000fea0003800000 */
.L_x_786:
        /* <DEDUP_REMOVED lines=22> */
.L_x_789:
[----:B------:R-:W-:Y:S05]  /*0ed0*/  BSYNC B0 ;  /* 0x0000000000007941 */ /* 0x000fea0003800000 */
.L_x_788:
        /* <DEDUP_REMOVED lines=19> */
.L_x_781:
        /* <DEDUP_REMOVED lines=29> */
.L_x_790:
        /* <DEDUP_REMOVED lines=90> */
[----:B------:R-:W-:Y:S01]  /*1780*/  UIADD3 UR17, UR31, UR5, URZ ;  /* 0x000000051f117290 */ /* 0x000fe2000fffe03f */
[----:B------:R-:W-:Y:S02]  /*1790*/  UMOV UR18, UR30 ;  /* 0x0000001e00127c82 */ /* 0x000fe40008000000 */
[----:B------:R-:W-:Y:S01]  /*17a0*/  IMAD.IADD R7, R37, 0x1, R7 ;  /* 0x0000000125077824 */ /* 0x000fe200078e0207 */
[----:B------:R-:W-:Y:S08]  /*17b0*/  BRA `(.L_x_792) ;  /* 0x0000000400487947 */ /* 0x000ff00003800000 */
.L_x_791:
        /* <DEDUP_REMOVED lines=46> */
.L_x_793:
        /* <DEDUP_REMOVED lines=20> */
[----:B------:R-:W-:Y:S01]  /*1be0*/  @UP0 UMOV UR18, UR6 ;  /* 0x0000000600120c82 */ /* 0x000fe20008000000 */
[----:B------:R-:W-:Y:S08]  /*1bf0*/  @P1 BRA `(.L_x_792) ;  /* 0x0000000000381947 */ /* 0x000ff00003800000 */
[----:B------:R-:W-:Y:S01]  /*1c00*/  USHF.R.S32.HI UR6, URZ, 0x1f, UR16 ;  /* 0x0000001f3f067899 */ /* 0x000fe20008011410 */
[----:B------:R-:W-:-:S03]  /*1c10*/  ULDC.64 UR4, c[0x0][0x250] ;  /* 0x0000940000047ab9 */ /* 0x000fc60000000a00 */
[----:B------:R-:W-:Y:S02]  /*1c20*/  UIMAD UR6, UR6, UR4, URZ ;  /* 0x00000004060672a4 */ /* 0x000fe4000f8e023f */
[----:B------:R-:W-:Y:S02]  /*1c30*/  UIMAD.WIDE.U32 UR30, UR16, UR4, URZ ;  /* 0x00000004101e72a5 */ /* 0x000fe4000f8e003f */
[----:B------:R-:W-:Y:S02]  /*1c40*/  UIMAD UR16, UR16, UR5, UR6 ;  /* 0x00000005101072a4 */ /* 0x000fe4000f8e0206 */
[----:B------:R-:W-:Y:S02]  /*1c50*/  USHF.R.S32.HI UR6, URZ, 0x1f, UR15 ;  /* 0x0000001f3f067899 */ /* 0x000fe4000801140f */
[----:B------:R-:W-:Y:S01]  /*1c60*/  UIADD3 UR17, UR31, UR16, URZ ;  /* 0x000000101f117290 */ /* 0x000fe2000fffe03f */
[----:B------:R-:W-:Y:S02]  /*1c70*/  ULDC.64 UR4, c[0x0][0x238] ;  /* 0x00008e0000047ab9 */ /* 0x000fe40000000a00 */
[----:B------:R-:W-:Y:S01]  /*1c80*/  UMOV UR16, UR30 ;  /* 0x0000001e00107c82 */ /* 0x000fe20008000000 */
[----:B------:R-:W-:-:S02]  /*1c90*/  UIMAD UR6, UR6, UR4, URZ ;  /* 0x00000004060672a4 */ /* 0x000fc4000f8e023f */
[----:B------:R-:W-:Y:S02]  /*1ca0*/  UIMAD.WIDE.U32 UR16, UR15, UR4, UR16 ;  /* 0x000000040f1072a5 */ /* 0x000fe4000f8e0010 */
[----:B------:R-:W-:-:S04]  /*1cb0*/  UIMAD UR5, UR15, UR5, UR6 ;  /* 0x000000050f0572a4 */ /* 0x000fc8000f8e0206 */
[----:B------:R-:W-:Y:S01]  /*1cc0*/  UIADD3 UR17, UR17, UR5, URZ ;  /* 0x0000000511117290 */ /* 0x000fe2000fffe03f */
[----:B------:R-:W-:-:S11]  /*1cd0*/  UMOV UR18, UR16 ;  /* 0x0000001000127c82 */ /* 0x000fd60008000000 */
.L_x_792:
        /* <DEDUP_REMOVED lines=123> */
.L_x_795:
[----:B------:R-:W-:Y:S05]  /*2490*/  BSYNC B0 ;  /* 0x0000000000007941 */ /* 0x000fea0003800000 */
.L_x_794:
        /* <DEDUP_REMOVED lines=57> */
.L_x_797:
[----:B------:R-:W-:Y:S05]  /*2830*/  BSYNC B0 ;  /* 0x0000000000007941 */ /* 0x000fea0003800000 */
.L_x_796:
        /* <DEDUP_REMOVED lines=49> */
.L_x_799:
[----:B------:R-:W-:Y:S05]  /*2b50*/  BSYNC B0 ;  /* 0x0000000000007941 */ /* 0x000fea0003800000 */
.L_x_798:
        /* <DEDUP_REMOVED lines=49> */
.L_x_801:
[----:B------:R-:W-:Y:S05]  /*2e70*/  BSYNC B0 ;  /* 0x0000000000007941 */ /* 0x000fea0003800000 */
.L_x_800:
        /* <DEDUP_REMOVED lines=40> */
.L_x_803:
[----:B------:R-:W-:Y:S05]  /*3100*/  BSYNC B0 ;  /* 0x0000000000007941 */ /* 0x000fea0003800000 */
.L_x_802:
        /* <DEDUP_REMOVED lines=50> */
.L_x_805:
[----:B------:R-:W-:Y:S05]  /*3430*/  BSYNC B0 ;  /* 0x0000000000007941 */ /* 0x000fea0003800000 */
.L_x_804:
        /* <DEDUP_REMOVED lines=45> */
.L_x_807:
[----:B------:R-:W-:Y:S05]  /*3710*/  BSYNC B0 ;  /* 0x0000000000007941 */ /* 0x000fea0003800000 */
.L_x_806:
        /* <DEDUP_REMOVED lines=46> */
.L_x_809:
[----:B------:R-:W-:Y:S05]  /*3a00*/  BSYNC B0 ;  /* 0x0000000000007941 */ /* 0x000fea0003800000 */
.L_x_808:
        /* <DEDUP_REMOVED lines=69> */
.L_x_811:
[----:B------:R-:W-:Y:S05]  /*3e60*/  BSYNC B0 ;  /* 0x0000000000007941 */ /* 0x000fea0003800000 */
.L_x_810:
        /* <DEDUP_REMOVED lines=49> */
.L_x_813:
[----:B------:R-:W-:Y:S05]  /*4180*/  BSYNC B0 ;  /* 0x0000000000007941 */ /* 0x000fea0003800000 */
.L_x_812:
        /* <DEDUP_REMOVED lines=48> */
.L_x_815:
[----:B------:R-:W-:Y:S05]  /*4490*/  BSYNC B0 ;  /* 0x0000000000007941 */ /* 0x000fea0003800000 */
.L_x_814:
        /* <DEDUP_REMOVED lines=51> */
.L_x_817:
[----:B------:R-:W-:Y:S05]  /*47d0*/  BSYNC B0 ;  /* 0x0000000000007941 */ /* 0x000fea0003800000 */
.L_x_816:
[----:B------:R-:W-:Y:S01]  /*47e0*/  LDSM.16.M88.4 R24, [R242] ;  /* 0x00000000f218783b */ /* 0x000fe20000000200 */
[----:B------:R-:W-:Y:S01]  /*47f0*/  R2P PR, R2, 0x6 ;  /* 0x0000000602007804 */ /* 0x000fe20000000000 */
[----:B------:R-:W-:Y:S01]  /*4800*/  ULDC UR29, c[0x0][0x39c] ;  /* 0x0000e700001d7ab9 */ /* 0x000fe20000000800 */
[C---:B------:R-:W-:Y:S01]  /*4810*/  IADD3 R2, R241.reuse, 0x8000, RZ ;  /* 0x00008000f1027810 */ /* 0x040fe20007ffe0ff */
[----:B------:R-:W2:Y:S01]  /*4820*/  LDSM.16.M88.4 R28, [R241+0x8000] ;  /* 0x00800000f11c783b */ /* 0x000ea20000000200 */
[----:B------:R-:W-:Y:S01]  /*4830*/  IADD3 R239, R241, 0x8020, RZ ;  /* 0x00008020f1ef7810 */ /* 0x000fe20007ffe0ff */
[----:B------:R-:W-:Y:S01]  /*4840*/  UISETP.GE.AND UP0, UPT, UR26, 0x2, UPT ;  /* 0x000000021a00788c */ /* 0x000fe2000bf06270 */
[-C--:B------:R-:W-:Y:S01]  /*4850*/  LEA R240, R7, R242.reuse, 0x1 ;  /* 0x000000f207f07211 */ /* 0x080fe200078e08ff */
[----:B------:R-:W5:Y:S01]  /*4860*/  LDSM.16.M88.4 R52, [R241+0x9000] ;  /* 0x00900000f134783b */ /* 0x000f620000000200 */
[C---:B------:R-:W-:Y:S02]  /*4870*/  LEA R238, R5.reuse, R242, 0x1 ;  /* 0x000000f205ee7211 */ /* 0x040fe400078e08ff */
[----:B------:R-:W-:Y:S01]  /*4880*/  LEA R237, R5, R240, 0x1 ;  /* 0x000000f005ed7211 */ /* 0x000fe200078e08ff */
[----:B------:R-:W-:Y:S01]  /*4890*/  LDSM.16.M88.4 R36, [R240] ;  /* 0x00000000f024783b */ /* 0x000fe20000000200 */
[----:B------:R-:W-:-:S02]  /*48a0*/  LOP3.LUT R4, R4, 0xffffffe0, RZ, 0xc0, !PT ;  /* 0xffffffe004047812 */ /* 0x000fc400078ec0ff */
[----:B------:R-:W-:Y:S01]  /*48b0*/  @P1 IADD3 R239, R2, -0x20, RZ ;  /* 0xffffffe002ef1810 */ /* 0x000fe20007ffe0ff */
[----:B------:R-:W-:Y:S01]  /*48c0*/  LDSM.16.M88.4 R60, [R241+0x8800] ;  /* 0x00880000f13c783b */ /* 0x000fe20000000200 */
[----:B------:R-:W-:Y:S02]  /*48d0*/  MOV R2, 0x40 ;  /* 0x0000004000027802 */ /* 0x000fe40000000f00 */
[----:B------:R-:W-:Y:S01]  /*48e0*/  LEA R167, R105, UR27, 0x4 ;  /* 0x0000001b69a77c11 */ /* 0x000fe2000f8e20ff */
[----:B------:R-:W3:Y:S01]  /*48f0*/  LDSM.16.M88.4 R68, [R239] ;  /* 0x00000000ef44783b */ /* 0x000ee20000000200 */
[----:B------:R-:W-:Y:S01]  /*4900*/  SEL R2, R2, 0xffffffc0, !P2 ;  /* 0xffffffc002027807 */ /* 0x000fe20005000000 */
[----:B------:R-:W-:Y:S01]  /*4910*/  VIADD R227, R239, 0x2000 ;  /* 0x00002000efe37836 */ /* 0x000fe20000000000 */
[----:B------:R-:W-:Y:S01]  /*4920*/  PLOP3.LUT P1, PT, PT, PT, UP0, 0x80, 0x0 ;  /* 0x000000000000781c */ /* 0x000fe20003f2f008 */
[----:B------:R-:W-:Y:S01]  /*4930*/  LDSM.16.M88.4 R76, [R238] ;  /* 0x00000000ee4c783b */ /* 0x000fe20000000200 */
[----:B------:R-:W-:Y:S01]  /*4940*/  IADD3 R228, R2, R239, RZ ;  /* 0x000000ef02e47210 */ /* 0x000fe20007ffe0ff */
[----:B------:R-:W-:Y:S01]  /*4950*/  IMAD.IADD R235, R241, 0x1, R2 ;  /* 0x00000001f1eb7824 */ /* 0x000fe200078e0202 */
[C---:B------:R-:W-:Y:S01]  /*4960*/  IADD3 R231, R239.reuse, 0x800, RZ ;  /* 0x00000800efe77810 */ /* 0x040fe20007ffe0ff */
[----:B------:R-:W4:Y:S01]  /*4970*/  LDSM.16.M88.4 R64, [R241+0x9800] ;  /* 0x00980000f140783b */ /* 0x000f220000000200 */
[C---:B------:R-:W-:Y:S01]  /*4980*/  IADD3 R230, R239.reuse, 0x1000, RZ ;  /* 0x00001000efe67810 */ /* 0x040fe20007ffe0ff */
[C---:B------:R-:W-:Y:S01]  /*4990*/  VIADD R221, R239.reuse, 0x5000 ;  /* 0x00005000efdd7836 */ /* 0x040fe20000000000 */
[C---:B------:R-:W-:Y:S01]  /*49a0*/  IADD3 R229, R239.reuse, 0x1800, RZ ;  /* 0x00001800efe57810 */ /* 0x040fe20007ffe0ff */
[----:B------:R-:W1:Y:S01]  /*49b0*/  LDSM.16.M88.4 R84, [R235+0x8000] ;  /* 0x00800000eb54783b */ /* 0x000e620000000200 */
[----:B------:R-:W-:-:S02]  /*49c0*/  IADD3 R226, R239, 0x2800, RZ ;  /* 0x00002800efe27810 */ /* 0x000fc40007ffe0ff */
[C---:B------:R-:W-:Y:S01]  /*49d0*/  IADD3 R225, R239.reuse, 0x3000, RZ ;  /* 0x00003000efe17810 */ /* 0x040fe20007ffe0ff */
[----:B------:R-:W1:Y:S01]  /*49e0*/  LDSM.16.M88.4 R44, [R239+0x1000] ;  /* 0x00100000ef2c783b */ /* 0x000e620000000200 */
[C---:B------:R-:W-:Y:S02]  /*49f0*/  IADD3 R224, R239.reuse, 0x3800, RZ ;  /* 0x00003800efe07810 */ /* 0x040fe40007ffe0ff */
[C---:B------:R-:W-:Y:S01]  /*4a00*/  IADD3 R223, R239.reuse, 0x4000, RZ ;  /* 0x00004000efdf7810 */ /* 0x040fe20007ffe0ff */
[----:B------:R-:W1:Y:S01]  /*4a10*/  LDSM.16.M88.4 R32, [R239+0x800] ;  /* 0x00080000ef20783b */ /* 0x000e620000000200 */
[C---:B------:R-:W-:Y:S02]  /*4a20*/  IADD3 R222, R239.reuse, 0x4800, RZ ;  /* 0x00004800efde7810 */ /* 0x040fe40007ffe0ff */
[C---:B------:R-:W-:Y:S01]  /*4a30*/  IADD3 R220, R239.reuse, 0x5800, RZ ;  /* 0x00005800efdc7810 */ /* 0x040fe20007ffe0ff */
[----:B--2---:R-:W-:Y:S01]  /*4a40*/  HMMA.16816.F32.BF16 R16, R24, R28, RZ ;  /* 0x0000001c1810723c */ /* 0x004fe200000418ff */
[----:B------:R-:W-:Y:S01]  /*4a50*/  LDSM.16.M88.4 R12, [R237] ;  /* 0x00000000ed0c783b */ /* 0x000fe20000000200 */
[----:B------:R-:W-:-:S02]  /*4a60*/  IADD3 R219, R239, 0x6000, RZ ;  /* 0x00006000efdb7810 */ /* 0x000fc40007ffe0ff */
[C---:B------:R-:W-:Y:S01]  /*4a70*/  IADD3 R218, R239.reuse, 0x6800, RZ ;  /* 0x00006800efda7810 */ /* 0x040fe20007ffe0ff */
[----:B------:R-:W2:Y:S01]  /*4a80*/  LDSM.16.M88.4 R72, [R228] ;  /* 0x00000000e448783b */ /* 0x000ea20000000200 */
[C---:B-----5:R-:W-:Y:S01]  /*4a90*/  HMMA.16816.F32.BF16 R56, R24.reuse, R52, RZ ;  /* 0x000000341838723c */ /* 0x060fe200000418ff */
[C---:B------:R-:W-:Y:S02]  /*4aa0*/  IADD3 R217, R239.reuse, 0x7000, RZ ;  /* 0x00007000efd97810 */ /* 0x040fe40007ffe0ff */
[----:B------:R-:W5:Y:S01]  /*4ab0*/  LDSM.16.M88.4 R48, [R239+0x1800] ;  /* 0x00180000ef30783b */ /* 0x000f620000000200 */
[----:B------:R-:W-:Y:S02]  /*4ac0*/  IADD3 R216, R239, 0x7800, RZ ;  /* 0x00007800efd87810 */ /* 0x000fe40007ffe0ff */
[C---:B------:R-:W-:Y:S01]  /*4ad0*/  HMMA.16816.F32.BF16 R28, R24.reuse, R30, RZ ;  /* 0x0000001e181c723c */ /* 0x040fe200000418ff */
[----:B------:R-:W5:Y:S04]  /*4ae0*/  LDSM.16.M88.4 R20, [R235+0x9000] ;  /* 0x00900000eb14783b */ /* 0x000f680000000200 */
[----:B------:R-:W5:Y:S01]  /*4af0*/  LDSM.16.M88.4 R8, [R235+0x8800] ;  /* 0x00880000eb08783b */ /* 0x000f620000000200 */
[----:B------:R-:W-:Y:S03]  /*4b00*/  HMMA.16816.F32.BF16 R52, R24, R54, RZ ;  /* 0x000000361834723c */ /* 0x000fe600000418ff */
[----:B------:R-:W-:Y:S03]  /*4b10*/  LDSM.16.M88.4 R88, [R241+0xa000] ;  /* 0x00a00000f158783b */ /* 0x000fe60000000200 */
[----:B---3--:R-:W-:Y:S01]  /*4b20*/  HMMA.16816.F32.BF16 R16, R36, R68, R16 ;  /* 0x000000442410723c */ /* 0x008fe20000041810 */
[----:B------:R-:W-:Y:S04]  /*4b30*/  LDSM.16.M88.4 R96, [R239+0x6000] ;  /* 0x00600000ef60783b */ /* 0x000fe80000000200 */
[----:B------:R-:W-:Y:S01]  /*4b40*/  LDSM.16.M88.4 R92, [R235+0xd000] ;  /* 0x00d00000eb5c783b */ /* 0x000fe20000000200 */
[C---:B------:R-:W-:Y:S03]  /*4b50*/  HMMA.16816.F32.BF16 R40, R24.reuse, R60, RZ ;  /* 0x0000003c1828723c */ /* 0x040fe600000418ff */
[----:B------:R-:W-:Y:S03]  /*4b60*/  LDSM.16.M88.4 R100, [R228+0x4800] ;  /* 0x00480000e464783b */ /* 0x000fe60000000200 */
[C---:B------:R-:W-:Y:S01]  /*4b70*/  HMMA.16816.F32.BF16 R60, R24.reuse, R62, RZ ;  /* 0x0000003e183c723c */ /* 0x040fe200000418ff */
[----:B------:R-:W0:Y:S05]  /*4b80*/  LDGDEPBAR ;  /* 0x00000000000079af */ /* 0x000e2a0000000000 */
[----:B----4-:R-:W-:Y:S06]  /*4b90*/  HMMA.16816.F32.BF16 R80, R24, R64, RZ ;  /* 0x000000401850723c */ /* 0x010fec00000418ff */
[----:B-1----:R-:W-:Y:S06]  /*4ba0*/  HMMA.16816.F32.BF16 R16, R76, R84, R16 ;  /* 0x000000544c10723c */ /* 0x002fec0000041810 */
[----:B------:R-:W-:Y:S01]  /*4bb0*/  HMMA.16816.F32.BF16 R24, R24, R66, RZ ;  /* 0x000000421818723c */ /* 0x000fe200000418ff */
[----:B------:R-:W-:Y:S05]  /*4bc0*/  LDSM.16.M88.4 R64, [R228+0x1000] ;  /* 0x00100000e440783b */ /* 0x000fea0000000200 */
[C---:B------:R-:W-:Y:S01]  /*4bd0*/  HMMA.16816.F32.BF16 R28, R36.reuse, R70, R28 ;  /* 0x00000046241c723c */ /* 0x040fe2000004181c */
[----:B------:R-:W-:Y:S05]  /*4be0*/  LDSM.16.M88.4 R68, [R235+0x9800] ;  /* 0x00980000eb44783b */ /* 0x000fea0000000200 */
[C---:B------:R-:W-:Y:S06]  /*4bf0*/  HMMA.16816.F32.BF16 R56, R36.reuse, R44, R56 ;  /* 0x0000002c2438723c */ /* 0x040fec0000041838 */
[C---:B------:R-:W-:Y:S01]  /*4c00*/  HMMA.16816.F32.BF16 R52, R36.reuse, R46, R52 ;  /* 0x0000002e2434723c */ /* 0x040fe20000041834 */
[----:B------:R-:W1:Y:S05]  /*4c10*/  LDSM.16.M88.4 R44, [R242+0x2000] ;  /* 0x00200000f22c783b */ /* 0x000e6a0000000200 */
[C---:B------:R-:W-:Y:S06]  /*4c20*/  HMMA.16816.F32.BF16 R40, R36.reuse, R32, R40 ;  /* 0x000000202428723c */ /* 0x040fec0000041828 */
[----:B------:R-:W-:Y:S01]  /*4c30*/  HMMA.16816.F32.BF16 R60, R36, R34, R60 ;  /* 0x00000022243c723c */ /* 0x000fe2000004183c */
[----:B------:R-:W3:Y:S05]  /*4c40*/  LDSM.16.M88.4 R32, [R228+0x800] ;  /* 0x00080000e420783b */ /* 0x000eea0000000200 */
[----:B--2---:R-:W-:Y:S06]  /*4c50*/  HMMA.16816.F32.BF16 R16, R12, R72, R16 ;  /* 0x000000480c10723c */ /* 0x004fec0000041810 */
[C---:B-----5:R-:W-:Y:S06]  /*4c60*/  HMMA.16816.F32.BF16 R80, R36.reuse, R48, R80 ;  /* 0x000000302450723c */ /* 0x060fec0000041850 */
[----:B------:R-:W-:Y:S01]  /*4c70*/  HMMA.16816.F32.BF16 R36, R36, R50, R24 ;  /* 0x000000322424723c */ /* 0x000fe20000041818 */
[----:B------:R-:W-:Y:S04]  /*4c80*/  LDSM.16.M88.4 R48, [R228+0x1800] ;  /* 0x00180000e430783b */ /* 0x000fe80000000200 */
[----:B------:R-:W-:Y:S01]  /*4c90*/  LDSM.16.M88.4 R24, [R241+0xb000] ;  /* 0x00b00000f118783b */ /* 0x000fe20000000200 */
[C---:B------:R-:W-:Y:S03]  /*4ca0*/  HMMA.16816.F32.BF16 R28, R76.reuse, R86, R28 ;  /* 0x000000564c1c723c */ /* 0x040fe6000004181c */
[----:B------:R-:W-:Y:S03]  /*4cb0*/  LDSM.16.M88.4 R84, [R239+0x2000] ;  /* 0x00200000ef54783b */ /* 0x000fe60000000200 */
[C---:B------:R-:W-:Y:S06]  /*4cc0*/  HMMA.16816.F32.BF16 R56, R76.reuse, R20, R56 ;  /* 0x000000144c38723c */ /* 0x040fec0000041838 */
[C---:B------:R-:W-:Y:S01]  /*4cd0*/  HMMA.16816.F32.BF16 R52, R76.reuse, R22, R52 ;  /* 0x000000164c34723c */ /* 0x040fe20000041834 */
[----:B------:R-:W2:Y:S05]  /*4ce0*/  LDSM.16.M88.4 R20, [R240+0x2000] ;  /* 0x00200000f014783b */ /* 0x000eaa0000000200 */
[C---:B------:R-:W-:Y:S06]  /*4cf0*/  HMMA.16816.F32.BF16 R40, R76.reuse, R8, R40 ;  /* 0x000000084c28723c */ /* 0x040fec0000041828 */
[----:B------:R-:W-:Y:S01]  /*4d00*/  HMMA.16816.F32.BF16 R60, R76, R10, R60 ;  /* 0x0000000a4c3c723c */ /* 0x000fe2000004183c */
[----:B------:R-:W4:Y:S05]  /*4d10*/  LDSM.16.M88.4 R8, [R241+0xa800] ;  /* 0x00a80000f108783b */ /* 0x000f2a0000000200 */
[----:B-1----:R-:W-:Y:S06]  /*4d20*/  HMMA.16816.F32.BF16 R16, R44, R88, R16 ;  /* 0x000000582c10723c */ /* 0x002fec0000041810 */
[C---:B------:R-:W-:Y:S06]  /*4d30*/  HMMA.16816.F32.BF16 R80, R76.reuse, R68, R80 ;  /* 0x000000444c50723c */ /* 0x040fec0000041850 */
[----:B------:R-:W-:Y:S01]  /*4d40*/  HMMA.16816.F32.BF16 R76, R76, R70, R36 ;  /* 0x000000464c4c723c */ /* 0x000fe20000041824 */
[----:B------:R-:W-:Y:S04]  /*4d50*/  LDSM.16.M88.4 R68, [R241+0xb800] ;  /* 0x00b80000f144783b */ /* 0x000fe80000000200 */
[----:B------:R-:W-:Y:S01]  /*4d60*/  LDSM.16.M88.4 R36, [R239+0x2800] ;  /* 0x00280000ef24783b */ /* 0x000fe20000000200 */
[C---:B------:R-:W-:Y:S03]  /*4d70*/  HMMA.16816.F32.BF16 R28, R12.reuse, R74, R28 ;  /* 0x0000004a0c1c723c */ /* 0x040fe6000004181c */
[----:B------:R-:W-:Y:S03]  /*4d80*/  LDSM.16.M88.4 R72, [R238+0x2000] ;  /* 0x00200000ee48783b */ /* 0x000fe60000000200 */
[C---:B------:R-:W-:Y:S06]  /*4d90*/  HMMA.16816.F32.BF16 R56, R12.reuse, R64, R56 ;  /* 0x000000400c38723c */ /* 0x040fec0000041838 */
[C---:B------:R-:W-:Y:S01]  /*4da0*/  HMMA.16816.F32.BF16 R52, R12.reuse, R66, R52 ;  /* 0x000000420c34723c */ /* 0x040fe20000041834 */
[----:B------:R-:W1:Y:S05]  /*4db0*/  LDSM.16.M88.4 R64, [R235+0xa000] ;  /* 0x00a00000eb40783b */ /* 0x000e6a0000000200 */
[C---:B---3--:R-:W-:Y:S06]  /*4dc0*/  HMMA.16816.F32.BF16 R40, R12.reuse, R32, R40 ;  /* 0x000000200c28723c */ /* 0x048fec0000041828 */
[----:B------:R-:W-:Y:S01]  /*4dd0*/  HMMA.16816.F32.BF16 R60, R12, R34, R60 ;  /* 0x000000220c3c723c */ /* 0x000fe2000004183c */
[----:B------:R-:W3:Y:S05]  /*4de0*/  LDSM.16.M88.4 R32, [R239+0x3000] ;  /* 0x00300000ef20783b */ /* 0x000eea0000000200 */
[----:B--2---:R-:W-:Y:S06]  /*4df0*/  HMMA.16816.F32.BF16 R16, R20, R84, R16 ;  /* 0x000000541410723c */ /* 0x004fec0000041810 */
        /* <DEDUP_REMOVED lines=9> */
[C---:B----4-:R-:W-:Y:S06]  /*4e90*/  HMMA.16816.F32.BF16 R40, R44.reuse, R8, R40 ;  /* 0x000000082c28723c */ /* 0x050fec0000041828 */
        /* <DEDUP_REMOVED lines=9> */
[C---:B---3--:R-:W-:Y:S06]  /*4f30*/  HMMA.16816.F32.BF16 R56, R20.reuse, R32, R56 ;  /* 0x000000201438723c */ /* 0x048fec0000041838 */
[C---:B------:R-:W-:Y:S01]  /*4f40*/  HMMA.16816.F32.BF16 R52, R20.reuse, R34, R52 ;  /* 0x000000221434723c */ /* 0x040fe20000041834 */
[----:B------:R-:W1:Y:S05]  /*4f50*/  LDSM.16.M88.4 R32, [R242+0x4000] ;  /* 0x00400000f220783b */ /* 0x000e6a0000000200 */
[C---:B------:R-:W-:Y:S06]  /*4f60*/  HMMA.16816.F32.BF16 R40, R20.reuse, R36, R40 ;  /* 0x000000241428723c */ /* 0x040fec0000041828 */
        /* <DEDUP_REMOVED lines=9> */
[C---:B----4-:R-:W-:Y:S06]  /*5000*/  HMMA.16816.F32.BF16 R56, R72.reuse, R8, R56 ;  /* 0x000000084838723c */ /* 0x050fec0000041838 */
        /* <DEDUP_REMOVED lines=21> */
[----:B------:R-:W2:Y:S04]  /*5160*/  LDSM.16.M88.4 R24, [R228+0x4000] ;  /* 0x00400000e418783b */ /* 0x000ea80000000200 */
[----:B------:R-:W-:Y:S01]  /*5170*/  LDSM.16.M88.4 R64, [R235+0xc800] ;  /* 0x00c80000eb40783b */ /* 0x000fe20000000200 */
[C---:B------:R-:W-:Y:S03]  /*5180*/  HMMA.16816.F32.BF16 R28, R32.reuse, R70, R28 ;  /* 0x00000046201c723c */ /* 0x040fe6000004181c */
[----:B------:R-:W-:Y:S03]  /*5190*/  LDSM.16.M88.4 R68, [R228+0x5000] ;  /* 0x00500000e444783b */ /* 0x000fe60000000200 */
[C---:B----4-:R-:W-:Y:S06]  /*51a0*/  HMMA.16816.F32.BF16 R40, R32.reuse, R12, R40 ;  /* 0x0000000c2028723c */ /* 0x050fec0000041828 */
[----:B------:R-:W-:Y:S01]  /*51b0*/  HMMA.16816.F32.BF16 R60, R32, R14, R60 ;  /* 0x0000000e203c723c */ /* 0x000fe2000004183c */
[----:B------:R-:W4:Y:S05]  /*51c0*/  LDSM.16.M88.4 R12, [R239+0x4800] ;  /* 0x00480000ef0c783b */ /* 0x000f2a0000000200 */
[----:B-1----:R-:W-:Y:S06]  /*51d0*/  HMMA.16816.F32.BF16 R16, R88, R36, R16 ;  /* 0x000000245810723c */ /* 0x002fec0000041810 */
[C---:B------:R-:W-:Y:S06]  /*51e0*/  HMMA.16816.F32.BF16 R56, R32.reuse, R20, R56 ;  /* 0x000000142038723c */ /* 0x040fec0000041838 */
[C---:B------:R-:W-:Y:S01]  /*51f0*/  HMMA.16816.F32.BF16 R52, R32.reuse, R22, R52 ;  /* 0x000000162034723c */ /* 0x040fe20000041834 */
[----:B------:R-:W1:Y:S05]  /*5200*/  LDSM.16.M88.4 R20, [R239+0x5000] ;  /* 0x00500000ef14783b */ /* 0x000e6a0000000200 */
[----:B---3--:R-:W-:Y:S06]  /*5210*/  HMMA.16816.F32.BF16 R80, R32, R44, R80 ;  /* 0x0000002c2050723c */ /* 0x008fec0000041850 */
[----:B------:R-:W-:Y:S01]  /*5220*/  HMMA.16816.F32.BF16 R28, R8, R50, R28 ;  /* 0x00000032081c723c */ /* 0x000fe2000004181c */
[----:B------:R-:W-:Y:S05]  /*5230*/  LDSM.16.M88.4 R48, [R242+0x6000] ;  /* 0x00600000f230783b */ /* 0x000fea0000000200 */
[----:B------:R-:W-:Y:S01]  /*5240*/  HMMA.16816.F32.BF16 R76, R32, R46, R76 ;  /* 0x0000002e204c723c */ /* 0x000fe2000004184c */
[----:B------:R-:W3:Y:S04]  /*5250*/  LDSM.16.M88.4 R32, [R241+0xe000] ;  /* 0x00e00000f120783b */ /* 0x000ee80000000200 */
[----:B------:R-:W-:Y:S01]  /*5260*/  LDSM.16.M88.4 R44, [R241+0xe800] ;  /* 0x00e80000f12c783b */ /* 0x000fe20000000200 */
[----:B--2---:R-:W-:Y:S06]  /*5270*/  HMMA.16816.F32.BF16 R16, R72, R24, R16 ;  /* 0x000000184810723c */ /* 0x004fec0000041810 */
[C---:B----4-:R-:W-:Y:S06]  /*5280*/  HMMA.16816.F32.BF16 R40, R8.reuse, R12, R40 ;  /* 0x0000000c0828723c */ /* 0x050fec0000041828 */
[----:B------:R-:W-:Y:S01]  /*5290*/  HMMA.16816.F32.BF16 R60, R8, R14, R60 ;  /* 0x0000000e083c723c */ /* 0x000fe2000004183c */
[----:B------:R-:W2:Y:S05]  /*52a0*/  LDSM.16.M88.4 R12, [R239+0x5800] ;  /* 0x00580000ef0c783b */ /* 0x000eaa0000000200 */
[----:B------:R-:W-:Y:S01]  /*52b0*/  HMMA.16816.F32.BF16 R28, R88, R38, R28 ;  /* 0x00000026581c723c */ /* 0x000fe2000004181c */
[----:B------:R-:W4:Y:S05]  /*52c0*/  LDSM.16.M88.4 R36, [R240+0x6000] ;  /* 0x00600000f024783b */ /* 0x000f2a0000000200 */
[C---:B-1----:R-:W-:Y:S06]  /*52d0*/  HMMA.16816.F32.BF16 R56, R8.reuse, R20, R56 ;  /* 0x000000140838723c */ /* 0x042fec0000041838 */
[----:B------:R-:W-:Y:S01]  /*52e0*/  HMMA.16816.F32.BF16 R52, R8, R22, R52 ;  /* 0x000000160834723c */ /* 0x000fe20000041834 */
[----:B------:R-:W-:Y:S05]  /*52f0*/  LDSM.16.M88.4 R20, [R235+0xe000] ;  /* 0x00e00000eb14783b */ /* 0x000fea0000000200 */
[----:B---3--:R-:W-:Y:S06]  /*5300*/  HMMA.16816.F32.BF16 R16, R48, R32, R16 ;  /* 0x000000203010723c */ /* 0x008fec0000041810 */
[----:B------:R-:W-:Y:S01]  /*5310*/  HMMA.16816.F32.BF16 R28, R72, R26, R28 ;  /* 0x0000001a481c723c */ /* 0x000fe2000004181c */
[----:B------:R-:W1:Y:S05]  /*5320*/  LDSM.16.M88.4 R24, [R238+0x6000] ;  /* 0x00600000ee18783b */ /* 0x000e6a0000000200 */
[----:B------:R-:W-:Y:S06]  /*5330*/  HMMA.16816.F32.BF16 R40, R88, R64, R40 ;  /* 0x000000405828723c */ /* 0x000fec0000041828 */
[C---:B--2---:R-:W-:Y:S06]  /*5340*/  HMMA.16816.F32.BF16 R80, R8.reuse, R12, R80 ;  /* 0x0000000c0850723c */ /* 0x044fec0000041850 */
[----:B------:R-:W-:Y:S01]  /*5350*/  HMMA.16816.F32.BF16 R76, R8, R14, R76 ;  /* 0x0000000e084c723c */ /* 0x000fe2000004184c */
[----:B------:R-:W-:Y:S04]  /*5360*/  LDSM.16.M88.4 R12, [R237+0x6000] ;  /* 0x00600000ed0c783b */ /* 0x000fe80000000200 */
[----:B------:R-:W-:Y:S01]  /*5370*/  LDSM.16.M88.4 R8, [R228+0x6000] ;  /* 0x00600000e408783b */ /* 0x000fe20000000200 */
[----:B----4-:R-:W-:Y:S06]  /*5380*/  HMMA.16816.F32.BF16 R16, R36, R96, R16 ;  /* 0x000000602410723c */ /* 0x010fec0000041810 */
[----:B------:R-:W-:Y:S01]  /*5390*/  HMMA.16816.F32.BF16 R60, R88, R66, R60 ;  /* 0x00000042583c723c */ /* 0x000fe2000004183c */
[----:B------:R-:W2:Y:S05]  /*53a0*/  LDSM.16.M88.4 R64, [R228+0x5800] ;  /* 0x00580000e440783b */ /* 0x000eaa0000000200 */
[----:B------:R-:W-:Y:S01]  /*53b0*/  HMMA.16816.F32.BF16 R28, R48, R34, R28 ;  /* 0x00000022301c723c */ /* 0x000fe2000004181c */
[----:B------:R-:W-:Y:S05]  /*53c0*/  LDSM.16.M88.4 R32, [R239+0x6800] ;  /* 0x00680000ef20783b */ /* 0x000fea0000000200 */
[C---:B------:R-:W-:Y:S06]  /*53d0*/  HMMA.16816.F32.BF16 R80, R88.reuse, R84, R80 ;  /* 0x000000545850723c */ /* 0x040fec0000041850 */
[C---:B------:R-:W-:Y:S06]  /*53e0*/  HMMA.16816.F32.BF16 R56, R88.reuse, R92, R56 ;  /* 0x0000005c5838723c */ /* 0x040fec0000041838 */
[----:B------:R-:W-:Y:S01]  /*53f0*/  HMMA.16816.F32.BF16 R52, R88, R94, R52 ;  /* 0x0000005e5834723c */ /* 0x000fe20000041834 */
[----:B------:R-:W3:Y:S05]  /*5400*/  LDSM.16.M88.4 R92, [R241+0xf000] ;  /* 0x00f00000f15c783b */ /* 0x000eea0000000200 */
[----:B-1----:R-:W-:Y:S06]  /*5410*/  HMMA.16816.F32.BF16 R16, R24, R20, R16 ;  /* 0x000000141810723c */ /* 0x002fec0000041810 */
[----:B------:R-:W-:Y:S01]  /*5420*/  HMMA.16816.F32.BF16 R84, R88, R86, R76 ;  /* 0x000000565854723c */ /* 0x000fe2000004184c */
[----:B------:R-:W-:Y:S05]  /*5430*/  LDSM.16.M88.4 R76, [R235+0xe800] ;  /* 0x00e80000eb4c783b */ /* 0x000fea0000000200 */
[----:B------:R-:W-:Y:S06]  /*5440*/  HMMA.16816.F32.BF16 R28, R36, R98, R28 ;  /* 0x00000062241c723c */ /* 0x000fec000004181c */
[C---:B------:R-:W-:Y:S06]  /*5450*/  HMMA.16816.F32.BF16 R56, R72.reuse, R68, R56 ;  /* 0x000000444838723c */ /* 0x040fec0000041838 */
[C---:B------:R-:W-:Y:S06]  /*5460*/  HMMA.16816.F32.BF16 R52, R72.reuse, R70, R52 ;  /* 0x000000464834723c */ /* 0x040fec0000041834 */
[----:B--2---:R-:W-:Y:S06]  /*5470*/  HMMA.16816.F32.BF16 R80, R72, R64, R80 ;  /* 0x000000404850723c */ /* 0x004fec0000041850 */
[----:B------:R-:W-:Y:S06]  /*5480*/  HMMA.16816.F32.BF16 R16, R12, R8, R16 ;  /* 0x000000080c10723c */ /* 0x000fec0000041810 */
[----:B------:R-:W-:Y:S01]  /*5490*/  HMMA.16816.F32.BF16 R84, R72, R66, R84 ;  /* 0x000000424854723c */ /* 0x000fe20000041854 */
[----:B------:R-:W1:Y:S05]  /*54a0*/  LDSM.16.M88.4 R64, [R241+0xf800] ;  /* 0x00f80000f140783b */ /* 0x000e6a0000000200 */
[----:B------:R-:W-:Y:S01]  /*54b0*/  HMMA.16816.F32.BF16 R28, R24, R22, R28 ;  /* 0x00000016181c723c */ /* 0x000fe2000004181c */
[----:B------:R-:W2:Y:S05]  /*54c0*/  LDSM.16.M88.4 R20, [R239+0x7000] ;  /* 0x00700000ef14783b */ /* 0x000eaa0000000200 */
[C---:B------:R-:W-:Y:S06]  /*54d0*/  HMMA.16816.F32.BF16 R40, R72.reuse, R100, R40 ;  /* 0x000000644828723c */ /* 0x040fec0000041828 */
[----:B------:R-:W-:Y:S01]  /*54e0*/  HMMA.16816.F32.BF16 R60, R72, R102, R60 ;  /* 0x00000066483c723c */ /* 0x000fe2000004183c */
[----:B------:R-:W-:Y:S01]  /*54f0*/  FMUL.FTZ R6, R16, UR29 ;  /* 0x0000001d10067c20 */ /* 0x000fe20008410000 */
[----:B------:R-:W-:Y:S01]  /*5500*/  FMUL.FTZ R69, R17, UR29 ;  /* 0x0000001d11457c20 */ /* 0x000fe20008410000 */
[----:B------:R-:W-:Y:S01]  /*5510*/  FMUL.FTZ R68, R18, UR29 ;  /* 0x0000001d12447c20 */ /* 0x000fe20008410000 */
[----:B------:R-:W-:-:S02]  /*5520*/  FMUL.FTZ R70, R19, UR29 ;  /* 0x0000001d13467c20 */ /* 0x000fc40008410000 */
[C---:B---3--:R-:W-:Y:S01]  /*5530*/  HMMA.16816.F32.BF16 R56, R48.reuse, R92, R56 ;  /* 0x0000005c3038723c */ /* 0x048fe20000041838 */
[----:B------:R-:W3:Y:S01]  /*5540*/  LDSM.16.M88.4 R16, [R239+0x7800] ;  /* 0x00780000ef10783b */ /* 0x000ee20000000200 */
[----:B------:R-:W4:Y:S04]  /*5550*/  MUFU.TANH R6, R6 ;  /* 0x0000000600067308 */ /* 0x000f280000002400 */
[----:B------:R-:W-:Y:S04]  /*5560*/  HMMA.16816.F32.BF16 R52, R48, R94, R52 ;  /* 0x0000005e3034723c */ /* 0x000fe80000041834 */
[----:B------:R-:W1:Y:S02]  /*5570*/  MUFU.TANH R69, R69 ;  /* 0x0000004500457308 */ /* 0x000e640000002400 */
[----:B------:R-:W-:Y:S01]  /*5580*/  HMMA.16816.F32.BF16 R28, R12, R10, R28 ;  /* 0x0000000a0c1c723c */ /* 0x000fe2000004181c */
[----:B------:R-:W5:Y:S05]  /*5590*/  LDSM.16.M88.4 R8, [R235+0xf000] ;  /* 0x00f00000eb08783b */ /* 0x000f6a0000000200 */
[C---:B------:R-:W-:Y:S01]  /*55a0*/  HMMA.16816.F32.BF16 R40, R48.reuse, R44, R40 ;  /* 0x0000002c3028723c */ /* 0x040fe20000041828 */
[----:B------:R-:W2:Y:S05]  /*55b0*/  MUFU.TANH R68, R68 ;  /* 0x0000004400447308 */ /* 0x000eaa0000002400 */
[C---:B------:R-:W-:Y:S01]  /*55c0*/  HMMA.16816.F32.BF16 R60, R48.reuse, R46, R60 ;  /* 0x0000002e303c723c */ /* 0x040fe2000004183c */
[----:B------:R-:W-:Y:S02]  /*55d0*/  LDSM.16.M88.4 R44, [R228+0x6800] ;  /* 0x00680000e42c783b */ /* 0x000fe40000000200 */
[----:B------:R-:W3:Y:S03]  /*55e0*/  MUFU.TANH R70, R70 ;  /* 0x0000004600467308 */ /* 0x000ee60000002400 */
[C---:B-1----:R-:W-:Y:S06]  /*55f0*/  HMMA.16816.F32.BF16 R80, R48.reuse, R64, R80 ;  /* 0x000000403050723c */ /* 0x042fec0000041850 */
[----:B------:R-:W-:Y:S01]  /*5600*/  HMMA.16816.F32.BF16 R84, R48, R66, R84 ;  /* 0x000000423054723c */ /* 0x000fe20000041854 */
[----:B------:R-:W-:Y:S01]  /*5610*/  FMUL.FTZ R28, R28, UR29 ;  /* 0x0000001d1c1c7c20 */ /* 0x000fe20008410000 */
[----:B------:R-:W-:Y:S01]  /*5620*/  FMUL.FTZ R29, R29, UR29 ;  /* 0x0000001d1d1d7c20 */ /* 0x000fe20008410000 */
[----:B------:R-:W-:Y:S01]  /*5630*/  FMUL.FTZ R30, R30, UR29 ;  /* 0x0000001d1e1e7c20 */ /* 0x000fe20008410000 */
[----:B------:R-:W-:-:S02]  /*5640*/  FMUL.FTZ R31, R31, UR29 ;  /* 0x0000001d1f1f7c20 */ /* 0x000fc40008410000 */
[C---:B--2---:R-:W-:Y:S01]  /*5650*/  HMMA.16816.F32.BF16 R56, R36.reuse, R20, R56 ;  /* 0x000000142438723c */ /* 0x044fe20000041838 */
[----:B------:R-:W1:Y:S05]  /*5660*/  MUFU.TANH R28, R28 ;  /* 0x0000001c001c7308 */ /* 0x000e6a0000002400 */
[C---:B------:R-:W-:Y:S01]  /*5670*/  HMMA.16816.F32.BF16 R52, R36.reuse, R22, R52 ;  /* 0x000000162434723c */ /* 0x040fe20000041834 */
[----:B------:R-:W2:Y:S02]  /*5680*/  LDSM.16.M88.4 R20, [R235+0xf800] ;  /* 0x00f80000eb14783b */ /* 0x000ea40000000200 */
[----:B------:R-:W1:Y:S03]  /*5690*/  MUFU.TANH R29, R29 ;  /* 0x0000001d001d7308 */ /* 0x000e660000002400 */
[C---:B------:R-:W-:Y:S05]  /*56a0*/  HMMA.16816.F32.BF16 R40, R36.reuse, R32, R40 ;  /* 0x000000202428723c */ /* 0x040fea0000041828 */
[----:B------:R-:W1:Y:S01]  /*56b0*/  MUFU.TANH R30, R30 ;  /* 0x0000001e001e7308 */ /* 0x000e620000002400 */
[C---:B------:R-:W-:Y:S01]  /*56c0*/  HMMA.16816.F32.BF16 R60, R36.reuse, R34, R60 ;  /* 0x00000022243c723c */ /* 0x040fe2000004183c */
[----:B------:R-:W4:Y:S05]  /*56d0*/  LDSM.16.M88.4 R32, [R228+0x7000] ;  /* 0x00700000e420783b */ /* 0x000f2a0000000200 */
[C---:B---3--:R-:W-:Y:S01]  /*56e0*/  HMMA.16816.F32.BF16 R80, R36.reuse, R16, R80 ;  /* 0x000000102450723c */ /* 0x048fe20000041850 */
[----:B------:R-:W3:Y:S05]  /*56f0*/  MUFU.TANH R31, R31 ;  /* 0x0000001f001f7308 */ /* 0x000eea0000002400 */
[----:B------:R-:W-:Y:S06]  /*5700*/  HMMA.16816.F32.BF16 R84, R36, R18, R84 ;  /* 0x000000122454723c */ /* 0x000fec0000041854 */
[C---:B-----5:R-:W-:Y:S06]  /*5710*/  HMMA.16816.F32.BF16 R56, R24.reuse, R8, R56 ;  /* 0x000000081838723c */ /* 0x060fec0000041838 */
[----:B------:R-:W-:Y:S01]  /*5720*/  HMMA.16816.F32.BF16 R52, R24, R10, R52 ;  /* 0x0000000a1834723c */ /* 0x000fe20000041834 */
[----:B------:R-:W5:Y:S01]  /*5730*/  LDSM.16.M88.4 R8, [R228+0x7800] ;  /* 0x00780000e408783b */ /* 0x000f620000000200 */
[----:B------:R-:W-:-:S04]  /*5740*/  DEPBAR.LE SB0, 0x0 ;  /* 0x000080000000791a */ /* 0x000fc80000000000 */
[C---:B------:R-:W-:Y:S06]  /*5750*/  HMMA.16816.F32.BF16 R40, R24.reuse, R76, R40 ;  /* 0x0000004c1828723c */ /* 0x040fec0000041828 */
[C---:B------:R-:W-:Y:S06]  /*5760*/  HMMA.16816.F32.BF16 R60, R24.reuse, R78, R60 ;  /* 0x0000004e183c723c */ /* 0x040fec000004183c */
[C---:B--2---:R-:W-:Y:S06]  /*5770*/  HMMA.16816.F32.BF16 R80, R24.reuse, R20, R80 ;  /* 0x000000141850723c */ /* 0x044fec0000041850 */
[----:B------:R-:W-:Y:S06]  /*5780*/  HMMA.16816.F32.BF16 R84, R24, R22, R84 ;  /* 0x000000161854723c */ /* 0x000fec0000041854 */
[C---:B------:R-:W-:Y:S06]  /*5790*/  HMMA.16816.F32.BF16 R40, R12.reuse, R44, R40 ;  /* 0x0000002c0c28723c */ /* 0x040fec0000041828 */
[C---:B------:R-:W-:Y:S06]  /*57a0*/  HMMA.16816.F32.BF16 R60, R12.reuse, R46, R60 ;  /* 0x0000002e0c3c723c */ /* 0x040fec000004183c */
[C---:B----4-:R-:W-:Y:S06]  /*57b0*/  HMMA.16816.F32.BF16 R56, R12.reuse, R32, R56 ;  /* 0x000000200c38723c */ /* 0x050fec0000041838 */
[C---:B------:R-:W-:Y:S06]  /*57c0*/  HMMA.16816.F32.BF16 R52, R12.reuse, R34, R52 ;  /* 0x000000220c34723c */ /* 0x040fec0000041834 */
[----:B-----5:R-:W-:Y:S01]  /*57d0*/  HMMA.16816.F32.BF16 R80, R12, R8, R80 ;  /* 0x000000080c50723c */ /* 0x020fe20000041850 */
[----:B------:R-:W-:Y:S01]  /*57e0*/  FMUL.FTZ R40, R40, UR29 ;  /* 0x0000001d28287c20 */ /* 0x000fe20008410000 */
[----:B------:R-:W-:Y:S01]  /*57f0*/  FMUL.FTZ R41, R41, UR29 ;  /* 0x0000001d29297c20 */ /* 0x000fe20008410000 */
[----:B------:R-:W-:Y:S01]  /*5800*/  FMUL.FTZ R16, R42, UR29 ;  /* 0x0000001d2a107c20 */ /* 0x000fe20008410000 */
[----:B------:R-:W-:-:S02]  /*5810*/  FMUL.FTZ R17, R43, UR29 ;  /* 0x0000001d2b117c20 */ /* 0x000fc40008410000 */
[----:B------:R-:W-:Y:S01]  /*5820*/  HMMA.16816.F32.BF16 R84, R12, R10, R84 ;  /* 0x0000000a0c54723c */ /* 0x000fe20000041854 */
[----:B------:R-:W-:Y:S01]  /*5830*/  IADD3 R9, -R4, R3, RZ ;  /* 0x0000000304097210 */ /* 0x000fe20007ffe1ff */
[----:B------:R-:W-:Y:S01]  /*5840*/  FMUL.FTZ R33, R60, UR29 ;  /* 0x0000001d3c217c20 */ /* 0x000fe20008410000 */
[----:B------:R-:W-:Y:S01]  /*5850*/  FMUL.FTZ R32, R61, UR29 ;  /* 0x0000001d3d207c20 */ /* 0x000fe20008410000 */
[----:B------:R-:W-:Y:S01]  /*5860*/  FMUL.FTZ R20, R62, UR29 ;  /* 0x0000001d3e147c20 */ /* 0x000fe20008410000 */
[----:B------:R-:W-:Y:S01]  /*5870*/  SHF.R.S32.HI R2, RZ, 0x1f, R9 ;  /* 0x0000001fff027819 */ /* 0x000fe20000011409 */
[----:B------:R-:W-:Y:S01]  /*5880*/  FMUL.FTZ R21, R63, UR29 ;  /* 0x0000001d3f157c20 */ /* 0x000fe20008410000 */
[----:B------:R-:W-:Y:S01]  /*5890*/  FMUL.FTZ R56, R56, UR29 ;  /* 0x0000001d38387c20 */ /* 0x000fe20008410000 */
[----:B------:R-:W-:Y:S01]  /*58a0*/  FMUL.FTZ R57, R57, UR29 ;  /* 0x0000001d39397c20 */ /* 0x000fe20008410000 */
[----:B------:R-:W-:Y:S01]  /*58b0*/  LEA.HI R2, R2, R9, RZ, 0x2 ;  /* 0x0000000902027211 */ /* 0x000fe200078f10ff */
[----:B------:R-:W-:Y:S01]  /*58c0*/  FMUL.FTZ R58, R58, UR29 ;  /* 0x0000001d3a3a7c20 */ /* 0x000fe20008410000 */
[----:B------:R-:W-:Y:S01]  /*58d0*/  FMUL.FTZ R59, R59, UR29 ;  /* 0x0000001d3b3b7c20 */ /* 0x000fe20008410000 */
[----:B------:R-:W-:Y:S01]  /*58e0*/  FMUL.FTZ R52, R52, UR29 ;  /* 0x0000001d34347c20 */ /* 0x000fe20008410000 */
[----:B------:R-:W-:Y:S01]  /*58f0*/  SHF.R.S32.HI R2, RZ, 0x2, R2 ;  /* 0x00000002ff027819 */ /* 0x000fe20000011402 */
[----:B------:R-:W-:Y:S01]  /*5900*/  FMUL.FTZ R53, R53, UR29 ;  /* 0x0000001d35357c20 */ /* 0x000fe20008410000 */
[----:B------:R-:W-:Y:S01]  /*5910*/  FMUL.FTZ R54, R54, UR29 ;  /* 0x0000001d36367c20 */ /* 0x000fe20008410000 */
[----:B------:R-:W-:Y:S01]  /*5920*/  FMUL.FTZ R55, R55, UR29 ;  /* 0x0000001d37377c20 */ /* 0x000fe20008410000 */
[----:B------:R-:W-:Y:S01]  /*5930*/  IADD3 R167, R167, 0x1, R2 ;  /* 0x00000001a7a77810 */ /* 0x000fe20007ffe002 */
[----:B------:R-:W-:Y:S01]  /*5940*/  FMUL.FTZ R80, R80, UR29 ;  /* 0x0000001d50507c20 */ /* 0x000fe20008410000 */
[----:B------:R-:W-:Y:S01]  /*5950*/  FMUL.FTZ R81, R81, UR29 ;  /* 0x0000001d51517c20 */ /* 0x000fe20008410000 */
[----:B------:R-:W-:Y:S01]  /*5960*/  FMUL.FTZ R82, R82, UR29 ;  /* 0x0000001d52527c20 */ /* 0x000fe20008410000 */
[----:B------:R-:W-:Y:S01]  /*5970*/  FMUL.FTZ R83, R83, UR29 ;  /* 0x0000001d53537c20 */ /* 0x000fe20008410000 */
[----:B------:R-:W-:Y:S01]  /*5980*/  MOV R2, UR28 ;  /* 0x0000001c00027c02 */ /* 0x000fe20008000f00 */
[----:B------:R-:W2:Y:S01]  /*5990*/  MUFU.TANH R40, R40 ;  /* 0x0000002800287308 */ /* 0x000ea20000002400 */
[----:B------:R-:W-:Y:S01]  /*59a0*/  FMUL.FTZ R84, R84, UR29 ;  /* 0x0000001d54547c20 */ /* 0x000fe20008410000 */
[----:B------:R-:W-:Y:S01]  /*59b0*/  FMUL.FTZ R85, R85, UR29 ;  /* 0x0000001d55557c20 */ /* 0x000fe20008410000 */
[----:B------:R-:W-:Y:S01]  /*59c0*/  FMUL.FTZ R86, R86, UR29 ;  /* 0x0000001d56567c20 */ /* 0x000fe20008410000 */
[----:B------:R-:W-:Y:S01]  /*59d0*/  FMUL.FTZ R87, R87, UR29 ;  /* 0x0000001d57577c20 */ /* 0x000fe20008410000 */
[----:B------:R-:W-:Y:S01]  /*59e0*/  IADD3 R167, R2, -UR21, R167 ;  /* 0x8000001502a77c10 */ /* 0x000fe2000fffe0a7 */
[----:B------:R-:W-:-:S02]  /*59f0*/  IMAD.SHL.U32 R14, R3, 0x2, RZ ;  /* 0x00000002030e7824 */ /* 0x000fc400078e00ff */
[----:B------:R-:W4:Y:S01]  /*5a00*/  MUFU.TANH R41, R41 ;  /* 0x0000002900297308 */ /* 0x000f220000002400 */
[----:B------:R-:W-:Y:S02]  /*5a10*/  IADD3 R167, R167, UR13, RZ ;  /* 0x0000000da7a77c10 */ /* 0x000fe4000fffe0ff */
[----:B------:R-:W-:Y:S02]  /*5a20*/  LOP3.LUT R14, R14, 0x6, RZ, 0xc0, !PT ;  /* 0x000000060e0e7812 */ /* 0x000fe400078ec0ff */
[C---:B------:R-:W-:Y:S02]  /*5a30*/  VIADDMNMX R2, R167.reuse, 0x8, R2, PT ;  /* 0x00000008a7027846 */ /* 0x040fe40003800102 */
[----:B------:R-:W-:Y:S01]  /*5a40*/  VIMNMX R167, R167, UR28, PT ;  /* 0x0000001ca7a77c48 */ /* 0x000fe2000bfe0100 */
[----:B------:R-:W1:Y:S08]  /*5a50*/  MUFU.TANH R16, R16 ;  /* 0x0000001000107308 */ /* 0x000e700000002400 */
[----:B------:R-:W1:Y:S08]  /*5a60*/  MUFU.TANH R17, R17 ;  /* 0x0000001100117308 */ /* 0x000e700000002400 */
[----:B------:R-:W1:Y:S08]  /*5a70*/  MUFU.TANH R33, R33 ;  /* 0x0000002100217308 */ /* 0x000e700000002400 */
[----:B------:R-:W1:Y:S08]  /*5a80*/  MUFU.TANH R32, R32 ;  /* 0x0000002000207308 */ /* 0x000e700000002400 */
[----:B------:R-:W1:Y:S08]  /*5a90*/  MUFU.TANH R20, R20 ;  /* 0x0000001400147308 */ /* 0x000e700000002400 */
[----:B------:R-:W1:Y:S08]  /*5aa0*/  MUFU.TANH R21, R21 ;  /* 0x0000001500157308 */ /* 0x000e700000002400 */
[----:B------:R1:W1:Y:S08]  /*5ab0*/  MUFU.TANH R186, R56 ;  /* 0x0000003800ba7308 */ /* 0x0002700000002400 */
        /* <DEDUP_REMOVED lines=14> */
[----:B------:R1:W1:Y:S01]  /*5ba0*/  MUFU.TANH R192, R87 ;  /* 0x0000005700c07308 */ /* 0x0002620000002400 */
[----:B------:R-:W-:Y:S06]  /*5bb0*/  BAR.SYNC.DEFER_BLOCKING 0x0 ;  /* 0x0000000000007b1d */ /* 0x000fec0000010000 */
[----:B--234-:R-:W-:Y:S05]  /*5bc0*/  @!P1 BRA `(.L_x_818) ;  /* 0x0000001000009947 */ /* 0x01cfea0003800000 */
        /* <DEDUP_REMOVED lines=10> */
[----:B------:R-:W2:Y:S08]  /*5c70*/  I2F.RP R9, UR12 ;  /* 0x0000000c00097d06 */ /* 0x000eb00008209400 */
[----:B--2---:R-:W2:Y:S02]  /*5c80*/  MUFU.RCP R8, R9 ;  /* 0x0000000900087308 */ /* 0x004ea40000001000 */
[----:B--2---:R-:W-:-:S06]  /*5c90*/  VIADD R8, R8, 0xffffffe ;  /* 0x0ffffffe08087836 */ /* 0x004fcc0000000000 */
[----:B------:R-:W2:Y:S02]  /*5ca0*/  F2I.FTZ.U32.TRUNC.NTZ R3, R8 ;  /* 0x0000000800037305 */ /* 0x000ea4000021f000 */
[----:B--2---:R-:W-:Y:S01]  /*5cb0*/  R2UR UR35, R3 ;  /* 0x00000000032372ca */ /* 0x004fe200000e0000 */
        /* <DEDUP_REMOVED lines=8> */
[----:B------:R-:W-:Y:S02]  /*5d40*/  UIMAD.WIDE.U32 UR36, UR37, UR28, URZ ;  /* 0x0000001c252472a5 */ /* 0x000fe4000f8e003f */
[----:B------:R-:W-:-:S04]  /*5d50*/  UIADD3 UR30, -UR35, URZ, URZ ;  /* 0x0000003f231e7290 */ /* 0x000fc8000fffe13f */
[----:B------:R-:W-:Y:S01]  /*5d60*/  UIMAD UR30, UR12, UR30, UR31 ;  /* 0x0000001e0c1e72a4 */ /* 0x000fe2000f8e021f */
[----:B------:R-:W-:Y:S02]  /*5d70*/  UMOV UR33, UR37 ;  /* 0x0000002500217c82 */ /* 0x000fe40008000000 */
[----:B------:R-:W-:Y:S02]  /*5d80*/  UIADD3 UR27, -UR33, URZ, URZ ;  /* 0x0000003f211b7290 */ /* 0x000fe4000fffe13f */
[----:B------:R-:W-:Y:S02]  /*5d90*/  UISETP.GT.U32.AND UP2, UPT, UR12, UR30, UPT ;  /* 0x0000001e0c00728c */ /* 0x000fe4000bf44070 */
[----:B------:R-:W-:-:S04]  /*5da0*/  UIMAD UR27, UR12, UR27, UR28 ;  /* 0x0000001b0c1b72a4 */ /* 0x000fc8000f8e021c */
[----:B------:R-:W-:-:S05]  /*5db0*/  UISETP.GT.U32.AND UP0, UPT, UR12, UR27, UPT ;  /* 0x0000001b0c00728c */ /* 0x000fca000bf04070 */
[----:B------:R-:W-:Y:S02]  /*5dc0*/  @!UP2 UIADD3 UR30, UR30, -UR12, URZ ;  /* 0x8000000c1e1ea290 */ /* 0x000fe4000fffe03f */
[----:B------:R-:W-:Y:S02]  /*5dd0*/  @!UP2 UIADD3 UR35, UR35, 0x1, URZ ;  /* 0x000000012323a890 */ /* 0x000fe4000fffe03f */
[----:B------:R-:W-:Y:S02]  /*5de0*/  UISETP.GE.U32.AND UP4, UPT, UR30, UR12, UPT ;  /* 0x0000000c1e00728c */ /* 0x000fe4000bf86070 */
[----:B------:R-:W-:Y:S02]  /*5df0*/  @!UP0 UIADD3 UR27, UR27, -UR12, URZ ;  /* 0x8000000c1b1b8290 */ /* 0x000fe4000fffe03f */
[----:B------:R-:W-:Y:S02]  /*5e00*/  @!UP0 UIADD3 UR33, UR33, 0x1, URZ ;  /* 0x0000000121218890 */ /* 0x000fe4000fffe03f */
[----:B------:R-:W-:-:S02]  /*5e10*/  UISETP.GE.U32.AND UP3, UPT, UR27, UR12, UPT ;  /* 0x0000000c1b00728c */ /* 0x000fc4000bf66070 */
[----:B------:R-:W-:Y:S02]  /*5e20*/  ULOP3.LUT UR12, UR5, UR13, URZ, 0x3c, !UPT ;  /* 0x0000000d050c7292 */ /* 0x000fe4000f8e3c3f */
[----:B------:R-:W-:Y:S02]  /*5e30*/  UISETP.GE.AND UP0, UPT, UR32, URZ, UPT ;  /* 0x0000003f2000728c */ /* 0x000fe4000bf06270 */
[----:B------:R-:W-:Y:S02]  /*5e40*/  UISETP.GE.AND UP1, UPT, UR12, URZ, UPT ;  /* 0x0000003f0c00728c */ /* 0x000fe4000bf26270 */
[----:B------:R-:W-:Y:S02]  /*5e50*/  @UP4 UIADD3 UR35, UR35, 0x1, URZ ;  /* 0x0000000123234890 */ /* 0x000fe4000fffe03f */
[----:B------:R-:W-:Y:S02]  /*5e60*/  UISETP.NE.AND UP2, UPT, UR13, URZ, UPT ;  /* 0x0000003f0d00728c */ /* 0x000fe4000bf45270 */
[----:B------:R-:W-:-:S02]  /*5e70*/  @UP3 UIADD3 UR33, UR33, 0x1, URZ ;  /* 0x0000000121213890 */ /* 0x000fc4000fffe03f */
[----:B------:R-:W-:Y:S02]  /*5e80*/  ULOP3.LUT UR12, URZ, UR13, URZ, 0x33, !UPT ;  /* 0x0000000d3f0c7292 */ /* 0x000fe4000f8e333f */
[----:B------:R-:W-:Y:S02]  /*5e90*/  @!UP0 UIADD3 UR33, -UR33, URZ, URZ ;  /* 0x0000003f21218290 */ /* 0x000fe4000fffe13f */
[----:B------:R-:W-:-:S04]  /*5ea0*/  @!UP1 UIADD3 UR35, -UR35, URZ, URZ ;  /* 0x0000003f23239290 */ /* 0x000fc8000fffe13f */
[----:B------:R-:W-:Y:S02]  /*5eb0*/  USEL UR35, UR12, UR35, !UP2 ;  /* 0x000000230c237287 */ /* 0x000fe4000d000000 */
[----:B------:R-:W-:Y:S02]  /*5ec0*/  USEL UR12, UR12, UR33, !UP2 ;  /* 0x000000210c0c7287 */ /* 0x000fe4000d000000 */
[----:B------:R-:W-:Y:S02]  /*5ed0*/  UIMAD.WIDE UR30, UR35, 0x4, UR22 ;  /* 0x00000004231e78a5 */ /* 0x000fe4000f8e0216 */
        /* <DEDUP_REMOVED lines=15> */
[----:B---3--:R-:W-:Y:S01]  /*5fd0*/  IMAD.U32 R9, RZ, RZ, UR31 ;  /* 0x0000001fff097e24 */ /* 0x008fe2000f8e00ff */
        /* <DEDUP_REMOVED lines=10> */
.L_x_819:
[----:B------:R-:W-:-:S04]  /*6080*/  ULEA UR12, -UR10, URZ, 0x6 ;  /* 0x0000003f0a0c7291 */ /* 0x000fc8000f8e313f */
[----:B------:R-:W-:Y:S02]  /*6090*/  USHF.R.S32.HI UR13, URZ, 0x1f, UR12 ;  /* 0x0000001f3f0d7899 */ /* 0x000fe4000801140c */
[----:B------:R-:W-:-:S04]  /*60a0*/  MOV R4, UR12 ;  /* 0x0000000c00047c02 */ /* 0x000fc80008000f00 */
[----:B------:R-:W-:-:S07]  /*60b0*/  MOV R3, UR13 ;  /* 0x0000000d00037c02 */ /* 0x000fce0008000f00 */
.L_x_820:
[----:B------:R-:W-:Y:S01]  /*60c0*/  ULDC UR12, c[0x0][0x2d0] ;  /* 0x0000b400000c7ab9 */ /* 0x000fe20000000800 */
[----:B------:R-:W-:Y:S01]  /*60d0*/  BSSY B0, `(.L_x_821) ;  /* 0x00000ac000007945 */ /* 0x000fe20003800000 */
[----:B------:R-:W-:Y:S02]  /*60e0*/  ISETP.GE.AND P6, PT, R248, UR12, PT ;  /* 0x0000000cf8007c0c */ /* 0x000fe4000bfc6270 */
[----:B------:R-:W-:Y:S02]  /*60f0*/  ISETP.GE.AND P5, PT, R245, UR12, PT ;  /* 0x0000000cf5007c0c */ /* 0x000fe4000bfa6270 */
[----:B------:R-:W-:Y:S02]  /*6100*/  ISETP.GE.AND P4, PT, R244, UR12, PT ;  /* 0x0000000cf4007c0c */ /* 0x000fe4000bf86270 */
[----:B------:R-:W-:-:S07]  /*6110*/  ISETP.GE.AND P3, PT, R243, UR12, PT ;  /* 0x0000000cf3007c0c */ /* 0x000fce000bf66270 */
[----:B------:R-:W2:Y:S01]  /*6120*/  @!P6 LDC.64 R12, c[0x0][0x218] ;  /* 0x00008600ff0ceb82 */ /* 0x000ea20000000a00 */
[----:B------:R-:W-:Y:S01]  /*6130*/  @!P6 IADD3 R15, P2, R4, R165, RZ ;  /* 0x000000a5040fe210 */ /* 0x000fe20007f5e0ff */
[----:B------:R3:W-:Y:S04]  /*6140*/  @P6 STS.128 [R246+0x8000], RZ ;  /* 0x008000fff6006388 */ /* 0x0007e80000000c00 */
[----:B------:R-:W-:Y:S02]  /*6150*/  @!P6 IMAD.X R22, R3, 0x1, R166, P2 ;  /* 0x000000010316e824 */ /* 0x000fe400010e06a6 */
[----:B------:R-:W4:Y:S08]  /*6160*/  @!P5 LDC.64 R10, c[0x0][0x218] ;  /* 0x00008600ff0adb82 */ /* 0x000f300000000a00 */
[----:B------:R-:W5:Y:S01]  /*6170*/  @!P4 LDC.64 R8, c[0x0][0x218] ;  /* 0x00008600ff08cb82 */ /* 0x000f620000000a00 */
[----:B--2---:R-:W-:-:S04]  /*6180*/  @!P6 LEA R18, P2, R15, R12, 0x1 ;  /* 0x0000000c0f12e211 */ /* 0x004fc800078408ff */
[----:B------:R-:W-:Y:S02]  /*6190*/  @!P6 LEA.HI.X R19, R15, R13, R22, 0x1, P2 ;  /* 0x0000000d0f13e211 */ /* 0x000fe400010f0c16 */
[----:B------:R-:W-:Y:S01]  /*61a0*/  @!P5 IADD3 R15, P2, R4, R165, RZ ;  /* 0x000000a5040fd210 */ /* 0x000fe20007f5e0ff */
[----:B------:R-:W2:Y:S02]  /*61b0*/  @!P3 LDC.64 R12, c[0x0][0x218] ;  /* 0x00008600ff0cbb82 */ /* 0x000ea40000000a00 */
        /* <DEDUP_REMOVED lines=9> */
[----:B------:R-:W1:Y:S02]  /*6250*/  @!P6 LDC.64 R10, c[0x0][0x218] ;  /* 0x00008600ff0aeb82 */ /* 0x000e640000000a00 */
[----:B------:R-:W-:Y:S01]  /*6260*/  @!PT LDS RZ, [RZ] ;  /* 0x00000000fffff984 */ /* 0x000fe20000000800 */
[----:B------:R-:W-:Y:S01]  /*6270*/  @!PT LDS RZ, [RZ] ;  /* 0x00000000fffff984 */ /* 0x000fe20000000800 */
[----:B------:R-:W-:Y:S01]  /*6280*/  @!PT LDS RZ, [RZ] ;  /* 0x00000000fffff984 */ /* 0x000fe20000000800 */
[----:B------:R-:W-:Y:S02]  /*6290*/  @!P5 LDGSTS.E.BYPASS.LTC128B.128 [R246+0xa000], desc[UR24][R26.64+0x80] ;  /* 0x0a0000801af6dfae */ /* 0x000fe4000b901d58 */
[----:B------:R-:W-:Y:S01]  /*62a0*/  @!P4 IMAD.X R22, R3, 0x1, R166, P2 ;  /* 0x000000010316c824 */ /* 0x000fe200010e06a6 */
[C---:B-----5:R-:W-:Y:S01]  /*62b0*/  @!P4 LEA R24, P2, R15.reuse, R8, 0x1 ;  /* 0x000000080f18c211 */ /* 0x060fe200078408ff */
[----:B------:R4:W-:Y:S03]  /*62c0*/  @P4 STS.128 [R246+0xc000], RZ ;  /* 0x00c000fff6004388 */ /* 0x0009e60000000c00 */
[----:B------:R-:W-:-:S02]  /*62d0*/  @!P4 LEA.HI.X R25, R15, R9, R22, 0x1, P2 ;  /* 0x000000090f19c211 */ /* 0x000fc400010f0c16 */
[----:B------:R-:W-:Y:S01]  /*62e0*/  @!P3 IADD3 R15, P2, R4, R165, RZ ;  /* 0x000000a5040fb210 */ /* 0x000fe20007f5e0ff */
[----:B------:R-:W5:Y:S02]  /*62f0*/  @!P5 LDC.64 R8, c[0x0][0x218] ;  /* 0x00008600ff08db82 */ /* 0x000f640000000a00 */
[----:B------:R-:W-:Y:S01]  /*6300*/  @!PT LDS RZ, [RZ] ;  /* 0x00000000fffff984 */ /* 0x000fe20000000800 */
[----:B------:R-:W-:Y:S01]  /*6310*/  @!PT LDS RZ, [RZ] ;  /* 0x00000000fffff984 */ /* 0x000fe20000000800 */
[----:B------:R-:W-:Y:S01]  /*6320*/  @!PT LDS RZ, [RZ] ;  /* 0x00000000fffff984 */ /* 0x000fe20000000800 */
[----:B------:R-:W-:Y:S02]  /*6330*/  @!P4 LDGSTS.E.BYPASS.LTC128B.128 [R246+0xc000], desc[UR24][R24.64+0x100] ;  /* 0x0c00010018f6cfae */ /* 0x000fe4000b901d58 */
[----:B------:R-:W-:Y:S01]  /*6340*/  @!P3 IMAD.X R34, R3, 0x1, R166, P2 ;  /* 0x000000010322b824 */ /* 0x000fe200010e06a6 */
[C---:B--2---:R-:W-:Y:S01]  /*6350*/  @!P3 LEA R22, P2, R15.reuse, R12, 0x1 ;  /* 0x0000000c0f16b211 */ /* 0x044fe200078408ff */
[----:B------:R4:W-:Y:S03]  /*6360*/  @P3 STS.128 [R246+0xe000], RZ ;  /* 0x00e000fff6003388 */ /* 0x0009e60000000c00 */
[----:B------:R-:W-:-:S02]  /*6370*/  @!P3 LEA.HI.X R23, R15, R13, R34, 0x1, P2 ;  /* 0x0000000d0f17b211 */ /* 0x000fc400010f0c22 */
[----:B------:R-:W-:Y:S01]  /*6380*/  IADD3 R36, P2, R4, UR16, RZ ;  /* 0x0000001004247c10 */ /* 0x000fe2000ff5e0ff */
[----:B------:R-:W2:Y:S02]  /*6390*/  @!P4 LDC.64 R12, c[0x0][0x218] ;  /* 0x00008600ff0ccb82 */ /* 0x000ea40000000a00 */
        /* <DEDUP_REMOVED lines=27> */
[C---:B--2---:R-:W-:Y:S01]  /*6550*/  @!P4 LEA R42, P2, R37.reuse, R12, 0x1 ;  /* 0x0000000c252ac211 */ /* 0x044fe200078408ff */
[----:B------:R2:W-:Y:S03]  /*6560*/  @P4 STS.128 [R246+0xc800], RZ ;  /* 0x00c800fff6004388 */ /* 0x0005e60000000c00 */
[----:B------:R-:W-:-:S02]  /*6570*/  @!P4 LEA.HI.X R43, R37, R13, R44, 0x1, P2 ;  /* 0x0000000d252bc211 */ /* 0x000fc400010f0c2c */
[----:B------:R-:W-:Y:S01]  /*6580*/  @!P3 IADD3 R37, P2, R36, R165, RZ ;  /* 0x000000a52425b210 */ /* 0x000fe20007f5e0ff */
[----:B------:R-:W3:Y:S02]  /*6590*/  @!P5 LDC.64 R12, c[0x0][0x218] ;  /* 0x00008600ff0cdb82 */ /* 0x000ee40000000a00 */
        /* <DEDUP_REMOVED lines=31> */
[----:B------:R-:W4:Y:S02]  /*6790*/  @!P6 LDC.64 R12, c[0x0][0x218] ;  /* 0x00008600ff0ceb82 */ /* 0x000f240000000a00 */
        /* <DEDUP_REMOVED lines=28> */
[----:B----4-:R-:W-:-:S04]  /*6960*/  @!P6 LEA R22, P2, R18, R12, 0x1 ;  /* 0x0000000c1216e211 */ /* 0x010fc800078408ff */
        /* <DEDUP_REMOVED lines=28> */
[----:B--2---:R-:W-:-:S04]  /*6b30*/  LEA R8, P2, R36, UR12, 0x1 ;  /* 0x0000000c24087c11 */ /* 0x004fc8000f8408ff */
[----:B------:R-:W-:-:S05]  /*6b40*/  LEA.HI.X R9, R36, UR13, R15, 0x1, P2 ;  /* 0x0000000d24097c11 */ /* 0x000fca00090f0c0f */
[----:B------:R-:W-:Y:S01]  /*6b50*/  @!PT LDS RZ, [RZ] ;  /* 0x00000000fffff984 */ /* 0x000fe20000000800 */
[----:B------:R-:W-:Y:S01]  /*6b60*/  @!PT LDS RZ, [RZ] ;  /* 0x00000000fffff984 */ /* 0x000fe20000000800 */
[----:B------:R-:W-:Y:S01]  /*6b70*/  @!PT LDS RZ, [RZ] ;  /* 0x00000000fffff984 */ /* 0x000fe20000000800 */
[----:B------:R1:W-:Y:S04]  /*6b80*/  LDGSTS.E.BYPASS.LTC128B.128 [R246+0xf800], desc[UR24][R8.64+0x180] ;  /* 0x0f80018008f67fae */ /* 0x0003e8000b901d58 */
.L_x_822:
[----:B------:R-:W-:Y:S05]  /*6b90*/  BSYNC B0 ;  /* 0x0000000000007941 */ /* 0x000fea0003800000 */
.L_x_821:
[----:B------:R-:W0:Y:S01]  /*6ba0*/  LDGDEPBAR ;  /* 0x00000000000079af */ /* 0x000e220000000000 */
[----:B------:R-:W-:-:S04]  /*6bb0*/  IADD3 R165, P2, R4, R165, RZ ;  /* 0x000000a504a57210 */ /* 0x000fc80007f5e0ff */
[----:B------:R-:W-:-:S09]  /*6bc0*/  IADD3.X R166, R3, R166, RZ, P2, !PT ;  /* 0x000000a603a67210 */ /* 0x000fd200017fe4ff */
.L_x_818:
[----:B------:R-:W-:Y:S01]  /*6bd0*/  VIADD R3, R14, UR5 ;  /* 0x000000050e037c36 */ /* 0x000fe20008000000 */
[----:B------:R-:W-:Y:S01]  /*6be0*/  LEA R236, R0, UR4, 0x1 ;  /* 0x0000000400ec7c11 */ /* 0x000fe2000f8e08ff */
[----:B------:R-:W-:Y:S01]  /*6bf0*/  ULDC UR27, c[0x0][0x2ec] ;  /* 0x0000bb00001b7ab9 */ /* 0x000fe20000000800 */
[----:B------:R-:W-:Y:S01]  /*6c00*/  ULDC.64 UR4, c[0x0][0x218] ;  /* 0x0000860000047ab9 */ /* 0x000fe20000000a00 */
[C---:B------:R-:W-:Y:S02]  /*6c10*/  VIADD R4, R3.reuse, 0x1 ;  /* 0x0000000103047836 */ /* 0x040fe40000000000 */
[C---:B-12---:R-:W-:Y:S01]  /*6c20*/  VIADD R8, R3.reuse, 0x8 ;  /* 0x0000000803087836 */ /* 0x046fe20000000000 */
[----:B------:R-:W-:Y:S01]  /*6c30*/  LDSM.16.MT88.4 R156, [R236+0x10000] ;  /* 0x01000000ec9c783b */ /* 0x000fe20000004200 */
[C---:B------:R-:W-:Y:S01]  /*6c40*/  VIADD R9, R3.reuse, 0x20 ;  /* 0x0000002003097836 */ /* 0x040fe20000000000 */
        /* <DEDUP_REMOVED lines=16> */
[----:B------:R-:W-:Y:S01]  /*6d50*/  FSEL R28, R28, -INF , !P3 ;  /* 0xff8000001c1c7808 */ /* 0x000fe20005800000 */
[----:B------:R-:W-:Y:S01]  /*6d60*/  LDSM.16.MT88.4 R140, [R233+0x10000] ;  /* 0x01000000e98c783b */ /* 0x000fe20000004200 */
[----:B------:R-:W-:-:S02]  /*6d70*/  ISETP.GE.AND P2, PT, R8, R167, PT ;  /* 0x000000a70800720c */ /* 0x000fc40003f46270 */
[-C--:B------:R-:W-:Y:S01]  /*6d80*/  ISETP.GE.AND P3, PT, R8, R2.reuse, PT ;  /* 0x000000020800720c */ /* 0x080fe20003f66270 */
[----:B------:R-:W-:Y:S01]  /*6d90*/  VIADD R8, R3, 0x18 ;  /* 0x0000001803087836 */ /* 0x000fe20000000000 */
[----:B------:R-:W-:Y:S01]  /*6da0*/  FSEL R30, R30, -INF , !P4 ;  /* 0xff8000001e1e7808 */ /* 0x000fe20006000000 */
[----:B------:R-:W-:Y:S01]  /*6db0*/  LDSM.16.MT88.4 R132, [R232+0x10000] ;  /* 0x01000000e884783b */ /* 0x000fe20000004200 */
[----:B------:R-:W-:Y:S02]  /*6dc0*/  FSEL R26, R29, -INF , !P6 ;  /* 0xff8000001d1a7808 */ /* 0x000fe40007000000 */
[C---:B------:R-:W-:Y:S01]  /*6dd0*/  ISETP.GE.AND P4, PT, R4.reuse, R167, PT ;  /* 0x000000a70400720c */ /* 0x040fe20003f86270 */
[----:B------:R-:W-:Y:S01]  /*6de0*/  LDSM.16.MT88.4 R56, [R233+0x12000] ;  /* 0x01200000e938783b */ /* 0x000fe20000004200 */
[----:B------:R-:W-:Y:S01]  /*6df0*/  ISETP.GE.AND P6, PT, R4, R2, PT ;  /* 0x000000020400720c */ /* 0x000fe20003fc6270 */
[----:B------:R-:W-:Y:S01]  /*6e00*/  VIADD R4, R3, 0x19 ;  /* 0x0000001903047836 */ /* 0x000fe20000000000 */
[----:B------:R-:W-:Y:S01]  /*6e10*/  FSEL R22, R31, -INF , !P5 ;  /* 0xff8000001f167808 */ /* 0x000fe20006800000 */
[----:B------:R-:W-:Y:S01]  /*6e20*/  LDSM.16.MT88.4 R48, [R234+0x12000] ;  /* 0x01200000ea30783b */ /* 0x000fe20000004200 */
[----:B------:R-:W-:-:S02]  /*6e30*/  FSEL R18, R40, -INF , !P2 ;  /* 0xff80000028127808 */ /* 0x000fc40005000000 */
[----:B------:R-:W-:Y:S01]  /*6e40*/  FSEL R10, R16, -INF , !P3 ;  /* 0xff800000100a7808 */ /* 0x000fe20005800000 */
[----:B------:R-:W-:Y:S01]  /*6e50*/  LDSM.16.MT88.4 R64, [R232+0x12000] ;  /* 0x01200000e840783b */ /* 0x000fe20000004200 */
[CC--:B------:R-:W-:Y:S02]  /*6e60*/  ISETP.GE.AND P5, PT, R8.reuse, R167.reuse, PT ;  /* 0x000000a70800720c */ /* 0x0c0fe40003fa6270 */
[-C--:B------:R-:W-:Y:S01]  /*6e70*/  ISETP.GE.AND P2, PT, R8, R2.reuse, PT ;  /* 0x000000020800720c */ /* 0x080fe20003f46270 */
[----:B------:R-:W-:Y:S01]  /*6e80*/  LDSM.16.MT88.4 R72, [R236+0x14000] ;  /* 0x01400000ec48783b */ /* 0x000fe20000004200 */
[----:B------:R-:W-:Y:S02]  /*6e90*/  FSEL R16, R41, -INF , !P4 ;  /* 0xff80000029107808 */ /* 0x000fe40006000000 */
[CC--:B------:R-:W-:Y:S01]  /*6ea0*/  ISETP.GE.AND P3, PT, R4.reuse, R167.reuse, PT ;  /* 0x000000a70400720c */ /* 0x0c0fe20003f66270 */
[----:B------:R-:W-:Y:S01]  /*6eb0*/  LDSM.16.MT88.4 R80, [R234+0x14000] ;  /* 0x01400000ea50783b */ /* 0x000fe20000004200 */
[----:B------:R-:W-:Y:S01]  /*6ec0*/  ISETP.GE.AND P4, PT, R4, R2, PT ;  /* 0x000000020400720c */ /* 0x000fe20003f86270 */
[----:B------:R-:W-:Y:S01]  /*6ed0*/  VIADD R4, R3, 0x21 ;  /* 0x0000002103047836 */ /* 0x000fe20000000000 */
[----:B------:R-:W-:Y:S01]  /*6ee0*/  FSEL R8, R17, -INF , !P6 ;  /* 0xff80000011087808 */ /* 0x000fe20007000000 */
[----:B------:R-:W-:Y:S01]  /*6ef0*/  LDSM.16.MT88.4 R104, [R236+0x16000] ;  /* 0x01600000ec68783b */ /* 0x000fe20000004200 */
[----:B------:R-:W-:-:S02]  /*6f00*/  ISETP.GE.AND P6, PT, R3, R167, PT ;  /* 0x000000a70300720c */ /* 0x000fc40003fc6270 */
[----:B------:R-:W-:Y:S01]  /*6f10*/  FSEL R12, R32, -INF , !P3 ;  /* 0xff800000200c7808 */ /* 0x000fe20005800000 */
[----:B------:R-:W-:Y:S01]  /*6f20*/  LDSM.16.MT88.4 R40, [R236+0x12000] ;  /* 0x01200000ec28783b */ /* 0x000fe20000004200 */
[----:B------:R-:W-:Y:S02]  /*6f30*/  FSEL R34, R6, -INF , !P6 ;  /* 0xff80000006227808 */ /* 0x000fe40007000000 */
[C---:B------:R-:W-:Y:S01]  /*6f40*/  ISETP.GE.AND P6, PT, R4.reuse, R167, PT ;  /* 0x000000a70400720c */ /* 0x040fe20003fc6270 */
[----:B------:R-:W-:Y:S01]  /*6f50*/  LDSM.16.MT88.4 R88, [R233+0x14000] ;  /* 0x01400000e958783b */ /* 0x000fe20000004200 */
[-C--:B------:R-:W-:Y:S02]  /*6f60*/  ISETP.GE.AND P3, PT, R4, R2.reuse, PT ;  /* 0x000000020400720c */ /* 0x080fe40003f66270 */
[----:B------:R-:W-:Y:S01]  /*6f70*/  FSEL R4, R21, -INF , !P4 ;  /* 0xff80000015047808 */ /* 0x000fe20006000000 */
[----:B------:R-:W-:Y:S01]  /*6f80*/  LDSM.16.MT88.4 R96, [R232+0x14000] ;  /* 0x01400000e860783b */ /* 0x000fe20000004200 */
[----:B------:R-:W-:-:S02]  /*6f90*/  ISETP.GE.AND P4, PT, R3, R2, PT ;  /* 0x000000020300720c */ /* 0x000fc40003f86270 */
[----:B------:R-:W-:Y:S01]  /*6fa0*/  FMNMX.FTZ R11, R34, R24, !PT ;  /* 0x00000018220b7209 */ /* 0x000fe20007810000 */
[----:B------:R-:W-:Y:S01]  /*6fb0*/  LDSM.16.MT88.4 R112, [R234+0x16000] ;  /* 0x01600000ea70783b */ /* 0x000fe20000004200 */
[----:B------:R-:W-:Y:S02]  /*6fc0*/  FSEL R68, R68, -INF , !P4 ;  /* 0xff80000044447808 */ /* 0x000fe40006000000 */
[----:B------:R-:W-:Y:S01]  /*6fd0*/  FSEL R14, R33, -INF , !P5 ;  /* 0xff800000210e7808 */ /* 0x000fe20006800000 */
[----:B------:R-:W-:Y:S01]  /*6fe0*/  LDSM.16.MT88.4 R120, [R233+0x16000] ;  /* 0x01600000e978783b */ /* 0x000fe20000004200 */
[----:B------:R-:W-:Y:S02]  /*6ff0*/  FSEL R6, R20, -INF , !P2 ;  /* 0xff80000014067808 */ /* 0x000fe40005000000 */
[----:B------:R-:W-:Y:S02]  /*7000*/  FMNMX.FTZ R11, R28, R11, !PT ;  /* 0x0000000b1c0b7209 */ /* 0x000fe40007810000 */
[----:B------:R-:W-:-:S02]  /*7010*/  ISETP.GE.AND P5, PT, R9, R167, PT ;  /* 0x000000a70900720c */ /* 0x000fc40003fa6270 */
[----:B------:R-:W-:Y:S01]  /*7020*/  ISETP.GE.AND P2, PT, R9, R2, PT ;  /* 0x000000020900720c */ /* 0x000fe20003f46270 */
[----:B------:R-:W-:Y:S01]  /*7030*/  VIADD R9, R3, 0x28 ;  /* 0x0000002803097836 */ /* 0x000fe20000000000 */
[----:B------:R-:W-:Y:S02]  /*7040*/  FMNMX.FTZ R15, R68, R70, !PT ;  /* 0x00000046440f7209 */ /* 0x000fe40007810000 */
[----:B------:R-:W-:Y:S02]  /*7050*/  FMNMX.FTZ R11, R26, R11, !PT ;  /* 0x0000000b1a0b7209 */ /* 0x000fe40007810000 */
[----:B------:R-:W-:Y:S02]  /*7060*/  FMNMX.FTZ R15, R30, R15, !PT ;  /* 0x0000000f1e0f7209 */ /* 0x000fe40007810000 */
[----:B------:R-:W-:Y:S02]  /*7070*/  FSEL R186, R186, -INF , !P5 ;  /* 0xff800000baba7808 */ /* 0x000fe40006800000 */
[----:B------:R-:W-:-:S02]  /*7080*/  FSEL R190, R190, -INF , !P2 ;  /* 0xff800000bebe7808 */ /* 0x000fc40005000000 */
[C---:B------:R-:W-:Y:S02]  /*7090*/  ISETP.GE.AND P5, PT, R9.reuse, R167, PT ;  /* 0x000000a70900720c */ /* 0x040fe40003fa6270 */
[----:B------:R-:W-:Y:S02]  /*70a0*/  ISETP.GE.AND P2, PT, R9, R2, PT ;  /* 0x000000020900720c */ /* 0x000fe40003f46270 */
[----:B------:R-:W-:Y:S01]  /*70b0*/  FMNMX.FTZ R9, R18, R11, !PT ;  /* 0x0000000b12097209 */ /* 0x000fe20007810000 */
[----:B------:R-:W-:Y:S01]  /*70c0*/  VIADD R11, R3, 0x29 ;  /* 0x00000029030b7836 */ /* 0x000fe20000000000 */
[----:B------:R-:W-:Y:S02]  /*70d0*/  FMNMX.FTZ R15, R22, R15, !PT ;  /* 0x0000000f160f7209 */ /* 0x000fe40007810000 */
[----:B------:R-:W-:Y:S02]  /*70e0*/  FMNMX.FTZ R9, R16, R9, !PT ;  /* 0x0000000910097209 */ /* 0x000fe40007810000 */
[----:B------:R-:W-:-:S02]  /*70f0*/  FMNMX.FTZ R15, R10, R15, !PT ;  /* 0x0000000f0a0f7209 */ /* 0x000fc40007810000 */
[----:B------:R-:W-:Y:S01]  /*7100*/  FMNMX.FTZ R17, R14, R9, !PT ;  /* 0x000000090e117209 */ /* 0x000fe20007810000 */
[----:B------:R-:W-:Y:S01]  /*7110*/  VIADD R9, R3, 0x38 ;  /* 0x0000003803097836 */ /* 0x000fe20000000000 */
[----:B------:R-:W-:Y:S02]  /*7120*/  FMNMX.FTZ R15, R8, R15, !PT ;  /* 0x0000000f080f7209 */ /* 0x000fe40007810000 */
[----:B------:R-:W-:Y:S02]  /*7130*/  FMNMX.FTZ R17, R12, R17, !PT ;  /* 0x000000110c117209 */ /* 0x000fe40007810000 */
[----:B------:R-:W-:Y:S02]  /*7140*/  FMNMX.FTZ R15, R6, R15, !PT ;  /* 0x0000000f060f7209 */ /* 0x000fe40007810000 */
[----:B------:R-:W-:Y:S02]  /*7150*/  FSEL R252, R252, -INF , !P6 ;  /* 0xff800000fcfc7808 */ /* 0x000fe40007000000 */
[----:B------:R-:W-:-:S02]  /*7160*/  FMNMX.FTZ R17, R186, R17, !PT ;  /* 0x00000011ba117209 */ /* 0x000fc40007810000 */
[----:B------:R-:W-:Y:S02]  /*7170*/  FMNMX.FTZ R15, R4, R15, !PT ;  /* 0x0000000f040f7209 */ /* 0x000fe40007810000 */
[----:B------:R-:W-:Y:S02]  /*7180*/  ISETP.GE.AND P6, PT, R11, R167, PT ;  /* 0x000000a70b00720c */ /* 0x000fe40003fc6270 */
[----:B------:R-:W-:Y:S02]  /*7190*/  FSEL R188, R188, -INF , !P5 ;  /* 0xff800000bcbc7808 */ /* 0x000fe40006800000 */
[----:B------:R-:W-:Y:S02]  /*71a0*/  FMNMX.FTZ R17, R252, R17, !PT ;  /* 0x00000011fc117209 */ /* 0x000fe40007810000 */
[----:B------:R-:W-:Y:S02]  /*71b0*/  FSEL R214, R214, -INF , !P3 ;  /* 0xff800000d6d67808 */ /* 0x000fe40005800000 */
[----:B------:R-:W-:-:S02]  /*71c0*/  FMNMX.FTZ R15, R190, R15, !PT ;  /* 0x0000000fbe0f7209 */ /* 0x000fc40007810000 */
[----:B------:R-:W-:Y:S01]  /*71d0*/  ISETP.GE.AND P4, PT, R11, R2, PT ;  /* 0x000000020b00720c */ /* 0x000fe20003f86270 */
[----:B------:R-:W-:Y:S01]  /*71e0*/  VIADD R11, R3, 0x31 ;  /* 0x00000031030b7836 */ /* 0x000fe20000000000 */
[----:B------:R-:W-:Y:S01]  /*71f0*/  ISETP.GE.AND P3, PT, R13, R167, PT ;  /* 0x000000a70d00720c */ /* 0x000fe20003f66270 */
[----:B------:R-:W-:Y:S01]  /*7200*/  VIADD R3, R3, 0x39 ;  /* 0x0000003903037836 */ /* 0x000fe20000000000 */
[----:B------:R-:W-:Y:S02]  /*7210*/  FSEL R250, R250, -INF , !P6 ;  /* 0xff800000fafa7808 */ /* 0x000fe40007000000 */
[----:B------:R-:W-:Y:S02]  /*7220*/  FMNMX.FTZ R17, R188, R17, !PT ;  /* 0x00000011bc117209 */ /* 0x000fe40007810000 */
[----:B------:R-:W-:Y:S02]  /*7230*/  FSEL R196, R196, -INF , !P2 ;  /* 0xff800000c4c47808 */ /* 0x000fe40005000000 */
[----:B------:R-:W-:-:S02]  /*7240*/  FMNMX.FTZ R15, R214, R15, !PT ;  /* 0x0000000fd60f7209 */ /* 0x000fc40007810000 */
[----:B------:R-:W-:Y:S02]  /*7250*/  FSEL R210, R210, -INF , !P3 ;  /* 0xff800000d2d27808 */ /* 0x000fe40005800000 */
[----:B------:R-:W-:Y:S02]  /*7260*/  ISETP.GE.AND P5, PT, R11, R167, PT ;  /* 0x000000a70b00720c */ /* 0x000fe40003fa6270 */
[----:B------:R-:W-:Y:S02]  /*7270*/  FMNMX.FTZ R17, R250, R17, !PT ;  /* 0x00000011fa117209 */ /* 0x000fe40007810000 */
[----:B------:R-:W-:Y:S02]  /*7280*/  ISETP.GE.AND P3, PT, R9, R167, PT ;  /* 0x000000a70900720c */ /* 0x000fe40003f66270 */
[----:B------:R-:W-:Y:S02]  /*7290*/  ISETP.GE.AND P2, PT, R13, R2, PT ;  /* 0x000000020d00720c */ /* 0x000fe40003f46270 */
[----:B------:R-:W-:-:S02]  /*72a0*/  FSEL R212, R212, -INF , !P4 ;  /* 0xff800000d4d47808 */ /* 0x000fc40006000000 */
[----:B------:R-:W-:Y:S02]  /*72b0*/  FMNMX.FTZ R15, R196, R15, !PT ;  /* 0x0000000fc40f7209 */ /* 0x000fe40007810000 */
[----:B------:R-:W-:Y:S02]  /*72c0*/  FSEL R208, R208, -INF , !P5 ;  /* 0xff800000d0d07808 */ /* 0x000fe40006800000 */
[----:B------:R-:W-:Y:S02]  /*72d0*/  FMNMX.FTZ R17, R210, R17, !PT ;  /* 0x00000011d2117209 */ /* 0x000fe40007810000 */
[----:B------:R-:W-:Y:S02]  /*72e0*/  FSEL R206, R206, -INF , !P3 ;  /* 0xff800000cece7808 */ /* 0x000fe40005800000 */
[----:B------:R-:W-:Y:S02]  /*72f0*/  ISETP.GE.AND P3, PT, R11, R2, PT ;  /* 0x000000020b00720c */ /* 0x000fe40003f66270 */
[----:B------:R-:W-:-:S02]  /*7300*/  FSEL R202, R202, -INF , !P2 ;  /* 0xff800000caca7808 */ /* 0x000fc40005000000 */
[----:B------:R-:W-:Y:S02]  /*7310*/  FMNMX.FTZ R15, R212, R15, !PT ;  /* 0x0000000fd40f7209 */ /* 0x000fe40007810000 */
[----:B------:R-:W-:Y:S02]  /*7320*/  ISETP.GE.AND P5, PT, R3, R167, PT ;  /* 0x000000a70300720c */ /* 0x000fe40003fa6270 */
[----:B------:R-:W-:Y:S02]  /*7330*/  FMNMX.FTZ R17, R208, R17, !PT ;  /* 0x00000011d0117209 */ /* 0x000fe40007810000 */
[----:B------:R-:W-:Y:S02]  /*7340*/  ISETP.GE.AND P2, PT, R9, R2, PT ;  /* 0x000000020900720c */ /* 0x000fe40003f46270 */
[----:B------:R-:W-:Y:S02]  /*7350*/  FSEL R200, R200, -INF , !P3 ;  /* 0xff800000c8c87808 */ /* 0x000fe40005800000 */
[----:B------:R-:W-:-:S02]  /*7360*/  FMNMX.FTZ R15, R202, R15, !PT ;  /* 0x0000000fca0f7209 */ /* 0x000fc40007810000 */
[----:B------:R-:W-:Y:S02]  /*7370*/  FSEL R204, R204, -INF , !P5 ;  /* 0xff800000cccc7808 */ /* 0x000fe40006800000 */
[----:B------:R-:W-:Y:S02]  /*7380*/  FMNMX.FTZ R17, R206, R17, !PT ;  /* 0x00000011ce117209 */ /* 0x000fe40007810000 */
[----:B------:R-:W-:Y:S02]  /*7390*/  ISETP.GE.AND P3, PT, R3, R2, PT ;  /* 0x000000020300720c */ /* 0x000fe40003f66270 */
[----:B------:R-:W-:Y:S02]  /*73a0*/  FSEL R198, R198, -INF , !P2 ;  /* 0xff800000c6c67808 */ /* 0x000fe40005000000 */
[----:B------:R-:W-:Y:S02]  /*73b0*/  FMNMX.FTZ R15, R200, R15, !PT ;  /* 0x0000000fc80f7209 */ /* 0x000fe40007810000 */
[----:B------:R-:W-:-:S02]  /*73c0*/  FMNMX.FTZ R13, R204, R17, !PT ;  /* 0x00000011cc0d7209 */ /* 0x000fc40007810000 */
        /* <DEDUP_REMOVED lines=13> */
[----:B------:R-:W-:Y:S02]  /*74a0*/  FSEL R199, R199, RZ, P2 ;  /* 0x000000ffc7c77208 */ /* 0x000fe40001000000 */
[C---:B------:R-:W-:Y:S01]  /*74b0*/  FSETP.NEU.FTZ.AND P2, PT, R3.reuse, -INF , PT ;  /* 0xff8000000300780b */ /* 0x040fe20003f5d000 */
[----:B------:R-:W-:Y:S02]  /*74c0*/  FMUL.FTZ R191, R3, UR27 ;  /* 0x0000001b03bf7c20 */ /* 0x000fe40008410000 */
[--C-:B------:R-:W-:Y:S01]  /*74d0*/  FFMA.FTZ R183, R34, UR27, -R199.reuse ;  /* 0x0000001b22b77c23 */ /* 0x100fe200080108c7 */
[--C-:B------:R-:W-:Y:S01]  /*74e0*/  FFMA.FTZ R182, R24, UR27, -R199.reuse ;  /* 0x0000001b18b67c23 */ /* 0x100fe200080108c7 */
[--C-:B------:R-:W-:Y:S01]  /*74f0*/  FFMA.FTZ R181, R28, UR27, -R199.reuse ;  /* 0x0000001b1cb57c23 */ /* 0x100fe200080108c7 */
[----:B------:R-:W-:Y:S01]  /*7500*/  FSEL R191, R191, RZ, P2 ;  /* 0x000000ffbfbf7208 */ /* 0x000fe20001000000 */
[--C-:B------:R-:W-:Y:S01]  /*7510*/  FFMA.FTZ R178, R26, UR27, -R199.reuse ;  /* 0x0000001b1ab27c23 */ /* 0x100fe200080108c7 */
[--C-:B------:R-:W-:Y:S01]  /*7520*/  FFMA.FTZ R177, R18, UR27, -R199.reuse ;  /* 0x0000001b12b17c23 */ /* 0x100fe200080108c7 */
[----:B------:R-:W-:Y:S01]  /*7530*/  MUFU.EX2 R183, R183 ;  /* 0x000000b700b77308 */ /* 0x000fe20000000800 */
[----:B------:R-:W-:Y:S01]  /*7540*/  FFMA.FTZ R176, R16, UR27, -R199 ;  /* 0x0000001b10b07c23 */ /* 0x000fe200080108c7 */
[--C-:B------:R-:W-:Y:S01]  /*7550*/  FFMA.FTZ R184, R68, UR27, -R191.reuse ;  /* 0x0000001b44b87c23 */ /* 0x100fe200080108bf */
[--C-:B------:R-:W-:Y:S01]  /*7560*/  FFMA.FTZ R185, R70, UR27, -R191.reuse ;  /* 0x0000001b46b97c23 */ /* 0x100fe200080108bf */
[--C-:B------:R-:W-:Y:S01]  /*7570*/  FFMA.FTZ R180, R30, UR27, -R191.reuse ;  /* 0x0000001b1eb47c23 */ /* 0x100fe200080108bf */
[----:B------:R-:W-:Y:S01]  /*7580*/  FFMA.FTZ R179, R22, UR27, -R191 ;  /* 0x0000001b16b37c23 */ /* 0x000fe200080108bf */
[----:B------:R-:W1:Y:S01]  /*7590*/  LDSM.16.MT88.4 R16, [R234+0x10800] ;  /* 0x01080000ea10783b */ /* 0x000e620000004200 */
[--C-:B------:R-:W-:Y:S01]  /*75a0*/  FFMA.FTZ R174, R14, UR27, -R199.reuse ;  /* 0x0000001b0eae7c23 */ /* 0x100fe200080108c7 */
[----:B------:R-:W2:Y:S01]  /*75b0*/  MUFU.EX2 R182, R182 ;  /* 0x000000b600b67308 */ /* 0x000ea20000000800 */
[----:B------:R-:W-:Y:S01]  /*75c0*/  FFMA.FTZ R169, R12, UR27, -R199 ;  /* 0x0000001b0ca97c23 */ /* 0x000fe200080108c7 */
[--C-:B------:R-:W-:Y:S01]  /*75d0*/  FFMA.FTZ R175, R10, UR27, -R191.reuse ;  /* 0x0000001b0aaf7c23 */ /* 0x100fe200080108bf */
[--C-:B------:R-:W-:Y:S01]  /*75e0*/  FFMA.FTZ R172, R8, UR27, -R191.reuse ;  /* 0x0000001b08ac7c23 */ /* 0x100fe200080108bf */
[--C-:B------:R-:W-:Y:S01]  /*75f0*/  FFMA.FTZ R173, R6, UR27, -R191.reuse ;  /* 0x0000001b06ad7c23 */ /* 0x100fe200080108bf */
[----:B------:R-:W-:Y:S01]  /*7600*/  FFMA.FTZ R0, R4, UR27, -R191 ;  /* 0x0000001b04007c23 */ /* 0x000fe200080108bf */
[----:B------:R-:W3:Y:S01]  /*7610*/  LDSM.16.MT88.4 R20, [R236+0x10800] ;  /* 0x01080000ec14783b */ /* 0x000ee20000004200 */
[--C-:B------:R-:W-:Y:S01]  /*7620*/  FFMA.FTZ R186, R186, UR27, -R199.reuse ;  /* 0x0000001bbaba7c23 */ /* 0x100fe200080108c7 */
[----:B------:R-:W-:Y:S01]  /*7630*/  MUFU.EX2 R181, R181 ;  /* 0x000000b500b57308 */ /* 0x000fe20000000800 */
[--C-:B------:R-:W-:Y:S01]  /*7640*/  FFMA.FTZ R187, R252, UR27, -R199.reuse ;  /* 0x0000001bfcbb7c23 */ /* 0x100fe200080108c7 */
[----:B------:R-:W4:Y:S01]  /*7650*/  LDSM.16.MT88.4 R12, [R233+0x10800] ;  /* 0x01080000e90c783b */ /* 0x000f220000004200 */
[--C-:B------:R-:W-:Y:S01]  /*7660*/  FFMA.FTZ R188, R188, UR27, -R199.reuse ;  /* 0x0000001bbcbc7c23 */ /* 0x100fe200080108c7 */
[----:B------:R-:W-:Y:S01]  /*7670*/  FFMA.FTZ R189, R250, UR27, -R199 ;  /* 0x0000001bfabd7c23 */ /* 0x000fe200080108c7 */
[--C-:B------:R-:W-:Y:S01]  /*7680*/  FFMA.FTZ R190, R190, UR27, -R191.reuse ;  /* 0x0000001bbebe7c23 */ /* 0x100fe200080108bf */
[----:B------:R-:W5:Y:S01]  /*7690*/  LDSM.16.MT88.4 R8, [R232+0x10800] ;  /* 0x01080000e808783b */ /* 0x000f620000004200 */
[--C-:B------:R-:W-:Y:S01]  /*76a0*/  FFMA.FTZ R193, R214, UR27, -R191.reuse ;  /* 0x0000001bd6c17c23 */ /* 0x100fe200080108bf */
[----:B------:R-:W1:Y:S01]  /*76b0*/  MUFU.EX2 R178, R178 ;  /* 0x000000b200b27308 */ /* 0x000e620000000800 */
[----:B--2---:R-:W-:Y:S01]  /*76c0*/  F2FP.BF16.F32.PACK_AB R128, R182, R183 ;  /* 0x000000b7b680723e */ /* 0x004fe200000010ff */
[----:B------:R-:W-:Y:S01]  /*76d0*/  LDSM.16.MT88.4 R24, [R232+0x16000] ;  /* 0x01600000e818783b */ /* 0x000fe20000004200 */
[--C-:B------:R-:W-:Y:S01]  /*76e0*/  FFMA.FTZ R196, R196, UR27, -R191.reuse ;  /* 0x0000001bc4c47c23 */ /* 0x100fe200080108bf */
[----:B------:R-:W-:Y:S01]  /*76f0*/  FFMA.FTZ R197, R212, UR27, -R191 ;  /* 0x0000001bd4c57c23 */ /* 0x000fe200080108bf */
[--C-:B------:R-:W-:Y:S01]  /*7700*/  FFMA.FTZ R201, R210, UR27, -R199.reuse ;  /* 0x0000001bd2c97c23 */ /* 0x100fe200080108c7 */
[----:B------:R-:W-:Y:S01]  /*7710*/  LDSM.16.MT88.4 R28, [R232+0x12800] ;  /* 0x01280000e81c783b */ /* 0x000fe20000004200 */
[--C-:B------:R-:W-:Y:S01]  /*7720*/  FFMA.FTZ R208, R208, UR27, -R199.reuse ;  /* 0x0000001bd0d07c23 */ /* 0x100fe200080108c7 */
[----:B------:R-:W-:Y:S01]  /*7730*/  MUFU.EX2 R184, R184 ;  /* 0x000000b800b87308 */ /* 0x000fe20000000800 */
[--C-:B------:R-:W-:Y:S01]  /*7740*/  FFMA.FTZ R203, R206, UR27, -R199.reuse ;  /* 0x0000001bcecb7c23 */ /* 0x100fe200080108c7 */
[----:B------:R-:W-:Y:S01]  /*7750*/  LDSM.16.MT88.4 R32, [R236+0x12800] ;  /* 0x01280000ec20783b */ /* 0x000fe20000004200 */
[----:B------:R-:W-:Y:S01]  /*7760*/  FFMA.FTZ R204, R204, UR27, -R199 ;  /* 0x0000001bcccc7c23 */ /* 0x000fe200080108c7 */
[--C-:B------:R-:W-:Y:S01]  /*7770*/  FFMA.FTZ R199, R202, UR27, -R191.reuse ;  /* 0x0000001bcac77c23 */ /* 0x100fe200080108bf */
[--C-:B------:R-:W-:Y:S01]  /*7780*/  FFMA.FTZ R200, R200, UR27, -R191.reuse ;  /* 0x0000001bc8c87c23 */ /* 0x100fe200080108bf */
[--C-:B------:R-:W-:Y:S01]  /*7790*/  FFMA.FTZ R198, R198, UR27, -R191.reuse ;  /* 0x0000001bc6c67c23 */ /* 0x100fe200080108bf */
[----:B------:R-:W-:Y:S01]  /*77a0*/  FFMA.FTZ R191, R192, UR27, -R191 ;  /* 0x0000001bc0bf7c23 */ /* 0x000fe200080108bf */
[----:B------:R-:W2:Y:S01]  /*77b0*/  MUFU.EX2 R185, R185 ;  /* 0x000000b900b97308 */ /* 0x000ea20000000800 */
[----:B-1----:R-:W-:Y:S01]  /*77c0*/  F2FP.BF16.F32.PACK_AB R130, R178, R181 ;  /* 0x000000b5b282723e */ /* 0x002fe200000010ff */
[----:B------:R-:W-:Y:S01]  /*77d0*/  FADD.FTZ R182, R183, R182 ;  /* 0x000000b6b7b67221 */ /* 0x000fe20000010000 */
[----:B------:R-:W-:-:S03]  /*77e0*/  LEA R252, P2, R165, UR4, 0x1 ;  /* 0x00000004a5fc7c11 */ /* 0x000fc6000f8408ff */
[----:B------:R-:W-:Y:S01]  /*77f0*/  FADD.FTZ R181, R181, R182 ;  /* 0x000000b6b5b57221 */ /* 0x000fe20000010000 */
[----:B------:R-:W-:Y:S01]  /*7800*/  LEA.HI.X R251, R165, UR5, R166, 0x1, P2 ;  /* 0x00000005a5fb7c11 */ /* 0x000fe200090f0ca6 */
[----:B------:R-:W-:Y:S02]  /*7810*/  MUFU.EX2 R180, R180 ;  /* 0x000000b400b47308 */ /* 0x000fe40000000800 */
[----:B------:R-:W-:-:S06]  /*7820*/  FADD.FTZ R178, R178, R181 ;  /* 0x000000b5b2b27221 */ /* 0x000fcc0000010000 */
[----:B------:R-:W1:Y:S01]  /*7830*/  MUFU.EX2 R179, R179 ;  /* 0x000000b300b37308 */ /* 0x000e620000000800 */
[----:B--2---:R-:W-:Y:S01]  /*7840*/  F2FP.BF16.F32.PACK_AB R129, R185, R184 ;  /* 0x000000b8b981723e */ /* 0x004fe200000010ff */
[----:B------:R-:W-:-:S06]  /*7850*/  FADD.FTZ R185, R184, R185 ;  /* 0x000000b9b8b97221 */ /* 0x000fcc0000010000 */
[----:B------:R-:W-:Y:S08]  /*7860*/  MUFU.EX2 R177, R177 ;  /* 0x000000b100b17308 */ /* 0x000ff00000000800 */
[----:B------:R-:W2:Y:S01]  /*7870*/  MUFU.EX2 R176, R176 ;  /* 0x000000b000b07308 */ /* 0x000ea20000000800 */
[----:B-1----:R-:W-:-:S07]  /*7880*/  F2FP.BF16.F32.PACK_AB R131, R179, R180 ;  /* 0x000000b4b383723e */ /* 0x002fce00000010ff */
[C---:B------:R-:W-:Y:S01]  /*7890*/  HMMA.16816.F32.BF16 R152, R128.reuse, R148, RZ ;  /* 0x000000948098723c */ /* 0x040fe200000418ff */
[----:B------:R-:W-:Y:S05]  /*78a0*/  MUFU.EX2 R174, R174 ;  /* 0x000000ae00ae7308 */ /* 0x000fea0000000800 */
[----:B------:R-:W-:Y:S03]  /*78b0*/  HMMA.16816.F32.BF16 R148, R128, R150, RZ ;  /* 0x000000968094723c */ /* 0x000fe600000418ff */
[----:B------:R-:W1:Y:S01]  /*78c0*/  MUFU.EX2 R169, R169 ;  /* 0x000000a900a97308 */ /* 0x000e620000000800 */
[----:B--2---:R-:W-:-:S02]  /*78d0*/  F2FP.BF16.F32.PACK_AB R4, R176, R177 ;  /* 0x000000b1b004723e */ /* 0x004fc400000010ff */
[C---:B------:R-:W-:Y:S05]  /*78e0*/  HMMA.16816.F32.BF16 R160, R128.reuse, R156, RZ ;  /* 0x0000009c80a0723c */ /* 0x040fea00000418ff */
[----:B------:R-:W-:Y:S01]  /*78f0*/  MUFU.EX2 R175, R175 ;  /* 0x000000af00af7308 */ /* 0x000fe20000000800 */
[C---:B------:R-:W-:Y:S06]  /*7900*/  HMMA.16816.F32.BF16 R144, R128.reuse, R140, RZ ;  /* 0x0000008c8090723c */ /* 0x040fec00000418ff */
[----:B------:R-:W-:Y:S01]  /*7910*/  HMMA.16816.F32.BF16 R136, R128, R132, RZ ;  /* 0x000000848088723c */ /* 0x000fe200000418ff */
[----:B------:R-:W2:Y:S01]  /*7920*/  MUFU.EX2 R172, R172 ;  /* 0x000000ac00ac7308 */ /* 0x000ea20000000800 */
[----:B-1----:R-:W-:-:S04]  /*7930*/  F2FP.BF16.F32.PACK_AB R6, R169, R174 ;  /* 0x000000aea906723e */ /* 0x002fc800000010ff */
[C---:B------:R-:W-:Y:S03]  /*7940*/  HMMA.16816.F32.BF16 R156, R128.reuse, R158, RZ ;  /* 0x0000009e809c723c */ /* 0x040fe600000418ff */
[----:B------:R-:W-:Y:S03]  /*7950*/  MUFU.EX2 R173, R173 ;  /* 0x000000ad00ad7308 */ /* 0x000fe60000000800 */
[C---:B------:R-:W-:Y:S05]  /*7960*/  HMMA.16816.F32.BF16 R140, R128.reuse, R142, RZ ;  /* 0x0000008e808c723c */ /* 0x040fea00000418ff */
[----:B------:R-:W1:Y:S01]  /*7970*/  MUFU.EX2 R0, R0 ;  /* 0x0000000000007308 */ /* 0x000e620000000800 */
[----:B--2---:R-:W-:Y:S01]  /*7980*/  F2FP.BF16.F32.PACK_AB R5, R172, R175 ;  /* 0x000000afac05723e */ /* 0x004fe200000010ff */
[C---:B------:R-:W-:Y:S06]  /*7990*/  HMMA.16816.F32.BF16 R132, R128.reuse, R134, RZ ;  /* 0x000000868084723c */ /* 0x040fec00000418ff */
[C---:B------:R-:W-:Y:S01]  /*79a0*/  HMMA.16816.F32.BF16 R52, R128.reuse, R56, RZ ;  /* 0x000000388034723c */ /* 0x040fe200000418ff */
[----:B------:R-:W-:Y:S05]  /*79b0*/  MUFU.EX2 R186, R186 ;  /* 0x000000ba00ba7308 */ /* 0x000fea0000000800 */
[----:B------:R-:W-:Y:S01]  /*79c0*/  HMMA.16816.F32.BF16 R56, R128, R58, RZ ;  /* 0x0000003a8038723c */ /* 0x000fe200000418ff */
[----:B-1----:R-:W-:-:S02]  /*79d0*/  F2FP.BF16.F32.PACK_AB R7, R0, R173 ;  /* 0x000000ad0007723e */ /* 0x002fc400000010ff */
[----:B------:R-:W1:Y:S03]  /*79e0*/  MUFU.EX2 R187, R187 ;  /* 0x000000bb00bb7308 */ /* 0x000e660000000800 */
[----:B------:R-:W-:Y:S06]  /*79f0*/  HMMA.16816.F32.BF16 R44, R128, R48, RZ ;  /* 0x00000030802c723c */ /* 0x000fec00000418ff */
[C---:B------:R-:W-:Y:S01]  /*7a00*/  HMMA.16816.F32.BF16 R152, R4.reuse, R16, R152 ;  /* 0x000000100498723c */ /* 0x040fe20000041898 */
[----:B------:R-:W-:Y:S05]  /*7a10*/  MUFU.EX2 R188, R188 ;  /* 0x000000bc00bc7308 */ /* 0x000fea0000000800 */
[C---:B------:R-:W-:Y:S01]  /*7a20*/  HMMA.16816.F32.BF16 R148, R4.reuse, R18, R148 ;  /* 0x000000120494723c */ /* 0x040fe20000041894 */
[----:B------:R-:W2:Y:S02]  /*7a30*/  LDSM.16.MT88.4 R16, [R233+0x12800] ;  /* 0x01280000e910783b */ /* 0x000ea40000004200 */
[----:B------:R-:W1:Y:S03]  /*7a40*/  MUFU.EX2 R189, R189 ;  /* 0x000000bd00bd7308 */ /* 0x000e660000000800 */
[C---:B---3--:R-:W-:Y:S05]  /*7a50*/  HMMA.16816.F32.BF16 R160, R4.reuse, R20, R160 ;  /* 0x0000001404a0723c */ /* 0x048fea00000418a0 */
[----:B------:R-:W-:Y:S01]  /*7a60*/  MUFU.EX2 R190, R190 ;  /* 0x000000be00be7308 */ /* 0x000fe20000000800 */
[C---:B------:R-:W-:Y:S01]  /*7a70*/  HMMA.16816.F32.BF16 R156, R4.reuse, R22, R156 ;  /* 0x00000016049c723c */ /* 0x040fe2000004189c */
[----:B------:R-:W3:Y:S05]  /*7a80*/  LDSM.16.MT88.4 R20, [R234+0x12800] ;  /* 0x01280000ea14783b */ /* 0x000eea0000004200 */
[C---:B----4-:R-:W-:Y:S01]  /*7a90*/  HMMA.16816.F32.BF16 R144, R4.reuse, R12, R144 ;  /* 0x0000000c0490723c */ /* 0x050fe20000041890 */
[----:B------:R-:W4:Y:S05]  /*7aa0*/  MUFU.EX2 R193, R193 ;  /* 0x000000c100c17308 */ /* 0x000f2a0000000800 */
[C---:B------:R-:W-:Y:S01]  /*7ab0*/  HMMA.16816.F32.BF16 R140, R4.reuse, R14, R140 ;  /* 0x0000000e048c723c */ /* 0x040fe2000004188c */
[----:B------:R-:W1:Y:S02]  /*7ac0*/  LDSM.16.MT88.4 R12, [R236+0x14800] ;  /* 0x01480000ec0c783b */ /* 0x000e640000004200 */
        /* <DEDUP_REMOVED lines=38> */
[C---:B---3--:R-:W-:Y:S06]  /*7d30*/  HMMA.16816.F32.BF16 R44, R4.reuse, R20, R44 ;  /* 0x00000014042c723c */ /* 0x048fec000004182c */
[C---:B------:R-:W-:Y:S01]  /*7d40*/  HMMA.16816.F32.BF16 R48, R4.reuse, R22, R48 ;  /* 0x000000160430723c */ /* 0x040fe20000041830 */
[----:B------:R-:W3:Y:S05]  /*7d50*/  LDSM.16.MT88.4 R20, [R232+0x14800] ;  /* 0x01480000e814783b */ /* 0x000eea0000004200 */
[C---:B------:R-:W-:Y:S06]  /*7d60*/  HMMA.16816.F32.BF16 R60, R4.reuse, R28, R60 ;  /* 0x0000001c043c723c */ /* 0x040fec000004183c */
[C---:B------:R-:W-:Y:S01]  /*7d70*/  HMMA.16816.F32.BF16 R64, R4.reuse, R30, R64 ;  /* 0x0000001e0440723c */ /* 0x040fe20000041840 */
[----:B------:R-:W-:Y:S05]  /*7d80*/  LDSM.16.MT88.4 R28, [R232+0x16800] ;  /* 0x01680000e81c783b */ /* 0x000fea0000004200 */
[C---:B-1----:R-:W-:Y:S06]  /*7d90*/  HMMA.16816.F32.BF16 R68, R4.reuse, R12, R68 ;  /* 0x0000000c0444723c */ /* 0x042fec0000041844 */
[C---:B------:R-:W-:Y:S01]  /*7da0*/  HMMA.16816.F32.BF16 R72, R4.reuse, R14, R72 ;  /* 0x0000000e0448723c */ /* 0x040fe20000041848 */
[----:B------:R-:W1:Y:S05]  /*7db0*/  LDSM.16.MT88.4 R12, [R234+0x16800] ;  /* 0x01680000ea0c783b */ /* 0x000e6a0000004200 */
        /* <DEDUP_REMOVED lines=12> */
[C---:B---3--:R-:W-:Y:S06]  /*7e80*/  HMMA.16816.F32.BF16 R92, R4.reuse, R20, R92 ;  /* 0x00000014045c723c */ /* 0x048fec000004185c */
[C---:B------:R-:W-:Y:S01]  /*7e90*/  HMMA.16816.F32.BF16 R96, R4.reuse, R22, R96 ;  /* 0x000000160460723c */ /* 0x040fe20000041860 */
[----:B------:R-:W-:Y:S05]  /*7ea0*/  LDSM.16.MT88.4 R20, [R233+0x11000] ;  /* 0x01100000e914783b */ /* 0x000fea0000004200 */
[C---:B-1----:R-:W-:Y:S06]  /*7eb0*/  HMMA.16816.F32.BF16 R108, R4.reuse, R12, R108 ;  /* 0x0000000c046c723c */ /* 0x042fec000004186c */
        /* <DEDUP_REMOVED lines=44> */
[----:B------:R-:W5:Y:S05]  /*8180*/  LDSM.16.MT88.4 R20, [R234+0x13800] ;  /* 0x01380000ea14783b */ /* 0x000f6a0000004200 */
[C---:B------:R-:W-:Y:S06]  /*8190*/  HMMA.16816.F32.BF16 R60, R4.reuse, R28, R60 ;  /* 0x0000001c043c723c */ /* 0x040fec000004183c */
[C---:B------:R-:W-:Y:S01]  /*81a0*/  HMMA.16816.F32.BF16 R64, R4.reuse, R30, R64 ;  /* 0x0000001e0440723c */ /* 0x040fe20000041840 */
[----:B------:R-:W-:Y:S05]  /*81b0*/  LDSM.16.MT88.4 R28, [R234+0x11800] ;  /* 0x01180000ea1c783b */ /* 0x000fea0000004200 */
[C---:B----4-:R-:W-:Y:S06]  /*81c0*/  HMMA.16816.F32.BF16 R68, R4.reuse, R24, R68 ;  /* 0x000000180444723c */ /* 0x050fec0000041844 */
        /* <DEDUP_REMOVED lines=18> */
[C---:B-----5:R-:W-:Y:S06]  /*82f0*/  HMMA.16816.F32.BF16 R44, R4.reuse, R20, R44 ;  /* 0x00000014042c723c */ /* 0x060fec000004182c */
        /* <DEDUP_REMOVED lines=39> */
[----:B------:R-:W-:Y:S01]  /*8570*/  FADD.FTZ R169, R169, R174 ;  /* 0x000000aea9a97221 */ /* 0x000fe20000010000 */
[----:B------:R-:W2:Y:S01]  /*8580*/  LDSM.16.MT88.4 R8, [R232+0x17800] ;  /* 0x01780000e808783b */ /* 0x000ea20000004200 */
[----:B------:R-:W-:-:S02]  /*8590*/  FADD.FTZ R198, R198, R199 ;  /* 0x000000c7c6c67221 */ /* 0x000fc40000010000 */
[----:B------:R-:W-:Y:S01]  /*85a0*/  FADD.FTZ R186, R186, R169 ;  /* 0x000000a9baba7221 */ /* 0x000fe20000010000 */
[----:B------:R-:W-:Y:S01]  /*85b0*/  HMMA.16816.F32.BF16 R60, R4, R32, R60 ;  /* 0x00000020043c723c */ /* 0x000fe2000004183c */
[----:B------:R-:W-:Y:S02]  /*85c0*/  FADD.FTZ R207, R191, R198 ;  /* 0x000000c6bfcf7221 */ /* 0x000fe40000010000 */
[----:B------:R-:W-:-:S03]  /*85d0*/  FADD.FTZ R187, R187, R186 ;  /* 0x000000babbbb7221 */ /* 0x000fc60000010000 */
[----:B------:R1:W-:Y:S01]  /*85e0*/  STL [R1], R207 ;  /* 0x000000cf01007387 */ /* 0x0003e20000100800 */
[----:B------:R-:W-:Y:S01]  /*85f0*/  FADD.FTZ R0, R188, R187 ;  /* 0x000000bbbc007221 */ /* 0x000fe20000010000 */
[----:B------:R-:W-:Y:S03]  /*8600*/  HMMA.16816.F32.BF16 R64, R4, R34, R64 ;  /* 0x000000220440723c */ /* 0x000fe60000041840 */
[----:B------:R-:W-:-:S03]  /*8610*/  FADD.FTZ R0, R189, R0 ;  /* 0x00000000bd007221 */ /* 0x000fc60000010000 */
[----:B---3--:R-:W-:Y:S01]  /*8620*/  HMMA.16816.F32.BF16 R76, R4, R28, R76 ;  /* 0x0000001c044c723c */ /* 0x008fe2000004184c */
[----:B------:R-:W-:-:S04]  /*8630*/  FADD.FTZ R201, R201, R0 ;  /* 0x00000000c9c97221 */ /* 0x000fc80000010000 */
[----:B------:R-:W-:Y:S01]  /*8640*/  FADD.FTZ R208, R208, R201 ;  /* 0x000000c9d0d07221 */ /* 0x000fe20000010000 */
[----:B------:R-:W-:Y:S03]  /*8650*/  HMMA.16816.F32.BF16 R80, R4, R30, R80 ;  /* 0x0000001e0450723c */ /* 0x000fe60000041850 */
[----:B------:R-:W-:-:S03]  /*8660*/  FADD.FTZ R203, R203, R208 ;  /* 0x000000d0cbcb7221 */ /* 0x000fc60000010000 */
[----:B----4-:R-:W-:Y:S01]  /*8670*/  HMMA.16816.F32.BF16 R84, R4, R24, R84 ;  /* 0x000000180454723c */ /* 0x010fe20000041854 */
[----:B------:R-:W-:-:S05]  /*8680*/  FADD.FTZ R209, R204, R203 ;  /* 0x000000cbccd17221 */ /* 0x000fca0000010000 */
[----:B------:R3:W-:Y:S01]  /*8690*/  STL [R1+0x4], R209 ;  /* 0x000004d101007387 */ /* 0x0007e20000100800 */
        /* <DEDUP_REMOVED lines=8> */
[----:B---3--:R-:W-:-:S15]  /*8720*/  @!P1 BRA `(.L_x_823) ;  /* 0x0000005000ac9947 */ /* 0x008fde0003800000 */
        /* <DEDUP_REMOVED lines=43> */
[----:B------:R-:W-:Y:S02]  /*89e0*/  UISETP.GE.AND UP1, UPT, UR34, URZ, UPT ;  /* 0x0000003f2200728c */ /* 0x000fe4000bf26270 */
[----:B------:R-:W-:Y:S02]  /*89f0*/  UISETP.NE.AND UP2, UPT, UR13, URZ, UPT ;  /* 0x0000003f0d00728c */ /* 0x000fe4000bf45270 */
[----:B------:R-:W-:Y:S02]  /*8a00*/  @UP4 UIADD3 UR37, UR37, 0x1, URZ ;  /* 0x0000000125254890 */ /* 0x000fe4000fffe03f */
[----:B------:R-:W-:-:S03]  /*8a10*/  ULOP3.LUT UR12, URZ, UR13, URZ, 0x33, !UPT ;  /* 0x0000000d3f0c7292 */ /* 0x000fc6000f8e333f */
[----:B------:R-:W-:Y:S02]  /*8a20*/  @UP3 UIADD3 UR35, UR35, 0x1, URZ ;  /* 0x0000000123233890 */ /* 0x000fe4000fffe03f */
[----:B------:R-:W-:Y:S02]  /*8a30*/  @!UP1 UIADD3 UR37, -UR37, URZ, URZ ;  /* 0x0000003f25259290 */ /* 0x000fe4000fffe13f */
[----:B------:R-:W-:Y:S02]  /*8a40*/  @!UP0 UIADD3 UR35, -UR35, URZ, URZ ;  /* 0x0000003f23238290 */ /* 0x000fe4000fffe13f */
[----:B------:R-:W-:Y:S02]  /*8a50*/  USEL UR37, UR12, UR37, !UP2 ;  /* 0x000000250c257287 */ /* 0x000fe4000d000000 */
[----:B------:R-:W-:Y:S02]  /*8a60*/  USEL UR12, UR12, UR35, !UP2 ;  /* 0x000000230c0c7287 */ /* 0x000fe4000d000000 */
[----:B------:R-:W-:-:S02]  /*8a70*/  UIMAD.WIDE UR30, UR37, 0x4, UR22 ;  /* 0x00000004251e78a5 */ /* 0x000fc4000f8e0216 */
        /* <DEDUP_REMOVED lines=26> */
.L_x_824:
[----:B------:R-:W-:-:S04]  /*8c20*/  ULEA UR7, -UR6, URZ, 0x6 ;  /* 0x0000003f06077291 */ /* 0x000fc8000f8e313f */
[----:B------:R-:W-:Y:S02]  /*8c30*/  USHF.R.S32.HI UR12, URZ, 0x1f, UR7 ;  /* 0x0000001f3f0c7899 */ /* 0x000fe40008011407 */
[----:B------:R-:W-:-:S04]  /*8c40*/  MOV R9, UR7 ;  /* 0x0000000700097c02 */ /* 0x000fc80008000f00 */
[----:B------:R-:W-:-:S07]  /*8c50*/  MOV R7, UR12 ;  /* 0x0000000c00077c02 */ /* 0x000fce0008000f00 */
.L_x_825:
        /* <DEDUP_REMOVED lines=87> */
[----:B------:R-:W-:Y:S01]  /*91d0*/  @!P3 LDGSTS.E.BYPASS.LTC128B.128 [R246+0x16800], desc[UR24][R12.64+0x180] ;  /* 0x168001800cf6bfae */ /* 0x000fe2000b901d58 */
[----:B------:R-:W-:Y:S02]  /*91e0*/  @!P4 LEA.HI.X R31, R5, UR9, R4, 0x1, P2 ;  /* 0x00000009051fcc11 */ /* 0x000fe400090f0c04 */
[----:B------:R-:W-:Y:S01]  /*91f0*/  IADD3 R9, P2, R9, UR18, RZ ;  /* 0x0000001209097c10 */ /* 0x000fe2000ff5e0ff */
[C---:B------:R-:W-:Y:S01]  /*9200*/  @!P3 IMAD.X R5, R7.reuse, 0x1, R168, P1 ;  /* 0x000000010705b824 */ /* 0x040fe200008e06a8 */
[C---:B------:R-:W-:Y:S01]  /*9210*/  @!P3 LEA R32, P1, R0.reuse, UR8, 0x1 ;  /* 0x000000080020bc11 */ /* 0x040fe2000f8208ff */
[----:B------:R-:W-:Y:S01]  /*9220*/  @P6 STS.128 [R246+0x11000], RZ ;  /* 0x011000fff6006388 */ /* 0x000fe20000000c00 */
[----:B------:R-:W-:Y:S02]  /*9230*/  IADD3.X R7, R7, UR17, RZ, P2, !PT ;  /* 0x0000001107077c10 */ /* 0x000fe400097fe4ff */
[----:B------:R-:W-:Y:S01]  /*9240*/  @!P6 LEA R34, P2, R9, R194, 0x1 ;  /* 0x000000c20922e211 */ /* 0x000fe200078408ff */
[----:B------:R-:W-:Y:S01]  /*9250*/  @!PT LDS RZ, [RZ] ;  /* 0x00000000fffff984 */ /* 0x000fe20000000800 */
[----:B------:R-:W-:Y:S01]  /*9260*/  @!PT LDS RZ, [RZ] ;  /* 0x00000000fffff984 */ /* 0x000fe20000000800 */
[----:B------:R-:W-:Y:S01]  /*9270*/  @!PT LDS RZ, [RZ] ;  /* 0x00000000fffff984 */ /* 0x000fe20000000800 */
[----:B------:R1:W-:Y:S01]  /*9280*/  @!P6 LDGSTS.E.BYPASS.LTC128B.128 [R246+0x11000], desc[UR24][R20.64] ;  /* 0x1100000014f6efae */ /* 0x0003e2000b901d58 */
[----:B------:R-:W-:-:S02]  /*9290*/  @!P3 LEA.HI.X R33, R0, UR9, R5, 0x1, P1 ;  /* 0x000000090021bc11 */ /* 0x000fc400088f0c05 */
[CC--:B------:R-:W-:Y:S01]  /*92a0*/  @!P5 IADD3 R0, P1, R9.reuse, R170.reuse, RZ ;  /* 0x000000aa0900d210 */ /* 0x0c0fe20007f3e0ff */
[----:B------:R-:W-:Y:S01]  /*92b0*/  @P5 STS.128 [R246+0x13000], RZ ;  /* 0x013000fff6005388 */ /* 0x000fe20000000c00 */
[C---:B------:R-:W-:Y:S02]  /*92c0*/  @!P6 LEA.HI.X R35, R9.reuse, R195, R7, 0x1, P2 ;  /* 0x000000c30923e211 */ /* 0x040fe400010f0c07 */
[-C--:B------:R-:W-:Y:S01]  /*92d0*/  @!P4 IADD3 R4, P2, R9, R170.reuse, RZ ;  /* 0x000000aa0904c210 */ /* 0x080fe20007f5e0ff */
[--C-:B------:R-:W-:Y:S01]  /*92e0*/  @!P5 IMAD.X R5, R7, 0x1, R168.reuse, P1 ;  /* 0x000000010705d824 */ /* 0x100fe200008e06a8 */
[----:B------:R-:W-:Y:S01]  /*92f0*/  @!P3 IADD3 R9, P1, R9, R170, RZ ;  /* 0x000000aa0909b210 */ /* 0x000fe20007f3e0ff */
[----:B------:R-:W-:Y:S01]  /*9300*/  @!PT LDS RZ, [RZ] ;  /* 0x00000000fffff984 */ /* 0x000fe20000000800 */
[----:B------:R-:W-:Y:S01]  /*9310*/  @!PT LDS RZ, [RZ] ;  /* 0x00000000fffff984 */ /* 0x000fe20000000800 */
[----:B------:R-:W-:Y:S01]  /*9320*/  @!PT LDS RZ, [RZ] ;  /* 0x00000000fffff984 */ /* 0x000fe20000000800 */
[----:B------:R2:W-:Y:S02]  /*9330*/  @!P5 LDGSTS.E.BYPASS.LTC128B.128 [R246+0x13000], desc[UR24][R10.64+0x80] ;  /* 0x130000800af6dfae */ /* 0x0005e4000b901d58 */
[C-C-:B------:R-:W-:Y:S01]  /*9340*/  @!P4 IMAD.X R29, R7.reuse, 0x1, R168.reuse, P2 ;  /* 0x00000001071dc824 */ /* 0x140fe200010e06a8 */
[----:B------:R-:W-:Y:S01]  /*9350*/  @!P5 LEA R6, P2, R0, UR8, 0x1 ;  /* 0x000000080006dc11 */ /* 0x000fe2000f8408ff */
[----:B------:R-:W-:Y:S01]  /*9360*/  @!P3 IMAD.X R168, R7, 0x1, R168, P1 ;  /* 0x0000000107a8b824 */ /* 0x000fe200008e06a8 */
[----:B------:R-:W-:Y:S01]  /*9370*/  @P4 STS.128 [R246+0x15000], RZ ;  /* 0x015000fff6004388 */ /* 0x000fe20000000c00 */
[----:B------:R-:W-:-:S02]  /*9380*/  @!P3 LEA R170, P1, R9, UR8, 0x1 ;  /* 0x0000000809aabc11 */ /* 0x000fc4000f8208ff */
[----:B------:R-:W-:Y:S01]  /*9390*/  @!P5 LEA.HI.X R7, R0, UR9, R5, 0x1, P2 ;  /* 0x000000090007dc11 */ /* 0x000fe200090f0c05 */
[----:B------:R-:W-:Y:S01]  /*93a0*/  @!PT LDS RZ, [RZ] ;  /* 0x00000000fffff984 */ /* 0x000fe20000000800 */
[----:B------:R-:W-:Y:S01]  /*93b0*/  @!PT LDS RZ, [RZ] ;  /* 0x00000000fffff984 */ /* 0x000fe20000000800 */
[----:B------:R-:W-:Y:S01]  /*93c0*/  @!PT LDS RZ, [RZ] ;  /* 0x00000000fffff984 */ /* 0x000fe20000000800 */
[----:B------:R3:W-:Y:S01]  /*93d0*/  @!P4 LDGSTS.E.BYPASS.LTC128B.128 [R246+0x15000], desc[UR24][R30.64+0x100] ;  /* 0x150001001ef6cfae */ /* 0x0007e2000b901d58 */
[C---:B------:R-:W-:Y:S02]  /*93e0*/  @!P4 LEA R172, P2, R4.reuse, UR8, 0x1 ;  /* 0x0000000804accc11 */ /* 0x040fe4000f8408ff */
[----:B------:R-:W-:Y:S01]  /*93f0*/  @!P3 LEA.HI.X R171, R9, UR9, R168, 0x1, P1 ;  /* 0x0000000909abbc11 */ /* 0x000fe200088f0ca8 */
[----:B------:R-:W-:Y:S01]  /*9400*/  @P3 STS.128 [R246+0x17000], RZ ;  /* 0x017000fff6003388 */ /* 0x000fe20000000c00 */
[----:B------:R-:W-:-:S03]  /*9410*/  @!P4 LEA.HI.X R173, R4, UR9, R29, 0x1, P2 ;  /* 0x0000000904adcc11 */ /* 0x000fc600090f0c1d */
        /* <DEDUP_REMOVED lines=23> */
[----:B------:R5:W-:Y:S04]  /*9590*/  @!P3 LDGSTS.E.BYPASS.LTC128B.128 [R246+0x17800], desc[UR24][R170.64+0x180] ;  /* 0x17800180aaf6bfae */ /* 0x000be8000b901d58 */
[----:B------:R-:W-:Y:S04]  /*95a0*/  LDSM.16.M88.4 R180, [R242] ;  /* 0x00000000f2b4783b */ /* 0x000fe80000000200 */
[----:B-1----:R-:W1:Y:S04]  /*95b0*/  LDSM.16.M88.4 R20, [R241+0x8800] ;  /* 0x00880000f114783b */ /* 0x002e680000000200 */
[----:B--2---:R-:W2:Y:S04]  /*95c0*/  LDSM.16.M88.4 R8, [R241+0x8000] ;  /* 0x00800000f108783b */ /* 0x004ea80000000200 */
[----:B------:R-:W5:Y:S04]  /*95d0*/  LDSM.16.M88.4 R188, [R241+0x9000] ;  /* 0x00900000f1bc783b */ /* 0x000f680000000200 */
[----:B------:R-:W5:Y:S04]  /*95e0*/  LDSM.16.M88.4 R16, [R241+0x9800] ;  /* 0x00980000f110783b */ /* 0x000f680000000200 */
[----:B------:R-:W-:Y:S04]  /*95f0*/  LDSM.16.M88.4 R12, [R240] ;  /* 0x00000000f00c783b */ /* 0x000fe80000000200 */
[----:B---3--:R-:W3:Y:S04]  /*9600*/  LDSM.16.M88.4 R28, [R231] ;  /* 0x00000000e71c783b */ /* 0x008ee80000000200 */
[----:B------:R-:W3:Y:S04]  /*9610*/  LDSM.16.M88.4 R192, [R239] ;  /* 0x00000000efc0783b */ /* 0x000ee80000000200 */
[----:B------:R-:W3:Y:S04]  /*9620*/  LDSM.16.M88.4 R176, [R230] ;  /* 0x00000000e6b0783b */ /* 0x000ee80000000200 */
[----:B----4-:R-:W4:Y:S04]  /*9630*/  LDSM.16.M88.4 R172, [R229] ;  /* 0x00000000e5ac783b */ /* 0x010f280000000200 */
[----:B------:R-:W-:Y:S01]  /*9640*/  LDSM.16.M88.4 R32, [R235+0x8000] ;  /* 0x00800000eb20783b */ /* 0x000fe20000000200 */
[C---:B-1----:R-:W-:Y:S03]  /*9650*/  HMMA.16816.F32.BF16 R24, R180.reuse, R20, RZ ;  /* 0x00000014b418723c */ /* 0x042fe600000418ff */
[----:B------:R-:W-:Y:S04]  /*9660*/  LDSM.16.M88.4 R196, [R235+0x8800] ;  /* 0x00880000ebc4783b */ /* 0x000fe80000000200 */
[----:B------:R-:W-:Y:S01]  /*9670*/  LDSM.16.M88.4 R200, [R228+0x5000] ;  /* 0x00500000e4c8783b */ /* 0x000fe20000000200 */
[C---:B------:R-:W-:Y:S03]  /*9680*/  HMMA.16816.F32.BF16 R20, R180.reuse, R22, RZ ;  /* 0x00000016b414723c */ /* 0x040fe600000418ff */
[----:B------:R-:W0:Y:S03]  /*9690*/  LDGDEPBAR ;  /* 0x00000000000079af */ /* 0x000e260000000000 */
[C---:B--2---:R-:W-:Y:S06]  /*96a0*/  HMMA.16816.F32.BF16 R4, R180.reuse, R8, RZ ;  /* 0x00000008b404723c */ /* 0x044fec00000418ff */
[C---:B------:R-:W-:Y:S06]  /*96b0*/  HMMA.16816.F32.BF16 R8, R180.reuse, R10, RZ ;  /* 0x0000000ab408723c */ /* 0x040fec00000418ff */
[C---:B-----5:R-:W-:Y:S06]  /*96c0*/  HMMA.16816.F32.BF16 R168, R180.reuse, R188, RZ ;  /* 0x000000bcb4a8723c */ /* 0x060fec00000418ff */
[C---:B------:R-:W-:Y:S06]  /*96d0*/  HMMA.16816.F32.BF16 R188, R180.reuse, R190, RZ ;  /* 0x000000beb4bc723c */ /* 0x040fec00000418ff */
[C---:B------:R-:W-:Y:S06]  /*96e0*/  HMMA.16816.F32.BF16 R184, R180.reuse, R16, RZ ;  /* 0x00000010b4b8723c */ /* 0x040fec00000418ff */
[----:B------:R-:W-:Y:S01]  /*96f0*/  HMMA.16816.F32.BF16 R180, R180, R18, RZ ;  /* 0x00000012b4b4723c */ /* 0x000fe200000418ff */
[----:B------:R-:W1:Y:S05]  /*9700*/  LDSM.16.M88.4 R16, [R238] ;  /* 0x00000000ee10783b */ /* 0x000e6a0000000200 */
[C---:B---3--:R-:W-:Y:S06]  /*9710*/  HMMA.16816.F32.BF16 R24, R12.reuse, R28, R24 ;  /* 0x0000001c0c18723c */ /* 0x048fec0000041818 */
[C---:B------:R-:W-:Y:S01]  /*9720*/  HMMA.16816.F32.BF16 R20, R12.reuse, R30, R20 ;  /* 0x0000001e0c14723c */ /* 0x040fe20000041814 */
[----:B------:R-:W2:Y:S05]  /*9730*/  LDSM.16.M88.4 R28, [R235+0x9000] ;  /* 0x00900000eb1c783b */ /* 0x000eaa0000000200 */
[C---:B------:R-:W-:Y:S06]  /*9740*/  HMMA.16816.F32.BF16 R4, R12.reuse, R192, R4 ;  /* 0x000000c00c04723c */ /* 0x040fec0000041804 */
[C---:B------:R-:W-:Y:S01]  /*9750*/  HMMA.16816.F32.BF16 R8, R12.reuse, R194, R8 ;  /* 0x000000c20c08723c */ /* 0x040fe20000041808 */
[----:B------:R-:W3:Y:S05]  /*9760*/  LDSM.16.M88.4 R192, [R235+0x9800] ;  /* 0x00980000ebc0783b */ /* 0x000eea0000000200 */
[C---:B------:R-:W-:Y:S06]  /*9770*/  HMMA.16816.F32.BF16 R168, R12.reuse, R176, R168 ;  /* 0x000000b00ca8723c */ /* 0x040fec00000418a8 */
[C---:B------:R-:W-:Y:S01]  /*9780*/  HMMA.16816.F32.BF16 R188, R12.reuse, R178, R188 ;  /* 0x000000b20cbc723c */ /* 0x040fe200000418bc */
[----:B------:R-:W-:Y:S05]  /*9790*/  LDSM.16.M88.4 R176, [R228+0x1000] ;  /* 0x00100000e4b0783b */ /* 0x000fea0000000200 */
[C---:B----4-:R-:W-:Y:S06]  /*97a0*/  HMMA.16816.F32.BF16 R184, R12.reuse, R172, R184 ;  /* 0x000000ac0cb8723c */ /* 0x050fec00000418b8 */
[----:B------:R-:W-:Y:S01]  /*97b0*/  HMMA.16816.F32.BF16 R180, R12, R174, R180 ;  /* 0x000000ae0cb4723c */ /* 0x000fe200000418b4 */
[----:B------:R-:W-:Y:S04]  /*97c0*/  LDSM.16.M88.4 R12, [R237] ;  /* 0x00000000ed0c783b */ /* 0x000fe80000000200 */
[----:B------:R-:W4:Y:S01]  /*97d0*/  LDSM.16.M88.4 R172, [R228] ;  /* 0x00000000e4ac783b */ /* 0x000f220000000200 */
[C---:B-1----:R-:W-:Y:S06]  /*97e0*/  HMMA.16816.F32.BF16 R4, R16.reuse, R32, R4 ;  /* 0x000000201004723c */ /* 0x042fec0000041804 */
[C---:B------:R-:W-:Y:S01]  /*97f0*/  HMMA.16816.F32.BF16 R8, R16.reuse, R34, R8 ;  /* 0x000000221008723c */ /* 0x040fe20000041808 */
[----:B------:R-:W1:Y:S05]  /*9800*/  LDSM.16.M88.4 R32, [R228+0x800] ;  /* 0x00080000e420783b */ /* 0x000e6a0000000200 */
[C---:B--2---:R-:W-:Y:S06]  /*9810*/  HMMA.16816.F32.BF16 R168, R16.reuse, R28, R168 ;  /* 0x0000001c10a8723c */ /* 0x044fec00000418a8 */
[C---:B------:R-:W-:Y:S01]  /*9820*/  HMMA.16816.F32.BF16 R188, R16.reuse, R30, R188 ;  /* 0x0000001e10bc723c */ /* 0x040fe200000418bc */
[----:B------:R-:W2:Y:S05]  /*9830*/  LDSM.16.M88.4 R28, [R228+0x1800] ;  /* 0x00180000e41c783b */ /* 0x000eaa0000000200 */
[C---:B------:R-:W-:Y:S06]  /*9840*/  HMMA.16816.F32.BF16 R24, R16.reuse, R196, R24 ;  /* 0x000000c41018723c */ /* 0x040fec0000041818 */
[C---:B------:R-:W-:Y:S01]  /*9850*/  HMMA.16816.F32.BF16 R20, R16.reuse, R198, R20 ;  /* 0x000000c61014723c */ /* 0x040fe20000041814 */
[----:B------:R-:W-:Y:S05]  /*9860*/  LDSM.16.M88.4 R196, [R241+0xa800] ;  /* 0x00a80000f1c4783b */ /* 0x000fea0000000200 */
[C---:B---3--:R-:W-:Y:S06]  /*9870*/  HMMA.16816.F32.BF16 R184, R16.reuse, R192, R184 ;  /* 0x000000c010b8723c */ /* 0x048fec00000418b8 */
[----:B------:R-:W-:Y:S01]  /*9880*/  HMMA.16816.F32.BF16 R180, R16, R194, R180 ;  /* 0x000000c210b4723c */ /* 0x000fe200000418b4 */
[----:B------:R-:W-:Y:S04]  /*9890*/  LDSM.16.M88.4 R16, [R242+0x2000] ;  /* 0x00200000f210783b */ /* 0x000fe80000000200 */
[----:B------:R-:W3:Y:S01]  /*98a0*/  LDSM.16.M88.4 R192, [R241+0xa000] ;  /* 0x00a00000f1c0783b */ /* 0x000ee20000000200 */
[C---:B----4-:R-:W-:Y:S06]  /*98b0*/  HMMA.16816.F32.BF16 R4, R12.reuse, R172, R4 ;  /* 0x000000ac0c04723c */ /* 0x050fec0000041804 */
[C---:B------:R-:W-:Y:S01]  /*98c0*/  HMMA.16816.F32.BF16 R8, R12.reuse, R174, R8 ;  /* 0x000000ae0c08723c */ /* 0x040fe20000041808 */
[----:B------:R-:W4:Y:S05]  /*98d0*/  LDSM.16.M88.4 R172, [R241+0xb000] ;  /* 0x00b00000f1ac783b */ /* 0x000f2a0000000200 */
[C---:B-1----:R-:W-:Y:S06]  /*98e0*/  HMMA.16816.F32.BF16 R24, R12.reuse, R32, R24 ;  /* 0x000000200c18723c */ /* 0x042fec0000041818 */
[C---:B------:R-:W-:Y:S01]  /*98f0*/  HMMA.16816.F32.BF16 R20, R12.reuse, R34, R20 ;  /* 0x000000220c14723c */ /* 0x040fe20000041814 */
[----:B------:R-:W1:Y:S05]  /*9900*/  LDSM.16.M88.4 R32, [R241+0xb800] ;  /* 0x00b80000f120783b */ /* 0x000e6a0000000200 */
[C---:B------:R-:W-:Y:S06]  /*9910*/  HMMA.16816.F32.BF16 R168, R12.reuse, R176, R168 ;  /* 0x000000b00ca8723c */ /* 0x040fec00000418a8 */
[C---:B------:R-:W-:Y:S01]  /*9920*/  HMMA.16816.F32.BF16 R188, R12.reuse, R178, R188 ;  /* 0x000000b20cbc723c */ /* 0x040fe200000418bc */
[----:B------:R-:W-:Y:S05]  /*9930*/  LDSM.16.M88.4 R176, [R226] ;  /* 0x00000000e2b0783b */ /* 0x000fea0000000200 */
[C---:B--2---:R-:W-:Y:S06]  /*9940*/  HMMA.16816.F32.BF16 R184, R12.reuse, R28, R184 ;  /* 0x0000001c0cb8723c */ /* 0x044fec00000418b8 */
[----:B------:R-:W-:Y:S01]  /*9950*/  HMMA.16816.F32.BF16 R180, R12, R30, R180 ;  /* 0x0000001e0cb4723c */ /* 0x000fe200000418b4 */
[----:B------:R-:W-:Y:S04]  /*9960*/  LDSM.16.M88.4 R12, [R240+0x2000] ;  /* 0x00200000f00c783b */ /* 0x000fe80000000200 */
[----:B------:R-:W2:Y:S01]  /*9970*/  LDSM.16.M88.4 R28, [R227] ;  /* 0x00000000e31c783b */ /* 0x000ea20000000200 */
[C---:B---3--:R-:W-:Y:S06]  /*9980*/  HMMA.16816.F32.BF16 R4, R16.reuse, R192, R4 ;  /* 0x000000c01004723c */ /* 0x048fec0000041804 */
[C---:B------:R-:W-:Y:S01]  /*9990*/  HMMA.16816.F32.BF16 R8, R16.reuse, R194, R8 ;  /* 0x000000c21008723c */ /* 0x040fe20000041808 */
[----:B------:R-:W3:Y:S05]  /*99a0*/  LDSM.16.M88.4 R192, [R225] ;  /* 0x00000000e1c0783b */ /* 0x000eea0000000200 */
[C---:B----4-:R-:W-:Y:S06]  /*99b0*/  HMMA.16816.F32.BF16 R168, R16.reuse, R172, R168 ;  /* 0x000000ac10a8723c */ /* 0x050fec00000418a8 */
[C---:B------:R-:W-:Y:S01]  /*99c0*/  HMMA.16816.F32.BF16 R188, R16.reuse, R174, R188 ;  /* 0x000000ae10bc723c */ /* 0x040fe200000418bc */
[----:B------:R-:W4:Y:S05]  /*99d0*/  LDSM.16.M88.4 R172, [R224] ;  /* 0x00000000e0ac783b */ /* 0x000f2a0000000200 */
[C---:B------:R-:W-:Y:S06]  /*99e0*/  HMMA.16816.F32.BF16 R24, R16.reuse, R196, R24 ;  /* 0x000000c41018723c */ /* 0x040fec0000041818 */
[C---:B------:R-:W-:Y:S01]  /*99f0*/  HMMA.16816.F32.BF16 R20, R16.reuse, R198, R20 ;  /* 0x000000c61014723c */ /* 0x040fe20000041814 */
[----:B------:R-:W-:Y:S05]  /*9a00*/  LDSM.16.M88.4 R196, [R235+0xb000] ;  /* 0x00b00000ebc4783b */ /* 0x000fea0000000200 */
[C---:B-1----:R-:W-:Y:S06]  /*9a10*/  HMMA.16816.F32.BF16 R184, R16.reuse, R32, R184 ;  /* 0x0000002010b8723c */ /* 0x042fec00000418b8 */
[----:B------:R-:W-:Y:S01]  /*9a20*/  HMMA.16816.F32.BF16 R180, R16, R34, R180 ;  /* 0x0000002210b4723c */ /* 0x000fe200000418b4 */
[----:B------:R-:W-:Y:S04]  /*9a30*/  LDSM.16.M88.4 R16, [R238+0x2000] ;  /* 0x00200000ee10783b */ /* 0x000fe80000000200 */
[----:B------:R-:W1:Y:S01]  /*9a40*/  LDSM.16.M88.4 R32, [R235+0xa000] ;  /* 0x00a00000eb20783b */ /* 0x000e620000000200 */
[C---:B--2---:R-:W-:Y:S06]  /*9a50*/  HMMA.16816.F32.BF16 R4, R12.reuse, R28, R4 ;  /* 0x0000001c0c04723c */ /* 0x044fec0000041804 */
[C---:B------:R-:W-:Y:S01]  /*9a60*/  HMMA.16816.F32.BF16 R8, R12.reuse, R30, R8 ;  /* 0x0000001e0c08723c */ /* 0x040fe20000041808 */
[----:B------:R-:W2:Y:S05]  /*9a70*/  LDSM.16.M88.4 R28, [R235+0xa800] ;  /* 0x00a80000eb1c783b */ /* 0x000eaa0000000200 */
[C---:B------:R-:W-:Y:S06]  /*9a80*/  HMMA.16816.F32.BF16 R24, R12.reuse, R176, R24 ;  /* 0x000000b00c18723c */ /* 0x040fec0000041818 */
[C---:B------:R-:W-:Y:S01]  /*9a90*/  HMMA.16816.F32.BF16 R20, R12.reuse, R178, R20 ;  /* 0x000000b20c14723c */ /* 0x040fe20000041814 */
[----:B------:R-:W5:Y:S05]  /*9aa0*/  LDSM.16.M88.4 R176, [R235+0xb800] ;  /* 0x00b80000ebb0783b */ /* 0x000f6a0000000200 */
[C---:B---3--:R-:W-:Y:S06]  /*9ab0*/  HMMA.16816.F32.BF16 R168, R12.reuse, R192, R168 ;  /* 0x000000c00ca8723c */ /* 0x048fec00000418a8 */
[C---:B------:R-:W-:Y:S01]  /*9ac0*/  HMMA.16816.F32.BF16 R188, R12.reuse, R194, R188 ;  /* 0x000000c20cbc723c */ /* 0x040fe200000418bc */
[----:B------:R-:W-:Y:S05]  /*9ad0*/  LDSM.16.M88.4 R192, [R228+0x2800] ;  /* 0x00280000e4c0783b */ /* 0x000fea0000000200 */
[C---:B----4-:R-:W-:Y:S06]  /*9ae0*/  HMMA.16816.F32.BF16 R184, R12.reuse, R172, R184 ;  /* 0x000000ac0cb8723c */ /* 0x050fec00000418b8 */
[----:B------:R-:W-:Y:S01]  /*9af0*/  HMMA.16816.F32.BF16 R180, R12, R174, R180 ;  /* 0x000000ae0cb4723c */ /* 0x000fe200000418b4 */
[----:B------:R-:W-:Y:S04]  /*9b00*/  LDSM.16.M88.4 R12, [R237+0x2000] ;  /* 0x00200000ed0c783b */ /* 0x000fe80000000200 */
[----:B------:R-:W3:Y:S01]  /*9b10*/  LDSM.16.M88.4 R172, [R228+0x2000] ;  /* 0x00200000e4ac783b */ /* 0x000ee20000000200 */
        /* <DEDUP_REMOVED lines=8> */
[----:B------:R-:W-:Y:S05]  /*9ba0*/  LDSM.16.M88.4 R196, [R222] ;  /* 0x00000000dec4783b */ /* 0x000fea0000000200 */
[C---:B-----5:R-:W-:Y:S06]  /*9bb0*/  HMMA.16816.F32.BF16 R184, R16.reuse, R176, R184 ;  /* 0x000000b010b8723c */ /* 0x060fec00000418b8 */
[----:B------:R-:W-:Y:S01]  /*9bc0*/  HMMA.16816.F32.BF16 R180, R16, R178, R180 ;  /* 0x000000b210b4723c */ /* 0x000fe200000418b4 */
[----:B------:R-:W-:Y:S04]  /*9bd0*/  LDSM.16.M88.4 R16, [R242+0x4000] ;  /* 0x00400000f210783b */ /* 0x000fe80000000200 */
[----:B------:R-:W4:Y:S01]  /*9be0*/  LDSM.16.M88.4 R176, [R241+0xc000] ;  /* 0x00c00000f1b0783b */ /* 0x000f220000000200 */
[C---:B---3--:R-:W-:Y:S06]  /*9bf0*/  HMMA.16816.F32.BF16 R4, R12.reuse, R172, R4 ;  /* 0x000000ac0c04723c */ /* 0x048fec0000041804 */
[C---:B------:R-:W-:Y:S01]  /*9c00*/  HMMA.16816.F32.BF16 R8, R12.reuse, R174, R8 ;  /* 0x000000ae0c08723c */ /* 0x040fe20000041808 */
[----:B------:R-:W3:Y:S05]  /*9c10*/  LDSM.16.M88.4 R172, [R241+0xc800] ;  /* 0x00c80000f1ac783b */ /* 0x000eea0000000200 */
[C---:B------:R-:W-:Y:S06]  /*9c20*/  HMMA.16816.F32.BF16 R24, R12.reuse, R192, R24 ;  /* 0x000000c00c18723c */ /* 0x040fec0000041818 */
[C---:B------:R-:W-:Y:S01]  /*9c30*/  HMMA.16816.F32.BF16 R20, R12.reuse, R194, R20 ;  /* 0x000000c20c14723c */ /* 0x040fe20000041814 */
[----:B------:R-:W5:Y:S05]  /*9c40*/  LDSM.16.M88.4 R192, [R241+0xd000] ;  /* 0x00d00000f1c0783b */ /* 0x000f6a0000000200 */
[C---:B-1----:R-:W-:Y:S06]  /*9c50*/  HMMA.16816.F32.BF16 R168, R12.reuse, R32, R168 ;  /* 0x000000200ca8723c */ /* 0x042fec00000418a8 */
[C---:B------:R-:W-:Y:S01]  /*9c60*/  HMMA.16816.F32.BF16 R188, R12.reuse, R34, R188 ;  /* 0x000000220cbc723c */ /* 0x040fe200000418bc */
[----:B------:R-:W1:Y:S05]  /*9c70*/  LDSM.16.M88.4 R32, [R241+0xd800] ;  /* 0x00d80000f120783b */ /* 0x000e6a0000000200 */
[C---:B--2---:R-:W-:Y:S06]  /*9c80*/  HMMA.16816.F32.BF16 R184, R12.reuse, R28, R184 ;  /* 0x0000001c0cb8723c */ /* 0x044fec00000418b8 */
[----:B------:R-:W-:Y:S01]  /*9c90*/  HMMA.16816.F32.BF16 R180, R12, R30, R180 ;  /* 0x0000001e0cb4723c */ /* 0x000fe200000418b4 */
[----:B------:R-:W-:Y:S04]  /*9ca0*/  LDSM.16.M88.4 R12, [R240+0x4000] ;  /* 0x00400000f00c783b */ /* 0x000fe80000000200 */
[----:B------:R-:W2:Y:S01]  /*9cb0*/  LDSM.16.M88.4 R28, [R223] ;  /* 0x00000000df1c783b */ /* 0x000ea20000000200 */
[C---:B----4-:R-:W-:Y:S06]  /*9cc0*/  HMMA.16816.F32.BF16 R4, R16.reuse, R176, R4 ;  /* 0x000000b01004723c */ /* 0x050fec0000041804 */
[C---:B------:R-:W-:Y:S01]  /*9cd0*/  HMMA.16816.F32.BF16 R8, R16.reuse, R178, R8 ;  /* 0x000000b21008723c */ /* 0x040fe20000041808 */
[----:B------:R-:W4:Y:S05]  /*9ce0*/  LDSM.16.M88.4 R176, [R221] ;  /* 0x00000000ddb0783b */ /* 0x000f2a0000000200 */
[C---:B---3--:R-:W-:Y:S06]  /*9cf0*/  HMMA.16816.F32.BF16 R24, R16.reuse, R172, R24 ;  /* 0x000000ac1018723c */ /* 0x048fec0000041818 */
[C---:B------:R-:W-:Y:S01]  /*9d00*/  HMMA.16816.F32.BF16 R20, R16.reuse, R174, R20 ;  /* 0x000000ae1014723c */ /* 0x040fe20000041814 */
[----:B------:R-:W3:Y:S05]  /*9d10*/  LDSM.16.M88.4 R172, [R220] ;  /* 0x00000000dcac783b */ /* 0x000eea0000000200 */
[C---:B-----5:R-:W-:Y:S06]  /*9d20*/  HMMA.16816.F32.BF16 R168, R16.reuse, R192, R168 ;  /* 0x000000c010a8723c */ /* 0x060fec00000418a8 */
[C---:B------:R-:W-:Y:S01]  /*9d30*/  HMMA.16816.F32.BF16 R188, R16.reuse, R194, R188 ;  /* 0x000000c210bc723c */ /* 0x040fe200000418bc */
[----:B------:R-:W-:Y:S05]  /*9d40*/  LDSM.16.M88.4 R192, [R235+0xc000] ;  /* 0x00c00000ebc0783b */ /* 0x000fea0000000200 */
[C---:B-1----:R-:W-:Y:S06]  /*9d50*/  HMMA.16816.F32.BF16 R184, R16.reuse, R32, R184 ;  /* 0x0000002010b8723c */ /* 0x042fec00000418b8 */
[----:B------:R-:W-:Y:S01]  /*9d60*/  HMMA.16816.F32.BF16 R180, R16, R34, R180 ;  /* 0x0000002210b4723c */ /* 0x000fe200000418b4 */
[----:B------:R-:W1:Y:S04]  /*9d70*/  LDSM.16.M88.4 R16, [R238+0x4000] ;  /* 0x00400000ee10783b */ /* 0x000e680000000200 */
[----:B------:R-:W-:Y:S01]  /*9d80*/  LDSM.16.M88.4 R32, [R235+0xc800] ;  /* 0x00c80000eb20783b */ /* 0x000fe20000000200 */
[C---:B--2---:R-:W-:Y:S06]  /*9d90*/  HMMA.16816.F32.BF16 R4, R12.reuse, R28, R4 ;  /* 0x0000001c0c04723c */ /* 0x044fec0000041804 */
[C---:B------:R-:W-:Y:S01]  /*9da0*/  HMMA.16816.F32.BF16 R8, R12.reuse, R30, R8 ;  /* 0x0000001e0c08723c */ /* 0x040fe20000041808 */
[----:B------:R-:W2:Y:S05]  /*9db0*/  LDSM.16.M88.4 R28, [R235+0xd000] ;  /* 0x00d00000eb1c783b */ /* 0x000eaa0000000200 */
[C---:B------:R-:W-:Y:S06]  /*9dc0*/  HMMA.16816.F32.BF16 R24, R12.reuse, R196, R24 ;  /* 0x000000c40c18723c */ /* 0x040fec0000041818 */
[C---:B------:R-:W-:Y:S01]  /*9dd0*/  HMMA.16816.F32.BF16 R20, R12.reuse, R198, R20 ;  /* 0x000000c60c14723c */ /* 0x040fe20000041814 */
[----:B------:R-:W-:Y:S05]  /*9de0*/  LDSM.16.M88.4 R196, [R219] ;  /* 0x00000000dbc4783b */ /* 0x000fea0000000200 */
[C---:B----4-:R-:W-:Y:S06]  /*9df0*/  HMMA.16816.F32.BF16 R168, R12.reuse, R176, R168 ;  /* 0x000000b00ca8723c */ /* 0x050fec00000418a8 */
[C---:B------:R-:W-:Y:S01]  /*9e00*/  HMMA.16816.F32.BF16 R188, R12.reuse, R178, R188 ;  /* 0x000000b20cbc723c */ /* 0x040fe200000418bc */
[----:B------:R-:W4:Y:S05]  /*9e10*/  LDSM.16.M88.4 R176, [R235+0xd800] ;  /* 0x00d80000ebb0783b */ /* 0x000f2a0000000200 */
[C---:B---3--:R-:W-:Y:S06]  /*9e20*/  HMMA.16816.F32.BF16 R184, R12.reuse, R172, R184 ;  /* 0x000000ac0cb8723c */ /* 0x048fec00000418b8 */
[----:B------:R-:W-:Y:S01]  /*9e30*/  HMMA.16816.F32.BF16 R180, R12, R174, R180 ;  /* 0x000000ae0cb4723c */ /* 0x000fe200000418b4 */
[----:B------:R-:W-:Y:S04]  /*9e40*/  LDSM.16.M88.4 R12, [R237+0x4000] ;  /* 0x00400000ed0c783b */ /* 0x000fe80000000200 */
[----:B------:R-:W3:Y:S01]  /*9e50*/  LDSM.16.M88.4 R172, [R228+0x4000] ;  /* 0x00400000e4ac783b */ /* 0x000ee20000000200 */
[C---:B-1----:R-:W-:Y:S06]  /*9e60*/  HMMA.16816.F32.BF16 R4, R16.reuse, R192, R4 ;  /* 0x000000c01004723c */ /* 0x042fec0000041804 */
[C---:B------:R-:W-:Y:S01]  /*9e70*/  HMMA.16816.F32.BF16 R8, R16.reuse, R194, R8 ;  /* 0x000000c21008723c */ /* 0x040fe20000041808 */
[----:B------:R-:W-:Y:S05]  /*9e80*/  LDSM.16.M88.4 R192, [R242+0x6000] ;  /* 0x00600000f2c0783b */ /* 0x000fea0000000200 */
[C---:B--2---:R-:W-:Y:S06]  /*9e90*/  HMMA.16816.F32.BF16 R168, R16.reuse, R28, R168 ;  /* 0x0000001c10a8723c */ /* 0x044fec00000418a8 */
[C---:B------:R-:W-:Y:S01]  /*9ea0*/  HMMA.16816.F32.BF16 R188, R16.reuse, R30, R188 ;  /* 0x0000001e10bc723c */ /* 0x040fe200000418bc */
[----:B------:R-:W1:Y:S05]  /*9eb0*/  LDSM.16.M88.4 R28, [R241+0xe000] ;  /* 0x00e00000f11c783b */ /* 0x000e6a0000000200 */
[C---:B------:R-:W-:Y:S06]  /*9ec0*/  HMMA.16816.F32.BF16 R24, R16.reuse, R32, R24 ;  /* 0x000000201018723c */ /* 0x040fec0000041818 */
[C---:B------:R-:W-:Y:S01]  /*9ed0*/  HMMA.16816.F32.BF16 R20, R16.reuse, R34, R20 ;  /* 0x000000221014723c */ /* 0x040fe20000041814 */
[----:B------:R-:W2:Y:S05]  /*9ee0*/  LDSM.16.M88.4 R32, [R228+0x4800] ;  /* 0x00480000e420783b */ /* 0x000eaa0000000200 */
[----:B----4-:R-:W-:Y:S06]  /*9ef0*/  HMMA.16816.F32.BF16 R184, R16, R176, R184 ;  /* 0x000000b010b8723c */ /* 0x010fec00000418b8 */
[C---:B---3--:R-:W-:Y:S06]  /*9f00*/  HMMA.16816.F32.BF16 R4, R12.reuse, R172, R4 ;  /* 0x000000ac0c04723c */ /* 0x048fec0000041804 */
[----:B------:R-:W-:Y:S01]  /*9f10*/  HMMA.16816.F32.BF16 R8, R12, R174, R8 ;  /* 0x000000ae0c08723c */ /* 0x000fe20000041808 */
[----:B------:R-:W-:Y:S05]  /*9f20*/  LDSM.16.M88.4 R172, [R241+0xe800] ;  /* 0x00e80000f1ac783b */ /* 0x000fea0000000200 */
[----:B------:R-:W-:Y:S01]  /*9f30*/  HMMA.16816.F32.BF16 R180, R16, R178, R180 ;  /* 0x000000b210b4723c */ /* 0x000fe200000418b4 */
[----:B------:R-:W3:Y:S04]  /*9f40*/  LDSM.16.M88.4 R176, [R240+0x6000] ;  /* 0x00600000f0b0783b */ /* 0x000ee80000000200 */
[----:B------:R-:W4:Y:S01]  /*9f50*/  LDSM.16.M88.4 R16, [R228+0x5800] ;  /* 0x00580000e410783b */ /* 0x000f220000000200 */
[----:B------:R-:W-:Y:S06]  /*9f60*/  HMMA.16816.F32.BF16 R168, R12, R200, R168 ;  /* 0x000000c80ca8723c */ /* 0x000fec00000418a8 */
[----:B-1----:R-:W-:Y:S06]  /*9f70*/  HMMA.16816.F32.BF16 R4, R192, R28, R4 ;  /* 0x0000001cc004723c */ /* 0x002fec0000041804 */
[C---:B--2---:R-:W-:Y:S06]  /*9f80*/  HMMA.16816.F32.BF16 R24, R12.reuse, R32, R24 ;  /* 0x000000200c18723c */ /* 0x044fec0000041818 */
[----:B------:R-:W-:Y:S01]  /*9f90*/  HMMA.16816.F32.BF16 R20, R12, R34, R20 ;  /* 0x000000220c14723c */ /* 0x000fe20000041814 */
[----:B------:R-:W-:Y:S05]  /*9fa0*/  LDSM.16.M88.4 R32, [R238+0x6000] ;  /* 0x00600000ee20783b */ /* 0x000fea0000000200 */
[----:B------:R-:W-:Y:S01]  /*9fb0*/  HMMA.16816.F32.BF16 R8, R192, R30, R8 ;  /* 0x0000001ec008723c */ /* 0x000fe20000041808 */
[----:B------:R-:W1:Y:S05]  /*9fc0*/  LDSM.16.M88.4 R28, [R235+0xe000] ;  /* 0x00e00000eb1c783b */ /* 0x000e6a0000000200 */
[----:B------:R-:W-:Y:S01]  /*9fd0*/  HMMA.16816.F32.BF16 R188, R12, R202, R188 ;  /* 0x000000ca0cbc723c */ /* 0x000fe200000418bc */
[----:B------:R-:W-:Y:S05]  /*9fe0*/  LDSM.16.M88.4 R200, [R228+0x6000] ;  /* 0x00600000e4c8783b */ /* 0x000fea0000000200 */
[----:B---3--:R-:W-:Y:S06]  /*9ff0*/  HMMA.16816.F32.BF16 R4, R176, R196, R4 ;  /* 0x000000c4b004723c */ /* 0x008fec0000041804 */
[C---:B----4-:R-:W-:Y:S06]  /*a000*/  HMMA.16816.F32.BF16 R184, R12.reuse, R16, R184 ;  /* 0x000000100cb8723c */ /* 0x050fec00000418b8 */
[----:B------:R-:W-:Y:S01]  /*a010*/  HMMA.16816.F32.BF16 R180, R12, R18, R180 ;  /* 0x000000120cb4723c */ /* 0x000fe200000418b4 */
[----:B------:R-:W2:Y:S04]  /*a020*/  LDSM.16.M88.4 R12, [R218] ;  /* 0x00000000da0c783b */ /* 0x000ea80000000200 */
[----:B------:R-:W3:Y:S01]  /*a030*/  LDSM.16.M88.4 R16, [R237+0x6000] ;  /* 0x00600000ed10783b */ /* 0x000ee20000000200 */
[----:B------:R-:W-:Y:S03]  /*a040*/  HMMA.16816.F32.BF16 R8, R176, R198, R8 ;  /* 0x000000c6b008723c */ /* 0x000fe60000041808 */
[----:B------:R-:W4:Y:S03]  /*a050*/  LDSM.16.M88.4 R196, [R241+0xf000] ;  /* 0x00f00000f1c4783b */ /* 0x000f260000000200 */
[----:B------:R-:W-:Y:S06]  /*a060*/  HMMA.16816.F32.BF16 R24, R192, R172, R24 ;  /* 0x000000acc018723c */ /* 0x000fec0000041818 */
[----:B-1----:R-:W-:Y:S06]  /*a070*/  HMMA.16816.F32.BF16 R4, R32, R28, R4 ;  /* 0x0000001c2004723c */ /* 0x002fec0000041804 */
[----:B------:R-:W-:Y:S01]  /*a080*/  HMMA.16816.F32.BF16 R20, R192, R174, R20 ;  /* 0x000000aec014723c */ /* 0x000fe20000041814 */
[----:B------:R-:W-:Y:S05]  /*a090*/  LDSM.16.M88.4 R172, [R217] ;  /* 0x00000000d9ac783b */ /* 0x000fea0000000200 */
[----:B------:R-:W-:Y:S01]  /*a0a0*/  HMMA.16816.F32.BF16 R8, R32, R30, R8 ;  /* 0x0000001e2008723c */ /* 0x000fe20000041808 */
[----:B------:R-:W1:Y:S05]  /*a0b0*/  LDSM.16.M88.4 R28, [R235+0xe800] ;  /* 0x00e80000eb1c783b */ /* 0x000e6a0000000200 */
[----:B--2---:R-:W-:Y:S06]  /*a0c0*/  HMMA.16816.F32.BF16 R24, R176, R12, R24 ;  /* 0x0000000cb018723c */ /* 0x004fec0000041818 */
[----:B---3--:R-:W-:Y:S06]  /*a0d0*/  HMMA.16816.F32.BF16 R4, R16, R200, R4 ;  /* 0x000000c81004723c */ /* 0x008fec0000041804 */
[----:B----4-:R-:W-:Y:S06]  /*a0e0*/  HMMA.16816.F32.BF16 R168, R192, R196, R168 ;  /* 0x000000c4c0a8723c */ /* 0x010fec00000418a8 */
[----:B------:R-:W-:Y:S01]  /*a0f0*/  HMMA.16816.F32.BF16 R20, R176, R14, R20 ;  /* 0x0000000eb014723c */ /* 0x000fe20000041814 */
[----:B------:R-:W2:Y:S05]  /*a100*/  LDSM.16.M88.4 R12, [R228+0x6800] ;  /* 0x00680000e40c783b */ /* 0x000eaa0000000200 */
[----:B------:R-:W-:Y:S01]  /*a110*/  HMMA.16816.F32.BF16 R196, R192, R198, R188 ;  /* 0x000000c6c0c4723c */ /* 0x000fe200000418bc */
[----:B------:R-:W3:Y:S05]  /*a120*/  LDSM.16.M88.4 R188, [R235+0xf000] ;  /* 0x00f00000ebbc783b */ /* 0x000eea0000000200 */
[----:B------:R-:W-:Y:S01]  /*a130*/  HMMA.16816.F32.BF16 R8, R16, R202, R8 ;  /* 0x000000ca1008723c */ /* 0x000fe20000041808 */
[----:B------:R-:W-:Y:S01]  /*a140*/  FMUL.FTZ R5, R5, UR29 ;  /* 0x0000001d05057c20 */ /* 0x000fe20008410000 */
[----:B------:R-:W-:-:S03]  /*a150*/  FMUL.FTZ R0, R4, UR29 ;  /* 0x0000001d04007c20 */ /* 0x000fc60008410000 */
[----:B------:R4:W5:Y:S01]  /*a160*/  MUFU.TANH R200, R5 ;  /* 0x0000000500c87308 */ /* 0x0009620000002400 */
[----:B-1----:R-:W-:Y:S01]  /*a170*/  HMMA.16816.F32.BF16 R24, R32, R28, R24 ;  /* 0x0000001c2018723c */ /* 0x002fe20000041818 */
[----:B------:R-:W-:-:S05]  /*a180*/  FMUL.FTZ R203, R6, UR29 ;  /* 0x0000001d06cb7c20 */ /* 0x000fca0008410000 */
[----:B------:R-:W-:Y:S01]  /*a190*/  HMMA.16816.F32.BF16 R168, R176, R172, R168 ;  /* 0x000000acb0a8723c */ /* 0x000fe200000418a8 */
[----:B------:R-:W-:Y:S05]  /*a1a0*/  MUFU.TANH R0, R0 ;  /* 0x0000000000007308 */ /* 0x000fea0000002400 */
[----:B------:R-:W-:Y:S01]  /*a1b0*/  HMMA.16816.F32.BF16 R20, R32, R30, R20 ;  /* 0x0000001e2014723c */ /* 0x000fe20000041814 */
[----:B------:R-:W-:Y:S01]  /*a1c0*/  FMUL.FTZ R172, R7, UR29 ;  /* 0x0000001d07ac7c20 */ /* 0x000fe20008410000 */
[----:B------:R-:W1:Y:S01]  /*a1d0*/  LDSM.16.M88.4 R28, [R228+0x7000] ;  /* 0x00700000e41c783b */ /* 0x000e620000000200 */
[----:B------:R-:W-:Y:S03]  /*a1e0*/  MUFU.TANH R203, R203 ;  /* 0x000000cb00cb7308 */ /* 0x000fe60000002400 */
[----:B----4-:R-:W4:Y:S01]  /*a1f0*/  LDSM.16.M88.4 R4, [R241+0xf800] ;  /* 0x00f80000f104783b */ /* 0x010f220000000200 */
[----:B------:R-:W-:Y:S01]  /*a200*/  FMUL.FTZ R8, R8, UR29 ;  /* 0x0000001d08087c20 */ /* 0x000fe20008410000 */
[----:B------:R-:W-:Y:S01]  /*a210*/  HMMA.16816.F32.BF16 R196, R176, R174, R196 ;  /* 0x000000aeb0c4723c */ /* 0x000fe200000418c4 */
[----:B------:R-:W-:-:S02]  /*a220*/  FMUL.FTZ R201, R11, UR29 ;  /* 0x0000001d0bc97c20 */ /* 0x000fc40008410000 */
[----:B------:R5:W-:Y:S03]  /*a230*/  MUFU.TANH R173, R8 ;  /* 0x0000000800ad7308 */ /* 0x000be60000002400 */
[----:B--2---:R-:W-:Y:S01]  /*a240*/  HMMA.16816.F32.BF16 R24, R16, R12, R24 ;  /* 0x0000000c1018723c */ /* 0x004fe20000041818 */
[----:B------:R-:W-:-:S04]  /*a250*/  FMUL.FTZ R175, R10, UR29 ;  /* 0x0000001d0aaf7c20 */ /* 0x000fc80008410000 */
[----:B------:R-:W2:Y:S01]  /*a260*/  MUFU.TANH R172, R172 ;  /* 0x000000ac00ac7308 */ /* 0x000ea20000002400 */
[----:B---3--:R-:W-:Y:S01]  /*a270*/  HMMA.16816.F32.BF16 R168, R32, R188, R168 ;  /* 0x000000bc20a8723c */ /* 0x008fe200000418a8 */
[----:B------:R-:W-:-:S05]  /*a280*/  FMUL.FTZ R13, R9, UR29 ;  /* 0x0000001d090d7c20 */ /* 0x000fca0008410000 */
[----:B------:R-:W-:Y:S01]  /*a290*/  HMMA.16816.F32.BF16 R20, R16, R14, R20 ;  /* 0x0000000e1014723c */ /* 0x000fe20000041814 */
[----:B------:R-:W-:Y:S01]  /*a2a0*/  MUFU.TANH R174, R13 ;  /* 0x0000000d00ae7308 */ /* 0x000fe20000002400 */
[----:B-----5:R-:W3:Y:S04]  /*a2b0*/  LDSM.16.M88.4 R8, [R216] ;  /* 0x00000000d808783b */ /* 0x020ee80000000200 */
[----:B------:R-:W-:Y:S03]  /*a2c0*/  HMMA.16816.F32.BF16 R196, R32, R190, R196 ;  /* 0x000000be20c4723c */ /* 0x000fe600000418c4 */
[----:B------:R-:W5:Y:S03]  /*a2d0*/  MUFU.TANH R175, R175 ;  /* 0x000000af00af7308 */ /* 0x000f660000002400 */
[----:B------:R-:W-:Y:S01]  /*a2e0*/  FMUL.FTZ R12, R24, UR29 ;  /* 0x0000001d180c7c20 */ /* 0x000fe20008410000 */
[----:B------:R-:W-:Y:S01]  /*a2f0*/  FMUL.FTZ R24, R25, UR29 ;  /* 0x0000001d19187c20 */ /* 0x000fe20008410000 */
[----:B------:R-:W-:Y:S01]  /*a300*/  FMUL.FTZ R25, R26, UR29 ;  /* 0x0000001d1a197c20 */ /* 0x000fe20008410000 */
[----:B------:R-:W-:-:S02]  /*a310*/  FMUL.FTZ R26, R27, UR29 ;  /* 0x0000001d1b1a7c20 */ /* 0x000fc40008410000 */
[----:B------:R2:W-:Y:S01]  /*a320*/  MUFU.TANH R188, R12 ;  /* 0x0000000c00bc7308 */ /* 0x0005e20000002400 */
[----:B-1----:R-:W-:Y:S01]  /*a330*/  HMMA.16816.F32.BF16 R168, R16, R28, R168 ;  /* 0x0000001c10a8723c */ /* 0x002fe200000418a8 */
[----:B------:R-:W1:Y:S05]  /*a340*/  S2R R28, SR_TID.X ;  /* 0x00000000001c7919 */ /* 0x000e6a0000002100 */
[C---:B----4-:R-:W-:Y:S01]  /*a350*/  HMMA.16816.F32.BF16 R184, R192.reuse, R4, R184 ;  /* 0x00000004c0b8723c */ /* 0x050fe200000418b8 */
[----:B------:R-:W4:Y:S01]  /*a360*/  MUFU.TANH R201, R201 ;  /* 0x000000c900c97308 */ /* 0x000f220000002400 */
[----:B------:R-:W-:Y:S01]  /*a370*/  FMUL.FTZ R27, R20, UR29 ;  /* 0x0000001d141b7c20 */ /* 0x000fe20008410000 */
[----:B------:R-:W-:Y:S01]  /*a380*/  FMUL.FTZ R20, R21, UR29 ;  /* 0x0000001d15147c20 */ /* 0x000fe20008410000 */
[----:B------:R-:W-:Y:S01]  /*a390*/  FMUL.FTZ R21, R22, UR29 ;  /* 0x0000001d16157c20 */ /* 0x000fe20008410000 */
[----:B------:R-:W-:Y:S01]  /*a3a0*/  FMUL.FTZ R23, R23, UR29 ;  /* 0x0000001d17177c20 */ /* 0x000fe20008410000 */
[----:B------:R-:W-:Y:S01]  /*a3b0*/  HMMA.16816.F32.BF16 R180, R192, R6, R180 ;  /* 0x00000006c0b4723c */ /* 0x000fe200000418b4 */
[----:B------:R-:W-:Y:S02]  /*a3c0*/  LDSM.16.M88.4 R4, [R228+0x7800] ;  /* 0x00780000e404783b */ /* 0x000fe40000000200 */
[----:B------:R-:W4:Y:S02]  /*a3d0*/  MUFU.TANH R25, R25 ;  /* 0x0000001900197308 */ /* 0x000f240000002400 */
[----:B--2---:R-:W2:Y:S01]  /*a3e0*/  LDSM.16.M88.4 R12, [R235+0xf800] ;  /* 0x00f80000eb0c783b */ /* 0x004ea20000000200 */
[----:B------:R-:W-:Y:S01]  /*a3f0*/  HMMA.16816.F32.BF16 R196, R16, R30, R196 ;  /* 0x0000001e10c4723c */ /* 0x000fe200000418c4 */
[----:B------:R-:W-:-:S04]  /*a400*/  DEPBAR.LE SB0, 0x0 ;  /* 0x000080000000791a */ /* 0x000fc80000000000 */
[----:B------:R-:W4:Y:S01]  /*a410*/  MUFU.TANH R24, R24 ;  /* 0x0000001800187308 */ /* 0x000f220000002400 */
[----:B------:R-:W-:Y:S01]  /*a420*/  FMUL.FTZ R22, R170, UR29 ;  /* 0x0000001daa167c20 */ /* 0x000fe20008410000 */
[----:B------:R-:W-:Y:S01]  /*a430*/  FMUL.FTZ R168, R168, UR29 ;  /* 0x0000001da8a87c20 */ /* 0x000fe20008410000 */
[----:B------:R-:W-:Y:S01]  /*a440*/  FMUL.FTZ R169, R169, UR29 ;  /* 0x0000001da9a97c20 */ /* 0x000fe20008410000 */
[----:B------:R-:W-:Y:S02]  /*a450*/  IMAD.MOV.U32 R194, RZ, RZ, R204 ;  /* 0x000000ffffc27224 */ /* 0x000fe400078e00cc */
[----:B------:R-:W-:Y:S01]  /*a460*/  IMAD.MOV.U32 R195, RZ, RZ, R205 ;  /* 0x000000ffffc37224 */ /* 0x000fe200078e00cd */
[----:B---3--:R-:W-:Y:S01]  /*a470*/  HMMA.16816.F32.BF16 R184, R176, R8, R184 ;  /* 0x00000008b0b8723c */ /* 0x008fe200000418b8 */
[----:B------:R-:W3:Y:S01]  /*a480*/  MUFU.TANH R26, R26 ;  /* 0x0000001a001a7308 */ /* 0x000ee20000002400 */
[----:B-1----:R-:W-:-:S04]  /*a490*/  IMAD.SHL.U32 R28, R28, 0x2, RZ ;  /* 0x000000021c1c7824 */ /* 0x002fc800078e00ff */
[----:B------:R-:W-:Y:S01]  /*a4a0*/  HMMA.16816.F32.BF16 R180, R176, R10, R180 ;  /* 0x0000000ab0b4723c */ /* 0x000fe200000418b4 */
[----:B------:R-:W-:Y:S02]  /*a4b0*/  LOP3.LUT R9, R28, 0x6, RZ, 0xc0, !PT ;  /* 0x000000061c097812 */ /* 0x000fe400078ec0ff */
[----:B------:R-:W1:Y:S03]  /*a4c0*/  MUFU.TANH R27, R27 ;  /* 0x0000001b001b7308 */ /* 0x000e660000002400 */
[----:B------:R-:W-:Y:S01]  /*a4d0*/  FMUL.FTZ R196, R196, UR29 ;  /* 0x0000001dc4c47c20 */ /* 0x000fe20008410000 */
[----:B------:R-:W-:Y:S02]  /*a4e0*/  IMAD.U32 R10, RZ, RZ, UR20 ;  /* 0x00000014ff0a7e24 */ /* 0x000fe4000f8e00ff */
[----:B------:R-:W-:Y:S02]  /*a4f0*/  FMUL.FTZ R193, R199, UR29 ;  /* 0x0000001dc7c17c20 */ /* 0x000fe40008410000 */
[----:B------:R-:W-:Y:S01]  /*a500*/  IMAD R10, R10, 0x40, R9 ;  /* 0x000000400a0a7824 */ /* 0x000fe200078e0209 */
[----:B------:R-:W1:Y:S03]  /*a510*/  MUFU.TANH R21, R21 ;  /* 0x0000001500157308 */ /* 0x000e660000002400 */
[----:B------:R-:W-:-:S02]  /*a520*/  VIADD R8, R10, 0x1 ;  /* 0x000000010a087836 */ /* 0x000fc40000000000 */
[----:B------:R-:W-:-:S03]  /*a530*/  VIADD R11, R10, 0x8 ;  /* 0x000000080a0b7836 */ /* 0x000fc60000000000 */
[CC--:B------:R-:W-:Y:S01]  /*a540*/  ISETP.GE.AND P1, PT, R8.reuse, R167.reuse, PT ;  /* 0x000000a70800720c */ /* 0x0c0fe20003f26270 */
[C---:B--2---:R-:W-:Y:S01]  /*a550*/  HMMA.16816.F32.BF16 R184, R32.reuse, R12, R184 ;  /* 0x0000000c20b8723c */ /* 0x044fe200000418b8 */
[-C--:B------:R-:W-:Y:S01]  /*a560*/  ISETP.GE.AND P2, PT, R8, R2.reuse, PT ;  /* 0x000000020800720c */ /* 0x080fe20003f46270 */
[----:B------:R-:W2:Y:S01]  /*a570*/  MUFU.TANH R20, R20 ;  /* 0x0000001400147308 */ /* 0x000ea20000002400 */
[----:B------:R-:W-:Y:S01]  /*a580*/  FSEL R8, R200, -INF , !P1 ;  /* 0xff800000c8087808 */ /* 0x000fe20004800000 */
[----:B------:R-:W-:Y:S01]  /*a590*/  FMUL.FTZ R200, R197, UR29 ;  /* 0x0000001dc5c87c20 */ /* 0x000fe20008410000 */
[----:B------:R-:W-:Y:S01]  /*a5a0*/  FSEL R9, R172, -INF , !P2 ;  /* 0xff800000ac097808 */ /* 0x000fe20005000000 */
[----:B------:R-:W-:Y:S01]  /*a5b0*/  HMMA.16816.F32.BF16 R180, R32, R14, R180 ;  /* 0x0000000e20b4723c */ /* 0x000fe200000418b4 */
[-C--:B------:R-:W-:Y:S01]  /*a5c0*/  ISETP.GE.AND P1, PT, R11, R167.reuse, PT ;  /* 0x000000a70b00720c */ /* 0x080fe20003f26270 */
[----:B------:R-:W-:Y:S01]  /*a5d0*/  FMUL.FTZ R13, R171, UR29 ;  /* 0x0000001dab0d7c20 */ /* 0x000fe20008410000 */
[-C--:B------:R-:W-:Y:S01]  /*a5e0*/  ISETP.GE.AND P2, PT, R11, R2.reuse, PT ;  /* 0x000000020b00720c */ /* 0x080fe20003f46270 */
[----:B------:R-:W-:Y:S01]  /*a5f0*/  VIADD R11, R10, 0x9 ;  /* 0x000000090a0b7836 */ /* 0x000fe20000000000 */
[----:B------:R-:W-:Y:S01]  /*a600*/  FSEL R12, R173, -INF , !P1 ;  /* 0xff800000ad0c7808 */ /* 0x000fe20004800000 */
[----:B------:R-:W2:Y:S01]  /*a610*/  MUFU.TANH R29, R23 ;  /* 0x00000017001d7308 */ /* 0x000ea20000002400 */
[----:B-----5:R-:W-:Y:S01]  /*a620*/  FSEL R175, R175, -INF , !P2 ;  /* 0xff800000afaf7808 */ /* 0x020fe20005000000 */
[----:B------:R-:W-:Y:S01]  /*a630*/  FMUL.FTZ R197, R198, UR29 ;  /* 0x0000001dc6c57c20 */ /* 0x000fe20008410000 */
[C---:B------:R-:W-:Y:S01]  /*a640*/  ISETP.GE.AND P1, PT, R11.reuse, R167, PT ;  /* 0x000000a70b00720c */ /* 0x040fe20003f26270 */
[----:B------:R-:W-:Y:S01]  /*a650*/  VIADD R15, R10, 0x20 ;  /* 0x000000200a0f7836 */ /* 0x000fe20000000000 */
[----:B------:R-:W-:-:S02]  /*a660*/  ISETP.GE.AND P2, PT, R11, R2, PT ;  /* 0x000000020b00720c */ /* 0x000fc40003f46270 */
[----:B------:R-:W-:Y:S01]  /*a670*/  FSEL R14, R174, -INF , !P1 ;  /* 0xff800000ae0e7808 */ /* 0x000fe20004800000 */
[----:B------:R-:W5:Y:S01]  /*a680*/  MUFU.TANH R208, R168 ;  /* 0x000000a800d07308 */ /* 0x000f620000002400 */
[----:B----4-:R-:W-:-:S03]  /*a690*/  FSEL R11, R201, -INF , !P2 ;  /* 0xff800000c90b7808 */ /* 0x010fc60005000000 */
[----:B------:R-:W-:Y:S04]  /*a6a0*/  HMMA.16816.F32.BF16 R184, R16, R4, R184 ;  /* 0x0000000410b8723c */ /* 0x000fe800000418b8 */
[----:B------:R-:W4:Y:S03]  /*a6b0*/  MUFU.TANH R22, R22 ;  /* 0x0000001600167308 */ /* 0x000f260000002400 */
[C---:B------:R-:W-:Y:S02]  /*a6c0*/  VIADD R5, R10.reuse, 0x10 ;  /* 0x000000100a057836 */ /* 0x040fe40000000000 */
[----:B------:R-:W-:-:S03]  /*a6d0*/  VIADD R4, R10, 0x11 ;  /* 0x000000110a047836 */ /* 0x000fc60000000000 */
[CC--:B------:R-:W-:Y:S01]  /*a6e0*/  ISETP.GE.AND P1, PT, R5.reuse, R167.reuse, PT ;  /* 0x000000a70500720c */ /* 0x0c0fe20003f26270 */
[----:B------:R-:W4:Y:S01]  /*a6f0*/  MUFU.TANH R206, R169 ;  /* 0x000000a900ce7308 */ /* 0x000f220000002400 */
[-C--:B------:R-:W-:Y:S01]  /*a700*/  ISETP.GE.AND P2, PT, R5, R2.reuse, PT ;  /* 0x000000020500720c */ /* 0x080fe20003f46270 */
[----:B------:R-:W-:Y:S01]  /*a710*/  VIADD R5, R10, 0x18 ;  /* 0x000000180a057836 */ /* 0x000fe20000000000 */
[----:B------:R-:W-:Y:S02]  /*a720*/  FSEL R30, R188, -INF , !P1 ;  /* 0xff800000bc1e7808 */ /* 0x000fe40004800000 */
[----:B------:R-:W-:Y:S02]  /*a730*/  FSEL R25, R25, -INF , !P2 ;  /* 0xff80000019197808 */ /* 0x000fe40005000000 */
[CC--:B------:R-:W-:Y:S01]  /*a740*/  ISETP.GE.AND P1, PT, R4.reuse, R167.reuse, PT ;  /* 0x000000a70400720c */ /* 0x0c0fe20003f26270 */
[----:B------:R-:W4:Y:S01]  /*a750*/  MUFU.TANH R13, R13 ;  /* 0x0000000d000d7308 */ /* 0x000f220000002400 */
[----:B------:R-:W-:Y:S01]  /*a760*/  ISETP.GE.AND P2, PT, R4, R2, PT ;  /* 0x000000020400720c */ /* 0x000fe20003f46270 */
[----:B------:R-:W-:Y:S01]  /*a770*/  VIADD R4, R10, 0x19 ;  /* 0x000000190a047836 */ /* 0x000fe20000000000 */
[----:B------:R-:W-:Y:S01]  /*a780*/  FSEL R28, R24, -INF , !P1 ;  /* 0xff800000181c7808 */ /* 0x000fe20004800000 */
[----:B------:R-:W-:Y:S01]  /*a790*/  FMUL.FTZ R184, R184, UR29 ;  /* 0x0000001db8b87c20 */ /* 0x000fe20008410000 */
[----:B---3--:R-:W-:Y:S01]  /*a7a0*/  FSEL R33, R26, -INF , !P2 ;  /* 0xff8000001a217808 */ /* 0x008fe20005000000 */
[----:B------:R-:W-:Y:S01]  /*a7b0*/  FMUL.FTZ R185, R185, UR29 ;  /* 0x0000001db9b97c20 */ /* 0x000fe20008410000 */
[----:B------:R-:W-:Y:S01]  /*a7c0*/  BAR.SYNC.DEFER_BLOCKING 0x0 ;  /* 0x0000000000007b1d */ /* 0x000fe20000010000 */
[----:B------:R-:W-:-:S02]  /*a7d0*/  ISETP.GE.AND P1, PT, R5, R167, PT ;  /* 0x000000a70500720c */ /* 0x000fc40003f26270 */
[-C--:B------:R-:W-:Y:S02]  /*a7e0*/  ISETP.GE.AND P2, PT, R5, R2.reuse, PT ;  /* 0x000000020500720c */ /* 0x080fe40003f46270 */
[----:B-1----:R-:W-:Y:S01]  /*a7f0*/  FSEL R26, R27, -INF , !P1 ;  /* 0xff8000001b1a7808 */ /* 0x002fe20004800000 */
[----:B------:R-:W1:Y:S01]  /*a800*/  MUFU.TANH R202, R196 ;  /* 0x000000c400ca7308 */ /* 0x000e620000002400 */
[----:B------:R-:W-:Y:S02]  /*a810*/  FSEL R31, R21, -INF , !P2 ;  /* 0xff800000151f7808 */ /* 0x000fe40005000000 */
[C---:B------:R-:W-:Y:S02]  /*a820*/  ISETP.GE.AND P1, PT, R4.reuse, R167, PT ;  /* 0x000000a70400720c */ /* 0x040fe40003f26270 */
[----:B------:R-:W-:Y:S02]  /*a830*/  ISETP.GE.AND P2, PT, R4, R2, PT ;  /* 0x000000020400720c */ /* 0x000fe40003f46270 */
[----:B------:R-:W-:Y:S01]  /*a840*/  HMMA.16816.F32.BF16 R4, R16, R6, R180 ;  /* 0x000000061004723c */ /* 0x000fe200000418b4 */
[----:B------:R-:W3:Y:S01]  /*a850*/  MUFU.TANH R197, R197 ;  /* 0x000000c500c57308 */ /* 0x000ee20000002400 */
[----:B--2---:R-:W-:-:S02]  /*a860*/  FSEL R24, R20, -INF , !P1 ;  /* 0xff80000014187808 */ /* 0x004fc40004800000 */
[----:B------:R-:W-:Y:S02]  /*a870*/  FSEL R29, R29, -INF , !P2 ;  /* 0xff8000001d1d7808 */ /* 0x000fe40005000000 */
[CC--:B------:R-:W-:Y:S01]  /*a880*/  ISETP.GE.AND P1, PT, R15.reuse, R167.reuse, PT ;  /* 0x000000a70f00720c */ /* 0x0c0fe20003f26270 */
[----:B------:R-:W-:Y:S01]  /*a890*/  VIADD R16, R10, 0x21 ;  /* 0x000000210a107836 */ /* 0x000fe20000000000 */
[-C--:B------:R-:W-:Y:S01]  /*a8a0*/  ISETP.GE.AND P2, PT, R15, R2.reuse, PT ;  /* 0x000000020f00720c */ /* 0x080fe20003f46270 */
[----:B------:R-:W2:Y:S01]  /*a8b0*/  MUFU.TANH R200, R200 ;  /* 0x000000c800c87308 */ /* 0x000ea20000002400 */
[----:B-----5:R-:W-:Y:S01]  /*a8c0*/  FSEL R208, R208, -INF , !P1 ;  /* 0xff800000d0d07808 */ /* 0x020fe20004800000 */
[----:B------:R-:W-:Y:S01]  /*a8d0*/  VIADD R17, R10, 0x28 ;  /* 0x000000280a117836 */ /* 0x000fe20000000000 */
[----:B----4-:R-:W-:Y:S01]  /*a8e0*/  FSEL R201, R22, -INF , !P2 ;  /* 0xff80000016c97808 */ /* 0x010fe20005000000 */
[----:B------:R-:W-:Y:S01]  /*a8f0*/  FMUL.FTZ R183, R186, UR29 ;  /* 0x0000001dbab77c20 */ /* 0x000fe20008410000 */
[CC--:B------:R-:W-:Y:S01]  /*a900*/  ISETP.GE.AND P1, PT, R16.reuse, R167.reuse, PT ;  /* 0x000000a71000720c */ /* 0x0c0fe20003f26270 */
[----:B------:R-:W-:Y:S01]  /*a910*/  FMUL.FTZ R181, R187, UR29 ;  /* 0x0000001dbbb57c20 */ /* 0x000fe20008410000 */
[----:B------:R-:W-:Y:S01]  /*a920*/  ISETP.GE.AND P2, PT, R16, R2, PT ;  /* 0x000000021000720c */ /* 0x000fe20003f46270 */
[----:B------:R-:W4:Y:S01]  /*a930*/  MUFU.TANH R193, R193 ;  /* 0x000000c100c17308 */ /* 0x000f220000002400 */
[----:B------:R-:W-:Y:S01]  /*a940*/  FSEL R206, R206, -INF , !P1 ;  /* 0xff800000cece7808 */ /* 0x000fe20004800000 */
[C---:B------:R-:W-:Y:S01]  /*a950*/  VIADD R16, R10.reuse, 0x29 ;  /* 0x000000290a107836 */ /* 0x040fe20000000000 */
[----:B------:R-:W-:Y:S01]  /*a960*/  FSEL R199, R13, -INF , !P2 ;  /* 0xff8000000dc77808 */ /* 0x000fe20005000000 */
[----:B------:R-:W-:Y:S01]  /*a970*/  VIADD R13, R10, 0x30 ;  /* 0x000000300a0d7836 */ /* 0x000fe20000000000 */
[----:B------:R-:W-:-:S02]  /*a980*/  ISETP.GE.AND P1, PT, R17, R167, PT ;  /* 0x000000a71100720c */ /* 0x000fc40003f26270 */
[-C--:B------:R-:W-:Y:S01]  /*a990*/  ISETP.GE.AND P2, PT, R17, R2.reuse, PT ;  /* 0x000000021100720c */ /* 0x080fe20003f46270 */
[----:B------:R-:W5:Y:S01]  /*a9a0*/  MUFU.TANH R184, R184 ;  /* 0x000000b800b87308 */ /* 0x000f620000002400 */
[----:B------:R-:W-:Y:S01]  /*a9b0*/  FMUL.FTZ R4, R4, UR29 ;  /* 0x0000001d04047c20 */ /* 0x000fe20008410000 */
[----:B-1----:R-:W-:Y:S01]  /*a9c0*/  FSEL R202, R202, -INF , !P1 ;  /* 0xff800000caca7808 */ /* 0x002fe20004800000 */
[----:B------:R-:W-:Y:S01]  /*a9d0*/  FMUL.FTZ R179, R6, UR29 ;  /* 0x0000001d06b37c20 */ /* 0x000fe20008410000 */
[----:B---3--:R-:W-:Y:S01]  /*a9e0*/  FSEL R197, R197, -INF , !P2 ;  /* 0xff800000c5c57808 */ /* 0x008fe20005000000 */
[----:B------:R-:W-:Y:S01]  /*a9f0*/  VIADD R6, R10, 0x38 ;  /* 0x000000380a067836 */ /* 0x000fe20000000000 */
[C---:B------:R-:W-:Y:S01]  /*aa00*/  ISETP.GE.AND P1, PT, R16.reuse, R167, PT ;  /* 0x000000a71000720c */ /* 0x040fe20003f26270 */
[----:B------:R-:W-:Y:S01]  /*aa10*/  FMUL.FTZ R182, R5, UR29 ;  /* 0x0000001d05b67c20 */ /* 0x000fe20008410000 */
[----:B------:R-:W1:Y:S01]  /*aa20*/  MUFU.TANH R15, R185 ;  /* 0x000000b9000f7308 */ /* 0x000e620000002400 */
[----:B------:R-:W-:Y:S01]  /*aa30*/  ISETP.GE.AND P2, PT, R16, R2, PT ;  /* 0x000000021000720c */ /* 0x000fe20003f46270 */
[----:B------:R-:W-:Y:S01]  /*aa40*/  FMUL.FTZ R7, R7, UR29 ;  /* 0x0000001d07077c20 */ /* 0x000fe20008410000 */
[----:B--2---:R-:W-:Y:S01]  /*aa50*/  FSEL R200, R200, -INF , !P1 ;  /* 0xff800000c8c87808 */ /* 0x004fe20004800000 */
[----:B------:R-:W-:Y:S01]  /*aa60*/  VIADD R5, R10, 0x39 ;  /* 0x000000390a057836 */ /* 0x000fe20000000000 */
[----:B----4-:R-:W-:-:S02]  /*aa70*/  FSEL R193, R193, -INF , !P2 ;  /* 0xff800000c1c17808 */ /* 0x010fc40005000000 */
[C---:B------:R-:W-:Y:S01]  /*aa80*/  ISETP.GE.AND P1, PT, R13.reuse, R167, PT ;  /* 0x000000a70d00720c */ /* 0x040fe20003f26270 */
[----:B------:R-:W2:Y:S01]  /*aa90*/  MUFU.TANH R4, R4 ;  /* 0x0000000400047308 */ /* 0x000ea20000002400 */
[----:B------:R-:W-:Y:S01]  /*aaa0*/  ISETP.GE.AND P2, PT, R13, R2, PT ;  /* 0x000000020d00720c */ /* 0x000fe20003f46270 */
[----:B------:R-:W-:Y:S01]  /*aab0*/  VIADD R13, R10, 0x31 ;  /* 0x000000310a0d7836 */ /* 0x000fe20000000000 */
[----:B-----5:R-:W-:-:S04]  /*aac0*/  FSEL R188, R184, -INF , !P1 ;  /* 0xff800000b8bc7808 */ /* 0x020fc80004800000 */
[-C--:B------:R-:W-:Y:S01]  /*aad0*/  ISETP.GE.AND P1, PT, R13, R167.reuse, PT ;  /* 0x000000a70d00720c */ /* 0x080fe20003f26270 */
[----:B------:R-:W3:Y:S03]  /*aae0*/  MUFU.TANH R183, R183 ;  /* 0x000000b700b77308 */ /* 0x000ee60000002400 */
[----:B-1----:R-:W-:Y:S02]  /*aaf0*/  FSEL R186, R15, -INF , !P1 ;  /* 0xff8000000fba7808 */ /* 0x002fe40004800000 */
[----:B------:R-:W-:-:S03]  /*ab00*/  ISETP.GE.AND P1, PT, R6, R167, PT ;  /* 0x000000a70600720c */ /* 0x000fc60003f26270 */
[----:B------:R-:W1:Y:S01]  /*ab10*/  MUFU.TANH R181, R181 ;  /* 0x000000b500b57308 */ /* 0x000e620000002400 */
[----:B--2---:R-:W-:Y:S02]  /*ab20*/  FSEL R184, R4, -INF , !P1 ;  /* 0xff80000004b87808 */ /* 0x004fe40004800000 */
[----:B------:R-:W-:-:S04]  /*ab30*/  ISETP.GE.AND P1, PT, R10, R167, PT ;  /* 0x000000a70a00720c */ /* 0x000fc80003f26270 */
[----:B------:R-:W-:Y:S01]  /*ab40*/  FSEL R0, R0, -INF , !P1 ;  /* 0xff80000000007808 */ /* 0x000fe20004800000 */
[----:B------:R-:W2:Y:S01]  /*ab50*/  MUFU.TANH R179, R179 ;  /* 0x000000b300b37308 */ /* 0x000ea20000002400 */
[----:B---3--:R-:W-:Y:S02]  /*ab60*/  FSEL R183, R183, -INF , !P2 ;  /* 0xff800000b7b77808 */ /* 0x008fe40005000000 */
[-C--:B------:R-:W-:Y:S02]  /*ab70*/  ISETP.GE.AND P1, PT, R10, R2.reuse, PT ;  /* 0x000000020a00720c */ /* 0x080fe40003f26270 */
[----:B------:R-:W-:Y:S02]  /*ab80*/  ISETP.GE.AND P2, PT, R13, R2, PT ;  /* 0x000000020d00720c */ /* 0x000fe40003f46270 */
[----:B------:R-:W-:Y:S01]  /*ab90*/  FSEL R203, R203, -INF , !P1 ;  /* 0xff800000cbcb7808 */ /* 0x000fe20004800000 */
[----:B------:R-:W3:Y:S01]  /*aba0*/  MUFU.TANH R182, R182 ;  /* 0x000000b600b67308 */ /* 0x000ee20000002400 */
[----:B-1----:R-:W-:-:S02]  /*abb0*/  FSEL R181, R181, -INF , !P2 ;  /* 0xff800000b5b57808 */ /* 0x002fc40005000000 */
[----:B------:R-:W-:Y:S02]  /*abc0*/  PLOP3.LUT P1, PT, PT, PT, UP0, 0x80, 0x0 ;  /* 0x000000000000781c */ /* 0x000fe40003f2f008 */
[----:B------:R-:W-:-:S03]  /*abd0*/  ISETP.GE.AND P2, PT, R6, R2, PT ;  /* 0x000000020600720c */ /* 0x000fc60003f46270 */
[----:B------:R-:W1:Y:S01]  /*abe0*/  MUFU.TANH R177, R7 ;  /* 0x0000000700b17308 */ /* 0x000e620000002400 */
[----:B--2---:R-:W-:Y:S02]  /*abf0*/  FSEL R179, R179, -INF , !P2 ;  /* 0xff800000b3b37808 */ /* 0x004fe40005000000 */
[----:B------:R-:W-:-:S04]  /*ac00*/  ISETP.GE.AND P2, PT, R5, R167, PT ;  /* 0x000000a70500720c */ /* 0x000fc80003f46270 */
[----:B---3--:R-:W-:Y:S02]  /*ac10*/  FSEL R182, R182, -INF , !P2 ;  /* 0xff800000b6b67808 */ /* 0x008fe40005000000 */
[----:B------:R-:W-:-:S04]  /*ac20*/  ISETP.GE.AND P2, PT, R5, R2, PT ;  /* 0x000000020500720c */ /* 0x000fc80003f46270 */
[----:B-1----:R-:W-:Y:S01]  /*ac30*/  FSEL R177, R177, -INF , !P2 ;  /* 0xff800000b1b17808 */ /* 0x002fe20005000000 */
        /* <DEDUP_REMOVED lines=77> */
.L_x_827:
[----:B------:R-:W-:-:S04]  /*b110*/  ULEA UR12, -UR10, URZ, 0x6 ;  /* 0x0000003f0a0c7291 */ /* 0x000fc8000f8e313f */
[----:B------:R-:W-:-:S12]  /*b120*/  USHF.R.S32.HI UR11, URZ, 0x1f, UR12 ;  /* 0x0000001f3f0b7899 */ /* 0x000fd8000801140c */
.L_x_828:
        /* <DEDUP_REMOVED lines=26> */
[----:B------:R-:W-:Y:S02]  /*b2d0*/  @!P5 LEA R172, P1, R6, UR4, 0x1 ;  /* 0x0000000406acdc11 */ /* 0x000fe4000f8208ff */
[----:B------:R-:W-:Y:S02]  /*b2e0*/  @!P6 LEA R204, P2, R2, R252, 0x1 ;  /* 0x000000fc02cce211 */ /* 0x000fe400078408ff */
        /* <DEDUP_REMOVED lines=59> */
[C---:B------:R-:W-:Y:S01]  /*b6a0*/  @!P5 IADD3.X R4, R166.reuse, UR7, RZ, P1, !PT ;  /* 0x00000007a604dc10 */ /* 0x040fe20008ffe4ff */
[----:B------:R1:W-:Y:S01]  /*b6b0*/  @P5 STS.128 [R246+0xa800], RZ ;  /* 0x00a800fff6005388 */ /* 0x0003e20000000c00 */
[----:B------:R-:W-:Y:S02]  /*b6c0*/  @!P5 LEA R214, P2, R5, UR4, 0x1 ;  /* 0x0000000405d6dc11 */ /* 0x000fe4000f8408ff */
        /* <DEDUP_REMOVED lines=64> */
.L_x_830:
[----:B------:R-:W-:Y:S05]  /*bad0*/  BSYNC B0 ;  /* 0x0000000000007941 */ /* 0x000fea0003800000 */
.L_x_829:
[----:B------:R-:W0:Y:S01]  /*bae0*/  LDGDEPBAR ;  /* 0x00000000000079af */ /* 0x000e220000000000 */
[----:B-12---:R-:W-:Y:S02]  /*baf0*/  IMAD.U32 R5, RZ, RZ, UR12 ;  /* 0x0000000cff057e24 */ /* 0x006fe4000f8e00ff */
[----:B------:R-:W-:-:S03]  /*bb00*/  IMAD.U32 R2, RZ, RZ, UR11 ;  /* 0x0000000bff027e24 */ /* 0x000fc6000f8e00ff */
[----:B------:R-:W-:-:S04]  /*bb10*/  LEA R252, P1, R5, R252, 0x1 ;  /* 0x000000fc05fc7211 */ /* 0x000fc800078208ff */
[----:B------:R-:W-:-:S09]  /*bb20*/  LEA.HI.X R251, R5, R251, R2, 0x1, P1 ;  /* 0x000000fb05fb7211 */ /* 0x000fd200008f0c02 */
.L_x_826:
        /* <DEDUP_REMOVED lines=39> */
[----:B------:R-:W2:Y:S01]  /*bda0*/  SHFL.BFLY PT, R172, R5, 0x1, 0x1f ;  /* 0x0c201f0005ac7f89 */ /* 0x000ea200000e0000 */
[----:B-1----:R-:W-:Y:S02]  /*bdb0*/  FMNMX.FTZ R174, R7, R174, !PT ;  /* 0x000000ae07ae7209 */ /* 0x002fe40007810000 */
[----:B--2---:R-:W-:-:S03]  /*bdc0*/  FMNMX.FTZ R172, R5, R172, !PT ;  /* 0x000000ac05ac7209 */ /* 0x004fc60007810000 */
[C---:B------:R-:W-:Y:S01]  /*bdd0*/  FMUL.FTZ R185, R174.reuse, UR27 ;  /* 0x0000001baeb97c20 */ /* 0x040fe20008410000 */
[----:B------:R-:W-:Y:S02]  /*bde0*/  FSETP.NEU.FTZ.AND P2, PT, R174, -INF , PT ;  /* 0xff800000ae00780b */ /* 0x000fe40003f5d000 */
[C---:B------:R-:W-:Y:S01]  /*bdf0*/  FSETP.NEU.FTZ.AND P1, PT, R172.reuse, -INF , PT ;  /* 0xff800000ac00780b */ /* 0x040fe20003f3d000 */
[----:B------:R-:W-:Y:S01]  /*be00*/  FMUL.FTZ R180, R172, UR27 ;  /* 0x0000001bacb47c20 */ /* 0x000fe20008410000 */
[----:B------:R-:W-:Y:S02]  /*be10*/  FSEL R5, R174, RZ, P2 ;  /* 0x000000ffae057208 */ /* 0x000fe40001000000 */
[----:B------:R-:W-:Y:S02]  /*be20*/  FSEL R6, R172, RZ, P1 ;  /* 0x000000ffac067208 */ /* 0x000fe40000800000 */
[----:B------:R-:W-:Y:S01]  /*be30*/  FSEL R185, R185, RZ, P2 ;  /* 0x000000ffb9b97208 */ /* 0x000fe20001000000 */
[----:B------:R-:W-:Y:S01]  /*be40*/  FADD.FTZ R4, R164, -R5 ;  /* 0x80000005a4047221 */ /* 0x000fe20000010000 */
[----:B------:R-:W-:Y:S01]  /*be50*/  FSEL R180, R180, RZ, P1 ;  /* 0x000000ffb4b47208 */ /* 0x000fe20000800000 */
[----:B------:R-:W-:Y:S01]  /*be60*/  FADD.FTZ R6, R3, -R6 ;  /* 0x8000000603067221 */ /* 0x000fe20000010000 */
[----:B------:R-:W-:Y:S01]  /*be70*/  LDSM.16.MT88.4 R164, [R233+0x17000] ;  /* 0x01700000e9a4783b */ /* 0x000fe20000004200 */
[--C-:B------:R-:W-:Y:S01]  /*be80*/  FFMA.FTZ R173, R0, UR27, -R185.reuse ;  /* 0x0000001b00ad7c23 */ /* 0x100fe200080108b9 */
[--C-:B------:R-:W-:Y:S01]  /*be90*/  FFMA.FTZ R170, R8, UR27, -R185.reuse ;  /* 0x0000001b08aa7c23 */ /* 0x100fe200080108b9 */
[--C-:B------:R-:W-:Y:S01]  /*bea0*/  FFMA.FTZ R0, R175, UR27, -R180.reuse ;  /* 0x0000001baf007c23 */ /* 0x100fe200080108b4 */
[--C-:B------:R-:W-:Y:S01]  /*beb0*/  FFMA.FTZ R171, R12, UR27, -R185.reuse ;  /* 0x0000001b0cab7c23 */ /* 0x100fe200080108b9 */
[--C-:B------:R-:W-:Y:S01]  /*bec0*/  FFMA.FTZ R168, R14, UR27, -R185.reuse ;  /* 0x0000001b0ea87c23 */ /* 0x100fe200080108b9 */
[--C-:B------:R-:W-:Y:S01]  /*bed0*/  FFMA.FTZ R169, R203, UR27, -R180.reuse ;  /* 0x0000001bcba97c23 */ /* 0x100fe200080108b4 */
[--C-:B------:R-:W-:Y:S01]  /*bee0*/  FFMA.FTZ R2, R9, UR27, -R180.reuse ;  /* 0x0000001b09027c23 */ /* 0x100fe200080108b4 */
[--C-:B------:R-:W-:Y:S01]  /*bef0*/  FFMA.FTZ R175, R11, UR27, -R180.reuse ;  /* 0x0000001b0baf7c23 */ /* 0x100fe200080108b4 */
[----:B------:R-:W-:Y:S01]  /*bf00*/  FMUL.FTZ R178, R4, UR27 ;  /* 0x0000001b04b27c20 */ /* 0x000fe20008410000 */
[----:B------:R-:W-:Y:S01]  /*bf10*/  FMUL.FTZ R176, R6, UR27 ;  /* 0x0000001b06b07c20 */ /* 0x000fe20008410000 */
[----:B------:R-:W-:Y:S01]  /*bf20*/  MUFU.EX2 R173, R173 ;  /* 0x000000ad00ad7308 */ /* 0x000fe20000000800 */
[----:B------:R-:W1:Y:S01]  /*bf30*/  LDSM.16.MT88.4 R12, [R234+0x10000] ;  /* 0x01000000ea0c783b */ /* 0x000e620000004200 */
[--C-:B------:R-:W-:Y:S01]  /*bf40*/  FFMA.FTZ R187, R26, UR27, -R185.reuse ;  /* 0x0000001b1abb7c23 */ /* 0x100fe200080108b9 */
[--C-:B------:R-:W-:Y:S01]  /*bf50*/  FFMA.FTZ R192, R24, UR27, -R185.reuse ;  /* 0x0000001b18c07c23 */ /* 0x100fe200080108b9 */
[--C-:B------:R-:W-:Y:S01]  /*bf60*/  FFMA.FTZ R189, R25, UR27, -R180.reuse ;  /* 0x0000001b19bd7c23 */ /* 0x100fe200080108b4 */
[----:B------:R-:W2:Y:S01]  /*bf70*/  LDSM.16.MT88.4 R8, [R233+0x10000] ;  /* 0x01000000e908783b */ /* 0x000ea20000004200 */
[--C-:B------:R-:W-:Y:S01]  /*bf80*/  FFMA.FTZ R3, R30, UR27, -R185.reuse ;  /* 0x0000001b1e037c23 */ /* 0x100fe200080108b9 */
[--C-:B------:R-:W-:Y:S01]  /*bf90*/  FFMA.FTZ R190, R28, UR27, -R185.reuse ;  /* 0x0000001b1cbe7c23 */ /* 0x100fe200080108b9 */
[----:B------:R-:W3:Y:S01]  /*bfa0*/  MUFU.EX2 R170, R170 ;  /* 0x000000aa00aa7308 */ /* 0x000ee20000000800 */
[----:B------:R-:W-:Y:S01]  /*bfb0*/  LDSM.16.MT88.4 R24, [R232+0x16000] ;  /* 0x01600000e818783b */ /* 0x000fe20000004200 */
[--C-:B------:R-:W-:Y:S01]  /*bfc0*/  FFMA.FTZ R196, R33, UR27, -R180.reuse ;  /* 0x0000001b21c47c23 */ /* 0x100fe200080108b4 */
[--C-:B------:R-:W-:Y:S01]  /*bfd0*/  FFMA.FTZ R191, R31, UR27, -R180.reuse ;  /* 0x0000001b1fbf7c23 */ /* 0x100fe200080108b4 */
[--C-:B------:R-:W-:Y:S01]  /*bfe0*/  FFMA.FTZ R198, R29, UR27, -R180.reuse ;  /* 0x0000001b1dc67c23 */ /* 0x100fe200080108b4 */
[----:B------:R-:W-:Y:S01]  /*bff0*/  LDSM.16.MT88.4 R32, [R234+0x12800] ;  /* 0x01280000ea20783b */ /* 0x000fe20000004200 */
[--C-:B------:R-:W-:Y:S01]  /*c000*/  FFMA.FTZ R204, R206, UR27, -R185.reuse ;  /* 0x0000001bcecc7c23 */ /* 0x100fe200080108b9 */
[--C-:B------:R-:W-:Y:S01]  /*c010*/  FFMA.FTZ R205, R200, UR27, -R185.reuse ;  /* 0x0000001bc8cd7c23 */ /* 0x100fe200080108b9 */
[----:B------:R-:W-:Y:S01]  /*c020*/  MUFU.EX2 R171, R171 ;  /* 0x000000ab00ab7308 */ /* 0x000fe20000000800 */
[----:B------:R-:W-:Y:S01]  /*c030*/  LDSM.16.MT88.4 R28, [R236+0x12800] ;  /* 0x01280000ec1c783b */ /* 0x000fe20000004200 */
[--C-:B------:R-:W-:Y:S01]  /*c040*/  FFMA.FTZ R203, R208, UR27, -R185.reuse ;  /* 0x0000001bd0cb7c23 */ /* 0x100fe200080108b9 */
[--C-:B------:R-:W-:Y:S01]  /*c050*/  FFMA.FTZ R202, R202, UR27, -R185.reuse ;  /* 0x0000001bcaca7c23 */ /* 0x100fe200080108b9 */
[--C-:B------:R-:W-:Y:S01]  /*c060*/  FFMA.FTZ R200, R201, UR27, -R180.reuse ;  /* 0x0000001bc9c87c23 */ /* 0x100fe200080108b4 */
[--C-:B------:R-:W-:Y:S01]  /*c070*/  FFMA.FTZ R199, R199, UR27, -R180.reuse ;  /* 0x0000001bc7c77c23 */ /* 0x100fe200080108b4 */
[--C-:B------:R-:W-:Y:S01]  /*c080*/  FFMA.FTZ R197, R197, UR27, -R180.reuse ;  /* 0x0000001bc5c57c23 */ /* 0x100fe200080108b4 */
[--C-:B------:R-:W-:Y:S01]  /*c090*/  FFMA.FTZ R206, R193, UR27, -R180.reuse ;  /* 0x0000001bc1ce7c23 */ /* 0x100fe200080108b4 */
[----:B------:R-:W4:Y:S01]  /*c0a0*/  MUFU.EX2 R168, R168 ;  /* 0x000000a800a87308 */ /* 0x000f220000000800 */
[----:B---3--:R-:W-:Y:S01]  /*c0b0*/  F2FP.BF16.F32.PACK_AB R4, R170, R173 ;  /* 0x000000adaa04723e */ /* 0x008fe200000010ff */
[--C-:B------:R-:W-:Y:S01]  /*c0c0*/  FFMA.FTZ R188, R188, UR27, -R185.reuse ;  /* 0x0000001bbcbc7c23 */ /* 0x100fe200080108b9 */
[--C-:B------:R-:W-:Y:S01]  /*c0d0*/  FFMA.FTZ R193, R186, UR27, -R185.reuse ;  /* 0x0000001bbac17c23 */ /* 0x100fe200080108b9 */
[--C-:B------:R-:W-:Y:S01]  /*c0e0*/  FFMA.FTZ R184, R184, UR27, -R185.reuse ;  /* 0x0000001bb8b87c23 */ /* 0x100fe200080108b9 */
[----:B------:R-:W-:Y:S01]  /*c0f0*/  FFMA.FTZ R185, R182, UR27, -R185 ;  /* 0x0000001bb6b97c23 */ /* 0x000fe200080108b9 */
[--C-:B------:R-:W-:Y:S01]  /*c100*/  FFMA.FTZ R182, R183, UR27, -R180.reuse ;  /* 0x0000001bb7b67c23 */ /* 0x100fe200080108b4 */
[--C-:B------:R-:W-:Y:S01]  /*c110*/  FFMA.FTZ R181, R181, UR27, -R180.reuse ;  /* 0x0000001bb5b57c23 */ /* 0x100fe200080108b4 */
[----:B------:R-:W-:Y:S01]  /*c120*/  MUFU.EX2 R169, R169 ;  /* 0x000000a900a97308 */ /* 0x000fe20000000800 */
[--C-:B------:R-:W-:Y:S01]  /*c130*/  FFMA.FTZ R179, R179, UR27, -R180.reuse ;  /* 0x0000001bb3b37c23 */ /* 0x100fe200080108b4 */
[----:B------:R-:W-:-:S06]  /*c140*/  FFMA.FTZ R180, R177, UR27, -R180 ;  /* 0x0000001bb1b47c23 */ /* 0x000fcc00080108b4 */
        /* <DEDUP_REMOVED lines=16> */
[----:B------:R-:W-:Y:S01]  /*c250*/  FMUL.FTZ R149, R149, R178 ;  /* 0x000000b295957220 */ /* 0x000fe20000410000 */
[-C--:B-----5:R-:W-:Y:S01]  /*c260*/  FMUL.FTZ R162, R162, R176.reuse ;  /* 0x000000b0a2a27220 */ /* 0x0a0fe20000410000 */
[-C--:B------:R-:W-:Y:S01]  /*c270*/  FMUL.FTZ R163, R163, R176.reuse ;  /* 0x000000b0a3a37220 */ /* 0x080fe20000410000 */
[-C--:B------:R-:W-:Y:S01]  /*c280*/  FMUL.FTZ R158, R158, R176.reuse ;  /* 0x000000b09e9e7220 */ /* 0x080fe20000410000 */
[-C--:B------:R-:W-:Y:S01]  /*c290*/  FMUL.FTZ R159, R159, R176.reuse ;  /* 0x000000b09f9f7220 */ /* 0x080fe20000410000 */
[-C--:B------:R-:W-:Y:S01]  /*c2a0*/  FMUL.FTZ R154, R154, R176.reuse ;  /* 0x000000b09a9a7220 */ /* 0x080fe20000410000 */
[----:B------:R-:W-:Y:S01]  /*c2b0*/  FMUL.FTZ R155, R155, R176 ;  /* 0x000000b09b9b7220 */ /* 0x000fe20000410000 */
[-C--:B------:R-:W-:Y:S01]  /*c2c0*/  FMUL.FTZ R144, R144, R178.reuse ;  /* 0x000000b290907220 */ /* 0x080fe20000410000 */
[----:B------:R-:W-:Y:S01]  /*c2d0*/  FMUL.FTZ R145, R145, R178 ;  /* 0x000000b291917220 */ /* 0x000fe20000410000 */
[C---:B------:R-:W-:Y:S01]  /*c2e0*/  HMMA.16816.F32.BF16 R160, R4.reuse, R16, R160 ;  /* 0x0000001004a0723c */ /* 0x040fe200000418a0 */
[-C--:B------:R-:W-:Y:S01]  /*c2f0*/  FMUL.FTZ R150, R150, R176.reuse ;  /* 0x000000b096967220 */ /* 0x080fe20000410000 */
[-C--:B------:R-:W-:Y:S01]  /*c300*/  FMUL.FTZ R151, R151, R176.reuse ;  /* 0x000000b097977220 */ /* 0x080fe20000410000 */
[-C--:B------:R-:W-:Y:S01]  /*c310*/  FMUL.FTZ R146, R146, R176.reuse ;  /* 0x000000b092927220 */ /* 0x080fe20000410000 */
[----:B------:R-:W-:Y:S01]  /*c320*/  FMUL.FTZ R147, R147, R176 ;  /* 0x000000b093937220 */ /* 0x000fe20000410000 */
[-C--:B------:R-:W-:Y:S01]  /*c330*/  FMUL.FTZ R140, R140, R178.reuse ;  /* 0x000000b28c8c7220 */ /* 0x080fe20000410000 */
[C---:B------:R-:W-:Y:S01]  /*c340*/  HMMA.16816.F32.BF16 R156, R4.reuse, R18, R156 ;  /* 0x00000012049c723c */ /* 0x040fe2000004189c */
[----:B------:R-:W3:Y:S01]  /*c350*/  LDSM.16.MT88.4 R16, [R236+0x12000] ;  /* 0x01200000ec10783b */ /* 0x000ee20000004200 */
[----:B------:R-:W-:Y:S01]  /*c360*/  FMUL.FTZ R141, R141, R178 ;  /* 0x000000b28d8d7220 */ /* 0x000fe20000410000 */
[-C--:B------:R-:W-:Y:S01]  /*c370*/  FMUL.FTZ R142, R142, R176.reuse ;  /* 0x000000b08e8e7220 */ /* 0x080fe20000410000 */
[----:B------:R-:W-:Y:S01]  /*c380*/  FMUL.FTZ R143, R143, R176 ;  /* 0x000000b08f8f7220 */ /* 0x000fe20000410000 */
[-C--:B------:R-:W-:Y:S01]  /*c390*/  FMUL.FTZ R36, R36, R178.reuse ;  /* 0x000000b224247220 */ /* 0x080fe20000410000 */
[C---:B-1----:R-:W-:Y:S01]  /*c3a0*/  HMMA.16816.F32.BF16 R152, R4.reuse, R12, R152 ;  /* 0x0000000c0498723c */ /* 0x042fe20000041898 */
[----:B------:R-:W-:Y:S01]  /*c3b0*/  FMUL.FTZ R37, R37, R178 ;  /* 0x000000b225257220 */ /* 0x000fe20000410000 */
[-C--:B------:R-:W-:Y:S01]  /*c3c0*/  FMUL.FTZ R38, R38, R176.reuse ;  /* 0x000000b026267220 */ /* 0x080fe20000410000 */
[----:B------:R-:W-:Y:S01]  /*c3d0*/  FMUL.FTZ R39, R39, R176 ;  /* 0x000000b027277220 */ /* 0x000fe20000410000 */
[-C--:B------:R-:W-:Y:S01]  /*c3e0*/  FMUL.FTZ R40, R40, R178.reuse ;  /* 0x000000b228287220 */ /* 0x080fe20000410000 */
[----:B------:R-:W-:Y:S01]  /*c3f0*/  FMUL.FTZ R41, R41, R178 ;  /* 0x000000b229297220 */ /* 0x000fe20000410000 */
[C---:B------:R-:W-:Y:S01]  /*c400*/  HMMA.16816.F32.BF16 R148, R4.reuse, R14, R148 ;  /* 0x0000000e0494723c */ /* 0x040fe20000041894 */
[----:B------:R-:W1:Y:S01]  /*c410*/  LDSM.16.MT88.4 R12, [R234+0x12000] ;  /* 0x01200000ea0c783b */ /* 0x000e620000004200 */
[-C--:B------:R-:W-:Y:S01]  /*c420*/  FMUL.FTZ R42, R42, R176.reuse ;  /* 0x000000b02a2a7220 */ /* 0x080fe20000410000 */
[----:B------:R-:W-:Y:S01]  /*c430*/  FMUL.FTZ R43, R43, R176 ;  /* 0x000000b02b2b7220 */ /* 0x000fe20000410000 */
[-C--:B------:R-:W-:Y:S01]  /*c440*/  FMUL.FTZ R136, R136, R178.reuse ;  /* 0x000000b288887220 */ /* 0x080fe20000410000 */
[----:B------:R-:W-:Y:S01]  /*c450*/  FMUL.FTZ R137, R137, R178 ;  /* 0x000000b289897220 */ /* 0x000fe20000410000 */
[C---:B--2---:R-:W-:Y:S01]  /*c460*/  HMMA.16816.F32.BF16 R144, R4.reuse, R8, R144 ;  /* 0x000000080490723c */ /* 0x044fe20000041890 */
[-C--:B------:R-:W-:Y:S01]  /*c470*/  FMUL.FTZ R138, R138, R176.reuse ;  /* 0x000000b08a8a7220 */ /* 0x080fe20000410000 */
[----:B------:R-:W-:Y:S01]  /*c480*/  FMUL.FTZ R139, R139, R176 ;  /* 0x000000b08b8b7220 */ /* 0x000fe20000410000 */
[-C--:B------:R-:W-:Y:S01]  /*c490*/  FMUL.FTZ R132, R132, R178.reuse ;  /* 0x000000b284847220 */ /* 0x080fe20000410000 */
[----:B------:R-:W-:Y:S01]  /*c4a0*/  FMUL.FTZ R133, R133, R178 ;  /* 0x000000b285857220 */ /* 0x000fe20000410000 */
[-C--:B------:R-:W-:Y:S01]  /*c4b0*/  FMUL.FTZ R134, R134, R176.reuse ;  /* 0x000000b086867220 */ /* 0x080fe20000410000 */
[C---:B------:R-:W-:Y:S01]  /*c4c0*/  HMMA.16816.F32.BF16 R140, R4.reuse, R10, R140 ;  /* 0x0000000a048c723c */ /* 0x040fe2000004188c */
[----:B------:R-:W2:Y:S01]  /*c4d0*/  LDSM.16.MT88.4 R8, [R233+0x12000] ;  /* 0x01200000e908783b */ /* 0x000ea20000004200 */
[----:B------:R-:W-:Y:S01]  /*c4e0*/  FMUL.FTZ R135, R135, R176 ;  /* 0x000000b087877220 */ /* 0x000fe20000410000 */
[-C--:B------:R-:W-:Y:S01]  /*c4f0*/  FMUL.FTZ R44, R44, R178.reuse ;  /* 0x000000b22c2c7220 */ /* 0x080fe20000410000 */
[----:B------:R-:W-:Y:S01]  /*c500*/  FMUL.FTZ R45, R45, R178 ;  /* 0x000000b22d2d7220 */ /* 0x000fe20000410000 */
[-C--:B------:R-:W-:Y:S01]  /*c510*/  FMUL.FTZ R46, R46, R176.reuse ;  /* 0x000000b02e2e7220 */ /* 0x080fe20000410000 */
[C---:B------:R-:W-:Y:S01]  /*c520*/  HMMA.16816.F32.BF16 R136, R4.reuse, R20, R136 ;  /* 0x000000140488723c */ /* 0x040fe20000041888 */
[----:B------:R-:W-:Y:S01]  /*c530*/  FMUL.FTZ R47, R47, R176 ;  /* 0x000000b02f2f7220 */ /* 0x000fe20000410000 */
[-C--:B------:R-:W-:Y:S01]  /*c540*/  FMUL.FTZ R48, R48, R178.reuse ;  /* 0x000000b230307220 */ /* 0x080fe20000410000 */
[-C--:B------:R-:W-:Y:S01]  /*c550*/  FMUL.FTZ R49, R49, R178.reuse ;  /* 0x000000b231317220 */ /* 0x080fe20000410000 */
[-C--:B------:R-:W-:Y:S01]  /*c560*/  FMUL.FTZ R52, R52, R178.reuse ;  /* 0x000000b234347220 */ /* 0x080fe20000410000 */
[----:B------:R-:W-:Y:S01]  /*c570*/  FMUL.FTZ R53, R53, R178 ;  /* 0x000000b235357220 */ /* 0x000fe20000410000 */
[C---:B------:R-:W-:Y:S01]  /*c580*/  HMMA.16816.F32.BF16 R132, R4.reuse, R22, R132 ;  /* 0x000000160484723c */ /* 0x040fe20000041884 */
[----:B------:R-:W4:Y:S01]  /*c590*/  LDSM.16.MT88.4 R20, [R232+0x12000] ;  /* 0x01200000e814783b */ /* 0x000f220000004200 */
[-C--:B------:R-:W-:Y:S01]  /*c5a0*/  FMUL.FTZ R50, R50, R176.reuse ;  /* 0x000000b032327220 */ /* 0x080fe20000410000 */
[-C--:B------:R-:W-:Y:S01]  /*c5b0*/  FMUL.FTZ R51, R51, R176.reuse ;  /* 0x000000b033337220 */ /* 0x080fe20000410000 */
[-C--:B------:R-:W-:Y:S01]  /*c5c0*/  FMUL.FTZ R54, R54, R176.reuse ;  /* 0x000000b036367220 */ /* 0x080fe20000410000 */
[----:B------:R-:W-:Y:S01]  /*c5d0*/  FMUL.FTZ R55, R55, R176 ;  /* 0x000000b037377220 */ /* 0x000fe20000410000 */
[C---:B---3--:R-:W-:Y:S01]  /*c5e0*/  HMMA.16816.F32.BF16 R36, R4.reuse, R16, R36 ;  /* 0x000000100424723c */ /* 0x048fe20000041824 */
[-C--:B------:R-:W-:Y:S01]  /*c5f0*/  FMUL.FTZ R56, R56, R178.reuse ;  /* 0x000000b238387220 */ /* 0x080fe20000410000 */
[----:B------:R-:W-:Y:S01]  /*c600*/  FMUL.FTZ R57, R57, R178 ;  /* 0x000000b239397220 */ /* 0x000fe20000410000 */
        /* <DEDUP_REMOVED lines=33> */
[C---:B----4-:R-:W-:Y:S01]  /*c820*/  HMMA.16816.F32.BF16 R60, R4.reuse, R20, R60 ;  /* 0x00000014043c723c */ /* 0x050fe2000004183c */
[----:B------:R-:W-:Y:S01]  /*c830*/  FMUL.FTZ R83, R83, R176 ;  /* 0x000000b053537220 */ /* 0x000fe20000410000 */
[-C--:B------:R-:W-:Y:S01]  /*c840*/  FMUL.FTZ R84, R84, R178.reuse ;  /* 0x000000b254547220 */ /* 0x080fe20000410000 */
[----:B------:R-:W-:Y:S01]  /*c850*/  FMUL.FTZ R85, R85, R178 ;  /* 0x000000b255557220 */ /* 0x000fe20000410000 */
[-C--:B------:R-:W-:Y:S01]  /*c860*/  FMUL.FTZ R86, R86, R176.reuse ;  /* 0x000000b056567220 */ /* 0x080fe20000410000 */
[----:B------:R-:W-:Y:S01]  /*c870*/  FMUL.FTZ R87, R87, R176 ;  /* 0x000000b057577220 */ /* 0x000fe20000410000 */
[C---:B------:R-:W-:Y:S01]  /*c880*/  HMMA.16816.F32.BF16 R64, R4.reuse, R22, R64 ;  /* 0x000000160440723c */ /* 0x040fe20000041840 */
[----:B------:R-:W4:Y:S01]  /*c890*/  LDSM.16.MT88.4 R20, [R232+0x14000] ;  /* 0x01400000e814783b */ /* 0x000f220000004200 */
[-C--:B------:R-:W-:Y:S01]  /*c8a0*/  FMUL.FTZ R88, R88, R178.reuse ;  /* 0x000000b258587220 */ /* 0x080fe20000410000 */
[----:B------:R-:W-:Y:S01]  /*c8b0*/  FMUL.FTZ R89, R89, R178 ;  /* 0x000000b259597220 */ /* 0x000fe20000410000 */
        /* <DEDUP_REMOVED lines=24> */
[----:B------:R-:W5:Y:S01]  /*ca40*/  MUFU.EX2 R190, R190 ;  /* 0x000000be00be7308 */ /* 0x000f620000000800 */
[-C--:B------:R-:W-:Y:S01]  /*ca50*/  FMUL.FTZ R108, R108, R178.reuse ;  /* 0x000000b26c6c7220 */ /* 0x080fe20000410000 */
[C---:B--2---:R-:W-:Y:S01]  /*ca60*/  HMMA.16816.F32.BF16 R84, R4.reuse, R8, R84 ;  /* 0x000000080454723c */ /* 0x044fe20000041854 */
[----:B------:R-:W-:Y:S01]  /*ca70*/  FMUL.FTZ R109, R109, R178 ;  /* 0x000000b26d6d7220 */ /* 0x000fe20000410000 */
[-C--:B------:R-:W-:Y:S01]  /*ca80*/  FMUL.FTZ R110, R110, R176.reuse ;  /* 0x000000b06e6e7220 */ /* 0x080fe20000410000 */
[----:B------:R-:W-:Y:S01]  /*ca90*/  FMUL.FTZ R111, R111, R176 ;  /* 0x000000b06f6f7220 */ /* 0x000fe20000410000 */
[-C--:B------:R-:W-:Y:S01]  /*caa0*/  FMUL.FTZ R112, R112, R178.reuse ;  /* 0x000000b270707220 */ /* 0x080fe20000410000 */
[----:B------:R-:W-:Y:S01]  /*cab0*/  FMUL.FTZ R113, R113, R178 ;  /* 0x000000b271717220 */ /* 0x000fe20000410000 */
[C---:B------:R-:W-:Y:S01]  /*cac0*/  HMMA.16816.F32.BF16 R88, R4.reuse, R10, R88 ;  /* 0x0000000a0458723c */ /* 0x040fe20000041858 */
[----:B------:R-:W2:Y:S01]  /*cad0*/  LDSM.16.MT88.4 R8, [R233+0x16000] ;  /* 0x01600000e908783b */ /* 0x000ea20000004200 */
[----:B------:R-:W-:Y:S01]  /*cae0*/  MUFU.EX2 R187, R187 ;  /* 0x000000bb00bb7308 */ /* 0x000fe20000000800 */
[-C--:B------:R-:W-:Y:S01]  /*caf0*/  FMUL.FTZ R114, R114, R176.reuse ;  /* 0x000000b072727220 */ /* 0x080fe20000410000 */
[----:B------:R-:W-:Y:S01]  /*cb00*/  FMUL.FTZ R115, R115, R176 ;  /* 0x000000b073737220 */ /* 0x000fe20000410000 */
[-C--:B------:R-:W-:Y:S01]  /*cb10*/  FMUL.FTZ R116, R116, R178.reuse ;  /* 0x000000b274747220 */ /* 0x080fe20000410000 */
[C---:B----4-:R-:W-:Y:S01]  /*cb20*/  HMMA.16816.F32.BF16 R92, R4.reuse, R20, R92 ;  /* 0x00000014045c723c */ /* 0x050fe2000004185c */
[----:B------:R-:W-:Y:S01]  /*cb30*/  FMUL.FTZ R117, R117, R178 ;  /* 0x000000b275757220 */ /* 0x000fe20000410000 */
[-C--:B------:R-:W-:Y:S01]  /*cb40*/  FMUL.FTZ R118, R118, R176.reuse ;  /* 0x000000b076767220 */ /* 0x080fe20000410000 */
[----:B------:R-:W-:Y:S01]  /*cb50*/  FMUL.FTZ R119, R119, R176 ;  /* 0x000000b077777220 */ /* 0x000fe20000410000 */
[----:B------:R-:W-:Y:S01]  /*cb60*/  MUFU.EX2 R192, R192 ;  /* 0x000000c000c07308 */ /* 0x000fe20000000800 */
[-C--:B------:R-:W-:Y:S01]  /*cb70*/  FMUL.FTZ R120, R120, R178.reuse ;  /* 0x000000b278787220 */ /* 0x080fe20000410000 */
[C---:B------:R-:W-:Y:S01]  /*cb80*/  HMMA.16816.F32.BF16 R96, R4.reuse, R22, R96 ;  /* 0x000000160460723c */ /* 0x040fe20000041860 */
[----:B------:R-:W-:Y:S01]  /*cb90*/  LDSM.16.MT88.4 R20, [R236+0x10800] ;  /* 0x01080000ec14783b */ /* 0x000fe20000004200 */
[----:B------:R-:W-:Y:S01]  /*cba0*/  FMUL.FTZ R121, R121, R178 ;  /* 0x000000b279797220 */ /* 0x000fe20000410000 */
[-C--:B------:R-:W-:Y:S01]  /*cbb0*/  FMUL.FTZ R122, R122, R176.reuse ;  /* 0x000000b07a7a7220 */ /* 0x080fe20000410000 */
[----:B------:R-:W-:Y:S01]  /*cbc0*/  FMUL.FTZ R123, R123, R176 ;  /* 0x000000b07b7b7220 */ /* 0x000fe20000410000 */
[-C--:B------:R-:W-:Y:S01]  /*cbd0*/  FMUL.FTZ R124, R124, R178.reuse ;  /* 0x000000b27c7c7220 */ /* 0x080fe20000410000 */
[C---:B---3--:R-:W-:Y:S01]  /*cbe0*/  HMMA.16816.F32.BF16 R100, R4.reuse, R16, R100 ;  /* 0x000000100464723c */ /* 0x048fe20000041864 */
[----:B------:R-:W-:Y:S01]  /*cbf0*/  MUFU.EX2 R189, R189 ;  /* 0x000000bd00bd7308 */ /* 0x000fe20000000800 */
[-C--:B------:R-:W-:Y:S01]  /*cc00*/  FMUL.FTZ R125, R125, R178.reuse ;  /* 0x000000b27d7d7220 */ /* 0x080fe20000410000 */
[-C--:B------:R-:W-:Y:S01]  /*cc10*/  FMUL.FTZ R128, R128, R178.reuse ;  /* 0x000000b280807220 */ /* 0x080fe20000410000 */
[----:B------:R-:W-:Y:S01]  /*cc20*/  FMUL.FTZ R129, R129, R178 ;  /* 0x000000b281817220 */ /* 0x000fe20000410000 */
[-C--:B------:R-:W-:Y:S01]  /*cc30*/  FMUL.FTZ R126, R126, R176.reuse ;  /* 0x000000b07e7e7220 */ /* 0x080fe20000410000 */
[C---:B------:R-:W-:Y:S01]  /*cc40*/  HMMA.16816.F32.BF16 R104, R4.reuse, R18, R104 ;  /* 0x000000120468723c */ /* 0x040fe20000041868 */
[----:B------:R-:W3:Y:S01]  /*cc50*/  LDSM.16.MT88.4 R16, [R234+0x10800] ;  /* 0x01080000ea10783b */ /* 0x000ee20000004200 */
[-C--:B------:R-:W-:Y:S01]  /*cc60*/  FMUL.FTZ R127, R127, R176.reuse ;  /* 0x000000b07f7f7220 */ /* 0x080fe20000410000 */
[----:B------:R-:W4:Y:S01]  /*cc70*/  MUFU.EX2 R196, R196 ;  /* 0x000000c400c47308 */ /* 0x000f220000000800 */
[-C--:B------:R-:W-:Y:S01]  /*cc80*/  FMUL.FTZ R130, R130, R176.reuse ;  /* 0x000000b082827220 */ /* 0x080fe20000410000 */
[----:B------:R-:W-:Y:S01]  /*cc90*/  FMUL.FTZ R131, R131, R176 ;  /* 0x000000b083837220 */ /* 0x000fe20000410000 */
[----:B-1----:R-:W-:Y:S01]  /*cca0*/  HMMA.16816.F32.BF16 R108, R4, R12, R108 ;  /* 0x0000000c046c723c */ /* 0x002fe2000004186c */
[----:B------:R-:W-:Y:S01]  /*ccb0*/  FFMA.FTZ R173, R209, R178, R173 ;  /* 0x000000b2d1ad7223 */ /* 0x000fe200000100ad */
[----:B------:R-:W-:-:S03]  /*ccc0*/  FFMA.FTZ R169, R207, R176, R169 ;  /* 0x000000b0cfa97223 */ /* 0x000fc600000100a9 */
[----:B------:R-:W-:Y:S01]  /*ccd0*/  MUFU.EX2 R191, R191 ;  /* 0x000000bf00bf7308 */ /* 0x000fe20000000800 */
[----:B------:R-:W-:Y:S01]  /*cce0*/  HMMA.16816.F32.BF16 R112, R4, R14, R112 ;  /* 0x0000000e0470723c */ /* 0x000fe20000041870 */
[----:B------:R-:W1:Y:S01]  /*ccf0*/  LDSM.16.MT88.4 R12, [R232+0x10800] ;  /* 0x01080000e80c783b */ /* 0x000e620000004200 */
[----:B------:R-:W-:Y:S01]  /*cd00*/  FADD.FTZ R170, R170, R173 ;  /* 0x000000adaaaa7221 */ /* 0x000fe20000010000 */
[----:B------:R-:W-:-:S03]  /*cd10*/  FADD.FTZ R169, R2, R169 ;  /* 0x000000a902a97221 */ /* 0x000fc60000010000 */
[----:B--2---:R-:W-:Y:S01]  /*cd20*/  HMMA.16816.F32.BF16 R116, R4, R8, R116 ;  /* 0x000000080474723c */ /* 0x004fe20000041874 */
[----:B------:R-:W2:Y:S01]  /*cd30*/  MUFU.EX2 R198, R198 ;  /* 0x000000c600c67308 */ /* 0x000ea20000000800 */
[----:B------:R-:W-:Y:S01]  /*cd40*/  FADD.FTZ R171, R171, R170 ;  /* 0x000000aaabab7221 */ /* 0x000fe20000010000 */
[----:B------:R-:W-:-:S03]  /*cd50*/  FADD.FTZ R0, R0, R169 ;  /* 0x000000a900007221 */ /* 0x000fc60000010000 */
[C---:B------:R-:W-:Y:S01]  /*cd60*/  HMMA.16816.F32.BF16 R120, R4.reuse, R10, R120 ;  /* 0x0000000a0478723c */ /* 0x040fe20000041878 */
[----:B------:R-:W1:Y:S01]  /*cd70*/  LDSM.16.MT88.4 R8, [R233+0x10800] ;  /* 0x01080000e908783b */ /* 0x000e620000004200 */
[----:B------:R-:W-:Y:S01]  /*cd80*/  FADD.FTZ R168, R168, R171 ;  /* 0x000000aba8a87221 */ /* 0x000fe20000010000 */
[----:B------:R-:W-:Y:S01]  /*cd90*/  MUFU.EX2 R203, R203 ;  /* 0x000000cb00cb7308 */ /* 0x000fe20000000800 */
[----:B------:R-:W-:Y:S02]  /*cda0*/  FADD.FTZ R0, R175, R0 ;  /* 0x00000000af007221 */ /* 0x000fe40000010000 */
[C---:B------:R-:W-:Y:S05]  /*cdb0*/  HMMA.16816.F32.BF16 R124, R4.reuse, R24, R124 ;  /* 0x00000018047c723c */ /* 0x040fea000004187c */
[----:B------:R-:W-:Y:S01]  /*cdc0*/  MUFU.EX2 R204, R204 ;  /* 0x000000cc00cc7308 */ /* 0x000fe20000000800 */
        /* <DEDUP_REMOVED lines=8> */
[----:B--2---:R-:W-:Y:S01]  /*ce50*/  F2FP.BF16.F32.PACK_AB R7, R198, R191 ;  /* 0x000000bfc607723e */ /* 0x004fe200000010ff */
[----:B------:R-:W-:-:S02]  /*ce60*/  FADD.FTZ R190, R190, R3 ;  /* 0x00000003bebe7221 */ /* 0x000fc40000010000 */
[----:B------:R-:W-:Y:S01]  /*ce70*/  MUFU.EX2 R205, R205 ;  /* 0x000000cd00cd7308 */ /* 0x000fe20000000800 */
[----:B------:R-:W-:Y:S01]  /*ce80*/  FADD.FTZ R196, R196, R189 ;  /* 0x000000bdc4c47221 */ /* 0x000fe20000010000 */
[----:B------:R-:W-:Y:S02]  /*ce90*/  FADD.FTZ R187, R187, R190 ;  /* 0x000000bebbbb7221 */ /* 0x000fe40000010000 */
[C---:B---3--:R-:W-:Y:S01]  /*cea0*/  HMMA.16816.F32.BF16 R152, R4.reuse, R16, R152 ;  /* 0x000000100498723c */ /* 0x048fe20000041898 */
[----:B------:R-:W-:Y:S01]  /*ceb0*/  FADD.FTZ R3, R191, R196 ;  /* 0x000000c4bf037221 */ /* 0x000fe20000010000 */
[----:B------:R-:W-:Y:S02]  /*cec0*/  FADD.FTZ R192, R192, R187 ;  /* 0x000000bbc0c07221 */ /* 0x000fe40000010000 */
[----:B------:R-:W2:Y:S01]  /*ced0*/  MUFU.EX2 R200, R200 ;  /* 0x000000c800c87308 */ /* 0x000ea20000000800 */
[----:B------:R-:W-:Y:S01]  /*cee0*/  FADD.FTZ R3, R198, R3 ;  /* 0x00000003c6037221 */ /* 0x000fe20000010000 */
[C---:B------:R-:W-:Y:S01]  /*cef0*/  HMMA.16816.F32.BF16 R148, R4.reuse, R18, R148 ;  /* 0x000000120494723c */ /* 0x040fe20000041894 */
[----:B------:R-:W3:Y:S05]  /*cf00*/  LDSM.16.MT88.4 R16, [R236+0x14800] ;  /* 0x01480000ec10783b */ /* 0x000eea0000004200 */
[C---:B------:R-:W-:Y:S01]  /*cf10*/  HMMA.16816.F32.BF16 R160, R4.reuse, R20, R160 ;  /* 0x0000001404a0723c */ /* 0x040fe200000418a0 */
[----:B------:R-:W4:Y:S05]  /*cf20*/  MUFU.EX2 R199, R199 ;  /* 0x000000c700c77308 */ /* 0x000f2a0000000800 */
[----:B------:R-:W-:Y:S01]  /*cf30*/  HMMA.16816.F32.BF16 R156, R4, R22, R156 ;  /* 0x00000016049c723c */ /* 0x000fe2000004189c */
[----:B------:R-:W5:Y:S02]  /*cf40*/  LDSM.16.MT88.4 R20, [R232+0x12800] ;  /* 0x01280000e814783b */ /* 0x000f640000004200 */
[----:B------:R-:W-:Y:S01]  /*cf50*/  MUFU.EX2 R197, R197 ;  /* 0x000000c500c57308 */ /* 0x000fe20000000800 */
[----:B--2---:R-:W-:-:S02]  /*cf60*/  FADD.FTZ R0, R200, R3 ;  /* 0x00000003c8007221 */ /* 0x004fc40000010000 */
[C---:B-1----:R-:W-:Y:S05]  /*cf70*/  HMMA.16816.F32.BF16 R136, R4.reuse, R12, R136 ;  /* 0x0000000c0488723c */ /* 0x042fea0000041888 */
[----:B------:R-:W1:Y:S01]  /*cf80*/  MUFU.EX2 R206, R206 ;  /* 0x000000ce00ce7308 */ /* 0x000e620000000800 */
[----:B------:R-:W-:Y:S01]  /*cf90*/  HMMA.16816.F32.BF16 R132, R4, R14, R132 ;  /* 0x0000000e0484723c */ /* 0x000fe20000041884 */
[----:B------:R-:W2:Y:S01]  /*cfa0*/  LDSM.16.MT88.4 R12, [R233+0x14800] ;  /* 0x01480000e90c783b */ /* 0x000ea20000004200 */
        /* <DEDUP_REMOVED lines=10> */
[C---:B-----5:R-:W-:Y:S01]  /*d050*/  HMMA.16816.F32.BF16 R60, R4.reuse, R20, R60 ;  /* 0x00000014043c723c */ /* 0x060fe2000004183c */
[----:B------:R-:W-:Y:S05]  /*d060*/  MUFU.EX2 R185, R185 ;  /* 0x000000b900b97308 */ /* 0x000fea0000000800 */
[C---:B------:R-:W-:Y:S01]  /*d070*/  HMMA.16816.F32.BF16 R64, R4.reuse, R22, R64 ;  /* 0x000000160440723c */ /* 0x040fe20000041840 */
[----:B------:R-:W5:Y:S02]  /*d080*/  LDSM.16.MT88.4 R20, [R234+0x16800] ;  /* 0x01680000ea14783b */ /* 0x000f640000004200 */
        /* <DEDUP_REMOVED lines=10> */
[C---:B--2---:R-:W-:Y:S06]  /*d130*/  HMMA.16816.F32.BF16 R84, R4.reuse, R12, R84 ;  /* 0x0000000c0454723c */ /* 0x044fec0000041854 */
[C---:B------:R-:W-:Y:S01]  /*d140*/  HMMA.16816.F32.BF16 R88, R4.reuse, R14, R88 ;  /* 0x0000000e0458723c */ /* 0x040fe20000041858 */
[----:B------:R-:W2:Y:S05]  /*d150*/  LDSM.16.MT88.4 R12, [R232+0x16800] ;  /* 0x01680000e80c783b */ /* 0x000eaa0000004200 */
[C---:B----4-:R-:W-:Y:S06]  /*d160*/  HMMA.16816.F32.BF16 R76, R4.reuse, R8, R76 ;  /* 0x00000008044c723c */ /* 0x050fec000004184c */
[C---:B------:R-:W-:Y:S01]  /*d170*/  HMMA.16816.F32.BF16 R80, R4.reuse, R10, R80 ;  /* 0x0000000a0450723c */ /* 0x040fe20000041850 */
[----:B------:R-:W-:Y:S05]  /*d180*/  LDSM.16.MT88.4 R8, [R232+0x11000] ;  /* 0x01100000e808783b */ /* 0x000fea0000004200 */
[C---:B---3--:R-:W-:Y:S06]  /*d190*/  HMMA.16816.F32.BF16 R100, R4.reuse, R16, R100 ;  /* 0x000000100464723c */ /* 0x048fec0000041864 */
[C---:B------:R-:W-:Y:S01]  /*d1a0*/  HMMA.16816.F32.BF16 R104, R4.reuse, R18, R104 ;  /* 0x000000120468723c */ /* 0x040fe20000041868 */
[----:B------:R-:W3:Y:S05]  /*d1b0*/  LDSM.16.MT88.4 R16, [R233+0x11000] ;  /* 0x01100000e910783b */ /* 0x000eea0000004200 */
[C---:B-----5:R-:W-:Y:S06]  /*d1c0*/  HMMA.16816.F32.BF16 R108, R4.reuse, R20, R108 ;  /* 0x00000014046c723c */ /* 0x060fec000004186c */
[C---:B------:R-:W-:Y:S01]  /*d1d0*/  HMMA.16816.F32.BF16 R112, R4.reuse, R22, R112 ;  /* 0x000000160470723c */ /* 0x040fe20000041870 */
[----:B------:R-:W4:Y:S05]  /*d1e0*/  LDSM.16.MT88.4 R20, [R234+0x13000] ;  /* 0x01300000ea14783b */ /* 0x000f2a0000004200 */
[C---:B------:R-:W-:Y:S06]  /*d1f0*/  HMMA.16816.F32.BF16 R36, R4.reuse, R28, R36 ;  /* 0x0000001c0424723c */ /* 0x040fec0000041824 */
[C---:B------:R-:W-:Y:S01]  /*d200*/  HMMA.16816.F32.BF16 R40, R4.reuse, R30, R40 ;  /* 0x0000001e0428723c */ /* 0x040fe20000041828 */
[----:B------:R-:W5:Y:S05]  /*d210*/  LDSM.16.MT88.4 R28, [R236+0x11000] ;  /* 0x01100000ec1c783b */ /* 0x000f6a0000004200 */
[C---:B-1----:R-:W-:Y:S06]  /*d220*/  HMMA.16816.F32.BF16 R92, R4.reuse, R24, R92 ;  /* 0x00000018045c723c */ /* 0x042fec000004185c */
[C---:B------:R-:W-:Y:S01]  /*d230*/  HMMA.16816.F32.BF16 R96, R4.reuse, R26, R96 ;  /* 0x0000001a0460723c */ /* 0x040fe20000041860 */
[----:B------:R-:W1:Y:S05]  /*d240*/  LDSM.16.MT88.4 R24, [R234+0x11000] ;  /* 0x01100000ea18783b */ /* 0x000e6a0000004200 */
[C---:B------:R-:W-:Y:S06]  /*d250*/  HMMA.16816.F32.BF16 R116, R4.reuse, R32, R116 ;  /* 0x000000200474723c */ /* 0x040fec0000041874 */
[C---:B------:R-:W-:Y:S01]  /*d260*/  HMMA.16816.F32.BF16 R120, R4.reuse, R34, R120 ;  /* 0x000000220478723c */ /* 0x040fe20000041878 */
[----:B------:R-:W-:Y:S05]  /*d270*/  LDSM.16.MT88.4 R32, [R233+0x13000] ;  /* 0x01300000e920783b */ /* 0x000fea0000004200 */
[C---:B--2---:R-:W-:Y:S06]  /*d280*/  HMMA.16816.F32.BF16 R124, R4.reuse, R12, R124 ;  /* 0x0000000c047c723c */ /* 0x044fec000004187c */
[----:B------:R-:W-:Y:S01]  /*d290*/  HMMA.16816.F32.BF16 R128, R4, R14, R128 ;  /* 0x0000000e0480723c */ /* 0x000fe20000041880 */
[----:B------:R-:W2:Y:S06]  /*d2a0*/  LDSM.16.MT88.4 R12, [R236+0x13000] ;  /* 0x01300000ec0c783b */ /* 0x000eac0000004200 */
[----:B------:R-:W-:Y:S01]  /*d2b0*/  F2FP.BF16.F32.PACK_AB R4, R204, R203 ;  /* 0x000000cbcc04723e */ /* 0x000fe200000010ff */
[----:B------:R-:W-:Y:S01]  /*d2c0*/  FADD.FTZ R203, R203, R192 ;  /* 0x000000c0cbcb7221 */ /* 0x000fe20000010000 */
[----:B------:R-:W-:-:S02]  /*d2d0*/  F2FP.BF16.F32.PACK_AB R5, R199, R200 ;  /* 0x000000c8c705723e */ /* 0x000fc400000010ff */
[----:B------:R-:W-:Y:S01]  /*d2e0*/  F2FP.BF16.F32.PACK_AB R6, R205, R202 ;  /* 0x000000cacd06723e */ /* 0x000fe200000010ff */
[----:B------:R-:W-:Y:S01]  /*d2f0*/  FADD.FTZ R3, R204, R203 ;  /* 0x000000cbcc037221 */ /* 0x000fe20000010000 */
[----:B------:R-:W-:-:S03]  /*d300*/  F2FP.BF16.F32.PACK_AB R7, R206, R197 ;  /* 0x000000c5ce07723e */ /* 0x000fc600000010ff */
[----:B------:R-:W-:Y:S01]  /*d310*/  FADD.FTZ R202, R202, R3 ;  /* 0x00000003caca7221 */ /* 0x000fe20000010000 */
[----:B------:R-:W-:-:S03]  /*d320*/  FADD.FTZ R3, R197, R0 ;  /* 0x00000000c5037221 */ /* 0x000fc60000010000 */
[----:B---3--:R-:W-:Y:S01]  /*d330*/  HMMA.16816.F32.BF16 R144, R4, R16, R144 ;  /* 0x000000100490723c */ /* 0x008fe20000041890 */
[----:B------:R-:W-:Y:S01]  /*d340*/  FADD.FTZ R205, R205, R202 ;  /* 0x000000cacdcd7221 */ /* 0x000fe20000010000 */
[----:B------:R-:W-:-:S04]  /*d350*/  FADD.FTZ R3, R206, R3 ;  /* 0x00000003ce037221 */ /* 0x000fc80000010000 */
[C---:B------:R-:W-:Y:S01]  /*d360*/  HMMA.16816.F32.BF16 R140, R4.reuse, R18, R140 ;  /* 0x00000012048c723c */ /* 0x040fe2000004188c */
[----:B------:R-:W3:Y:S05]  /*d370*/  LDSM.16.MT88.4 R16, [R234+0x15000] ;  /* 0x01500000ea10783b */ /* 0x000eea0000004200 */
[C---:B------:R-:W-:Y:S06]  /*d380*/  HMMA.16816.F32.BF16 R136, R4.reuse, R8, R136 ;  /* 0x000000080488723c */ /* 0x040fec0000041888 */
[C---:B------:R-:W-:Y:S01]  /*d390*/  HMMA.16816.F32.BF16 R132, R4.reuse, R10, R132 ;  /* 0x0000000a0484723c */ /* 0x040fe20000041884 */
[----:B------:R-:W3:Y:S05]  /*d3a0*/  LDSM.16.MT88.4 R8, [R233+0x15000] ;  /* 0x01500000e908783b */ /* 0x000eea0000004200 */
[C---:B----4-:R-:W-:Y:S06]  /*d3b0*/  HMMA.16816.F32.BF16 R44, R4.reuse, R20, R44 ;  /* 0x00000014042c723c */ /* 0x050fec000004182c */
[C---:B------:R-:W-:Y:S01]  /*d3c0*/  HMMA.16816.F32.BF16 R48, R4.reuse, R22, R48 ;  /* 0x000000160430723c */ /* 0x040fe20000041830 */
[----:B------:R-:W4:Y:S05]  /*d3d0*/  LDSM.16.MT88.4 R20, [R236+0x17000] ;  /* 0x01700000ec14783b */ /* 0x000f2a0000004200 */
[C---:B-----5:R-:W-:Y:S06]  /*d3e0*/  HMMA.16816.F32.BF16 R160, R4.reuse, R28, R160 ;  /* 0x0000001c04a0723c */ /* 0x060fec00000418a0 */
[C---:B------:R-:W-:Y:S01]  /*d3f0*/  HMMA.16816.F32.BF16 R156, R4.reuse, R30, R156 ;  /* 0x0000001e049c723c */ /* 0x040fe2000004189c */
[----:B------:R-:W5:Y:S05]  /*d400*/  LDSM.16.MT88.4 R28, [R232+0x13000] ;  /* 0x01300000e81c783b */ /* 0x000f6a0000004200 */
[C---:B-1----:R-:W-:Y:S06]  /*d410*/  HMMA.16816.F32.BF16 R152, R4.reuse, R24, R152 ;  /* 0x000000180498723c */ /* 0x042fec0000041898 */
[C---:B------:R-:W-:Y:S01]  /*d420*/  HMMA.16816.F32.BF16 R148, R4.reuse, R26, R148 ;  /* 0x0000001a0494723c */ /* 0x040fe20000041894 */
[----:B------:R-:W1:Y:S05]  /*d430*/  LDSM.16.MT88.4 R24, [R236+0x15000] ;  /* 0x01500000ec18783b */ /* 0x000e6a0000004200 */
[C---:B--2---:R-:W-:Y:S06]  /*d440*/  HMMA.16816.F32.BF16 R36, R4.reuse, R12, R36 ;  /* 0x0000000c0424723c */ /* 0x044fec0000041824 */
[C---:B------:R-:W-:Y:S01]  /*d450*/  HMMA.16816.F32.BF16 R40, R4.reuse, R14, R40 ;  /* 0x0000000e0428723c */ /* 0x040fe20000041828 */
[----:B------:R-:W2:Y:S05]  /*d460*/  LDSM.16.MT88.4 R12, [R232+0x15000] ;  /* 0x01500000e80c783b */ /* 0x000eaa0000004200 */
[C---:B---3--:R-:W-:Y:S06]  /*d470*/  HMMA.16816.F32.BF16 R76, R4.reuse, R16, R76 ;  /* 0x00000010044c723c */ /* 0x048fec000004184c */
        /* <DEDUP_REMOVED lines=8> */
[C---:B------:R-:W-:Y:S06]  /*d500*/  HMMA.16816.F32.BF16 R52, R4.reuse, R32, R52 ;  /* 0x000000200434723c */ /* 0x040fec0000041834 */
        /* <DEDUP_REMOVED lines=10> */
[----:B------:R-:W-:Y:S05]  /*d5b0*/  LDSM.16.MT88.4 R12, [R234+0x13800] ;  /* 0x01380000ea0c783b */ /* 0x000fea0000004200 */
[C---:B---3--:R-:W-:Y:S06]  /*d5c0*/  HMMA.16816.F32.BF16 R108, R4.reuse, R16, R108 ;  /* 0x00000010046c723c */ /* 0x048fec000004186c */
[C---:B------:R-:W-:Y:S01]  /*d5d0*/  HMMA.16816.F32.BF16 R112, R4.reuse, R18, R112 ;  /* 0x000000120470723c */ /* 0x040fe20000041870 */
[----:B------:R-:W2:Y:S05]  /*d5e0*/  LDSM.16.MT88.4 R16, [R236+0x13800] ;  /* 0x01380000ec10783b */ /* 0x000eaa0000004200 */
[C---:B------:R-:W-:Y:S06]  /*d5f0*/  HMMA.16816.F32.BF16 R116, R4.reuse, R164, R116 ;  /* 0x000000a40474723c */ /* 0x040fec0000041874 */
[C---:B------:R-:W-:Y:S01]  /*d600*/  HMMA.16816.F32.BF16 R120, R4.reuse, R166, R120 ;  /* 0x000000a60478723c */ /* 0x040fe20000041878 */
[----:B------:R-:W-:Y:S05]  /*d610*/  LDSM.16.MT88.4 R164, [R236+0x15800] ;  /* 0x01580000eca4783b */ /* 0x000fea0000004200 */
[C---:B------:R-:W-:Y:S06]  /*d620*/  HMMA.16816.F32.BF16 R124, R4.reuse, R8, R124 ;  /* 0x00000008047c723c */ /* 0x040fec000004187c */
[----:B------:R-:W-:Y:S01]  /*d630*/  HMMA.16816.F32.BF16 R128, R4, R10, R128 ;  /* 0x0000000a0480723c */ /* 0x000fe20000041880 */
[----:B------:R-:W3:Y:S06]  /*d640*/  LDSM.16.MT88.4 R8, [R233+0x13800] ;  /* 0x01380000e908783b */ /* 0x000eec0000004200 */
[----:B------:R-:W-:Y:S01]  /*d650*/  F2FP.BF16.F32.PACK_AB R4, R193, R188 ;  /* 0x000000bcc104723e */ /* 0x000fe200000010ff */
[----:B------:R-:W-:Y:S01]  /*d660*/  FADD.FTZ R188, R188, R205 ;  /* 0x000000cdbcbc7221 */ /* 0x000fe20000010000 */
[----:B------:R-:W-:Y:S01]  /*d670*/  F2FP.BF16.F32.PACK_AB R5, R181, R182 ;  /* 0x000000b6b505723e */ /* 0x000fe200000010ff */
[----:B------:R-:W-:Y:S01]  /*d680*/  FADD.FTZ R182, R182, R3 ;  /* 0x00000003b6b67221 */ /* 0x000fe20000010000 */
[----:B------:R-:W-:Y:S01]  /*d690*/  F2FP.BF16.F32.PACK_AB R6, R185, R184 ;  /* 0x000000b8b906723e */ /* 0x000fe200000010ff */
[----:B------:R-:W-:Y:S01]  /*d6a0*/  FADD.FTZ R193, R193, R188 ;  /* 0x000000bcc1c17221 */ /* 0x000fe20000010000 */
[----:B------:R-:W-:Y:S01]  /*d6b0*/  F2FP.BF16.F32.PACK_AB R7, R180, R179 ;  /* 0x000000b3b407723e */ /* 0x000fe200000010ff */
[----:B------:R-:W-:Y:S01]  /*d6c0*/  FADD.FTZ R182, R181, R182 ;  /* 0x000000b6b5b67221 */ /* 0x000fe20000010000 */
[----:B------:R-:W-:Y:S01]  /*d6d0*/  MOV R3, R172 ;  /* 0x000000ac00037202 */ /* 0x000fe20000000f00 */
[----:B------:R-:W-:-:S02]  /*d6e0*/  FADD.FTZ R184, R184, R193 ;  /* 0x000000c1b8b87221 */ /* 0x000fc40000010000 */
[----:B------:R-:W-:Y:S02]  /*d6f0*/  FADD.FTZ R179, R179, R182 ;  /* 0x000000b6b3b37221 */ /* 0x000fe40000010000 */
[----:B----4-:R-:W-:Y:S01]  /*d700*/  HMMA.16816.F32.BF16 R136, R4, R20, R136 ;  /* 0x000000140488723c */ /* 0x010fe20000041888 */
[----:B------:R-:W-:Y:S01]  /*d710*/  FADD.FTZ R2, R185, R184 ;  /* 0x000000b8b9027221 */ /* 0x000fe20000010000 */
[----:B------:R-:W-:-:S04]  /*d720*/  FADD.FTZ R0, R180, R179 ;  /* 0x000000b3b4007221 */ /* 0x000fc80000010000 */
[C---:B------:R-:W-:Y:S01]  /*d730*/  HMMA.16816.F32.BF16 R132, R4.reuse, R22, R132 ;  /* 0x000000160484723c */ /* 0x040fe20000041884 */
[----:B------:R-:W4:Y:S04]  /*d740*/  LDSM.16.MT88.4 R20, [R232+0x15800] ;  /* 0x01580000e814783b */ /* 0x000f280000004200 */
[----:B------:R-:W-:Y:S01]  /*d750*/  STL [R1+0x4], R2 ;  /* 0x0000040201007387 */ /* 0x000fe20000100800 */
[C---:B------:R-:W-:Y:S03]  /*d760*/  HMMA.16816.F32.BF16 R160, R4.reuse, R32, R160 ;  /* 0x0000002004a0723c */ /* 0x040fe600000418a0 */
[----:B------:R-:W-:Y:S03]  /*d770*/  STL [R1], R0 ;  /* 0x0000000001007387 */ /* 0x000fe60000100800 */
        /* <DEDUP_REMOVED lines=11> */
[C---:B------:R-:W-:Y:S06]  /*d830*/  HMMA.16816.F32.BF16 R44, R4.reuse, R12, R44 ;  /* 0x0000000c042c723c */ /* 0x040fec000004182c */
[C---:B------:R-:W-:Y:S01]  /*d840*/  HMMA.16816.F32.BF16 R48, R4.reuse, R14, R48 ;  /* 0x0000000e0430723c */ /* 0x040fe20000041830 */
[----:B------:R-:W2:Y:S05]  /*d850*/  LDSM.16.MT88.4 R12, [R234+0x17800] ;  /* 0x01780000ea0c783b */ /* 0x000eaa0000004200 */
[C---:B---3--:R-:W-:Y:S06]  /*d860*/  HMMA.16816.F32.BF16 R52, R4.reuse, R8, R52 ;  /* 0x000000080434723c */ /* 0x048fec0000041834 */
[C---:B------:R-:W-:Y:S01]  /*d870*/  HMMA.16816.F32.BF16 R56, R4.reuse, R10, R56 ;  /* 0x0000000a0438723c */ /* 0x040fe20000041838 */
[----:B------:R-:W3:Y:S05]  /*d880*/  LDSM.16.MT88.4 R8, [R233+0x17800] ;  /* 0x01780000e908783b */ /* 0x000eea0000004200 */
[C---:B----4-:R-:W-:Y:S06]  /*d890*/  HMMA.16816.F32.BF16 R92, R4.reuse, R20, R92 ;  /* 0x00000014045c723c */ /* 0x050fec000004185c */
[C---:B------:R-:W-:Y:S01]  /*d8a0*/  HMMA.16816.F32.BF16 R96, R4.reuse, R22, R96 ;  /* 0x000000160460723c */ /* 0x040fe20000041860 */
[----:B------:R-:W4:Y:S05]  /*d8b0*/  LDSM.16.MT88.4 R20, [R232+0x17800] ;  /* 0x01780000e814783b */ /* 0x000f2a0000004200 */
[C---:B------:R-:W-:Y:S06]  /*d8c0*/  HMMA.16816.F32.BF16 R60, R4.reuse, R32, R60 ;  /* 0x00000020043c723c */ /* 0x040fec000004183c */
[C---:B------:R-:W-:Y:S06]  /*d8d0*/  HMMA.16816.F32.BF16 R64, R4.reuse, R34, R64 ;  /* 0x000000220440723c */ /* 0x040fec0000041840 */
[C---:B------:R-:W-:Y:S06]  /*d8e0*/  HMMA.16816.F32.BF16 R72, R4.reuse, R166, R72 ;  /* 0x000000a60448723c */ /* 0x040fec0000041848 */
[C---:B-----5:R-:W-:Y:S06]  /*d8f0*/  HMMA.16816.F32.BF16 R76, R4.reuse, R28, R76 ;  /* 0x0000001c044c723c */ /* 0x060fec000004184c */
[C---:B------:R-:W-:Y:S06]  /*d900*/  HMMA.16816.F32.BF16 R80, R4.reuse, R30, R80 ;  /* 0x0000001e0450723c */ /* 0x040fec0000041850 */
[C---:B-1----:R-:W-:Y:S06]  /*d910*/  HMMA.16816.F32.BF16 R84, R4.reuse, R24, R84 ;  /* 0x000000180454723c */ /* 0x042fec0000041854 */
[C---:B------:R-:W-:Y:S06]  /*d920*/  HMMA.16816.F32.BF16 R88, R4.reuse, R26, R88 ;  /* 0x0000001a0458723c */ /* 0x040fec0000041858 */
[C---:B--2---:R-:W-:Y:S06]  /*d930*/  HMMA.16816.F32.BF16 R100, R4.reuse, R16, R100 ;  /* 0x000000100464723c */ /* 0x044fec0000041864 */
[C---:B------:R-:W-:Y:S06]  /*d940*/  HMMA.16816.F32.BF16 R104, R4.reuse, R18, R104 ;  /* 0x000000120468723c */ /* 0x040fec0000041868 */
[C---:B------:R-:W-:Y:S06]  /*d950*/  HMMA.16816.F32.BF16 R108, R4.reuse, R12, R108 ;  /* 0x0000000c046c723c */ /* 0x040fec000004186c */
[C---:B------:R-:W-:Y:S06]  /*d960*/  HMMA.16816.F32.BF16 R112, R4.reuse, R14, R112 ;  /* 0x0000000e0470723c */ /* 0x040fec0000041870 */
[C---:B---3--:R-:W-:Y:S06]  /*d970*/  HMMA.16816.F32.BF16 R116, R4.reuse, R8, R116 ;  /* 0x000000080474723c */ /* 0x048fec0000041874 */
[C---:B------:R-:W-:Y:S06]  /*d980*/  HMMA.16816.F32.BF16 R120, R4.reuse, R10, R120 ;  /* 0x0000000a0478723c */ /* 0x040fec0000041878 */
[C---:B----4-:R-:W-:Y:S06]  /*d990*/  HMMA.16816.F32.BF16 R124, R4.reuse, R20, R124 ;  /* 0x00000014047c723c */ /* 0x050fec000004187c */
[C---:B------:R-:W-:Y:S06]  /*d9a0*/  HMMA.16816.F32.BF16 R128, R4.reuse, R22, R128 ;  /* 0x000000160480723c */ /* 0x040fec0000041880 */
[----:B------:R-:W-:Y:S07]  /*d9b0*/  HMMA.16816.F32.BF16 R68, R4, R164, R68 ;  /* 0x000000a40444723c */ /* 0x000fee0000041844 */
[----:B------:R-:W-:-:S15]  /*d9c0*/  MOV R164, R174 ;  /* 0x000000ae00a47202 */ /* 0x000fde0000000f00 */
[----:B------:R-:W-:-:S02]  /*d9d0*/  NOP ;  /* 0x0000000000007918 */ /* 0x000fc40000000000 */
.L_x_823:
        /* <DEDUP_REMOVED lines=20> */
[----:B------:R-:W-:Y:S01]  /*db20*/  ULDC UR4, c[0x0][0x2ec] ;  /* 0x0000bb0000047ab9 */ /* 0x000fe20000000800 */
[----:B------:R-:W-:-:S02]  /*db30*/  USHF.R.S32.HI UR32, URZ, 0x1f, UR33 ;  /* 0x0000001f3f207899 */ /* 0x000fc40008011421 */
[----:B------:R-:W-:Y:S02]  /*db40*/  UISETP.NE.AND UP1, UPT, UR13, URZ, UPT ;  /* 0x0000003f0d00728c */ /* 0x000fe4000bf25270 */
[----:B------:R-:W-:Y:S02]  /*db50*/  ULOP3.LUT UR30, URZ, UR13, URZ, 0x33, !UPT ;  /* 0x0000000d3f1e7292 */ /* 0x000fe4000f8e333f */
[----:B------:R-:W1:Y:S01]  /*db60*/  I2F.RP R5, UR12 ;  /* 0x0000000c00057d06 */ /* 0x000e620008209400 */
[----:B------:R-:W-:Y:S02]  /*db70*/  ULOP3.LUT UR26, URZ, UR13, URZ, 0x33, !UPT ;  /* 0x0000000d3f1a7292 */ /* 0x000fe4000f8e333f */
[----:B------:R-:W-:-:S05]  /*db80*/  UISETP.NE.AND UP0, UPT, UR13, URZ, UPT ;  /* 0x0000003f0d00728c */ /* 0x000fca000bf05270 */
        /* <DEDUP_REMOVED lines=22> */
.L_x_835:
        /* <DEDUP_REMOVED lines=46> */
[----:B------:R-:W-:Y:S02]  /*dfd0*/  IMAD.U32 R4, RZ, RZ, UR39 ;  /* 0x00000027ff047e24 */ /* 0x000fe4000f8e00ff */
[----:B------:R-:W-:Y:S01]  /*dfe0*/  IMAD.U32 R3, RZ, RZ, UR39 ;  /* 0x00000027ff037e24 */ /* 0x000fe2000f8e00ff */
[----:B------:R-:W-:Y:S02]  /*dff0*/  LEA R6, P1, R6, UR22, 0x2 ;  /* 0x0000001606067c11 */ /* 0x000fe4000f8210ff */
[----:B------:R-:W-:Y:S02]  /*e000*/  LEA R4, P2, R4, UR22, 0x2 ;  /* 0x0000001604047c11 */ /* 0x000fe4000f8410ff */
[----:B------:R-:W-:Y:S02]  /*e010*/  LEA.HI.X.SX32 R7, R2, UR23, 0x2, P1 ;  /* 0x0000001702077c11 */ /* 0x000fe400088f16ff */
[----:B------:R-:W-:Y:S02]  /*e020*/  LEA.HI.X.SX32 R5, R3, UR23, 0x2, P2 ;  /* 0x0000001703057c11 */ /* 0x000fe400090f16ff */
[----:B------:R-:W-:Y:S01]  /*e030*/  R2UR UR36, R4 ;  /* 0x00000000042472ca */ /* 0x000fe200000e0000 */
[----:B------:R-:W1:Y:S01]  /*e040*/  LDC.64 R2, c[0x0][0x238] ;  /* 0x00008e00ff027b82 */ /* 0x000e620000000a00 */
[----:B------:R-:W-:Y:S02]  /*e050*/  R2UR UR37, R5 ;  /* 0x00000000052572ca */ /* 0x000fe400000e0000 */
[----:B------:R-:W-:Y:S02]  /*e060*/  R2UR UR34, R6 ;  /* 0x00000000062272ca */ /* 0x000fe400000e0000 */
[----:B------:R-:W-:Y:S07]  /*e070*/  R2UR UR35, R7 ;  /* 0x00000000072372ca */ /* 0x000fee00000e0000 */
[----:B------:R-:W-:Y:S01]  /*e080*/  MOV R8, UR36 ;  /* 0x0000002400087c02 */ /* 0x000fe20008000f00 */
[----:B------:R-:W-:Y:S01]  /*e090*/  UIADD3 UR36, UR41, -UR39, URZ ;  /* 0x8000002729247290 */ /* 0x000fe2000fffe03f */
[----:B------:R-:W-:Y:S02]  /*e0a0*/  IMAD.U32 R9, RZ, RZ, UR37 ;  /* 0x00000025ff097e24 */ /* 0x000fe4000f8e00ff */
[----:B------:R-:W-:Y:S01]  /*e0b0*/  IMAD.U32 R10, RZ, RZ, UR34 ;  /* 0x00000022ff0a7e24 */ /* 0x000fe2000f8e00ff */
[----:B------:R-:W-:Y:S01]  /*e0c0*/  UIMAD UR36, UR36, UR13, -0x40 ;  /* 0xffffffc0242474a4 */ /* 0x000fe2000f8e020d */
[----:B------:R-:W-:Y:S01]  /*e0d0*/  IMAD.U32 R11, RZ, RZ, UR35 ;  /* 0x00000023ff0b7e24 */ /* 0x000fe2000f8e00ff */
[----:B------:R2:W3:Y:S02]  /*e0e0*/  LDG.E R5, desc[UR24][R8.64] ;  /* 0x0000001808057981 */ /* 0x0004e4000c1e1900 */
[----:B------:R-:W-:Y:S02]  /*e0f0*/  USHF.R.S32.HI UR35, URZ, 0x1f, UR36 ;  /* 0x0000001f3f237899 */ /* 0x000fe40008011424 */
[----:B------:R-:W3:Y:S01]  /*e100*/  LDG.E R4, desc[UR24][R10.64] ;  /* 0x000000180a047981 */ /* 0x000ee2000c1e1900 */
[----:B------:R-:W-:Y:S02]  /*e110*/  UIMAD UR34, UR10, UR36, URZ ;  /* 0x000000240a2272a4 */ /* 0x000fe4000f8e023f */
[----:B------:R-:W-:Y:S02]  /*e120*/  UIMAD.WIDE.U32 UR36, UR11, UR36, URZ ;  /* 0x000000240b2472a5 */ /* 0x000fe4000f8e003f */
[----:B------:R-:W-:Y:S03]  /*e130*/  UIMAD UR34, UR35, UR11, UR34 ;  /* 0x0000000b232272a4 */ /* 0x000fe6000f8e0222 */
[----:B------:R-:W-:Y:S01]  /*e140*/  UMOV UR35, UR11 ;  /* 0x0000000b00237c82 */ /* 0x000fe20008000000 */
[----:B------:R-:W-:Y:S01]  /*e150*/  UIADD3 UR34, UR37, UR34, URZ ;  /* 0x0000002225227290 */ /* 0x000fe2000fffe03f */
[----:B--2---:R-:W-:Y:S01]  /*e160*/  IMAD.U32 R9, RZ, RZ, UR37 ;  /* 0x00000025ff097e24 */ /* 0x004fe2000f8e00ff */
[----:B------:R-:W-:Y:S04]  /*e170*/  MOV R8, UR36 ;  /* 0x0000002400087c02 */ /* 0x000fe80008000f00 */
[----:B------:R-:W-:Y:S01]  /*e180*/  IMAD.U32 R9, RZ, RZ, UR34 ;  /* 0x00000022ff097e24 */ /* 0x000fe2000f8e00ff */
[----:B------:R-:W-:Y:S01]  /*e190*/  UMOV UR34, UR10 ;  /* 0x0000000a00227c82 */ /* 0x000fe20008000000 */
[----:B---3--:R-:W-:Y:S04]  /*e1a0*/  IMAD.IADD R5, R5, 0x1, -R4 ;  /* 0x0000000105057824 */ /* 0x008fe800078e0a04 */
[-C--:B-1----:R-:W-:Y:S01]  /*e1b0*/  IMAD.WIDE.U32 R8, R5, R2.reuse, R8 ;  /* 0x0000000205087225 */ /* 0x082fe200078e0008 */
[----:B------:R-:W-:Y:S05]  /*e1c0*/  SHF.R.S32.HI R7, RZ, 0x1f, R5 ;  /* 0x0000001fff077819 */ /* 0x000fea0000011405 */
[----:B------:R-:W-:Y:S04]  /*e1d0*/  IMAD R4, R7, R2, RZ ;  /* 0x0000000207047224 */ /* 0x000fe800078e02ff */
[----:B------:R-:W-:Y:S01]  /*e1e0*/  IMAD R4, R5, R3, R4 ;  /* 0x0000000305047224 */ /* 0x000fe200078e0204 */
[----:B------:R-:W-:Y:S03]  /*e1f0*/  MOV R3, R8 ;  /* 0x0000000800037202 */ /* 0x000fe60000000f00 */
[----:B------:R-:W-:Y:S07]  /*e200*/  IMAD.IADD R164, R9, 0x1, R4 ;  /* 0x0000000109a47824 */ /* 0x000fee00078e0204 */
.L_x_832:
        /* <DEDUP_REMOVED lines=116> */
[----:B------:R-:W4:Y:S04]  /*e950*/  LDSM.16.M88.4 R172, [R241+0x8000] ;  /* 0x00800000f1ac783b */ /* 0x000f280000000200 */
[----:B------:R-:W5:Y:S04]  /*e960*/  LDSM.16.M88.4 R176, [R241+0x8800] ;  /* 0x00880000f1b0783b */ /* 0x000f680000000200 */
[----:B------:R-:W5:Y:S04]  /*e970*/  LDSM.16.M88.4 R180, [R241+0x9000] ;  /* 0x00900000f1b4783b */ /* 0x000f680000000200 */
[----:B------:R-:W5:Y:S04]  /*e980*/  LDSM.16.M88.4 R184, [R241+0x9800] ;  /* 0x00980000f1b8783b */ /* 0x000f680000000200 */
[----:B------:R-:W0:Y:S04]  /*e990*/  LDGDEPBAR ;  /* 0x00000000000079af */ /* 0x000e280000000000 */
[----:B------:R-:W-:Y:S04]  /*e9a0*/  LDSM.16.M88.4 R188, [R240] ;  /* 0x00000000f0bc783b */ /* 0x000fe80000000200 */
[----:B------:R-:W5:Y:S04]  /*e9b0*/  LDSM.16.M88.4 R192, [R239] ;  /* 0x00000000efc0783b */ /* 0x000f680000000200 */
[----:B-1----:R-:W1:Y:S04]  /*e9c0*/  LDSM.16.M88.4 R196, [R231] ;  /* 0x00000000e7c4783b */ /* 0x002e680000000200 */
[----:B------:R-:W1:Y:S04]  /*e9d0*/  LDSM.16.M88.4 R200, [R230] ;  /* 0x00000000e6c8783b */ /* 0x000e680000000200 */
[----:B--2---:R-:W2:Y:S01]  /*e9e0*/  LDSM.16.M88.4 R204, [R229] ;  /* 0x00000000e5cc783b */ /* 0x004ea20000000200 */
[C---:B----4-:R-:W-:Y:S03]  /*e9f0*/  HMMA.16816.F32.BF16 R4, R168.reuse, R172, RZ ;  /* 0x000000aca804723c */ /* 0x050fe600000418ff */
[----:B------:R-:W-:Y:S04]  /*ea00*/  LDSM.16.M88.4 R208, [R238] ;  /* 0x00000000eed0783b */ /* 0x000fe80000000200 */
[----:B---3--:R-:W3:Y:S01]  /*ea10*/  LDSM.16.M88.4 R212, [R235+0x8000] ;  /* 0x00800000ebd4783b */ /* 0x008ee20000000200 */
[C---:B------:R-:W-:Y:S03]  /*ea20*/  HMMA.16816.F32.BF16 R8, R168.reuse, R174, RZ ;  /* 0x000000aea808723c */ /* 0x040fe600000418ff */
[----:B------:R-:W-:Y:S03]  /*ea30*/  LDSM.16.M88.4 R172, [R235+0x9000] ;  /* 0x00900000ebac783b */ /* 0x000fe60000000200 */
[C---:B-----5:R-:W-:Y:S06]  /*ea40*/  HMMA.16816.F32.BF16 R12, R168.reuse, R176, RZ ;  /* 0x000000b0a80c723c */ /* 0x060fec00000418ff */
[C---:B------:R-:W-:Y:S01]  /*ea50*/  HMMA.16816.F32.BF16 R16, R168.reuse, R178, RZ ;  /* 0x000000b2a810723c */ /* 0x040fe200000418ff */
[----:B------:R-:W-:Y:S05]  /*ea60*/  LDSM.16.M88.4 R176, [R235+0x9800] ;  /* 0x00980000ebb0783b */ /* 0x000fea0000000200 */
[C---:B------:R-:W-:Y:S06]  /*ea70*/  HMMA.16816.F32.BF16 R20, R168.reuse, R180, RZ ;  /* 0x000000b4a814723c */ /* 0x040fec00000418ff */
[C---:B------:R-:W-:Y:S01]  /*ea80*/  HMMA.16816.F32.BF16 R24, R168.reuse, R182, RZ ;  /* 0x000000b6a818723c */ /* 0x040fe200000418ff */
[----:B------:R-:W-:Y:S05]  /*ea90*/  LDSM.16.M88.4 R180, [R237] ;  /* 0x00000000edb4783b */ /* 0x000fea0000000200 */
[C---:B------:R-:W-:Y:S06]  /*eaa0*/  HMMA.16816.F32.BF16 R28, R168.reuse, R184, RZ ;  /* 0x000000b8a81c723c */ /* 0x040fec00000418ff */
[----:B------:R-:W-:Y:S01]  /*eab0*/  HMMA.16816.F32.BF16 R32, R168, R186, RZ ;  /* 0x000000baa820723c */ /* 0x000fe200000418ff */
[----:B------:R-:W4:Y:S04]  /*eac0*/  LDSM.16.M88.4 R168, [R235+0x8800] ;  /* 0x00880000eba8783b */ /* 0x000f280000000200 */
[----:B------:R-:W5:Y:S01]  /*ead0*/  LDSM.16.M88.4 R184, [R228] ;  /* 0x00000000e4b8783b */ /* 0x000f620000000200 */
[C---:B------:R-:W-:Y:S06]  /*eae0*/  HMMA.16816.F32.BF16 R4, R188.reuse, R192, R4 ;  /* 0x000000c0bc04723c */ /* 0x040fec0000041804 */
[C---:B------:R-:W-:Y:S01]  /*eaf0*/  HMMA.16816.F32.BF16 R8, R188.reuse, R194, R8 ;  /* 0x000000c2bc08723c */ /* 0x040fe20000041808 */
[----:B------:R-:W-:Y:S05]  /*eb00*/  LDSM.16.M88.4 R192, [R228+0x1000] ;  /* 0x00100000e4c0783b */ /* 0x000fea0000000200 */
[C---:B-1----:R-:W-:Y:S06]  /*eb10*/  HMMA.16816.F32.BF16 R12, R188.reuse, R196, R12 ;  /* 0x000000c4bc0c723c */ /* 0x042fec000004180c */
[C---:B------:R-:W-:Y:S01]  /*eb20*/  HMMA.16816.F32.BF16 R16, R188.reuse, R198, R16 ;  /* 0x000000c6bc10723c */ /* 0x040fe20000041810 */
[----:B------:R-:W-:Y:S05]  /*eb30*/  LDSM.16.M88.4 R196, [R228+0x1800] ;  /* 0x00180000e4c4783b */ /* 0x000fea0000000200 */
[C---:B------:R-:W-:Y:S06]  /*eb40*/  HMMA.16816.F32.BF16 R20, R188.reuse, R200, R20 ;  /* 0x000000c8bc14723c */ /* 0x040fec0000041814 */
[C---:B------:R-:W-:Y:S01]  /*eb50*/  HMMA.16816.F32.BF16 R24, R188.reuse, R202, R24 ;  /* 0x000000cabc18723c */ /* 0x040fe20000041818 */
[----:B------:R-:W-:Y:S05]  /*eb60*/  LDSM.16.M88.4 R200, [R242+0x2000] ;  /* 0x00200000f2c8783b */ /* 0x000fea0000000200 */
[C---:B--2---:R-:W-:Y:S06]  /*eb70*/  HMMA.16816.F32.BF16 R28, R188.reuse, R204, R28 ;  /* 0x000000ccbc1c723c */ /* 0x044fec000004181c */
[----:B------:R-:W-:Y:S01]  /*eb80*/  HMMA.16816.F32.BF16 R32, R188, R206, R32 ;  /* 0x000000cebc20723c */ /* 0x000fe20000041820 */
[----:B------:R-:W1:Y:S04]  /*eb90*/  LDSM.16.M88.4 R188, [R228+0x800] ;  /* 0x00080000e4bc783b */ /* 0x000e680000000200 */
[----:B------:R-:W2:Y:S01]  /*eba0*/  LDSM.16.M88.4 R204, [R241+0xa000] ;  /* 0x00a00000f1cc783b */ /* 0x000ea20000000200 */
[C---:B---3--:R-:W-:Y:S06]  /*ebb0*/  HMMA.16816.F32.BF16 R4, R208.reuse, R212, R4 ;  /* 0x000000d4d004723c */ /* 0x048fec0000041804 */
[C---:B------:R-:W-:Y:S01]  /*ebc0*/  HMMA.16816.F32.BF16 R8, R208.reuse, R214, R8 ;  /* 0x000000d6d008723c */ /* 0x040fe20000041808 */
[----:B------:R-:W-:Y:S05]  /*ebd0*/  LDSM.16.M88.4 R212, [R227] ;  /* 0x00000000e3d4783b */ /* 0x000fea0000000200 */
        /* <DEDUP_REMOVED lines=8> */
[----:B------:R-:W4:Y:S04]  /*ec60*/  LDSM.16.M88.4 R176, [R241+0xb800] ;  /* 0x00b80000f1b0783b */ /* 0x000f280000000200 */
[----:B------:R-:W4:Y:S01]  /*ec70*/  LDSM.16.M88.4 R208, [R240+0x2000] ;  /* 0x00200000f0d0783b */ /* 0x000f220000000200 */
[C---:B-----5:R-:W-:Y:S06]  /*ec80*/  HMMA.16816.F32.BF16 R4, R180.reuse, R184, R4 ;  /* 0x000000b8b404723c */ /* 0x060fec0000041804 */
[C---:B------:R-:W-:Y:S01]  /*ec90*/  HMMA.16816.F32.BF16 R8, R180.reuse, R186, R8 ;  /* 0x000000bab408723c */ /* 0x040fe20000041808 */
[----:B------:R-:W-:Y:S05]  /*eca0*/  LDSM.16.M88.4 R184, [R225] ;  /* 0x00000000e1b8783b */ /* 0x000fea0000000200 */
[C---:B-1----:R-:W-:Y:S06]  /*ecb0*/  HMMA.16816.F32.BF16 R12, R180.reuse, R188, R12 ;  /* 0x000000bcb40c723c */ /* 0x042fec000004180c */
[C---:B------:R-:W-:Y:S01]  /*ecc0*/  HMMA.16816.F32.BF16 R16, R180.reuse, R190, R16 ;  /* 0x000000beb410723c */ /* 0x040fe20000041810 */
[----:B------:R-:W-:Y:S05]  /*ecd0*/  LDSM.16.M88.4 R188, [R224] ;  /* 0x00000000e0bc783b */ /* 0x000fea0000000200 */
[C---:B------:R-:W-:Y:S06]  /*ece0*/  HMMA.16816.F32.BF16 R20, R180.reuse, R192, R20 ;  /* 0x000000c0b414723c */ /* 0x040fec0000041814 */
[C---:B------:R-:W-:Y:S01]  /*ecf0*/  HMMA.16816.F32.BF16 R24, R180.reuse, R194, R24 ;  /* 0x000000c2b418723c */ /* 0x040fe20000041818 */
[----:B------:R-:W-:Y:S05]  /*ed00*/  LDSM.16.M88.4 R192, [R238+0x2000] ;  /* 0x00200000eec0783b */ /* 0x000fea0000000200 */
[C---:B------:R-:W-:Y:S06]  /*ed10*/  HMMA.16816.F32.BF16 R28, R180.reuse, R196, R28 ;  /* 0x000000c4b41c723c */ /* 0x040fec000004181c */
[----:B------:R-:W-:Y:S01]  /*ed20*/  HMMA.16816.F32.BF16 R32, R180, R198, R32 ;  /* 0x000000c6b420723c */ /* 0x000fe20000041820 */
[----:B------:R-:W1:Y:S04]  /*ed30*/  LDSM.16.M88.4 R180, [R226] ;  /* 0x00000000e2b4783b */ /* 0x000e680000000200 */
[----:B------:R-:W5:Y:S01]  /*ed40*/  LDSM.16.M88.4 R196, [R235+0xa000] ;  /* 0x00a00000ebc4783b */ /* 0x000f620000000200 */
[C---:B--2---:R-:W-:Y:S06]  /*ed50*/  HMMA.16816.F32.BF16 R4, R200.reuse, R204, R4 ;  /* 0x000000ccc804723c */ /* 0x044fec0000041804 */
[C---:B------:R-:W-:Y:S01]  /*ed60*/  HMMA.16816.F32.BF16 R8, R200.reuse, R206, R8 ;  /* 0x000000cec808723c */ /* 0x040fe20000041808 */
[----:B------:R-:W-:Y:S05]  /*ed70*/  LDSM.16.M88.4 R204, [R228+0x2000] ;  /* 0x00200000e4cc783b */ /* 0x000fea0000000200 */
[C---:B---3--:R-:W-:Y:S06]  /*ed80*/  HMMA.16816.F32.BF16 R12, R200.reuse, R168, R12 ;  /* 0x000000a8c80c723c */ /* 0x048fec000004180c */
[C---:B------:R-:W-:Y:S01]  /*ed90*/  HMMA.16816.F32.BF16 R16, R200.reuse, R170, R16 ;  /* 0x000000aac810723c */ /* 0x040fe20000041810 */
[----:B------:R-:W2:Y:S05]  /*eda0*/  LDSM.16.M88.4 R168, [R235+0xa800] ;  /* 0x00a80000eba8783b */ /* 0x000eaa0000000200 */
[C---:B----4-:R-:W-:Y:S06]  /*edb0*/  HMMA.16816.F32.BF16 R20, R200.reuse, R172, R20 ;  /* 0x000000acc814723c */ /* 0x050fec0000041814 */
[C---:B------:R-:W-:Y:S01]  /*edc0*/  HMMA.16816.F32.BF16 R24, R200.reuse, R174, R24 ;  /* 0x000000aec818723c */ /* 0x040fe20000041818 */
[----:B------:R-:W3:Y:S05]  /*edd0*/  LDSM.16.M88.4 R172, [R235+0xb000] ;  /* 0x00b00000ebac783b */ /* 0x000eea0000000200 */
[C---:B------:R-:W-:Y:S06]  /*ede0*/  HMMA.16816.F32.BF16 R28, R200.reuse, R176, R28 ;  /* 0x000000b0c81c723c */ /* 0x040fec000004181c */
[----:B------:R-:W-:Y:S01]  /*edf0*/  HMMA.16816.F32.BF16 R32, R200, R178, R32 ;  /* 0x000000b2c820723c */ /* 0x000fe20000041820 */
[----:B------:R-:W4:Y:S04]  /*ee00*/  LDSM.16.M88.4 R176, [R235+0xb800] ;  /* 0x00b80000ebb0783b */ /* 0x000f280000000200 */
[----:B------:R-:W4:Y:S01]  /*ee10*/  LDSM.16.M88.4 R200, [R237+0x2000] ;  /* 0x00200000edc8783b */ /* 0x000f220000000200 */
[C---:B------:R-:W-:Y:S06]  /*ee20*/  HMMA.16816.F32.BF16 R4, R208.reuse, R212, R4 ;  /* 0x000000d4d004723c */ /* 0x040fec0000041804 */
[C---:B------:R-:W-:Y:S01]  /*ee30*/  HMMA.16816.F32.BF16 R8, R208.reuse, R214, R8 ;  /* 0x000000d6d008723c */ /* 0x040fe20000041808 */
[----:B------:R-:W-:Y:S05]  /*ee40*/  LDSM.16.M88.4 R212, [R241+0xc000] ;  /* 0x00c00000f1d4783b */ /* 0x000fea0000000200 */
[C---:B-1----:R-:W-:Y:S06]  /*ee50*/  HMMA.16816.F32.BF16 R12, R208.reuse, R180, R12 ;  /* 0x000000b4d00c723c */ /* 0x042fec000004180c */
[C---:B------:R-:W-:Y:S01]  /*ee60*/  HMMA.16816.F32.BF16 R16, R208.reuse, R182, R16 ;  /* 0x000000b6d010723c */ /* 0x040fe20000041810 */
[----:B------:R-:W1:Y:S05]  /*ee70*/  LDSM.16.M88.4 R180, [R228+0x2800] ;  /* 0x00280000e4b4783b */ /* 0x000e6a0000000200 */
[C---:B------:R-:W-:Y:S06]  /*ee80*/  HMMA.16816.F32.BF16 R20, R208.reuse, R184, R20 ;  /* 0x000000b8d014723c */ /* 0x040fec0000041814 */
[C---:B------:R-:W-:Y:S01]  /*ee90*/  HMMA.16816.F32.BF16 R24, R208.reuse, R186, R24 ;  /* 0x000000bad018723c */ /* 0x040fe20000041818 */
[----:B------:R-:W1:Y:S05]  /*eea0*/  LDSM.16.M88.4 R184, [R228+0x3000] ;  /* 0x00300000e4b8783b */ /* 0x000e6a0000000200 */
[C---:B------:R-:W-:Y:S06]  /*eeb0*/  HMMA.16816.F32.BF16 R28, R208.reuse, R188, R28 ;  /* 0x000000bcd01c723c */ /* 0x040fec000004181c */
[----:B------:R-:W-:Y:S01]  /*eec0*/  HMMA.16816.F32.BF16 R32, R208, R190, R32 ;  /* 0x000000bed020723c */ /* 0x000fe20000041820 */
[----:B------:R-:W1:Y:S04]  /*eed0*/  LDSM.16.M88.4 R188, [R228+0x3800] ;  /* 0x00380000e4bc783b */ /* 0x000e680000000200 */
[----:B------:R-:W1:Y:S01]  /*eee0*/  LDSM.16.M88.4 R208, [R242+0x4000] ;  /* 0x00400000f2d0783b */ /* 0x000e620000000200 */
[C---:B-----5:R-:W-:Y:S06]  /*eef0*/  HMMA.16816.F32.BF16 R4, R192.reuse, R196, R4 ;  /* 0x000000c4c004723c */ /* 0x060fec0000041804 */
[C---:B------:R-:W-:Y:S01]  /*ef00*/  HMMA.16816.F32.BF16 R8, R192.reuse, R198, R8 ;  /* 0x000000c6c008723c */ /* 0x040fe20000041808 */
[----:B------:R-:W-:Y:S05]  /*ef10*/  LDSM.16.M88.4 R196, [R223] ;  /* 0x00000000dfc4783b */ /* 0x000fea0000000200 */
[C---:B--2---:R-:W-:Y:S06]  /*ef20*/  HMMA.16816.F32.BF16 R12, R192.reuse, R168, R12 ;  /* 0x000000a8c00c723c */ /* 0x044fec000004180c */
[C---:B------:R-:W-:Y:S01]  /*ef30*/  HMMA.16816.F32.BF16 R16, R192.reuse, R170, R16 ;  /* 0x000000aac010723c */ /* 0x040fe20000041810 */
[----:B------:R-:W2:Y:S05]  /*ef40*/  LDSM.16.M88.4 R168, [R241+0xc800] ;  /* 0x00c80000f1a8783b */ /* 0x000eaa0000000200 */
[C---:B---3--:R-:W-:Y:S06]  /*ef50*/  HMMA.16816.F32.BF16 R20, R192.reuse, R172, R20 ;  /* 0x000000acc014723c */ /* 0x048fec0000041814 */
[C---:B------:R-:W-:Y:S01]  /*ef60*/  HMMA.16816.F32.BF16 R24, R192.reuse, R174, R24 ;  /* 0x000000aec018723c */ /* 0x040fe20000041818 */
[----:B------:R-:W3:Y:S05]  /*ef70*/  LDSM.16.M88.4 R172, [R241+0xd000] ;  /* 0x00d00000f1ac783b */ /* 0x000eea0000000200 */
[C---:B----4-:R-:W-:Y:S06]  /*ef80*/  HMMA.16816.F32.BF16 R28, R192.reuse, R176, R28 ;  /* 0x000000b0c01c723c */ /* 0x050fec000004181c */
[----:B------:R-:W-:Y:S01]  /*ef90*/  HMMA.16816.F32.BF16 R32, R192, R178, R32 ;  /* 0x000000b2c020723c */ /* 0x000fe20000041820 */
[----:B------:R-:W4:Y:S04]  /*efa0*/  LDSM.16.M88.4 R176, [R241+0xd800] ;  /* 0x00d80000f1b0783b */ /* 0x000f280000000200 */
[----:B------:R-:W5:Y:S01]  /*efb0*/  LDSM.16.M88.4 R192, [R240+0x4000] ;  /* 0x00400000f0c0783b */ /* 0x000f620000000200 */
[C---:B------:R-:W-:Y:S06]  /*efc0*/  HMMA.16816.F32.BF16 R4, R200.reuse, R204, R4 ;  /* 0x000000ccc804723c */ /* 0x040fec0000041804 */
[C---:B------:R-:W-:Y:S01]  /*efd0*/  HMMA.16816.F32.BF16 R8, R200.reuse, R206, R8 ;  /* 0x000000cec808723c */ /* 0x040fe20000041808 */
[----:B------:R-:W-:Y:S05]  /*efe0*/  LDSM.16.M88.4 R204, [R235+0xc000] ;  /* 0x00c00000ebcc783b */ /* 0x000fea0000000200 */
[C---:B-1----:R-:W-:Y:S06]  /*eff0*/  HMMA.16816.F32.BF16 R12, R200.reuse, R180, R12 ;  /* 0x000000b4c80c723c */ /* 0x042fec000004180c */
[C---:B------:R-:W-:Y:S01]  /*f000*/  HMMA.16816.F32.BF16 R16, R200.reuse, R182, R16 ;  /* 0x000000b6c810723c */ /* 0x040fe20000041810 */
[----:B------:R-:W1:Y:S05]  /*f010*/  LDSM.16.M88.4 R180, [R222] ;  /* 0x00000000deb4783b */ /* 0x000e6a0000000200 */
[C---:B------:R-:W-:Y:S06]  /*f020*/  HMMA.16816.F32.BF16 R20, R200.reuse, R184, R20 ;  /* 0x000000b8c814723c */ /* 0x040fec0000041814 */
[C---:B------:R-:W-:Y:S01]  /*f030*/  HMMA.16816.F32.BF16 R24, R200.reuse, R186, R24 ;  /* 0x000000bac818723c */ /* 0x040fe20000041818 */
[----:B------:R-:W1:Y:S05]  /*f040*/  LDSM.16.M88.4 R184, [R221] ;  /* 0x00000000ddb8783b */ /* 0x000e6a0000000200 */
[C---:B------:R-:W-:Y:S06]  /*f050*/  HMMA.16816.F32.BF16 R28, R200.reuse, R188, R28 ;  /* 0x000000bcc81c723c */ /* 0x040fec000004181c */
[----:B------:R-:W-:Y:S01]  /*f060*/  HMMA.16816.F32.BF16 R32, R200, R190, R32 ;  /* 0x000000bec820723c */ /* 0x000fe20000041820 */
[----:B------:R-:W1:Y:S04]  /*f070*/  LDSM.16.M88.4 R188, [R220] ;  /* 0x00000000dcbc783b */ /* 0x000e680000000200 */
[----:B------:R-:W1:Y:S01]  /*f080*/  LDSM.16.M88.4 R200, [R238+0x4000] ;  /* 0x00400000eec8783b */ /* 0x000e620000000200 */
[C---:B------:R-:W-:Y:S06]  /*f090*/  HMMA.16816.F32.BF16 R4, R208.reuse, R212, R4 ;  /* 0x000000d4d004723c */ /* 0x040fec0000041804 */
[C---:B------:R-:W-:Y:S01]  /*f0a0*/  HMMA.16816.F32.BF16 R8, R208.reuse, R214, R8 ;  /* 0x000000d6d008723c */ /* 0x040fe20000041808 */
[----:B------:R-:W-:Y:S05]  /*f0b0*/  LDSM.16.M88.4 R212, [R228+0x4000] ;  /* 0x00400000e4d4783b */ /* 0x000fea0000000200 */
        /* <DEDUP_REMOVED lines=16> */
[C---:B------:R-:W-:Y:S06]  /*f1c0*/  HMMA.16816.F32.BF16 R20, R192.reuse, R184, R20 ;  /* 0x000000b8c014723c */ /* 0x040fec0000041814 */
[C---:B------:R-:W-:Y:S01]  /*f1d0*/  HMMA.16816.F32.BF16 R24, R192.reuse, R186, R24 ;  /* 0x000000bac018723c */ /* 0x040fe20000041818 */
[----:B------:R-:W5:Y:S05]  /*f1e0*/  LDSM.16.M88.4 R184, [R228+0x5000] ;  /* 0x00500000e4b8783b */ /* 0x000f6a0000000200 */
[C---:B------:R-:W-:Y:S06]  /*f1f0*/  HMMA.16816.F32.BF16 R28, R192.reuse, R188, R28 ;  /* 0x000000bcc01c723c */ /* 0x040fec000004181c */
[----:B------:R-:W-:Y:S01]  /*f200*/  HMMA.16816.F32.BF16 R32, R192, R190, R32 ;  /* 0x000000bec020723c */ /* 0x000fe20000041820 */
[----:B------:R-:W5:Y:S04]  /*f210*/  LDSM.16.M88.4 R188, [R228+0x5800] ;  /* 0x00580000e4bc783b */ /* 0x000f680000000200 */
[----:B------:R-:W5:Y:S01]  /*f220*/  LDSM.16.M88.4 R192, [R242+0x6000] ;  /* 0x00600000f2c0783b */ /* 0x000f620000000200 */
[C---:B------:R-:W-:Y:S06]  /*f230*/  HMMA.16816.F32.BF16 R4, R200.reuse, R204, R4 ;  /* 0x000000ccc804723c */ /* 0x040fec0000041804 */
        /* <DEDUP_REMOVED lines=17> */
[----:B------:R-:W1:Y:S05]  /*f350*/  LDSM.16.M88.4 R180, [R218] ;  /* 0x00000000dab4783b */ /* 0x000e6a0000000200 */
[C---:B-----5:R-:W-:Y:S06]  /*f360*/  HMMA.16816.F32.BF16 R20, R208.reuse, R184, R20 ;  /* 0x000000b8d014723c */ /* 0x060fec0000041814 */
[C---:B------:R-:W-:Y:S01]  /*f370*/  HMMA.16816.F32.BF16 R24, R208.reuse, R186, R24 ;  /* 0x000000bad018723c */ /* 0x040fe20000041818 */
[----:B------:R-:W5:Y:S05]  /*f380*/  LDSM.16.M88.4 R184, [R217] ;  /* 0x00000000d9b8783b */ /* 0x000f6a0000000200 */
[C---:B------:R-:W-:Y:S06]  /*f390*/  HMMA.16816.F32.BF16 R28, R208.reuse, R188, R28 ;  /* 0x000000bcd01c723c */ /* 0x040fec000004181c */
[----:B------:R-:W-:Y:S01]  /*f3a0*/  HMMA.16816.F32.BF16 R32, R208, R190, R32 ;  /* 0x000000bed020723c */ /* 0x000fe20000041820 */
[----:B------:R-:W5:Y:S04]  /*f3b0*/  LDSM.16.M88.4 R188, [R216] ;  /* 0x00000000d8bc783b */ /* 0x000f680000000200 */
[----:B------:R-:W5:Y:S01]  /*f3c0*/  LDSM.16.M88.4 R208, [R238+0x6000] ;  /* 0x00600000eed0783b */ /* 0x000f620000000200 */
        /* <DEDUP_REMOVED lines=14> */
[C---:B------:R-:W-:Y:S06]  /*f4b0*/  HMMA.16816.F32.BF16 R8, R200.reuse, R206, R8 ;  /* 0x000000cec808723c */ /* 0x040fec0000041808 */
[C---:B-1----:R-:W-:Y:S06]  /*f4c0*/  HMMA.16816.F32.BF16 R12, R200.reuse, R180, R12 ;  /* 0x000000b4c80c723c */ /* 0x042fec000004180c */
[C---:B------:R-:W-:Y:S06]  /*f4d0*/  HMMA.16816.F32.BF16 R16, R200.reuse, R182, R16 ;  /* 0x000000b6c810723c */ /* 0x040fec0000041810 */
[C---:B-----5:R-:W-:Y:S06]  /*f4e0*/  HMMA.16816.F32.BF16 R20, R200.reuse, R184, R20 ;  /* 0x000000b8c814723c */ /* 0x060fec0000041814 */
[C---:B------:R-:W-:Y:S06]  /*f4f0*/  HMMA.16816.F32.BF16 R24, R200.reuse, R186, R24 ;  /* 0x000000bac818723c */ /* 0x040fec0000041818 */
[C---:B------:R-:W-:Y:S06]  /*f500*/  HMMA.16816.F32.BF16 R28, R200.reuse, R188, R28 ;  /* 0x000000bcc81c723c */ /* 0x040fec000004181c */
[----:B------:R-:W-:Y:S06]  /*f510*/  HMMA.16816.F32.BF16 R32, R200, R190, R32 ;  /* 0x000000bec820723c */ /* 0x000fec0000041820 */
[C---:B------:R-:W-:Y:S06]  /*f520*/  HMMA.16816.F32.BF16 R4, R208.reuse, R212, R4 ;  /* 0x000000d4d004723c */ /* 0x040fec0000041804 */
[C---:B------:R-:W-:Y:S06]  /*f530*/  HMMA.16816.F32.BF16 R8, R208.reuse, R214, R8 ;  /* 0x000000d6d008723c */ /* 0x040fec0000041808 */
[C---:B--2---:R-:W-:Y:S06]  /*f540*/  HMMA.16816.F32.BF16 R12, R208.reuse, R168, R12 ;  /* 0x000000a8d00c723c */ /* 0x044fec000004180c */
[C---:B------:R-:W-:Y:S01]  /*f550*/  HMMA.16816.F32.BF16 R16, R208.reuse, R170, R16 ;  /* 0x000000aad010723c */ /* 0x040fe20000041810 */
[----:B------:R-:W1:Y:S05]  /*f560*/  LDSM.16.M88.4 R168, [R228+0x6800] ;  /* 0x00680000e4a8783b */ /* 0x000e6a0000000200 */
[C---:B---3--:R-:W-:Y:S06]  /*f570*/  HMMA.16816.F32.BF16 R20, R208.reuse, R172, R20 ;  /* 0x000000acd014723c */ /* 0x048fec0000041814 */
[C---:B------:R-:W-:Y:S01]  /*f580*/  HMMA.16816.F32.BF16 R24, R208.reuse, R174, R24 ;  /* 0x000000aed018723c */ /* 0x040fe20000041818 */
[----:B------:R-:W2:Y:S05]  /*f590*/  LDSM.16.M88.4 R172, [R228+0x7000] ;  /* 0x00700000e4ac783b */ /* 0x000eaa0000000200 */
[C---:B----4-:R-:W-:Y:S06]  /*f5a0*/  HMMA.16816.F32.BF16 R28, R208.reuse, R176, R28 ;  /* 0x000000b0d01c723c */ /* 0x050fec000004181c */
[----:B------:R-:W-:Y:S06]  /*f5b0*/  HMMA.16816.F32.BF16 R32, R208, R178, R32 ;  /* 0x000000b2d020723c */ /* 0x000fec0000041820 */
[C---:B------:R-:W-:Y:S06]  /*f5c0*/  HMMA.16816.F32.BF16 R4, R192.reuse, R196, R4 ;  /* 0x000000c4c004723c */ /* 0x040fec0000041804 */
[C---:B------:R-:W-:Y:S06]  /*f5d0*/  HMMA.16816.F32.BF16 R8, R192.reuse, R198, R8 ;  /* 0x000000c6c008723c */ /* 0x040fec0000041808 */
[C---:B-1----:R-:W-:Y:S06]  /*f5e0*/  HMMA.16816.F32.BF16 R12, R192.reuse, R168, R12 ;  /* 0x000000a8c00c723c */ /* 0x042fec000004180c */
[C---:B------:R-:W-:Y:S01]  /*f5f0*/  HMMA.16816.F32.BF16 R16, R192.reuse, R170, R16 ;  /* 0x000000aac010723c */ /* 0x040fe20000041810 */
[----:B------:R-:W1:Y:S01]  /*f600*/  LDSM.16.M88.4 R168, [R228+0x7800] ;  /* 0x00780000e4a8783b */ /* 0x000e620000000200 */
[----:B------:R-:W-:Y:S04]  /*f610*/  DEPBAR.LE SB0, 0x0 ;  /* 0x000080000000791a */ /* 0x000fe80000000000 */
[----:B------:R-:W-:Y:S01]  /*f620*/  BAR.SYNC.DEFER_BLOCKING 0x0 ;  /* 0x0000000000007b1d */ /* 0x000fe20000010000 */
[C---:B--2---:R-:W-:Y:S05]  /*f630*/  HMMA.16816.F32.BF16 R20, R192.reuse, R172, R20 ;  /* 0x000000acc014723c */ /* 0x044fea0000041814 */
[----:B------:R-:W-:Y:S01]  /*f640*/  FMUL.FTZ R166, R5, UR28 ;  /* 0x0000001c05a67c20 */ /* 0x000fe20008410000 */
[----:B------:R-:W-:Y:S01]  /*f650*/  FMUL.FTZ R164, R6, UR28 ;  /* 0x0000001c06a47c20 */ /* 0x000fe20008410000 */
[----:B------:R-:W-:Y:S01]  /*f660*/  FMUL.FTZ R165, R7, UR28 ;  /* 0x0000001c07a57c20 */ /* 0x000fe20008410000 */
[----:B------:R-:W-:Y:S01]  /*f670*/  FMUL.FTZ R198, R9, UR28 ;  /* 0x0000001c09c67c20 */ /* 0x000fe20008410000 */
[----:B------:R2:W3:Y:S01]  /*f680*/  MUFU.TANH R190, R166 ;  /* 0x000000a600be7308 */ /* 0x0004e20000002400 */
[C---:B------:R-:W-:Y:S03]  /*f690*/  HMMA.16816.F32.BF16 R24, R192.reuse, R174, R24 ;  /* 0x000000aec018723c */ /* 0x040fe60000041818 */
[----:B------:R-:W-:Y:S01]  /*f6a0*/  FMUL.FTZ R13, R13, UR28 ;  /* 0x0000001c0d0d7c20 */ /* 0x000fe20008410000 */
[----:B------:R-:W-:Y:S01]  /*f6b0*/  FMUL.FTZ R197, R4, UR28 ;  /* 0x0000001c04c57c20 */ /* 0x000fe20008410000 */
[----:B------:R-:W-:Y:S01]  /*f6c0*/  FMUL.FTZ R199, R8, UR28 ;  /* 0x0000001c08c77c20 */ /* 0x000fe20008410000 */
[----:B------:R-:W-:Y:S03]  /*f6d0*/  FMUL.FTZ R14, R14, UR28 ;  /* 0x0000001c0e0e7c20 */ /* 0x000fe60008410000 */
[----:B------:R4:W1:Y:S02]  /*f6e0*/  MUFU.TANH R187, R164 ;  /* 0x000000a400bb7308 */ /* 0x0008640000002400 */
[----:B------:R-:W-:Y:S01]  /*f6f0*/  FMUL.FTZ R15, R15, UR28 ;  /* 0x0000001c0f0f7c20 */ /* 0x000fe20008410000 */
[----:B------:R-:W-:Y:S02]  /*f700*/  FMUL.FTZ R17, R17, UR28 ;  /* 0x0000001c11117c20 */ /* 0x000fe40008410000 */
[----:B------:R-:W-:Y:S05]  /*f710*/  FMUL.FTZ R21, R21, UR28 ;  /* 0x0000001c15157c20 */ /* 0x000fea0008410000 */
[----:B------:R5:W3:Y:S01]  /*f720*/  MUFU.TANH R200, R165 ;  /* 0x000000a500c87308 */ /* 0x000ae20000002400 */
[----:B--2---:R-:W-:Y:S01]  /*f730*/  FMUL.FTZ R166, R10, UR28 ;  /* 0x0000001c0aa67c20 */ /* 0x004fe20008410000 */
[----:B------:R-:W-:Y:S01]  /*f740*/  FMUL.FTZ R10, R12, UR28 ;  /* 0x0000001c0c0a7c20 */ /* 0x000fe20008410000 */
[----:B------:R-:W-:Y:S07]  /*f750*/  FMUL.FTZ R22, R22, UR28 ;  /* 0x0000001c16167c20 */ /* 0x000fee0008410000 */
[----:B------:R2:W2:Y:S01]  /*f760*/  MUFU.TANH R9, R166 ;  /* 0x000000a600097308 */ /* 0x0004a20000002400 */
[----:B----4-:R-:W-:Y:S01]  /*f770*/  FMUL.FTZ R164, R11, UR28 ;  /* 0x0000001c0ba47c20 */ /* 0x010fe20008410000 */
[C---:B-1----:R-:W-:Y:S03]  /*f780*/  HMMA.16816.F32.BF16 R28, R192.reuse, R168, R28 ;  /* 0x000000a8c01c723c */ /* 0x042fe6000004181c */
[----:B------:R-:W-:Y:S05]  /*f790*/  FMUL.FTZ R25, R25, UR28 ;  /* 0x0000001c19197c20 */ /* 0x000fea0008410000 */
[----:B------:R1:W4:Y:S03]  /*f7a0*/  MUFU.TANH R11, R164 ;  /* 0x000000a4000b7308 */ /* 0x0003260000002400 */
[----:B-----5:R-:W-:Y:S01]  /*f7b0*/  FMUL.FTZ R165, R16, UR28 ;  /* 0x0000001c10a57c20 */ /* 0x020fe20008410000 */
[----:B------:R-:W-:Y:S06]  /*f7c0*/  HMMA.16816.F32.BF16 R32, R192, R170, R32 ;  /* 0x000000aac020723c */ /* 0x000fec0000041820 */
[----:B------:R5:W3:Y:S01]  /*f7d0*/  MUFU.TANH R209, R165 ;  /* 0x000000a500d17308 */ /* 0x000ae20000002400 */
[----:B--2---:R-:W-:Y:S01]  /*f7e0*/  FMUL.FTZ R166, R18, UR28 ;  /* 0x0000001c12a67c20 */ /* 0x004fe20008410000 */
[----:B------:R-:W-:Y:S03]  /*f7f0*/  IMAD.MOV.U32 R194, RZ, RZ, R2 ;  /* 0x000000ffffc27224 */ /* 0x000fe600078e0002 */
[----:B------:R-:W-:Y:S05]  /*f800*/  IMAD.MOV.U32 R195, RZ, RZ, R3 ;  /* 0x000000ffffc37224 */ /* 0x000fea00078e0003 */
[----:B------:R2:W2:Y:S01]  /*f810*/  MUFU.TANH R211, R166 ;  /* 0x000000a600d37308 */ /* 0x0004a20000002400 */
[----:B-1----:R-:W-:Y:S01]  /*f820*/  FMUL.FTZ R164, R19, UR28 ;  /* 0x0000001c13a47c20 */ /* 0x002fe20008410000 */
[----:B------:R-:W-:Y:S01]  /*f830*/  FMUL.FTZ R206, R28, UR28 ;  /* 0x0000001c1cce7c20 */ /* 0x000fe20008410000 */
[----:B------:R-:W-:Y:S01]  /*f840*/  FMUL.FTZ R29, R29, UR28 ;  /* 0x0000001c1d1d7c20 */ /* 0x000fe20008410000 */
[----:B------:R-:W-:Y:S06]  /*f850*/  FMUL.FTZ R30, R30, UR28 ;  /* 0x0000001c1e1e7c20 */ /* 0x000fec0008410000 */
[----:B------:R1:W1:Y:S01]  /*f860*/  MUFU.TANH R173, R164 ;  /* 0x000000a400ad7308 */ /* 0x0002620000002400 */
[----:B-----5:R-:W-:Y:S01]  /*f870*/  FMUL.FTZ R165, R23, UR28 ;  /* 0x0000001c17a57c20 */ /* 0x020fe20008410000 */
[----:B------:R-:W-:Y:S08]  /*f880*/  FMUL.FTZ R35, R35, UR28 ;  /* 0x0000001c23237c20 */ /* 0x000ff00008410000 */
[----:B------:R5:W3:Y:S01]  /*f890*/  MUFU.TANH R189, R198 ;  /* 0x000000c600bd7308 */ /* 0x000ae20000002400 */
[----:B--2---:R-:W-:Y:S09]  /*f8a0*/  FMUL.FTZ R166, R26, UR28 ;  /* 0x0000001c1aa67c20 */ /* 0x004ff20008410000 */
[----:B------:R2:W2:Y:S01]  /*f8b0*/  MUFU.TANH R177, R165 ;  /* 0x000000a500b17308 */ /* 0x0004a20000002400 */
[----:B-1----:R-:W-:Y:S09]  /*f8c0*/  FMUL.FTZ R164, R27, UR28 ;  /* 0x0000001c1ba47c20 */ /* 0x002ff20008410000 */
[----:B------:R1:W1:Y:S01]  /*f8d0*/  MUFU.TANH R215, R166 ;  /* 0x000000a600d77308 */ /* 0x0002620000002400 */
[----:B-----5:R-:W-:Y:S09]  /*f8e0*/  FMUL.FTZ R198, R32, UR28 ;  /* 0x0000001c20c67c20 */ /* 0x020ff20008410000 */
        /* <DEDUP_REMOVED lines=10> */
[----:B------:R-:W1:Y:S10]  /*f990*/  MUFU.TANH R197, R197 ;  /* 0x000000c500c57308 */ /* 0x000e740000002400 */
[----:B------:R1:W1:Y:S10]  /*f9a0*/  MUFU.TANH R183, R14 ;  /* 0x0000000e00b77308 */ /* 0x0002740000002400 */
[----:B------:R1:W1:Y:S10]  /*f9b0*/  MUFU.TANH R207, R15 ;  /* 0x0000000f00cf7308 */ /* 0x0002740000002400 */
[----:B------:R1:W1:Y:S10]  /*f9c0*/  MUFU.TANH R210, R17 ;  /* 0x0000001100d27308 */ /* 0x0002740000002400 */
[----:B------:R1:W1:Y:S10]  /*f9d0*/  MUFU.TANH R186, R10 ;  /* 0x0000000a00ba7308 */ /* 0x0002740000002400 */
[----:B------:R1:W1:Y:S10]  /*f9e0*/  MUFU.TANH R182, R21 ;  /* 0x0000001500b67308 */ /* 0x0002740000002400 */
[----:B------:R1:W1:Y:S10]  /*f9f0*/  MUFU.TANH R179, R22 ;  /* 0x0000001600b37308 */ /* 0x0002740000002400 */
[----:B------:R1:W1:Y:S10]  /*fa00*/  MUFU.TANH R178, R13 ;  /* 0x0000000d00b27308 */ /* 0x0002740000002400 */
[----:B------:R1:W1:Y:S10]  /*fa10*/  MUFU.TANH R214, R25 ;  /* 0x0000001900d67308 */ /* 0x0002740000002400 */
[----:B------:R-:W1:Y:S10]  /*fa20*/  MUFU.TANH R206, R206 ;  /* 0x000000ce00ce7308 */ /* 0x000e740000002400 */
[----:B------:R1:W1:Y:S10]  /*fa30*/  MUFU.TANH R202, R29 ;  /* 0x0000001d00ca7308 */ /* 0x0002740000002400 */
[----:B------:R1:W1:Y:S10]  /*fa40*/  MUFU.TANH R203, R30 ;  /* 0x0000001e00cb7308 */ /* 0x0002740000002400 */
[----:B------:R-:W1:Y:S10]  /*fa50*/  MUFU.TANH R198, R198 ;  /* 0x000000c600c67308 */ /* 0x000e740000002400 */
[----:B------:R1:W1:Y:S10]  /*fa60*/  MUFU.TANH R199, R164 ;  /* 0x000000a400c77308 */ /* 0x0002740000002400 */
[----:B------:R-:W1:Y:S10]  /*fa70*/  MUFU.TANH R166, R166 ;  /* 0x000000a600a67308 */ /* 0x000e740000002400 */
[----:B------:R1:W1:Y:S01]  /*fa80*/  MUFU.TANH R165, R35 ;  /* 0x0000002300a57308 */ /* 0x0002620000002400 */
[----:B--234-:R-:W-:Y:S05]  /*fa90*/  @!P1 BRA `(.L_x_833) ;  /* 0x0000000c00049947 */ /* 0x01cfea0003800000 */
        /* <DEDUP_REMOVED lines=39> */
[----:B------:R-:W-:Y:S02]  /*fd10*/  IMAD.U32 R3, RZ, RZ, UR41 ;  /* 0x00000029ff037e24 */ /* 0x000fe4000f8e00ff */
[----:B------:R-:W-:Y:S01]  /*fd20*/  MOV R5, UR39 ;  /* 0x0000002700057c02 */ /* 0x000fe20008000f00 */
[----:B------:R-:W-:Y:S02]  /*fd30*/  IMAD.U32 R2, RZ, RZ, UR41 ;  /* 0x00000029ff027e24 */ /* 0x000fe4000f8e00ff */
[----:B------:R-:W-:Y:S01]  /*fd40*/  LEA R6, P1, R3, UR22, 0x2 ;  /* 0x0000001603067c11 */ /* 0x000fe2000f8210ff */
[----:B------:R-:W-:Y:S01]  /*fd50*/  IMAD.U32 R4, RZ, RZ, UR39 ;  /* 0x00000027ff047e24 */ /* 0x000fe2000f8e00ff */
[----:B------:R-:W-:Y:S02]  /*fd60*/  LEA R12, P2, R5, UR22, 0x2 ;  /* 0x00000016050c7c11 */ /* 0x000fe4000f8410ff */
[----:B------:R-:W-:Y:S02]  /*fd70*/  LEA.HI.X.SX32 R7, R2, UR23, 0x2, P1 ;  /* 0x0000001702077c11 */ /* 0x000fe400088f16ff */
[----:B-1----:R-:W-:Y:S01]  /*fd80*/  LEA.HI.X.SX32 R13, R4, UR23, 0x2, P2 ;  /* 0x00000017040d7c11 */ /* 0x002fe200090f16ff */
[----:B------:R-:W1:Y:S01]  /*fd90*/  LDC.64 R2, c[0x0][0x230] ;  /* 0x00008c00ff027b82 */ /* 0x000e620000000a00 */
[----:B------:R-:W-:Y:S02]  /*fda0*/  R2UR UR11, R7 ;  /* 0x00000000070b72ca */ /* 0x000fe400000e0000 */
[----:B------:R-:W-:Y:S02]  /*fdb0*/  R2UR UR10, R6 ;  /* 0x00000000060a72ca */ /* 0x000fe400000e0000 */
[----:B------:R-:W-:Y:S02]  /*fdc0*/  R2UR UR36, R12 ;  /* 0x000000000c2472ca */ /* 0x000fe400000e0000 */
[----:B------:R-:W-:Y:S07]  /*fdd0*/  R2UR UR37, R13 ;  /* 0x000000000d2572ca */ /* 0x000fee00000e0000 */
[----:B------:R-:W-:Y:S02]  /*fde0*/  MOV R17, UR11 ;  /* 0x0000000b00117c02 */ /* 0x000fe40008000f00 */
[----:B------:R-:W-:Y:S02]  /*fdf0*/  IMAD.U32 R16, RZ, RZ, UR10 ;  /* 0x0000000aff107e24 */ /* 0x000fe4000f8e00ff */
[----:B------:R-:W-:Y:S01]  /*fe00*/  IMAD.U32 R14, RZ, RZ, UR36 ;  /* 0x00000024ff0e7e24 */ /* 0x000fe2000f8e00ff */
[----:B------:R-:W-:Y:S01]  /*fe10*/  UIADD3 UR36, UR41, -UR39, URZ ;  /* 0x8000002729247290 */ /* 0x000fe2000fffe03f */
[----:B------:R-:W-:Y:S01]  /*fe20*/  IMAD.U32 R15, RZ, RZ, UR37 ;  /* 0x00000025ff0f7e24 */ /* 0x000fe2000f8e00ff */
[----:B------:R-:W2:Y:S02]  /*fe30*/  LDG.E R4, desc[UR24][R16.64] ;  /* 0x0000001810047981 */ /* 0x000ea4000c1e1900 */
[----:B------:R-:W-:Y:S02]  /*fe40*/  UIMAD UR36, UR36, UR13, -0x40 ;  /* 0xffffffc0242474a4 */ /* 0x000fe4000f8e020d */
[----:B------:R-:W2:Y:S02]  /*fe50*/  LDG.E R7, desc[UR24][R14.64] ;  /* 0x000000180e077981 */ /* 0x000ea4000c1e1900 */
[----:B------:R-:W-:Y:S02]  /*fe60*/  USHF.R.S32.HI UR11, URZ, 0x1f, UR36 ;  /* 0x0000001f3f0b7899 */ /* 0x000fe40008011424 */
[----:B------:R-:W-:Y:S02]  /*fe70*/  UIMAD UR10, UR9, UR36, URZ ;  /* 0x00000024090a72a4 */ /* 0x000fe4000f8e023f */
[----:B------:R-:W-:Y:S02]  /*fe80*/  UIMAD.WIDE.U32 UR36, UR8, UR36, URZ ;  /* 0x00000024082472a5 */ /* 0x000fe4000f8e003f */
[----:B------:R-:W-:Y:S03]  /*fe90*/  UIMAD UR10, UR11, UR8, UR10 ;  /* 0x000000080b0a72a4 */ /* 0x000fe6000f8e020a */
[----:B------:R-:W-:Y:S01]  /*fea0*/  UMOV UR11, UR9 ;  /* 0x00000009000b7c82 */ /* 0x000fe20008000000 */
[----:B------:R-:W-:Y:S01]  /*feb0*/  IMAD.U32 R5, RZ, RZ, UR37 ;  /* 0x00000025ff057e24 */ /* 0x000fe2000f8e00ff */
[----:B------:R-:W-:Y:S06]  /*fec0*/  UIADD3 UR10, UR37, UR10, URZ ;  /* 0x0000000a250a7290 */ /* 0x000fec000fffe03f */
[----:B------:R-:W-:Y:S01]  /*fed0*/  MOV R5, UR10 ;  /* 0x0000000a00057c02 */ /* 0x000fe20008000f00 */
[----:B------:R-:W-:Y:S01]  /*fee0*/  UMOV UR10, UR8 ;  /* 0x00000008000a7c82 */ /* 0x000fe20008000000 */
[----:B--2---:R-:W-:Y:S01]  /*fef0*/  IADD3 R7, -R4, R7, RZ ;  /* 0x0000000704077210 */ /* 0x004fe20007ffe1ff */
[----:B------:R-:W-:Y:S03]  /*ff00*/  IMAD.U32 R4, RZ, RZ, UR36 ;  /* 0x00000024ff047e24 */ /* 0x000fe6000f8e00ff */
[----:B------:R-:W-:Y:S01]  /*ff10*/  SHF.R.S32.HI R13, RZ, 0x1f, R7 ;  /* 0x0000001fff0d7819 */ /* 0x000fe20000011407 */
[-C--:B-1----:R-:W-:Y:S04]  /*ff20*/  IMAD.WIDE.U32 R4, R7, R2.reuse, R4 ;  /* 0x0000000207047225 */ /* 0x082fe800078e0004 */
[----:B------:R-:W-:Y:S04]  /*ff30*/  IMAD R6, R13, R2, RZ ;  /* 0x000000020d067224 */ /* 0x000fe800078e02ff */
[----:B------:R-:W-:Y:S04]  /*ff40*/  IMAD R6, R7, R3, R6 ;  /* 0x0000000307067224 */ /* 0x000fe800078e0206 */
[----:B------:R-:W-:Y:S07]  /*ff50*/  IMAD.IADD R2, R5, 0x1, R6 ;  /* 0x0000000105027824 */ /* 0x000fee00078e0206 */
.L_x_834:
[----:B------:R2:W-:Y:S01]  /*ff60*/  @P6 STS.128 [R246+0x8000], RZ ;  /* 0x008000fff6006388 */ /* 0x0005e20000000c00 */
[CC--:B------:R-:W-:Y:S01]  /*ff70*/  LEA R20, P1, R4.reuse, R252.reuse, 0x1 ;  /* 0x000000fc04147211 */ /* 0x0c0fe200078208ff */
[----:B------:R-:W-:Y:S01]  /*ff80*/  UMOV UR8, UR10 ;  /* 0x0000000a00087c82 */ /* 0x000fe20008000000 */
[C---:B------:R-:W-:Y:S01]  /*ff90*/  IADD3 R5, P2, R4.reuse, UR16, RZ ;  /* 0x0000001004057c10 */ /* 0x040fe2000ff5e0ff */
[----:B------:R-:W-:Y:S01]  /*ffa0*/  UMOV UR9, UR11 ;  /* 0x0000000b00097c82 */ /* 0x000fe20008000000 */
[-C--:B-1----:R-:W-:Y:S02]  /*ffb0*/  LEA.HI.X R21, R4, R251.reuse, R2, 0x1, P1 ;  /* 0x000000fb04157211 */ /* 0x082fe400008f0c02 */
        /* <DEDUP_REMOVED lines=111> */
.L_x_833:
[----:B-1----:R-:W-:Y:S01]  /*106b0*/  FMNMX.FTZ R3, R197, R167, !PT ;  /* 0x000000a7c5037209 */ /* 0x002fe20007810000 */
[----:B--2---:R-:W-:Y:S01]  /*106c0*/  LDSM.16.MT88.4 R20, [R234+0x10000] ;  /* 0x01000000ea14783b */ /* 0x004fe20000004200 */
[----:B------:R-:W-:Y:S02]  /*106d0*/  UISETP.GT.AND UP2, UPT, UR20, 0x1, UPT ;  /* 0x000000011400788c */ /* 0x000fe4000bf44270 */
        /* <DEDUP_REMOVED lines=44> */
[C---:B------:R-:W-:Y:S02]  /*109a0*/  FMUL.FTZ R180, R3.reuse, UR4 ;  /* 0x0000000403b47c20 */ /* 0x040fe40008410000 */
[----:B------:R-:W1:Y:S01]  /*109b0*/  LDSM.16.MT88.4 R12, [R236+0x10000] ;  /* 0x01000000ec0c783b */ /* 0x000e620000004200 */
[----:B------:R-:W-:Y:S01]  /*109c0*/  FADD.FTZ R0, -R3, R0 ;  /* 0x0000000003007221 */ /* 0x000fe20000010100 */
[C---:B------:R-:W-:Y:S01]  /*109d0*/  FSETP.NEU.FTZ.AND P1, PT, R164.reuse, -INF , PT ;  /* 0xff800000a400780b */ /* 0x040fe20003f3d000 */
[C---:B------:R-:W-:Y:S01]  /*109e0*/  FMUL.FTZ R181, R164.reuse, UR4 ;  /* 0x00000004a4b57c20 */ /* 0x040fe20008410000 */
[----:B------:R-:W-:Y:S01]  /*109f0*/  FADD.FTZ R2, -R164, R167 ;  /* 0x000000a7a4027221 */ /* 0x000fe20000010100 */
[----:B------:R-:W-:Y:S03]  /*10a00*/  FMUL.FTZ R6, R0, UR4 ;  /* 0x0000000400067c20 */ /* 0x000fe60008410000 */
[----:B------:R-:W-:Y:S01]  /*10a10*/  FSEL R181, R181, RZ, P1 ;  /* 0x000000ffb5b57208 */ /* 0x000fe20000800000 */
[----:B------:R-:W-:Y:S01]  /*10a20*/  FMUL.FTZ R5, R2, UR4 ;  /* 0x0000000402057c20 */ /* 0x000fe20008410000 */
[----:B------:R-:W-:Y:S01]  /*10a30*/  FSETP.NEU.FTZ.AND P1, PT, R3, -INF , PT ;  /* 0xff8000000300780b */ /* 0x000fe20003f3d000 */
[----:B------:R-:W2:Y:S02]  /*10a40*/  MUFU.EX2 R0, R6 ;  /* 0x0000000600007308 */ /* 0x000ea40000000800 */
[--C-:B------:R-:W-:Y:S01]  /*10a50*/  FFMA.FTZ R192, R191, UR4, -R181.reuse ;  /* 0x00000004bfc07c23 */ /* 0x100fe200080108b5 */
[----:B------:R-:W-:Y:S01]  /*10a60*/  FSEL R180, R180, RZ, P1 ;  /* 0x000000ffb4b47208 */ /* 0x000fe20000800000 */
        /* <DEDUP_REMOVED lines=8> */
[----:B------:R-:W3:Y:S01]  /*10af0*/  MUFU.EX2 R2, R5 ;  /* 0x0000000500027308 */ /* 0x000ee20000000800 */
[--C-:B------:R-:W-:Y:S01]  /*10b00*/  FFMA.FTZ R209, R210, UR4, -R181.reuse ;  /* 0x00000004d2d17c23 */ /* 0x100fe200080108b5 */
[--C-:B------:R-:W-:Y:S01]  /*10b10*/  FFMA.FTZ R204, R183, UR4, -R180.reuse ;  /* 0x00000004b7cc7c23 */ /* 0x100fe200080108b4 */
[--C-:B------:R-:W-:Y:S01]  /*10b20*/  FFMA.FTZ R210, R173, UR4, -R180.reuse ;  /* 0x00000004add27c23 */ /* 0x100fe200080108b4 */
[--C-:B------:R-:W-:Y:S01]  /*10b30*/  FFMA.FTZ R200, R185, UR4, -R181.reuse ;  /* 0x00000004b9c87c23 */ /* 0x100fe200080108b5 */
[C---:B--2---:R-:W-:Y:S01]  /*10b40*/  FMUL.FTZ R6, R0.reuse, R162 ;  /* 0x000000a200067220 */ /* 0x044fe20000410000 */
[C---:B------:R-:W-:Y:S01]  /*10b50*/  FMUL.FTZ R7, R0.reuse, R163 ;  /* 0x000000a300077220 */ /* 0x040fe20000410000 */
[C---:B------:R-:W-:Y:S03]  /*10b60*/  FMUL.FTZ R10, R0.reuse, R158 ;  /* 0x0000009e000a7220 */ /* 0x040fe60000410000 */
[----:B------:R-:W-:Y:S01]  /*10b70*/  MUFU.EX2 R197, R197 ;  /* 0x000000c500c57308 */ /* 0x000fe20000000800 */
[C---:B------:R-:W-:Y:S01]  /*10b80*/  FMUL.FTZ R11, R0.reuse, R159 ;  /* 0x0000009f000b7220 */ /* 0x040fe20000410000 */
[C---:B------:R-:W-:Y:S01]  /*10b90*/  FMUL.FTZ R18, R0.reuse, R150 ;  /* 0x0000009600127220 */ /* 0x040fe20000410000 */
[C---:B------:R-:W-:Y:S01]  /*10ba0*/  FMUL.FTZ R19, R0.reuse, R151 ;  /* 0x0000009700137220 */ /* 0x040fe20000410000 */
[C---:B------:R-:W-:Y:S01]  /*10bb0*/  FMUL.FTZ R26, R0.reuse, R142 ;  /* 0x0000008e001a7220 */ /* 0x040fe20000410000 */
[C---:B------:R-:W-:Y:S01]  /*10bc0*/  FMUL.FTZ R27, R0.reuse, R143 ;  /* 0x0000008f001b7220 */ /* 0x040fe20000410000 */
[C---:B------:R-:W-:Y:S01]  /*10bd0*/  FMUL.FTZ R34, R0.reuse, R134 ;  /* 0x0000008600227220 */ /* 0x040fe20000410000 */
[----:B------:R-:W-:Y:S03]  /*10be0*/  FMUL.FTZ R35, R0, R135 ;  /* 0x0000008700237220 */ /* 0x000fe60000410000 */
[----:B------:R-:W2:Y:S01]  /*10bf0*/  MUFU.EX2 R196, R196 ;  /* 0x000000c400c47308 */ /* 0x000ea20000000800 */
[C---:B---3--:R-:W-:Y:S01]  /*10c00*/  FMUL.FTZ R4, R2.reuse, R160 ;  /* 0x000000a002047220 */ /* 0x048fe20000410000 */
[C---:B------:R-:W-:Y:S01]  /*10c10*/  FMUL.FTZ R5, R2.reuse, R161 ;  /* 0x000000a102057220 */ /* 0x040fe20000410000 */
[C---:B------:R-:W-:Y:S01]  /*10c20*/  FMUL.FTZ R8, R2.reuse, R156 ;  /* 0x0000009c02087220 */ /* 0x040fe20000410000 */
[C---:B------:R-:W-:Y:S01]  /*10c30*/  FMUL.FTZ R9, R2.reuse, R157 ;  /* 0x0000009d02097220 */ /* 0x040fe20000410000 */
[C---:B------:R-:W-:Y:S01]  /*10c40*/  FMUL.FTZ R16, R2.reuse, R148 ;  /* 0x0000009402107220 */ /* 0x040fe20000410000 */
[C---:B------:R-:W-:Y:S01]  /*10c50*/  FMUL.FTZ R17, R2.reuse, R149 ;  /* 0x0000009502117220 */ /* 0x040fe20000410000 */
[----:B------:R-:W3:Y:S03]  /*10c60*/  LDSM.16.MT88.4 R156, [R232+0x10000] ;  /* 0x01000000e89c783b */ /* 0x000ee60000004200 */
[----:B------:R-:W-:Y:S01]  /*10c70*/  MUFU.EX2 R193, R193 ;  /* 0x000000c100c17308 */ /* 0x000fe20000000800 */
[C---:B------:R-:W-:Y:S01]  /*10c80*/  FMUL.FTZ R24, R2.reuse, R140 ;  /* 0x0000008c02187220 */ /* 0x040fe20000410000 */
[C---:B------:R-:W-:Y:S01]  /*10c90*/  FMUL.FTZ R25, R2.reuse, R141 ;  /* 0x0000008d02197220 */ /* 0x040fe20000410000 */
[C---:B------:R-:W-:Y:S01]  /*10ca0*/  FMUL.FTZ R32, R2.reuse, R132 ;  /* 0x0000008402207220 */ /* 0x040fe20000410000 */
[C---:B------:R-:W-:Y:S01]  /*10cb0*/  FMUL.FTZ R33, R2.reuse, R133 ;  /* 0x0000008502217220 */ /* 0x040fe20000410000 */
[C---:B------:R-:W-:Y:S01]  /*10cc0*/  FMUL.FTZ R36, R2.reuse, R36 ;  /* 0x0000002402247220 */ /* 0x040fe20000410000 */
[----:B------:R-:W-:Y:S01]  /*10cd0*/  FMUL.FTZ R37, R2, R37 ;  /* 0x0000002502257220 */ /* 0x000fe20000410000 */
[----:B------:R-:W4:Y:S03]  /*10ce0*/  LDSM.16.MT88.4 R148, [R236+0x12000] ;  /* 0x01200000ec94783b */ /* 0x000f260000004200 */
[----:B------:R-:W5:Y:S01]  /*10cf0*/  MUFU.EX2 R190, R190 ;  /* 0x000000be00be7308 */ /* 0x000f620000000800 */
[----:B--2---:R-:W-:Y:S01]  /*10d00*/  F2FP.BF16.F32.PACK_AB R160, R196, R197 ;  /* 0x000000c5c4a0723e */ /* 0x004fe200000010ff */
[C---:B------:R-:W-:Y:S01]  /*10d10*/  FMUL.FTZ R38, R0.reuse, R38 ;  /* 0x0000002600267220 */ /* 0x040fe20000410000 */
[----:B------:R-:W-:Y:S01]  /*10d20*/  FMUL.FTZ R39, R0, R39 ;  /* 0x0000002700277220 */ /* 0x000fe20000410000 */
[C---:B------:R-:W-:Y:S01]  /*10d30*/  FMUL.FTZ R40, R2.reuse, R40 ;  /* 0x0000002802287220 */ /* 0x040fe20000410000 */
[----:B------:R-:W-:Y:S01]  /*10d40*/  FMUL.FTZ R41, R2, R41 ;  /* 0x0000002902297220 */ /* 0x000fe20000410000 */
[C---:B------:R-:W-:Y:S01]  /*10d50*/  FMUL.FTZ R42, R0.reuse, R42 ;  /* 0x0000002a002a7220 */ /* 0x040fe20000410000 */
[----:B------:R-:W2:Y:S03]  /*10d60*/  LDSM.16.MT88.4 R140, [R234+0x12000] ;  /* 0x01200000ea8c783b */ /* 0x000ea60000004200 */
[----:B------:R-:W-:Y:S01]  /*10d70*/  MUFU.EX2 R192, R192 ;  /* 0x000000c000c07308 */ /* 0x000fe20000000800 */
[----:B------:R-:W-:Y:S01]  /*10d80*/  FMUL.FTZ R43, R0, R43 ;  /* 0x0000002b002b7220 */ /* 0x000fe20000410000 */
[C---:B------:R-:W-:Y:S01]  /*10d90*/  FMUL.FTZ R44, R2.reuse, R44 ;  /* 0x0000002c022c7220 */ /* 0x040fe20000410000 */
[----:B------:R-:W-:Y:S01]  /*10da0*/  FMUL.FTZ R45, R2, R45 ;  /* 0x0000002d022d7220 */ /* 0x000fe20000410000 */
[C---:B------:R-:W-:Y:S01]  /*10db0*/  FMUL.FTZ R46, R0.reuse, R46 ;  /* 0x0000002e002e7220 */ /* 0x040fe20000410000 */
[----:B------:R-:W-:Y:S01]  /*10dc0*/  FMUL.FTZ R47, R0, R47 ;  /* 0x0000002f002f7220 */ /* 0x000fe20000410000 */
[----:B------:R-:W-:Y:S01]  /*10dd0*/  FMUL.FTZ R48, R2, R48 ;  /* 0x0000003002307220 */ /* 0x000fe20000410000 */
[----:B------:R-:W2:Y:S03]  /*10de0*/  LDSM.16.MT88.4 R132, [R233+0x12000] ;  /* 0x01200000e984783b */ /* 0x000ea60000004200 */
[----:B------:R-:W1:Y:S01]  /*10df0*/  MUFU.EX2 R191, R191 ;  /* 0x000000bf00bf7308 */ /* 0x000e620000000800 */
[----:B-----5:R-:W-:Y:S01]  /*10e00*/  F2FP.BF16.F32.PACK_AB R161, R190, R193 ;  /* 0x000000c1bea1723e */ /* 0x020fe200000010ff */
        /* <DEDUP_REMOVED lines=14> */
[----:B------:R-:W5:Y:S01]  /*10ef0*/  MUFU.EX2 R188, R188 ;  /* 0x000000bc00bc7308 */ /* 0x000f620000000800 */
[----:B-1----:R-:W-:Y:S01]  /*10f00*/  F2FP.BF16.F32.PACK_AB R162, R191, R192 ;  /* 0x000000c0bfa2723e */ /* 0x002fe200000010ff */
        /* <DEDUP_REMOVED lines=15> */
[----:B-----5:R-:W-:Y:S01]  /*11000*/  F2FP.BF16.F32.PACK_AB R163, R188, R189 ;  /* 0x000000bdbca3723e */ /* 0x020fe200000010ff */
[----:B------:R-:W-:Y:S01]  /*11010*/  LDSM.16.MT88.4 R172, [R236+0x14800] ;  /* 0x01480000ecac783b */ /* 0x000fe20000004200 */
[--C-:B------:R-:W-:Y:S01]  /*11020*/  FFMA.FTZ R212, R186, UR4, -R181.reuse ;  /* 0x00000004bad47c23 */ /* 0x100fe200080108b5 */
[--C-:B------:R-:W-:Y:S01]  /*11030*/  FFMA.FTZ R182, R182, UR4, -R181.reuse ;  /* 0x00000004b6b67c23 */ /* 0x100fe200080108b5 */
[--C-:B------:R-:W-:Y:S01]  /*11040*/  FFMA.FTZ R179, R179, UR4, -R180.reuse ;  /* 0x00000004b3b37c23 */ /* 0x100fe200080108b4 */
[--C-:B------:R-:W-:Y:S01]  /*11050*/  FFMA.FTZ R177, R177, UR4, -R180.reuse ;  /* 0x00000004b1b17c23 */ /* 0x100fe200080108b4 */
[--C-:B------:R-:W-:Y:S01]  /*11060*/  FFMA.FTZ R178, R178, UR4, -R181.reuse ;  /* 0x00000004b2b27c23 */ /* 0x100fe200080108b5 */
[C---:B------:R-:W-:Y:S01]  /*11070*/  HMMA.16816.F32.BF16 R4, R160.reuse, R12, R4 ;  /* 0x0000000ca004723c */ /* 0x040fe20000041804 */
[----:B------:R-:W-:Y:S01]  /*11080*/  MUFU.EX2 R167, R182 ;  /* 0x000000b600a77308 */ /* 0x000fe20000000800 */
[----:B------:R-:W-:Y:S03]  /*11090*/  PLOP3.LUT P1, PT, PT, PT, UP2, 0x80, 0x0 ;  /* 0x000000000000781c */ /* 0x000fe60003f2f028 */
[C---:B------:R-:W-:Y:S01]  /*110a0*/  FMUL.FTZ R77, R2.reuse, R77 ;  /* 0x0000004d024d7220 */ /* 0x040fe20000410000 */
[C---:B------:R-:W-:Y:S05]  /*110b0*/  HMMA.16816.F32.BF16 R8, R160.reuse, R14, R8 ;  /* 0x0000000ea008723c */ /* 0x040fea0000041808 */
[----:B------:R-:W-:Y:S01]  /*110c0*/  MUFU.EX2 R200, R200 ;  /* 0x000000c800c87308 */ /* 0x000fe20000000800 */
[C---:B------:R-:W-:Y:S01]  /*110d0*/  FMUL.FTZ R12, R2.reuse, R152 ;  /* 0x00000098020c7220 */ /* 0x040fe20000410000 */
[----:B------:R-:W-:Y:S01]  /*110e0*/  FMUL.FTZ R13, R2, R153 ;  /* 0x00000099020d7220 */ /* 0x000fe20000410000 */
[C---:B------:R-:W-:Y:S03]  /*110f0*/  FMUL.FTZ R14, R0.reuse, R154 ;  /* 0x0000009a000e7220 */ /* 0x040fe60000410000 */
[C---:B------:R-:W-:Y:S02]  /*11100*/  FMUL.FTZ R15, R0.reuse, R155 ;  /* 0x0000009b000f7220 */ /* 0x040fe40000410000 */
[----:B------:R-:W-:Y:S02]  /*11110*/  LDSM.16.MT88.4 R152, [R236+0x12800] ;  /* 0x01280000ec98783b */ /* 0x000fe40000004200 */
[----:B------:R-:W-:Y:S01]  /*11120*/  MUFU.EX2 R184, R179 ;  /* 0x000000b300b87308 */ /* 0x000fe20000000800 */
[C---:B------:R-:W-:Y:S01]  /*11130*/  FMUL.FTZ R78, R0.reuse, R78 ;  /* 0x0000004e004e7220 */ /* 0x040fe20000410000 */
[----:B------:R-:W-:Y:S01]  /*11140*/  FMUL.FTZ R79, R0, R79 ;  /* 0x0000004f004f7220 */ /* 0x000fe20000410000 */
[C---:B------:R-:W-:Y:S01]  /*11150*/  FMUL.FTZ R80, R2.reuse, R80 ;  /* 0x0000005002507220 */ /* 0x040fe20000410000 */
[C---:B------:R-:W-:Y:S03]  /*11160*/  HMMA.16816.F32.BF16 R12, R160.reuse, R20, R12 ;  /* 0x00000014a00c723c */ /* 0x040fe6000004180c */
[----:B------:R-:W-:Y:S03]  /*11170*/  FMUL.FTZ R81, R2, R81 ;  /* 0x0000005102517220 */ /* 0x000fe60000410000 */
[----:B------:R-:W-:Y:S01]  /*11180*/  MUFU.EX2 R187, R177 ;  /* 0x000000b100bb7308 */ /* 0x000fe20000000800 */
[----:B------:R-:W-:Y:S01]  /*11190*/  FMUL.FTZ R82, R0, R82 ;  /* 0x0000005200527220 */ /* 0x000fe20000410000 */
[C---:B------:R-:W-:Y:S03]  /*111a0*/  HMMA.16816.F32.BF16 R16, R160.reuse, R22, R16 ;  /* 0x00000016a010723c */ /* 0x040fe60000041810 */
[C---:B------:R-:W-:Y:S01]  /*111b0*/  FMUL.FTZ R20, R2.reuse, R144 ;  /* 0x0000009002147220 */ /* 0x040fe20000410000 */
[----:B------:R-:W-:Y:S03]  /*111c0*/  FMUL.FTZ R21, R2, R145 ;  /* 0x0000009102157220 */ /* 0x000fe60000410000 */
[C---:B------:R-:W-:Y:S01]  /*111d0*/  FMUL.FTZ R22, R0.reuse, R146 ;  /* 0x0000009200167220 */ /* 0x040fe20000410000 */
[C---:B------:R-:W-:Y:S01]  /*111e0*/  FMUL.FTZ R23, R0.reuse, R147 ;  /* 0x0000009300177220 */ /* 0x040fe20000410000 */
[----:B------:R1:W-:Y:S01]  /*111f0*/  MUFU.EX2 R185, R178 ;  /* 0x000000b200b97308 */ /* 0x0003e20000000800 */
[----:B------:R-:W-:Y:S01]  /*11200*/  LDSM.16.MT88.4 R144, [R233+0x10800] ;  /* 0x01080000e990783b */ /* 0x000fe20000004200 */
[----:B------:R-:W-:Y:S01]  /*11210*/  FMUL.FTZ R83, R0, R83 ;  /* 0x0000005300537220 */ /* 0x000fe20000410000 */
[C---:B------:R-:W-:Y:S01]  /*11220*/  FMUL.FTZ R84, R2.reuse, R84 ;  /* 0x0000005402547220 */ /* 0x040fe20000410000 */
[----:B------:R-:W-:Y:S01]  /*11230*/  FMUL.FTZ R85, R2, R85 ;  /* 0x0000005502557220 */ /* 0x000fe20000410000 */
[C---:B------:R-:W-:Y:S01]  /*11240*/  FMUL.FTZ R86, R0.reuse, R86 ;  /* 0x0000005600567220 */ /* 0x040fe20000410000 */
[C---:B------:R-:W-:Y:S04]  /*11250*/  HMMA.16816.F32.BF16 R20, R160.reuse, R28, R20 ;  /* 0x0000001ca014723c */ /* 0x040fe80000041814 */
[----:B------:R-:W-:Y:S01]  /*11260*/  MUFU.EX2 R204, R204 ;  /* 0x000000cc00cc7308 */ /* 0x000fe20000000800 */
[----:B------:R-:W-:Y:S01]  /*11270*/  FMUL.FTZ R87, R0, R87 ;  /* 0x0000005700577220 */ /* 0x000fe20000410000 */
[C---:B------:R-:W-:Y:S01]  /*11280*/  FMUL.FTZ R88, R2.reuse, R88 ;  /* 0x0000005802587220 */ /* 0x040fe20000410000 */
[C---:B------:R-:W-:Y:S01]  /*11290*/  FMUL.FTZ R89, R2.reuse, R89 ;  /* 0x0000005902597220 */ /* 0x040fe20000410000 */
[C---:B------:R-:W-:Y:S06]  /*112a0*/  HMMA.16816.F32.BF16 R24, R160.reuse, R30, R24 ;  /* 0x0000001ea018723c */ /* 0x040fec0000041818 */
[----:B------:R-:W-:Y:S01]  /*112b0*/  MUFU.EX2 R208, R208 ;  /* 0x000000d000d07308 */ /* 0x000fe20000000800 */
[C---:B------:R-:W-:Y:S01]  /*112c0*/  FMUL.FTZ R28, R2.reuse, R136 ;  /* 0x00000088021c7220 */ /* 0x040fe20000410000 */
[----:B------:R-:W-:Y:S03]  /*112d0*/  FMUL.FTZ R29, R2, R137 ;  /* 0x00000089021d7220 */ /* 0x000fe60000410000 */
[C---:B------:R-:W-:Y:S01]  /*112e0*/  FMUL.FTZ R30, R0.reuse, R138 ;  /* 0x0000008a001e7220 */ /* 0x040fe20000410000 */
[C---:B------:R-:W-:Y:S01]  /*112f0*/  FMUL.FTZ R31, R0.reuse, R139 ;  /* 0x0000008b001f7220 */ /* 0x040fe20000410000 */
[----:B-1----:R-:W-:Y:S01]  /*11300*/  LDSM.16.MT88.4 R176, [R234+0x15000] ;  /* 0x01500000eab0783b */ /* 0x002fe20000004200 */
[C---:B------:R-:W-:Y:S01]  /*11310*/  FMUL.FTZ R90, R0.reuse, R90 ;  /* 0x0000005a005a7220 */ /* 0x040fe20000410000 */
[----:B------:R-:W-:Y:S01]  /*11320*/  FMUL.FTZ R91, R0, R91 ;  /* 0x0000005b005b7220 */ /* 0x000fe20000410000 */
[C---:B------:R-:W-:Y:S01]  /*11330*/  FMUL.FTZ R92, R2.reuse, R92 ;  /* 0x0000005c025c7220 */ /* 0x040fe20000410000 */
[----:B------:R-:W-:Y:S02]  /*11340*/  FMUL.FTZ R93, R2, R93 ;  /* 0x0000005d025d7220 */ /* 0x000fe40000410000 */
[C---:B---3--:R-:W-:Y:S01]  /*11350*/  HMMA.16816.F32.BF16 R28, R160.reuse, R156, R28 ;  /* 0x0000009ca01c723c */ /* 0x048fe2000004181c */
[----:B------:R-:W-:Y:S01]  /*11360*/  MUFU.EX2 R209, R209 ;  /* 0x000000d100d17308 */ /* 0x000fe20000000800 */
[----:B------:R-:W1:Y:S01]  /*11370*/  LDSM.16.MT88.4 R136, [R232+0x12000] ;  /* 0x01200000e888783b */ /* 0x000e620000004200 */
[C---:B------:R-:W-:Y:S01]  /*11380*/  FMUL.FTZ R94, R0.reuse, R94 ;  /* 0x0000005e005e7220 */ /* 0x040fe20000410000 */
[----:B------:R-:W-:Y:S01]  /*11390*/  FMUL.FTZ R95, R0, R95 ;  /* 0x0000005f005f7220 */ /* 0x000fe20000410000 */
[C---:B------:R-:W-:Y:S01]  /*113a0*/  FMUL.FTZ R96, R2.reuse, R96 ;  /* 0x0000006002607220 */ /* 0x040fe20000410000 */
[C---:B------:R-:W-:Y:S05]  /*113b0*/  HMMA.16816.F32.BF16 R32, R160.reuse, R158, R32 ;  /* 0x0000009ea020723c */ /* 0x040fea0000041820 */
[----:B------:R-:W-:Y:S01]  /*113c0*/  MUFU.EX2 R210, R210 ;  /* 0x000000d200d27308 */ /* 0x000fe20000000800 */
[----:B------:R-:W-:Y:S01]  /*113d0*/  LDSM.16.MT88.4 R156, [R234+0x12800] ;  /* 0x01280000ea9c783b */ /* 0x000fe20000004200 */
[----:B------:R-:W-:Y:S01]  /*113e0*/  FMUL.FTZ R97, R2, R97 ;  /* 0x0000006102617220 */ /* 0x000fe20000410000 */
[C---:B----4-:R-:W-:Y:S03]  /*113f0*/  HMMA.16816.F32.BF16 R36, R160.reuse, R148, R36 ;  /* 0x00000094a024723c */ /* 0x050fe60000041824 */
[C---:B------:R-:W-:Y:S03]  /*11400*/  FMUL.FTZ R98, R0.reuse, R98 ;  /* 0x0000006200627220 */ /* 0x040fe60000410000 */
[C---:B------:R-:W-:Y:S01]  /*11410*/  HMMA.16816.F32.BF16 R40, R160.reuse, R150, R40 ;  /* 0x00000096a028723c */ /* 0x040fe20000041828 */
[----:B------:R-:W-:Y:S01]  /*11420*/  LDSM.16.MT88.4 R148, [R232+0x10800] ;  /* 0x01080000e894783b */ /* 0x000fe20000004200 */
[----:B------:R-:W-:Y:S03]  /*11430*/  MUFU.EX2 R212, R212 ;  /* 0x000000d400d47308 */ /* 0x000fe60000000800 */
[----:B------:R-:W-:Y:S01]  /*11440*/  FMUL.FTZ R99, R0, R99 ;  /* 0x0000006300637220 */ /* 0x000fe20000410000 */
[C---:B--2---:R-:W-:Y:S05]  /*11450*/  HMMA.16816.F32.BF16 R44, R160.reuse, R140, R44 ;  /* 0x0000008ca02c723c */ /* 0x044fea000004182c */
[C---:B------:R-:W-:Y:S01]  /*11460*/  FMUL.FTZ R100, R2.reuse, R100 ;  /* 0x0000006402647220 */ /* 0x040fe20000410000 */
[C---:B------:R-:W-:Y:S01]  /*11470*/  HMMA.16816.F32.BF16 R48, R160.reuse, R142, R48 ;  /* 0x0000008ea030723c */ /* 0x040fe20000041830 */
[----:B------:R-:W2:Y:S04]  /*11480*/  LDSM.16.MT88.4 R140, [R236+0x14000] ;  /* 0x01400000ec8c783b */ /* 0x000ea80000004200 */
[----:B------:R-:W-:Y:S01]  /*11490*/  FMUL.FTZ R101, R2, R101 ;  /* 0x0000006502657220 */ /* 0x000fe20000410000 */
[C---:B------:R-:W-:Y:S05]  /*114a0*/  HMMA.16816.F32.BF16 R52, R160.reuse, R132, R52 ;  /* 0x00000084a034723c */ /* 0x040fea0000041834 */
[C---:B------:R-:W-:Y:S01]  /*114b0*/  FMUL.FTZ R102, R0.reuse, R102 ;  /* 0x0000006600667220 */ /* 0x040fe20000410000 */
[C---:B------:R-:W-:Y:S01]  /*114c0*/  HMMA.16816.F32.BF16 R56, R160.reuse, R134, R56 ;  /* 0x00000086a038723c */ /* 0x040fe20000041838 */
[----:B------:R-:W3:Y:S04]  /*114d0*/  LDSM.16.MT88.4 R132, [R234+0x14000] ;  /* 0x01400000ea84783b */ /* 0x000ee80000004200 */
[----:B------:R-:W-:Y:S01]  /*114e0*/  FMUL.FTZ R103, R0, R103 ;  /* 0x0000006700677220 */ /* 0x000fe20000410000 */
[C---:B-1----:R-:W-:Y:S05]  /*114f0*/  HMMA.16816.F32.BF16 R60, R160.reuse, R136, R60 ;  /* 0x00000088a03c723c */ /* 0x042fea000004183c */
[C---:B------:R-:W-:Y:S01]  /*11500*/  FMUL.FTZ R104, R2.reuse, R104 ;  /* 0x0000006802687220 */ /* 0x040fe20000410000 */
[C---:B------:R-:W-:Y:S01]  /*11510*/  HMMA.16816.F32.BF16 R64, R160.reuse, R138, R64 ;  /* 0x0000008aa040723c */ /* 0x040fe20000041840 */
[----:B------:R-:W1:Y:S04]  /*11520*/  LDSM.16.MT88.4 R136, [R233+0x14000] ;  /* 0x01400000e988783b */ /* 0x000e680000004200 */
        /* <DEDUP_REMOVED lines=10> */
[C---:B--2---:R-:W-:Y:S03]  /*115d0*/  HMMA.16816.F32.BF16 R68, R160.reuse, R140, R68 ;  /* 0x0000008ca044723c */ /* 0x044fe60000041844 */
[----:B------:R-:W-:Y:S01]  /*115e0*/  FMUL.FTZ R115, R0, R115 ;  /* 0x0000007300737220 */ /* 0x000fe20000410000 */
[C---:B------:R-:W-:Y:S01]  /*115f0*/  FMUL.FTZ R116, R2.reuse, R116 ;  /* 0x0000007402747220 */ /* 0x040fe20000410000 */
[----:B------:R-:W-:Y:S01]  /*11600*/  FMUL.FTZ R117, R2, R117 ;  /* 0x0000007502757220 */ /* 0x000fe20000410000 */
[C---:B------:R-:W-:Y:S01]  /*11610*/  HMMA.16816.F32.BF16 R72, R160.reuse, R142, R72 ;  /* 0x0000008ea048723c */ /* 0x040fe20000041848 */
[----:B------:R-:W2:Y:S04]  /*11620*/  LDSM.16.MT88.4 R140, [R232+0x14000] ;  /* 0x01400000e88c783b */ /* 0x000ea80000004200 */
[C---:B------:R-:W-:Y:S01]  /*11630*/  FMUL.FTZ R118, R0.reuse, R118 ;  /* 0x0000007600767220 */ /* 0x040fe20000410000 */
[C---:B---3--:R-:W-:Y:S05]  /*11640*/  HMMA.16816.F32.BF16 R76, R160.reuse, R132, R76 ;  /* 0x00000084a04c723c */ /* 0x048fea000004184c */
[----:B------:R-:W-:Y:S01]  /*11650*/  FMUL.FTZ R119, R0, R119 ;  /* 0x0000007700777220 */ /* 0x000fe20000410000 */
[C---:B------:R-:W-:Y:S01]  /*11660*/  HMMA.16816.F32.BF16 R80, R160.reuse, R134, R80 ;  /* 0x00000086a050723c */ /* 0x040fe20000041850 */
[----:B------:R-:W3:Y:S04]  /*11670*/  LDSM.16.MT88.4 R132, [R236+0x16000] ;  /* 0x01600000ec84783b */ /* 0x000ee80000004200 */
[C---:B------:R-:W-:Y:S01]  /*11680*/  FMUL.FTZ R120, R2.reuse, R120 ;  /* 0x0000007802787220 */ /* 0x040fe20000410000 */
[C---:B-1----:R-:W-:Y:S05]  /*11690*/  HMMA.16816.F32.BF16 R84, R160.reuse, R136, R84 ;  /* 0x00000088a054723c */ /* 0x042fea0000041854 */
[----:B------:R-:W-:Y:S01]  /*116a0*/  FMUL.FTZ R121, R2, R121 ;  /* 0x0000007902797220 */ /* 0x000fe20000410000 */
[C---:B------:R-:W-:Y:S01]  /*116b0*/  HMMA.16816.F32.BF16 R88, R160.reuse, R138, R88 ;  /* 0x0000008aa058723c */ /* 0x040fe20000041858 */
[----:B------:R-:W1:Y:S04]  /*116c0*/  LDSM.16.MT88.4 R136, [R234+0x16000] ;  /* 0x01600000ea88783b */ /* 0x000e680000004200 */
[C---:B------:R-:W-:Y:S01]  /*116d0*/  FMUL.FTZ R122, R0.reuse, R122 ;  /* 0x0000007a007a7220 */ /* 0x040fe20000410000 */
[----:B------:R-:W-:Y:S01]  /*116e0*/  FMUL.FTZ R123, R0, R123 ;  /* 0x0000007b007b7220 */ /* 0x000fe20000410000 */
[--C-:B------:R-:W-:Y:S01]  /*116f0*/  FFMA.FTZ R205, R205, UR4, -R181.reuse ;  /* 0x00000004cdcd7c23 */ /* 0x100fe200080108b5 */
[--C-:B------:R-:W-:Y:S03]  /*11700*/  FFMA.FTZ R207, R207, UR4, -R180.reuse ;  /* 0x00000004cfcf7c23 */ /* 0x100fe600080108b4 */
[--C-:B------:R-:W-:Y:S01]  /*11710*/  FFMA.FTZ R211, R211, UR4, -R180.reuse ;  /* 0x00000004d3d37c23 */ /* 0x100fe200080108b4 */
[C---:B------:R-:W-:Y:S01]  /*11720*/  FMUL.FTZ R124, R2.reuse, R124 ;  /* 0x0000007c027c7220 */ /* 0x040fe20000410000 */
[----:B------:R-:W-:Y:S01]  /*11730*/  FMUL.FTZ R125, R2, R125 ;  /* 0x0000007d027d7220 */ /* 0x000fe20000410000 */
[C---:B------:R-:W-:Y:S01]  /*11740*/  FMUL.FTZ R126, R0.reuse, R126 ;  /* 0x0000007e007e7220 */ /* 0x040fe20000410000 */
[----:B------:R-:W-:Y:S01]  /*11750*/  FMUL.FTZ R127, R0, R127 ;  /* 0x0000007f007f7220 */ /* 0x000fe20000410000 */
[C---:B------:R-:W-:Y:S01]  /*11760*/  FMUL.FTZ R128, R2.reuse, R128 ;  /* 0x0000008002807220 */ /* 0x040fe20000410000 */
[C---:B--2---:R-:W-:Y:S01]  /*11770*/  HMMA.16816.F32.BF16 R92, R160.reuse, R140, R92 ;  /* 0x0000008ca05c723c */ /* 0x044fe2000004185c */
[----:B------:R-:W2:Y:S02]  /*11780*/  MUFU.EX2 R205, R205 ;  /* 0x000000cd00cd7308 */ /* 0x000ea40000000800 */
[----:B------:R-:W-:Y:S01]  /*11790*/  FMUL.FTZ R129, R2, R129 ;  /* 0x0000008102817220 */ /* 0x000fe20000410000 */
[C---:B------:R-:W-:Y:S01]  /*117a0*/  FMUL.FTZ R130, R0.reuse, R130 ;  /* 0x0000008200827220 */ /* 0x040fe20000410000 */
[----:B------:R-:W-:Y:S01]  /*117b0*/  FMUL.FTZ R131, R0, R131 ;  /* 0x0000008300837220 */ /* 0x000fe20000410000 */
[C---:B------:R-:W-:Y:S01]  /*117c0*/  HMMA.16816.F32.BF16 R96, R160.reuse, R142, R96 ;  /* 0x0000008ea060723c */ /* 0x040fe20000041860 */
[----:B------:R-:W4:Y:S04]  /*117d0*/  LDSM.16.MT88.4 R140, [R233+0x16000] ;  /* 0x01600000e98c783b */ /* 0x000f280000004200 */
[----:B------:R-:W5:Y:S01]  /*117e0*/  MUFU.EX2 R207, R207 ;  /* 0x000000cf00cf7308 */ /* 0x000f620000000800 */
[--C-:B------:R-:W-:Y:S01]  /*117f0*/  FFMA.FTZ R214, R214, UR4, -R181.reuse ;  /* 0x00000004d6d67c23 */ /* 0x100fe200080108b5 */
[C---:B---3--:R-:W-:Y:S04]  /*11800*/  HMMA.16816.F32.BF16 R100, R160.reuse, R132, R100 ;  /* 0x00000084a064723c */ /* 0x048fe80000041864 */
[--C-:B------:R-:W-:Y:S02]  /*11810*/  FFMA.FTZ R215, R215, UR4, -R180.reuse ;  /* 0x00000004d7d77c23 */ /* 0x100fe400080108b4 */
[C---:B------:R-:W-:Y:S01]  /*11820*/  HMMA.16816.F32.BF16 R104, R160.reuse, R134, R104 ;  /* 0x00000086a068723c */ /* 0x040fe20000041868 */
[----:B------:R-:W3:Y:S01]  /*11830*/  LDSM.16.MT88.4 R132, [R232+0x16000] ;  /* 0x01600000e884783b */ /* 0x000ee20000004200 */
[----:B------:R-:W-:Y:S03]  /*11840*/  MUFU.EX2 R214, R214 ;  /* 0x000000d600d67308 */ /* 0x000fe60000000800 */
[--C-:B------:R-:W-:Y:S01]  /*11850*/  FFMA.FTZ R213, R213, UR4, -R180.reuse ;  /* 0x00000004d5d57c23 */ /* 0x100fe200080108b4 */
[C---:B-1----:R-:W-:Y:S06]  /*11860*/  HMMA.16816.F32.BF16 R108, R160.reuse, R136, R108 ;  /* 0x00000088a06c723c */ /* 0x042fec000004186c */
[----:B------:R-:W1:Y:S01]  /*11870*/  MUFU.EX2 R211, R211 ;  /* 0x000000d300d37308 */ /* 0x000e620000000800 */
[--C-:B------:R-:W-:Y:S01]  /*11880*/  FFMA.FTZ R206, R206, UR4, -R181.reuse ;  /* 0x00000004cece7c23 */ /* 0x100fe200080108b5 */
[C---:B------:R-:W-:Y:S01]  /*11890*/  HMMA.16816.F32.BF16 R112, R160.reuse, R138, R112 ;  /* 0x0000008aa070723c */ /* 0x040fe20000041870 */
[----:B------:R-:W1:Y:S02]  /*118a0*/  LDSM.16.MT88.4 R136, [R236+0x10800] ;  /* 0x01080000ec88783b */ /* 0x000e640000004200 */
[--C-:B------:R-:W-:Y:S01]  /*118b0*/  FFMA.FTZ R202, R202, UR4, -R181.reuse ;  /* 0x00000004caca7c23 */ /* 0x100fe200080108b5 */
[--C-:B------:R-:W-:Y:S01]  /*118c0*/  FFMA.FTZ R203, R203, UR4, -R180.reuse ;  /* 0x00000004cbcb7c23 */ /* 0x100fe200080108b4 */
[--C-:B------:R-:W-:Y:S01]  /*118d0*/  FFMA.FTZ R201, R201, UR4, -R180.reuse ;  /* 0x00000004c9c97c23 */ /* 0x100fe200080108b4 */
[--C-:B------:R-:W-:Y:S02]  /*118e0*/  FFMA.FTZ R198, R198, UR4, -R181.reuse ;  /* 0x00000004c6c67c23 */ /* 0x100fe400080108b5 */
[----:B------:R-:W-:Y:S03]  /*118f0*/  MUFU.EX2 R215, R215 ;  /* 0x000000d700d77308 */ /* 0x000fe60000000800 */
[----:B------:R-:W-:Y:S01]  /*11900*/  FFMA.FTZ R181, R199, UR4, -R181 ;  /* 0x00000004c7b57c23 */ /* 0x000fe200080108b5 */
[--C-:B------:R-:W-:Y:S01]  /*11910*/  FFMA.FTZ R166, R166, UR4, -R180.reuse ;  /* 0x00000004a6a67c23 */ /* 0x100fe200080108b4 */
[----:B------:R-:W-:Y:S01]  /*11920*/  FFMA.FTZ R180, R165, UR4, -R180 ;  /* 0x00000004a5b47c23 */ /* 0x000fe200080108b4 */
[C---:B----4-:R-:W-:Y:S04]  /*11930*/  HMMA.16816.F32.BF16 R116, R160.reuse, R140, R116 ;  /* 0x0000008ca074723c */ /* 0x050fe80000041874 */
[----:B------:R-:W-:Y:S02]  /*11940*/  MUFU.EX2 R199, R181 ;  /* 0x000000b500c77308 */ /* 0x000fe40000000800 */
[C---:B------:R-:W-:Y:S01]  /*11950*/  HMMA.16816.F32.BF16 R120, R160.reuse, R142, R120 ;  /* 0x0000008ea078723c */ /* 0x040fe20000041878 */
[----:B------:R-:W4:Y:S07]  /*11960*/  LDSM.16.MT88.4 R140, [R234+0x10800] ;  /* 0x01080000ea8c783b */ /* 0x000f2e0000004200 */
[----:B------:R1:W-:Y:S01]  /*11970*/  MUFU.EX2 R165, R180 ;  /* 0x000000b400a57308 */ /* 0x0003e20000000800 */
[C---:B---3--:R-:W-:Y:S09]  /*11980*/  HMMA.16816.F32.BF16 R124, R160.reuse, R132, R124 ;  /* 0x00000084a07c723c */ /* 0x048ff2000004187c */
[----:B------:R-:W3:Y:S01]  /*11990*/  MUFU.EX2 R213, R213 ;  /* 0x000000d500d57308 */ /* 0x000ee20000000800 */
[----:B------:R-:W-:Y:S01]  /*119a0*/  HMMA.16816.F32.BF16 R128, R160, R134, R128 ;  /* 0x00000086a080723c */ /* 0x000fe20000041880 */
[----:B------:R-:W3:Y:S02]  /*119b0*/  LDSM.16.MT88.4 R160, [R232+0x12800] ;  /* 0x01280000e8a0783b */ /* 0x000ee40000004200 */
[----:B--2---:R-:W-:Y:S02]  /*119c0*/  F2FP.BF16.F32.PACK_AB R132, R205, R200 ;  /* 0x000000c8cd84723e */ /* 0x004fe400000010ff */
[----:B-----5:R-:W-:Y:S04]  /*119d0*/  F2FP.BF16.F32.PACK_AB R133, R207, R204 ;  /* 0x000000cccf85723e */ /* 0x020fe800000010ff */
[----:B------:R-:W-:Y:S01]  /*119e0*/  MUFU.EX2 R206, R206 ;  /* 0x000000ce00ce7308 */ /* 0x000fe20000000800 */
[----:B-1----:R-:W-:Y:S01]  /*119f0*/  LDSM.16.MT88.4 R180, [R234+0x13800] ;  /* 0x01380000eab4783b */ /* 0x002fe20000004200 */
[----:B------:R-:W-:Y:S02]  /*11a00*/  F2FP.BF16.F32.PACK_AB R134, R209, R208 ;  /* 0x000000d0d186723e */ /* 0x000fe400000010ff */
[----:B------:R-:W-:Y:S06]  /*11a10*/  F2FP.BF16.F32.PACK_AB R135, R210, R211 ;  /* 0x000000d3d287723e */ /* 0x000fec00000010ff */
[----:B------:R-:W1:Y:S01]  /*11a20*/  MUFU.EX2 R202, R202 ;  /* 0x000000ca00ca7308 */ /* 0x000e620000000800 */
[C---:B------:R-:W-:Y:S09]  /*11a30*/  HMMA.16816.F32.BF16 R4, R132.reuse, R136, R4 ;  /* 0x000000888404723c */ /* 0x040ff20000041804 */
[----:B------:R-:W-:Y:S01]  /*11a40*/  MUFU.EX2 R203, R203 ;  /* 0x000000cb00cb7308 */ /* 0x000fe20000000800 */
[C---:B------:R-:W-:Y:S01]  /*11a50*/  HMMA.16816.F32.BF16 R8, R132.reuse, R138, R8 ;  /* 0x0000008a8408723c */ /* 0x040fe20000041808 */
[----:B------:R-:W2:Y:S05]  /*11a60*/  LDSM.16.MT88.4 R136, [R234+0x14800] ;  /* 0x01480000ea88783b */ /* 0x000eaa0000004200 */
[C---:B----4-:R-:W-:Y:S03]  /*11a70*/  HMMA.16816.F32.BF16 R12, R132.reuse, R140, R12 ;  /* 0x0000008c840c723c */ /* 0x050fe6000004180c */
[----:B------:R-:W4:Y:S03]  /*11a80*/  MUFU.EX2 R201, R201 ;  /* 0x000000c900c97308 */ /* 0x000f260000000800 */
[C---:B------:R-:W-:Y:S01]  /*11a90*/  HMMA.16816.F32.BF16 R16, R132.reuse, R142, R16 ;  /* 0x0000008e8410723c */ /* 0x040fe20000041810 */
[----:B------:R-:W5:Y:S06]  /*11aa0*/  LDSM.16.MT88.4 R140, [R233+0x14800] ;  /* 0x01480000e98c783b */ /* 0x000f6c0000004200 */
[----:B------:R-:W4:Y:S01]  /*11ab0*/  MUFU.EX2 R198, R198 ;  /* 0x000000c600c67308 */ /* 0x000f220000000800 */
[C---:B------:R-:W-:Y:S09]  /*11ac0*/  HMMA.16816.F32.BF16 R20, R132.reuse, R144, R20 ;  /* 0x000000908414723c */ /* 0x040ff20000041814 */
[----:B------:R-:W4:Y:S01]  /*11ad0*/  MUFU.EX2 R166, R166 ;  /* 0x000000a600a67308 */ /* 0x000f220000000800 */
[C---:B------:R-:W-:Y:S01]  /*11ae0*/  HMMA.16816.F32.BF16 R24, R132.reuse, R146, R24 ;  /* 0x000000928418723c */ /* 0x040fe20000041818 */
[----:B------:R-:W1:Y:S05]  /*11af0*/  LDSM.16.MT88.4 R144, [R232+0x14800] ;  /* 0x01480000e890783b */ /* 0x000e6a0000004200 */
[C---:B------:R-:W-:Y:S06]  /*11b00*/  HMMA.16816.F32.BF16 R28, R132.reuse, R148, R28 ;  /* 0x00000094841c723c */ /* 0x040fec000004181c */
[C---:B------:R-:W-:Y:S01]  /*11b10*/  HMMA.16816.F32.BF16 R32, R132.reuse, R150, R32 ;  /* 0x000000968420723c */ /* 0x040fe20000041820 */
[----:B------:R-:W4:Y:S05]  /*11b20*/  LDSM.16.MT88.4 R148, [R236+0x16800] ;  /* 0x01680000ec94783b */ /* 0x000f2a0000004200 */
[C---:B------:R-:W-:Y:S06]  /*11b30*/  HMMA.16816.F32.BF16 R36, R132.reuse, R152, R36 ;  /* 0x000000988424723c */ /* 0x040fec0000041824 */
[C---:B------:R-:W-:Y:S01]  /*11b40*/  HMMA.16816.F32.BF16 R40, R132.reuse, R154, R40 ;  /* 0x0000009a8428723c */ /* 0x040fe20000041828 */
[----:B------:R-:W4:Y:S05]  /*11b50*/  LDSM.16.MT88.4 R152, [R234+0x16800] ;  /* 0x01680000ea98783b */ /* 0x000f2a0000004200 */
[C---:B------:R-:W-:Y:S06]  /*11b60*/  HMMA.16816.F32.BF16 R44, R132.reuse, R156, R44 ;  /* 0x0000009c842c723c */ /* 0x040fec000004182c */
[C---:B------:R-:W-:Y:S01]  /*11b70*/  HMMA.16816.F32.BF16 R48, R132.reuse, R158, R48 ;  /* 0x0000009e8430723c */ /* 0x040fe20000041830 */
[----:B------:R-:W-:Y:S05]  /*11b80*/  LDSM.16.MT88.4 R156, [R232+0x11000] ;  /* 0x01100000e89c783b */ /* 0x000fea0000004200 */
[C---:B------:R-:W-:Y:S06]  /*11b90*/  HMMA.16816.F32.BF16 R52, R132.reuse, R168, R52 ;  /* 0x000000a88434723c */ /* 0x040fec0000041834 */
[C---:B------:R-:W-:Y:S01]  /*11ba0*/  HMMA.16816.F32.BF16 R56, R132.reuse, R170, R56 ;  /* 0x000000aa8438723c */ /* 0x040fe20000041838 */
[----:B------:R-:W-:Y:S05]  /*11bb0*/  LDSM.16.MT88.4 R168, [R234+0x13000] ;  /* 0x01300000eaa8783b */ /* 0x000fea0000004200 */
[C---:B---3--:R-:W-:Y:S06]  /*11bc0*/  HMMA.16816.F32.BF16 R60, R132.reuse, R160, R60 ;  /* 0x000000a0843c723c */ /* 0x048fec000004183c */
[C---:B------:R-:W-:Y:S01]  /*11bd0*/  HMMA.16816.F32.BF16 R64, R132.reuse, R162, R64 ;  /* 0x000000a28440723c */ /* 0x040fe20000041840 */
[----:B------:R-:W-:Y:S05]  /*11be0*/  LDSM.16.MT88.4 R160, [R236+0x13000] ;  /* 0x01300000eca0783b */ /* 0x000fea0000004200 */
[C---:B------:R-:W-:Y:S06]  /*11bf0*/  HMMA.16816.F32.BF16 R68, R132.reuse, R172, R68 ;  /* 0x000000ac8444723c */ /* 0x040fec0000041844 */
[C---:B------:R-:W-:Y:S01]  /*11c00*/  HMMA.16816.F32.BF16 R72, R132.reuse, R174, R72 ;  /* 0x000000ae8448723c */ /* 0x040fe20000041848 */
[----:B------:R-:W-:Y:S05]  /*11c10*/  LDSM.16.MT88.4 R172, [R232+0x13000] ;  /* 0x01300000e8ac783b */ /* 0x000fea0000004200 */
[C---:B--2---:R-:W-:Y:S06]  /*11c20*/  HMMA.16816.F32.BF16 R76, R132.reuse, R136, R76 ;  /* 0x00000088844c723c */ /* 0x044fec000004184c */
[C---:B------:R-:W-:Y:S01]  /*11c30*/  HMMA.16816.F32.BF16 R80, R132.reuse, R138, R80 ;  /* 0x0000008a8450723c */ /* 0x040fe20000041850 */
[----:B------:R-:W2:Y:S05]  /*11c40*/  LDSM.16.MT88.4 R136, [R233+0x16800] ;  /* 0x01680000e988783b */ /* 0x000eaa0000004200 */
[C---:B-----5:R-:W-:Y:S06]  /*11c50*/  HMMA.16816.F32.BF16 R84, R132.reuse, R140, R84 ;  /* 0x0000008c8454723c */ /* 0x060fec0000041854 */
[C---:B------:R-:W-:Y:S01]  /*11c60*/  HMMA.16816.F32.BF16 R88, R132.reuse, R142, R88 ;  /* 0x0000008e8458723c */ /* 0x040fe20000041858 */
[----:B------:R-:W3:Y:S05]  /*11c70*/  LDSM.16.MT88.4 R140, [R232+0x16800] ;  /* 0x01680000e88c783b */ /* 0x000eea0000004200 */
[C---:B-1----:R-:W-:Y:S06]  /*11c80*/  HMMA.16816.F32.BF16 R92, R132.reuse, R144, R92 ;  /* 0x00000090845c723c */ /* 0x042fec000004185c */
[C---:B------:R-:W-:Y:S01]  /*11c90*/  HMMA.16816.F32.BF16 R96, R132.reuse, R146, R96 ;  /* 0x000000928460723c */ /* 0x040fe20000041860 */
[----:B------:R-:W1:Y:S05]  /*11ca0*/  LDSM.16.MT88.4 R144, [R236+0x11000] ;  /* 0x01100000ec90783b */ /* 0x000e6a0000004200 */
[C---:B----4-:R-:W-:Y:S06]  /*11cb0*/  HMMA.16816.F32.BF16 R100, R132.reuse, R148, R100 ;  /* 0x000000948464723c */ /* 0x050fec0000041864 */
[C---:B------:R-:W-:Y:S01]  /*11cc0*/  HMMA.16816.F32.BF16 R104, R132.reuse, R150, R104 ;  /* 0x000000968468723c */ /* 0x040fe20000041868 */
[----:B------:R-:W4:Y:S05]  /*11cd0*/  LDSM.16.MT88.4 R148, [R234+0x11000] ;  /* 0x01100000ea94783b */ /* 0x000f2a0000004200 */
[C---:B------:R-:W-:Y:S06]  /*11ce0*/  HMMA.16816.F32.BF16 R108, R132.reuse, R152, R108 ;  /* 0x00000098846c723c */ /* 0x040fec000004186c */
[C---:B------:R-:W-:Y:S01]  /*11cf0*/  HMMA.16816.F32.BF16 R112, R132.reuse, R154, R112 ;  /* 0x0000009a8470723c */ /* 0x040fe20000041870 */
[----:B------:R-:W5:Y:S05]  /*11d00*/  LDSM.16.MT88.4 R152, [R233+0x11000] ;  /* 0x01100000e998783b */ /* 0x000f6a0000004200 */
[C---:B--2---:R-:W-:Y:S06]  /*11d10*/  HMMA.16816.F32.BF16 R116, R132.reuse, R136, R116 ;  /* 0x000000888474723c */ /* 0x044fec0000041874 */
[C---:B------:R-:W-:Y:S01]  /*11d20*/  HMMA.16816.F32.BF16 R120, R132.reuse, R138, R120 ;  /* 0x0000008a8478723c */ /* 0x040fe20000041878 */
[----:B------:R-:W2:Y:S05]  /*11d30*/  LDSM.16.MT88.4 R136, [R233+0x13000] ;  /* 0x01300000e988783b */ /* 0x000eaa0000004200 */
[C---:B---3--:R-:W-:Y:S06]  /*11d40*/  HMMA.16816.F32.BF16 R124, R132.reuse, R140, R124 ;  /* 0x0000008c847c723c */ /* 0x048fec000004187c */
[----:B------:R-:W-:Y:S01]  /*11d50*/  HMMA.16816.F32.BF16 R128, R132, R142, R128 ;  /* 0x0000008e8480723c */ /* 0x000fe20000041880 */
[----:B------:R-:W3:Y:S06]  /*11d60*/  LDSM.16.MT88.4 R140, [R236+0x15000] ;  /* 0x01500000ec8c783b */ /* 0x000eec0000004200 */
[----:B------:R-:W-:Y:S04]  /*11d70*/  F2FP.BF16.F32.PACK_AB R133, R187, R184 ;  /* 0x000000b8bb85723e */ /* 0x000fe800000010ff */
[----:B------:R-:W-:Y:S02]  /*11d80*/  F2FP.BF16.F32.PACK_AB R134, R214, R185 ;  /* 0x000000b9d686723e */ /* 0x000fe400000010ff */
[----:B------:R-:W-:Y:S02]  /*11d90*/  F2FP.BF16.F32.PACK_AB R132, R167, R212 ;  /* 0x000000d4a784723e */ /* 0x000fe400000010ff */
[----:B------:R-:W-:Y:S07]  /*11da0*/  F2FP.BF16.F32.PACK_AB R135, R213, R215 ;  /* 0x000000d7d587723e */ /* 0x000fee00000010ff */
[C---:B-1----:R-:W-:Y:S06]  /*11db0*/  HMMA.16816.F32.BF16 R4, R132.reuse, R144, R4 ;  /* 0x000000908404723c */ /* 0x042fec0000041804 */
[C---:B------:R-:W-:Y:S01]  /*11dc0*/  HMMA.16816.F32.BF16 R8, R132.reuse, R146, R8 ;  /* 0x000000928408723c */ /* 0x040fe20000041808 */
[----:B------:R-:W1:Y:S05]  /*11dd0*/  LDSM.16.MT88.4 R144, [R233+0x15000] ;  /* 0x01500000e990783b */ /* 0x000e6a0000004200 */
[C---:B----4-:R-:W-:Y:S06]  /*11de0*/  HMMA.16816.F32.BF16 R12, R132.reuse, R148, R12 ;  /* 0x00000094840c723c */ /* 0x050fec000004180c */
[C---:B------:R-:W-:Y:S01]  /*11df0*/  HMMA.16816.F32.BF16 R16, R132.reuse, R150, R16 ;  /* 0x000000968410723c */ /* 0x040fe20000041810 */
[----:B------:R-:W4:Y:S05]  /*11e00*/  LDSM.16.MT88.4 R148, [R232+0x15000] ;  /* 0x01500000e894783b */ /* 0x000f2a0000004200 */
[C---:B-----5:R-:W-:Y:S06]  /*11e10*/  HMMA.16816.F32.BF16 R20, R132.reuse, R152, R20 ;  /* 0x000000988414723c */ /* 0x060fec0000041814 */
[C---:B------:R-:W-:Y:S01]  /*11e20*/  HMMA.16816.F32.BF16 R24, R132.reuse, R154, R24 ;  /* 0x0000009a8418723c */ /* 0x040fe20000041818 */
[----:B------:R-:W-:Y:S05]  /*11e30*/  LDSM.16.MT88.4 R152, [R233+0x17000] ;  /* 0x01700000e998783b */ /* 0x000fea0000004200 */
[C---:B------:R-:W-:Y:S06]  /*11e40*/  HMMA.16816.F32.BF16 R28, R132.reuse, R156, R28 ;  /* 0x0000009c841c723c */ /* 0x040fec000004181c */
[C---:B------:R-:W-:Y:S01]  /*11e50*/  HMMA.16816.F32.BF16 R32, R132.reuse, R158, R32 ;  /* 0x0000009e8420723c */ /* 0x040fe20000041820 */
[----:B------:R-:W-:Y:S05]  /*11e60*/  LDSM.16.MT88.4 R156, [R236+0x11800] ;  /* 0x01180000ec9c783b */ /* 0x000fea0000004200 */
[C---:B------:R-:W-:Y:S06]  /*11e70*/  HMMA.16816.F32.BF16 R36, R132.reuse, R160, R36 ;  /* 0x000000a08424723c */ /* 0x040fec0000041824 */
[C---:B------:R-:W-:Y:S06]  /*11e80*/  HMMA.16816.F32.BF16 R40, R132.reuse, R162, R40 ;  /* 0x000000a28428723c */ /* 0x040fec0000041828 */
[C---:B------:R-:W-:Y:S06]  /*11e90*/  HMMA.16816.F32.BF16 R44, R132.reuse, R168, R44 ;  /* 0x000000a8842c723c */ /* 0x040fec000004182c */
[C---:B------:R-:W-:Y:S05]  /*11ea0*/  HMMA.16816.F32.BF16 R48, R132.reuse, R170, R48 ;  /* 0x000000aa8430723c */ /* 0x040fea0000041830 */
[----:B------:R-:W-:Y:S01]  /*11eb0*/  F2FP.BF16.F32.PACK_AB R168, R202, R206 ;  /* 0x000000cecaa8723e */ /* 0x000fe200000010ff */
[C---:B--2---:R-:W-:Y:S05]  /*11ec0*/  HMMA.16816.F32.BF16 R52, R132.reuse, R136, R52 ;  /* 0x000000888434723c */ /* 0x044fea0000041834 */
[----:B------:R-:W-:Y:S01]  /*11ed0*/  F2FP.BF16.F32.PACK_AB R169, R201, R203 ;  /* 0x000000cbc9a9723e */ /* 0x000fe200000010ff */
[C---:B------:R-:W-:Y:S01]  /*11ee0*/  HMMA.16816.F32.BF16 R56, R132.reuse, R138, R56 ;  /* 0x0000008a8438723c */ /* 0x040fe20000041838 */
[----:B------:R-:W2:Y:S04]  /*11ef0*/  LDSM.16.MT88.4 R136, [R236+0x17000] ;  /* 0x01700000ec88783b */ /* 0x000ea80000004200 */
[----:B------:R-:W-:Y:S01]  /*11f00*/  F2FP.BF16.F32.PACK_AB R170, R199, R198 ;  /* 0x000000c6c7aa723e */ /* 0x000fe200000010ff */
[C---:B------:R-:W-:Y:S05]  /*11f10*/  HMMA.16816.F32.BF16 R60, R132.reuse, R172, R60 ;  /* 0x000000ac843c723c */ /* 0x040fea000004183c */
[----:B------:R-:W-:Y:S01]  /*11f20*/  F2FP.BF16.F32.PACK_AB R171, R165, R166 ;  /* 0x000000a6a5ab723e */ /* 0x000fe200000010ff */
        /* <DEDUP_REMOVED lines=15> */
[C---:B------:R-:W-:Y:S06]  /*12020*/  HMMA.16816.F32.BF16 R104, R132.reuse, R138, R104 ;  /* 0x0000008a8468723c */ /* 0x040fec0000041868 */
[C---:B---3--:R-:W-:Y:S06]  /*12030*/  HMMA.16816.F32.BF16 R108, R132.reuse, R140, R108 ;  /* 0x0000008c846c723c */ /* 0x048fec000004186c */
[C---:B------:R-:W-:Y:S01]  /*12040*/  HMMA.16816.F32.BF16 R112, R132.reuse, R142, R112 ;  /* 0x0000008e8470723c */ /* 0x040fe20000041870 */
[----:B------:R-:W2:Y:S05]  /*12050*/  LDSM.16.MT88.4 R140, [R233+0x11800] ;  /* 0x01180000e98c783b */ /* 0x000eaa0000004200 */
[C---:B------:R-:W-:Y:S06]  /*12060*/  HMMA.16816.F32.BF16 R116, R132.reuse, R152, R116 ;  /* 0x000000988474723c */ /* 0x040fec0000041874 */
[C---:B------:R-:W-:Y:S06]  /*12070*/  HMMA.16816.F32.BF16 R120, R132.reuse, R154, R120 ;  /* 0x0000009a8478723c */ /* 0x040fec0000041878 */
[C---:B-1----:R-:W-:Y:S06]  /*12080*/  HMMA.16816.F32.BF16 R124, R132.reuse, R144, R124 ;  /* 0x00000090847c723c */ /* 0x042fec000004187c */
[----:B------:R-:W-:Y:S06]  /*12090*/  HMMA.16816.F32.BF16 R128, R132, R146, R128 ;  /* 0x000000928480723c */ /* 0x000fec0000041880 */
[C---:B------:R-:W-:Y:S01]  /*120a0*/  HMMA.16816.F32.BF16 R160, R168.reuse, R156, R4 ;  /* 0x0000009ca8a0723c */ /* 0x040fe20000041804 */
[----:B------:R-:W-:Y:S04]  /*120b0*/  LDSM.16.MT88.4 R4, [R232+0x13800] ;  /* 0x01380000e804783b */ /* 0x000fe80000004200 */
[----:B------:R-:W-:Y:S01]  /*120c0*/  MOV R133, R185 ;  /* 0x000000b900857202 */ /* 0x000fe20000000f00 */
[C---:B------:R-:W-:Y:S03]  /*120d0*/  HMMA.16816.F32.BF16 R156, R168.reuse, R158, R8 ;  /* 0x0000009ea89c723c */ /* 0x040fe60000041808 */
[----:B------:R-:W-:Y:S02]  /*120e0*/  LDSM.16.MT88.4 R8, [R236+0x15800] ;  /* 0x01580000ec08783b */ /* 0x000fe40000004200 */
[----:B------:R-:W-:Y:S01]  /*120f0*/  MOV R134, R187 ;  /* 0x000000bb00867202 */ /* 0x000fe20000000f00 */
[C---:B----4-:R-:W-:Y:S05]  /*12100*/  HMMA.16816.F32.BF16 R152, R168.reuse, R148, R12 ;  /* 0x00000094a898723c */ /* 0x050fea000004180c */
[----:B------:R-:W-:Y:S01]  /*12110*/  LDSM.16.MT88.4 R12, [R234+0x15800] ;  /* 0x01580000ea0c783b */ /* 0x000fe20000004200 */
[C---:B------:R-:W-:Y:S05]  /*12120*/  HMMA.16816.F32.BF16 R148, R168.reuse, R150, R16 ;  /* 0x00000096a894723c */ /* 0x040fea0000041810 */
[----:B------:R-:W-:Y:S01]  /*12130*/  MOV R135, R184 ;  /* 0x000000b800877202 */ /* 0x000fe20000000f00 */
[C---:B--2---:R-:W-:Y:S01]  /*12140*/  HMMA.16816.F32.BF16 R144, R168.reuse, R140, R20 ;  /* 0x0000008ca890723c */ /* 0x044fe20000041814 */
[----:B------:R-:W1:Y:S05]  /*12150*/  LDSM.16.MT88.4 R184, [R233+0x13800] ;  /* 0x01380000e9b8783b */ /* 0x000e6a0000004200 */
[C---:B------:R-:W-:Y:S03]  /*12160*/  HMMA.16816.F32.BF16 R140, R168.reuse, R142, R24 ;  /* 0x0000008ea88c723c */ /* 0x040fe60000041818 */
[----:B------:R-:W2:Y:S03]  /*12170*/  LDSM.16.MT88.4 R16, [R233+0x15800] ;  /* 0x01580000e910783b */ /* 0x000ea60000004200 */
[C---:B------:R-:W-:Y:S05]  /*12180*/  HMMA.16816.F32.BF16 R136, R168.reuse, R172, R28 ;  /* 0x000000aca888723c */ /* 0x040fea000004181c */
[----:B------:R-:W3:Y:S02]  /*12190*/  LDL.LU R172, [R1+0x4] ;  /* 0x0000040001ac7983 */ /* 0x000ee40000300800 */
[----:B------:R-:W-:Y:S02]  /*121a0*/  MOV R30, R134 ;  /* 0x00000086001e7202 */ /* 0x000fe40000000f00 */
[----:B------:R-:W4:Y:S02]  /*121b0*/  LDL.LU R28, [R1] ;  /* 0x00000000011c7983 */ /* 0x000f240000300800 */
[----:B------:R-:W-:Y:S02]  /*121c0*/  MOV R31, R133 ;  /* 0x00000085001f7202 */ /* 0x000fe40000000f00 */
[----:B------:R-:W-:Y:S01]  /*121d0*/  MOV R29, R135 ;  /* 0x00000087001d7202 */ /* 0x000fe20000000f00 */
[----:B------:R-:W5:Y:S01]  /*121e0*/  LDSM.16.MT88.4 R20, [R232+0x15800] ;  /* 0x01580000e814783b */ /* 0x000f620000004200 */
[C---:B------:R-:W-:Y:S06]  /*121f0*/  HMMA.16816.F32.BF16 R132, R168.reuse, R174, R32 ;  /* 0x000000aea884723c */ /* 0x040fec0000041820 */
[C---:B------:R-:W-:Y:S01]  /*12200*/  HMMA.16816.F32.BF16 R36, R168.reuse, R176, R36 ;  /* 0x000000b0a824723c */ /* 0x040fe20000041824 */
[----:B------:R-:W5:Y:S05]  /*12210*/  LDSM.16.MT88.4 R24, [R236+0x17800] ;  /* 0x01780000ec18783b */ /* 0x000f6a0000004200 */
[C---:B------:R-:W-:Y:S06]  /*12220*/  HMMA.16816.F32.BF16 R40, R168.reuse, R178, R40 ;  /* 0x000000b2a828723c */ /* 0x040fec0000041828 */
[C---:B------:R-:W-:Y:S06]  /*12230*/  HMMA.16816.F32.BF16 R44, R168.reuse, R180, R44 ;  /* 0x000000b4a82c723c */ /* 0x040fec000004182c */
[C---:B------:R-:W-:Y:S06]  /*12240*/  HMMA.16816.F32.BF16 R48, R168.reuse, R182, R48 ;  /* 0x000000b6a830723c */ /* 0x040fec0000041830 */
[C---:B-1----:R-:W-:Y:S06]  /*12250*/  HMMA.16816.F32.BF16 R52, R168.reuse, R184, R52 ;  /* 0x000000b8a834723c */ /* 0x042fec0000041834 */
[C---:B------:R-:W-:Y:S06]  /*12260*/  HMMA.16816.F32.BF16 R56, R168.reuse, R186, R56 ;  /* 0x000000baa838723c */ /* 0x040fec0000041838 */
[C---:B------:R-:W-:Y:S06]  /*12270*/  HMMA.16816.F32.BF16 R60, R168.reuse, R4, R60 ;  /* 0x00000004a83c723c */ /* 0x040fec000004183c */
[C---:B------:R-:W-:Y:S01]  /*12280*/  HMMA.16816.F32.BF16 R64, R168.reuse, R6, R64 ;  /* 0x00000006a840723c */ /* 0x040fe20000041840 */
[----:B------:R-:W1:Y:S05]  /*12290*/  LDSM.16.MT88.4 R4, [R234+0x17800] ;  /* 0x01780000ea04783b */ /* 0x000e6a0000004200 */
[C---:B------:R-:W-:Y:S06]  /*122a0*/  HMMA.16816.F32.BF16 R68, R168.reuse, R8, R68 ;  /* 0x00000008a844723c */ /* 0x040fec0000041844 */
[C---:B------:R-:W-:Y:S01]  /*122b0*/  HMMA.16816.F32.BF16 R72, R168.reuse, R10, R72 ;  /* 0x0000000aa848723c */ /* 0x040fe20000041848 */
[----:B------:R-:W1:Y:S05]  /*122c0*/  LDSM.16.MT88.4 R8, [R233+0x17800] ;  /* 0x01780000e908783b */ /* 0x000e6a0000004200 */
[C---:B------:R-:W-:Y:S06]  /*122d0*/  HMMA.16816.F32.BF16 R76, R168.reuse, R12, R76 ;  /* 0x0000000ca84c723c */ /* 0x040fec000004184c */
[C---:B------:R-:W-:Y:S01]  /*122e0*/  HMMA.16816.F32.BF16 R80, R168.reuse, R14, R80 ;  /* 0x0000000ea850723c */ /* 0x040fe20000041850 */
[----:B------:R-:W1:Y:S05]  /*122f0*/  LDSM.16.MT88.4 R12, [R232+0x17800] ;  /* 0x01780000e80c783b */ /* 0x000e6a0000004200 */
[C---:B--2---:R-:W-:Y:S06]  /*12300*/  HMMA.16816.F32.BF16 R84, R168.reuse, R16, R84 ;  /* 0x00000010a854723c */ /* 0x044fec0000041854 */
[C---:B------:R-:W-:Y:S06]  /*12310*/  HMMA.16816.F32.BF16 R88, R168.reuse, R18, R88 ;  /* 0x00000012a858723c */ /* 0x040fec0000041858 */
[C---:B-----5:R-:W-:Y:S06]  /*12320*/  HMMA.16816.F32.BF16 R92, R168.reuse, R20, R92 ;  /* 0x00000014a85c723c */ /* 0x060fec000004185c */
[C---:B------:R-:W-:Y:S06]  /*12330*/  HMMA.16816.F32.BF16 R96, R168.reuse, R22, R96 ;  /* 0x00000016a860723c */ /* 0x040fec0000041860 */
[C---:B------:R-:W-:Y:S06]  /*12340*/  HMMA.16816.F32.BF16 R100, R168.reuse, R24, R100 ;  /* 0x00000018a864723c */ /* 0x040fec0000041864 */
[C---:B------:R-:W-:Y:S06]  /*12350*/  HMMA.16816.F32.BF16 R104, R168.reuse, R26, R104 ;  /* 0x0000001aa868723c */ /* 0x040fec0000041868 */
[C---:B-1----:R-:W-:Y:S06]  /*12360*/  HMMA.16816.F32.BF16 R108, R168.reuse, R4, R108 ;  /* 0x00000004a86c723c */ /* 0x042fec000004186c */
[C---:B------:R-:W-:Y:S06]  /*12370*/  HMMA.16816.F32.BF16 R112, R168.reuse, R6, R112 ;  /* 0x00000006a870723c */ /* 0x040fec0000041870 */
[C---:B------:R-:W-:Y:S06]  /*12380*/  HMMA.16816.F32.BF16 R116, R168.reuse, R8, R116 ;  /* 0x00000008a874723c */ /* 0x040fec0000041874 */
[C---:B------:R-:W-:Y:S06]  /*12390*/  HMMA.16816.F32.BF16 R120, R168.reuse, R10, R120 ;  /* 0x0000000aa878723c */ /* 0x040fec0000041878 */
[C---:B------:R-:W-:Y:S06]  /*123a0*/  HMMA.16816.F32.BF16 R124, R168.reuse, R12, R124 ;  /* 0x0000000ca87c723c */ /* 0x040fec000004187c */
[----:B------:R-:W-:Y:S05]  /*123b0*/  HMMA.16816.F32.BF16 R128, R168, R14, R128 ;  /* 0x0000000ea880723c */ /* 0x000fea0000041880 */
[----:B---3--:R-:W-:Y:S01]  /*123c0*/  FFMA.FTZ R197, R2, R172, R197 ;  /* 0x000000ac02c57223 */ /* 0x008fe200000100c5 */
[----:B----4-:R-:W-:Y:S05]  /*123d0*/  FFMA.FTZ R193, R0, R28, R193 ;  /* 0x0000001c00c17223 */ /* 0x010fea00000100c1 */
[----:B------:R-:W-:Y:S01]  /*123e0*/  FADD.FTZ R197, R196, R197 ;  /* 0x000000c5c4c57221 */ /* 0x000fe20000010000 */
[----:B------:R-:W-:Y:S03]  /*123f0*/  FADD.FTZ R190, R190, R193 ;  /* 0x000000c1bebe7221 */ /* 0x000fe60000010000 */
        /* <DEDUP_REMOVED lines=15> */
[----:B------:R-:W-:Y:S01]  /*124f0*/  MOV R167, R164 ;  /* 0x000000a400a77202 */ /* 0x000fe20000000f00 */
[----:B------:R-:W-:Y:S02]  /*12500*/  FADD.FTZ R0, R30, R0 ;  /* 0x000000001e007221 */ /* 0x000fe40000010000 */
        /* <DEDUP_REMOVED lines=10> */
[----:B------:R-:W-:Y:S05]  /*125b0*/  FADD.FTZ R0, R199, R198 ;  /* 0x000000c6c7007221 */ /* 0x000fea0000010000 */
[----:B------:R1:W-:Y:S02]  /*125c0*/  STL [R1+0x4], R0 ;  /* 0x0000040001007387 */ /* 0x0003e40000100800 */
[----:B-1----:R-:W-:Y:S05]  /*125d0*/  FADD.FTZ R0, R165, R166 ;  /* 0x000000a6a5007221 */ /* 0x002fea0000010000 */
[----:B------:R1:W-:Y:S02]  /*125e0*/  STL [R1], R0 ;  /* 0x0000000001007387 */ /* 0x0003e40000100800 */
[----:B-1----:R-:W-:Y:S01]  /*125f0*/  MOV R0, R3 ;  /* 0x0000000300007202 */ /* 0x002fe20000000f00 */
[----:B------:R-:W-:Y:S06]  /*12600*/  @P1 BRA `(.L_x_835) ;  /* 0xffffffb400b81947 */ /* 0x000fec000383ffff */
.L_x_831:
[----:B------:R-:W2:Y:S01]  /*12610*/  LDL.LU R2, [R1+0x4] ;  /* 0x0000040001027983 */ /* 0x000ea20000300800 */
[----:B------:R-:W-:Y:S01]  /*12620*/  MOV R5, 0x3f800000 ;  /* 0x3f80000000057802 */ /* 0x000fe20000000f00 */
[----:B------:R-:W1:Y:S01]  /*12630*/  S2UR UR4, SR_CgaCtaId ;  /* 0x00000000000479c3 */ /* 0x000e620000008800 */
[----:B------:R-:W-:Y:S01]  /*12640*/  UMOV UR5, 0x400 ;  /* 0x0000040000057882 */ /* 0x000fe20000000000 */
[----:B------:R-:W3:Y:S01]  /*12650*/  LDL.LU R4, [R1] ;  /* 0x0000000001047983 */ /* 0x000ee20000300800 */
[----:B------:R-:W-:Y:S01]  /*12660*/  UISETP.NE.AND UP0, UPT, UR19, -0x1, UPT ;  /* 0xffffffff1300788c */ /* 0x000fe2000bf05270 */
[----:B------:R-:W-:Y:S01]  /*12670*/  ULDC.U8 UR6, c[0x0][0x3d8] ;  /* 0x0000f60000067ab9 */ /* 0x000fe20000000000 */
[----:B-1----:R-:W-:Y:S01]  /*12680*/  ULEA UR4, UR4, UR5, 0x18 ;  /* 0x0000000504047291 */ /* 0x002fe2000f8ec03f */
[----:B--2---:R-:W1:Y:S04]  /*12690*/  SHFL.BFLY PT, R9, R2, 0x2, 0x1f ;  /* 0x0c401f0002097f89 */ /* 0x004e6800000e0000 */
[----:B---3--:R-:W2:Y:S01]  /*126a0*/  SHFL.BFLY PT, R7, R4, 0x2, 0x1f ;  /* 0x0c401f0004077f89 */ /* 0x008ea200000e0000 */
[----:B-1----:R-:W-:Y:S01]  /*126b0*/  FADD.FTZ R9, R9, R2 ;  /* 0x0000000209097221 */ /* 0x002fe20000010000 */
[----:B--2---:R-:W-:-:S04]  /*126c0*/  FADD.FTZ R7, R7, R4 ;  /* 0x0000000407077221 */ /* 0x004fc80000010000 */
[----:B------:R-:W1:Y:S01]  /*126d0*/  SHFL.BFLY PT, R2, R9, 0x1, 0x1f ;  /* 0x0c201f0009027f89 */ /* 0x000e6200000e0000 */
[----:B------:R-:W-:-:S03]  /*126e0*/  MOV R4, 0x3f800000 ;  /* 0x3f80000000047802 */ /* 0x000fc60000000f00 */
        /* <DEDUP_REMOVED lines=317> */
.L_x_836:
        /* <DEDUP_REMOVED lines=10> */
.L_x_837:
[----:B------:R-:W-:Y:S01]  /*13b60*/  S2UR UR6, SR_CTAID.Z ;  /* 0x00000000000679c3 */ /* 0x000fe20000002700 */
[----:B------:R-:W-:Y:S01]  /*13b70*/  ULDC UR4, c[0x0][0x270] ;  /* 0x00009c0000047ab9 */ /* 0x000fe20000000800 */
[----:B------:R-:W-:-:S06]  /*13b80*/  ULDC UR19, c[0x0][0x2c4] ;  /* 0x0000b10000137ab9 */ /* 0x000fcc0000000800 */
[----:B------:R-:W1:Y:S02]  /*13b90*/  S2UR UR5, SR_CTAID.Y ;  /* 0x00000000000579c3 */ /* 0x000e640000002600 */
[----:B-1----:R-:W-:-:S04]  /*13ba0*/  UIMAD UR4, UR5, UR4, UR6 ;  /* 0x00000004050472a4 */ /* 0x002fc8000f8e0206 */
[----:B------:R-:W-:Y:S02]  /*13bb0*/  UIMAD UR19, UR4, UR19, URZ ;  /* 0x00000013041372a4 */ /* 0x000fe4000f8e023f */
.L_x_838:
        /* <DEDUP_REMOVED lines=32> */
.L_x_840:
[----:B------:R-:W-:Y:S05]  /*13dc0*/  BSYNC B0 ;  /* 0x0000000000007941 */ /* 0x000fea0003800000 */
.L_x_839:
        /* <DEDUP_REMOVED lines=53> */
.L_x_842:
[----:B------:R-:W-:Y:S05]  /*14120*/  BSYNC B0 ;  /* 0x0000000000007941 */ /* 0x000fea0003800000 */
.L_x_841:
        /* <DEDUP_REMOVED lines=26> */
.L_x_844:
[----:B------:R-:W-:Y:S05]  /*142d0*/  BSYNC B0 ;  /* 0x0000000000007941 */ /* 0x000fea0003800000 */
.L_x_843:
        /* <DEDUP_REMOVED lines=26> */
.L_x_846:
[----:B------:R-:W-:Y:S05]  /*14480*/  BSYNC B0 ;  /* 0x0000000000007941 */ /* 0x000fea0003800000 */
.L_x_845:
        /* <DEDUP_REMOVED lines=25> */
.L_x_847:
        /* <DEDUP_REMOVED lines=14> */
.L_x_4981:


//--------------------- .text._ZN5flash24flash_fwd_splitkv_kernelI23Flash_fwd_kernel_traitsILi256ELi64ELi64ELi4ELb0ELb0EN7cutlass10bfloat16_tE19Flash_kernel_traitsILi256ELi64ELi64ELi4ES3_EELb1ELb0ELb0ELb0ELb0ELb0ELb0ELb1EEEvNS_16Flash_fwd_paramsE --------------------------
	.section	.text._ZN5flash24flash_fwd_splitkv_kernelI23Flash_fwd_kernel_traitsILi256ELi64ELi64ELi4ELb0ELb0EN7cutlass10bfloat16_tE19Flash_kernel_traitsILi256ELi64ELi64ELi4ES3_EELb1ELb0ELb0ELb0ELb0ELb0ELb0ELb1EEEvNS_16Flash_fwd_paramsE,"ax",@progbits
	.align	128
        .global         _ZN5flash24flash_fwd_splitkv_kernelI23Flash_fwd_kernel_traitsILi256ELi64ELi64ELi4ELb0ELb0EN7cutlass10bfloat16_tE19Flash_kernel_traitsILi256ELi64ELi64ELi4ES3_EELb1ELb0ELb0ELb0ELb0ELb0ELb0ELb1EEEvNS_16Flash_fwd_paramsE
        .type           _ZN5flash24flash_fwd_splitkv_kernelI23Flash_fwd_kernel_traitsILi256ELi64ELi64ELi4ELb0ELb0EN7cutlass10bfloat16_tE19Flash_kernel_traitsILi256ELi64ELi64ELi4ES3_EELb1ELb0ELb0ELb0ELb0ELb0ELb0ELb1EEEvNS_16Flash_fwd_paramsE,@function
        .size           _ZN5flash24flash_fwd_splitkv_kernelI23Flash_fwd_kernel_traitsILi256ELi64ELi64ELi4ELb0ELb0EN7cutlass10bfloat16_tE19Flash_kernel_traitsILi256ELi64ELi64ELi4ES3_EELb1ELb0ELb0ELb0ELb0ELb0ELb0ELb1EEEvNS_16Flash_fwd_paramsE,(.L_x_4954 - _ZN5flash24flash_fwd_splitkv_kernelI23Flash_fwd_kernel_traitsILi256ELi64ELi64ELi4ELb0ELb0EN7cutlass10bfloat16_tE19Flash_kernel_traitsILi256ELi64ELi64ELi4ES3_EELb1ELb0ELb0ELb0ELb0ELb0ELb0ELb1EEEvNS_16Flash_fwd_paramsE)
        .other          _ZN5flash24flash_fwd_splitkv_kernelI23Flash_fwd_kernel_traitsILi256ELi64ELi64ELi4ELb0ELb0EN7cutlass10bfloat16_tE19Flash_kernel_traitsILi256ELi64ELi64ELi4ES3_EELb1ELb0ELb0ELb0ELb0ELb0ELb0ELb1EEEvNS_16Flash_fwd_paramsE,@"STO_CUDA_ENTRY STV_DEFAULT"
_ZN5flash24flash_fwd_splitkv_kernelI23Flash_fwd_kernel_traitsILi256ELi64ELi64ELi4ELb0ELb0EN7cutlass10bfloat16_tE19Flash_kernel_traitsILi256ELi64ELi64ELi4ES3_EELb1ELb0ELb0ELb0ELb0ELb0ELb0ELb1EEEvNS_16Flash_fwd_paramsE:
.text._ZN5flash24flash_fwd_splitkv_kernelI23Flash_fwd_kernel_traitsILi256ELi64ELi64ELi4ELb0ELb0EN7cutlass10bfloat16_tE19Flash_kernel_traitsILi256ELi64ELi64ELi4ES3_EELb1ELb0ELb0ELb0ELb0ELb0ELb0ELb1EEEvNS_16Flash_fwd_paramsE:
[----:B------:R-:W-:Y:S01]  /*0000*/  LDC R1, c[0x0][0x28] ;  /* 0x00000a00ff017b82 */ /* 0x000fe20000000800 */
[----:B------:R-:W1:Y:S07]  /*0010*/  S2R R240, SR_CTAID.X ;  /* 0x0000000000f07919 */ /* 0x000e6e0000002500 */
[----:B------:R-:W2:Y:S01]  /*0020*/  LDC.64 R18, c[0x0][0x198] ;  /* 0x00006600ff127b82 */ /* 0x000ea20000000a00 */
[----:B------:R-:W-:Y:S01]  /*0030*/  BSSY B4, `(.L_x_848) ;  /* 0x0000005000047945 */ /* 0x000fe20003800000 */
[----:B------:R-:W-:Y:S01]  /*0040*/  MOV R237, 0x80 ;  /* 0x0000008000ed7802 */ /* 0x000fe20000000f00 */
[----:B------:R-:W3:Y:S01]  /*0050*/  S2R R239, SR_CTAID.Y ;  /* 0x0000000000ef7919 */ /* 0x000ee20000002600 */
[----:B------:R-:W4:Y:S05]  /*0060*/  S2R R238, SR_CTAID.Z ;  /* 0x0000000000ee7919 */ /* 0x000f2a0000002700 */
[----:B-1234-:R-:W-:Y:S05]  /*0070*/  CALL.REL.NOINC `($_ZN5flash24flash_fwd_splitkv_kernelI23Flash_fwd_kernel_traitsILi256ELi64ELi64ELi4ELb0ELb0EN7cutlass10bfloat16_tE19Flash_kernel_traitsILi256ELi64ELi64ELi4ES3_EELb1ELb0ELb0ELb0ELb0ELb0ELb0ELb1EEEvNS_16Flash_fwd_paramsE$_ZN5flash30compute_attn_1rowblock_splitkvI23Flash_fwd_kernel_traitsILi256ELi64ELi64ELi4ELb0ELb0EN7cutlass10bfloat16_tE19Flash_kernel_traitsILi256ELi64ELi64ELi4ES3_EELb1ELb0ELb0ELb0ELb0ELb0ELb0ELb1ENS_16Flash_fwd_paramsEEEvRKT8_iiiii) ;  /* 0x0000000000087944 */ /* 0x01efea0003c00000 */
[----:B------:R-:W-:Y:S05]  /*0080*/  BSYNC B4 ;  /* 0x0000000000047941 */ /* 0x000fea0003800000 */
.L_x_848:
[----:B------:R-:W-:Y:S05]  /*0090*/  EXIT ;  /* 0x000000000000794d */ /* 0x000fea0003800000 */
        .type           $_ZN5flash24flash_fwd_splitkv_kernelI23Flash_fwd_kernel_traitsILi256ELi64ELi64ELi4ELb0ELb0EN7cutlass10bfloat16_tE19Flash_kernel_traitsILi256ELi64ELi64ELi4ES3_EELb1ELb0ELb0ELb0ELb0ELb0ELb0ELb1EEEvNS_16Flash_fwd_paramsE$_ZN5flash30compute_attn_1rowblock_splitkvI23Flash_fwd_kernel_traitsILi256ELi64ELi64ELi4ELb0ELb0EN7cutlass10bfloat16_tE19Flash_kernel_traitsILi256ELi64ELi64ELi4ES3_EELb1ELb0ELb0ELb0ELb0ELb0ELb0ELb1ENS_16Flash_fwd_paramsEEEvRKT8_iiiii,@function
        .size           $_ZN5flash24flash_fwd_splitkv_kernelI23Flash_fwd_kernel_traitsILi256ELi64ELi64ELi4ELb0ELb0EN7cutlass10bfloat16_tE19Flash_kernel_traitsILi256ELi64ELi64ELi4ES3_EELb1ELb0ELb0ELb0ELb0ELb0ELb0ELb1EEEvNS_16Flash_fwd_paramsE$_ZN5flash30compute_attn_1rowblock_splitkvI23Flash_fwd_kernel_traitsILi256ELi64ELi64ELi4ELb0ELb0EN7cutlass10bfloat16_tE19Flash_kernel_traitsILi256ELi64ELi64ELi4ES3_EELb1ELb0ELb0ELb0ELb0ELb0ELb0ELb1ENS_16Flash_fwd_paramsEEEvRKT8_iiiii,(.L_x_4954 - $_ZN5flash24flash_fwd_splitkv_kernelI23Flash_fwd_kernel_traitsILi256ELi64ELi64ELi4ELb0ELb0EN7cutlass10bfloat16_tE19Flash_kernel_traitsILi256ELi64ELi64ELi4ES3_EELb1ELb0ELb0ELb0ELb0ELb0ELb0ELb1EEEvNS_16Flash_fwd_paramsE$_ZN5flash30compute_attn_1rowblock_splitkvI23Flash_fwd_kernel_traitsILi256ELi64ELi64ELi4ELb0ELb0EN7cutlass10bfloat16_tE19Flash_kernel_traitsILi256ELi64ELi64ELi4ES3_EELb1ELb0ELb0ELb0ELb0ELb0ELb0ELb1ENS_16Flash_fwd_paramsEEEvRKT8_iiiii)
$_ZN5flash24flash_fwd_splitkv_kernelI23Flash_fwd_kernel_traitsILi256ELi64ELi64ELi4ELb0ELb0EN7cutlass10bfloat16_tE19Flash_kernel_traitsILi256ELi64ELi64ELi4ES3_EELb1ELb0ELb0ELb0ELb0ELb0ELb0ELb1EEEvNS_16Flash_fwd_paramsE$_ZN5flash30compute_attn_1rowblock_splitkvI23Flash_fwd_kernel_traitsILi256ELi64ELi64ELi4ELb0ELb0EN7cutlass10bfloat16_tE19Flash_kernel_traitsILi256ELi64ELi64ELi4ES3_EELb1ELb0ELb0ELb0ELb0ELb0ELb0ELb1ENS_16Flash_fwd_paramsEEEvRKT8_iiiii:
[----:B------:R-:W-:Y:S02]  /*00a0*/  ULDC.64 UR6, c[0x0][0x208] ;  /* 0x0000820000067ab9 */ /* 0x000fe40000000a00 */
[----:B------:R-:W2:Y:S04]  /*00b0*/  LD.E.64 R2, desc[UR6][R18.64+0xe0] ;  /* 0x0000e00612027980 */ /* 0x000ea8000c101b00 */
[----:B------:R-:W3:Y:S01]  /*00c0*/  LD.E.64 R20, desc[UR6][R18.64+0xf0] ;  /* 0x0000f00612147980 */ /* 0x000ee2000c101b00 */
[----:B------:R-:W-:Y:S02]  /*00d0*/  IMAD.MOV.U32 R242, RZ, RZ, -0x1 ;  /* 0xfffffffffff27424 */ /* 0x000fe400078e00ff */
[----:B------:R-:W-:Y:S01]  /*00e0*/  IMAD.MOV.U32 R12, RZ, RZ, RZ ;  /* 0x000000ffff0c7224 */ /* 0x000fe200078e00ff */
[----:B--2---:R-:W-:-:S04]  /*00f0*/  ISETP.NE.U32.AND P0, PT, R2, RZ, PT ;  /* 0x000000ff0200720c */ /* 0x004fc80003f05070 */
[----:B------:R-:W-:Y:S01]  /*0100*/  ISETP.NE.AND.EX P0, PT, R3, RZ, PT, P0 ;  /* 0x000000ff0300720c */ /* 0x000fe20003f05300 */
[----:B------:R-:W-:-:S12]  /*0110*/  IMAD.WIDE R2, R239, 0x4, R2 ;  /* 0x00000004ef027825 */ /* 0x000fd800078e0202 */
[----:B------:R-:W2:Y:S04]  /*0120*/  @P0 LD.E R242, desc[UR6][R2.64] ;  /* 0x0000000602f20980 */ /* 0x000ea8000c101900 */
[----:B------:R-:W2:Y:S01]  /*0130*/  @P0 LD.E R241, desc[UR6][R2.64+0x4] ;  /* 0x0000040602f10980 */ /* 0x000ea2000c101900 */
[----:B---3--:R-:W-:-:S04]  /*0140*/  ISETP.NE.U32.AND P4, PT, R20, RZ, PT ;  /* 0x000000ff1400720c */ /* 0x008fc80003f85070 */
[----:B------:R-:W-:Y:S01]  /*0150*/  ISETP.NE.AND.EX P4, PT, R21, RZ, PT, P4 ;  /* 0x000000ff1500720c */ /* 0x000fe20003f85340 */
[----:B------:R-:W-:-:S12]  /*0160*/  IMAD.WIDE R20, R239, 0x4, R20 ;  /* 0x00000004ef147825 */ /* 0x000fd800078e0214 */
[----:B------:R1:W5:Y:S04]  /*0170*/  @P4 LD.E R12, desc[UR6][R20.64] ;  /* 0x00000006140c4980 */ /* 0x000368000c101900 */
[----:B------:R-:W3:Y:S01]  /*0180*/  LD.E.64 R2, desc[UR6][R18.64+0xe8] ;  /* 0x0000e80612027980 */ /* 0x000ee2000c101b00 */
[----:B------:R-:W-:Y:S01]  /*0190*/  BSSY B0, `(.L_x_849) ;  /* 0x000000c000007945 */ /* 0x000fe20003800000 */
[----:B------:R-:W-:Y:S01]  /*01a0*/  IMAD.MOV.U32 R13, RZ, RZ, -0x1 ;  /* 0xffffffffff0d7424 */ /* 0x000fe200078e00ff */
[----:B--2---:R-:W-:-:S06]  /*01b0*/  @P0 IADD3 R241, -R242, R241, RZ ;  /* 0x000000f1f2f10210 */ /* 0x004fcc0007ffe1ff */
[----:B------:R1:W5:Y:S01]  /*01c0*/  @!P0 LD.E R241, desc[UR6][R18.64+0xb4] ;  /* 0x0000b40612f18980 */ /* 0x000362000c101900 */
[----:B---3--:R-:W-:-:S04]  /*01d0*/  ISETP.NE.U32.AND P0, PT, R2, RZ, PT ;  /* 0x000000ff0200720c */ /* 0x008fc80003f05070 */
[----:B------:R-:W-:Y:S01]  /*01e0*/  ISETP.NE.AND.EX P0, PT, R3, RZ, PT, P0 ;  /* 0x000000ff0300720c */ /* 0x000fe20003f05300 */
[----:B------:R-:W-:-:S12]  /*01f0*/  IMAD.WIDE R2, R239, 0x4, R2 ;  /* 0x00000004ef027825 */ /* 0x000fd800078e0202 */
[----:B-1----:R-:W-:Y:S05]  /*0200*/  @!P0 BRA `(.L_x_850) ;  /* 0x0000000000108947 */ /* 0x002fea0003800000 */
[----:B------:R-:W2:Y:S02]  /*0210*/  LD.E.U8 R0, desc[UR6][R18.64+0x1b2] ;  /* 0x0001b20612007980 */ /* 0x000ea4000c101100 */
[----:B--2---:R-:W-:-:S13]  /*0220*/  ISETP.NE.AND P1, PT, R0, RZ, PT ;  /* 0x000000ff0000720c */ /* 0x004fda0003f25270 */
[----:B------:R-:W-:Y:S05]  /*0230*/  @!P1 BRA `(.L_x_850) ;  /* 0x0000000000049947 */ /* 0x000fea0003800000 */
[----:B------:R1:W5:Y:S02]  /*0240*/  LD.E R13, desc[UR6][R2.64] ;  /* 0x00000006020d7980 */ /* 0x000364000c101900 */
.L_x_850:
[----:B------:R-:W-:Y:S05]  /*0250*/  BSYNC B0 ;  /* 0x0000000000007941 */ /* 0x000fea0003800000 */
.L_x_849:
[----:B------:R-:W-:Y:S04]  /*0260*/  BSSY B0, `(.L_x_851) ;  /* 0x0000009000007945 */ /* 0x000fe80003800000 */
[----:B------:R-:W-:Y:S05]  /*0270*/  @!P0 BRA `(.L_x_852) ;  /* 0x0000000000188947 */ /* 0x000fea0003800000 */
[----:B------:R-:W2:Y:S02]  /*0280*/  LD.E.U8 R0, desc[UR6][R18.64+0x1b2] ;  /* 0x0001b20612007980 */ /* 0x000ea4000c101100 */
[----:B--2---:R-:W-:-:S13]  /*0290*/  ISETP.NE.AND P0, PT, R0, RZ, PT ;  /* 0x000000ff0000720c */ /* 0x004fda0003f05270 */
[----:B------:R-:W2:Y:S02]  /*02a0*/  @P0 LD.E R61, desc[UR6][R2.64+0x4] ;  /* 0x00000406023d0980 */ /* 0x000ea4000c101900 */
[----:B--2--5:R-:W-:-:S06]  /*02b0*/  @P0 IADD3 R61, R61, -R13, RZ ;  /* 0x8000000d3d3d0210 */ /* 0x024fcc0007ffe0ff */
[----:B------:R3:W5:Y:S01]  /*02c0*/  @!P0 LD.E R61, desc[UR6][R2.64] ;  /* 0x00000006023d8980 */ /* 0x000762000c101900 */
[----:B------:R-:W-:Y:S05]  /*02d0*/  BRA `(.L_x_853) ;  /* 0x0000000000047947 */ /* 0x000fea0003800000 */
.L_x_852:
[----:B------:R2:W5:Y:S02]  /*02e0*/  LD.E R61, desc[UR6][R18.64+0xb8] ;  /* 0x0000b806123d7980 */ /* 0x000564000c101900 */
.L_x_853:
[----:B------:R-:W-:Y:S05]  /*02f0*/  BSYNC B0 ;  /* 0x0000000000007941 */ /* 0x000fea0003800000 */
.L_x_851:
[----:B-1-3--:R-:W3:Y:S01]  /*0300*/  LD.E.64 R2, desc[UR6][R18.64+0xf8] ;  /* 0x0000f80612027980 */ /* 0x00aee2000c101b00 */
[----:B------:R-:W-:Y:S01]  /*0310*/  BSSY B1, `(.L_x_854) ;  /* 0x0000012000017945 */ /* 0x000fe20003800000 */
[----:B-----5:R-:W-:Y:S01]  /*0320*/  IMAD.IADD R61, R61, 0x1, -R12 ;  /* 0x000000013d3d7824 */ /* 0x020fe200078e0a0c */
[----:B---3--:R-:W-:-:S04]  /*0330*/  ISETP.NE.U32.AND P0, PT, R2, RZ, PT ;  /* 0x000000ff0200720c */ /* 0x008fc80003f05070 */
[----:B------:R-:W-:-:S13]  /*0340*/  ISETP.NE.AND.EX P0, PT, R3, RZ, PT, P0 ;  /* 0x000000ff0300720c */ /* 0x000fda0003f05300 */
[----:B------:R-:W-:Y:S05]  /*0350*/  @!P0 BRA `(.L_x_855) ;  /* 0x0000000000108947 */ /* 0x000fea0003800000 */
[----:B------:R-:W-:-:S06]  /*0360*/  IMAD.WIDE R56, R239, 0x4, R2 ;  /* 0x00000004ef387825 */ /* 0x000fcc00078e0202 */
[----:B------:R-:W3:Y:S02]  /*0370*/  LD.E R56, desc[UR6][R56.64] ;  /* 0x0000000638387980 */ /* 0x000ee4000c101900 */
[----:B---3--:R-:W-:Y:S01]  /*0380*/  IADD3 R56, R56, -R12, RZ ;  /* 0x8000000c38387210 */ /* 0x008fe20007ffe0ff */
[----:B------:R-:W-:Y:S05]  /*0390*/  BRA `(.L_x_856) ;  /* 0x0000000000247947 */ /* 0x000fea0003800000 */
.L_x_855:
[----:B------:R-:W3:Y:S01]  /*03a0*/  LD.E.64 R2, desc[UR6][R18.64+0x108] ;  /* 0x0001080612027980 */ /* 0x000ee2000c101b00 */
[----:B------:R-:W-:Y:S01]  /*03b0*/  BSSY B0, `(.L_x_857) ;  /* 0x0000006000007945 */ /* 0x000fe20003800000 */
[----:B------:R-:W-:Y:S01]  /*03c0*/  IMAD.MOV.U32 R56, RZ, RZ, RZ ;  /* 0x000000ffff387224 */ /* 0x000fe200078e00ff */
[----:B---3--:R-:W-:-:S04]  /*03d0*/  ISETP.NE.U32.AND P0, PT, R2, RZ, PT ;  /* 0x000000ff0200720c */ /* 0x008fc80003f05070 */
[----:B------:R-:W-:-:S13]  /*03e0*/  ISETP.NE.AND.EX P0, PT, R3, RZ, PT, P0 ;  /* 0x000000ff0300720c */ /* 0x000fda0003f05300 */
[----:B------:R-:W-:Y:S05]  /*03f0*/  @!P0 BRA `(.L_x_858) ;  /* 0x0000000000048947 */ /* 0x000fea0003800000 */
[----:B------:R1:W5:Y:S02]  /*0400*/  LD.E R56, desc[UR6][R18.64+0xbc] ;  /* 0x0000bc0612387980 */ /* 0x000364000c101900 */
.L_x_858:
[----:B------:R-:W-:Y:S05]  /*0410*/  BSYNC B0 ;  /* 0x0000000000007941 */ /* 0x000fea0003800000 */
.L_x_857:
[----:B-----5:R-:W-:Y:S02]  /*0420*/  IADD3 R56, R61, R56, RZ ;  /* 0x000000383d387210 */ /* 0x020fe40007ffe0ff */
.L_x_856:
[----:B------:R-:W-:Y:S05]  /*0430*/  BSYNC B1 ;  /* 0x0000000000017941 */ /* 0x000fea0003800000 */
.L_x_854:
[----:B------:R-:W-:Y:S01]  /*0440*/  IMAD.SHL.U32 R55, R240, 0x40, RZ ;  /* 0x00000040f0377824 */ /* 0x000fe200078e00ff */
[----:B------:R-:W-:Y:S01]  /*0450*/  MOV R2, R237 ;  /* 0x000000ed00027202 */ /* 0x000fe20000000f00 */
[----:B------:R-:W-:-:S03]  /*0460*/  IMAD.MOV.U32 R3, RZ, RZ, 0x0 ;  /* 0x00000000ff037424 */ /* 0x000fc600078e00ff */
[----:B------:R-:W-:-:S13]  /*0470*/  ISETP.GT.AND P0, PT, R241, R55, PT ;  /* 0x00000037f100720c */ /* 0x000fda0003f04270 */
[----:B-12---:R-:W-:Y:S05]  /*0480*/  @!P0 RET.REL.NODEC R2 `(_ZN5flash24flash_fwd_splitkv_kernelI23Flash_fwd_kernel_traitsILi256ELi64ELi64ELi4ELb0ELb0EN7cutlass10bfloat16_tE19Flash_kernel_traitsILi256ELi64ELi64ELi4ES3_EELb1ELb0ELb0ELb0ELb0ELb0ELb0ELb1EEEvNS_16Flash_fwd_paramsE) ;  /* 0xfffffff802dc8950 */ /* 0x006fea0003c3ffff */
[----:B------:R-:W2:Y:S04]  /*0490*/  LD.E R6, desc[UR6][R18.64+0xb8] ;  /* 0x0000b80612067980 */ /* 0x000ea8000c101900 */
[----:B------:R-:W3:Y:S01]  /*04a0*/  LD.E R2, desc[UR6][R18.64+0x188] ;  /* 0x0001880612027980 */ /* 0x000ee2000c101900 */
[----:B------:R-:W-:Y:S01]  /*04b0*/  IADD3 R0, -R241, 0x7f, R55 ;  /* 0x0000007ff1007810 */ /* 0x000fe20007ffe137 */
[----:B------:R-:W-:Y:S01]  /*04c0*/  VIADD R4, R56, 0x3f ;  /* 0x0000003f38047836 */ /* 0x000fe20000000000 */
[----:B------:R-:W1:Y:S04]  /*04d0*/  S2R R52, SR_TID.X ;  /* 0x0000000000347919 */ /* 0x000e680000002100 */
[----:B------:R-:W-:-:S04]  /*04e0*/  SHF.R.S32.HI R3, RZ, 0x1f, R4 ;  /* 0x0000001fff037819 */ /* 0x000fc80000011404 */
[----:B------:R-:W-:-:S04]  /*04f0*/  LEA.HI R3, R3, R4, RZ, 0x6 ;  /* 0x0000000403037211 */ /* 0x000fc800078f30ff */
[----:B------:R-:W-:Y:S01]  /*0500*/  SHF.R.S32.HI R3, RZ, 0x6, R3 ;  /* 0x00000006ff037819 */ /* 0x000fe20000011403 */
[----:B--2---:R-:W-:Y:S01]  /*0510*/  VIADD R6, R6, 0x3f ;  /* 0x0000003f06067836 */ /* 0x004fe20000000000 */
[----:B---3--:R-:W-:-:S04]  /*0520*/  IADD3 R2, R2, R0, R56 ;  /* 0x0000000002027210 */ /* 0x008fc80007ffe038 */
[----:B------:R-:W-:Y:S02]  /*0530*/  SHF.R.S32.HI R5, RZ, 0x1f, R6 ;  /* 0x0000001fff057819 */ /* 0x000fe40000011406 */
[----:B------:R-:W-:Y:S02]  /*0540*/  SHF.R.S32.HI R0, RZ, 0x1f, R2 ;  /* 0x0000001fff007819 */ /* 0x000fe40000011402 */
[----:B------:R-:W-:Y:S02]  /*0550*/  LEA.HI R5, R5, R6, RZ, 0x6 ;  /* 0x0000000605057211 */ /* 0x000fe400078f30ff */
[----:B------:R-:W-:Y:S02]  /*0560*/  LEA.HI R0, R0, R2, RZ, 0x6 ;  /* 0x0000000200007211 */ /* 0x000fe400078f30ff */
[----:B------:R-:W-:Y:S02]  /*0570*/  SHF.R.S32.HI R5, RZ, 0x6, R5 ;  /* 0x00000006ff057819 */ /* 0x000fe40000011405 */
[----:B------:R-:W-:-:S04]  /*0580*/  SHF.R.S32.HI R0, RZ, 0x6, R0 ;  /* 0x00000006ff007819 */ /* 0x000fc80000011400 */
[----:B------:R-:W-:-:S04]  /*0590*/  VIMNMX3 R165, R5, R3, R0, PT ;  /* 0x0000000305a5720f */ /* 0x000fc80003800100 */
[----:B------:R-:W-:-:S13]  /*05a0*/  ISETP.GT.AND P0, PT, R165, RZ, PT ;  /* 0x000000ffa500720c */ /* 0x000fda0003f04270 */
[----:B-1----:R-:W-:Y:S05]  /*05b0*/  @P0 BRA `(.L_x_859) ;  /* 0x0000000800680947 */ /* 0x002fea0003800000 */
[----:B------:R-:W-:Y:S01]  /*05c0*/  ISETP.NE.AND P0, PT, R242, -0x1, PT ;  /* 0xfffffffff200780c */ /* 0x000fe20003f05270 */
[----:B------:R-:W2:Y:S04]  /*05d0*/  LD.E.64 R6, desc[UR6][R18.64+0x88] ;  /* 0x0000880612067980 */ /* 0x000ea8000c101b00 */
[----:B------:R-:W3:Y:S04]  /*05e0*/  LD.E.64 R22, desc[UR6][R18.64+0x90] ;  /* 0x0000900612167980 */ /* 0x000ee8000c101b00 */
[----:B------:R1:W5:Y:S04]  /*05f0*/  LD.E R3, desc[UR6][R18.64+0x60] ;  /* 0x0000600612037980 */ /* 0x000368000c101900 */
[----:B------:R-:W4:Y:S04]  /*0600*/  @!P0 LD.E.64 R14, desc[UR6][R18.64+0x80] ;  /* 0x00008006120e8980 */ /* 0x000f28000c101b00 */
[----:B------:R1:W5:Y:S04]  /*0610*/  LD.E R0, desc[UR6][R18.64+0xb4] ;  /* 0x0000b40612007980 */ /* 0x000368000c101900 */
[----:B------:R1:W5:Y:S04]  /*0620*/  LD.E.64 R4, desc[UR6][R18.64+0xa0] ;  /* 0x0000a00612047980 */ /* 0x000368000c101b00 */
[----:B------:R1:W5:Y:S04]  /*0630*/  LD.E R2, desc[UR6][R18.64+0xc0] ;  /* 0x0000c00612027980 */ /* 0x000368000c101900 */
[----:B------:R-:W5:Y:S01]  /*0640*/  LD.E.64 R18, desc[UR6][R18.64+0x70] ;  /* 0x0000700612127980 */ /* 0x000f62000c101b00 */
[----:B------:R-:W-:-:S04]  /*0650*/  SHF.R.S32.HI R8, RZ, 0x1f, R52 ;  /* 0x0000001fff087819 */ /* 0x000fc80000011434 */
[----:B------:R-:W-:-:S04]  /*0660*/  LEA.HI R8, R8, R52, RZ, 0x3 ;  /* 0x0000003408087211 */ /* 0x000fc800078f18ff */
[----:B------:R-:W-:-:S05]  /*0670*/  LOP3.LUT R9, R8, 0xfffffff8, RZ, 0xc0, !PT ;  /* 0xfffffff808097812 */ /* 0x000fca00078ec0ff */
[----:B------:R-:W-:-:S04]  /*0680*/  IMAD.IADD R52, R52, 0x1, -R9 ;  /* 0x0000000134347824 */ /* 0x000fc800078e0a09 */
[----:B------:R-:W-:Y:S01]  /*0690*/  IMAD.SHL.U32 R20, R52, 0x8, RZ ;  /* 0x0000000834147824 */ /* 0x000fe200078e00ff */
[----:B------:R-:W-:-:S04]  /*06a0*/  @!P0 SHF.R.S32.HI R10, RZ, 0x1f, R239 ;  /* 0x0000001fff0a8819 */ /* 0x000fc800000114ef */
[----:B------:R-:W-:Y:S02]  /*06b0*/  SHF.R.S32.HI R21, RZ, 0x1f, R20 ;  /* 0x0000001fff157819 */ /* 0x000fe40000011414 */
[----:B------:R-:W-:Y:S02]  /*06c0*/  SHF.R.S32.HI R8, RZ, 0x3, R8 ;  /* 0x00000003ff087819 */ /* 0x000fe40000011408 */
[----:B------:R-:W-:Y:S01]  /*06d0*/  IADD3 R241, -R55, R241, RZ ;  /* 0x000000f137f17210 */ /* 0x000fe20007ffe1ff */
[----:B------:R-:W-:Y:S01]  /*06e0*/  BSSY B0, `(.L_x_860) ;  /* 0x000002d000007945 */ /* 0x000fe20003800000 */
[----:B------:R-:W-:Y:S01]  /*06f0*/  ISETP.NE.AND P3, PT, R52, RZ, PT ;  /* 0x000000ff3400720c */ /* 0x000fe20003f65270 */
[-C--:B--2---:R-:W-:Y:S02]  /*0700*/  @P0 IMAD R11, R7, R242.reuse, RZ ;  /* 0x000000f2070b0224 */ /* 0x084fe400078e02ff */
[----:B------:R-:W-:-:S05]  /*0710*/  @P0 IMAD.WIDE.U32 R12, R6, R242, RZ ;  /* 0x000000f2060c0225 */ /* 0x000fca00078e00ff */
[----:B------:R-:W-:Y:S01]  /*0720*/  @P0 IADD3 R11, R13, R11, RZ ;  /* 0x0000000b0d0b0210 */ /* 0x000fe20007ffe0ff */
[-C--:B----4-:R-:W-:Y:S02]  /*0730*/  @!P0 IMAD R9, R15, R239.reuse, RZ ;  /* 0x000000ef0f098224 */ /* 0x090fe400078e02ff */
[----:B------:R-:W-:Y:S01]  /*0740*/  @!P0 IMAD.WIDE.U32 R16, R14, R239, RZ ;  /* 0x000000ef0e108225 */ /* 0x000fe200078e00ff */
[----:B------:R-:W-:-:S03]  /*0750*/  SHF.R.S32.HI R13, RZ, 0x1f, R55 ;  /* 0x0000001fff0d7819 */ /* 0x000fc60000011437 */
[----:B------:R-:W-:Y:S02]  /*0760*/  @!P0 IMAD R10, R14, R10, R9 ;  /* 0x0000000a0e0a8224 */ /* 0x000fe400078e0209 */
[----:B------:R-:W-:Y:S02]  /*0770*/  IMAD R9, R7, R55, RZ ;  /* 0x0000003707097224 */ /* 0x000fe400078e02ff */
[----:B------:R-:W-:-:S04]  /*0780*/  IMAD.WIDE.U32 R14, R55, R6, R20 ;  /* 0x00000006370e7225 */ /* 0x000fc800078e0014 */
[----:B------:R-:W-:Y:S02]  /*0790*/  @!P0 IMAD.MOV.U32 R12, RZ, RZ, R16 ;  /* 0x000000ffff0c8224 */ /* 0x000fe400078e0010 */
[----:B------:R-:W-:Y:S02]  /*07a0*/  IMAD R9, R6, R13, R9 ;  /* 0x0000000d06097224 */ /* 0x000fe400078e0209 */
[----:B------:R-:W-:Y:S01]  /*07b0*/  @!P0 IMAD.IADD R11, R17, 0x1, R10 ;  /* 0x00000001110b8824 */ /* 0x000fe200078e020a */
[----:B------:R-:W-:-:S04]  /*07c0*/  IADD3 R10, P0, R12, R14, RZ ;  /* 0x0000000e0c0a7210 */ /* 0x000fc80007f1e0ff */
[----:B------:R-:W-:Y:S02]  /*07d0*/  IADD3.X R11, R11, R15, R9, P0, !PT ;  /* 0x0000000f0b0b7210 */ /* 0x000fe400007fe409 */
[C---:B------:R-:W-:Y:S01]  /*07e0*/  ISETP.GE.AND P0, PT, R8.reuse, R241, PT ;  /* 0x000000f10800720c */ /* 0x040fe20003f06270 */
[----:B---3--:R-:W-:Y:S01]  /*07f0*/  IMAD R24, R23, R238, RZ ;  /* 0x000000ee17187224 */ /* 0x008fe200078e02ff */
[----:B------:R-:W-:Y:S01]  /*0800*/  SHF.R.S32.HI R9, RZ, 0x1f, R238 ;  /* 0x0000001fff097819 */ /* 0x000fe200000114ee */
[----:B------:R-:W-:-:S04]  /*0810*/  VIADD R13, R8, 0x10 ;  /* 0x00000010080d7836 */ /* 0x000fc80000000000 */
[----:B------:R-:W-:Y:S02]  /*0820*/  IMAD R24, R22, R9, R24 ;  /* 0x0000000916187224 */ /* 0x000fe400078e0218 */
[----:B------:R-:W-:Y:S01]  /*0830*/  IMAD.WIDE.U32 R22, R238, R22, R10 ;  /* 0x00000016ee167225 */ /* 0x000fe200078e000a */
[----:B------:R-:W-:Y:S02]  /*0840*/  ISETP.GE.AND P1, PT, R13, R241, PT ;  /* 0x000000f10d00720c */ /* 0x000fe40003f26270 */
[----:B------:R-:W-:Y:S01]  /*0850*/  SHF.R.S32.HI R11, RZ, 0x1f, R8 ;  /* 0x0000001fff0b7819 */ /* 0x000fe20000011408 */
[----:B------:R-:W-:Y:S01]  /*0860*/  VIADD R16, R20, 0x40 ;  /* 0x0000004014107836 */ /* 0x000fe20000000000 */
[----:B------:R-:W-:Y:S01]  /*0870*/  IADD3 R12, R8, 0x20, RZ ;  /* 0x00000020080c7810 */ /* 0x000fe20007ffe0ff */
[C---:B------:R-:W-:Y:S01]  /*0880*/  VIADD R14, R20.reuse, 0xc0 ;  /* 0x000000c0140e7836 */ /* 0x040fe20000000000 */
[----:B------:R-:W-:Y:S02]  /*0890*/  IADD3 R15, R20, 0x80, RZ ;  /* 0x00000080140f7810 */ /* 0x000fe40007ffe0ff */
[----:B------:R-:W-:Y:S01]  /*08a0*/  IADD3 R25, R23, R24, RZ ;  /* 0x0000001817197210 */ /* 0x000fe20007ffe0ff */
[----:B-1----:R-:W-:Y:S06]  /*08b0*/  @P0 BRA `(.L_x_861) ;  /* 0x00000000003c0947 */ /* 0x002fec0003800000 */
[----:B------:R-:W-:Y:S01]  /*08c0*/  IMAD R9, R7, R8, RZ ;  /* 0x0000000807097224 */ /* 0x000fe200078e02ff */
[-C--:B-----5:R-:W-:Y:S01]  /*08d0*/  ISETP.GE.AND P6, PT, R20, R2.reuse, PT ;  /* 0x000000021400720c */ /* 0x0a0fe20003fc6270 */
[----:B------:R-:W-:Y:S01]  /*08e0*/  IMAD.MOV.U32 R24, RZ, RZ, R22 ;  /* 0x000000ffff187224 */ /* 0x000fe200078e0016 */
[-C--:B------:R-:W-:Y:S01]  /*08f0*/  ISETP.GE.AND P5, PT, R16, R2.reuse, PT ;  /* 0x000000021000720c */ /* 0x080fe20003fa6270 */
[C---:B------:R-:W-:Y:S01]  /*0900*/  IMAD R9, R6.reuse, R11, R9 ;  /* 0x0000000b06097224 */ /* 0x040fe200078e0209 */
[----:B------:R-:W-:Y:S01]  /*0910*/  ISETP.GE.AND P4, PT, R15, R2, PT ;  /* 0x000000020f00720c */ /* 0x000fe20003f86270 */
[----:B------:R-:W-:Y:S01]  /*0920*/  IMAD.WIDE.U32 R26, R6, R8, R24 ;  /* 0x00000008061a7225 */ /* 0x000fe200078e0018 */
[----:B------:R-:W-:-:S03]  /*0930*/  ISETP.GE.AND P2, PT, R14, R2, PT ;  /* 0x000000020e00720c */ /* 0x000fc60003f46270 */
[----:B------:R-:W-:Y:S01]  /*0940*/  IMAD.IADD R9, R27, 0x1, R9 ;  /* 0x000000011b097824 */ /* 0x000fe200078e0209 */
[----:B------:R-:W-:-:S04]  /*0950*/  LEA R28, P0, R26, R18, 0x1 ;  /* 0x000000121a1c7211 */ /* 0x000fc800078008ff */
[----:B------:R-:W-:-:S05]  /*0960*/  LEA.HI.X R29, R26, R19, R9, 0x1, P0 ;  /* 0x000000131a1d7211 */ /* 0x000fca00000f0c09 */
[----:B------:R1:W-:Y:S04]  /*0970*/  @!P6 ST.E.128 desc[UR6][R28.64], RZ ;  /* 0x000000ff1c00e985 */ /* 0x0003e8000c101d06 */
[----:B------:R1:W-:Y:S04]  /*0980*/  @!P5 ST.E.128 desc[UR6][R28.64+0x80], RZ ;  /* 0x000080ff1c00d985 */ /* 0x0003e8000c101d06 */
[----:B------:R1:W-:Y:S04]  /*0990*/  @!P4 ST.E.128 desc[UR6][R28.64+0x100], RZ ;  /* 0x000100ff1c00c985 */ /* 0x0003e8000c101d06 */
[----:B------:R1:W-:Y:S02]  /*09a0*/  @!P2 ST.E.128 desc[UR6][R28.64+0x180], RZ ;  /* 0x000180ff1c00a985 */ /* 0x0003e4000c101d06 */
.L_x_861:
[----:B------:R-:W-:Y:S05]  /*09b0*/  BSYNC B0 ;  /* 0x0000000000007941 */ /* 0x000fea0003800000 */
.L_x_860:
[----:B------:R-:W-:Y:S01]  /*09c0*/  BSSY B0, `(.L_x_862) ;  /* 0x0000015000007945 */ /* 0x000fe20003800000 */
[----:B------:R-:W-:-:S03]  /*09d0*/  ISETP.GE.AND P0, PT, R12, R241, PT ;  /* 0x000000f10c00720c */ /* 0x000fc60003f06270 */
[----:B------:R-:W-:Y:S10]  /*09e0*/  @P1 BRA `(.L_x_863) ;  /* 0x0000000000481947 */ /* 0x000ff40003800000 */
[----:B------:R-:W-:Y:S01]  /*09f0*/  IADD3 R10, P1, R8, 0x10, RZ ;  /* 0x00000010080a7810 */ /* 0x000fe20007f3e0ff */
[----:B------:R-:W-:Y:S01]  /*0a00*/  IMAD.MOV.U32 R26, RZ, RZ, R22 ;  /* 0x000000ffff1a7224 */ /* 0x000fe200078e0016 */
[-C--:B-----5:R-:W-:Y:S01]  /*0a10*/  ISETP.GE.AND P5, PT, R20, R2.reuse, PT ;  /* 0x000000021400720c */ /* 0x0a0fe20003fa6270 */
[----:B------:R-:W-:Y:S01]  /*0a20*/  IMAD.MOV.U32 R27, RZ, RZ, R25 ;  /* 0x000000ffff1b7224 */ /* 0x000fe200078e0019 */
[-C--:B------:R-:W-:Y:S01]  /*0a30*/  ISETP.GE.AND P4, PT, R16, R2.reuse, PT ;  /* 0x000000021000720c */ /* 0x080fe20003f86270 */
[----:B------:R-:W-:Y:S01]  /*0a40*/  IMAD.X R9, RZ, RZ, R11, P1 ;  /* 0x000000ffff097224 */ /* 0x000fe200008e060b */
[----:B------:R-:W-:Y:S01]  /*0a50*/  ISETP.GE.AND P2, PT, R15, R2, PT ;  /* 0x000000020f00720c */ /* 0x000fe20003f46270 */
[----:B------:R-:W-:Y:S01]  /*0a60*/  IMAD.WIDE.U32 R26, R6, R10, R26 ;  /* 0x0000000a061a7225 */ /* 0x000fe200078e001a */
[----:B------:R-:W-:-:S03]  /*0a70*/  ISETP.GE.AND P1, PT, R14, R2, PT ;  /* 0x000000020e00720c */ /* 0x000fc60003f26270 */
[----:B------:R-:W-:Y:S01]  /*0a80*/  IMAD R9, R9, R6, RZ ;  /* 0x0000000609097224 */ /* 0x000fe200078e02ff */
[----:B-1----:R-:W-:-:S03]  /*0a90*/  LEA R28, P6, R26, R18, 0x1 ;  /* 0x000000121a1c7211 */ /* 0x002fc600078c08ff */
[----:B------:R-:W-:-:S04]  /*0aa0*/  IMAD R9, R7, R10, R9 ;  /* 0x0000000a07097224 */ /* 0x000fc800078e0209 */
[----:B------:R-:W-:-:S05]  /*0ab0*/  IMAD.IADD R9, R27, 0x1, R9 ;  /* 0x000000011b097824 */ /* 0x000fca00078e0209 */
[----:B------:R-:W-:-:S05]  /*0ac0*/  LEA.HI.X R29, R26, R19, R9, 0x1, P6 ;  /* 0x000000131a1d7211 */ /* 0x000fca00030f0c09 */
[----:B------:R2:W-:Y:S04]  /*0ad0*/  @!P5 ST.E.128 desc[UR6][R28.64], RZ ;  /* 0x000000ff1c00d985 */ /* 0x0005e8000c101d06 */
[----:B------:R2:W-:Y:S04]  /*0ae0*/  @!P4 ST.E.128 desc[UR6][R28.64+0x80], RZ ;  /* 0x000080ff1c00c985 */ /* 0x0005e8000c101d06 */
[----:B------:R2:W-:Y:S04]  /*0af0*/  @!P2 ST.E.128 desc[UR6][R28.64+0x100], RZ ;  /* 0x000100ff1c00a985 */ /* 0x0005e8000c101d06 */
[----:B------:R2:W-:Y:S02]  /*0b00*/  @!P1 ST.E.128 desc[UR6][R28.64+0x180], RZ ;  /* 0x000180ff1c009985 */ /* 0x0005e4000c101d06 */
.L_x_863:
[----:B------:R-:W-:Y:S05]  /*0b10*/  BSYNC B0 ;  /* 0x0000000000007941 */ /* 0x000fea0003800000 */
.L_x_862:
[----:B-----5:R-:W-:Y:S01]  /*0b20*/  IMAD R3, R239, R3, R238 ;  /* 0x00000003ef037224 */ /* 0x020fe200078e02ee */
[----:B------:R-:W-:Y:S01]  /*0b30*/  BSSY B0, `(.L_x_864) ;  /* 0x0000016000007945 */ /* 0x000fe20003800000 */
[----:B------:R-:W-:Y:S02]  /*0b40*/  ISETP.GE.OR P5, PT, R13, R241, P3 ;  /* 0x000000f10d00720c */ /* 0x000fe40001fa6670 */
[----:B------:R-:W-:Y:S01]  /*0b50*/  IMAD R55, R0, R3, R55 ;  /* 0x0000000300377224 */ /* 0x000fe200078e0237 */
[----:B------:R-:W-:Y:S10]  /*0b60*/  @P0 BRA `(.L_x_865) ;  /* 0x0000000000480947 */ /* 0x000ff40003800000 */
[----:B------:R-:W-:Y:S01]  /*0b70*/  IADD3 R3, P0, R8, 0x20, RZ ;  /* 0x0000002008037810 */ /* 0x000fe20007f1e0ff */
[----:B------:R-:W-:Y:S01]  /*0b80*/  IMAD.MOV.U32 R26, RZ, RZ, R22 ;  /* 0x000000ffff1a7224 */ /* 0x000fe200078e0016 */
[-C--:B------:R-:W-:Y:S01]  /*0b90*/  ISETP.GE.AND P4, PT, R20, R2.reuse, PT ;  /* 0x000000021400720c */ /* 0x080fe20003f86270 */
[----:B------:R-:W-:Y:S01]  /*0ba0*/  IMAD.MOV.U32 R27, RZ, RZ, R25 ;  /* 0x000000ffff1b7224 */ /* 0x000fe200078e0019 */
[-C--:B------:R-:W-:Y:S01]  /*0bb0*/  ISETP.GE.AND P2, PT, R16, R2.reuse, PT ;  /* 0x000000021000720c */ /* 0x080fe20003f46270 */
[----:B------:R-:W-:Y:S01]  /*0bc0*/  IMAD.X R0, RZ, RZ, R11, P0 ;  /* 0x000000ffff007224 */ /* 0x000fe200000e060b */
[-C--:B------:R-:W-:Y:S01]  /*0bd0*/  ISETP.GE.AND P1, PT, R15, R2.reuse, PT ;  /* 0x000000020f00720c */ /* 0x080fe20003f26270 */
[----:B------:R-:W-:Y:S01]  /*0be0*/  IMAD.WIDE.U32 R26, R6, R3, R26 ;  /* 0x00000003061a7225 */ /* 0x000fe200078e001a */
[----:B------:R-:W-:-:S03]  /*0bf0*/  ISETP.GE.AND P0, PT, R14, R2, PT ;  /* 0x000000020e00720c */ /* 0x000fc60003f06270 */
[----:B------:R-:W-:Y:S01]  /*0c00*/  IMAD R0, R0, R6, RZ ;  /* 0x0000000600007224 */ /* 0x000fe200078e02ff */
[----:B-12---:R-:W-:-:S03]  /*0c10*/  LEA R28, P6, R26, R18, 0x1 ;  /* 0x000000121a1c7211 */ /* 0x006fc600078c08ff */
[----:B------:R-:W-:-:S04]  /*0c20*/  IMAD R0, R7, R3, R0 ;  /* 0x0000000307007224 */ /* 0x000fc800078e0200 */
[----:B------:R-:W-:-:S05]  /*0c30*/  IMAD.IADD R0, R27, 0x1, R0 ;  /* 0x000000011b007824 */ /* 0x000fca00078e0200 */
[----:B------:R-:W-:-:S05]  /*0c40*/  LEA.HI.X R29, R26, R19, R0, 0x1, P6 ;  /* 0x000000131a1d7211 */ /* 0x000fca00030f0c00 */
[----:B------:R3:W-:Y:S04]  /*0c50*/  @!P4 ST.E.128 desc[UR6][R28.64], RZ ;  /* 0x000000ff1c00c985 */ /* 0x0007e8000c101d06 */
[----:B------:R3:W-:Y:S04]  /*0c60*/  @!P2 ST.E.128 desc[UR6][R28.64+0x80], RZ ;  /* 0x000080ff1c00a985 */ /* 0x0007e8000c101d06 */
[----:B------:R3:W-:Y:S04]  /*0c70*/  @!P1 ST.E.128 desc[UR6][R28.64+0x100], RZ ;  /* 0x000100ff1c009985 */ /* 0x0007e8000c101d06 */
[----:B------:R3:W-:Y:S02]  /*0c80*/  @!P0 ST.E.128 desc[UR6][R28.64+0x180], RZ ;  /* 0x000180ff1c008985 */ /* 0x0007e4000c101d06 */
.L_x_865:
[----:B------:R-:W-:Y:S05]  /*0c90*/  BSYNC B0 ;  /* 0x0000000000007941 */ /* 0x000fea0003800000 */
.L_x_864:
[C---:B------:R-:W-:Y:S01]  /*0ca0*/  VIADD R3, R8.reuse, 0x30 ;  /* 0x0000003008037836 */ /* 0x040fe20000000000 */
[-C--:B------:R-:W-:Y:S01]  /*0cb0*/  ISETP.GE.OR P6, PT, R8, R241.reuse, P3 ;  /* 0x000000f10800720c */ /* 0x080fe20001fc6670 */
[----:B------:R-:W-:Y:S01]  /*0cc0*/  BSSY B0, `(.L_x_866) ;  /* 0x000001e000007945 */ /* 0x000fe20003800000 */
[-C--:B------:R-:W-:Y:S02]  /*0cd0*/  ISETP.GE.OR P4, PT, R12, R241.reuse, P3 ;  /* 0x000000f10c00720c */ /* 0x080fe40001f86670 */
[-C--:B------:R-:W-:Y:S02]  /*0ce0*/  ISETP.GE.AND P1, PT, R3, R241.reuse, PT ;  /* 0x000000f10300720c */ /* 0x080fe40003f26270 */
[----:B------:R-:W-:Y:S02]  /*0cf0*/  IADD3 R0, P0, R55, R8, RZ ;  /* 0x0000000837007210 */ /* 0x000fe40007f1e0ff */
[----:B------:R-:W-:Y:S01]  /*0d00*/  ISETP.GE.OR P3, PT, R3, R241, P3 ;  /* 0x000000f10300720c */ /* 0x000fe20001f66670 */
[----:B------:R-:W-:Y:S01]  /*0d10*/  @!P5 IMAD.MOV.U32 R3, RZ, RZ, 0x7f800000 ;  /* 0x7f800000ff03d424 */ /* 0x000fe200078e00ff */
[----:B------:R-:W-:-:S02]  /*0d20*/  LEA.HI.X.SX32 R55, R55, R11, 0x1, P0 ;  /* 0x0000000b37377211 */ /* 0x000fc400000f0eff */
[----:B------:R-:W-:Y:S01]  /*0d30*/  LEA R12, P0, R0, R4, 0x2 ;  /* 0x00000004000c7211 */ /* 0x000fe200078010ff */
[----:B------:R-:W-:-:S03]  /*0d40*/  @!P6 IMAD.MOV.U32 R4, RZ, RZ, 0x7f800000 ;  /* 0x7f800000ff04e424 */ /* 0x000fc600078e00ff */
[----:B------:R-:W-:Y:S01]  /*0d50*/  LEA.HI.X R13, R0, R5, R55, 0x2, P0 ;  /* 0x00000005000d7211 */ /* 0x000fe200000f1437 */
[----:B------:R-:W-:Y:S01]  /*0d60*/  @!P4 IMAD.MOV.U32 R0, RZ, RZ, 0x7f800000 ;  /* 0x7f800000ff00c424 */ /* 0x000fe200078e00ff */
[----:B------:R-:W-:Y:S07]  /*0d70*/  @P1 BRA `(.L_x_867) ;  /* 0x0000000000481947 */ /* 0x000fee0003800000 */
[----:B------:R-:W-:Y:S01]  /*0d80*/  IADD3 R8, P0, R8, 0x30, RZ ;  /* 0x0000003008087810 */ /* 0x000fe20007f1e0ff */
[----:B------:R-:W-:Y:S01]  /*0d90*/  IMAD.MOV.U32 R10, RZ, RZ, R22 ;  /* 0x000000ffff0a7224 */ /* 0x000fe200078e0016 */
[----:B------:R-:W-:-:S03]  /*0da0*/  ISETP.GE.AND P2, PT, R16, R2, PT ;  /* 0x000000021000720c */ /* 0x000fc60003f46270 */
[----:B------:R-:W-:Y:S01]  /*0db0*/  IMAD.X R5, RZ, RZ, R11, P0 ;  /* 0x000000ffff057224 */ /* 0x000fe200000e060b */
[----:B------:R-:W-:Y:S01]  /*0dc0*/  ISETP.GE.AND P0, PT, R20, R2, PT ;  /* 0x000000021400720c */ /* 0x000fe20003f06270 */
[----:B------:R-:W-:Y:S02]  /*0dd0*/  IMAD.MOV.U32 R11, RZ, RZ, R25 ;  /* 0x000000ffff0b7224 */ /* 0x000fe400078e0019 */
[----:B------:R-:W-:Y:S02]  /*0de0*/  IMAD R5, R5, R6, RZ ;  /* 0x0000000605057224 */ /* 0x000fe400078e02ff */
[----:B------:R-:W-:-:S04]  /*0df0*/  IMAD.WIDE.U32 R10, R6, R8, R10 ;  /* 0x00000008060a7225 */ /* 0x000fc800078e000a */
[----:B------:R-:W-:Y:S01]  /*0e00*/  IMAD R5, R7, R8, R5 ;  /* 0x0000000807057224 */ /* 0x000fe200078e0205 */
[----:B------:R-:W-:-:S03]  /*0e10*/  LEA R6, P1, R10, R18, 0x1 ;  /* 0x000000120a067211 */ /* 0x000fc600078208ff */
[----:B------:R-:W-:-:S05]  /*0e20*/  IMAD.IADD R5, R11, 0x1, R5 ;  /* 0x000000010b057824 */ /* 0x000fca00078e0205 */
[----:B------:R-:W-:Y:S02]  /*0e30*/  LEA.HI.X R7, R10, R19, R5, 0x1, P1 ;  /* 0x000000130a077211 */ /* 0x000fe400008f0c05 */
[----:B------:R-:W-:-:S03]  /*0e40*/  ISETP.GE.AND P1, PT, R15, R2, PT ;  /* 0x000000020f00720c */ /* 0x000fc60003f26270 */
[----:B------:R4:W-:Y:S01]  /*0e50*/  @!P0 ST.E.128 desc[UR6][R6.64], RZ ;  /* 0x000000ff06008985 */ /* 0x0009e2000c101d06 */
[----:B------:R-:W-:-:S03]  /*0e60*/  ISETP.GE.AND P0, PT, R14, R2, PT ;  /* 0x000000020e00720c */ /* 0x000fc60003f06270 */
[----:B------:R4:W-:Y:S06]  /*0e70*/  @!P2 ST.E.128 desc[UR6][R6.64+0x80], RZ ;  /* 0x000080ff0600a985 */ /* 0x0009ec000c101d06 */
[----:B------:R4:W-:Y:S04]  /*0e80*/  @!P1 ST.E.128 desc[UR6][R6.64+0x100], RZ ;  /* 0x000100ff06009985 */ /* 0x0009e8000c101d06 */
[----:B------:R4:W-:Y:S02]  /*0e90*/  @!P0 ST.E.128 desc[UR6][R6.64+0x180], RZ ;  /* 0x000180ff06008985 */ /* 0x0009e4000c101d06 */
.L_x_867:
[----:B------:R-:W-:Y:S05]  /*0ea0*/  BSYNC B0 ;  /* 0x0000000000007941 */ /* 0x000fea0003800000 */
.L_x_866:
[----:B------:R5:W-:Y:S01]  /*0eb0*/  @!P5 ST.E desc[UR6][R12.64+0x40], R3 ;  /* 0x000040030c00d985 */ /* 0x000be2000c101906 */
[----:B------:R-:W-:-:S03]  /*0ec0*/  MOV R2, R237 ;  /* 0x000000ed00027202 */ /* 0x000fc60000000f00 */
[----:B------:R-:W-:Y:S04]  /*0ed0*/  @!P6 ST.E desc[UR6][R12.64], R4 ;  /* 0x000000040c00e985 */ /* 0x000fe8000c101906 */
[----:B------:R1:W-:Y:S01]  /*0ee0*/  @!P4 ST.E desc[UR6][R12.64+0x80], R0 ;  /* 0x000080000c00c985 */ /* 0x0003e2000c101906 */
[----:B-----5:R-:W-:-:S04]  /*0ef0*/  MOV R3, 0x0 ;  /* 0x0000000000037802 */ /* 0x020fc80000000f00 */
[----:B-1234-:R-:W-:Y:S05]  /*0f00*/  @P3 RET.REL.NODEC R2 `(_ZN5flash24flash_fwd_splitkv_kernelI23Flash_fwd_kernel_traitsILi256ELi64ELi64ELi4ELb0ELb0EN7cutlass10bfloat16_tE19Flash_kernel_traitsILi256ELi64ELi64ELi4ES3_EELb1ELb0ELb0ELb0ELb0ELb0ELb0ELb1EEEvNS_16Flash_fwd_paramsE) ;  /* 0xfffffff0023c3950 */ /* 0x01efea0003c3ffff */
[----:B------:R-:W-:Y:S02]  /*0f10*/  MOV R0, 0x7f800000 ;  /* 0x7f80000000007802 */ /* 0x000fe40000000f00 */
[----:B------:R-:W-:Y:S02]  /*0f20*/  MOV R2, R237 ;  /* 0x000000ed00027202 */ /* 0x000fe40000000f00 */
[----:B------:R-:W-:Y:S01]  /*0f30*/  MOV R3, 0x0 ;  /* 0x0000000000037802 */ /* 0x000fe20000000f00 */
[----:B------:R1:W-:Y:S03]  /*0f40*/  ST.E desc[UR6][R12.64+0xc0], R0 ;  /* 0x0000c0000c007985 */ /* 0x0003e6000c101906 */
[----:B-1----:R-:W-:Y:S05]  /*0f50*/  RET.REL.NODEC R2 `(_ZN5flash24flash_fwd_splitkv_kernelI23Flash_fwd_kernel_traitsILi256ELi64ELi64ELi4ELb0ELb0EN7cutlass10bfloat16_tE19Flash_kernel_traitsILi256ELi64ELi64ELi4ES3_EELb1ELb0ELb0ELb0ELb0ELb0ELb0ELb1EEEvNS_16Flash_fwd_paramsE) ;  /* 0xfffffff002287950 */ /* 0x002fea0003c3ffff */
.L_x_859:
[----:B------:R-:W2:Y:S04]  /*0f60*/  LD.E.64 R6, desc[UR6][R18.64+0x160] ;  /* 0x0001600612067980 */ /* 0x000ea8000c101b00 */
[----:B------:R-:W3:Y:S01]  /*0f70*/  LD.E.64 R2, desc[UR6][R18.64+0x158] ;  /* 0x0001580612027980 */ /* 0x000ee2000c101b00 */
[----:B--2---:R-:W-:-:S04]  /*0f80*/  ISETP.NE.U32.AND P1, PT, R6, RZ, PT ;  /* 0x000000ff0600720c */ /* 0x004fc80003f25070 */
[----:B------:R-:W-:-:S13]  /*0f90*/  ISETP.NE.AND.EX P1, PT, R7, RZ, PT, P1 ;  /* 0x000000ff0700720c */ /* 0x000fda0003f25310 */
[----:B------:R-:W2:Y:S01]  /*0fa0*/  @P1 LD.E.64 R8, desc[UR6][R18.64+0x168] ;  /* 0x0001680612081980 */ /* 0x000ea2000c101b00 */
[----:B---3--:R-:W-:Y:S01]  /*0fb0*/  ISETP.NE.U32.AND P0, PT, R2, RZ, PT ;  /* 0x000000ff0200720c */ /* 0x008fe20003f05070 */
[----:B------:R-:W-:-:S03]  /*0fc0*/  IMAD.MOV.U32 R11, RZ, RZ, R239 ;  /* 0x000000ffff0b7224 */ /* 0x000fc600078e00ef */
[----:B------:R-:W-:Y:S02]  /*0fd0*/  ISETP.NE.AND.EX P0, PT, R3, RZ, PT, P0 ;  /* 0x000000ff0300720c */ /* 0x000fe40003f05300 */
[----:B------:R-:W-:Y:S02]  /*0fe0*/  @P1 SHF.R.S32.HI R0, RZ, 0x1f, R239 ;  /* 0x0000001fff001819 */ /* 0x000fe400000114ef */
[----:B------:R-:W-:-:S09]  /*0ff0*/  CS2R R244, SRZ ;  /* 0x0000000000f47805 */ /* 0x000fd2000001ff00 */
[----:B------:R-:W-:-:S05]  /*1000*/  @P0 IMAD.WIDE R2, R239, 0x4, R2 ;  /* 0x00000004ef020825 */ /* 0x000fca00078e0202 */
[----:B------:R1:W5:Y:S01]  /*1010*/  @P0 LD.E R11, desc[UR6][R2.64] ;  /* 0x00000006020b0980 */ /* 0x000362000c101900 */
[----:B------:R-:W-:Y:S01]  /*1020*/  BSSY B0, `(.L_x_868) ;  /* 0x00000b2000007945 */ /* 0x000fe20003800000 */
[-C--:B--2---:R-:W-:Y:S02]  /*1030*/  @P1 IMAD R4, R9, R239.reuse, RZ ;  /* 0x000000ef09041224 */ /* 0x084fe400078e02ff */
[----:B-1----:R-:W-:-:S04]  /*1040*/  @P1 IMAD.WIDE.U32 R2, R8, R239, RZ ;  /* 0x000000ef08021225 */ /* 0x002fc800078e00ff */
[----:B------:R-:W-:Y:S01]  /*1050*/  @P1 IMAD R0, R8, R0, R4 ;  /* 0x0000000008001224 */ /* 0x000fe200078e0204 */
[----:B------:R-:W-:-:S03]  /*1060*/  @P1 LEA R245, P0, R2, R6, 0x2 ;  /* 0x0000000602f51211 */ /* 0x000fc600078010ff */
[----:B------:R-:W-:-:S05]  /*1070*/  @P1 IMAD.IADD R0, R3, 0x1, R0 ;  /* 0x0000000103001824 */ /* 0x000fca00078e0200 */
[----:B------:R-:W-:-:S04]  /*1080*/  @P1 LEA.HI.X R244, R2, R7, R0, 0x2, P0 ;  /* 0x0000000702f41211 */ /* 0x000fc800000f1400 */
[----:B------:R-:W-:-:S04]  /*1090*/  LOP3.LUT R245, R245, R244, RZ, 0x3c, !PT ;  /* 0x000000f4f5f57212 */ /* 0x000fc800078e3cff */
[----:B------:R-:W-:-:S04]  /*10a0*/  LOP3.LUT R244, R245, R244, RZ, 0x3c, !PT ;  /* 0x000000f4f5f47212 */ /* 0x000fc800078e3cff */
[----:B------:R-:W-:Y:S02]  /*10b0*/  LOP3.LUT R245, R245, R244, RZ, 0x3c, !PT ;  /* 0x000000f4f5f57212 */ /* 0x000fe400078e3cff */
[----:B------:R-:W-:-:S04]  /*10c0*/  ISETP.NE.U32.AND P0, PT, R244, RZ, PT ;  /* 0x000000fff400720c */ /* 0x000fc80003f05070 */
[----:B------:R-:W-:-:S13]  /*10d0*/  ISETP.NE.AND.EX P0, PT, R245, RZ, PT, P0 ;  /* 0x000000fff500720c */ /* 0x000fda0003f05300 */
[----:B------:R-:W-:Y:S05]  /*10e0*/  @!P0 BRA `(.L_x_869) ;  /* 0x0000000400508947 */ /* 0x000fea0003800000 */
[----:B------:R-:W2:Y:S04]  /*10f0*/  LD.E R5, desc[UR6][R18.64+0x170] ;  /* 0x0001700612057980 */ /* 0x000ea8000c101900 */
[----:B------:R-:W3:Y:S01]  /*1100*/  LD.E R6, desc[UR6][R18.64+0x68] ;  /* 0x0000680612067980 */ /* 0x000ee2000c101900 */
[----:B------:R-:W-:-:S03]  /*1110*/  LEA R2, R165, 0xffffffc0, 0x6 ;  /* 0xffffffc0a5027811 */ /* 0x000fc600078e30ff */
[----:B------:R-:W4:Y:S01]  /*1120*/  LD.E.64 R14, desc[UR6][R18.64+0x20] ;  /* 0x00002006120e7980 */ /* 0x000f22000c101b00 */
[----:B------:R-:W-:-:S03]  /*1130*/  IABS R3, R2 ;  /* 0x0000000200037213 */ /* 0x000fc60000000000 */
[----:B------:R-:W4:Y:S04]  /*1140*/  LD.E.64 R50, desc[UR6][R18.64+0x38] ;  /* 0x0000380612327980 */ /* 0x000f28000c101b00 */
[----:B------:R-:W4:Y:S04]  /*1150*/  LD.E.64 R12, desc[UR6][R18.64+0x50] ;  /* 0x00005006120c7980 */ /* 0x000f28000c101b00 */
[----:B------:R1:W5:Y:S04]  /*1160*/  LD.E.64 R26, desc[UR6][R18.64+0x58] ;  /* 0x00005806121a7980 */ /* 0x000368000c101b00 */
[----:B------:R1:W5:Y:S01]  /*1170*/  LD.E.64 R48, desc[UR6][R18.64+0x40] ;  /* 0x0000400612307980 */ /* 0x000362000c101b00 */
[----:B--2---:R-:W-:-:S04]  /*1180*/  IABS R4, R5 ;  /* 0x0000000500047213 */ /* 0x004fc80000000000 */
[----:B------:R-:W2:Y:S08]  /*1190*/  I2F.RP R8, R4 ;  /* 0x0000000400087306 */ /* 0x000eb00000209400 */
[----:B--2---:R-:W2:Y:S02]  /*11a0*/  MUFU.RCP R8, R8 ;  /* 0x0000000800087308 */ /* 0x004ea40000001000 */
[----:B--2---:R-:W-:-:S06]  /*11b0*/  VIADD R8, R8, 0xffffffe ;  /* 0x0ffffffe08087836 */ /* 0x004fcc0000000000 */
[----:B------:R-:W2:Y:S01]  /*11c0*/  F2I.FTZ.U32.TRUNC.NTZ R9, R8 ;  /* 0x0000000800097305 */ /* 0x000ea2000021f000 */
[----:B------:R-:W-:Y:S01]  /*11d0*/  IABS R0, R5 ;  /* 0x0000000500007213 */ /* 0x000fe20000000000 */
[----:B--2---:R-:W-:Y:S01]  /*11e0*/  IMAD.MOV R7, RZ, RZ, -R9 ;  /* 0x000000ffff077224 */ /* 0x004fe200078e0a09 */
[----:B------:R-:W-:-:S03]  /*11f0*/  MOV R8, RZ ;  /* 0x000000ff00087202 */ /* 0x000fc60000000f00 */
[----:B------:R-:W-:-:S04]  /*1200*/  IMAD R7, R7, R4, RZ ;  /* 0x0000000407077224 */ /* 0x000fc800078e02ff */
[----:B------:R-:W-:-:S04]  /*1210*/  IMAD.HI.U32 R7, R9, R7, R8 ;  /* 0x0000000709077227 */ /* 0x000fc800078e0008 */
[----:B------:R-:W-:Y:S02]  /*1220*/  IMAD.MOV R0, RZ, RZ, -R0 ;  /* 0x000000ffff007224 */ /* 0x000fe400078e0a00 */
[----:B------:R-:W-:-:S04]  /*1230*/  IMAD.HI.U32 R7, R7, R3, RZ ;  /* 0x0000000307077227 */ /* 0x000fc800078e00ff */
[----:B------:R-:W-:-:S05]  /*1240*/  IMAD R0, R7, R0, R3 ;  /* 0x0000000007007224 */ /* 0x000fca00078e0203 */
[----:B------:R-:W-:-:S13]  /*1250*/  ISETP.GT.U32.AND P1, PT, R4, R0, PT ;  /* 0x000000000400720c */ /* 0x000fda0003f24070 */
[----:B------:R-:W-:-:S04]  /*1260*/  @!P1 IADD3 R0, R0, -R4, RZ ;  /* 0x8000000400009210 */ /* 0x000fc80007ffe0ff */
[----:B------:R-:W-:Y:S02]  /*1270*/  ISETP.GE.U32.AND P2, PT, R0, R4, PT ;  /* 0x000000040000720c */ /* 0x000fe40003f46070 */
[----:B------:R-:W-:Y:S01]  /*1280*/  LOP3.LUT R0, R2, R5, RZ, 0x3c, !PT ;  /* 0x0000000502007212 */ /* 0x000fe200078e3cff */
[----:B------:R-:W-:Y:S01]  /*1290*/  @!P1 VIADD R7, R7, 0x1 ;  /* 0x0000000107079836 */ /* 0x000fe20000000000 */
[----:B------:R-:W-:Y:S02]  /*12a0*/  ISETP.NE.AND P1, PT, R5, RZ, PT ;  /* 0x000000ff0500720c */ /* 0x000fe40003f25270 */
[----:B------:R-:W-:-:S07]  /*12b0*/  ISETP.GE.AND P0, PT, R0, RZ, PT ;  /* 0x000000ff0000720c */ /* 0x000fce0003f06270 */
[----:B------:R-:W-:-:S05]  /*12c0*/  @P2 IADD3 R7, R7, 0x1, RZ ;  /* 0x0000000107072810 */ /* 0x000fca0007ffe0ff */
[----:B------:R-:W-:-:S05]  /*12d0*/  IMAD.MOV.U32 R8, RZ, RZ, R7 ;  /* 0x000000ffff087224 */ /* 0x000fca00078e0007 */
[----:B------:R-:W-:Y:S02]  /*12e0*/  @!P0 IADD3 R8, -R8, RZ, RZ ;  /* 0x000000ff08088210 */ /* 0x000fe40007ffe1ff */
[----:B------:R-:W-:-:S05]  /*12f0*/  @!P1 LOP3.LUT R8, RZ, R5, RZ, 0x33, !PT ;  /* 0x00000005ff089212 */ /* 0x000fca00078e33ff */
[----:B-----5:R-:W-:-:S05]  /*1300*/  IMAD.WIDE R10, R8, 0x4, R244 ;  /* 0x00000004080a7825 */ /* 0x020fca00078e02f4 */
[----:B------:R-:W2:Y:S04]  /*1310*/  LD.E R3, desc[UR6][R10.64] ;  /* 0x000000060a037980 */ /* 0x000ea8000c101900 */
[----:B------:R-:W2:Y:S01]  /*1320*/  LD.E.64 R10, desc[UR6][R18.64+0x28] ;  /* 0x00002806120a7980 */ /* 0x000ea2000c101b00 */
[----:B---3--:R-:W-:-:S04]  /*1330*/  IABS R7, R6 ;  /* 0x0000000600077213 */ /* 0x008fc80000000000 */
[----:B------:R-:W3:Y:S08]  /*1340*/  I2F.RP R0, R7 ;  /* 0x0000000700007306 */ /* 0x000ef00000209400 */
[----:B---3--:R-:W3:Y:S02]  /*1350*/  MUFU.RCP R0, R0 ;  /* 0x0000000000007308 */ /* 0x008ee40000001000 */
[----:B---3--:R-:W-:-:S06]  /*1360*/  VIADD R0, R0, 0xffffffe ;  /* 0x0ffffffe00007836 */ /* 0x008fcc0000000000 */
[----:B------:R-:W3:Y:S01]  /*1370*/  F2I.FTZ.U32.TRUNC.NTZ R23, R0 ;  /* 0x0000000000177305 */ /* 0x000ee2000021f000 */
[----:B------:R-:W-:Y:S01]  /*1380*/  IMAD.MOV.U32 R22, RZ, RZ, RZ ;  /* 0x000000ffff167224 */ /* 0x000fe200078e00ff */
[----:B------:R-:W-:Y:S02]  /*1390*/  IABS R4, R238 ;  /* 0x000000ee00047213 */ /* 0x000fe40000000000 */
[----:B---3--:R-:W-:-:S05]  /*13a0*/  IADD3 R0, RZ, -R23, RZ ;  /* 0x80000017ff007210 */ /* 0x008fca0007ffe0ff */
[----:B------:R-:W-:Y:S01]  /*13b0*/  IMAD R16, R0, R7, RZ ;  /* 0x0000000700107224 */ /* 0x000fe200078e02ff */
[----:B------:R-:W-:-:S03]  /*13c0*/  IABS R0, R6 ;  /* 0x0000000600007213 */ /* 0x000fc60000000000 */
[----:B------:R-:W-:Y:S01]  /*13d0*/  IMAD.HI.U32 R16, R23, R16, R22 ;  /* 0x0000001017107227 */ /* 0x000fe200078e0016 */
[----:B------:R-:W-:-:S05]  /*13e0*/  IADD3 R0, RZ, -R0, RZ ;  /* 0x80000000ff007210 */ /* 0x000fca0007ffe0ff */
[----:B------:R-:W-:-:S04]  /*13f0*/  IMAD.HI.U32 R16, R16, R4, RZ ;  /* 0x0000000410107227 */ /* 0x000fc800078e00ff */
[----:B------:R-:W-:-:S05]  /*1400*/  IMAD R0, R16, R0, R4 ;  /* 0x0000000010007224 */ /* 0x000fca00078e0204 */
[----:B------:R-:W-:Y:S02]  /*1410*/  ISETP.GT.U32.AND P1, PT, R7, R0, PT ;  /* 0x000000000700720c */ /* 0x000fe40003f24070 */
[----:B------:R-:W-:-:S11]  /*1420*/  IADD3 R8, -R8, RZ, RZ ;  /* 0x000000ff08087210 */ /* 0x000fd60007ffe1ff */
[----:B------:R-:W-:-:S05]  /*1430*/  @!P1 IMAD.IADD R0, R0, 0x1, -R7 ;  /* 0x0000000100009824 */ /* 0x000fca00078e0a07 */
[----:B------:R-:W-:Y:S02]  /*1440*/  ISETP.GE.U32.AND P2, PT, R0, R7, PT ;  /* 0x000000070000720c */ /* 0x000fe40003f46070 */
[----:B------:R-:W-:Y:S01]  /*1450*/  LOP3.LUT R7, R238, R6, RZ, 0x3c, !PT ;  /* 0x00000006ee077212 */ /* 0x000fe200078e3cff */
[----:B------:R-:W-:Y:S01]  /*1460*/  @!P1 VIADD R16, R16, 0x1 ;  /* 0x0000000110109836 */ /* 0x000fe20000000000 */
[----:B------:R-:W-:Y:S02]  /*1470*/  ISETP.NE.AND P1, PT, R6, RZ, PT ;  /* 0x000000ff0600720c */ /* 0x000fe40003f25270 */
[----:B------:R-:W-:Y:S01]  /*1480*/  ISETP.GE.AND P0, PT, R7, RZ, PT ;  /* 0x000000ff0700720c */ /* 0x000fe20003f06270 */
[----:B------:R-:W-:-:S04]  /*1490*/  IMAD R5, R5, R8, R2 ;  /* 0x0000000805057224 */ /* 0x000fc800078e0202 */
[----:B----4-:R-:W-:Y:S02]  /*14a0*/  IMAD R7, R51, R5, RZ ;  /* 0x0000000533077224 */ /* 0x010fe400078e02ff */
[----:B------:R-:W-:-:S06]  /*14b0*/  @P2 IADD3 R16, R16, 0x1, RZ ;  /* 0x0000000110102810 */ /* 0x000fcc0007ffe0ff */
[----:B------:R-:W-:Y:S02]  /*14c0*/  @!P0 IADD3 R16, -R16, RZ, RZ ;  /* 0x000000ff10108210 */ /* 0x000fe40007ffe1ff */
[----:B------:R-:W-:-:S04]  /*14d0*/  @!P1 LOP3.LUT R16, RZ, R6, RZ, 0x33, !PT ;  /* 0x00000006ff109212 */ /* 0x000fc800078e33ff */
[----:B------:R-:W-:Y:S02]  /*14e0*/  SHF.R.S32.HI R8, RZ, 0x1f, R16 ;  /* 0x0000001fff087819 */ /* 0x000fe40000011410 */
[----:B--2---:R-:W-:Y:S01]  /*14f0*/  SHF.R.S32.HI R0, RZ, 0x1f, R3 ;  /* 0x0000001fff007819 */ /* 0x004fe20000011403 */
[----:B------:R-:W-:-:S04]  /*1500*/  IMAD R4, R15, R3, RZ ;  /* 0x000000030f047224 */ /* 0x000fc800078e02ff */
[C---:B------:R-:W-:Y:S02]  /*1510*/  IMAD R4, R14.reuse, R0, R4 ;  /* 0x000000000e047224 */ /* 0x040fe400078e0204 */
[----:B------:R-:W-:-:S04]  /*1520*/  IMAD.WIDE.U32 R14, R14, R3, RZ ;  /* 0x000000030e0e7225 */ /* 0x000fc800078e00ff */
[----:B------:R-:W-:Y:S01]  /*1530*/  IMAD.IADD R15, R15, 0x1, R4 ;  /* 0x000000010f0f7824 */ /* 0x000fe200078e0204 */
[----:B------:R-:W-:Y:S01]  /*1540*/  SHF.R.S32.HI R4, RZ, 0x1f, R5 ;  /* 0x0000001fff047819 */ /* 0x000fe20000011405 */
[----:B------:R-:W-:-:S04]  /*1550*/  IMAD.WIDE.U32 R14, R5, R50, R14 ;  /* 0x00000032050e7225 */ /* 0x000fc800078e000e */
[----:B------:R-:W-:-:S04]  /*1560*/  IMAD R7, R50, R4, R7 ;  /* 0x0000000432077224 */ /* 0x000fc800078e0207 */
[----:B------:R-:W-:Y:S02]  /*1570*/  IMAD.IADD R15, R15, 0x1, R7 ;  /* 0x000000010f0f7824 */ /* 0x000fe400078e0207 */
[----:B------:R-:W-:Y:S02]  /*1580*/  IMAD R7, R13, R16, RZ ;  /* 0x000000100d077224 */ /* 0x000fe400078e02ff */
[-C--:B------:R-:W-:Y:S02]  /*1590*/  IMAD R6, R11, R3.reuse, RZ ;  /* 0x000000030b067224 */ /* 0x080fe400078e02ff */
[----:B------:R-:W-:-:S04]  /*15a0*/  IMAD.WIDE.U32 R22, R10, R3, RZ ;  /* 0x000000030a167225 */ /* 0x000fc800078e00ff */
[----:B------:R-:W-:Y:S02]  /*15b0*/  IMAD R7, R12, R8, R7 ;  /* 0x000000080c077224 */ /* 0x000fe400078e0207 */
[----:B------:R-:W-:-:S04]  /*15c0*/  IMAD.WIDE.U32 R14, R16, R12, R14 ;  /* 0x0000000c100e7225 */ /* 0x000fc800078e000e */
[----:B------:R-:W-:Y:S01]  /*15d0*/  IMAD R6, R10, R0, R6 ;  /* 0x000000000a067224 */ /* 0x000fe200078e0206 */
[----:B------:R-:W-:Y:S02]  /*15e0*/  MOV R13, R22 ;  /* 0x00000016000d7202 */ /* 0x000fe40000000f00 */
[----:B------:R-:W-:Y:S01]  /*15f0*/  IADD3 R0, R15, R7, RZ ;  /* 0x000000070f007210 */ /* 0x000fe20007ffe0ff */
[----:B------:R-:W-:Y:S01]  /*1600*/  IMAD.IADD R11, R23, 0x1, R6 ;  /* 0x00000001170b7824 */ /* 0x000fe200078e0206 */
[----:B------:R-:W-:Y:S01]  /*1610*/  MOV R3, R14 ;  /* 0x0000000e00037202 */ /* 0x000fe20000000f00 */
[----:B-1----:R-:W-:Y:S05]  /*1620*/  BRA `(.L_x_870) ;  /* 0x0000000400447947 */ /* 0x002fea0003800000 */
.L_x_869:
[----:B------:R-:W2:Y:S01]  /*1630*/  LD.E R6, desc[UR6][R18.64+0x68] ;  /* 0x0000680612067980 */ /* 0x000ea2000c101900 */
[----:B------:R-:W-:-:S03]  /*1640*/  ISETP.NE.AND P3, PT, R13, -0x1, PT ;  /* 0xffffffff0d00780c */ /* 0x000fc60003f65270 */
[----:B------:R-:W3:Y:S04]  /*1650*/  LD.E.64 R50, desc[UR6][R18.64+0x38] ;  /* 0x0000380612327980 */ /* 0x000ee8000c101b00 */
[----:B------:R-:W4:Y:S04]  /*1660*/  LD.E.64 R48, desc[UR6][R18.64+0x40] ;  /* 0x0000400612307980 */ /* 0x000f28000c101b00 */
[----:B------:R-:W4:Y:S04]  /*1670*/  LD.E.64 R14, desc[UR6][R18.64+0x50] ;  /* 0x00005006120e7980 */ /* 0x000f28000c101b00 */
[----:B------:R-:W4:Y:S04]  /*1680*/  @!P3 LD.E.64 R16, desc[UR6][R18.64+0x20] ;  /* 0x000020061210b980 */ /* 0x000f28000c101b00 */
[----:B------:R-:W4:Y:S04]  /*1690*/  @!P3 LD.E.64 R22, desc[UR6][R18.64+0x28] ;  /* 0x000028061216b980 */ /* 0x000f28000c101b00 */
[----:B------:R1:W5:Y:S01]  /*16a0*/  LD.E.64 R26, desc[UR6][R18.64+0x58] ;  /* 0x00005806121a7980 */ /* 0x000362000c101b00 */
[----:B------:R-:W-:Y:S01]  /*16b0*/  IMAD.MOV.U32 R8, RZ, RZ, RZ ;  /* 0x000000ffff087224 */ /* 0x000fe200078e00ff */
[----:B------:R-:W-:-:S02]  /*16c0*/  IABS R7, R238 ;  /* 0x000000ee00077213 */ /* 0x000fc40000000000 */
[----:B------:R-:W-:Y:S02]  /*16d0*/  @!P3 SHF.R.S32.HI R4, RZ, 0x1f, R12 ;  /* 0x0000001fff04b819 */ /* 0x000fe4000001140c */
[----:B--2---:R-:W-:-:S04]  /*16e0*/  IABS R3, R6 ;  /* 0x0000000600037213 */ /* 0x004fc80000000000 */
[----:B------:R-:W2:Y:S08]  /*16f0*/  I2F.RP R0, R3 ;  /* 0x0000000300007306 */ /* 0x000eb00000209400 */
[----:B--2---:R-:W2:Y:S02]  /*1700*/  MUFU.RCP R0, R0 ;  /* 0x0000000000007308 */ /* 0x004ea40000001000 */
[----:B--2---:R-:W-:-:S06]  /*1710*/  IADD3 R0, R0, 0xffffffe, RZ ;  /* 0x0ffffffe00007810 */ /* 0x004fcc0007ffe0ff */
[----:B------:R-:W2:Y:S02]  /*1720*/  F2I.FTZ.U32.TRUNC.NTZ R9, R0 ;  /* 0x0000000000097305 */ /* 0x000ea4000021f000 */
[----:B--2---:R-:W-:-:S05]  /*1730*/  IADD3 R0, RZ, -R9, RZ ;  /* 0x80000009ff007210 */ /* 0x004fca0007ffe0ff */
[----:B------:R-:W-:Y:S01]  /*1740*/  IMAD R5, R0, R3, RZ ;  /* 0x0000000300057224 */ /* 0x000fe200078e02ff */
[----:B------:R-:W-:-:S03]  /*1750*/  IABS R0, R6 ;  /* 0x0000000600007213 */ /* 0x000fc60000000000 */
[----:B------:R-:W-:Y:S01]  /*1760*/  IMAD.HI.U32 R5, R9, R5, R8 ;  /* 0x0000000509057227 */ /* 0x000fe200078e0008 */
[----:B------:R-:W-:-:S05]  /*1770*/  IADD3 R0, RZ, -R0, RZ ;  /* 0x80000000ff007210 */ /* 0x000fca0007ffe0ff */
[----:B------:R-:W-:-:S04]  /*1780*/  IMAD.HI.U32 R5, R5, R7, RZ ;  /* 0x0000000705057227 */ /* 0x000fc800078e00ff */
[----:B------:R-:W-:Y:S02]  /*1790*/  IMAD R0, R5, R0, R7 ;  /* 0x0000000005007224 */ /* 0x000fe400078e0207 */
[----:B---3--:R-:W-:-:S03]  /*17a0*/  @!P3 IMAD R2, R51, R12, RZ ;  /* 0x0000000c3302b224 */ /* 0x008fc600078e02ff */
[----:B------:R-:W-:Y:S01]  /*17b0*/  ISETP.GT.U32.AND P0, PT, R3, R0, PT ;  /* 0x000000000300720c */ /* 0x000fe20003f04070 */
[----:B------:R-:W-:Y:S02]  /*17c0*/  @!P3 IMAD R2, R4, R50, R2 ;  /* 0x000000320402b224 */ /* 0x000fe400078e0202 */
[----:B------:R-:W-:Y:S01]  /*17d0*/  @!P3 IMAD.WIDE.U32 R24, R50, R12, RZ ;  /* 0x0000000c3218b225 */ /* 0x000fe200078e00ff */
[----:B-----5:R-:W-:-:S03]  /*17e0*/  @!P3 SHF.R.S32.HI R4, RZ, 0x1f, R11 ;  /* 0x0000001fff04b819 */ /* 0x020fc6000001140b */
[----:B------:R-:W-:Y:S01]  /*17f0*/  @P3 IMAD.IADD R7, R12, 0x1, R13 ;  /* 0x000000010c073824 */ /* 0x000fe200078e020d */
[----:B------:R-:W-:Y:S01]  /*1800*/  @!P3 IADD3 R25, R25, R2, RZ ;  /* 0x000000021919b210 */ /* 0x000fe20007ffe0ff */
[----:B----4-:R-:W-:-:S04]  /*1810*/  @!P3 IMAD R2, R17, R11, RZ ;  /* 0x0000000b1102b224 */ /* 0x010fc800078e02ff */
[----:B------:R-:W-:Y:S01]  /*1820*/  @!P0 IADD3 R0, R0, -R3, RZ ;  /* 0x8000000300008210 */ /* 0x000fe20007ffe0ff */
[-C--:B------:R-:W-:Y:S02]  /*1830*/  @P3 IMAD R9, R51, R7.reuse, RZ ;  /* 0x0000000733093224 */ /* 0x080fe400078e02ff */
[----:B------:R-:W-:Y:S01]  /*1840*/  @P3 IMAD.WIDE.U32 R28, R50, R7, RZ ;  /* 0x00000007321c3225 */ /* 0x000fe200078e00ff */
[----:B------:R-:W-:-:S03]  /*1850*/  ISETP.GE.U32.AND P2, PT, R0, R3, PT ;  /* 0x000000030000720c */ /* 0x000fc60003f46070 */
[C---:B------:R-:W-:Y:S02]  /*1860*/  @!P3 IMAD R2, R16.reuse, R4, R2 ;  /* 0x000000041002b224 */ /* 0x040fe400078e0202 */
[----:B------:R-:W-:Y:S01]  /*1870*/  @!P3 IMAD.WIDE.U32 R16, R16, R11, R24 ;  /* 0x0000000b1010b225 */ /* 0x000fe200078e0018 */
[----:B------:R-:W-:Y:S02]  /*1880*/  @P3 IADD3 R9, R29, R9, RZ ;  /* 0x000000091d093210 */ /* 0x000fe40007ffe0ff */
[----:B------:R-:W-:Y:S01]  /*1890*/  LOP3.LUT R3, R238, R6, RZ, 0x3c, !PT ;  /* 0x00000006ee037212 */ /* 0x000fe200078e3cff */
[----:B------:R-:W-:Y:S01]  /*18a0*/  @P3 IMAD.MOV.U32 R10, RZ, RZ, R28 ;  /* 0x000000ffff0a3224 */ /* 0x000fe200078e001c */
[----:B------:R-:W-:Y:S01]  /*18b0*/  @!P3 IADD3 R9, R17, R2, RZ ;  /* 0x000000021109b210 */ /* 0x000fe20007ffe0ff */
[----:B------:R-:W-:Y:S01]  /*18c0*/  @!P3 IMAD.MOV.U32 R10, RZ, RZ, R16 ;  /* 0x000000ffff0ab224 */ /* 0x000fe200078e0010 */
[----:B------:R-:W-:Y:S01]  /*18d0*/  LEA R2, R165, 0xffffffc0, 0x6 ;  /* 0xffffffc0a5027811 */ /* 0x000fe200078e30ff */
[----:B------:R-:W-:Y:S01]  /*18e0*/  @!P0 VIADD R5, R5, 0x1 ;  /* 0x0000000105058836 */ /* 0x000fe20000000000 */
[----:B------:R-:W-:Y:S01]  /*18f0*/  ISETP.GE.AND P1, PT, R3, RZ, PT ;  /* 0x000000ff0300720c */ /* 0x000fe20003f26270 */
[----:B------:R-:W-:Y:S01]  /*1900*/  @!P3 IMAD R7, R49, R12, RZ ;  /* 0x0000000c3107b224 */ /* 0x000fe200078e02ff */
[----:B------:R-:W-:Y:S01]  /*1910*/  @!P3 SHF.R.S32.HI R0, RZ, 0x1f, R12 ;  /* 0x0000001fff00b819 */ /* 0x000fe2000001140c */
[----:B------:R-:W-:Y:S01]  /*1920*/  IMAD R8, R51, R2, RZ ;  /* 0x0000000233087224 */ /* 0x000fe200078e02ff */
[----:B------:R-:W-:-:S02]  /*1930*/  SHF.R.S32.HI R4, RZ, 0x1f, R2 ;  /* 0x0000001fff047819 */ /* 0x000fc40000011402 */
[----:B------:R-:W-:Y:S02]  /*1940*/  MOV R24, R10 ;  /* 0x0000000a00187202 */ /* 0x000fe40000000f00 */
[----:B------:R-:W-:Y:S02]  /*1950*/  MOV R25, R9 ;  /* 0x0000000900197202 */ /* 0x000fe40000000f00 */
[----:B------:R-:W-:Y:S02]  /*1960*/  ISETP.NE.AND P0, PT, R6, RZ, PT ;  /* 0x000000ff0600720c */ /* 0x000fe40003f05270 */
[----:B------:R-:W-:Y:S01]  /*1970*/  @P2 IADD3 R5, R5, 0x1, RZ ;  /* 0x0000000105052810 */ /* 0x000fe20007ffe0ff */
[----:B------:R-:W-:Y:S02]  /*1980*/  @!P3 IMAD R0, R0, R48, R7 ;  /* 0x000000300000b224 */ /* 0x000fe400078e0207 */
[----:B------:R-:W-:Y:S02]  /*1990*/  IMAD R8, R4, R50, R8 ;  /* 0x0000003204087224 */ /* 0x000fe400078e0208 */
[----:B------:R-:W-:Y:S01]  /*19a0*/  IMAD.WIDE.U32 R24, R50, R2, R24 ;  /* 0x0000000232187225 */ /* 0x000fe200078e0018 */
[----:B------:R-:W-:-:S03]  /*19b0*/  MOV R16, R5 ;  /* 0x0000000500107202 */ /* 0x000fc60000000f00 */
[----:B------:R-:W-:Y:S01]  /*19c0*/  @!P3 IMAD.WIDE.U32 R28, R48, R12, RZ ;  /* 0x0000000c301cb225 */ /* 0x000fe200078e00ff */
[----:B------:R-:W-:-:S03]  /*19d0*/  IADD3 R25, R25, R8, RZ ;  /* 0x0000000819197210 */ /* 0x000fc60007ffe0ff */
[----:B------:R-:W-:Y:S01]  /*19e0*/  @!P3 IMAD.IADD R9, R29, 0x1, R0 ;  /* 0x000000011d09b824 */ /* 0x000fe200078e0200 */
[----:B------:R-:W-:Y:S01]  /*19f0*/  @!P3 SHF.R.S32.HI R0, RZ, 0x1f, R11 ;  /* 0x0000001fff00b819 */ /* 0x000fe2000001140b */
[----:B------:R-:W-:Y:S01]  /*1a00*/  @!P3 IMAD R5, R23, R11, RZ ;  /* 0x0000000b1705b224 */ /* 0x000fe200078e02ff */
[----:B------:R-:W-:Y:S01]  /*1a10*/  @!P3 MOV R8, R28 ;  /* 0x0000001c0008b202 */ /* 0x000fe20000000f00 */
[----:B------:R-:W-:Y:S01]  /*1a20*/  @!P1 IMAD.MOV R16, RZ, RZ, -R16 ;  /* 0x000000ffff109224 */ /* 0x000fe200078e0a10 */
[----:B------:R-:W-:Y:S01]  /*1a30*/  @!P0 LOP3.LUT R16, RZ, R6, RZ, 0x33, !PT ;  /* 0x00000006ff108212 */ /* 0x000fe200078e33ff */
[----:B------:R-:W-:Y:S01]  /*1a40*/  @!P3 IMAD R0, R22, R0, R5 ;  /* 0x000000001600b224 */ /* 0x000fe200078e0205 */
[----:B------:R-:W-:Y:S01]  /*1a50*/  @P3 IADD3 R12, R12, R13, RZ ;  /* 0x0000000d0c0c3210 */ /* 0x000fe20007ffe0ff */
[----:B------:R-:W-:Y:S01]  /*1a60*/  @!P3 IMAD.WIDE.U32 R22, R22, R11, R8 ;  /* 0x0000000b1616b225 */ /* 0x000fe200078e0008 */
[----:B------:R-:W-:-:S03]  /*1a70*/  SHF.R.S32.HI R8, RZ, 0x1f, R16 ;  /* 0x0000001fff087819 */ /* 0x000fc60000011410 */
[----:B------:R-:W-:Y:S02]  /*1a80*/  IMAD R5, R15, R16, RZ ;  /* 0x000000100f057224 */ /* 0x000fe400078e02ff */
[-C--:B------:R-:W-:Y:S02]  /*1a90*/  @P3 IMAD R3, R49, R12.reuse, RZ ;  /* 0x0000000c31033224 */ /* 0x080fe400078e02ff */
[----:B------:R-:W-:-:S04]  /*1aa0*/  @P3 IMAD.WIDE.U32 R12, R48, R12, RZ ;  /* 0x0000000c300c3225 */ /* 0x000fc800078e00ff */
[----:B------:R-:W-:Y:S01]  /*1ab0*/  IMAD.WIDE.U32 R24, R14, R16, R24 ;  /* 0x000000100e187225 */ /* 0x000fe200078e0018 */
[----:B------:R-:W-:-:S03]  /*1ac0*/  @P3 IADD3 R11, R13, R3, RZ ;  /* 0x000000030d0b3210 */ /* 0x000fc60007ffe0ff */
[----:B------:R-:W-:Y:S01]  /*1ad0*/  IMAD R5, R14, R8, R5 ;  /* 0x000000080e057224 */ /* 0x000fe200078e0205 */
[----:B------:R-:W-:Y:S01]  /*1ae0*/  @!P3 IADD3 R11, R23, R0, RZ ;  /* 0x00000000170bb210 */ /* 0x000fe20007ffe0ff */
[----:B------:R-:W-:Y:S01]  /*1af0*/  @P3 IMAD.MOV.U32 R13, RZ, RZ, R12 ;  /* 0x000000ffff0d3224 */ /* 0x000fe200078e000c */
[----:B------:R-:W-:Y:S01]  /*1b00*/  @!P3 MOV R13, R22 ;  /* 0x00000016000db202 */ /* 0x000fe20000000f00 */
[----:B------:R-:W-:Y:S01]  /*1b10*/  IMAD.MOV.U32 R3, RZ, RZ, R24 ;  /* 0x000000ffff037224 */ /* 0x000fe200078e0018 */
[----:B------:R-:W-:Y:S02]  /*1b20*/  IADD3 R0, R25, R5, RZ ;  /* 0x0000000519007210 */ /* 0x000fe40007ffe0ff */
[----:B-1----:R-:W-:Y:S02]  /*1b30*/  MOV R5, R2 ;  /* 0x0000000200057202 */ /* 0x002fe40000000f00 */
.L_x_870:
[----:B------:R-:W-:Y:S05]  /*1b40*/  BSYNC B0 ;  /* 0x0000000000007941 */ /* 0x000fea0003800000 */
.L_x_868:
[----:B------:R-:W-:Y:S01]  /*1b50*/  ISETP.NE.AND P0, PT, R242, -0x1, PT ;  /* 0xfffffffff200780c */ /* 0x000fe20003f05270 */
[----:B------:R-:W2:Y:S04]  /*1b60*/  LD.E.64 R22, desc[UR6][R18.64+0x30] ;  /* 0x0000300612167980 */ /* 0x000ea8000c101b00 */
[----:B------:R-:W3:Y:S04]  /*1b70*/  LD.E R63, desc[UR6][R18.64+0xc0] ;  /* 0x0000c006123f7980 */ /* 0x000ee8000c101900 */
[----:B------:R-:W4:Y:S04]  /*1b80*/  LD.E.64 R24, desc[UR6][R18.64+0x48] ;  /* 0x0000480612187980 */ /* 0x000f28000c101b00 */
[----:B------:R-:W3:Y:S04]  /*1b90*/  @!P0 LD.E.64 R28, desc[UR6][R18.64+0x18] ;  /* 0x00001806121c8980 */ /* 0x000ee8000c101b00 */
[----:B------:R-:W4:Y:S04]  /*1ba0*/  LD.E.64 R6, desc[UR6][R18.64+0x10] ;  /* 0x0000100612067980 */ /* 0x000f28000c101b00 */
[----:B------:R-:W4:Y:S04]  /*1bb0*/  LD.E.64 R166, desc[UR6][R18.64+0x8] ;  /* 0x0000080612a67980 */ /* 0x000f28000c101b00 */
[----:B------:R1:W5:Y:S04]  /*1bc0*/  @P4 LD.E R20, desc[UR6][R20.64] ;  /* 0x0000000614144980 */ /* 0x000368000c101900 */
[----:B------:R1:W5:Y:S01]  /*1bd0*/  LD.E.64 R174, desc[UR6][R18.64] ;  /* 0x0000000612ae7980 */ /* 0x000362000c101b00 */
[----:B------:R-:W-:-:S04]  /*1be0*/  SHF.R.S32.HI R54, RZ, 0x1f, R52 ;  /* 0x0000001fff367819 */ /* 0x000fc80000011434 */
[CC--:B------:R-:W-:Y:S02]  /*1bf0*/  LEA.HI R57, R54.reuse, R52.reuse, RZ, 0x3 ;  /* 0x0000003436397211 */ /* 0x0c0fe400078f18ff */
[----:B------:R-:W-:Y:S02]  /*1c00*/  LEA.HI R58, R54, R52, RZ, 0x4 ;  /* 0x00000034363a7211 */ /* 0x000fe400078f20ff */
[----:B------:R-:W-:Y:S02]  /*1c10*/  SHF.R.S32.HI R162, RZ, 0x3, R57 ;  /* 0x00000003ffa27819 */ /* 0x000fe40000011439 */
[----:B------:R-:W-:Y:S02]  /*1c20*/  LOP3.LUT R57, R57, 0xfffffff8, RZ, 0xc0, !PT ;  /* 0xfffffff839397812 */ /* 0x000fe400078ec0ff */
[----:B------:R-:W-:Y:S01]  /*1c30*/  LOP3.LUT R10, R58, 0xfffffff0, RZ, 0xc0, !PT ;  /* 0xfffffff03a0a7812 */ /* 0x000fe200078ec0ff */
[----:B------:R-:W-:Y:S02]  /*1c40*/  IMAD.SHL.U32 R158, R162, 0x40, RZ ;  /* 0x00000040a29e7824 */ /* 0x000fe400078e00ff */
[----:B------:R-:W-:-:S02]  /*1c50*/  IMAD.IADD R57, R52, 0x1, -R57 ;  /* 0x0000000134397824 */ /* 0x000fc400078e0a39 */
[----:B------:R-:W-:Y:S01]  /*1c60*/  IMAD.IADD R10, R52, 0x1, -R10 ;  /* 0x00000001340a7824 */ /* 0x000fe200078e0a0a */
[----:B------:R-:W-:Y:S01]  /*1c70*/  LOP3.LUT R158, R158, 0x1c0, RZ, 0xc0, !PT ;  /* 0x000001c09e9e7812 */ /* 0x000fe200078ec0ff */
[----:B------:R-:W-:-:S03]  /*1c80*/  IMAD.SHL.U32 R14, R57, 0x8, RZ ;  /* 0x00000008390e7824 */ /* 0x000fc600078e00ff */
[----:B------:R-:W-:Y:S02]  /*1c90*/  SHF.R.S32.HI R17, RZ, 0x1f, R10 ;  /* 0x0000001fff117819 */ /* 0x000fe4000001140a */
[----:B------:R-:W-:Y:S02]  /*1ca0*/  LOP3.LUT R9, R158, 0x38, R14, 0xf8, !PT ;  /* 0x000000389e097812 */ /* 0x000fe400078ef80e */
[----:B------:R-:W-:Y:S02]  /*1cb0*/  SHF.R.U32.HI R158, RZ, 0x3, R158 ;  /* 0x00000003ff9e7819 */ /* 0x000fe4000001169e */
[----:B------:R-:W-:Y:S02]  /*1cc0*/  SHF.R.S32.HI R12, RZ, 0x4, R58 ;  /* 0x00000004ff0c7819 */ /* 0x000fe4000001143a */
[----:B------:R-:W-:Y:S02]  /*1cd0*/  LOP3.LUT R158, R9, R158, RZ, 0x3c, !PT ;  /* 0x0000009e099e7212 */ /* 0x000fe400078e3cff */
[----:B------:R-:W-:-:S02]  /*1ce0*/  LEA.HI R17, R17, R10, RZ, 0x3 ;  /* 0x0000000a11117211 */ /* 0x000fc400078f18ff */
[----:B------:R-:W-:Y:S02]  /*1cf0*/  LEA.HI R9, R54, R52, RZ, 0x6 ;  /* 0x0000003436097211 */ /* 0x000fe400078f30ff */
[----:B------:R-:W-:Y:S02]  /*1d00*/  LEA.HI R58, R58, R12, RZ, 0x1 ;  /* 0x0000000c3a3a7211 */ /* 0x000fe400078f08ff */
[----:B------:R-:W-:Y:S02]  /*1d10*/  IADD3 R30, P1, R14, R13, RZ ;  /* 0x0000000d0e1e7210 */ /* 0x000fe40007f3e0ff */
[----:B------:R-:W-:Y:S01]  /*1d20*/  LOP3.LUT R13, R17, 0xfffffff8, RZ, 0xc0, !PT ;  /* 0xfffffff8110d7812 */ /* 0x000fe200078ec0ff */
[----:B------:R-:W-:Y:S01]  /*1d30*/  IMAD.SHL.U32 R9, R9, 0x8, RZ ;  /* 0x0000000809097824 */ /* 0x000fe200078e00ff */
[----:B------:R-:W-:Y:S02]  /*1d40*/  SHF.R.S32.HI R15, RZ, 0x1f, R14 ;  /* 0x0000001fff0f7819 */ /* 0x000fe4000001140e */
[----:B------:R-:W-:Y:S01]  /*1d50*/  LOP3.LUT R58, R58, 0xfffffffe, RZ, 0xc0, !PT ;  /* 0xfffffffe3a3a7812 */ /* 0x000fe200078ec0ff */
[----:B------:R-:W-:Y:S01]  /*1d60*/  IMAD.IADD R13, R10, 0x1, -R13 ;  /* 0x000000010a0d7824 */ /* 0x000fe200078e0a0d */
[----:B------:R-:W-:Y:S01]  /*1d70*/  LOP3.LUT R158, R158, 0xfffffe00, R9, 0xf8, !PT ;  /* 0xfffffe009e9e7812 */ /* 0x000fe200078ef809 */
[----:B------:R-:W-:-:S02]  /*1d80*/  IMAD.X R31, R15, 0x1, R11, P1 ;  /* 0x000000010f1f7824 */ /* 0x000fc400008e060b */
[----:B------:R-:W-:Y:S02]  /*1d90*/  IMAD.IADD R58, R12, 0x1, -R58 ;  /* 0x000000010c3a7824 */ /* 0x000fe400078e0a3a */
[----:B------:R-:W-:Y:S02]  /*1da0*/  IMAD.SHL.U32 R12, R13, 0x40, RZ ;  /* 0x000000400d0c7824 */ /* 0x000fe400078e00ff */
[----:B------:R-:W-:-:S03]  /*1db0*/  IMAD R4, R4, R48, RZ ;  /* 0x0000003004047224 */ /* 0x000fc600078e02ff */
[----:B------:R-:W-:Y:S01]  /*1dc0*/  LOP3.LUT R12, R12, 0x1c0, RZ, 0xc0, !PT ;  /* 0x000001c00c0c7812 */ /* 0x000fe200078ec0ff */
[C---:B------:R-:W-:Y:S01]  /*1dd0*/  IMAD R4, R5.reuse, R49, R4 ;  /* 0x0000003105047224 */ /* 0x040fe200078e0204 */
[----:B------:R-:W-:Y:S01]  /*1de0*/  SHF.R.S32.HI R60, RZ, 0x1f, R239 ;  /* 0x0000001fff3c7819 */ /* 0x000fe200000114ef */
[----:B------:R-:W-:-:S04]  /*1df0*/  IMAD.WIDE.U32 R32, R5, R48, R30 ;  /* 0x0000003005207225 */ /* 0x000fc800078e001e */
[----:B------:R-:W-:Y:S01]  /*1e00*/  IMAD.SHL.U32 R41, R17, 0x40, RZ ;  /* 0x0000004011297824 */ /* 0x000fe200078e00ff */
[----:B------:R-:W-:Y:S01]  /*1e10*/  SHF.R.S32.HI R163, RZ, 0x1f, R162 ;  /* 0x0000001fffa37819 */ /* 0x000fe200000114a2 */
[----:B------:R-:W-:Y:S01]  /*1e20*/  IMAD R188, R49, R162, RZ ;  /* 0x000000a231bc7224 */ /* 0x000fe200078e02ff */
[----:B------:R-:W-:Y:S02]  /*1e30*/  SHF.R.S32.HI R90, RZ, 0x1f, R61 ;  /* 0x0000001fff5a7819 */ /* 0x000fe4000001143d */
[----:B------:R-:W-:Y:S01]  /*1e40*/  LOP3.LUT P3, RZ, R13, 0x4, RZ, 0xc0, !PT ;  /* 0x000000040dff7812 */ /* 0x000fe2000786c0ff */
[----:B------:R-:W-:Y:S01]  /*1e50*/  IMAD R188, R163, R48, R188 ;  /* 0x00000030a3bc7224 */ /* 0x000fe200078e02bc */
[----:B------:R-:W-:Y:S02]  /*1e60*/  LOP3.LUT P2, RZ, R13, 0x2, RZ, 0xc0, !PT ;  /* 0x000000020dff7812 */ /* 0x000fe4000784c0ff */
[----:B------:R-:W-:-:S04]  /*1e70*/  LEA.HI R90, R90, R61, RZ, 0x6 ;  /* 0x0000003d5a5a7211 */ /* 0x000fc800078f30ff */
[----:B------:R-:W-:-:S04]  /*1e80*/  SHF.R.S32.HI R90, RZ, 0x6, R90 ;  /* 0x00000006ff5a7819 */ /* 0x000fc8000001145a */
[----:B------:R-:W-:Y:S01]  /*1e90*/  VIMNMX R90, RZ, R90, !PT ;  /* 0x0000005aff5a7248 */ /* 0x000fe20007fe0100 */
[----:B------:R-:W-:Y:S01]  /*1ea0*/  IMAD R159, R51, R162, RZ ;  /* 0x000000a2339f7224 */ /* 0x000fe200078e02ff */
[----:B------:R-:W-:-:S03]  /*1eb0*/  LEA.HI R54, R54, R52, RZ, 0x5 ;  /* 0x0000003436367211 */ /* 0x000fc600078f28ff */
[----:B------:R-:W-:Y:S01]  /*1ec0*/  IMAD R159, R163, R50, R159 ;  /* 0x00000032a39f7224 */ /* 0x000fe200078e029f */
[----:B------:R-:W-:Y:S01]  /*1ed0*/  LOP3.LUT R53, R54, 0xffffffe0, RZ, 0xc0, !PT ;  /* 0xffffffe036357812 */ /* 0x000fe200078ec0ff */
[----:B------:R-:W-:Y:S02]  /*1ee0*/  IMAD.MOV.U32 R40, RZ, RZ, 0x10 ;  /* 0x00000010ff287424 */ /* 0x000fe400078e00ff */
[----:B------:R-:W-:Y:S01]  /*1ef0*/  IMAD.MOV.U32 R39, RZ, RZ, 0x20 ;  /* 0x00000020ff277424 */ /* 0x000fe200078e00ff */
[C---:B------:R-:W-:Y:S01]  /*1f00*/  SHF.L.U64.HI R234, R50.reuse, 0x4, R51 ;  /* 0x0000000432ea7819 */ /* 0x040fe20000010233 */
[----:B------:R-:W-:Y:S01]  /*1f10*/  IMAD.SHL.U32 R233, R50, 0x10, RZ ;  /* 0x0000001032e97824 */ /* 0x000fe200078e00ff */
[C---:B------:R-:W-:Y:S01]  /*1f20*/  SHF.L.U64.HI R232, R48.reuse, 0x4, R49 ;  /* 0x0000000430e87819 */ /* 0x040fe20000010231 */
[----:B------:R-:W-:Y:S01]  /*1f30*/  IMAD.SHL.U32 R231, R48, 0x10, RZ ;  /* 0x0000001030e77824 */ /* 0x000fe200078e00ff */
[----:B------:R-:W-:Y:S01]  /*1f40*/  SHF.R.S32.HI R54, RZ, 0x5, R54 ;  /* 0x00000005ff367819 */ /* 0x000fe20000011436 */
[----:B------:R-:W-:Y:S01]  /*1f50*/  IMAD.IADD R53, R52, 0x1, -R53 ;  /* 0x0000000134357824 */ /* 0x000fe200078e0a35 */
[----:B------:R-:W-:Y:S01]  /*1f60*/  SEL R40, R40, 0xfffffff0, !P2 ;  /* 0xfffffff028287807 */ /* 0x000fe20005000000 */
[----:B------:R-:W-:Y:S01]  /*1f70*/  IMAD.SHL.U32 R62, R57, 0x4, RZ ;  /* 0x00000004393e7824 */ /* 0x000fe200078e00ff */
[----:B------:R-:W-:Y:S01]  /*1f80*/  SEL R39, R39, 0xffffffe0, !P3 ;  /* 0xffffffe027277807 */ /* 0x000fe20005800000 */
[----:B--2---:R-:W-:-:S04]  /*1f90*/  @P0 IMAD.WIDE.U32 R10, R22, R242, RZ ;  /* 0x000000f2160a0225 */ /* 0x004fc800078e00ff */
[----:B------:R-:W-:-:S04]  /*1fa0*/  @P0 IMAD R9, R23, R242, RZ ;  /* 0x000000f217090224 */ /* 0x000fc800078e02ff */
[----:B------:R-:W-:Y:S02]  /*1fb0*/  @P0 IMAD.IADD R9, R11, 0x1, R9 ;  /* 0x000000010b090824 */ /* 0x000fe400078e0209 */
[----:B------:R-:W-:Y:S02]  /*1fc0*/  IMAD.SHL.U32 R11, R58, 0x8, RZ ;  /* 0x000000083a0b7824 */ /* 0x000fe400078e00ff */
[----:B---3--:R-:W-:-:S03]  /*1fd0*/  @!P0 IMAD R5, R29, R239, RZ ;  /* 0x000000ef1d058224 */ /* 0x008fc600078e02ff */
[----:B------:R-:W-:Y:S01]  /*1fe0*/  LOP3.LUT R11, R12, 0x8, R11, 0xf8, !PT ;  /* 0x000000080c0b7812 */ /* 0x000fe200078ef80b */
[----:B------:R-:W-:Y:S01]  /*1ff0*/  @!P0 IMAD.WIDE.U32 R30, R28, R239, RZ ;  /* 0x000000ef1c1e8225 */ /* 0x000fe200078e00ff */
[----:B------:R-:W-:-:S03]  /*2000*/  SHF.R.U32.HI R12, RZ, 0x3, R12 ;  /* 0x00000003ff0c7819 */ /* 0x000fc6000001160c */
[----:B------:R-:W-:Y:S01]  /*2010*/  @!P0 IMAD R5, R28, R60, R5 ;  /* 0x0000003c1c058224 */ /* 0x000fe200078e0205 */
[----:B------:R-:W-:Y:S01]  /*2020*/  LOP3.LUT R11, R11, R12, RZ, 0x3c, !PT ;  /* 0x0000000c0b0b7212 */ /* 0x000fe200078e3cff */
[----:B------:R-:W-:Y:S01]  /*2030*/  @!P0 IMAD.MOV.U32 R10, RZ, RZ, R30 ;  /* 0x000000ffff0a8224 */ /* 0x000fe200078e001e */
[----:B------:R-:W-:Y:S01]  /*2040*/  MOV R28, R32 ;  /* 0x00000020001c7202 */ /* 0x000fe20000000f00 */
[----:B------:R-:W-:Y:S01]  /*2050*/  @!P0 IMAD.IADD R9, R31, 0x1, R5 ;  /* 0x000000011f098824 */ /* 0x000fe200078e0205 */
[----:B------:R-:W-:Y:S01]  /*2060*/  LOP3.LUT R41, R11, 0xfffffe00, R41, 0xf8, !PT ;  /* 0xfffffe000b297812 */ /* 0x000fe200078ef829 */
[----:B------:R-:W-:Y:S01]  /*2070*/  IMAD R5, R27, R16, RZ ;  /* 0x000000101b057224 */ /* 0x000fe200078e02ff */
[C---:B------:R-:W-:Y:S01]  /*2080*/  IADD3 R30, P1, R14.reuse, R10, RZ ;  /* 0x0000000a0e1e7210 */ /* 0x040fe20007f3e0ff */
[----:B------:R-:W-:Y:S02]  /*2090*/  IMAD.IADD R29, R33, 0x1, R4 ;  /* 0x00000001211d7824 */ /* 0x000fe400078e0204 */
[----:B------:R-:W-:-:S02]  /*20a0*/  VIADD R11, R14, 0x40 ;  /* 0x000000400e0b7836 */ /* 0x000fc40000000000 */
[-C--:B------:R-:W-:Y:S02]  /*20b0*/  IMAD R5, R8, R26.reuse, R5 ;  /* 0x0000001a08057224 */ /* 0x080fe400078e0205 */
[----:B------:R-:W-:Y:S02]  /*20c0*/  @P0 IMAD.MOV.U32 R172, RZ, RZ, R22 ;  /* 0x000000ffffac0224 */ /* 0x000fe400078e0016 */
[----:B------:R-:W-:Y:S01]  /*20d0*/  @P0 IMAD.MOV.U32 R173, RZ, RZ, R23 ;  /* 0x000000ffffad0224 */ /* 0x000fe200078e0017 */
[----:B------:R-:W-:Y:S01]  /*20e0*/  SHF.R.S32.HI R4, RZ, 0x1f, R238 ;  /* 0x0000001fff047819 */ /* 0x000fe200000114ee */
[----:B------:R-:W-:-:S04]  /*20f0*/  IMAD.WIDE.U32 R26, R16, R26, R28 ;  /* 0x0000001a101a7225 */ /* 0x000fc800078e001c */
[----:B------:R-:W-:Y:S02]  /*2100*/  @!P0 IMAD.MOV.U32 R172, RZ, RZ, R22 ;  /* 0x000000ffffac8224 */ /* 0x000fe400078e0016 */
[----:B------:R-:W-:Y:S01]  /*2110*/  @!P0 IMAD.MOV.U32 R173, RZ, RZ, R23 ;  /* 0x000000ffffad8224 */ /* 0x000fe200078e0017 */
[-C--:B------:R-:W-:Y:S01]  /*2120*/  ISETP.GE.AND P0, PT, R11, R63.reuse, PT ;  /* 0x0000003f0b00720c */ /* 0x080fe20003f06270 */
[----:B----4-:R-:W-:Y:S02]  /*2130*/  IMAD R10, R25, R238, RZ ;  /* 0x000000ee190a7224 */ /* 0x010fe400078e02ff */
[----:B------:R-:W-:Y:S02]  /*2140*/  IMAD.X R31, R15, 0x1, R9, P1 ;  /* 0x000000010f1f7824 */ /* 0x000fe400008e0609 */
[----:B------:R-:W-:Y:S01]  /*2150*/  IMAD.IADD R25, R27, 0x1, R5 ;  /* 0x000000011b197824 */ /* 0x000fe200078e0205 */
[----:B------:R-:W-:Y:S01]  /*2160*/  SEL R5, RZ, 0xffffffff, P0 ;  /* 0xffffffffff057807 */ /* 0x000fe20000000000 */
[----:B------:R-:W-:Y:S01]  /*2170*/  IMAD R4, R24, R4, R10 ;  /* 0x0000000418047224 */ /* 0x000fe200078e020a */
[----:B------:R-:W-:Y:S01]  /*2180*/  ISETP.GE.AND P1, PT, R14, R63, PT ;  /* 0x0000003f0e00720c */ /* 0x000fe20003f26270 */
[----:B------:R-:W-:Y:S01]  /*2190*/  IMAD.WIDE.U32 R30, R238, R24, R30 ;  /* 0x00000018ee1e7225 */ /* 0x000fe200078e001e */
[----:B------:R-:W-:-:S02]  /*21a0*/  MOV R24, R26 ;  /* 0x0000001a00187202 */ /* 0x000fc40000000f00 */
[----:B------:R-:W-:Y:S01]  /*21b0*/  IADD3 R10, R14, 0x80, RZ ;  /* 0x000000800e0a7810 */ /* 0x000fe20007ffe0ff */
[----:B------:R-:W-:Y:S01]  /*21c0*/  IMAD.IADD R169, R31, 0x1, R4 ;  /* 0x000000011fa97824 */ /* 0x000fe200078e0204 */
[----:B------:R-:W-:Y:S01]  /*21d0*/  SEL R4, RZ, 0x1, P1 ;  /* 0x00000001ff047807 */ /* 0x000fe20000800000 */
[----:B------:R-:W-:Y:S01]  /*21e0*/  IMAD.SHL.U32 R5, R5, 0x2, RZ ;  /* 0x0000000205057824 */ /* 0x000fe200078e00ff */
[----:B------:R-:W-:Y:S01]  /*21f0*/  ISETP.GE.AND P0, PT, R10, R63, PT ;  /* 0x0000003f0a00720c */ /* 0x000fe20003f06270 */
[----:B------:R-:W-:-:S03]  /*2200*/  IMAD.WIDE.U32 R12, R162, R48, R24 ;  /* 0x00000030a20c7225 */ /* 0x000fc600078e0018 */
[----:B------:R-:W-:Y:S01]  /*2210*/  LOP3.LUT R5, R5, 0x2, R4, 0xe2, !PT ;  /* 0x0000000205057812 */ /* 0x000fe200078ee204 */
[----:B------:R-:W-:Y:S01]  /*2220*/  VIADD R9, R14, 0xc0 ;  /* 0x000000c00e097836 */ /* 0x000fe20000000000 */
[----:B------:R-:W-:Y:S01]  /*2230*/  SEL R4, RZ, 0x4, P0 ;  /* 0x00000004ff047807 */ /* 0x000fe20000000000 */
[----:B------:R-:W-:Y:S01]  /*2240*/  IMAD.IADD R188, R13, 0x1, R188 ;  /* 0x000000010dbc7824 */ /* 0x000fe200078e02bc */
[C---:B------:R-:W-:Y:S02]  /*2250*/  LEA R189, P0, R12.reuse, R6, 0x1 ;  /* 0x000000060cbd7211 */ /* 0x040fe400078008ff */
[----:B------:R-:W-:Y:S02]  /*2260*/  ISETP.GE.AND P1, PT, R9, R63, PT ;  /* 0x0000003f0900720c */ /* 0x000fe40003f26270 */
[----:B------:R-:W-:Y:S02]  /*2270*/  LEA.HI.X R188, R12, R7, R188, 0x1, P0 ;  /* 0x000000070cbc7211 */ /* 0x000fe400000f0cbc */
[----:B------:R-:W-:-:S02]  /*2280*/  IADD3 R160, P0, R14, R3, RZ ;  /* 0x000000030ea07210 */ /* 0x000fc40007f1e0ff */
[----:B------:R-:W-:Y:S02]  /*2290*/  SEL R59, RZ, 0x8, P1 ;  /* 0x00000008ff3b7807 */ /* 0x000fe40000800000 */
[----:B------:R-:W-:Y:S02]  /*22a0*/  ISETP.GT.AND P1, PT, R165, R90, PT ;  /* 0x0000005aa500720c */ /* 0x000fe40003f24270 */
[----:B------:R-:W-:Y:S01]  /*22b0*/  IADD3.X R161, R15, R0, RZ, P0, !PT ;  /* 0x000000000fa17210 */ /* 0x000fe200007fe4ff */
[----:B------:R-:W-:-:S04]  /*22c0*/  IMAD.WIDE R22, R240, 0x40, R162 ;  /* 0x00000040f0167825 */ /* 0x000fc800078e02a2 */
[----:B------:R-:W-:-:S04]  /*22d0*/  IMAD.WIDE.U32 R160, R162, R50, R160 ;  /* 0x00000032a2a07225 */ /* 0x000fc800078e00a0 */
[----:B------:R-:W-:Y:S02]  /*22e0*/  IMAD.MOV.U32 R168, RZ, RZ, R30 ;  /* 0x000000ffffa87224 */ /* 0x000fe400078e001e */
[----:B------:R-:W-:Y:S01]  /*22f0*/  IMAD R170, R23, R172, RZ ;  /* 0x000000ac17aa7224 */ /* 0x000fe200078e02ff */
[----:B------:R-:W-:Y:S01]  /*2300*/  LEA R236, P0, R160, R166, 0x1 ;  /* 0x000000a6a0ec7211 */ /* 0x000fe200078008ff */
[----:B------:R-:W-:Y:S02]  /*2310*/  IMAD.IADD R159, R161, 0x1, R159 ;  /* 0x00000001a19f7824 */ /* 0x000fe400078e029f */
[C---:B------:R-:W-:Y:S02]  /*2320*/  IMAD R170, R22.reuse, R173, R170 ;  /* 0x000000ad16aa7224 */ /* 0x040fe400078e02aa */
[----:B------:R-:W-:Y:S01]  /*2330*/  IMAD.WIDE.U32 R168, R22, R172, R168 ;  /* 0x000000ac16a87225 */ /* 0x000fe200078e00a8 */
[----:B------:R-:W-:Y:S02]  /*2340*/  LOP3.LUT R59, R59, R5, R4, 0xfe, !PT ;  /* 0x000000053b3b7212 */ /* 0x000fe400078efe04 */
[----:B------:R-:W-:Y:S01]  /*2350*/  LEA.HI.X R235, R160, R167, R159, 0x1, P0 ;  /* 0x000000a7a0eb7211 */ /* 0x000fe200000f0c9f */
[----:B------:R-:W-:-:S02]  /*2360*/  @!P4 IMAD.MOV.U32 R20, RZ, RZ, RZ ;  /* 0x000000ffff14c224 */ /* 0x000fc400078e00ff */
[----:B------:R-:W-:Y:S01]  /*2370*/  IMAD.IADD R171, R169, 0x1, R170 ;  /* 0x00000001a9ab7824 */ /* 0x000fe200078e02aa */
[----:B-1----:R-:W-:Y:S06]  /*2380*/  @!P1 BRA `(.L_x_871) ;  /* 0x000000b800549947 */ /* 0x002fec0003800000 */
[----:B------:R-:W2:Y:S04]  /*2390*/  LD.E.64 R32, desc[UR6][R18.64+0x120] ;  /* 0x0001200612207980 */ /* 0x000ea8000c101b00 */
[----:B------:R-:W3:Y:S04]  /*23a0*/  LD.E.64 R34, desc[UR6][R18.64+0x118] ;  /* 0x0001180612227980 */ /* 0x000ee8000c101b00 */
[----:B------:R-:W4:Y:S04]  /*23b0*/  LD.E.64 R180, desc[UR6][R18.64+0x128] ;  /* 0x0001280612b47980 */ /* 0x000f28000c101b00 */
[----:B------:R-:W4:Y:S04]  /*23c0*/  LD.E.64 R178, desc[UR6][R18.64+0x130] ;  /* 0x0001300612b27980 */ /* 0x000f28000c101b00 */
[----:B------:R-:W4:Y:S04]  /*23d0*/  LD.E.64 R28, desc[UR6][R18.64+0x140] ;  /* 0x00014006121c7980 */ /* 0x000f28000c101b00 */
[----:B------:R-:W4:Y:S04]  /*23e0*/  LD.E.64 R26, desc[UR6][R18.64+0x138] ;  /* 0x00013806121a7980 */ /* 0x000f28000c101b00 */
[----:B------:R-:W4:Y:S04]  /*23f0*/  LD.E R17, desc[UR6][R18.64+0xd0] ;  /* 0x0000d00612117980 */ /* 0x000f28000c101900 */
[----:B------:R-:W4:Y:S04]  /*2400*/  LD.E.64 R24, desc[UR6][R18.64+0x108] ;  /* 0x0001080612187980 */ /* 0x000f28000c101b00 */
[----:B------:R-:W4:Y:S04]  /*2410*/  LD.E.64 R22, desc[UR6][R18.64+0x110] ;  /* 0x0001100612167980 */ /* 0x000f28000c101b00 */
[----:B------:R-:W4:Y:S04]  /*2420*/  LD.E.64 R12, desc[UR6][R18.64+0x150] ;  /* 0x00015006120c7980 */ /* 0x000f28000c101b00 */
[----:B------:R-:W4:Y:S01]  /*2430*/  LD.E.64 R6, desc[UR6][R18.64+0x148] ;  /* 0x0001480612067980 */ /* 0x000f22000c101b00 */
[----:B-----5:R-:W-:Y:S01]  /*2440*/  IMAD.IADD R20, R20, 0x1, R2 ;  /* 0x0000000114147824 */ /* 0x020fe200078e0202 */
[----:B------:R-:W-:Y:S01]  /*2450*/  LOP3.LUT R153, R59, 0xffff, RZ, 0xc0, !PT ;  /* 0x0000ffff3b997812 */ /* 0x000fe200078ec0ff */
[C---:B------:R-:W-:Y:S01]  /*2460*/  IMAD.SHL.U32 R68, R48.reuse, 0x20, RZ ;  /* 0x0000002030447824 */ /* 0x040fe200078e00ff */
[----:B------:R-:W-:Y:S01]  /*2470*/  SHF.L.U64.HI R69, R48, 0x5, R49 ;  /* 0x0000000530457819 */ /* 0x000fe20000010231 */
[----:B------:R-:W-:-:S02]  /*2480*/  IMAD R67, R49, 0x60, RZ ;  /* 0x0000006031437824 */ /* 0x000fc400078e02ff */
[----:B------:R-:W-:Y:S01]  /*2490*/  IMAD.WIDE.U32 R176, R48, 0x60, RZ ;  /* 0x0000006030b07825 */ /* 0x000fe200078e00ff */
[C---:B------:R-:W-:Y:S02]  /*24a0*/  LOP3.LUT R156, R153.reuse, 0x1, RZ, 0xc0, !PT ;  /* 0x00000001999c7812 */ /* 0x040fe400078ec0ff */
[C---:B------:R-:W-:Y:S01]  /*24b0*/  LOP3.LUT R155, R153.reuse, 0x2, RZ, 0xc0, !PT ;  /* 0x00000002999b7812 */ /* 0x040fe200078ec0ff */
[C---:B------:R-:W-:Y:S01]  /*24c0*/  VIADD R65, R162.reuse, 0x20 ;  /* 0x00000020a2417836 */ /* 0x040fe20000000000 */
[C---:B------:R-:W-:Y:S01]  /*24d0*/  LOP3.LUT R154, R153.reuse, 0x4, RZ, 0xc0, !PT ;  /* 0x00000004999a7812 */ /* 0x040fe200078ec0ff */
[----:B------:R-:W-:Y:S01]  /*24e0*/  VIADD R64, R162, 0x30 ;  /* 0x00000030a2407836 */ /* 0x000fe20000000000 */
[----:B------:R-:W-:Y:S01]  /*24f0*/  SHF.L.U64.HI R69, R68, 0x1, R69 ;  /* 0x0000000144457819 */ /* 0x000fe20000010245 */
[----:B------:R-:W-:Y:S01]  /*2500*/  IMAD.SHL.U32 R88, R50, 0x20, RZ ;  /* 0x0000002032587824 */ /* 0x000fe200078e00ff */
[----:B------:R-:W-:Y:S01]  /*2510*/  IADD3 R66, R162, 0x10, RZ ;  /* 0x00000010a2427810 */ /* 0x000fe20007ffe0ff */
[----:B------:R-:W-:Y:S01]  /*2520*/  IMAD.MOV.U32 R126, RZ, RZ, R236 ;  /* 0x000000ffff7e7224 */ /* 0x000fe200078e00ec */
[----:B------:R-:W-:Y:S01]  /*2530*/  SHF.L.U64.HI R89, R50, 0x5, R51 ;  /* 0x0000000532597819 */ /* 0x000fe20000010233 */
[----:B------:R-:W-:Y:S01]  /*2540*/  IMAD.MOV.U32 R127, RZ, RZ, R235 ;  /* 0x000000ffff7f7224 */ /* 0x000fe200078e00eb */
[----:B------:R-:W-:Y:S01]  /*2550*/  MOV R128, R188 ;  /* 0x000000bc00807202 */ /* 0x000fe20000000f00 */
[----:B------:R-:W-:Y:S01]  /*2560*/  IMAD.MOV.U32 R129, RZ, RZ, R189 ;  /* 0x000000ffff817224 */ /* 0x000fe200078e00bd */
[----:B------:R-:W-:Y:S01]  /*2570*/  LOP3.LUT R153, R153, 0x8, RZ, 0xc0, !PT ;  /* 0x0000000899997812 */ /* 0x000fe200078ec0ff */
[----:B------:R-:W-:-:S02]  /*2580*/  IMAD.SHL.U32 R68, R68, 0x2, RZ ;  /* 0x0000000244447824 */ /* 0x000fc400078e00ff */
[----:B------:R-:W-:Y:S02]  /*2590*/  IMAD.IADD R67, R177, 0x1, R67 ;  /* 0x00000001b1437824 */ /* 0x000fe400078e0243 */
[-C--:B--2---:R-:W-:Y:S02]  /*25a0*/  IMAD R0, R33, R239.reuse, RZ ;  /* 0x000000ef21007224 */ /* 0x084fe400078e02ff */
[----:B---3--:R-:W-:Y:S02]  /*25b0*/  IMAD R4, R35, R239, RZ ;  /* 0x000000ef23047224 */ /* 0x008fe400078e02ff */
[----:B------:R-:W-:Y:S02]  /*25c0*/  IMAD R0, R32, R60, R0 ;  /* 0x0000003c20007224 */ /* 0x000fe400078e0200 */
[----:B------:R-:W-:-:S04]  /*25d0*/  IMAD.WIDE.U32 R32, R239, R32, R14 ;  /* 0x00000020ef207225 */ /* 0x000fc800078e000e */
[----:B------:R-:W-:-:S04]  /*25e0*/  IMAD.WIDE.U32 R30, R239, R34, R14 ;  /* 0x00000022ef1e7225 */ /* 0x000fc800078e000e */
[----:B------:R-:W-:Y:S02]  /*25f0*/  IMAD R4, R34, R60, R4 ;  /* 0x0000003c22047224 */ /* 0x000fe400078e0204 */
[----:B------:R-:W-:Y:S01]  /*2600*/  IMAD.IADD R33, R33, 0x1, R0 ;  /* 0x0000000121217824 */ /* 0x000fe200078e0200 */
[----:B------:R-:W-:Y:S01]  /*2610*/  SHF.R.S32.HI R0, RZ, 0x1f, R2 ;  /* 0x0000001fff007819 */ /* 0x000fe20000011402 */
[-C--:B----4-:R-:W-:Y:S02]  /*2620*/  IMAD R3, R181, R2.reuse, RZ ;  /* 0x00000002b5037224 */ /* 0x090fe400078e02ff */
[----:B------:R-:W-:Y:S02]  /*2630*/  IMAD.IADD R31, R31, 0x1, R4 ;  /* 0x000000011f1f7824 */ /* 0x000fe400078e0204 */
[----:B------:R-:W-:Y:S02]  /*2640*/  IMAD R5, R179, R2, RZ ;  /* 0x00000002b3057224 */ /* 0x000fe400078e02ff */
[----:B------:R-:W-:-:S02]  /*2650*/  IMAD R3, R180, R0, R3 ;  /* 0x00000000b4037224 */ /* 0x000fc400078e0203 */
[----:B------:R-:W-:-:S04]  /*2660*/  IMAD.WIDE.U32 R30, R180, R2, R30 ;  /* 0x00000002b41e7225 */ /* 0x000fc800078e001e */
[C---:B------:R-:W-:Y:S02]  /*2670*/  IMAD R5, R178.reuse, R0, R5 ;  /* 0x00000000b2057224 */ /* 0x040fe400078e0205 */
[----:B------:R-:W-:Y:S01]  /*2680*/  IMAD.WIDE.U32 R32, R178, R2, R32 ;  /* 0x00000002b2207225 */ /* 0x000fe200078e0020 */
[----:B------:R-:W-:Y:S02]  /*2690*/  IADD3 R31, R31, R3, RZ ;  /* 0x000000031f1f7210 */ /* 0x000fe40007ffe0ff */
[----:B------:R-:W-:Y:S01]  /*26a0*/  LEA.HI R150, R17, R17, RZ, 0x1 ;  /* 0x0000001111967211 */ /* 0x000fe200078f08ff */
[-C--:B------:R-:W-:Y:S02]  /*26b0*/  IMAD R4, R29, R16.reuse, RZ ;  /* 0x000000101d047224 */ /* 0x080fe400078e02ff */
[----:B------:R-:W-:Y:S01]  /*26c0*/  IMAD R3, R27, R16, RZ ;  /* 0x000000101b037224 */ /* 0x000fe200078e02ff */
[----:B------:R-:W-:Y:S01]  /*26d0*/  IADD3 R0, P0, -R61, R162, RZ ;  /* 0x000000a23d007210 */ /* 0x000fe20007f1e1ff */
[----:B------:R-:W-:Y:S01]  /*26e0*/  IMAD.IADD R33, R33, 0x1, R5 ;  /* 0x0000000121217824 */ /* 0x000fe200078e0205 */
[----:B------:R-:W-:Y:S01]  /*26f0*/  SHF.R.S32.HI R5, RZ, 0x1f, R61 ;  /* 0x0000001fff057819 */ /* 0x000fe2000001143d */
[-C--:B------:R-:W-:Y:S01]  /*2700*/  IMAD R4, R28, R8.reuse, R4 ;  /* 0x000000081c047224 */ /* 0x080fe200078e0204 */
[----:B------:R-:W-:Y:S01]  /*2710*/  SHF.R.S32.HI R150, RZ, 0x1, R150 ;  /* 0x00000001ff967819 */ /* 0x000fe20000011496 */
[----:B------:R-:W-:-:S02]  /*2720*/  IMAD R3, R26, R8, R3 ;  /* 0x000000081a037224 */ /* 0x000fc400078e0203 */
[----:B------:R-:W-:-:S04]  /*2730*/  IMAD.WIDE.U32 R28, R28, R16, R32 ;  /* 0x000000101c1c7225 */ /* 0x000fc800078e0020 */
[----:B------:R-:W-:-:S04]  /*2740*/  IMAD.WIDE.U32 R26, R26, R16, R30 ;  /* 0x000000101a1a7225 */ /* 0x000fc800078e001e */
[----:B------:R-:W-:Y:S01]  /*2750*/  IMAD.X R5, R163, 0x1, ~R5, P0 ;  /* 0x00000001a3057824 */ /* 0x000fe200000e0e05 */
[----:B------:R-:W-:Y:S01]  /*2760*/  IADD3 R27, R27, R3, RZ ;  /* 0x000000031b1b7210 */ /* 0x000fe20007ffe0ff */
[----:B------:R-:W-:Y:S02]  /*2770*/  IMAD.IADD R17, R29, 0x1, R4 ;  /* 0x000000011d117824 */ /* 0x000fe400078e0204 */
[----:B------:R-:W-:Y:S02]  /*2780*/  IMAD R4, R162, R150, R62 ;  /* 0x00000096a2047224 */ /* 0x000fe400078e023e */
[C---:B------:R-:W-:Y:S02]  /*2790*/  IMAD R120, R5.reuse, R180, RZ ;  /* 0x000000b405787224 */ /* 0x040fe400078e02ff */
[----:B------:R-:W-:Y:S02]  /*27a0*/  IMAD R118, R5, R178, RZ ;  /* 0x000000b205767224 */ /* 0x000fe400078e02ff */
[----:B------:R-:W-:-:S02]  /*27b0*/  IMAD.MOV.U32 R16, RZ, RZ, R28 ;  /* 0x000000ffff107224 */ /* 0x000fc400078e001c */
[----:B------:R-:W-:Y:S02]  /*27c0*/  IMAD R124, R150, R20, RZ ;  /* 0x00000014967c7224 */ /* 0x000fe400078e02ff */
[----:B------:R-:W-:Y:S02]  /*27d0*/  IMAD.IADD R3, R62, 0x1, R4 ;  /* 0x000000013e037824 */ /* 0x000fe400078e0204 */
[-C--:B------:R-:W-:Y:S02]  /*27e0*/  IMAD R120, R181, R0.reuse, R120 ;  /* 0x00000000b5787224 */ /* 0x080fe400078e0278 */
[----:B------:R-:W-:Y:S01]  /*27f0*/  IMAD.WIDE.U32 R20, R180, R0, R26 ;  /* 0x00000000b4147225 */ /* 0x000fe200078e001a */
[----:B------:R-:W-:-:S03]  /*2800*/  SHF.R.S32.HI R2, RZ, 0x1f, R124 ;  /* 0x0000001fff027819 */ /* 0x000fc6000001147c */
[-C--:B------:R-:W-:Y:S02]  /*2810*/  IMAD R118, R179, R0.reuse, R118 ;  /* 0x00000000b3767224 */ /* 0x080fe400078e0276 */
[----:B------:R-:W-:Y:S01]  /*2820*/  IMAD.WIDE.U32 R16, R178, R0, R16 ;  /* 0x00000000b2107225 */ /* 0x000fe200078e0010 */
[C---:B------:R-:W-:Y:S02]  /*2830*/  IADD3 R0, P3, R124.reuse, R4, RZ ;  /* 0x000000047c007210 */ /* 0x040fe40007f7e0ff */
[----:B------:R-:W-:Y:S02]  /*2840*/  IADD3 R124, P2, R124, R3, RZ ;  /* 0x000000037c7c7210 */ /* 0x000fe40007f5e0ff */
[----:B------:R-:W-:Y:S02]  /*2850*/  IADD3 R120, R21, R120, RZ ;  /* 0x0000007815787210 */ /* 0x000fe40007ffe0ff */
[----:B------:R-:W-:Y:S01]  /*2860*/  LEA R121, P0, R20, R24, 0x1 ;  /* 0x0000001814797211 */ /* 0x000fe200078008ff */
[----:B------:R-:W-:Y:S01]  /*2870*/  IMAD.IADD R118, R17, 0x1, R118 ;  /* 0x0000000111767824 */ /* 0x000fe200078e0276 */
[----:B------:R-:W-:Y:S01]  /*2880*/  LEA R119, P1, R16, R22, 0x1 ;  /* 0x0000001610777211 */ /* 0x000fe200078208ff */
[----:B------:R-:W-:Y:S01]  /*2890*/  IMAD.SHL.U32 R125, R124, 0x2, RZ ;  /* 0x000000027c7d7824 */ /* 0x000fe200078e00ff */
[----:B------:R-:W-:Y:S01]  /*28a0*/  LEA.HI.X R120, R20, R25, R120, 0x1, P0 ;  /* 0x0000001914787211 */ /* 0x000fe200000f0c78 */
[----:B------:R-:W-:Y:S01]  /*28b0*/  IMAD.SHL.U32 R20, R0, 0x2, RZ ;  /* 0x0000000200147824 */ /* 0x000fe200078e00ff */
[----:B------:R-:W-:-:S02]  /*28c0*/  LEA.HI.X.SX32 R4, R4, R2, 0x1, P3 ;  /* 0x0000000204047211 */ /* 0x000fc400018f0eff */
[----:B------:R-:W-:Y:S02]  /*28d0*/  LEA.HI.X.SX32 R2, R3, R2, 0x1, P2 ;  /* 0x0000000203027211 */ /* 0x000fe400010f0eff */
[----:B------:R-:W-:Y:S02]  /*28e0*/  LEA.HI.X R118, R16, R23, R118, 0x1, P1 ;  /* 0x0000001710767211 */ /* 0x000fe400008f0c76 */
[-C--:B------:R-:W-:Y:S02]  /*28f0*/  IADD3 R123, P3, R12, R125.reuse, RZ ;  /* 0x0000007d0c7b7210 */ /* 0x080fe40007f7e0ff */
[----:B------:R-:W-:Y:S02]  /*2900*/  SHF.L.U64.HI R124, R124, 0x1, R2 ;  /* 0x000000017c7c7819 */ /* 0x000fe40000010202 */
[----:B------:R-:W-:Y:S02]  /*2910*/  IADD3 R42, P1, R12, R20, RZ ;  /* 0x000000140c2a7210 */ /* 0x000fe40007f3e0ff */
[----:B------:R-:W-:-:S02]  /*2920*/  IADD3 R125, P2, R6, R125, RZ ;  /* 0x0000007d067d7210 */ /* 0x000fc40007f5e0ff */
[----:B------:R-:W-:Y:S02]  /*2930*/  SHF.L.U64.HI R0, R0, 0x1, R4 ;  /* 0x0000000100007819 */ /* 0x000fe40000010204 */
[----:B------:R-:W-:Y:S02]  /*2940*/  IADD3 R20, P0, R6, R20, RZ ;  /* 0x0000001406147210 */ /* 0x000fe40007f1e0ff */
[----:B------:R-:W-:Y:S01]  /*2950*/  IADD3.X R122, R13, R124, RZ, P3, !PT ;  /* 0x0000007c0d7a7210 */ /* 0x000fe20001ffe4ff */
[----:B------:R-:W-:Y:S01]  /*2960*/  IMAD.X R124, R7, 0x1, R124, P2 ;  /* 0x00000001077c7824 */ /* 0x000fe200010e067c */
[----:B------:R-:W-:Y:S01]  /*2970*/  IADD3 R87, P2, R233, 0x40, RZ ;  /* 0x00000040e9577810 */ /* 0x000fe20007f5e0ff */
[--C-:B------:R-:W-:Y:S01]  /*2980*/  IMAD.X R21, R7, 0x1, R0.reuse, P0 ;  /* 0x0000000107157824 */ /* 0x100fe200000e0600 */
[----:B------:R-:W-:Y:S01]  /*2990*/  IADD3 R77, P0, R233, 0xc0, RZ ;  /* 0x000000c0e94d7810 */ /* 0x000fe20007f1e0ff */
[----:B------:R-:W-:Y:S01]  /*29a0*/  IMAD.X R43, R13, 0x1, R0, P1 ;  /* 0x000000010d2b7824 */ /* 0x000fe200008e0600 */
[----:B------:R-:W-:Y:S01]  /*29b0*/  IADD3 R83, P1, R233, 0x80, RZ ;  /* 0x00000080e9537810 */ /* 0x000fe20007f3e0ff */
[--C-:B------:R-:W-:Y:S01]  /*29c0*/  IMAD.X R86, RZ, RZ, R234.reuse, P2 ;  /* 0x000000ffff567224 */ /* 0x100fe200010e06ea */
[----:B------:R-:W-:Y:S01]  /*29d0*/  SHF.L.U32 R157, R150, 0x4, RZ ;  /* 0x00000004969d7819 */ /* 0x000fe200000006ff */
[----:B------:R-:W-:Y:S01]  /*29e0*/  IMAD.X R76, RZ, RZ, R234, P0 ;  /* 0x000000ffff4c7224 */ /* 0x000fe200000e06ea */
[----:B------:R-:W-:-:S02]  /*29f0*/  IADD3 R85, P2, R87, R233, RZ ;  /* 0x000000e957557210 */ /* 0x000fc40007f5e0ff */
[-C--:B------:R-:W-:Y:S02]  /*2a00*/  IADD3.X R82, RZ, R234.reuse, RZ, P1, !PT ;  /* 0x000000eaff527210 */ /* 0x080fe40000ffe4ff */
[-C--:B------:R-:W-:Y:S02]  /*2a10*/  IADD3 R81, P1, R83, R233.reuse, RZ ;  /* 0x000000e953517210 */ /* 0x080fe40007f3e0ff */
[-C--:B------:R-:W-:Y:S02]  /*2a20*/  IADD3 R75, P0, R77, R233.reuse, RZ ;  /* 0x000000e94d4b7210 */ /* 0x080fe40007f1e0ff */
[----:B------:R-:W-:Y:S01]  /*2a30*/  SHF.L.U32 R92, R180, 0x4, RZ ;  /* 0x00000004b45c7819 */ /* 0x000fe200000006ff */
[C---:B------:R-:W-:Y:S01]  /*2a40*/  VIADD R151, R157.reuse, 0x40 ;  /* 0x000000409d977836 */ /* 0x040fe20000000000 */
[----:B------:R-:W-:Y:S01]  /*2a50*/  IADD3.X R74, R76, R234, RZ, P0, !PT ;  /* 0x000000ea4c4a7210 */ /* 0x000fe200007fe4ff */
[C---:B------:R-:W-:Y:S01]  /*2a60*/  VIADD R147, R157.reuse, 0xc0 ;  /* 0x000000c09d937836 */ /* 0x040fe20000000000 */
[----:B------:R-:W-:Y:S01]  /*2a70*/  IADD3 R149, R157, 0x80, RZ ;  /* 0x000000809d957810 */ /* 0x000fe20007ffe0ff */
[--C-:B------:R-:W-:Y:S01]  /*2a80*/  IMAD.X R84, R86, 0x1, R234.reuse, P2 ;  /* 0x0000000156547824 */ /* 0x100fe200010e06ea */
[----:B------:R-:W-:Y:S01]  /*2a90*/  SHF.L.U64.HI R91, R180, 0x4, R181 ;  /* 0x00000004b45b7819 */ /* 0x000fe200000102b5 */
[----:B------:R-:W-:Y:S01]  /*2aa0*/  IMAD.X R80, R82, 0x1, R234, P1 ;  /* 0x0000000152507824 */ /* 0x000fe200008e06ea */
[-C--:B------:R-:W-:Y:S01]  /*2ab0*/  IADD3 R73, P3, R81, R233.reuse, RZ ;  /* 0x000000e951497210 */ /* 0x080fe20007f7e0ff */
[----:B------:R-:W-:Y:S01]  /*2ac0*/  IMAD.SHL.U32 R102, R180, 0x20, RZ ;  /* 0x00000020b4667824 */ /* 0x000fe200078e00ff */
[----:B------:R-:W-:-:S02]  /*2ad0*/  IADD3 R71, P2, R75, R233, RZ ;  /* 0x000000e94b477210 */ /* 0x000fc40007f5e0ff */
[C---:B------:R-:W-:Y:S01]  /*2ae0*/  IADD3 R106, P0, R92.reuse, 0xc0, RZ ;  /* 0x000000c05c6a7810 */ /* 0x040fe20007f1e0ff */
[C---:B------:R-:W-:Y:S01]  /*2af0*/  IMAD.IADD R148, R157.reuse, 0x1, R151 ;  /* 0x000000019d947824 */ /* 0x040fe200078e0297 */
[C---:B------:R-:W-:Y:S01]  /*2b00*/  IADD3 R94, P5, R92.reuse, 0x40, RZ ;  /* 0x000000405c5e7810 */ /* 0x040fe20007fbe0ff */
[----:B------:R-:W-:Y:S01]  /*2b10*/  IMAD.IADD R144, R157, 0x1, R147 ;  /* 0x000000019d907824 */ /* 0x000fe200078e0293 */
[----:B------:R-:W-:Y:S02]  /*2b20*/  IADD3 R98, P1, R92, 0x80, RZ ;  /* 0x000000805c627810 */ /* 0x000fe40007f3e0ff */
[----:B------:R-:W-:Y:S02]  /*2b30*/  IADD3 R79, P4, R85, R233, RZ ;  /* 0x000000e9554f7210 */ /* 0x000fe40007f9e0ff */
[----:B------:R-:W-:Y:S01]  /*2b40*/  IADD3 R146, R157, R149, RZ ;  /* 0x000000959d927210 */ /* 0x000fe20007ffe0ff */
[C---:B------:R-:W-:Y:S01]  /*2b50*/  IMAD.SHL.U32 R114, R178.reuse, 0x10, RZ ;  /* 0x00000010b2727824 */ /* 0x040fe200078e00ff */
[----:B------:R-:W-:Y:S01]  /*2b60*/  IADD3.X R93, RZ, R91, RZ, P5, !PT ;  /* 0x0000005bff5d7210 */ /* 0x000fe20002ffe4ff */
[C---:B------:R-:W-:Y:S01]  /*2b70*/  IMAD.SHL.U32 R116, R178.reuse, 0x20, RZ ;  /* 0x00000020b2747824 */ /* 0x040fe200078e00ff */
[--C-:B------:R-:W-:Y:S01]  /*2b80*/  SHF.L.U64.HI R113, R178, 0x4, R179.reuse ;  /* 0x00000004b2717819 */ /* 0x100fe200000102b3 */
[--C-:B------:R-:W-:Y:S01]  /*2b90*/  IMAD.X R72, R80, 0x1, R234.reuse, P3 ;  /* 0x0000000150487824 */ /* 0x100fe200018e06ea */
[----:B------:R-:W-:Y:S01]  /*2ba0*/  SHF.L.U64.HI R115, R178, 0x5, R179 ;  /* 0x00000005b2737819 */ /* 0x000fe200000102b3 */
[----:B------:R-:W-:Y:S01]  /*2bb0*/  IMAD.X R70, R74, 0x1, R234, P2 ;  /* 0x000000014a467824 */ /* 0x000fe200010e06ea */
[----:B------:R-:W-:Y:S01]  /*2bc0*/  SHF.L.U64.HI R101, R180, 0x5, R181 ;  /* 0x00000005b4657819 */ /* 0x000fe200000102b5 */
[--C-:B------:R-:W-:Y:S01]  /*2bd0*/  IMAD.X R105, RZ, RZ, R91.reuse, P0 ;  /* 0x000000ffff697224 */ /* 0x100fe200000e065b */
[----:B------:R-:W-:Y:S01]  /*2be0*/  IADD3.X R78, R84, R234, RZ, P4, !PT ;  /* 0x000000ea544e7210 */ /* 0x000fe200027fe4ff */
[----:B------:R-:W-:Y:S01]  /*2bf0*/  IMAD.SHL.U32 R152, R150, 0x20, RZ ;  /* 0x0000002096987824 */ /* 0x000fe200078e00ff */
[----:B------:R-:W-:Y:S01]  /*2c00*/  IADD3 R96, P5, R94, R92, RZ ;  /* 0x0000005c5e607210 */ /* 0x000fe20007fbe0ff */
[----:B------:R-:W-:Y:S01]  /*2c10*/  IMAD R117, R179, 0x60, RZ ;  /* 0x00000060b3757824 */ /* 0x000fe200078e02ff */
[----:B------:R-:W-:Y:S01]  /*2c20*/  IADD3 R104, P3, R102, R94, RZ ;  /* 0x0000005e66687210 */ /* 0x000fe20007f7e0ff */
[----:B------:R-:W-:Y:S01]  /*2c30*/  IMAD.X R97, RZ, RZ, R91, P1 ;  /* 0x000000ffff617224 */ /* 0x000fe200008e065b */
[----:B------:R-:W-:Y:S01]  /*2c40*/  IADD3 R108, P2, R106, R92, RZ ;  /* 0x0000005c6a6c7210 */ /* 0x000fe20007f5e0ff */
[----:B------:R-:W-:Y:S01]  /*2c50*/  IMAD R150, R150, 0x30, RZ ;  /* 0x0000003096967824 */ /* 0x000fe200078e02ff */
[----:B------:R-:W-:Y:S01]  /*2c60*/  IADD3 R112, P0, R106, R102, RZ ;  /* 0x000000666a707210 */ /* 0x000fe20007f1e0ff */
[C---:B------:R-:W-:Y:S01]  /*2c70*/  IMAD.IADD R145, R157.reuse, 0x1, R148 ;  /* 0x000000019d917824 */ /* 0x040fe200078e0294 */
[----:B------:R-:W-:Y:S01]  /*2c80*/  IADD3 R100, P4, R98, R92, RZ ;  /* 0x0000005c62647210 */ /* 0x000fe20007f9e0ff */
[C---:B------:R-:W-:Y:S01]  /*2c90*/  IMAD.IADD R142, R157.reuse, 0x1, R144 ;  /* 0x000000019d8e7824 */ /* 0x040fe200078e0290 */
[----:B------:R-:W-:Y:S01]  /*2ca0*/  IADD3 R110, P1, R102, R98, RZ ;  /* 0x00000062666e7210 */ /* 0x000fe20007f3e0ff */
[----:B------:R-:W-:Y:S01]  /*2cb0*/  IMAD.WIDE.U32 R178, R178, 0x60, RZ ;  /* 0x00000060b2b27825 */ /* 0x000fe200078e00ff */
[----:B------:R-:W-:-:S02]  /*2cc0*/  IADD3 R143, R157, R146, RZ ;  /* 0x000000929d8f7210 */ /* 0x000fc40007ffe0ff */
[C---:B------:R-:W-:Y:S01]  /*2cd0*/  SHF.L.U64.HI R113, R114.reuse, 0x1, R113 ;  /* 0x0000000172717819 */ /* 0x040fe20000010271 */
[----:B------:R-:W-:Y:S01]  /*2ce0*/  IMAD.SHL.U32 R114, R114, 0x2, RZ ;  /* 0x0000000272727824 */ /* 0x000fe200078e00ff */
[C---:B------:R-:W-:Y:S01]  /*2cf0*/  SHF.L.U64.HI R115, R116.reuse, 0x1, R115 ;  /* 0x0000000174737819 */ /* 0x040fe20000010273 */
[----:B------:R-:W-:Y:S01]  /*2d00*/  IMAD.SHL.U32 R116, R116, 0x2, RZ ;  /* 0x0000000274747824 */ /* 0x000fe200078e00ff */
[----:B------:R-:W-:Y:S01]  /*2d10*/  MOV R12, R165 ;  /* 0x000000a5000c7202 */ /* 0x000fe20000000f00 */
[----:B------:R-:W-:Y:S01]  /*2d20*/  IMAD.IADD R117, R179, 0x1, R117 ;  /* 0x00000001b3757824 */ /* 0x000fe200078e0275 */
[----:B------:R-:W-:Y:S01]  /*2d30*/  IADD3.X R99, R97, R91, RZ, P4, !PT ;  /* 0x0000005b61637210 */ /* 0x000fe200027fe4ff */
[----:B------:R-:W-:Y:S01]  /*2d40*/  IMAD.X R95, R93, 0x1, R91, P5 ;  /* 0x000000015d5f7824 */ /* 0x000fe200028e065b */
[C---:B------:R-:W-:Y:S01]  /*2d50*/  IADD3.X R109, R101.reuse, R97, RZ, P1, !PT ;  /* 0x00000061656d7210 */ /* 0x040fe20000ffe4ff */
[----:B------:R-:W-:Y:S01]  /*2d60*/  IMAD.X R103, R101, 0x1, R93, P3 ;  /* 0x0000000165677824 */ /* 0x000fe200018e065d */
[----:B------:R-:W-:Y:S01]  /*2d70*/  SHF.R.S32.HI R141, RZ, 0x1f, R157 ;  /* 0x0000001fff8d7819 */ /* 0x000fe2000001149d */
[C---:B------:R-:W-:Y:S01]  /*2d80*/  IMAD.X R107, R105.reuse, 0x1, R91, P2 ;  /* 0x00000001696b7824 */ /* 0x040fe200010e065b */
[----:B------:R-:W-:Y:S01]  /*2d90*/  SHF.R.S32.HI R140, RZ, 0x1f, R152 ;  /* 0x0000001fff8c7819 */ /* 0x000fe20000011498 */
[----:B------:R-:W-:Y:S01]  /*2da0*/  IMAD.X R111, R105, 0x1, R101, P0 ;  /* 0x00000001696f7824 */ /* 0x000fe200000e0665 */
[----:B------:R-:W-:-:S02]  /*2db0*/  SHF.R.S32.HI R138, RZ, 0x1f, R150 ;  /* 0x0000001fff8a7819 */ /* 0x000fc40000011496 */
[----:B------:R-:W-:Y:S02]  /*2dc0*/  SHF.R.S32.HI R139, RZ, 0x1f, R151 ;  /* 0x0000001fff8b7819 */ /* 0x000fe40000011497 */
[----:B------:R-:W-:Y:S02]  /*2dd0*/  SHF.R.S32.HI R137, RZ, 0x1f, R149 ;  /* 0x0000001fff897819 */ /* 0x000fe40000011495 */
[----:B------:R-:W-:Y:S02]  /*2de0*/  SHF.R.S32.HI R135, RZ, 0x1f, R147 ;  /* 0x0000001fff877819 */ /* 0x000fe40000011493 */
[----:B------:R-:W-:Y:S02]  /*2df0*/  SHF.R.S32.HI R136, RZ, 0x1f, R148 ;  /* 0x0000001fff887819 */ /* 0x000fe40000011494 */
[----:B------:R-:W-:Y:S02]  /*2e00*/  SHF.R.S32.HI R134, RZ, 0x1f, R146 ;  /* 0x0000001fff867819 */ /* 0x000fe40000011492 */
[----:B------:R-:W-:-:S02]  /*2e10*/  SHF.R.S32.HI R132, RZ, 0x1f, R144 ;  /* 0x0000001fff847819 */ /* 0x000fc40000011490 */
[----:B------:R-:W-:Y:S02]  /*2e20*/  SHF.R.S32.HI R133, RZ, 0x1f, R145 ;  /* 0x0000001fff857819 */ /* 0x000fe40000011491 */
[----:B------:R-:W-:Y:S02]  /*2e30*/  SHF.R.S32.HI R131, RZ, 0x1f, R143 ;  /* 0x0000001fff837819 */ /* 0x000fe4000001148f */
[----:B------:R-:W-:-:S07]  /*2e40*/  SHF.R.S32.HI R130, RZ, 0x1f, R142 ;  /* 0x0000001fff827819 */ /* 0x000fce000001148e */
.L_x_989:
[----:B------:R-:W-:Y:S01]  /*2e50*/  MOV R3, R118 ;  /* 0x0000007600037202 */ /* 0x000fe20000000f00 */
[----:B------:R-:W-:Y:S01]  /*2e60*/  IMAD.SHL.U32 R16, R12, 0x40, RZ ;  /* 0x000000400c107824 */ /* 0x000fe200078e00ff */
[----:B------:R-:W-:Y:S01]  /*2e70*/  BSSY B0, `(.L_x_872) ;  /* 0x000001f000007945 */ /* 0x000fe20003800000 */
[----:B------:R-:W-:Y:S02]  /*2e80*/  IMAD.MOV.U32 R2, RZ, RZ, R119 ;  /* 0x000000ffff027224 */ /* 0x000fe400078e0077 */
[----:B------:R-:W-:Y:S04]  /*2e90*/  VIADD R13, R16, 0xffffffc0 ;  /* 0xffffffc0100d7836 */ /* 0x000fe80000000000 */
[----:B------:R-:W-:Y:S01]  /*2ea0*/  IMAD.IADD R183, R56, 0x1, -R13 ;  /* 0x0000000138b77824 */ /* 0x000fe200078e0a0d */
[----:B------:R-:W-:Y:S04]  /*2eb0*/  IADD3 R182, R61, -R13, RZ ;  /* 0x8000000d3db67210 */ /* 0x000fe80007ffe0ff */
[-C--:B------:R-:W-:Y:S02]  /*2ec0*/  ISETP.GE.AND P3, PT, R162, R183.reuse, PT ;  /* 0x000000b7a200720c */ /* 0x080fe40003f66270 */
[-C--:B------:R-:W-:Y:S02]  /*2ed0*/  ISETP.GE.AND P0, PT, R66, R183.reuse, PT ;  /* 0x000000b74200720c */ /* 0x080fe40003f06270 */
[-C--:B------:R-:W-:Y:S02]  /*2ee0*/  ISETP.GE.AND P3, PT, R162, R182.reuse, !P3 ;  /* 0x000000b6a200720c */ /* 0x080fe40005f66270 */
[----:B------:R-:W-:Y:S02]  /*2ef0*/  ISETP.GE.AND P4, PT, R65, R183, PT ;  /* 0x000000b74100720c */ /* 0x000fe40003f86270 */
[----:B------:R-:W-:Y:S09]  /*2f00*/  ISETP.GE.AND P0, PT, R66, R182, !P0 ;  /* 0x000000b64200720c */ /* 0x000ff20004706270 */
[----:B---345:R-:W-:Y:S05]  /*2f10*/  @!P3 BRA `(.L_x_873) ;  /* 0x000000000050b947 */ /* 0x038fea0003800000 */
[----:B------:R-:W-:Y:S02]  /*2f20*/  ISETP.NE.AND P2, PT, R156, RZ, PT ;  /* 0x000000ff9c00720c */ /* 0x000fe40003f45270 */
[----:B------:R-:W-:Y:S11]  /*2f30*/  ISETP.NE.AND P1, PT, R155, RZ, PT ;  /* 0x000000ff9b00720c */ /* 0x000ff60003f25270 */
[----:B------:R-:W2:Y:S01]  /*2f40*/  @P2 LD.E.128 R4, desc[UR6][R2.64] ;  /* 0x0000000602042980 */ /* 0x000ea2000c101d00 */
[--C-:B------:R-:W-:Y:S02]  /*2f50*/  @P2 IMAD.MOV.U32 R22, RZ, RZ, R129.reuse ;  /* 0x000000ffff162224 */ /* 0x100fe400078e0081 */
[--C-:B------:R-:W-:Y:S05]  /*2f60*/  @P2 IMAD.MOV.U32 R23, RZ, RZ, R128.reuse ;  /* 0x000000ffff172224 */ /* 0x100fea00078e0080 */
[----:B--2---:R1:W-:Y:S01]  /*2f70*/  @P2 ST.E.128 desc[UR6][R22.64], R4 ;  /* 0x0000000416002985 */ /* 0x0043e2000c101d06 */
[----:B------:R-:W-:Y:S03]  /*2f80*/  ISETP.NE.AND P2, PT, R154, RZ, PT ;  /* 0x000000ff9a00720c */ /* 0x000fe60003f45270 */
[----:B-1----:R-:W2:Y:S01]  /*2f90*/  @P1 LD.E.128 R4, desc[UR6][R2.64+0x80] ;  /* 0x0000800602041980 */ /* 0x002ea2000c101d00 */
[----:B------:R-:W-:Y:S01]  /*2fa0*/  @P1 MOV R22, R129 ;  /* 0x0000008100161202 */ /* 0x000fe20000000f00 */
[----:B------:R-:W-:Y:S05]  /*2fb0*/  @P1 IMAD.MOV.U32 R23, RZ, RZ, R128 ;  /* 0x000000ffff171224 */ /* 0x000fea00078e0080 */
[----:B--2---:R1:W-:Y:S01]  /*2fc0*/  @P1 ST.E.128 desc[UR6][R22.64+0x80], R4 ;  /* 0x0000800416001985 */ /* 0x0043e2000c101d06 */
[----:B------:R-:W-:Y:S03]  /*2fd0*/  ISETP.NE.AND P1, PT, R153, RZ, PT ;  /* 0x000000ff9900720c */ /* 0x000fe60003f25270 */
[----:B-1----:R-:W2:Y:S01]  /*2fe0*/  @P2 LD.E.128 R4, desc[UR6][R2.64+0x100] ;  /* 0x0001000602042980 */ /* 0x002ea2000c101d00 */
[--C-:B------:R-:W-:Y:S01]  /*2ff0*/  @P2 IMAD.MOV.U32 R22, RZ, RZ, R129.reuse ;  /* 0x000000ffff162224 */ /* 0x100fe200078e0081 */
[-C--:B------:R-:W-:Y:S05]  /*3000*/  @P2 MOV R23, R128.reuse ;  /* 0x0000008000172202 */ /* 0x080fea0000000f00 */
[----:B--2---:R1:W-:Y:S04]  /*3010*/  @P2 ST.E.128 desc[UR6][R22.64+0x100], R4 ;  /* 0x0001000416002985 */ /* 0x0043e8000c101d06 */
[----:B-1----:R-:W2:Y:S01]  /*3020*/  @P1 LD.E.128 R4, desc[UR6][R2.64+0x180] ;  /* 0x0001800602041980 */ /* 0x002ea2000c101d00 */
[----:B------:R-:W-:Y:S01]  /*3030*/  @P1 IMAD.MOV.U32 R22, RZ, RZ, R129 ;  /* 0x000000ffff161224 */ /* 0x000fe200078e0081 */
[----:B------:R-:W-:Y:S05]  /*3040*/  @P1 MOV R23, R128 ;  /* 0x0000008000171202 */ /* 0x000fea0000000f00 */
[----:B--2---:R1:W-:Y:S02]  /*3050*/  @P1 ST.E.128 desc[UR6][R22.64+0x180], R4 ;  /* 0x0001800416001985 */ /* 0x0043e4000c101d06 */
.L_x_873:
[----:B------:R-:W-:Y:S05]  /*3060*/  BSYNC B0 ;  /* 0x0000000000007941 */ /* 0x000fea0003800000 */
.L_x_872:
[----:B------:R-:W-:Y:S04]  /*3070*/  BSSY B0, `(.L_x_874) ;  /* 0x0000012000007945 */ /* 0x000fe80003800000 */
[----:B------:R-:W-:Y:S05]  /*3080*/  @!P0 BRA `(.L_x_875) ;  /* 0x0000000000408947 */ /* 0x000fea0003800000 */
[----:B------:R-:W-:Y:S02]  /*3090*/  ISETP.NE.AND P1, PT, R156, RZ, PT ;  /* 0x000000ff9c00720c */ /* 0x000fe40003f25270 */
[----:B------:R-:W-:Y:S02]  /*30a0*/  IADD3 R28, P0, R2, R114, RZ ;  /* 0x00000072021c7210 */ /* 0x000fe40007f1e0ff */
[----:B-1----:R-:W-:Y:S03]  /*30b0*/  LEA R22, P2, R231, R129, 0x1 ;  /* 0x00000081e7167211 */ /* 0x002fe600078408ff */
[----:B------:R-:W-:Y:S01]  /*30c0*/  IMAD.X R29, R3, 0x1, R113, P0 ;  /* 0x00000001031d7824 */ /* 0x000fe200000e0671 */
[----:B------:R-:W-:Y:S02]  /*30d0*/  ISETP.NE.AND P0, PT, R155, RZ, PT ;  /* 0x000000ff9b00720c */ /* 0x000fe40003f05270 */
[----:B------:R-:W-:Y:S03]  /*30e0*/  LEA.HI.X R23, R231, R128, R232, 0x1, P2 ;  /* 0x00000080e7177211 */ /* 0x000fe600010f0ce8 */
[----:B------:R-:W2:Y:S04]  /*30f0*/  @P1 LD.E.128 R24, desc[UR6][R28.64] ;  /* 0x000000061c181980 */ /* 0x000ea8000c101d00 */
[----:B--2---:R-:W-:Y:S01]  /*3100*/  @P1 ST.E.128 desc[UR6][R22.64], R24 ;  /* 0x0000001816001985 */ /* 0x004fe2000c101d06 */
[----:B------:R-:W-:Y:S03]  /*3110*/  ISETP.NE.AND P1, PT, R154, RZ, PT ;  /* 0x000000ff9a00720c */ /* 0x000fe60003f25270 */
[----:B------:R-:W2:Y:S04]  /*3120*/  @P0 LD.E.128 R4, desc[UR6][R28.64+0x80] ;  /* 0x000080061c040980 */ /* 0x000ea8000c101d00 */
[----:B--2---:R1:W-:Y:S01]  /*3130*/  @P0 ST.E.128 desc[UR6][R22.64+0x80], R4 ;  /* 0x0000800416000985 */ /* 0x0043e2000c101d06 */
[----:B------:R-:W-:Y:S05]  /*3140*/  ISETP.NE.AND P0, PT, R153, RZ, PT ;  /* 0x000000ff9900720c */ /* 0x000fea0003f05270 */
[----:B-1----:R-:W2:Y:S04]  /*3150*/  @P1 LD.E.128 R4, desc[UR6][R28.64+0x100] ;  /* 0x000100061c041980 */ /* 0x002ea8000c101d00 */
[----:B--2---:R1:W-:Y:S04]  /*3160*/  @P1 ST.E.128 desc[UR6][R22.64+0x100], R4 ;  /* 0x0001000416001985 */ /* 0x0043e8000c101d06 */
[----:B-1----:R-:W2:Y:S04]  /*3170*/  @P0 LD.E.128 R4, desc[UR6][R28.64+0x180] ;  /* 0x000180061c040980 */ /* 0x002ea8000c101d00 */
[----:B--2---:R2:W-:Y:S02]  /*3180*/  @P0 ST.E.128 desc[UR6][R22.64+0x180], R4 ;  /* 0x0001800416000985 */ /* 0x0045e4000c101d06 */
.L_x_875:
[----:B------:R-:W-:Y:S05]  /*3190*/  BSYNC B0 ;  /* 0x0000000000007941 */ /* 0x000fea0003800000 */
.L_x_874:
[-C--:B------:R-:W-:Y:S01]  /*31a0*/  ISETP.GE.AND P4, PT, R65, R182.reuse, !P4 ;  /* 0x000000b64100720c */ /* 0x080fe20006786270 */
[----:B------:R-:W-:Y:S01]  /*31b0*/  BSSY B0, `(.L_x_876) ;  /* 0x0000014000007945 */ /* 0x000fe20003800000 */
[C---:B------:R-:W-:Y:S04]  /*31c0*/  ISETP.GE.AND P2, PT, R64.reuse, R183, PT ;  /* 0x000000b74000720c */ /* 0x040fe80003f46270 */
[----:B------:R-:W-:Y:S07]  /*31d0*/  ISETP.GE.AND P2, PT, R64, R182, !P2 ;  /* 0x000000b64000720c */ /* 0x000fee0005746270 */
[----:B------:R-:W-:Y:S06]  /*31e0*/  @!P4 BRA `(.L_x_877) ;  /* 0x000000000040c947 */ /* 0x000fec0003800000 */
[----:B------:R-:W-:Y:S02]  /*31f0*/  ISETP.NE.AND P1, PT, R156, RZ, PT ;  /* 0x000000ff9c00720c */ /* 0x000fe40003f25270 */
[----:B------:R-:W-:Y:S02]  /*3200*/  IADD3 R28, P0, R2, R116, RZ ;  /* 0x00000074021c7210 */ /* 0x000fe40007f1e0ff */
[----:B-12---:R-:W-:Y:S03]  /*3210*/  IADD3 R22, P4, R129, R68, RZ ;  /* 0x0000004481167210 */ /* 0x006fe60007f9e0ff */
[----:B------:R-:W-:Y:S01]  /*3220*/  IMAD.X R29, R3, 0x1, R115, P0 ;  /* 0x00000001031d7824 */ /* 0x000fe200000e0673 */
[----:B------:R-:W-:Y:S01]  /*3230*/  ISETP.NE.AND P0, PT, R155, RZ, PT ;  /* 0x000000ff9b00720c */ /* 0x000fe20003f05270 */
[----:B------:R-:W-:Y:S04]  /*3240*/  IMAD.X R23, R128, 0x1, R69, P4 ;  /* 0x0000000180177824 */ /* 0x000fe800020e0645 */
        /* <DEDUP_REMOVED lines=10> */
.L_x_877:
[----:B------:R-:W-:Y:S05]  /*32f0*/  BSYNC B0 ;  /* 0x0000000000007941 */ /* 0x000fea0003800000 */
.L_x_876:
[----:B------:R-:W-:Y:S04]  /*3300*/  BSSY B0, `(.L_x_878) ;  /* 0x0000012000007945 */ /* 0x000fe80003800000 */
[----:B------:R-:W-:Y:S05]  /*3310*/  @!P2 BRA `(.L_x_879) ;  /* 0x000000000040a947 */ /* 0x000fea0003800000 */
[----:B------:R-:W-:Y:S02]  /*3320*/  ISETP.NE.AND P1, PT, R156, RZ, PT ;  /* 0x000000ff9c00720c */ /* 0x000fe40003f25270 */
[----:B------:R-:W-:Y:S02]  /*3330*/  IADD3 R28, P0, R2, R178, RZ ;  /* 0x000000b2021c7210 */ /* 0x000fe40007f1e0ff */
[----:B-123--:R-:W-:Y:S03]  /*3340*/  IADD3 R22, P2, R129, R176, RZ ;  /* 0x000000b081167210 */ /* 0x00efe60007f5e0ff */
        /* <DEDUP_REMOVED lines=13> */
.L_x_879:
[----:B------:R-:W-:Y:S05]  /*3420*/  BSYNC B0 ;  /* 0x0000000000007941 */ /* 0x000fea0003800000 */
.L_x_878:
[----:B------:R-:W5:Y:S01]  /*3430*/  LD.E R17, desc[UR6][R18.64+0xd0] ;  /* 0x0000d00612117980 */ /* 0x000f62000c101900 */
[----:B------:R-:W-:Y:S03]  /*3440*/  BSSY B3, `(.L_x_880) ;  /* 0x0000a1f000037945 */ /* 0x000fe60003800000 */
[----:B------:R-:W2:Y:S01]  /*3450*/  LD.E R118, desc[UR6][R18.64+0x130] ;  /* 0x0001300612767980 */ /* 0x000ea2000c101900 */
[----:B-----5:R-:W-:Y:S01]  /*3460*/  ISETP.NE.AND P1, PT, R17, RZ, PT ;  /* 0x000000ff1100720c */ /* 0x020fe20003f25270 */
[----:B--2---:R-:W-:Y:S05]  /*3470*/  IMAD.U32 R118, R118, -0x40, RZ ;  /* 0xffffffc076767824 */ /* 0x004fea00078e00ff */
[C---:B------:R-:W-:Y:S04]  /*3480*/  LEA R119, P0, R118.reuse, R2, 0x1 ;  /* 0x0000000276777211 */ /* 0x040fe800078008ff */
[----:B------:R-:W-:Y:S03]  /*3490*/  LEA.HI.X.SX32 R118, R118, R3, 0x1, P0 ;  /* 0x0000000376767211 */ /* 0x000fe600000f0eff */
[----:B------:R-:W-:Y:S06]  /*34a0*/  @!P1 BRA `(.L_x_881) ;  /* 0x00000098006c9947 */ /* 0x000fec0003800000 */
[----:B------:R-:W2:Y:S04]  /*34b0*/  LD.E.U8 R0, desc[UR6][R18.64+0x1b3] ;  /* 0x0001b30612007980 */ /* 0x000ea8000c101100 */
[----:B------:R1:W5:Y:S01]  /*34c0*/  LD.E R164, desc[UR6][R18.64+0xc0] ;  /* 0x0000c00612a47980 */ /* 0x000362000c101900 */
[----:B--2---:R-:W-:Y:S11]  /*34d0*/  ISETP.NE.AND P0, PT, R0, RZ, PT ;  /* 0x000000ff0000720c */ /* 0x004ff60003f05270 */
[----:B------:R-:W-:Y:S02]  /*34e0*/  @!UPT UIADD3 URZ, URZ, URZ, URZ ;  /* 0x0000003f3f3ff290 */ /* 0x000fe4000fffe03f */
[----:B-1----:R-:W-:Y:S05]  /*34f0*/  @!P0 BRA `(.L_x_882) ;  /* 0x0000003400c88947 */ /* 0x002fea0003800000 */
[----:B------:R-:W-:Y:S04]  /*3500*/  BSSY B1, `(.L_x_883) ;  /* 0x00000cc000017945 */ /* 0x000fe80003800000 */
[----:B------:R-:W-:Y:S05]  /*3510*/  @!P3 BRA `(.L_x_884) ;  /* 0x0000000c0028b947 */ /* 0x000fea0003800000 */
[-C--:B-----5:R-:W-:Y:S01]  /*3520*/  ISETP.GE.AND P0, PT, R14, R164.reuse, PT ;  /* 0x000000a40e00720c */ /* 0x0a0fe20003f06270 */
[----:B------:R-:W-:Y:S01]  /*3530*/  BSSY B0, `(.L_x_885) ;  /* 0x0000034000007945 */ /* 0x000fe20003800000 */
[-C--:B------:R-:W-:Y:S02]  /*3540*/  ISETP.GE.AND P3, PT, R11, R164.reuse, PT ;  /* 0x000000a40b00720c */ /* 0x080fe40003f66270 */
[-C--:B------:R-:W-:Y:S02]  /*3550*/  ISETP.GE.AND P2, PT, R10, R164.reuse, PT ;  /* 0x000000a40a00720c */ /* 0x080fe40003f46270 */
[----:B------:R-:W-:Y:S07]  /*3560*/  ISETP.GE.AND P1, PT, R9, R164, PT ;  /* 0x000000a40900720c */ /* 0x000fee0003f26270 */
[----:B------:R-:W-:Y:S06]  /*3570*/  @P0 BRA `(.L_x_886) ;  /* 0x0000000000bc0947 */ /* 0x000fec0003800000 */
[----:B------:R-:W-:Y:S01]  /*3580*/  ISETP.GE.AND P0, PT, R14, R17, PT ;  /* 0x000000110e00720c */ /* 0x000fe20003f06270 */
[----:B---34-:R-:W-:Y:S01]  /*3590*/  IMAD.MOV.U32 R5, RZ, RZ, R120 ;  /* 0x000000ffff057224 */ /* 0x018fe200078e0078 */
[----:B------:R-:W-:Y:S05]  /*35a0*/  MOV R4, R121 ;  /* 0x0000007900047202 */ /* 0x000fea0000000f00 */
[----:B------:R-:W2:Y:S08]  /*35b0*/  LD.E.128 R24, desc[UR6][R4.64] ;  /* 0x0000000604187980 */ /* 0x000eb0000c101d00 */
[----:B------:R-:W3:Y:S06]  /*35c0*/  @!P0 LD.E.64 R28, desc[UR6][R42.64] ;  /* 0x000000062a1c8980 */ /* 0x000eec000c101b00 */
[----:B------:R-:W4:Y:S01]  /*35d0*/  @!P0 LD.E.64 R2, desc[UR6][R20.64] ;  /* 0x0000000614028980 */ /* 0x000f22000c101b00 */
[----:B--2---:R-:W-:Y:S02]  /*35e0*/  @!P0 LOP3.LUT R0, R24, 0xffff0000, RZ, 0xc0, !PT ;  /* 0xffff000018008812 */ /* 0x004fe400078ec0ff */
[C---:B---3--:R-:W-:Y:S01]  /*35f0*/  @!P0 SHF.L.U32 R8, R28.reuse, 0x10, RZ ;  /* 0x000000101c088819 */ /* 0x048fe200000006ff */
[C---:B------:R-:W-:Y:S01]  /*3600*/  @!P0 IMAD.U32 R23, R29.reuse, 0x10000, RZ ;  /* 0x000100001d178824 */ /* 0x040fe200078e00ff */
[----:B------:R-:W-:Y:S02]  /*3610*/  @!P0 LOP3.LUT R22, R28, 0xffff0000, RZ, 0xc0, !PT ;  /* 0xffff00001c168812 */ /* 0x000fe400078ec0ff */
[----:B------:R-:W-:Y:S01]  /*3620*/  @!P0 LOP3.LUT R28, R29, 0xffff0000, RZ, 0xc0, !PT ;  /* 0xffff00001d1c8812 */ /* 0x000fe200078ec0ff */
[----:B------:R-:W-:Y:S01]  /*3630*/  @!P0 FMUL.FTZ R30, R0, R8 ;  /* 0x00000008001e8220 */ /* 0x000fe20000410000 */
[----:B----4-:R-:W-:Y:S01]  /*3640*/  @!P0 SHF.L.U32 R7, R2, 0x10, RZ ;  /* 0x0000001002078819 */ /* 0x010fe200000006ff */
[C---:B------:R-:W-:Y:S01]  /*3650*/  @!P0 IMAD.U32 R4, R3.reuse, 0x10000, RZ ;  /* 0x0001000003048824 */ /* 0x040fe200078e00ff */
[----:B------:R-:W-:Y:S02]  /*3660*/  @!P0 LOP3.LUT R5, R3, 0xffff0000, RZ, 0xc0, !PT ;  /* 0xffff000003058812 */ /* 0x000fe400078ec0ff */
[----:B------:R-:W-:Y:S01]  /*3670*/  @!P0 SHF.L.U32 R3, R24, 0x10, RZ ;  /* 0x0000001018038819 */ /* 0x000fe200000006ff */
[----:B------:R-:W-:Y:S01]  /*3680*/  @!P0 FMUL.FTZ R0, R0, R7 ;  /* 0x0000000700008220 */ /* 0x000fe20000410000 */
[----:B------:R-:W-:Y:S02]  /*3690*/  @!P0 LOP3.LUT R6, R2, 0xffff0000, RZ, 0xc0, !PT ;  /* 0xffff000002068812 */ /* 0x000fe400078ec0ff */
[C---:B------:R-:W-:Y:S01]  /*36a0*/  @!P0 LOP3.LUT R2, R25.reuse, 0xffff0000, RZ, 0xc0, !PT ;  /* 0xffff000019028812 */ /* 0x040fe200078ec0ff */
[----:B------:R-:W-:Y:S01]  /*36b0*/  @!P0 FFMA.FTZ R0, R8, R3, R0 ;  /* 0x0000000308008223 */ /* 0x000fe20000010000 */
[----:B------:R-:W-:Y:S01]  /*36c0*/  @!P0 SHF.L.U32 R8, R25, 0x10, RZ ;  /* 0x0000001019088819 */ /* 0x000fe200000006ff */
[----:B------:R-:W-:Y:S01]  /*36d0*/  @!P0 FFMA.FTZ R30, R3, R7, -R30 ;  /* 0x00000007031e8223 */ /* 0x000fe2000001081e */
[----:B------:R-:W-:Y:S01]  /*36e0*/  @!P0 LOP3.LUT R3, R26, 0xffff0000, RZ, 0xc0, !PT ;  /* 0xffff00001a038812 */ /* 0x000fe200078ec0ff */
[C---:B------:R-:W-:Y:S01]  /*36f0*/  @!P0 FMUL.FTZ R31, R2.reuse, R22 ;  /* 0x00000016021f8220 */ /* 0x040fe20000410000 */
[C---:B------:R-:W-:Y:S01]  /*3700*/  @!P0 LOP3.LUT R7, R27.reuse, 0xffff0000, RZ, 0xc0, !PT ;  /* 0xffff00001b078812 */ /* 0x040fe200078ec0ff */
[-C--:B------:R-:W-:Y:S01]  /*3710*/  @!P0 FMUL.FTZ R2, R2, R6.reuse ;  /* 0x0000000602028220 */ /* 0x080fe20000410000 */
[----:B------:R-:W-:Y:S01]  /*3720*/  @!P0 SHF.L.U32 R29, R27, 0x10, RZ ;  /* 0x000000101b1d8819 */ /* 0x000fe200000006ff */
[----:B------:R-:W-:Y:S01]  /*3730*/  @!P0 FFMA.FTZ R31, R8, R6, -R31 ;  /* 0x00000006081f8223 */ /* 0x000fe2000001081f */
[----:B------:R-:W-:Y:S01]  /*3740*/  @!P0 F2FP.BF16.F32.PACK_AB R0, R0, R30 ;  /* 0x0000001e0000823e */ /* 0x000fe200000010ff */
[----:B------:R-:W-:Y:S02]  /*3750*/  @!P0 IMAD.U32 R6, R26, 0x10000, RZ ;  /* 0x000100001a068824 */ /* 0x000fe400078e00ff */
[C---:B------:R-:W-:Y:S01]  /*3760*/  @!P0 FMUL.FTZ R32, R3.reuse, R23 ;  /* 0x0000001703208220 */ /* 0x040fe20000410000 */
[----:B------:R-:W-:Y:S01]  /*3770*/  @!P0 FMUL.FTZ R3, R3, R4 ;  /* 0x0000000403038220 */ /* 0x000fe20000410000 */
[----:B------:R-:W-:Y:S01]  /*3780*/  @!P0 MOV R24, R0 ;  /* 0x0000000000188202 */ /* 0x000fe20000000f00 */
[C---:B------:R-:W-:Y:S01]  /*3790*/  @!P0 FMUL.FTZ R33, R7.reuse, R28 ;  /* 0x0000001c07218220 */ /* 0x040fe20000410000 */
[----:B------:R-:W-:Y:S01]  /*37a0*/  @!P0 FFMA.FTZ R32, R6, R4, -R32 ;  /* 0x0000000406208223 */ /* 0x000fe20000010820 */
[-C--:B------:R-:W-:Y:S01]  /*37b0*/  @!P0 FMUL.FTZ R4, R7, R5.reuse ;  /* 0x0000000507048220 */ /* 0x080fe20000410000 */
[----:B------:R-:W-:Y:S01]  /*37c0*/  @!P0 FFMA.FTZ R2, R22, R8, R2 ;  /* 0x0000000816028223 */ /* 0x000fe20000010002 */
[----:B------:R-:W-:Y:S01]  /*37d0*/  @!P0 FFMA.FTZ R3, R23, R6, R3 ;  /* 0x0000000617038223 */ /* 0x000fe20000010003 */
[----:B------:R-:W-:Y:S01]  /*37e0*/  @!P0 FFMA.FTZ R33, R29, R5, -R33 ;  /* 0x000000051d218223 */ /* 0x000fe20000010821 */
[----:B------:R-:W-:Y:S02]  /*37f0*/  @!P0 FFMA.FTZ R4, R28, R29, R4 ;  /* 0x0000001d1c048223 */ /* 0x000fe40000010004 */
[----:B------:R-:W-:Y:S02]  /*3800*/  @!P0 F2FP.BF16.F32.PACK_AB R2, R2, R31 ;  /* 0x0000001f0202823e */ /* 0x000fe400000010ff */
[----:B------:R-:W-:Y:S02]  /*3810*/  @!P0 F2FP.BF16.F32.PACK_AB R3, R3, R32 ;  /* 0x000000200303823e */ /* 0x000fe400000010ff */
[----:B------:R-:W-:Y:S01]  /*3820*/  @!P0 F2FP.BF16.F32.PACK_AB R4, R4, R33 ;  /* 0x000000210404823e */ /* 0x000fe200000010ff */
[----:B------:R-:W-:Y:S01]  /*3830*/  @!P0 IMAD.MOV.U32 R25, RZ, RZ, R2 ;  /* 0x000000ffff198224 */ /* 0x000fe200078e0002 */
[----:B------:R-:W-:Y:S02]  /*3840*/  @!P0 MOV R26, R3 ;  /* 0x00000003001a8202 */ /* 0x000fe40000000f00 */
[----:B------:R-:W-:Y:S05]  /*3850*/  @!P0 MOV R27, R4 ;  /* 0x00000004001b8202 */ /* 0x000fea0000000f00 */
[----:B------:R1:W-:Y:S02]  /*3860*/  ST.E.128 desc[UR6][R126.64], R24 ;  /* 0x000000187e007985 */ /* 0x0003e4000c101d06 */
.L_x_886:
[----:B------:R-:W-:Y:S05]  /*3870*/  BSYNC B0 ;  /* 0x0000000000007941 */ /* 0x000fea0003800000 */
.L_x_885:
[----:B------:R-:W-:Y:S04]  /*3880*/  BSSY B0, `(.L_x_887) ;  /* 0x0000031000007945 */ /* 0x000fe80003800000 */
[----:B------:R-:W-:Y:S05]  /*3890*/  @P3 BRA `(.L_x_888) ;  /* 0x0000000000bc3947 */ /* 0x000fea0003800000 */
[----:B------:R-:W-:Y:S01]  /*38a0*/  ISETP.GE.AND P0, PT, R11, R17, PT ;  /* 0x000000110b00720c */ /* 0x000fe20003f06270 */
[----:B---34-:R-:W-:Y:S01]  /*38b0*/  IMAD.MOV.U32 R5, RZ, RZ, R120 ;  /* 0x000000ffff057224 */ /* 0x018fe200078e0078 */
[----:B------:R-:W-:Y:S05]  /*38c0*/  MOV R4, R121 ;  /* 0x0000007900047202 */ /* 0x000fea0000000f00 */
[----:B-1----:R-:W2:Y:S08]  /*38d0*/  LD.E.128 R24, desc[UR6][R4.64+0x80] ;  /* 0x0000800604187980 */ /* 0x002eb0000c101d00 */
        /* <DEDUP_REMOVED lines=43> */
.L_x_888:
[----:B------:R-:W-:Y:S05]  /*3b90*/  BSYNC B0 ;  /* 0x0000000000007941 */ /* 0x000fea0003800000 */
.L_x_887:
[----:B------:R-:W-:Y:S04]  /*3ba0*/  BSSY B0, `(.L_x_889) ;  /* 0x0000031000007945 */ /* 0x000fe80003800000 */
[----:B------:R-:W-:Y:S05]  /*3bb0*/  @P2 BRA `(.L_x_890) ;  /* 0x0000000000bc2947 */ /* 0x000fea0003800000 */
[----:B------:R-:W-:Y:S01]  /*3bc0*/  ISETP.GE.AND P0, PT, R10, R17, PT ;  /* 0x000000110a00720c */ /* 0x000fe20003f06270 */
[----:B---34-:R-:W-:Y:S01]  /*3bd0*/  IMAD.MOV.U32 R5, RZ, RZ, R120 ;  /* 0x000000ffff057224 */ /* 0x018fe200078e0078 */
[----:B------:R-:W-:Y:S05]  /*3be0*/  MOV R4, R121 ;  /* 0x0000007900047202 */ /* 0x000fea0000000f00 */
[----:B-12---:R-:W2:Y:S08]  /*3bf0*/  LD.E.128 R24, desc[UR6][R4.64+0x100] ;  /* 0x0001000604187980 */ /* 0x006eb0000c101d00 */
        /* <DEDUP_REMOVED lines=43> */
.L_x_890:
[----:B------:R-:W-:Y:S05]  /*3eb0*/  BSYNC B0 ;  /* 0x0000000000007941 */ /* 0x000fea0003800000 */
.L_x_889:
        /* <DEDUP_REMOVED lines=48> */
.L_x_884:
[----:B------:R-:W-:Y:S05]  /*41c0*/  BSYNC B1 ;  /* 0x0000000000017941 */ /* 0x000fea0003800000 */
.L_x_883:
[C---:B------:R-:W-:Y:S01]  /*41d0*/  ISETP.GE.AND P0, PT, R66.reuse, R183, PT ;  /* 0x000000b74200720c */ /* 0x040fe20003f06270 */
[----:B------:R-:W-:Y:S03]  /*41e0*/  BSSY B1, `(.L_x_891) ;  /* 0x00000dc000017945 */ /* 0x000fe60003800000 */
[----:B------:R-:W-:Y:S11]  /*41f0*/  ISETP.GE.AND P0, PT, R66, R182, !P0 ;  /* 0x000000b64200720c */ /* 0x000ff60004706270 */
[----:B------:R-:W-:Y:S02]  /*4200*/  @!UPT UIADD3 URZ, URZ, URZ, URZ ;  /* 0x0000003f3f3ff290 */ /* 0x000fe4000fffe03f */
[----:B------:R-:W-:Y:S05]  /*4210*/  @!P0 BRA `(.L_x_892) ;  /* 0x0000000c00608947 */ /* 0x000fea0003800000 */
[-C--:B-----5:R-:W-:Y:S01]  /*4220*/  ISETP.GE.AND P0, PT, R14, R164.reuse, PT ;  /* 0x000000a40e00720c */ /* 0x0a0fe20003f06270 */
[C---:B------:R-:W-:Y:S01]  /*4230*/  IMAD.SHL.U32 R32, R157.reuse, 0x2, RZ ;  /* 0x000000029d207824 */ /* 0x040fe200078e00ff */
[----:B------:R-:W-:Y:S01]  /*4240*/  SHF.L.U64.HI R0, R157, 0x1, R141 ;  /* 0x000000019d007819 */ /* 0x000fe2000001028d */
[----:B------:R-:W-:Y:S01]  /*4250*/  BSSY B0, `(.L_x_893) ;  /* 0x000003a000007945 */ /* 0x000fe20003800000 */
[----:B------:R-:W-:Y:S02]  /*4260*/  ISETP.GE.AND P3, PT, R11, R164, PT ;  /* 0x000000a40b00720c */ /* 0x000fe40003f66270 */
[-C--:B---34-:R-:W-:Y:S02]  /*4270*/  IADD3 R6, P5, R20, R32.reuse, RZ ;  /* 0x0000002014067210 */ /* 0x098fe40007fbe0ff */
[----:B------:R-:W-:Y:S02]  /*4280*/  IADD3 R32, P4, R42, R32, RZ ;  /* 0x000000202a207210 */ /* 0x000fe40007f9e0ff */
[-C--:B------:R-:W-:Y:S01]  /*4290*/  ISETP.GE.AND P2, PT, R10, R164.reuse, PT ;  /* 0x000000a40a00720c */ /* 0x080fe20003f46270 */
[--C-:B------:R-:W-:Y:S01]  /*42a0*/  IMAD.X R7, R21, 0x1, R0.reuse, P5 ;  /* 0x0000000115077824 */ /* 0x100fe200028e0600 */
[----:B------:R-:W-:Y:S01]  /*42b0*/  ISETP.GE.AND P1, PT, R9, R164, PT ;  /* 0x000000a40900720c */ /* 0x000fe20003f26270 */
[----:B------:R-:W-:Y:S01]  /*42c0*/  IMAD.X R33, R43, 0x1, R0, P4 ;  /* 0x000000012b217824 */ /* 0x000fe200020e0600 */
[----:B------:R-:W-:Y:S11]  /*42d0*/  @P0 BRA `(.L_x_894) ;  /* 0x0000000000c40947 */ /* 0x000ff60003800000 */
[----:B------:R-:W-:Y:S02]  /*42e0*/  ISETP.GE.AND P0, PT, R14, R17, PT ;  /* 0x000000110e00720c */ /* 0x000fe40003f06270 */
[C---:B-12---:R-:W-:Y:S04]  /*42f0*/  LEA R24, P4, R92.reuse, R121, 0x1 ;  /* 0x000000795c187211 */ /* 0x046fe800078808ff */
[----:B------:R-:W-:Y:S06]  /*4300*/  LEA.HI.X R25, R92, R120, R91, 0x1, P4 ;  /* 0x000000785c197211 */ /* 0x000fec00020f0c5b */
        /* <DEDUP_REMOVED lines=8> */
[----:B------:R-:W-:Y:S01]  /*4390*/  @!P0 IMAD.U32 R31, R27, 0x10000, RZ ;  /* 0x000100001b1f8824 */ /* 0x000fe200078e00ff */
[C---:B----4-:R-:W-:Y:S01]  /*43a0*/  @!P0 LOP3.LUT R5, R3.reuse, 0xffff0000, RZ, 0xc0, !PT ;  /* 0xffff000003058812 */ /* 0x050fe200078ec0ff */
[C---:B------:R-:W-:Y:S01]  /*43b0*/  @!P0 IMAD.U32 R22, R2.reuse, 0x10000, RZ ;  /* 0x0001000002168824 */ /* 0x040fe200078e00ff */
[----:B------:R-:W-:Y:S01]  /*43c0*/  @!P0 LOP3.LUT R8, R2, 0xffff0000, RZ, 0xc0, !PT ;  /* 0xffff000002088812 */ /* 0x000fe200078ec0ff */
[----:B------:R-:W-:Y:S01]  /*43d0*/  @!P0 IMAD.U32 R4, R3, 0x10000, RZ ;  /* 0x0001000003048824 */ /* 0x000fe200078e00ff */
[----:B------:R-:W-:Y:S01]  /*43e0*/  @!P0 SHF.L.U32 R3, R24, 0x10, RZ ;  /* 0x0000001018038819 */ /* 0x000fe200000006ff */
[C---:B------:R-:W-:Y:S01]  /*43f0*/  @!P0 FMUL.FTZ R34, R0.reuse, R23 ;  /* 0x0000001700228220 */ /* 0x040fe20000410000 */
[----:B------:R-:W-:Y:S01]  /*4400*/  @!P0 LOP3.LUT R2, R25, 0xffff0000, RZ, 0xc0, !PT ;  /* 0xffff000019028812 */ /* 0x000fe200078ec0ff */
[-C--:B------:R-:W-:Y:S02]  /*4410*/  @!P0 FMUL.FTZ R0, R0, R22.reuse ;  /* 0x0000001600008220 */ /* 0x080fe40000410000 */
[----:B------:R-:W-:Y:S01]  /*4420*/  @!P0 FFMA.FTZ R34, R3, R22, -R34 ;  /* 0x0000001603228223 */ /* 0x000fe20000010822 */
[----:B------:R-:W-:Y:S01]  /*4430*/  @!P0 LOP3.LUT R22, R27, 0xffff0000, RZ, 0xc0, !PT ;  /* 0xffff00001b168812 */ /* 0x000fe200078ec0ff */
[----:B------:R-:W-:Y:S01]  /*4440*/  @!P0 FFMA.FTZ R0, R23, R3, R0 ;  /* 0x0000000317008223 */ /* 0x000fe20000010000 */
[----:B------:R-:W-:Y:S01]  /*4450*/  @!P0 LOP3.LUT R3, R26, 0xffff0000, RZ, 0xc0, !PT ;  /* 0xffff00001a038812 */ /* 0x000fe200078ec0ff */
[----:B------:R-:W-:Y:S02]  /*4460*/  @!P0 IMAD.U32 R23, R25, 0x10000, RZ ;  /* 0x0001000019178824 */ /* 0x000fe400078e00ff */
[C---:B------:R-:W-:Y:S01]  /*4470*/  @!P0 FMUL.FTZ R35, R2.reuse, R28 ;  /* 0x0000001c02238220 */ /* 0x040fe20000410000 */
[----:B------:R-:W-:Y:S01]  /*4480*/  @!P0 FMUL.FTZ R2, R2, R8 ;  /* 0x0000000802028220 */ /* 0x000fe20000410000 */
[----:B------:R-:W-:Y:S01]  /*4490*/  @!P0 F2FP.BF16.F32.PACK_AB R0, R0, R34 ;  /* 0x000000220000823e */ /* 0x000fe200000010ff */
[----:B------:R-:W-:Y:S01]  /*44a0*/  @!P0 FMUL.FTZ R36, R3, R29 ;  /* 0x0000001d03248220 */ /* 0x000fe20000410000 */
[----:B------:R-:W-:Y:S01]  /*44b0*/  @!P0 FFMA.FTZ R35, R23, R8, -R35 ;  /* 0x0000000817238223 */ /* 0x000fe20000010823 */
[----:B------:R-:W-:Y:S01]  /*44c0*/  @!P0 SHF.L.U32 R8, R26, 0x10, RZ ;  /* 0x000000101a088819 */ /* 0x000fe200000006ff */
[----:B------:R-:W-:Y:S01]  /*44d0*/  @!P0 FMUL.FTZ R3, R3, R4 ;  /* 0x0000000403038220 */ /* 0x000fe20000410000 */
[----:B------:R-:W-:Y:S01]  /*44e0*/  @!P0 MOV R24, R0 ;  /* 0x0000000000188202 */ /* 0x000fe20000000f00 */
[----:B------:R-:W-:Y:S01]  /*44f0*/  @!P0 FMUL.FTZ R37, R22, R30 ;  /* 0x0000001e16258220 */ /* 0x000fe20000410000 */
[----:B------:R-:W-:Y:S01]  /*4500*/  @!P0 FFMA.FTZ R2, R28, R23, R2 ;  /* 0x000000171c028223 */ /* 0x000fe20000010002 */
[----:B------:R-:W-:Y:S01]  /*4510*/  @!P0 FFMA.FTZ R36, R8, R4, -R36 ;  /* 0x0000000408248223 */ /* 0x000fe20000010824 */
[----:B------:R-:W-:Y:S01]  /*4520*/  @!P0 FMUL.FTZ R4, R22, R5 ;  /* 0x0000000516048220 */ /* 0x000fe20000410000 */
[----:B------:R-:W-:Y:S01]  /*4530*/  LEA R22, P4, R233, R126, 0x1 ;  /* 0x0000007ee9167211 */ /* 0x000fe200078808ff */
[----:B------:R-:W-:Y:S01]  /*4540*/  @!P0 FFMA.FTZ R3, R29, R8, R3 ;  /* 0x000000081d038223 */ /* 0x000fe20000010003 */
[----:B------:R-:W-:Y:S01]  /*4550*/  @!P0 F2FP.BF16.F32.PACK_AB R2, R2, R35 ;  /* 0x000000230202823e */ /* 0x000fe200000010ff */
[----:B------:R-:W-:Y:S01]  /*4560*/  @!P0 FFMA.FTZ R37, R31, R5, -R37 ;  /* 0x000000051f258223 */ /* 0x000fe20000010825 */
[----:B------:R-:W-:Y:S01]  /*4570*/  LEA.HI.X R23, R233, R127, R234, 0x1, P4 ;  /* 0x0000007fe9177211 */ /* 0x000fe200020f0cea */
[----:B------:R-:W-:Y:S01]  /*4580*/  @!P0 FFMA.FTZ R4, R30, R31, R4 ;  /* 0x0000001f1e048223 */ /* 0x000fe20000010004 */
[----:B------:R-:W-:Y:S01]  /*4590*/  @!P0 F2FP.BF16.F32.PACK_AB R3, R3, R36 ;  /* 0x000000240303823e */ /* 0x000fe200000010ff */
[----:B------:R-:W-:Y:S03]  /*45a0*/  @!P0 IMAD.MOV.U32 R25, RZ, RZ, R2 ;  /* 0x000000ffff198224 */ /* 0x000fe600078e0002 */
[----:B------:R-:W-:Y:S02]  /*45b0*/  @!P0 F2FP.BF16.F32.PACK_AB R4, R4, R37 ;  /* 0x000000250404823e */ /* 0x000fe400000010ff */
[----:B------:R-:W-:Y:S02]  /*45c0*/  @!P0 MOV R26, R3 ;  /* 0x00000003001a8202 */ /* 0x000fe40000000f00 */
[----:B------:R-:W-:Y:S05]  /*45d0*/  @!P0 MOV R27, R4 ;  /* 0x00000004001b8202 */ /* 0x000fea0000000f00 */
[----:B------:R3:W-:Y:S02]  /*45e0*/  ST.E.128 desc[UR6][R22.64], R24 ;  /* 0x0000001816007985 */ /* 0x0007e4000c101d06 */
.L_x_894:
[----:B------:R-:W-:Y:S05]  /*45f0*/  BSYNC B0 ;  /* 0x0000000000007941 */ /* 0x000fea0003800000 */
.L_x_893:
[----:B------:R-:W-:Y:S04]  /*4600*/  BSSY B0, `(.L_x_895) ;  /* 0x0000033000007945 */ /* 0x000fe80003800000 */
[----:B------:R-:W-:Y:S05]  /*4610*/  @P3 BRA `(.L_x_896) ;  /* 0x0000000000c43947 */ /* 0x000fea0003800000 */
[----:B------:R-:W-:Y:S02]  /*4620*/  ISETP.GE.AND P0, PT, R11, R17, PT ;  /* 0x000000110b00720c */ /* 0x000fe40003f06270 */
[C---:B-123--:R-:W-:Y:S04]  /*4630*/  LEA R24, P3, R94.reuse, R121, 0x1 ;  /* 0x000000795e187211 */ /* 0x04efe800078608ff */
        /* <DEDUP_REMOVED lines=47> */
.L_x_896:
[----:B------:R-:W-:Y:S05]  /*4930*/  BSYNC B0 ;  /* 0x0000000000007941 */ /* 0x000fea0003800000 */
.L_x_895:
[----:B------:R-:W-:Y:S04]  /*4940*/  BSSY B0, `(.L_x_897) ;  /* 0x0000033000007945 */ /* 0x000fe80003800000 */
[----:B------:R-:W-:Y:S05]  /*4950*/  @P2 BRA `(.L_x_898) ;  /* 0x0000000000c42947 */ /* 0x000fea0003800000 */
[----:B------:R-:W-:Y:S02]  /*4960*/  ISETP.GE.AND P0, PT, R10, R17, PT ;  /* 0x000000110a00720c */ /* 0x000fe40003f06270 */
[C---:B-1234-:R-:W-:Y:S04]  /*4970*/  LEA R24, P2, R98.reuse, R121, 0x1 ;  /* 0x0000007962187211 */ /* 0x05efe800078408ff */
        /* <DEDUP_REMOVED lines=47> */
.L_x_898:
[----:B------:R-:W-:Y:S05]  /*4c70*/  BSYNC B0 ;  /* 0x0000000000007941 */ /* 0x000fea0003800000 */
.L_x_897:
[----:B------:R-:W-:Y:S05]  /*4c80*/  @P1 BRA `(.L_x_892) ;  /* 0x0000000000c41947 */ /* 0x000fea0003800000 */
[----:B------:R-:W-:Y:S02]  /*4c90*/  ISETP.GE.AND P0, PT, R9, R17, PT ;  /* 0x000000110900720c */ /* 0x000fe40003f06270 */
[C---:B-1234-:R-:W-:Y:S04]  /*4ca0*/  LEA R24, P1, R106.reuse, R121, 0x1 ;  /* 0x000000796a187211 */ /* 0x05efe800078208ff */
[----:B------:R-:W-:Y:S06]  /*4cb0*/  LEA.HI.X R25, R106, R120, R105, 0x1, P1 ;  /* 0x000000786a197211 */ /* 0x000fec00008f0c69 */
[----:B------:R-:W2:Y:S08]  /*4cc0*/  LD.E.128 R24, desc[UR6][R24.64] ;  /* 0x0000000618187980 */ /* 0x000eb0000c101d00 */
[----:B------:R-:W3:Y:S06]  /*4cd0*/  @!P0 LD.E.64 R32, desc[UR6][R32.64+0xc0] ;  /* 0x0000c00620208980 */ /* 0x000eec000c101b00 */
[----:B------:R-:W4:Y:S01]  /*4ce0*/  @!P0 LD.E.64 R2, desc[UR6][R6.64+0xc0] ;  /* 0x0000c00606028980 */ /* 0x000f22000c101b00 */
[----:B--2---:R-:W-:Y:S01]  /*4cf0*/  @!P0 LOP3.LUT R0, R24, 0xffff0000, RZ, 0xc0, !PT ;  /* 0xffff000018008812 */ /* 0x004fe200078ec0ff */
[----:B------:R-:W-:Y:S01]  /*4d00*/  @!P0 IMAD.U32 R29, R27, 0x10000, RZ ;  /* 0x000100001b1d8824 */ /* 0x000fe200078e00ff */
[C---:B---3--:R-:W-:Y:S01]  /*4d10*/  @!P0 SHF.L.U32 R8, R32.reuse, 0x10, RZ ;  /* 0x0000001020088819 */ /* 0x048fe200000006ff */
[C---:B------:R-:W-:Y:S01]  /*4d20*/  @!P0 IMAD.U32 R23, R33.reuse, 0x10000, RZ ;  /* 0x0001000021178824 */ /* 0x040fe200078e00ff */
[----:B------:R-:W-:Y:S02]  /*4d30*/  @!P0 LOP3.LUT R22, R32, 0xffff0000, RZ, 0xc0, !PT ;  /* 0xffff000020168812 */ /* 0x000fe400078ec0ff */
[----:B------:R-:W-:Y:S01]  /*4d40*/  @!P0 LOP3.LUT R28, R33, 0xffff0000, RZ, 0xc0, !PT ;  /* 0xffff0000211c8812 */ /* 0x000fe200078ec0ff */
[----:B------:R-:W-:Y:S01]  /*4d50*/  @!P0 FMUL.FTZ R30, R0, R8 ;  /* 0x00000008001e8220 */ /* 0x000fe20000410000 */
[C---:B----4-:R-:W-:Y:S01]  /*4d60*/  @!P0 LOP3.LUT R5, R3.reuse, 0xffff0000, RZ, 0xc0, !PT ;  /* 0xffff000003058812 */ /* 0x050fe200078ec0ff */
[C---:B------:R-:W-:Y:S01]  /*4d70*/  @!P0 IMAD.U32 R7, R2.reuse, 0x10000, RZ ;  /* 0x0001000002078824 */ /* 0x040fe200078e00ff */
[----:B------:R-:W-:Y:S01]  /*4d80*/  @!P0 LOP3.LUT R6, R2, 0xffff0000, RZ, 0xc0, !PT ;  /* 0xffff000002068812 */ /* 0x000fe200078ec0ff */
[----:B------:R-:W-:Y:S01]  /*4d90*/  @!P0 IMAD.U32 R4, R3, 0x10000, RZ ;  /* 0x0001000003048824 */ /* 0x000fe200078e00ff */
[----:B------:R-:W-:Y:S01]  /*4da0*/  @!P0 SHF.L.U32 R3, R24, 0x10, RZ ;  /* 0x0000001018038819 */ /* 0x000fe200000006ff */
[----:B------:R-:W-:Y:S01]  /*4db0*/  @!P0 FMUL.FTZ R0, R0, R7 ;  /* 0x0000000700008220 */ /* 0x000fe20000410000 */
[C---:B------:R-:W-:Y:S03]  /*4dc0*/  @!P0 LOP3.LUT R2, R25.reuse, 0xffff0000, RZ, 0xc0, !PT ;  /* 0xffff000019028812 */ /* 0x040fe600078ec0ff */
[----:B------:R-:W-:Y:S01]  /*4dd0*/  @!P0 FFMA.FTZ R0, R8, R3, R0 ;  /* 0x0000000308008223 */ /* 0x000fe20000010000 */
[----:B------:R-:W-:Y:S02]  /*4de0*/  @!P0 IMAD.U32 R8, R25, 0x10000, RZ ;  /* 0x0001000019088824 */ /* 0x000fe400078e00ff */
[----:B------:R-:W-:Y:S01]  /*4df0*/  @!P0 FFMA.FTZ R30, R3, R7, -R30 ;  /* 0x00000007031e8223 */ /* 0x000fe2000001081e */
[----:B------:R-:W-:Y:S01]  /*4e00*/  @!P0 LOP3.LUT R3, R26, 0xffff0000, RZ, 0xc0, !PT ;  /* 0xffff00001a038812 */ /* 0x000fe200078ec0ff */
[C---:B------:R-:W-:Y:S01]  /*4e10*/  @!P0 FMUL.FTZ R31, R2.reuse, R22 ;  /* 0x00000016021f8220 */ /* 0x040fe20000410000 */
[----:B------:R-:W-:Y:S01]  /*4e20*/  @!P0 LOP3.LUT R7, R27, 0xffff0000, RZ, 0xc0, !PT ;  /* 0xffff00001b078812 */ /* 0x000fe200078ec0ff */
[----:B------:R-:W-:Y:S01]  /*4e30*/  @!P0 FMUL.FTZ R2, R2, R6 ;  /* 0x0000000602028220 */ /* 0x000fe20000410000 */
[----:B------:R-:W-:Y:S01]  /*4e40*/  @!P0 F2FP.BF16.F32.PACK_AB R0, R0, R30 ;  /* 0x0000001e0000823e */ /* 0x000fe200000010ff */
[----:B------:R-:W-:Y:S01]  /*4e50*/  @!P0 FFMA.FTZ R31, R8, R6, -R31 ;  /* 0x00000006081f8223 */ /* 0x000fe2000001081f */
[----:B------:R-:W-:Y:S01]  /*4e60*/  @!P0 SHF.L.U32 R6, R26, 0x10, RZ ;  /* 0x000000101a068819 */ /* 0x000fe200000006ff */
[C---:B------:R-:W-:Y:S01]  /*4e70*/  @!P0 FMUL.FTZ R32, R3.reuse, R23 ;  /* 0x0000001703208220 */ /* 0x040fe20000410000 */
[----:B------:R-:W-:Y:S01]  /*4e80*/  @!P0 MOV R24, R0 ;  /* 0x0000000000188202 */ /* 0x000fe20000000f00 */
[----:B------:R-:W-:Y:S01]  /*4e90*/  @!P0 FMUL.FTZ R3, R3, R4 ;  /* 0x0000000403038220 */ /* 0x000fe20000410000 */
[C---:B------:R-:W-:Y:S01]  /*4ea0*/  @!P0 FMUL.FTZ R33, R7.reuse, R28 ;  /* 0x0000001c07218220 */ /* 0x040fe20000410000 */
[----:B------:R-:W-:Y:S01]  /*4eb0*/  @!P0 FFMA.FTZ R32, R6, R4, -R32 ;  /* 0x0000000406208223 */ /* 0x000fe20000010820 */
[-C--:B------:R-:W-:Y:S01]  /*4ec0*/  @!P0 FMUL.FTZ R4, R7, R5.reuse ;  /* 0x0000000507048220 */ /* 0x080fe20000410000 */
[----:B------:R-:W-:Y:S01]  /*4ed0*/  @!P0 FFMA.FTZ R2, R22, R8, R2 ;  /* 0x0000000816028223 */ /* 0x000fe20000010002 */
[----:B------:R-:W-:Y:S01]  /*4ee0*/  @!P0 FFMA.FTZ R3, R23, R6, R3 ;  /* 0x0000000617038223 */ /* 0x000fe20000010003 */
[----:B------:R-:W-:Y:S01]  /*4ef0*/  LEA R6, P1, R77, R126, 0x1 ;  /* 0x0000007e4d067211 */ /* 0x000fe200078208ff */
[----:B------:R-:W-:Y:S01]  /*4f00*/  @!P0 FFMA.FTZ R33, R29, R5, -R33 ;  /* 0x000000051d218223 */ /* 0x000fe20000010821 */
[----:B------:R-:W-:Y:S01]  /*4f10*/  @!P0 FFMA.FTZ R4, R28, R29, R4 ;  /* 0x0000001d1c048223 */ /* 0x000fe20000010004 */
[----:B------:R-:W-:Y:S02]  /*4f20*/  @!P0 F2FP.BF16.F32.PACK_AB R2, R2, R31 ;  /* 0x0000001f0202823e */ /* 0x000fe400000010ff */
[----:B------:R-:W-:Y:S02]  /*4f30*/  @!P0 F2FP.BF16.F32.PACK_AB R3, R3, R32 ;  /* 0x000000200303823e */ /* 0x000fe400000010ff */
[----:B------:R-:W-:Y:S01]  /*4f40*/  @!P0 F2FP.BF16.F32.PACK_AB R4, R4, R33 ;  /* 0x000000210404823e */ /* 0x000fe200000010ff */
[----:B------:R-:W-:Y:S01]  /*4f50*/  @!P0 IMAD.MOV.U32 R25, RZ, RZ, R2 ;  /* 0x000000ffff198224 */ /* 0x000fe200078e0002 */
[----:B------:R-:W-:Y:S02]  /*4f60*/  LEA.HI.X R7, R77, R127, R76, 0x1, P1 ;  /* 0x0000007f4d077211 */ /* 0x000fe400008f0c4c */
[----:B------:R-:W-:Y:S02]  /*4f70*/  @!P0 MOV R26, R3 ;  /* 0x00000003001a8202 */ /* 0x000fe40000000f00 */
[----:B------:R-:W-:Y:S05]  /*4f80*/  @!P0 MOV R27, R4 ;  /* 0x00000004001b8202 */ /* 0x000fea0000000f00 */
[----:B------:R1:W-:Y:S02]  /*4f90*/  ST.E.128 desc[UR6][R6.64], R24 ;  /* 0x0000001806007985 */ /* 0x0003e4000c101d06 */
.L_x_892:
[----:B------:R-:W-:Y:S05]  /*4fa0*/  BSYNC B1 ;  /* 0x0000000000017941 */ /* 0x000fea0003800000 */
.L_x_891:
        /* <DEDUP_REMOVED lines=10> */
[-C--:B-1-34-:R-:W-:Y:S02]  /*5050*/  IADD3 R6, P5, R20, R32.reuse, RZ ;  /* 0x0000002014067210 */ /* 0x09afe40007fbe0ff */
[----:B------:R-:W-:Y:S02]  /*5060*/  IADD3 R32, P4, R42, R32, RZ ;  /* 0x000000202a207210 */ /* 0x000fe40007f9e0ff */
[-C--:B------:R-:W-:Y:S01]  /*5070*/  ISETP.GE.AND P2, PT, R10, R164.reuse, PT ;  /* 0x000000a40a00720c */ /* 0x080fe20003f46270 */
[--C-:B------:R-:W-:Y:S01]  /*5080*/  IMAD.X R7, R21, 0x1, R0.reuse, P5 ;  /* 0x0000000115077824 */ /* 0x100fe200028e0600 */
[----:B------:R-:W-:Y:S01]  /*5090*/  ISETP.GE.AND P1, PT, R9, R164, PT ;  /* 0x000000a40900720c */ /* 0x000fe20003f26270 */
[----:B------:R-:W-:Y:S01]  /*50a0*/  IMAD.X R33, R43, 0x1, R0, P4 ;  /* 0x000000012b217824 */ /* 0x000fe200020e0600 */
[----:B------:R-:W-:Y:S11]  /*50b0*/  @P0 BRA `(.L_x_902) ;  /* 0x0000000000c40947 */ /* 0x000ff60003800000 */
[----:B------:R-:W-:Y:S02]  /*50c0*/  ISETP.GE.AND P0, PT, R14, R17, PT ;  /* 0x000000110e00720c */ /* 0x000fe40003f06270 */
[C---:B--2---:R-:W-:Y:S04]  /*50d0*/  LEA R24, P4, R102.reuse, R121, 0x1 ;  /* 0x0000007966187211 */ /* 0x044fe800078808ff */
        /* <DEDUP_REMOVED lines=47> */
.L_x_902:
[----:B------:R-:W-:Y:S05]  /*53d0*/  BSYNC B0 ;  /* 0x0000000000007941 */ /* 0x000fea0003800000 */
.L_x_901:
[----:B------:R-:W-:Y:S04]  /*53e0*/  BSSY B0, `(.L_x_903) ;  /* 0x0000033000007945 */ /* 0x000fe80003800000 */
[----:B------:R-:W-:Y:S05]  /*53f0*/  @P3 BRA `(.L_x_904) ;  /* 0x0000000000c43947 */ /* 0x000fea0003800000 */
        /* <DEDUP_REMOVED lines=49> */
.L_x_904:
[----:B------:R-:W-:Y:S05]  /*5710*/  BSYNC B0 ;  /* 0x0000000000007941 */ /* 0x000fea0003800000 */
.L_x_903:
        /* <DEDUP_REMOVED lines=51> */
.L_x_906:
[----:B------:R-:W-:Y:S05]  /*5a50*/  BSYNC B0 ;  /* 0x0000000000007941 */ /* 0x000fea0003800000 */
.L_x_905:
        /* <DEDUP_REMOVED lines=50> */
.L_x_900:
[----:B------:R-:W-:Y:S05]  /*5d80*/  BSYNC B1 ;  /* 0x0000000000017941 */ /* 0x000fea0003800000 */
.L_x_899:
        /* <DEDUP_REMOVED lines=17> */
[----:B------:R-:W-:Y:S01]  /*5ea0*/  MOV R4, R121 ;  /* 0x0000007900047202 */ /* 0x000fe20000000f00 */
[----:B------:R-:W-:Y:S01]  /*5eb0*/  IMAD R0, R181, 0x60, RZ ;  /* 0x00000060b5007824 */ /* 0x000fe200078e02ff */
[----:B------:R-:W-:Y:S02]  /*5ec0*/  MOV R5, R120 ;  /* 0x0000007800057202 */ /* 0x000fe40000000f00 */
[----:B------:R-:W-:Y:S01]  /*5ed0*/  ISETP.GE.AND P0, PT, R14, R17, PT ;  /* 0x000000110e00720c */ /* 0x000fe20003f06270 */
[----:B------:R-:W-:Y:S05]  /*5ee0*/  IMAD.WIDE.U32 R4, R180, 0x60, R4 ;  /* 0x00000060b4047825 */ /* 0x000fea00078e0004 */
[----:B------:R-:W-:Y:S07]  /*5ef0*/  IADD3 R5, R5, R0, RZ ;  /* 0x0000000005057210 */ /* 0x000fee0007ffe0ff */
[----:B------:R-:W3:Y:S06]  /*5f00*/  @!P0 LD.E.64 R30, desc[UR6][R32.64] ;  /* 0x00000006201e8980 */ /* 0x000eec000c101b00 */
[----:B--2---:R-:W2:Y:S08]  /*5f10*/  LD.E.128 R24, desc[UR6][R4.64] ;  /* 0x0000000604187980 */ /* 0x004eb0000c101d00 */
[----:B------:R-:W4:Y:S01]  /*5f20*/  @!P0 LD.E.64 R2, desc[UR6][R6.64] ;  /* 0x0000000606028980 */ /* 0x000f22000c101b00 */
[C---:B---3--:R-:W-:Y:S01]  /*5f30*/  @!P0 SHF.L.U32 R23, R30.reuse, 0x10, RZ ;  /* 0x000000101e178819 */ /* 0x048fe200000006ff */
[C---:B------:R-:W-:Y:S01]  /*5f40*/  @!P0 IMAD.U32 R29, R31.reuse, 0x10000, RZ ;  /* 0x000100001f1d8824 */ /* 0x040fe200078e00ff */
[----:B------:R-:W-:Y:S02]  /*5f50*/  @!P0 LOP3.LUT R28, R30, 0xffff0000, RZ, 0xc0, !PT ;  /* 0xffff00001e1c8812 */ /* 0x000fe400078ec0ff */
[----:B------:R-:W-:Y:S02]  /*5f60*/  @!P0 LOP3.LUT R30, R31, 0xffff0000, RZ, 0xc0, !PT ;  /* 0xffff00001f1e8812 */ /* 0x000fe400078ec0ff */
[----:B--2---:R-:W-:Y:S02]  /*5f70*/  @!P0 LOP3.LUT R0, R24, 0xffff0000, RZ, 0xc0, !PT ;  /* 0xffff000018008812 */ /* 0x004fe400078ec0ff */
[----:B------:R-:W-:Y:S03]  /*5f80*/  @!P0 SHF.L.U32 R31, R27, 0x10, RZ ;  /* 0x000000101b1f8819 */ /* 0x000fe600000006ff */
[----:B------:R-:W-:Y:S01]  /*5f90*/  @!P0 FMUL.FTZ R34, R0, R23 ;  /* 0x0000001700228220 */ /* 0x000fe20000410000 */
[C---:B----4-:R-:W-:Y:S01]  /*5fa0*/  @!P0 SHF.L.U32 R4, R3.reuse, 0x10, RZ ;  /* 0x0000001003048819 */ /* 0x050fe200000006ff */
[----:B------:R-:W-:Y:S01]  /*5fb0*/  @!P0 IMAD.U32 R22, R2, 0x10000, RZ ;  /* 0x0001000002168824 */ /* 0x000fe200078e00ff */
[----:B------:R-:W-:Y:S02]  /*5fc0*/  @!P0 LOP3.LUT R5, R3, 0xffff0000, RZ, 0xc0, !PT ;  /* 0xffff000003058812 */ /* 0x000fe400078ec0ff */
[----:B------:R-:W-:Y:S01]  /*5fd0*/  @!P0 SHF.L.U32 R3, R24, 0x10, RZ ;  /* 0x0000001018038819 */ /* 0x000fe200000006ff */
[-C--:B------:R-:W-:Y:S01]  /*5fe0*/  @!P0 FMUL.FTZ R0, R0, R22.reuse ;  /* 0x0000001600008220 */ /* 0x080fe20000410000 */
[----:B------:R-:W-:Y:S02]  /*5ff0*/  @!P0 LOP3.LUT R8, R2, 0xffff0000, RZ, 0xc0, !PT ;  /* 0xffff000002088812 */ /* 0x000fe400078ec0ff */
[----:B------:R-:W-:Y:S01]  /*6000*/  @!P0 LOP3.LUT R2, R25, 0xffff0000, RZ, 0xc0, !PT ;  /* 0xffff000019028812 */ /* 0x000fe200078ec0ff */
[----:B------:R-:W-:Y:S01]  /*6010*/  @!P0 FFMA.FTZ R0, R23, R3, R0 ;  /* 0x0000000317008223 */ /* 0x000fe20000010000 */
[----:B------:R-:W-:Y:S01]  /*6020*/  @!P0 SHF.L.U32 R23, R25, 0x10, RZ ;  /* 0x0000001019178819 */ /* 0x000fe200000006ff */
[----:B------:R-:W-:Y:S01]  /*6030*/  @!P0 FFMA.FTZ R34, R3, R22, -R34 ;  /* 0x0000001603228223 */ /* 0x000fe20000010822 */
[----:B------:R-:W-:Y:S01]  /*6040*/  @!P0 LOP3.LUT R3, R26, 0xffff0000, RZ, 0xc0, !PT ;  /* 0xffff00001a038812 */ /* 0x000fe200078ec0ff */
[C---:B------:R-:W-:Y:S01]  /*6050*/  @!P0 FMUL.FTZ R35, R2.reuse, R28 ;  /* 0x0000001c02238220 */ /* 0x040fe20000410000 */
[----:B------:R-:W-:Y:S01]  /*6060*/  @!P0 LOP3.LUT R22, R27, 0xffff0000, RZ, 0xc0, !PT ;  /* 0xffff00001b168812 */ /* 0x000fe200078ec0ff */
[----:B------:R-:W-:Y:S01]  /*6070*/  @!P0 FMUL.FTZ R2, R2, R8 ;  /* 0x0000000802028220 */ /* 0x000fe20000410000 */
[----:B------:R-:W-:Y:S01]  /*6080*/  @!P0 F2FP.BF16.F32.PACK_AB R0, R0, R34 ;  /* 0x000000220000823e */ /* 0x000fe200000010ff */
[----:B------:R-:W-:Y:S01]  /*6090*/  @!P0 FFMA.FTZ R35, R23, R8, -R35 ;  /* 0x0000000817238223 */ /* 0x000fe20000010823 */
[----:B------:R-:W-:Y:S02]  /*60a0*/  @!P0 IMAD.U32 R8, R26, 0x10000, RZ ;  /* 0x000100001a088824 */ /* 0x000fe400078e00ff */
[C---:B------:R-:W-:Y:S01]  /*60b0*/  @!P0 FMUL.FTZ R36, R3.reuse, R29 ;  /* 0x0000001d03248220 */ /* 0x040fe20000410000 */
[----:B------:R-:W-:Y:S01]  /*60c0*/  @!P0 FMUL.FTZ R3, R3, R4 ;  /* 0x0000000403038220 */ /* 0x000fe20000410000 */
[----:B------:R-:W-:Y:S01]  /*60d0*/  @!P0 FMUL.FTZ R37, R22, R30 ;  /* 0x0000001e16258220 */ /* 0x000fe20000410000 */
[----:B------:R-:W-:Y:S01]  /*60e0*/  @!P0 FFMA.FTZ R2, R28, R23, R2 ;  /* 0x000000171c028223 */ /* 0x000fe20000010002 */
[----:B------:R-:W-:Y:S01]  /*60f0*/  @!P0 FFMA.FTZ R36, R8, R4, -R36 ;  /* 0x0000000408248223 */ /* 0x000fe20000010824 */
[-C--:B------:R-:W-:Y:S01]  /*6100*/  @!P0 FMUL.FTZ R4, R22, R5.reuse ;  /* 0x0000000516048220 */ /* 0x080fe20000410000 */
[----:B------:R-:W-:Y:S01]  /*6110*/  @!P0 FFMA.FTZ R3, R29, R8, R3 ;  /* 0x000000081d038223 */ /* 0x000fe20000010003 */
[----:B------:R-:W-:Y:S01]  /*6120*/  @!P0 FFMA.FTZ R37, R31, R5, -R37 ;  /* 0x000000051f258223 */ /* 0x000fe20000010825 */
[----:B------:R-:W-:Y:S01]  /*6130*/  @!P0 F2FP.BF16.F32.PACK_AB R2, R2, R35 ;  /* 0x000000230202823e */ /* 0x000fe200000010ff */
[----:B------:R-:W-:Y:S01]  /*6140*/  @!P0 FFMA.FTZ R4, R30, R31, R4 ;  /* 0x0000001f1e048223 */ /* 0x000fe20000010004 */
[----:B------:R-:W-:Y:S01]  /*6150*/  IMAD.WIDE.U32 R22, R50, 0x60, R126 ;  /* 0x0000006032167825 */ /* 0x000fe200078e007e */
[----:B------:R-:W-:Y:S02]  /*6160*/  @!P0 F2FP.BF16.F32.PACK_AB R3, R3, R36 ;  /* 0x000000240303823e */ /* 0x000fe400000010ff */
[----:B------:R-:W-:Y:S01]  /*6170*/  @!P0 MOV R25, R2 ;  /* 0x0000000200198202 */ /* 0x000fe20000000f00 */
[----:B------:R-:W-:Y:S01]  /*6180*/  IMAD R5, R51, 0x60, RZ ;  /* 0x0000006033057824 */ /* 0x000fe200078e02ff */
[----:B------:R-:W-:Y:S01]  /*6190*/  @!P0 F2FP.BF16.F32.PACK_AB R4, R4, R37 ;  /* 0x000000250404823e */ /* 0x000fe200000010ff */
[----:B------:R-:W-:Y:S01]  /*61a0*/  @!P0 IMAD.MOV.U32 R24, RZ, RZ, R0 ;  /* 0x000000ffff188224 */ /* 0x000fe200078e0000 */
[----:B------:R-:W-:Y:S02]  /*61b0*/  @!P0 MOV R26, R3 ;  /* 0x00000003001a8202 */ /* 0x000fe40000000f00 */
[----:B------:R-:W-:Y:S02]  /*61c0*/  IADD3 R23, R23, R5, RZ ;  /* 0x0000000517177210 */ /* 0x000fe40007ffe0ff */
[----:B------:R-:W-:Y:S05]  /*61d0*/  @!P0 MOV R27, R4 ;  /* 0x00000004001b8202 */ /* 0x000fea0000000f00 */
[----:B------:R1:W-:Y:S02]  /*61e0*/  ST.E.128 desc[UR6][R22.64], R24 ;  /* 0x0000001816007985 */ /* 0x0003e4000c101d06 */
.L_x_910:
[----:B------:R-:W-:Y:S05]  /*61f0*/  BSYNC B0 ;  /* 0x0000000000007941 */ /* 0x000fea0003800000 */
.L_x_909:
        /* <DEDUP_REMOVED lines=51> */
.L_x_912:
[----:B------:R-:W-:Y:S05]  /*6530*/  BSYNC B0 ;  /* 0x0000000000007941 */ /* 0x000fea0003800000 */
.L_x_911:
        /* <DEDUP_REMOVED lines=51> */
.L_x_914:
[----:B------:R-:W-:Y:S05]  /*6870*/  BSYNC B0 ;  /* 0x0000000000007941 */ /* 0x000fea0003800000 */
.L_x_913:
        /* <DEDUP_REMOVED lines=27> */
[-C--:B------:R-:W-:Y:S01]  /*6a30*/  @!P0 FMUL.FTZ R2, R2, R6.reuse ;  /* 0x0000000602028220 */ /* 0x080fe20000410000 */
[----:B------:R-:W-:Y:S01]  /*6a40*/  @!P0 F2FP.BF16.F32.PACK_AB R0, R0, R29 ;  /* 0x0000001d0000823e */ /* 0x000fe200000010ff */
[----:B------:R-:W-:Y:S01]  /*6a50*/  @!P0 FFMA.FTZ R30, R8, R6, -R30 ;  /* 0x00000006081e8223 */ /* 0x000fe2000001081e */
[----:B------:R-:W-:Y:S01]  /*6a60*/  @!P0 SHF.L.U32 R6, R26, 0x10, RZ ;  /* 0x000000101a068819 */ /* 0x000fe200000006ff */
[C---:B------:R-:W-:Y:S01]  /*6a70*/  @!P0 FMUL.FTZ R31, R3.reuse, R22 ;  /* 0x00000016031f8220 */ /* 0x040fe20000410000 */
[----:B------:R-:W-:Y:S01]  /*6a80*/  @!P0 MOV R24, R0 ;  /* 0x0000000000188202 */ /* 0x000fe20000000f00 */
[-C--:B------:R-:W-:Y:S01]  /*6a90*/  @!P0 FMUL.FTZ R3, R3, R4.reuse ;  /* 0x0000000403038220 */ /* 0x080fe20000410000 */
        /* <DEDUP_REMOVED lines=16> */
.L_x_908:
[----:B------:R-:W-:Y:S05]  /*6ba0*/  BSYNC B1 ;  /* 0x0000000000017941 */ /* 0x000fea0003800000 */
.L_x_907:
[----:B------:R-:W2:Y:S02]  /*6bb0*/  LD.E R0, desc[UR6][R18.64+0xd0] ;  /* 0x0000d00612007980 */ /* 0x000ea4000c101900 */
[----:B--2---:R-:W-:Y:S05]  /*6bc0*/  IMAD.U32 R0, R0, -0x20, RZ ;  /* 0xffffffe000007824 */ /* 0x004fea00078e00ff */
[C---:B------:R-:W-:Y:S02]  /*6bd0*/  LEA R20, P1, R0.reuse, R20, 0x1 ;  /* 0x0000001400147211 */ /* 0x040fe400078208ff */
[C---:B------:R-:W-:Y:S02]  /*6be0*/  LEA R42, P0, R0.reuse, R42, 0x1 ;  /* 0x0000002a002a7211 */ /* 0x040fe400078008ff */
[C---:B------:R-:W-:Y:S02]  /*6bf0*/  LEA.HI.X.SX32 R21, R0.reuse, R21, 0x1, P1 ;  /* 0x0000001500157211 */ /* 0x040fe400008f0eff */
[----:B------:R-:W-:Y:S01]  /*6c00*/  LEA.HI.X.SX32 R43, R0, R43, 0x1, P0 ;  /* 0x0000002b002b7211 */ /* 0x000fe200000f0eff */
[----:B------:R-:W-:Y:S05]  /*6c10*/  BRA `(.L_x_915) ;  /* 0x0000006800847947 */ /* 0x000fea0003800000 */
.L_x_882:
[----:B------:R-:W-:Y:S04]  /*6c20*/  BSSY B2, `(.L_x_916) ;  /* 0x000017c000027945 */ /* 0x000fe80003800000 */
[----:B------:R-:W-:Y:S05]  /*6c30*/  @!P3 BRA `(.L_x_917) ;  /* 0x0000001400e8b947 */ /* 0x000fea0003800000 */
[----:B-----5:R-:W-:Y:S01]  /*6c40*/  ISETP.GE.AND P0, PT, R14, R164, PT ;  /* 0x000000a40e00720c */ /* 0x020fe20003f06270 */
[----:B------:R-:W-:Y:S11]  /*6c50*/  BSSY B1, `(.L_x_918) ;  /* 0x000005d000017945 */ /* 0x000ff60003800000 */
[----:B------:R-:W-:Y:S01]  /*6c60*/  @!UPT UIADD3 URZ, URZ, URZ, URZ ;  /* 0x0000003f3f3ff290 */ /* 0x000fe2000fffe03f */
[----:B------:R-:W-:Y:S05]  /*6c70*/  @P0 BRA `(.L_x_919) ;  /* 0x0000000400680947 */ /* 0x000fea0003800000 */
[----:B---34-:R-:W-:Y:S01]  /*6c80*/  IMAD.MOV.U32 R4, RZ, RZ, R121 ;  /* 0x000000ffff047224 */ /* 0x018fe200078e0079 */
[----:B------:R-:W-:Y:S01]  /*6c90*/  MOV R5, R120 ;  /* 0x0000007800057202 */ /* 0x000fe20000000f00 */
[----:B------:R-:W-:Y:S01]  /*6ca0*/  BSSY B0, `(.L_x_920) ;  /* 0x0000056000007945 */ /* 0x000fe20003800000 */
[----:B------:R-:W-:Y:S03]  /*6cb0*/  ISETP.GE.AND P0, PT, R14, R17, PT ;  /* 0x000000110e00720c */ /* 0x000fe60003f06270 */
[----:B------:R1:W5:Y:S10]  /*6cc0*/  LD.E.128 R24, desc[UR6][R4.64] ;  /* 0x0000000604187980 */ /* 0x000374000c101d00 */
[----:B------:R-:W-:Y:S05]  /*6cd0*/  @P0 BRA `(.L_x_921) ;  /* 0x0000000400480947 */ /* 0x000fea0003800000 */
[----:B------:R-:W-:Y:S01]  /*6ce0*/  LEA.HI R8, R17, R17, RZ, 0x1 ;  /* 0x0000001111087211 */ /* 0x000fe200078f08ff */
[----:B------:R-:W-:Y:S01]  /*6cf0*/  IMAD.MOV.U32 R7, RZ, RZ, R122 ;  /* 0x000000ffff077224 */ /* 0x000fe200078e007a */
[----:B------:R-:W-:Y:S01]  /*6d00*/  MOV R6, R123 ;  /* 0x0000007b00067202 */ /* 0x000fe20000000f00 */
[----:B------:R-:W-:Y:S01]  /*6d10*/  IMAD.MOV.U32 R2, RZ, RZ, RZ ;  /* 0x000000ffff027224 */ /* 0x000fe200078e00ff */
[----:B------:R-:W-:Y:S01]  /*6d20*/  SHF.R.S32.HI R8, RZ, 0x1, R8 ;  /* 0x00000001ff087819 */ /* 0x000fe20000011408 */
[C---:B-----5:R-:W-:Y:S01]  /*6d30*/  IMAD.U32 R31, R24.reuse, 0x10000, RZ ;  /* 0x00010000181f7824 */ /* 0x060fe200078e00ff */
[----:B------:R-:W-:Y:S01]  /*6d40*/  LOP3.LUT R32, R24, 0xffff0000, RZ, 0xc0, !PT ;  /* 0xffff000018207812 */ /* 0x000fe200078ec0ff */
[----:B------:R-:W-:Y:S01]  /*6d50*/  IMAD.U32 R35, R26, 0x10000, RZ ;  /* 0x000100001a237824 */ /* 0x000fe200078e00ff */
[----:B------:R-:W-:Y:S01]  /*6d60*/  ISETP.GE.AND P1, PT, R14, R8, PT ;  /* 0x000000080e00720c */ /* 0x000fe20003f26270 */
[--C-:B------:R-:W-:Y:S01]  /*6d70*/  IMAD.MOV.U32 R0, RZ, RZ, R8.reuse ;  /* 0x000000ffff007224 */ /* 0x100fe200078e0008 */
[C---:B------:R-:W-:Y:S02]  /*6d80*/  SHF.L.U32 R33, R25.reuse, 0x10, RZ ;  /* 0x0000001019217819 */ /* 0x040fe400000006ff */
[----:B------:R-:W-:Y:S02]  /*6d90*/  LOP3.LUT R34, R25, 0xffff0000, RZ, 0xc0, !PT ;  /* 0xffff000019227812 */ /* 0x000fe400078ec0ff */
[----:B------:R-:W-:Y:S02]  /*6da0*/  LOP3.LUT R36, R26, 0xffff0000, RZ, 0xc0, !PT ;  /* 0xffff00001a247812 */ /* 0x000fe400078ec0ff */
[C---:B------:R-:W-:Y:S02]  /*6db0*/  SHF.L.U32 R37, R27.reuse, 0x10, RZ ;  /* 0x000000101b257819 */ /* 0x040fe400000006ff */
[----:B------:R-:W-:Y:S03]  /*6dc0*/  LOP3.LUT R38, R27, 0xffff0000, RZ, 0xc0, !PT ;  /* 0xffff00001b267812 */ /* 0x000fe600078ec0ff */
[----:B------:R-:W-:Y:S01]  /*6dd0*/  @P1 IADD3 R0, -R8, RZ, RZ ;  /* 0x000000ff08001210 */ /* 0x000fe20007ffe1ff */
[----:B------:R-:W-:Y:S05]  /*6de0*/  @P1 IMAD.MOV R2, RZ, RZ, -R8 ;  /* 0x000000ffff021224 */ /* 0x000fea00078e0a08 */
[C---:B------:R-:W-:Y:S04]  /*6df0*/  LEA R184, P0, R2.reuse, R6, 0x1 ;  /* 0x0000000602b87211 */ /* 0x040fe800078008ff */
[----:B------:R-:W-:Y:S02]  /*6e00*/  LEA.HI.X.SX32 R185, R2, R7, 0x1, P0 ;  /* 0x0000000702b97211 */ /* 0x000fe400000f0eff */
[C---:B------:R-:W-:Y:S04]  /*6e10*/  LEA R2, P0, R0.reuse, R4, 0x1 ;  /* 0x0000000400027211 */ /* 0x040fe800078008ff */
[----:B------:R-:W-:Y:S01]  /*6e20*/  LEA.HI.X.SX32 R3, R0, R5, 0x1, P0 ;  /* 0x0000000500037211 */ /* 0x000fe200000f0eff */
[----:B------:R-:W-:Y:S01]  /*6e30*/  IMAD.MOV.U32 R0, RZ, RZ, RZ ;  /* 0x000000ffff007224 */ /* 0x000fe200078e00ff */
[----:B------:R-:W-:Y:S01]  /*6e40*/  @P1 IADD3 R0, -R8, RZ, RZ ;  /* 0x000000ff08001210 */ /* 0x000fe20007ffe1ff */
[----:B------:R-:W2:Y:S08]  /*6e50*/  LD.E.128 R184, desc[UR6][R184.64] ;  /* 0x00000006b8b87980 */ /* 0x000eb0000c101d00 */
[----:B-1----:R1:W3:Y:S02]  /*6e60*/  LD.E.128 R4, desc[UR6][R2.64] ;  /* 0x0000000602047980 */ /* 0x0022e4000c101d00 */
[----:B-1----:R-:W-:Y:S01]  /*6e70*/  MOV R3, R124 ;  /* 0x0000007c00037202 */ /* 0x002fe20000000f00 */
[----:B------:R-:W-:Y:S05]  /*6e80*/  IMAD.MOV.U32 R2, RZ, RZ, R125 ;  /* 0x000000ffff027224 */ /* 0x000fea00078e007d */
[C---:B------:R-:W-:Y:S04]  /*6e90*/  LEA R2, P0, R0.reuse, R2, 0x1 ;  /* 0x0000000200027211 */ /* 0x040fe800078008ff */
[----:B------:R-:W-:Y:S05]  /*6ea0*/  LEA.HI.X.SX32 R3, R0, R3, 0x1, P0 ;  /* 0x0000000300037211 */ /* 0x000fea00000f0eff */
[----:B------:R1:W4:Y:S01]  /*6eb0*/  LD.E.128 R44, desc[UR6][R2.64] ;  /* 0x00000006022c7980 */ /* 0x000322000c101d00 */
[----:B--2---:R-:W-:Y:S01]  /*6ec0*/  LOP3.LUT R23, R186, 0xffff0000, RZ, 0xc0, !PT ;  /* 0xffff0000ba177812 */ /* 0x004fe200078ec0ff */
[----:B------:R-:W-:Y:S01]  /*6ed0*/  IMAD.U32 R0, R184, 0x10000, RZ ;  /* 0x00010000b8007824 */ /* 0x000fe200078e00ff */
[----:B------:R-:W-:Y:S01]  /*6ee0*/  SHF.L.U32 R22, R187, 0x10, RZ ;  /* 0x00000010bb167819 */ /* 0x000fe200000006ff */
[----:B------:R-:W-:Y:S01]  /*6ef0*/  IMAD.U32 R24, R186, 0x10000, RZ ;  /* 0x00010000ba187824 */ /* 0x000fe200078e00ff */
[----:B-1----:R-:W-:Y:S01]  /*6f00*/  LOP3.LUT R2, R184, 0xffff0000, RZ, 0xc0, !PT ;  /* 0xffff0000b8027812 */ /* 0x002fe200078ec0ff */
[----:B------:R-:W-:Y:S01]  /*6f10*/  @!P1 FADD.FTZ R23, -R23, -RZ ;  /* 0x800000ff17179221 */ /* 0x000fe20000010100 */
[----:B------:R-:W-:Y:S01]  /*6f20*/  SHF.L.U32 R3, R185, 0x10, RZ ;  /* 0x00000010b9037819 */ /* 0x000fe200000006ff */
[----:B------:R-:W-:Y:S01]  /*6f30*/  @!P1 FADD.FTZ R22, -R22, -RZ ;  /* 0x800000ff16169221 */ /* 0x000fe20000010100 */
[C---:B---3--:R-:W-:Y:S01]  /*6f40*/  LOP3.LUT R29, R4.reuse, 0xffff0000, RZ, 0xc0, !PT ;  /* 0xffff0000041d7812 */ /* 0x048fe200078ec0ff */
[----:B------:R-:W-:Y:S01]  /*6f50*/  IMAD.U32 R30, R4, 0x10000, RZ ;  /* 0x00010000041e7824 */ /* 0x000fe200078e00ff */
[C---:B------:R-:W-:Y:S01]  /*6f60*/  SHF.L.U32 R4, R5.reuse, 0x10, RZ ;  /* 0x0000001005047819 */ /* 0x040fe200000006ff */
[----:B------:R-:W-:Y:S01]  /*6f70*/  @!P1 FADD.FTZ R0, -R0, -RZ ;  /* 0x800000ff00009221 */ /* 0x000fe20000010100 */
[----:B------:R-:W-:Y:S01]  /*6f80*/  LOP3.LUT R28, R5, 0xffff0000, RZ, 0xc0, !PT ;  /* 0xffff0000051c7812 */ /* 0x000fe200078ec0ff */
[----:B------:R-:W-:Y:S01]  /*6f90*/  IMAD.U32 R5, R6, 0x10000, RZ ;  /* 0x0001000006057824 */ /* 0x000fe200078e00ff */
[----:B------:R-:W-:Y:S01]  /*6fa0*/  LOP3.LUT R26, R185, 0xffff0000, RZ, 0xc0, !PT ;  /* 0xffff0000b91a7812 */ /* 0x000fe200078ec0ff */
[----:B------:R-:W-:Y:S01]  /*6fb0*/  @!P1 FADD.FTZ R24, -R24, -RZ ;  /* 0x800000ff18189221 */ /* 0x000fe20000010100 */
[----:B------:R-:W-:Y:S01]  /*6fc0*/  LOP3.LUT R8, R187, 0xffff0000, RZ, 0xc0, !PT ;  /* 0xffff0000bb087812 */ /* 0x000fe200078ec0ff */
[----:B------:R-:W-:Y:S01]  /*6fd0*/  @!P1 FADD.FTZ R2, -R2, -RZ ;  /* 0x800000ff02029221 */ /* 0x000fe20000010100 */
[----:B------:R-:W-:Y:S01]  /*6fe0*/  LOP3.LUT R6, R6, 0xffff0000, RZ, 0xc0, !PT ;  /* 0xffff000006067812 */ /* 0x000fe200078ec0ff */
[----:B------:R-:W-:Y:S01]  /*6ff0*/  @!P1 FADD.FTZ R3, -R3, -RZ ;  /* 0x800000ff03039221 */ /* 0x000fe20000010100 */
[C---:B------:R-:W-:Y:S01]  /*7000*/  SHF.L.U32 R25, R7.reuse, 0x10, RZ ;  /* 0x0000001007197819 */ /* 0x040fe200000006ff */
[----:B------:R-:W-:Y:S01]  /*7010*/  @!P1 FADD.FTZ R26, -R26, -RZ ;  /* 0x800000ff1a1a9221 */ /* 0x000fe20000010100 */
[----:B------:R-:W-:Y:S01]  /*7020*/  LOP3.LUT R27, R7, 0xffff0000, RZ, 0xc0, !PT ;  /* 0xffff0000071b7812 */ /* 0x000fe200078ec0ff */
[----:B------:R-:W-:Y:S01]  /*7030*/  @!P1 FADD.FTZ R8, -R8, -RZ ;  /* 0x800000ff08089221 */ /* 0x000fe20000010100 */
[----:B------:R-:W-:Y:S01]  /*7040*/  FMUL.FTZ R6, R6, R23 ;  /* 0x0000001706067220 */ /* 0x000fe20000410000 */
[----:B------:R-:W-:Y:S01]  /*7050*/  FMUL.FTZ R7, R25, R22 ;  /* 0x0000001619077220 */ /* 0x000fe20000410000 */
[----:B------:R-:W-:Y:S01]  /*7060*/  FMUL.FTZ R0, R30, R0 ;  /* 0x000000001e007220 */ /* 0x000fe20000410000 */
[----:B------:R-:W-:Y:S01]  /*7070*/  FMUL.FTZ R5, R5, R24 ;  /* 0x0000001805057220 */ /* 0x000fe20000410000 */
[----:B------:R-:W-:Y:S01]  /*7080*/  FMUL.FTZ R2, R29, R2 ;  /* 0x000000021d027220 */ /* 0x000fe20000410000 */
[----:B------:R-:W-:Y:S01]  /*7090*/  FMUL.FTZ R3, R4, R3 ;  /* 0x0000000304037220 */ /* 0x000fe20000410000 */
[----:B------:R-:W-:Y:S01]  /*70a0*/  FMUL.FTZ R4, R28, R26 ;  /* 0x0000001a1c047220 */ /* 0x000fe20000410000 */
[----:B------:R-:W-:Y:S01]  /*70b0*/  FMUL.FTZ R8, R27, R8 ;  /* 0x000000081b087220 */ /* 0x000fe20000410000 */
[C---:B----4-:R-:W-:Y:S01]  /*70c0*/  LOP3.LUT R23, R44.reuse, 0xffff0000, RZ, 0xc0, !PT ;  /* 0xffff00002c177812 */ /* 0x050fe200078ec0ff */
[----:B------:R-:W-:Y:S01]  /*70d0*/  IMAD.U32 R22, R44, 0x10000, RZ ;  /* 0x000100002c167824 */ /* 0x000fe200078e00ff */
[C---:B------:R-:W-:Y:S01]  /*70e0*/  SHF.L.U32 R24, R45.reuse, 0x10, RZ ;  /* 0x000000102d187819 */ /* 0x040fe200000006ff */
[C---:B------:R-:W-:Y:S01]  /*70f0*/  IMAD.U32 R26, R46.reuse, 0x10000, RZ ;  /* 0x000100002e1a7824 */ /* 0x040fe200078e00ff */
[----:B------:R-:W-:Y:S01]  /*7100*/  LOP3.LUT R25, R45, 0xffff0000, RZ, 0xc0, !PT ;  /* 0xffff00002d197812 */ /* 0x000fe200078ec0ff */
[----:B------:R-:W-:Y:S01]  /*7110*/  FFMA.FTZ R0, R31, R22, R0 ;  /* 0x000000161f007223 */ /* 0x000fe20000010000 */
[----:B------:R-:W-:Y:S01]  /*7120*/  LOP3.LUT R27, R46, 0xffff0000, RZ, 0xc0, !PT ;  /* 0xffff00002e1b7812 */ /* 0x000fe200078ec0ff */
[----:B------:R-:W-:Y:S01]  /*7130*/  FFMA.FTZ R2, R32, R23, R2 ;  /* 0x0000001720027223 */ /* 0x000fe20000010002 */
[----:B------:R-:W-:Y:S01]  /*7140*/  SHF.L.U32 R28, R47, 0x10, RZ ;  /* 0x000000102f1c7819 */ /* 0x000fe200000006ff */
[----:B------:R-:W-:Y:S01]  /*7150*/  FFMA.FTZ R3, R33, R24, R3 ;  /* 0x0000001821037223 */ /* 0x000fe20000010003 */
[----:B------:R-:W-:Y:S01]  /*7160*/  LOP3.LUT R29, R47, 0xffff0000, RZ, 0xc0, !PT ;  /* 0xffff00002f1d7812 */ /* 0x000fe200078ec0ff */
[----:B------:R-:W-:Y:S01]  /*7170*/  FFMA.FTZ R4, R34, R25, R4 ;  /* 0x0000001922047223 */ /* 0x000fe20000010004 */
[----:B------:R-:W-:Y:S01]  /*7180*/  F2FP.BF16.F32.PACK_AB R24, R2, R0 ;  /* 0x000000000218723e */ /* 0x000fe200000010ff */
[----:B------:R-:W-:Y:S01]  /*7190*/  FFMA.FTZ R5, R35, R26, R5 ;  /* 0x0000001a23057223 */ /* 0x000fe20000010005 */
[----:B------:R-:W-:Y:S01]  /*71a0*/  FFMA.FTZ R6, R36, R27, R6 ;  /* 0x0000001b24067223 */ /* 0x000fe20000010006 */
[----:B------:R-:W-:Y:S01]  /*71b0*/  FFMA.FTZ R7, R37, R28, R7 ;  /* 0x0000001c25077223 */ /* 0x000fe20000010007 */
[----:B------:R-:W-:Y:S01]  /*71c0*/  F2FP.BF16.F32.PACK_AB R25, R4, R3 ;  /* 0x000000030419723e */ /* 0x000fe200000010ff */
[----:B------:R-:W-:Y:S02]  /*71d0*/  FFMA.FTZ R8, R38, R29, R8 ;  /* 0x0000001d26087223 */ /* 0x000fe40000010008 */
[----:B------:R-:W-:Y:S03]  /*71e0*/  F2FP.BF16.F32.PACK_AB R26, R6, R5 ;  /* 0x00000005061a723e */ /* 0x000fe600000010ff */
[----:B------:R-:W-:Y:S02]  /*71f0*/  F2FP.BF16.F32.PACK_AB R27, R8, R7 ;  /* 0x00000007081b723e */ /* 0x000fe400000010ff */
.L_x_921:
[----:B------:R-:W-:Y:S05]  /*7200*/  BSYNC B0 ;  /* 0x0000000000007941 */ /* 0x000fea0003800000 */
.L_x_920:
[----:B-----5:R2:W-:Y:S02]  /*7210*/  ST.E.128 desc[UR6][R126.64], R24 ;  /* 0x000000187e007985 */ /* 0x0205e4000c101d06 */
.L_x_919:
[----:B------:R-:W-:Y:S05]  /*7220*/  BSYNC B1 ;  /* 0x0000000000017941 */ /* 0x000fea0003800000 */
.L_x_918:
[----:B------:R-:W-:Y:S01]  /*7230*/  ISETP.GE.AND P0, PT, R11, R164, PT ;  /* 0x000000a40b00720c */ /* 0x000fe20003f06270 */
[----:B------:R-:W-:Y:S11]  /*7240*/  BSSY B1, `(.L_x_922) ;  /* 0x000005d000017945 */ /* 0x000ff60003800000 */
[----:B------:R-:W-:Y:S01]  /*7250*/  @!UPT UIADD3 URZ, URZ, URZ, URZ ;  /* 0x0000003f3f3ff290 */ /* 0x000fe2000fffe03f */
[----:B------:R-:W-:Y:S05]  /*7260*/  @P0 BRA `(.L_x_923) ;  /* 0x0000000400680947 */ /* 0x000fea0003800000 */
[----:B-1-34-:R-:W-:Y:S01]  /*7270*/  IMAD.MOV.U32 R4, RZ, RZ, R121 ;  /* 0x000000ffff047224 */ /* 0x01afe200078e0079 */
[----:B------:R-:W-:Y:S01]  /*7280*/  MOV R5, R120 ;  /* 0x0000007800057202 */ /* 0x000fe20000000f00 */
[----:B------:R-:W-:Y:S01]  /*7290*/  BSSY B0, `(.L_x_924) ;  /* 0x0000056000007945 */ /* 0x000fe20003800000 */
[----:B------:R-:W-:Y:S03]  /*72a0*/  ISETP.GE.AND P0, PT, R11, R17, PT ;  /* 0x000000110b00720c */ /* 0x000fe60003f06270 */
[----:B--2---:R1:W5:Y:S10]  /*72b0*/  LD.E.128 R24, desc[UR6][R4.64+0x80] ;  /* 0x0000800604187980 */ /* 0x004374000c101d00 */
[----:B------:R-:W-:Y:S05]  /*72c0*/  @P0 BRA `(.L_x_925) ;  /* 0x0000000400480947 */ /* 0x000fea0003800000 */
[----:B------:R-:W-:Y:S01]  /*72d0*/  LEA.HI R0, R17, R17, RZ, 0x1 ;  /* 0x0000001111007211 */ /* 0x000fe200078f08ff */
[----:B------:R-:W-:Y:S01]  /*72e0*/  IMAD.MOV.U32 R7, RZ, RZ, R122 ;  /* 0x000000ffff077224 */ /* 0x000fe200078e007a */
[----:B------:R-:W-:Y:S01]  /*72f0*/  MOV R6, R123 ;  /* 0x0000007b00067202 */ /* 0x000fe20000000f00 */
[----:B------:R-:W-:Y:S01]  /*7300*/  IMAD.MOV.U32 R22, RZ, RZ, R125 ;  /* 0x000000ffff167224 */ /* 0x000fe200078e007d */
[----:B------:R-:W-:Y:S01]  /*7310*/  SHF.R.S32.HI R0, RZ, 0x1, R0 ;  /* 0x00000001ff007819 */ /* 0x000fe20000011400 */
[----:B------:R-:W-:Y:S01]  /*7320*/  IMAD.MOV.U32 R2, RZ, RZ, RZ ;  /* 0x000000ffff027224 */ /* 0x000fe200078e00ff */
[----:B------:R-:W-:Y:S01]  /*7330*/  MOV R23, R124 ;  /* 0x0000007c00177202 */ /* 0x000fe20000000f00 */
[C---:B-----5:R-:W-:Y:S01]  /*7340*/  IMAD.U32 R31, R24.reuse, 0x10000, RZ ;  /* 0x00010000181f7824 */ /* 0x060fe200078e00ff */
[----:B------:R-:W-:Y:S01]  /*7350*/  ISETP.GE.AND P1, PT, R11, R0, PT ;  /* 0x000000000b00720c */ /* 0x000fe20003f26270 */
[--C-:B------:R-:W-:Y:S01]  /*7360*/  IMAD.MOV.U32 R3, RZ, RZ, R0.reuse ;  /* 0x000000ffff037224 */ /* 0x100fe200078e0000 */
[----:B------:R-:W-:Y:S01]  /*7370*/  LOP3.LUT R32, R24, 0xffff0000, RZ, 0xc0, !PT ;  /* 0xffff000018207812 */ /* 0x000fe200078ec0ff */
[C---:B------:R-:W-:Y:S01]  /*7380*/  IMAD.U32 R35, R26.reuse, 0x10000, RZ ;  /* 0x000100001a237824 */ /* 0x040fe200078e00ff */
[C---:B------:R-:W-:Y:S02]  /*7390*/  SHF.L.U32 R33, R25.reuse, 0x10, RZ ;  /* 0x0000001019217819 */ /* 0x040fe400000006ff */
[----:B------:R-:W-:Y:S02]  /*73a0*/  LOP3.LUT R34, R25, 0xffff0000, RZ, 0xc0, !PT ;  /* 0xffff000019227812 */ /* 0x000fe400078ec0ff */
[----:B------:R-:W-:Y:S02]  /*73b0*/  LOP3.LUT R36, R26, 0xffff0000, RZ, 0xc0, !PT ;  /* 0xffff00001a247812 */ /* 0x000fe400078ec0ff */
[C---:B------:R-:W-:Y:S02]  /*73c0*/  SHF.L.U32 R37, R27.reuse, 0x10, RZ ;  /* 0x000000101b257819 */ /* 0x040fe400000006ff */
[----:B------:R-:W-:Y:S01]  /*73d0*/  LOP3.LUT R38, R27, 0xffff0000, RZ, 0xc0, !PT ;  /* 0xffff00001b267812 */ /* 0x000fe200078ec0ff */
[----:B------:R-:W-:Y:S01]  /*73e0*/  @P1 IMAD.MOV R2, RZ, RZ, -R0 ;  /* 0x000000ffff021224 */ /* 0x000fe200078e0a00 */
[----:B------:R-:W-:Y:S04]  /*73f0*/  @P1 IADD3 R3, -R0, RZ, RZ ;  /* 0x000000ff00031210 */ /* 0x000fe80007ffe1ff */
[C---:B------:R-:W-:Y:S04]  /*7400*/  LEA R184, P0, R2.reuse, R6, 0x1 ;  /* 0x0000000602b87211 */ /* 0x040fe800078008ff */
[----:B------:R-:W-:Y:S02]  /*7410*/  LEA.HI.X.SX32 R185, R2, R7, 0x1, P0 ;  /* 0x0000000702b97211 */ /* 0x000fe400000f0eff */
[C---:B------:R-:W-:Y:S04]  /*7420*/  LEA R2, P0, R3.reuse, R4, 0x1 ;  /* 0x0000000403027211 */ /* 0x040fe800078008ff */
[----:B------:R-:W-:Y:S01]  /*7430*/  LEA.HI.X.SX32 R3, R3, R5, 0x1, P0 ;  /* 0x0000000503037211 */ /* 0x000fe200000f0eff */
[----:B------:R-:W2:Y:S08]  /*7440*/  LD.E.128 R184, desc[UR6][R184.64+0x80] ;  /* 0x00008006b8b87980 */ /* 0x000eb0000c101d00 */
[----:B-1----:R1:W3:Y:S02]  /*7450*/  LD.E.128 R4, desc[UR6][R2.64+0x80] ;  /* 0x0000800602047980 */ /* 0x0022e4000c101d00 */
[----:B-1----:R-:W-:Y:S01]  /*7460*/  IMAD.MOV.U32 R3, RZ, RZ, RZ ;  /* 0x000000ffff037224 */ /* 0x002fe200078e00ff */
[----:B------:R-:W-:Y:S04]  /*7470*/  @P1 IADD3 R3, -R0, RZ, RZ ;  /* 0x000000ff00031210 */ /* 0x000fe80007ffe1ff */
        /* <DEDUP_REMOVED lines=55> */
.L_x_925:
[----:B------:R-:W-:Y:S05]  /*77f0*/  BSYNC B0 ;  /* 0x0000000000007941 */ /* 0x000fea0003800000 */
.L_x_924:
[----:B-----5:R2:W-:Y:S02]  /*7800*/  ST.E.128 desc[UR6][R126.64+0x80], R24 ;  /* 0x000080187e007985 */ /* 0x0205e4000c101d06 */
.L_x_923:
[----:B------:R-:W-:Y:S05]  /*7810*/  BSYNC B1 ;  /* 0x0000000000017941 */ /* 0x000fea0003800000 */
.L_x_922:
        /* <DEDUP_REMOVED lines=17> */
[----:B-----5:R-:W-:Y:S01]  /*7930*/  IMAD.U32 R31, R24, 0x10000, RZ ;  /* 0x00010000181f7824 */ /* 0x020fe200078e00ff */
        /* <DEDUP_REMOVED lines=74> */
.L_x_929:
[----:B------:R-:W-:Y:S05]  /*7de0*/  BSYNC B0 ;  /* 0x0000000000007941 */ /* 0x000fea0003800000 */
.L_x_928:
[----:B-----5:R2:W-:Y:S02]  /*7df0*/  ST.E.128 desc[UR6][R126.64+0x100], R24 ;  /* 0x000100187e007985 */ /* 0x0205e4000c101d06 */
.L_x_927:
[----:B------:R-:W-:Y:S05]  /*7e00*/  BSYNC B1 ;  /* 0x0000000000017941 */ /* 0x000fea0003800000 */
.L_x_926:
[----:B------:R-:W-:Y:S11]  /*7e10*/  ISETP.GE.AND P0, PT, R9, R164, PT ;  /* 0x000000a40900720c */ /* 0x000ff60003f06270 */
[----:B------:R-:W-:Y:S02]  /*7e20*/  @!UPT UIADD3 URZ, URZ, URZ, URZ ;  /* 0x0000003f3f3ff290 */ /* 0x000fe4000fffe03f */
        /* <DEDUP_REMOVED lines=89> */
.L_x_931:
[----:B------:R-:W-:Y:S05]  /*83c0*/  BSYNC B0 ;  /* 0x0000000000007941 */ /* 0x000fea0003800000 */
.L_x_930:
[----:B-----5:R2:W-:Y:S02]  /*83d0*/  ST.E.128 desc[UR6][R126.64+0x180], R24 ;  /* 0x000180187e007985 */ /* 0x0205e4000c101d06 */
.L_x_917:
[----:B------:R-:W-:Y:S05]  /*83e0*/  BSYNC B2 ;  /* 0x0000000000027941 */ /* 0x000fea0003800000 */
.L_x_916:
[C---:B------:R-:W-:Y:S01]  /*83f0*/  ISETP.GE.AND P0, PT, R66.reuse, R183, PT ;  /* 0x000000b74200720c */ /* 0x040fe20003f06270 */
[----:B------:R-:W-:Y:S03]  /*8400*/  BSSY B2, `(.L_x_932) ;  /* 0x0000186000027945 */ /* 0x000fe60003800000 */
[----:B------:R-:W-:Y:S11]  /*8410*/  ISETP.GE.AND P0, PT, R66, R182, !P0 ;  /* 0x000000b64200720c */ /* 0x000ff60004706270 */
[----:B------:R-:W-:Y:S02]  /*8420*/  @!UPT UIADD3 URZ, URZ, URZ, URZ ;  /* 0x0000003f3f3ff290 */ /* 0x000fe4000fffe03f */
[----:B------:R-:W-:Y:S05]  /*8430*/  @!P0 BRA `(.L_x_933) ;  /* 0x0000001800088947 */ /* 0x000fea0003800000 */
[----:B-----5:R-:W-:Y:S01]  /*8440*/  ISETP.GE.AND P0, PT, R14, R164, PT ;  /* 0x000000a40e00720c */ /* 0x020fe20003f06270 */
[----:B------:R-:W-:Y:S11]  /*8450*/  BSSY B1, `(.L_x_934) ;  /* 0x000005f000017945 */ /* 0x000ff60003800000 */
[----:B------:R-:W-:Y:S01]  /*8460*/  @!UPT UIADD3 URZ, URZ, URZ, URZ ;  /* 0x0000003f3f3ff290 */ /* 0x000fe2000fffe03f */
[----:B------:R-:W-:Y:S05]  /*8470*/  @P0 BRA `(.L_x_935) ;  /* 0x0000000400700947 */ /* 0x000fea0003800000 */
[----:B-1-34-:R-:W-:Y:S01]  /*8480*/  LEA R4, P0, R92, R121, 0x1 ;  /* 0x000000795c047211 */ /* 0x01afe200078008ff */
[----:B------:R-:W-:Y:S01]  /*8490*/  BSSY B0, `(.L_x_936) ;  /* 0x0000059000007945 */ /* 0x000fe20003800000 */
[----:B------:R-:W-:Y:S02]  /*84a0*/  ISETP.GE.AND P1, PT, R14, R17, PT ;  /* 0x000000110e00720c */ /* 0x000fe40003f26270 */
[----:B------:R-:W-:Y:S02]  /*84b0*/  LEA.HI.X R5, R92, R120, R91, 0x1, P0 ;  /* 0x000000785c057211 */ /* 0x000fe400000f0c5b */
[C---:B------:R-:W-:Y:S03]  /*84c0*/  LEA R190, P0, R233.reuse, R126, 0x1 ;  /* 0x0000007ee9be7211 */ /* 0x040fe600078008ff */
[----:B--2---:R1:W5:Y:S01]  /*84d0*/  LD.E.128 R24, desc[UR6][R4.64] ;  /* 0x0000000604187980 */ /* 0x004362000c101d00 */
[----:B------:R-:W-:Y:S05]  /*84e0*/  LEA.HI.X R191, R233, R127, R234, 0x1, P0 ;  /* 0x0000007fe9bf7211 */ /* 0x000fea00000f0cea */
[----:B------:R-:W-:Y:S05]  /*84f0*/  @P1 BRA `(.L_x_937) ;  /* 0x0000000400481947 */ /* 0x000fea0003800000 */
[----:B------:R-:W-:Y:S01]  /*8500*/  LEA.HI R0, R17, R17, RZ, 0x1 ;  /* 0x0000001111007211 */ /* 0x000fe200078f08ff */
[----:B------:R-:W-:Y:S01]  /*8510*/  IMAD.MOV.U32 R8, RZ, RZ, RZ ;  /* 0x000000ffff087224 */ /* 0x000fe200078e00ff */
[C---:B-----5:R-:W-:Y:S01]  /*8520*/  LOP3.LUT R31, R24.reuse, 0xffff0000, RZ, 0xc0, !PT ;  /* 0xffff0000181f7812 */ /* 0x060fe200078ec0ff */
[----:B------:R-:W-:Y:S01]  /*8530*/  IMAD.U32 R30, R24, 0x10000, RZ ;  /* 0x00010000181e7824 */ /* 0x000fe200078e00ff */
[----:B------:R-:W-:Y:S01]  /*8540*/  SHF.R.S32.HI R0, RZ, 0x1, R0 ;  /* 0x00000001ff007819 */ /* 0x000fe20000011400 */
[C---:B------:R-:W-:Y:S01]  /*8550*/  IMAD.U32 R32, R25.reuse, 0x10000, RZ ;  /* 0x0001000019207824 */ /* 0x040fe200078e00ff */
[----:B------:R-:W-:Y:S01]  /*8560*/  LOP3.LUT R33, R25, 0xffff0000, RZ, 0xc0, !PT ;  /* 0xffff000019217812 */ /* 0x000fe200078ec0ff */
[C---:B------:R-:W-:Y:S01]  /*8570*/  IMAD.U32 R36, R27.reuse, 0x10000, RZ ;  /* 0x000100001b247824 */ /* 0x040fe200078e00ff */
[----:B------:R-:W-:Y:S01]  /*8580*/  ISETP.GE.AND P1, PT, R14, R0, PT ;  /* 0x000000000e00720c */ /* 0x000fe20003f26270 */
[--C-:B------:R-:W-:Y:S01]  /*8590*/  IMAD.MOV.U32 R3, RZ, RZ, R0.reuse ;  /* 0x000000ffff037224 */ /* 0x100fe200078e0000 */
[C---:B------:R-:W-:Y:S02]  /*85a0*/  SHF.L.U32 R34, R26.reuse, 0x10, RZ ;  /* 0x000000101a227819 */ /* 0x040fe400000006ff */
[----:B------:R-:W-:Y:S02]  /*85b0*/  LOP3.LUT R35, R26, 0xffff0000, RZ, 0xc0, !PT ;  /* 0xffff00001a237812 */ /* 0x000fe400078ec0ff */
[----:B------:R-:W-:Y:S07]  /*85c0*/  LOP3.LUT R37, R27, 0xffff0000, RZ, 0xc0, !PT ;  /* 0xffff00001b257812 */ /* 0x000fee00078ec0ff */
[----:B------:R-:W-:Y:S01]  /*85d0*/  @P1 IADD3 R3, -R0, RZ, RZ ;  /* 0x000000ff00031210 */ /* 0x000fe20007ffe1ff */
[----:B------:R-:W-:Y:S03]  /*85e0*/  @P1 IMAD.MOV R8, RZ, RZ, -R0 ;  /* 0x000000ffff081224 */ /* 0x000fe600078e0a00 */
[----:B------:R-:W-:Y:S02]  /*85f0*/  LEA R2, P0, R3, R4, 0x1 ;  /* 0x0000000403027211 */ /* 0x000fe400078008ff */
[----:B------:R-:W-:Y:S02]  /*8600*/  IADD3 R22, P2, R157, R8, RZ ;  /* 0x000000089d167210 */ /* 0x000fe40007f5e0ff */
[----:B------:R-:W-:Y:S02]  /*8610*/  LEA.HI.X.SX32 R3, R3, R5, 0x1, P0 ;  /* 0x0000000503037211 */ /* 0x000fe400000f0eff */
[----:B------:R-:W-:Y:S02]  /*8620*/  LEA.HI.X.SX32 R8, R8, R141, 0x1, P2 ;  /* 0x0000008d08087211 */ /* 0x000fe400010f0eff */
[C---:B------:R-:W-:Y:S01]  /*8630*/  LEA R184, P0, R22.reuse, R123, 0x1 ;  /* 0x0000007b16b87211 */ /* 0x040fe200078008ff */
[----:B-1----:R1:W2:Y:S03]  /*8640*/  LD.E.128 R4, desc[UR6][R2.64] ;  /* 0x0000000602047980 */ /* 0x0022a6000c101d00 */
[----:B------:R-:W-:Y:S06]  /*8650*/  LEA.HI.X R185, R22, R122, R8, 0x1, P0 ;  /* 0x0000007a16b97211 */ /* 0x000fec00000f0c08 */
[----:B------:R-:W3:Y:S01]  /*8660*/  LD.E.128 R184, desc[UR6][R184.64] ;  /* 0x00000006b8b87980 */ /* 0x000ee2000c101d00 */
[----:B-1----:R-:W-:Y:S01]  /*8670*/  IMAD.MOV.U32 R2, RZ, RZ, RZ ;  /* 0x000000ffff027224 */ /* 0x002fe200078e00ff */
[----:B------:R-:W-:Y:S04]  /*8680*/  @P1 IADD3 R2, -R0, RZ, RZ ;  /* 0x000000ff00021210 */ /* 0x000fe80007ffe1ff */
[----:B------:R-:W-:Y:S04]  /*8690*/  IADD3 R3, P0, R157, R2, RZ ;  /* 0x000000029d037210 */ /* 0x000fe80007f1e0ff */
[----:B------:R-:W-:Y:S02]  /*86a0*/  LEA.HI.X.SX32 R0, R2, R141, 0x1, P0 ;  /* 0x0000008d02007211 */ /* 0x000fe400000f0eff */
[C---:B------:R-:W-:Y:S04]  /*86b0*/  LEA R2, P0, R3.reuse, R125, 0x1 ;  /* 0x0000007d03027211 */ /* 0x040fe800078008ff */
[----:B------:R-:W-:Y:S05]  /*86c0*/  LEA.HI.X R3, R3, R124, R0, 0x1, P0 ;  /* 0x0000007c03037211 */ /* 0x000fea00000f0c00 */
[----:B------:R1:W4:Y:S01]  /*86d0*/  LD.E.128 R44, desc[UR6][R2.64] ;  /* 0x00000006022c7980 */ /* 0x000322000c101d00 */
[C---:B--2---:R-:W-:Y:S01]  /*86e0*/  LOP3.LUT R23, R7.reuse, 0xffff0000, RZ, 0xc0, !PT ;  /* 0xffff000007177812 */ /* 0x044fe200078ec0ff */
[----:B------:R-:W-:Y:S01]  /*86f0*/  IMAD.U32 R8, R7, 0x10000, RZ ;  /* 0x0001000007087824 */ /* 0x000fe200078e00ff */
[C---:B-1----:R-:W-:Y:S01]  /*8700*/  LOP3.LUT R2, R4.reuse, 0xffff0000, RZ, 0xc0, !PT ;  /* 0xffff000004027812 */ /* 0x042fe200078ec0ff */
[----:B------:R-:W-:Y:S01]  /*8710*/  IMAD.U32 R0, R4, 0x10000, RZ ;  /* 0x0001000004007824 */ /* 0x000fe200078e00ff */
[C---:B------:R-:W-:Y:S02]  /*8720*/  SHF.L.U32 R3, R5.reuse, 0x10, RZ ;  /* 0x0000001005037819 */ /* 0x040fe400000006ff */
[----:B------:R-:W-:Y:S01]  /*8730*/  LOP3.LUT R4, R5, 0xffff0000, RZ, 0xc0, !PT ;  /* 0xffff000005047812 */ /* 0x000fe200078ec0ff */
[C---:B------:R-:W-:Y:S01]  /*8740*/  IMAD.U32 R5, R6.reuse, 0x10000, RZ ;  /* 0x0001000006057824 */ /* 0x040fe200078e00ff */
[----:B------:R-:W-:Y:S01]  /*8750*/  LOP3.LUT R6, R6, 0xffff0000, RZ, 0xc0, !PT ;  /* 0xffff000006067812 */ /* 0x000fe200078ec0ff */
[----:B---3--:R-:W-:Y:S01]  /*8760*/  IMAD.U32 R25, R186, 0x10000, RZ ;  /* 0x00010000ba197824 */ /* 0x008fe200078e00ff */
[----:B------:R-:W-:Y:S01]  /*8770*/  SHF.L.U32 R7, R187, 0x10, RZ ;  /* 0x00000010bb077819 */ /* 0x000fe200000006ff */
[----:B------:R-:W-:Y:S01]  /*8780*/  IMAD.U32 R27, R185, 0x10000, RZ ;  /* 0x00010000b91b7824 */ /* 0x000fe200078e00ff */
[----:B------:R-:W-:Y:S01]  /*8790*/  LOP3.LUT R22, R187, 0xffff0000, RZ, 0xc0, !PT ;  /* 0xffff0000bb167812 */ /* 0x000fe200078ec0ff */
[----:B------:R-:W-:Y:S01]  /*87a0*/  @!P1 FADD.FTZ R25, -R25, -RZ ;  /* 0x800000ff19199221 */ /* 0x000fe20000010100 */
[----:B------:R-:W-:Y:S01]  /*87b0*/  SHF.L.U32 R29, R184, 0x10, RZ ;  /* 0x00000010b81d7819 */ /* 0x000fe200000006ff */
[----:B------:R-:W-:Y:S01]  /*87c0*/  @!P1 FADD.FTZ R7, -R7, -RZ ;  /* 0x800000ff07079221 */ /* 0x000fe20000010100 */
[----:B------:R-:W-:Y:S01]  /*87d0*/  LOP3.LUT R24, R186, 0xffff0000, RZ, 0xc0, !PT ;  /* 0xffff0000ba187812 */ /* 0x000fe200078ec0ff */
[----:B------:R-:W-:Y:S01]  /*87e0*/  @!P1 FADD.FTZ R22, -R22, -RZ ;  /* 0x800000ff16169221 */ /* 0x000fe20000010100 */
[----:B------:R-:W-:Y:S01]  /*87f0*/  LOP3.LUT R28, R184, 0xffff0000, RZ, 0xc0, !PT ;  /* 0xffff0000b81c7812 */ /* 0x000fe200078ec0ff */
[----:B------:R-:W-:Y:S01]  /*8800*/  @!P1 FADD.FTZ R29, -R29, -RZ ;  /* 0x800000ff1d1d9221 */ /* 0x000fe20000010100 */
[----:B------:R-:W-:Y:S01]  /*8810*/  LOP3.LUT R26, R185, 0xffff0000, RZ, 0xc0, !PT ;  /* 0xffff0000b91a7812 */ /* 0x000fe200078ec0ff */
[----:B------:R-:W-:Y:S01]  /*8820*/  @!P1 FADD.FTZ R24, -R24, -RZ ;  /* 0x800000ff18189221 */ /* 0x000fe20000010100 */
[----:B------:R-:W-:Y:S01]  /*8830*/  @!P1 FADD.FTZ R27, -R27, -RZ ;  /* 0x800000ff1b1b9221 */ /* 0x000fe20000010100 */
[----:B------:R-:W-:Y:S01]  /*8840*/  @!P1 FADD.FTZ R28, -R28, -RZ ;  /* 0x800000ff1c1c9221 */ /* 0x000fe20000010100 */
[----:B------:R-:W-:Y:S01]  /*8850*/  FMUL.FTZ R7, R8, R7 ;  /* 0x0000000708077220 */ /* 0x000fe20000410000 */
        /* <DEDUP_REMOVED lines=11> */
[----:B------:R-:W-:Y:S01]  /*8910*/  IMAD.U32 R26, R46, 0x10000, RZ ;  /* 0x000100002e1a7824 */ /* 0x000fe200078e00ff */
[----:B------:R-:W-:Y:S01]  /*8920*/  LOP3.LUT R25, R45, 0xffff0000, RZ, 0xc0, !PT ;  /* 0xffff00002d197812 */ /* 0x000fe200078ec0ff */
[----:B------:R-:W-:Y:S01]  /*8930*/  FFMA.FTZ R0, R30, R22, R0 ;  /* 0x000000161e007223 */ /* 0x000fe20000010000 */
[----:B------:R-:W-:Y:S01]  /*8940*/  LOP3.LUT R27, R46, 0xffff0000, RZ, 0xc0, !PT ;  /* 0xffff00002e1b7812 */ /* 0x000fe200078ec0ff */
[----:B------:R-:W-:Y:S01]  /*8950*/  FFMA.FTZ R2, R31, R23, R2 ;  /* 0x000000171f027223 */ /* 0x000fe20000010002 */
[C---:B------:R-:W-:Y:S01]  /*8960*/  SHF.L.U32 R28, R47.reuse, 0x10, RZ ;  /* 0x000000102f1c7819 */ /* 0x040fe200000006ff */
        /* <DEDUP_REMOVED lines=11> */
.L_x_937:
[----:B------:R-:W-:Y:S05]  /*8a20*/  BSYNC B0 ;  /* 0x0000000000007941 */ /* 0x000fea0003800000 */
.L_x_936:
[----:B-----5:R2:W-:Y:S02]  /*8a30*/  ST.E.128 desc[UR6][R190.64], R24 ;  /* 0x00000018be007985 */ /* 0x0205e4000c101d06 */
.L_x_935:
[----:B------:R-:W-:Y:S05]  /*8a40*/  BSYNC B1 ;  /* 0x0000000000017941 */ /* 0x000fea0003800000 */
.L_x_934:
[----:B------:R-:W-:Y:S01]  /*8a50*/  ISETP.GE.AND P0, PT, R11, R164, PT ;  /* 0x000000a40b00720c */ /* 0x000fe20003f06270 */
[----:B------:R-:W-:Y:S11]  /*8a60*/  BSSY B1, `(.L_x_938) ;  /* 0x000005f000017945 */ /* 0x000ff60003800000 */
[----:B------:R-:W-:Y:S01]  /*8a70*/  @!UPT UIADD3 URZ, URZ, URZ, URZ ;  /* 0x0000003f3f3ff290 */ /* 0x000fe2000fffe03f */
[----:B------:R-:W-:Y:S05]  /*8a80*/  @P0 BRA `(.L_x_939) ;  /* 0x0000000400700947 */ /* 0x000fea0003800000 */
[C---:B-1-34-:R-:W-:Y:S01]  /*8a90*/  LEA R4, P0, R94.reuse, R121, 0x1 ;  /* 0x000000795e047211 */ /* 0x05afe200078008ff */
[----:B------:R-:W-:Y:S01]  /*8aa0*/  BSSY B0, `(.L_x_940) ;  /* 0x0000059000007945 */ /* 0x000fe20003800000 */
[----:B------:R-:W-:Y:S02]  /*8ab0*/  ISETP.GE.AND P1, PT, R11, R17, PT ;  /* 0x000000110b00720c */ /* 0x000fe40003f26270 */
[----:B------:R-:W-:Y:S02]  /*8ac0*/  LEA.HI.X R5, R94, R120, R93, 0x1, P0 ;  /* 0x000000785e057211 */ /* 0x000fe400000f0c5d */
[C---:B--2---:R-:W-:Y:S03]  /*8ad0*/  LEA R190, P0, R87.reuse, R126, 0x1 ;  /* 0x0000007e57be7211 */ /* 0x044fe600078008ff */
[----:B------:R1:W5:Y:S01]  /*8ae0*/  LD.E.128 R24, desc[UR6][R4.64] ;  /* 0x0000000604187980 */ /* 0x000362000c101d00 */
        /* <DEDUP_REMOVED lines=9> */
[----:B------:R-:W-:Y:S01]  /*8b80*/  IMAD.U32 R36, R27, 0x10000, RZ ;  /* 0x000100001b247824 */ /* 0x000fe200078e00ff */
        /* <DEDUP_REMOVED lines=74> */
.L_x_941:
[----:B------:R-:W-:Y:S05]  /*9030*/  BSYNC B0 ;  /* 0x0000000000007941 */ /* 0x000fea0003800000 */
.L_x_940:
[----:B-----5:R2:W-:Y:S02]  /*9040*/  ST.E.128 desc[UR6][R190.64], R24 ;  /* 0x00000018be007985 */ /* 0x0205e4000c101d06 */
.L_x_939:
[----:B------:R-:W-:Y:S05]  /*9050*/  BSYNC B1 ;  /* 0x0000000000017941 */ /* 0x000fea0003800000 */
.L_x_938:
[----:B------:R-:W-:Y:S01]  /*9060*/  ISETP.GE.AND P0, PT, R10, R164, PT ;  /* 0x000000a40a00720c */ /* 0x000fe20003f06270 */
[----:B------:R-:W-:Y:S11]  /*9070*/  BSSY B1, `(.L_x_942) ;  /* 0x000005f000017945 */ /* 0x000ff60003800000 */
[----:B------:R-:W-:Y:S01]  /*9080*/  @!UPT UIADD3 URZ, URZ, URZ, URZ ;  /* 0x0000003f3f3ff290 */ /* 0x000fe2000fffe03f */
[----:B------:R-:W-:Y:S05]  /*9090*/  @P0 BRA `(.L_x_943) ;  /* 0x0000000400700947 */ /* 0x000fea0003800000 */
[----:B-1-34-:R-:W-:Y:S01]  /*90a0*/  LEA R4, P0, R98, R121, 0x1 ;  /* 0x0000007962047211 */ /* 0x01afe200078008ff */
        /* <DEDUP_REMOVED lines=89> */
.L_x_945:
[----:B------:R-:W-:Y:S05]  /*9640*/  BSYNC B0 ;  /* 0x0000000000007941 */ /* 0x000fea0003800000 */
.L_x_944:
[----:B-----5:R2:W-:Y:S02]  /*9650*/  ST.E.128 desc[UR6][R190.64], R24 ;  /* 0x00000018be007985 */ /* 0x0205e4000c101d06 */
.L_x_943:
[----:B------:R-:W-:Y:S05]  /*9660*/  BSYNC B1 ;  /* 0x0000000000017941 */ /* 0x000fea0003800000 */
.L_x_942:
[----:B------:R-:W-:Y:S11]  /*9670*/  ISETP.GE.AND P0, PT, R9, R164, PT ;  /* 0x000000a40900720c */ /* 0x000ff60003f06270 */
[----:B------:R-:W-:Y:S02]  /*9680*/  @!UPT UIADD3 URZ, URZ, URZ, URZ ;  /* 0x0000003f3f3ff290 */ /* 0x000fe4000fffe03f */
        /* <DEDUP_REMOVED lines=91> */
.L_x_947:
[----:B------:R-:W-:Y:S05]  /*9c40*/  BSYNC B0 ;  /* 0x0000000000007941 */ /* 0x000fea0003800000 */
.L_x_946:
[----:B-----5:R2:W-:Y:S02]  /*9c50*/  ST.E.128 desc[UR6][R190.64], R24 ;  /* 0x00000018be007985 */ /* 0x0205e4000c101d06 */
.L_x_933:
[----:B------:R-:W-:Y:S05]  /*9c60*/  BSYNC B2 ;  /* 0x0000000000027941 */ /* 0x000fea0003800000 */
.L_x_932:
        /* <DEDUP_REMOVED lines=32> */
[C---:B------:R-:W-:Y:S02]  /*9e70*/  LEA R2, P0, R3.reuse, R4, 0x1 ;  /* 0x0000000403027211 */ /* 0x040fe400078008ff */
        /* <DEDUP_REMOVED lines=66> */
.L_x_953:
[----:B------:R-:W-:Y:S05]  /*a2a0*/  BSYNC B0 ;  /* 0x0000000000007941 */ /* 0x000fea0003800000 */
.L_x_952:
[----:B-----5:R2:W-:Y:S02]  /*a2b0*/  ST.E.128 desc[UR6][R190.64], R24 ;  /* 0x00000018be007985 */ /* 0x0205e4000c101d06 */
.L_x_951:
[----:B------:R-:W-:Y:S05]  /*a2c0*/  BSYNC B1 ;  /* 0x0000000000017941 */ /* 0x000fea0003800000 */
.L_x_950:
        /* <DEDUP_REMOVED lines=94> */
.L_x_957:
[----:B------:R-:W-:Y:S05]  /*a8b0*/  BSYNC B0 ;  /* 0x0000000000007941 */ /* 0x000fea0003800000 */
.L_x_956:
[----:B-----5:R2:W-:Y:S02]  /*a8c0*/  ST.E.128 desc[UR6][R190.64], R24 ;  /* 0x00000018be007985 */ /* 0x0205e4000c101d06 */
.L_x_955:
[----:B------:R-:W-:Y:S05]  /*a8d0*/  BSYNC B1 ;  /* 0x0000000000017941 */ /* 0x000fea0003800000 */
.L_x_954:
        /* <DEDUP_REMOVED lines=94> */
.L_x_961:
[----:B------:R-:W-:Y:S05]  /*aec0*/  BSYNC B0 ;  /* 0x0000000000007941 */ /* 0x000fea0003800000 */
.L_x_960:
[----:B-----5:R2:W-:Y:S02]  /*aed0*/  ST.E.128 desc[UR6][R190.64], R24 ;  /* 0x00000018be007985 */ /* 0x0205e4000c101d06 */
.L_x_959:
[----:B------:R-:W-:Y:S05]  /*aee0*/  BSYNC B1 ;  /* 0x0000000000017941 */ /* 0x000fea0003800000 */
.L_x_958:
        /* <DEDUP_REMOVED lines=93> */
.L_x_963:
[----:B------:R-:W-:Y:S05]  /*b4c0*/  BSYNC B0 ;  /* 0x0000000000007941 */ /* 0x000fea0003800000 */
.L_x_962:
[----:B-----5:R2:W-:Y:S02]  /*b4d0*/  ST.E.128 desc[UR6][R190.64], R24 ;  /* 0x00000018be007985 */ /* 0x0205e4000c101d06 */
.L_x_949:
[----:B------:R-:W-:Y:S05]  /*b4e0*/  BSYNC B2 ;  /* 0x0000000000027941 */ /* 0x000fea0003800000 */
.L_x_948:
        /* <DEDUP_REMOVED lines=9> */
[----:B------:R-:W-:Y:S01]  /*b580*/  IMAD R0, R181, 0x60, RZ ;  /* 0x00000060b5007824 */ /* 0x000fe200078e02ff */
[----:B-1-34-:R-:W-:Y:S01]  /*b590*/  MOV R4, R121 ;  /* 0x0000007900047202 */ /* 0x01afe20000000f00 */
[----:B------:R-:W-:Y:S01]  /*b5a0*/  IMAD.WIDE.U32 R182, R50, 0x60, R126 ;  /* 0x0000006032b67825 */ /* 0x000fe200078e007e */
[----:B------:R-:W-:Y:S01]  /*b5b0*/  MOV R5, R120 ;  /* 0x0000007800057202 */ /* 0x000fe20000000f00 */
[----:B------:R-:W-:Y:S01]  /*b5c0*/  BSSY B0, `(.L_x_968) ;  /* 0x000005a000007945 */ /* 0x000fe20003800000 */
[----:B------:R-:W-:Y:S01]  /*b5d0*/  ISETP.GE.AND P0, PT, R14, R17, PT ;  /* 0x000000110e00720c */ /* 0x000fe20003f06270 */
[----:B------:R-:W-:Y:S05]  /*b5e0*/  IMAD.WIDE.U32 R4, R180, 0x60, R4 ;  /* 0x00000060b4047825 */ /* 0x000fea00078e0004 */
[----:B------:R-:W-:Y:S01]  /*b5f0*/  IADD3 R5, R5, R0, RZ ;  /* 0x0000000005057210 */ /* 0x000fe20007ffe0ff */
[----:B------:R-:W-:Y:S04]  /*b600*/  IMAD R0, R51, 0x60, RZ ;  /* 0x0000006033007824 */ /* 0x000fe800078e02ff */
[----:B--2---:R1:W5:Y:S01]  /*b610*/  LD.E.128 R24, desc[UR6][R4.64] ;  /* 0x0000000604187980 */ /* 0x004362000c101d00 */
[----:B------:R-:W-:Y:S01]  /*b620*/  IADD3 R183, R183, R0, RZ ;  /* 0x00000000b7b77210 */ /* 0x000fe20007ffe0ff */
[----:B------:R-:W-:Y:S06]  /*b630*/  @P0 BRA `(.L_x_969) ;  /* 0x0000000400480947 */ /* 0x000fec0003800000 */
        /* <DEDUP_REMOVED lines=82> */
.L_x_969:
[----:B------:R-:W-:Y:S05]  /*bb60*/  BSYNC B0 ;  /* 0x0000000000007941 */ /* 0x000fea0003800000 */
.L_x_968:
[----:B-----5:R2:W-:Y:S02]  /*bb70*/  ST.E.128 desc[UR6][R182.64], R24 ;  /* 0x00000018b6007985 */ /* 0x0205e4000c101d06 */
.L_x_967:
[----:B------:R-:W-:Y:S05]  /*bb80*/  BSYNC B1 ;  /* 0x0000000000017941 */ /* 0x000fea0003800000 */
.L_x_966:
        /* <DEDUP_REMOVED lines=94> */
.L_x_973:
[----:B------:R-:W-:Y:S05]  /*c170*/  BSYNC B0 ;  /* 0x0000000000007941 */ /* 0x000fea0003800000 */
.L_x_972:
[----:B-----5:R2:W-:Y:S02]  /*c180*/  ST.E.128 desc[UR6][R182.64], R24 ;  /* 0x00000018b6007985 */ /* 0x0205e4000c101d06 */
.L_x_971:
[----:B------:R-:W-:Y:S05]  /*c190*/  BSYNC B1 ;  /* 0x0000000000017941 */ /* 0x000fea0003800000 */
.L_x_970:
        /* <DEDUP_REMOVED lines=94> */
.L_x_977:
[----:B------:R-:W-:Y:S05]  /*c780*/  BSYNC B0 ;  /* 0x0000000000007941 */ /* 0x000fea0003800000 */
.L_x_976:
[----:B-----5:R2:W-:Y:S02]  /*c790*/  ST.E.128 desc[UR6][R182.64], R24 ;  /* 0x00000018b6007985 */ /* 0x0205e4000c101d06 */
.L_x_975:
[----:B------:R-:W-:Y:S05]  /*c7a0*/  BSYNC B1 ;  /* 0x0000000000017941 */ /* 0x000fea0003800000 */
.L_x_974:
        /* <DEDUP_REMOVED lines=21> */
[----:B------:R-:W-:Y:S02]  /*c900*/  LOP3.LUT R32, R25, 0xffff0000, RZ, 0xc0, !PT ;  /* 0xffff000019207812 */ /* 0x000fe400078ec0ff */
[C---:B------:R-:W-:Y:S02]  /*c910*/  SHF.L.U32 R33, R26.reuse, 0x10, RZ ;  /* 0x000000101a217819 */ /* 0x040fe400000006ff */
        /* <DEDUP_REMOVED lines=70> */
.L_x_979:
[----:B------:R-:W-:Y:S05]  /*cd80*/  BSYNC B0 ;  /* 0x0000000000007941 */ /* 0x000fea0003800000 */
.L_x_978:
[----:B-----5:R2:W-:Y:S02]  /*cd90*/  ST.E.128 desc[UR6][R182.64], R24 ;  /* 0x00000018b6007985 */ /* 0x0205e4000c101d06 */
.L_x_965:
[----:B------:R-:W-:Y:S05]  /*cda0*/  BSYNC B2 ;  /* 0x0000000000027941 */ /* 0x000fea0003800000 */
.L_x_964:
[----:B-1-34-:R-:W-:Y:S01]  /*cdb0*/  MOV R5, R124 ;  /* 0x0000007c00057202 */ /* 0x01afe20000000f00 */
[----:B------:R-:W3:Y:S01]  /*cdc0*/  LD.E R0, desc[UR6][R18.64+0xd0] ;  /* 0x0000d00612007980 */ /* 0x000ee2000c101900 */
[----:B------:R-:W-:Y:S01]  /*cdd0*/  MOV R3, R122 ;  /* 0x0000007a00037202 */ /* 0x000fe20000000f00 */
[----:B------:R-:W-:Y:S02]  /*cde0*/  IMAD.MOV.U32 R4, RZ, RZ, R125 ;  /* 0x000000ffff047224 */ /* 0x000fe400078e007d */
[----:B------:R-:W-:Y:S02]  /*cdf0*/  IMAD.MOV.U32 R2, RZ, RZ, R123 ;  /* 0x000000ffff027224 */ /* 0x000fe400078e007b */
[----:B---3--:R-:W-:Y:S05]  /*ce00*/  IMAD.U32 R0, R0, -0x20, RZ ;  /* 0xffffffe000007824 */ /* 0x008fea00078e00ff */
[C---:B------:R-:W-:Y:S02]  /*ce10*/  LEA R125, P1, R0.reuse, R4, 0x1 ;  /* 0x00000004007d7211 */ /* 0x040fe400078208ff */
[C---:B------:R-:W-:Y:S02]  /*ce20*/  LEA R123, P0, R0.reuse, R2, 0x1 ;  /* 0x00000002007b7211 */ /* 0x040fe400078008ff */
[C---:B------:R-:W-:Y:S02]  /*ce30*/  LEA.HI.X.SX32 R124, R0.reuse, R5, 0x1, P1 ;  /* 0x00000005007c7211 */ /* 0x040fe400008f0eff */
[----:B------:R-:W-:Y:S01]  /*ce40*/  LEA.HI.X.SX32 R122, R0, R3, 0x1, P0 ;  /* 0x00000003007a7211 */ /* 0x000fe200000f0eff */
[----:B------:R-:W-:Y:S05]  /*ce50*/  BRA `(.L_x_915) ;  /* 0x0000000400f47947 */ /* 0x000fea0003800000 */
.L_x_881:
[-C--:B------:R-:W-:Y:S01]  /*ce60*/  ISETP.GE.AND P2, PT, R66, R183.reuse, PT ;  /* 0x000000b74200720c */ /* 0x080fe20003f46270 */
[----:B------:R-:W-:Y:S01]  /*ce70*/  BSSY B0, `(.L_x_980) ;  /* 0x000001c000007945 */ /* 0x000fe20003800000 */
[CC--:B------:R-:W-:Y:S02]  /*ce80*/  ISETP.GE.AND P1, PT, R65.reuse, R183.reuse, PT ;  /* 0x000000b74100720c */ /* 0x0c0fe40003f26270 */
[----:B------:R-:W-:Y:S02]  /*ce90*/  ISETP.GE.AND P0, PT, R64, R183, PT ;  /* 0x000000b74000720c */ /* 0x000fe40003f06270 */
[-C--:B------:R-:W-:Y:S02]  /*cea0*/  ISETP.GE.AND P2, PT, R66, R182.reuse, !P2 ;  /* 0x000000b64200720c */ /* 0x080fe40005746270 */
[-C--:B------:R-:W-:Y:S02]  /*ceb0*/  ISETP.GE.AND P1, PT, R65, R182.reuse, !P1 ;  /* 0x000000b64100720c */ /* 0x080fe40004f26270 */
[----:B------:R-:W-:Y:S01]  /*cec0*/  ISETP.GE.AND P0, PT, R64, R182, !P0 ;  /* 0x000000b64000720c */ /* 0x000fe20004706270 */
[----:B------:R-:W-:Y:S01]  /*ced0*/  @!UPT UIADD3 URZ, URZ, URZ, URZ ;  /* 0x0000003f3f3ff290 */ /* 0x000fe2000fffe03f */
[----:B------:R-:W-:Y:S11]  /*cee0*/  @!P3 BRA `(.L_x_981) ;  /* 0x000000000050b947 */ /* 0x000ff60003800000 */
[----:B------:R-:W-:Y:S02]  /*cef0*/  ISETP.NE.AND P4, PT, R156, RZ, PT ;  /* 0x000000ff9c00720c */ /* 0x000fe40003f85270 */
[----:B------:R-:W-:Y:S11]  /*cf00*/  ISETP.NE.AND P3, PT, R155, RZ, PT ;  /* 0x000000ff9b00720c */ /* 0x000ff60003f65270 */
[--C-:B------:R-:W-:Y:S02]  /*cf10*/  @P4 IMAD.MOV.U32 R2, RZ, RZ, R121.reuse ;  /* 0x000000ffff024224 */ /* 0x100fe400078e0079 */
[--C-:B------:R-:W-:Y:S05]  /*cf20*/  @P4 IMAD.MOV.U32 R3, RZ, RZ, R120.reuse ;  /* 0x000000ffff034224 */ /* 0x100fea00078e0078 */
[----:B-1-34-:R1:W2:Y:S02]  /*cf30*/  @P4 LD.E.128 R4, desc[UR6][R2.64] ;  /* 0x0000000602044980 */ /* 0x01a2a4000c101d00 */
[----:B-1----:R-:W-:Y:S01]  /*cf40*/  @P3 MOV R2, R121 ;  /* 0x0000007900023202 */ /* 0x002fe20000000f00 */
[----:B------:R-:W-:Y:S01]  /*cf50*/  @P3 IMAD.MOV.U32 R3, RZ, RZ, R120 ;  /* 0x000000ffff033224 */ /* 0x000fe200078e0078 */
[----:B--2---:R1:W-:Y:S01]  /*cf60*/  @P4 ST.E.128 desc[UR6][R126.64], R4 ;  /* 0x000000047e004985 */ /* 0x0043e2000c101d06 */
[----:B------:R-:W-:Y:S03]  /*cf70*/  ISETP.NE.AND P4, PT, R154, RZ, PT ;  /* 0x000000ff9a00720c */ /* 0x000fe60003f85270 */
[----:B-1----:R1:W2:Y:S10]  /*cf80*/  @P3 LD.E.128 R4, desc[UR6][R2.64+0x80] ;  /* 0x0000800602043980 */ /* 0x0022b4000c101d00 */
[--C-:B-1----:R-:W-:Y:S01]  /*cf90*/  @P4 IMAD.MOV.U32 R2, RZ, RZ, R121.reuse ;  /* 0x000000ffff024224 */ /* 0x102fe200078e0079 */
[-C--:B------:R-:W-:Y:S01]  /*cfa0*/  @P4 MOV R3, R120.reuse ;  /* 0x0000007800034202 */ /* 0x080fe20000000f00 */
[----:B--2---:R1:W-:Y:S01]  /*cfb0*/  @P3 ST.E.128 desc[UR6][R126.64+0x80], R4 ;  /* 0x000080047e003985 */ /* 0x0043e2000c101d06 */
[----:B------:R-:W-:Y:S03]  /*cfc0*/  ISETP.NE.AND P3, PT, R153, RZ, PT ;  /* 0x000000ff9900720c */ /* 0x000fe60003f65270 */
[----:B-1----:R1:W2:Y:S10]  /*cfd0*/  @P4 LD.E.128 R4, desc[UR6][R2.64+0x100] ;  /* 0x0001000602044980 */ /* 0x0022b4000c101d00 */
[----:B-1----:R-:W-:Y:S01]  /*cfe0*/  @P3 IMAD.MOV.U32 R2, RZ, RZ, R121 ;  /* 0x000000ffff023224 */ /* 0x002fe200078e0079 */
[----:B------:R-:W-:Y:S01]  /*cff0*/  @P3 MOV R3, R120 ;  /* 0x0000007800033202 */ /* 0x000fe20000000f00 */
[----:B--2---:R1:W-:Y:S04]  /*d000*/  @P4 ST.E.128 desc[UR6][R126.64+0x100], R4 ;  /* 0x000100047e004985 */ /* 0x0043e8000c101d06 */
[----:B-1----:R-:W2:Y:S04]  /*d010*/  @P3 LD.E.128 R4, desc[UR6][R2.64+0x180] ;  /* 0x0001800602043980 */ /* 0x002ea8000c101d00 */
[----:B--2---:R2:W-:Y:S02]  /*d020*/  @P3 ST.E.128 desc[UR6][R126.64+0x180], R4 ;  /* 0x000180047e003985 */ /* 0x0045e4000c101d06 */
.L_x_981:
[----:B------:R-:W-:Y:S05]  /*d030*/  BSYNC B0 ;  /* 0x0000000000007941 */ /* 0x000fea0003800000 */
.L_x_980:
[----:B------:R-:W-:Y:S04]  /*d040*/  BSSY B0, `(.L_x_982) ;  /* 0x000001e000007945 */ /* 0x000fe80003800000 */
[----:B------:R-:W-:Y:S05]  /*d050*/  @!P2 BRA `(.L_x_983) ;  /* 0x000000000070a947 */ /* 0x000fea0003800000 */
[----:B------:R-:W-:Y:S02]  /*d060*/  ISETP.NE.AND P5, PT, R156, RZ, PT ;  /* 0x000000ff9c00720c */ /* 0x000fe40003fa5270 */
[----:B------:R-:W-:Y:S11]  /*d070*/  ISETP.NE.AND P4, PT, R155, RZ, PT ;  /* 0x000000ff9b00720c */ /* 0x000ff60003f85270 */
[C---:B-1234-:R-:W-:Y:S02]  /*d080*/  @P5 LEA R4, P2, R92.reuse, R121, 0x1 ;  /* 0x000000795c045211 */ /* 0x05efe400078408ff */
[C---:B------:R-:W-:Y:S02]  /*d090*/  @P5 LEA R22, P3, R233.reuse, R126, 0x1 ;  /* 0x0000007ee9165211 */ /* 0x040fe400078608ff */
[-C--:B------:R-:W-:Y:S02]  /*d0a0*/  @P5 LEA.HI.X R5, R92, R120.reuse, R91, 0x1, P2 ;  /* 0x000000785c055211 */ /* 0x080fe400010f0c5b */
[----:B------:R-:W-:Y:S02]  /*d0b0*/  @P5 LEA.HI.X R23, R233, R127, R234, 0x1, P3 ;  /* 0x0000007fe9175211 */ /* 0x000fe400018f0cea */
[C---:B------:R-:W-:Y:S02]  /*d0c0*/  @P4 LEA R2, P2, R94.reuse, R121, 0x1 ;  /* 0x000000795e024211 */ /* 0x040fe400078408ff */
[----:B------:R-:W2:Y:S02]  /*d0d0*/  @P5 LD.E.128 R4, desc[UR6][R4.64] ;  /* 0x0000000604045980 */ /* 0x000ea4000c101d00 */
[----:B------:R-:W-:Y:S02]  /*d0e0*/  @P4 LEA.HI.X R3, R94, R120, R93, 0x1, P2 ;  /* 0x000000785e034211 */ /* 0x000fe400010f0c5d */
[----:B--2---:R1:W-:Y:S01]  /*d0f0*/  @P5 ST.E.128 desc[UR6][R22.64], R4 ;  /* 0x0000000416005985 */ /* 0x0043e2000c101d06 */
[----:B------:R-:W-:Y:S03]  /*d100*/  ISETP.NE.AND P5, PT, R154, RZ, PT ;  /* 0x000000ff9a00720c */ /* 0x000fe60003fa5270 */
[----:B-1----:R1:W2:Y:S01]  /*d110*/  @P4 LD.E.128 R4, desc[UR6][R2.64] ;  /* 0x0000000602044980 */ /* 0x0022a2000c101d00 */
[C---:B------:R-:W-:Y:S04]  /*d120*/  @P4 LEA R22, P3, R87.reuse, R126, 0x1 ;  /* 0x0000007e57164211 */ /* 0x040fe800078608ff */
[----:B------:R-:W-:Y:S02]  /*d130*/  @P4 LEA.HI.X R23, R87, R127, R86, 0x1, P3 ;  /* 0x0000007f57174211 */ /* 0x000fe400018f0c56 */
[----:B------:R-:W-:Y:S03]  /*d140*/  ISETP.NE.AND P3, PT, R153, RZ, PT ;  /* 0x000000ff9900720c */ /* 0x000fe60003f65270 */
[C---:B-1----:R-:W-:Y:S04]  /*d150*/  @P5 LEA R2, P2, R98.reuse, R121, 0x1 ;  /* 0x0000007962025211 */ /* 0x042fe800078408ff */
[----:B------:R-:W-:Y:S01]  /*d160*/  @P5 LEA.HI.X R3, R98, R120, R97, 0x1, P2 ;  /* 0x0000007862035211 */ /* 0x000fe200010f0c61 */
[----:B--2---:R1:W-:Y:S04]  /*d170*/  @P4 ST.E.128 desc[UR6][R22.64], R4 ;  /* 0x0000000416004985 */ /* 0x0043e8000c101d06 */
[----:B-1----:R1:W2:Y:S01]  /*d180*/  @P5 LD.E.128 R4, desc[UR6][R2.64] ;  /* 0x0000000602045980 */ /* 0x0022a2000c101d00 */
[C---:B------:R-:W-:Y:S04]  /*d190*/  @P5 LEA R22, P4, R83.reuse, R126, 0x1 ;  /* 0x0000007e53165211 */ /* 0x040fe800078808ff */
[----:B------:R-:W-:Y:S02]  /*d1a0*/  @P5 LEA.HI.X R23, R83, R127, R82, 0x1, P4 ;  /* 0x0000007f53175211 */ /* 0x000fe400020f0c52 */
[C---:B-1----:R-:W-:Y:S04]  /*d1b0*/  @P3 LEA R2, P2, R106.reuse, R121, 0x1 ;  /* 0x000000796a023211 */ /* 0x042fe800078408ff */
[----:B------:R-:W-:Y:S01]  /*d1c0*/  @P3 LEA.HI.X R3, R106, R120, R105, 0x1, P2 ;  /* 0x000000786a033211 */ /* 0x000fe200010f0c69 */
[----:B--2---:R1:W-:Y:S04]  /*d1d0*/  @P5 ST.E.128 desc[UR6][R22.64], R4 ;  /* 0x0000000416005985 */ /* 0x0043e8000c101d06 */
[----:B-1----:R1:W2:Y:S02]  /*d1e0*/  @P3 LD.E.128 R4, desc[UR6][R2.64] ;  /* 0x0000000602043980 */ /* 0x0022a4000c101d00 */
[C---:B-1----:R-:W-:Y:S04]  /*d1f0*/  @P3 LEA R2, P2, R77.reuse, R126, 0x1 ;  /* 0x0000007e4d023211 */ /* 0x042fe800078408ff */
[----:B------:R-:W-:Y:S05]  /*d200*/  @P3 LEA.HI.X R3, R77, R127, R76, 0x1, P2 ;  /* 0x0000007f4d033211 */ /* 0x000fea00010f0c4c */
[----:B--2---:R1:W-:Y:S04]  /*d210*/  @P3 ST.E.128 desc[UR6][R2.64], R4 ;  /* 0x0000000402003985 */ /* 0x0043e8000c101d06 */
.L_x_983:
[----:B------:R-:W-:Y:S05]  /*d220*/  BSYNC B0 ;  /* 0x0000000000007941 */ /* 0x000fea0003800000 */
.L_x_982:
[----:B------:R-:W-:Y:S04]  /*d230*/  BSSY B0, `(.L_x_984) ;  /* 0x000001e000007945 */ /* 0x000fe80003800000 */
[----:B------:R-:W-:Y:S05]  /*d240*/  @!P1 BRA `(.L_x_985) ;  /* 0x0000000000709947 */ /* 0x000fea0003800000 */
[----:B------:R-:W-:Y:S02]  /*d250*/  ISETP.NE.AND P4, PT, R156, RZ, PT ;  /* 0x000000ff9c00720c */ /* 0x000fe40003f85270 */
[----:B------:R-:W-:Y:S11]  /*d260*/  ISETP.NE.AND P3, PT, R155, RZ, PT ;  /* 0x000000ff9b00720c */ /* 0x000ff60003f65270 */
[----:B-1234-:R-:W-:Y:S02]  /*d270*/  @P4 LEA R4, P1, R102, R121, 0x1 ;  /* 0x0000007966044211 */ /* 0x01efe400078208ff */
[----:B------:R-:W-:Y:S02]  /*d280*/  @P4 LEA R22, P2, R88, R126, 0x1 ;  /* 0x0000007e58164211 */ /* 0x000fe400078408ff */
        /* <DEDUP_REMOVED lines=24> */
.L_x_985:
[----:B------:R-:W-:Y:S05]  /*d410*/  BSYNC B0 ;  /* 0x0000000000007941 */ /* 0x000fea0003800000 */
.L_x_984:
[----:B------:R-:W-:Y:S05]  /*d420*/  @!P0 BRA `(.L_x_915) ;  /* 0x0000000000808947 */ /* 0x000fea0003800000 */
[----:B------:R-:W-:Y:S02]  /*d430*/  ISETP.NE.AND P1, PT, R156, RZ, PT ;  /* 0x000000ff9c00720c */ /* 0x000fe40003f25270 */
[----:B------:R-:W-:Y:S02]  /*d440*/  ISETP.NE.AND P2, PT, R155, RZ, PT ;  /* 0x000000ff9b00720c */ /* 0x000fe40003f45270 */
[----:B------:R-:W-:Y:S09]  /*d450*/  ISETP.NE.AND P3, PT, R154, RZ, PT ;  /* 0x000000ff9a00720c */ /* 0x000ff20003f65270 */
[----:B-1----:R-:W-:Y:S02]  /*d460*/  @P1 IMAD.MOV.U32 R2, RZ, RZ, R121 ;  /* 0x000000ffff021224 */ /* 0x002fe400078e0079 */
[----:B------:R-:W-:Y:S02]  /*d470*/  @P1 IMAD.MOV.U32 R3, RZ, RZ, R120 ;  /* 0x000000ffff031224 */ /* 0x000fe400078e0078 */
[----:B------:R-:W-:Y:S02]  /*d480*/  @P1 IMAD R0, R181, 0x60, RZ ;  /* 0x00000060b5001824 */ /* 0x000fe400078e02ff */
[----:B------:R-:W-:Y:S04]  /*d490*/  @P1 IMAD.WIDE.U32 R2, R180, 0x60, R2 ;  /* 0x00000060b4021825 */ /* 0x000fe800078e0002 */
[----:B------:R-:W-:Y:S02]  /*d4a0*/  @P1 IMAD.IADD R3, R3, 0x1, R0 ;  /* 0x0000000103031824 */ /* 0x000fe400078e0200 */
[----:B---34-:R-:W-:Y:S03]  /*d4b0*/  @P1 IMAD.WIDE.U32 R22, R50, 0x60, R126 ;  /* 0x0000006032161825 */ /* 0x018fe600078e007e */
[----:B--2---:R1:W2:Y:S01]  /*d4c0*/  @P1 LD.E.128 R4, desc[UR6][R2.64] ;  /* 0x0000000602041980 */ /* 0x0042a2000c101d00 */
[----:B------:R-:W-:Y:S04]  /*d4d0*/  @P1 IMAD R0, R51, 0x60, RZ ;  /* 0x0000006033001824 */ /* 0x000fe800078e02ff */
[----:B------:R-:W-:Y:S01]  /*d4e0*/  @P1 IMAD.IADD R23, R23, 0x1, R0 ;  /* 0x0000000117171824 */ /* 0x000fe200078e0200 */
[C---:B-1----:R-:W-:Y:S04]  /*d4f0*/  @P2 LEA R2, P0, R104.reuse, R121, 0x1 ;  /* 0x0000007968022211 */ /* 0x042fe800078008ff */
[----:B------:R-:W-:Y:S01]  /*d500*/  @P2 LEA.HI.X R3, R104, R120, R103, 0x1, P0 ;  /* 0x0000007868032211 */ /* 0x000fe200000f0c67 */
[----:B--2---:R1:W-:Y:S04]  /*d510*/  @P1 ST.E.128 desc[UR6][R22.64], R4 ;  /* 0x0000000416001985 */ /* 0x0043e8000c101d06 */
[----:B-1----:R1:W2:Y:S01]  /*d520*/  @P2 LD.E.128 R4, desc[UR6][R2.64] ;  /* 0x0000000602042980 */ /* 0x0022a2000c101d00 */
[C---:B------:R-:W-:Y:S04]  /*d530*/  @P2 LEA R22, P1, R79.reuse, R126, 0x1 ;  /* 0x0000007e4f162211 */ /* 0x040fe800078208ff */
[----:B------:R-:W-:Y:S02]  /*d540*/  @P2 LEA.HI.X R23, R79, R127, R78, 0x1, P1 ;  /* 0x0000007f4f172211 */ /* 0x000fe400008f0c4e */
[----:B------:R-:W-:Y:S02]  /*d550*/  ISETP.NE.AND P1, PT, R153, RZ, PT ;  /* 0x000000ff9900720c */ /* 0x000fe40003f25270 */
        /* <DEDUP_REMOVED lines=13> */
.L_x_915:
[----:B------:R-:W-:Y:S05]  /*d630*/  BSYNC B3 ;  /* 0x0000000000037941 */ /* 0x000fea0003800000 */
.L_x_880:
[----:B------:R-:W-:Y:S01]  /*d640*/  ISETP.NE.U32.AND P1, PT, R244, RZ, PT ;  /* 0x000000fff400720c */ /* 0x000fe20003f25070 */
[----:B------:R-:W2:Y:S01]  /*d650*/  LD.E R0, desc[UR6][R18.64+0x128] ;  /* 0x0001280612007980 */ /* 0x000ea2000c101900 */
[----:B-1----:R-:W-:Y:S01]  /*d660*/  IMAD.MOV.U32 R2, RZ, RZ, R121 ;  /* 0x000000ffff027224 */ /* 0x002fe200078e0079 */
[----:B------:R-:W-:Y:S01]  /*d670*/  BSSY B0, `(.L_x_986) ;  /* 0x0000062000007945 */ /* 0x000fe20003800000 */
[----:B------:R-:W-:Y:S01]  /*d680*/  ISETP.NE.AND.EX P1, PT, R245, RZ, PT, P1 ;  /* 0x000000fff500720c */ /* 0x000fe20003f25310 */
[----:B------:R-:W-:Y:S02]  /*d690*/  IMAD.MOV.U32 R3, RZ, RZ, R120 ;  /* 0x000000ffff037224 */ /* 0x000fe400078e0078 */
[----:B--2---:R-:W-:Y:S05]  /*d6a0*/  IMAD.U32 R0, R0, -0x40, RZ ;  /* 0xffffffc000007824 */ /* 0x004fea00078e00ff */
[C---:B------:R-:W-:Y:S04]  /*d6b0*/  LEA R121, P0, R0.reuse, R2, 0x1 ;  /* 0x0000000200797211 */ /* 0x040fe800078008ff */
[----:B------:R-:W-:Y:S01]  /*d6c0*/  LEA.HI.X.SX32 R120, R0, R3, 0x1, P0 ;  /* 0x0000000300787211 */ /* 0x000fe200000f0eff */
[----:B------:R-:W-:Y:S08]  /*d6d0*/  @!P1 BRA `(.L_x_987) ;  /* 0x0000000400449947 */ /* 0x000ff00003800000 */
[----:B------:R-:W-:Y:S04]  /*d6e0*/  IADD3 R0, R12, -0x1, RZ ;  /* 0xffffffff0c007810 */ /* 0x000fe80007ffe0ff */
[----:B------:R-:W-:Y:S11]  /*d6f0*/  ISETP.GT.AND P0, PT, R0, R90, PT ;  /* 0x0000005a0000720c */ /* 0x000ff60003f04270 */
[----:B------:R-:W-:Y:S02]  /*d700*/  @!UPT UIADD3 URZ, URZ, URZ, URZ ;  /* 0x0000003f3f3ff290 */ /* 0x000fe4000fffe03f */
[----:B------:R-:W-:Y:S05]  /*d710*/  @!P0 BRA `(.L_x_988) ;  /* 0x00000004005c8947 */ /* 0x000fea0003800000 */
[----:B------:R-:W2:Y:S01]  /*d720*/  LD.E R3, desc[UR6][R18.64+0x170] ;  /* 0x0001700612037980 */ /* 0x000ea2000c101900 */
[----:B------:R-:W-:Y:S02]  /*d730*/  IADD3 R0, R16, -0x80, RZ ;  /* 0xffffff8010007810 */ /* 0x000fe40007ffe0ff */
[----:B------:R-:W-:Y:S01]  /*d740*/  IABS R8, R13 ;  /* 0x0000000d00087213 */ /* 0x000fe20000000000 */
[----:B---34-:R-:W3:Y:S01]  /*d750*/  LD.E.64 R26, desc[UR6][R18.64+0x40] ;  /* 0x00004006121a7980 */ /* 0x018ee2000c101b00 */
[----:B------:R-:W-:Y:S05]  /*d760*/  IABS R6, R0 ;  /* 0x0000000000067213 */ /* 0x000fea0000000000 */
[----:B------:R-:W4:Y:S06]  /*d770*/  LD.E.64 R24, desc[UR6][R18.64+0x20] ;  /* 0x0000200612187980 */ /* 0x000f2c000c101b00 */
[----:B------:R-:W4:Y:S01]  /*d780*/  LD.E.64 R22, desc[UR6][R18.64+0x28] ;  /* 0x0000280612167980 */ /* 0x000f22000c101b00 */
[-C--:B--2---:R-:W-:Y:S02]  /*d790*/  IABS R2, R3.reuse ;  /* 0x0000000300027213 */ /* 0x084fe40000000000 */
[----:B------:R-:W-:Y:S02]  /*d7a0*/  IABS R7, R3 ;  /* 0x0000000300077213 */ /* 0x000fe40000000000 */
[----:B------:R-:W1:Y:S03]  /*d7b0*/  I2F.RP R4, R2 ;  /* 0x0000000200047306 */ /* 0x000e660000209400 */
[----:B------:R-:W-:Y:S07]  /*d7c0*/  IMAD.MOV R7, RZ, RZ, -R7 ;  /* 0x000000ffff077224 */ /* 0x000fee00078e0a07 */
[----:B-1----:R-:W1:Y:S02]  /*d7d0*/  MUFU.RCP R4, R4 ;  /* 0x0000000400047308 */ /* 0x002e640000001000 */
[----:B-1----:R-:W-:Y:S08]  /*d7e0*/  VIADD R4, R4, 0xffffffe ;  /* 0x0ffffffe04047836 */ /* 0x002ff00000000000 */
[----:B------:R-:W1:Y:S02]  /*d7f0*/  F2I.FTZ.U32.TRUNC.NTZ R5, R4 ;  /* 0x0000000400057305 */ /* 0x000e64000021f000 */
[--C-:B-1----:R-:W-:Y:S04]  /*d800*/  IMAD.MOV R4, RZ, RZ, -R5.reuse ;  /* 0x000000ffff047224 */ /* 0x102fe800078e0a05 */
[----:B------:R-:W-:Y:S02]  /*d810*/  IMAD R16, R4, R2, RZ ;  /* 0x0000000204107224 */ /* 0x000fe400078e02ff */
[----:B------:R-:W-:Y:S04]  /*d820*/  IMAD.MOV.U32 R4, RZ, RZ, RZ ;  /* 0x000000ffff047224 */ /* 0x000fe800078e00ff */
[----:B------:R-:W-:Y:S06]  /*d830*/  IMAD.HI.U32 R5, R5, R16, R4 ;  /* 0x0000001005057227 */ /* 0x000fec00078e0004 */
[C---:B------:R-:W-:Y:S04]  /*d840*/  IMAD.HI.U32 R4, R5.reuse, R6, RZ ;  /* 0x0000000605047227 */ /* 0x040fe800078e00ff */
[----:B------:R-:W-:Y:S04]  /*d850*/  IMAD.HI.U32 R5, R5, R8, RZ ;  /* 0x0000000805057227 */ /* 0x000fe800078e00ff */
[CC--:B------:R-:W-:Y:S02]  /*d860*/  IMAD R8, R5.reuse, R7.reuse, R8 ;  /* 0x0000000705087224 */ /* 0x0c0fe400078e0208 */
[----:B------:R-:W-:Y:S03]  /*d870*/  IMAD R6, R4, R7, R6 ;  /* 0x0000000704067224 */ /* 0x000fe600078e0206 */
[C---:B------:R-:W-:Y:S02]  /*d880*/  ISETP.GT.U32.AND P3, PT, R2.reuse, R8, PT ;  /* 0x000000080200720c */ /* 0x040fe40003f64070 */
[----:B------:R-:W-:Y:S11]  /*d890*/  ISETP.GT.U32.AND P0, PT, R2, R6, PT ;  /* 0x000000060200720c */ /* 0x000ff60003f04070 */
[----:B------:R-:W-:Y:S01]  /*d8a0*/  @!P3 IADD3 R5, R5, 0x1, RZ ;  /* 0x000000010505b810 */ /* 0x000fe20007ffe0ff */
[----:B------:R-:W-:Y:S01]  /*d8b0*/  @!P3 IMAD.IADD R8, R8, 0x1, -R2 ;  /* 0x000000010808b824 */ /* 0x000fe200078e0a02 */
[-C--:B------:R-:W-:Y:S01]  /*d8c0*/  @!P0 IADD3 R6, R6, -R2.reuse, RZ ;  /* 0x8000000206068210 */ /* 0x080fe20007ffe0ff */
[----:B------:R-:W-:Y:S01]  /*d8d0*/  @!P0 VIADD R4, R4, 0x1 ;  /* 0x0000000104048836 */ /* 0x000fe20000000000 */
[----:B------:R-:W-:Y:S02]  /*d8e0*/  ISETP.NE.AND P0, PT, R3, RZ, PT ;  /* 0x000000ff0300720c */ /* 0x000fe40003f05270 */
[-C--:B------:R-:W-:Y:S02]  /*d8f0*/  ISETP.GE.U32.AND P4, PT, R6, R2.reuse, PT ;  /* 0x000000020600720c */ /* 0x080fe40003f86070 */
[----:B------:R-:W-:Y:S02]  /*d900*/  ISETP.GE.U32.AND P5, PT, R8, R2, PT ;  /* 0x000000020800720c */ /* 0x000fe40003fa6070 */
[CC--:B------:R-:W-:Y:S01]  /*d910*/  LOP3.LUT R2, R0.reuse, R3.reuse, RZ, 0x3c, !PT ;  /* 0x0000000300027212 */ /* 0x0c0fe200078e3cff */
[----:B------:R-:W-:Y:S01]  /*d920*/  IMAD.IADD R0, R0, 0x1, -R13 ;  /* 0x0000000100007824 */ /* 0x000fe200078e0a0d */
[-C--:B------:R-:W-:Y:S02]  /*d930*/  LOP3.LUT R6, R13, R3.reuse, RZ, 0x3c, !PT ;  /* 0x000000030d067212 */ /* 0x080fe400078e3cff */
[----:B------:R-:W-:Y:S02]  /*d940*/  ISETP.GE.AND P1, PT, R2, RZ, PT ;  /* 0x000000ff0200720c */ /* 0x000fe40003f26270 */
[----:B------:R-:W-:Y:S02]  /*d950*/  ISETP.GE.AND P2, PT, R6, RZ, PT ;  /* 0x000000ff0600720c */ /* 0x000fe40003f46270 */
[----:B------:R-:W-:Y:S01]  /*d960*/  LOP3.LUT R2, RZ, R3, RZ, 0x33, !PT ;  /* 0x00000003ff027212 */ /* 0x000fe200078e33ff */
[----:B------:R-:W-:Y:S02]  /*d970*/  @P4 VIADD R4, R4, 0x1 ;  /* 0x0000000104044836 */ /* 0x000fe40000000000 */
[----:B------:R-:W-:Y:S06]  /*d980*/  @P5 VIADD R5, R5, 0x1 ;  /* 0x0000000105055836 */ /* 0x000fec0000000000 */
[----:B------:R-:W-:Y:S02]  /*d990*/  @!P1 IADD3 R4, -R4, RZ, RZ ;  /* 0x000000ff04049210 */ /* 0x000fe40007ffe1ff */
[----:B------:R-:W-:Y:S02]  /*d9a0*/  @!P2 IMAD.MOV R5, RZ, RZ, -R5 ;  /* 0x000000ffff05a224 */ /* 0x000fe400078e0a05 */
[C---:B------:R-:W-:Y:S03]  /*d9b0*/  SEL R4, R2.reuse, R4, !P0 ;  /* 0x0000000402047207 */ /* 0x040fe60004000000 */
[----:B------:R-:W-:Y:S02]  /*d9c0*/  SEL R2, R2, R5, !P0 ;  /* 0x0000000502027207 */ /* 0x000fe40004000000 */
[-C--:B------:R-:W-:Y:S02]  /*d9d0*/  LEA R16, P1, R4, R244.reuse, 0x2 ;  /* 0x000000f404107211 */ /* 0x080fe400078210ff */
[----:B------:R-:W-:Y:S02]  /*d9e0*/  LEA R6, P0, R2, R244, 0x2 ;  /* 0x000000f402067211 */ /* 0x000fe400078010ff */
[-C--:B------:R-:W-:Y:S02]  /*d9f0*/  LEA.HI.X.SX32 R17, R4, R245.reuse, 0x2, P1 ;  /* 0x000000f504117211 */ /* 0x080fe400008f16ff */
[C---:B------:R-:W-:Y:S02]  /*da00*/  LEA.HI.X.SX32 R7, R2.reuse, R245, 0x2, P0 ;  /* 0x000000f502077211 */ /* 0x040fe400000f16ff */
[----:B------:R-:W-:Y:S01]  /*da10*/  IADD3 R2, R2, -R4, RZ ;  /* 0x8000000402027210 */ /* 0x000fe20007ffe0ff */
[----:B------:R-:W2:Y:S04]  /*da20*/  LD.E R5, desc[UR6][R16.64] ;  /* 0x0000000610057980 */ /* 0x000ea8000c101900 */
[----:B------:R-:W-:Y:S01]  /*da30*/  IMAD R0, R2, R3, R0 ;  /* 0x0000000302007224 */ /* 0x000fe200078e0200 */
[----:B------:R-:W2:Y:S03]  /*da40*/  LD.E R6, desc[UR6][R6.64] ;  /* 0x0000000606067980 */ /* 0x000ea6000c101900 */
[-C--:B---3--:R-:W-:Y:S01]  /*da50*/  IMAD R4, R27, R0.reuse, RZ ;  /* 0x000000001b047224 */ /* 0x088fe200078e02ff */
[----:B------:R-:W-:Y:S01]  /*da60*/  SHF.R.S32.HI R2, RZ, 0x1f, R0 ;  /* 0x0000001fff027819 */ /* 0x000fe20000011400 */
[C---:B------:R-:W-:Y:S04]  /*da70*/  IMAD.WIDE.U32 R28, R26.reuse, R0, RZ ;  /* 0x000000001a1c7225 */ /* 0x040fe800078e00ff */
[----:B------:R-:W-:Y:S01]  /*da80*/  IMAD R4, R26, R2, R4 ;  /* 0x000000021a047224 */ /* 0x000fe200078e0204 */
[----:B------:R-:W3:Y:S01]  /*da90*/  LD.E.64 R16, desc[UR6][R18.64+0x38] ;  /* 0x0000380612107980 */ /* 0x000ee2000c101b00 */
[----:B--2---:R-:W-:Y:S04]  /*daa0*/  IMAD.IADD R6, R5, 0x1, -R6 ;  /* 0x0000000105067824 */ /* 0x004fe800078e0a06 */
[-C--:B----4-:R-:W-:Y:S01]  /*dab0*/  IMAD R3, R25, R6.reuse, RZ ;  /* 0x0000000619037224 */ /* 0x090fe200078e02ff */
[----:B------:R-:W-:Y:S01]  /*dac0*/  SHF.R.S32.HI R5, RZ, 0x1f, R6 ;  /* 0x0000001fff057819 */ /* 0x000fe20000011406 */
[C---:B------:R-:W-:Y:S01]  /*dad0*/  IMAD.WIDE.U32 R26, R24.reuse, R6, RZ ;  /* 0x00000006181a7225 */ /* 0x040fe200078e00ff */
[----:B------:R-:W-:Y:S03]  /*dae0*/  IADD3 R25, R29, R4, RZ ;  /* 0x000000041d197210 */ /* 0x000fe60007ffe0ff */
[----:B------:R-:W-:Y:S01]  /*daf0*/  IMAD R3, R24, R5, R3 ;  /* 0x0000000518037224 */ /* 0x000fe200078e0203 */
[----:B------:R-:W-:Y:S03]  /*db00*/  MOV R24, R28 ;  /* 0x0000001c00187202 */ /* 0x000fe60000000f00 */
[----:B------:R-:W-:Y:S02]  /*db10*/  IMAD.IADD R27, R27, 0x1, R3 ;  /* 0x000000011b1b7824 */ /* 0x000fe400078e0203 */
[----:B------:R-:W-:Y:S04]  /*db20*/  IMAD.WIDE.U32 R24, R6, R22, R24 ;  /* 0x0000001606187225 */ /* 0x000fe800078e0018 */
[----:B------:R-:W-:Y:S01]  /*db30*/  IMAD R6, R23, R6, RZ ;  /* 0x0000000617067224 */ /* 0x000fe200078e02ff */
[----:B------:R-:W-:Y:S01]  /*db40*/  LEA R129, P1, R24, R129, 0x1 ;  /* 0x0000008118817211 */ /* 0x000fe200078208ff */
[----:B---3--:R-:W-:Y:S02]  /*db50*/  IMAD R3, R17, R0, RZ ;  /* 0x0000000011037224 */ /* 0x008fe400078e02ff */
[----:B------:R-:W-:Y:S04]  /*db60*/  IMAD.WIDE.U32 R26, R0, R16, R26 ;  /* 0x00000010001a7225 */ /* 0x000fe800078e001a */
[----:B------:R-:W-:Y:S01]  /*db70*/  IMAD R6, R22, R5, R6 ;  /* 0x0000000516067224 */ /* 0x000fe200078e0206 */
[----:B------:R-:W-:Y:S01]  /*db80*/  LEA R126, P0, R26, R126, 0x1 ;  /* 0x0000007e1a7e7211 */ /* 0x000fe200078008ff */
[----:B------:R-:W-:Y:S02]  /*db90*/  IMAD R3, R16, R2, R3 ;  /* 0x0000000210037224 */ /* 0x000fe400078e0203 */
[----:B------:R-:W-:Y:S03]  /*dba0*/  IMAD.IADD R6, R25, 0x1, R6 ;  /* 0x0000000119067824 */ /* 0x000fe600078e0206 */
[----:B------:R-:W-:Y:S02]  /*dbb0*/  IADD3 R3, R27, R3, RZ ;  /* 0x000000031b037210 */ /* 0x000fe40007ffe0ff */
[----:B------:R-:W-:Y:S02]  /*dbc0*/  LEA.HI.X R128, R24, R128, R6, 0x1, P1 ;  /* 0x0000008018807211 */ /* 0x000fe400008f0c06 */
[----:B------:R-:W-:Y:S01]  /*dbd0*/  LEA.HI.X R127, R26, R127, R3, 0x1, P0 ;  /* 0x0000007f1a7f7211 */ /* 0x000fe200000f0c03 */
[----:B------:R-:W-:Y:S05]  /*dbe0*/  BRA `(.L_x_988) ;  /* 0x0000000000287947 */ /* 0x000fea0003800000 */
.L_x_987:
[----:B------:R-:W2:Y:S01]  /*dbf0*/  LD.E R2, desc[UR6][R18.64+0x40] ;  /* 0x0000400612027980 */ /* 0x000ea2000c101900 */
[----:B---34-:R-:W-:Y:S02]  /*dc00*/  IMAD.MOV.U32 R4, RZ, RZ, R129 ;  /* 0x000000ffff047224 */ /* 0x018fe400078e0081 */
[----:B------:R-:W-:Y:S01]  /*dc10*/  IMAD.MOV.U32 R5, RZ, RZ, R128 ;  /* 0x000000ffff057224 */ /* 0x000fe200078e0080 */
[----:B------:R-:W3:Y:S02]  /*dc20*/  LD.E R0, desc[UR6][R18.64+0x38] ;  /* 0x0000380612007980 */ /* 0x000ee4000c101900 */
[----:B---3--:R-:W-:Y:S02]  /*dc30*/  IMAD.U32 R0, R0, -0x40, RZ ;  /* 0xffffffc000007824 */ /* 0x008fe400078e00ff */
[----:B--2---:R-:W-:Y:S03]  /*dc40*/  IMAD.U32 R2, R2, -0x40, RZ ;  /* 0xffffffc002027824 */ /* 0x004fe600078e00ff */
[----:B------:R-:W-:Y:S02]  /*dc50*/  LEA R126, P0, R0, R126, 0x1 ;  /* 0x0000007e007e7211 */ /* 0x000fe400078008ff */
[----:B------:R-:W-:Y:S02]  /*dc60*/  LEA R129, P1, R2, R4, 0x1 ;  /* 0x0000000402817211 */ /* 0x000fe400078208ff */
[----:B------:R-:W-:Y:S02]  /*dc70*/  LEA.HI.X.SX32 R127, R0, R127, 0x1, P0 ;  /* 0x0000007f007f7211 */ /* 0x000fe400000f0eff */
[----:B------:R-:W-:Y:S09]  /*dc80*/  LEA.HI.X.SX32 R128, R2, R5, 0x1, P1 ;  /* 0x0000000502807211 */ /* 0x000ff200008f0eff */
.L_x_988:
[----:B------:R-:W-:Y:S05]  /*dc90*/  BSYNC B0 ;  /* 0x0000000000007941 */ /* 0x000fea0003800000 */
.L_x_986:
[----:B------:R-:W-:Y:S04]  /*dca0*/  IADD3 R12, R12, -0x1, RZ ;  /* 0xffffffff0c0c7810 */ /* 0x000fe80007ffe0ff */
[----:B------:R-:W-:Y:S11]  /*dcb0*/  ISETP.GT.AND P0, PT, R12, R90, PT ;  /* 0x0000005a0c00720c */ /* 0x000ff60003f04270 */
[----:B------:R-:W-:Y:S02]  /*dcc0*/  @!UPT UIADD3 URZ, URZ, URZ, URZ ;  /* 0x0000003f3f3ff290 */ /* 0x000fe4000fffe03f */
[----:B------:R-:W-:Y:S05]  /*dcd0*/  @P0 BRA `(.L_x_989) ;  /* 0xffffff50005c0947 */ /* 0x000fea000383ffff */
.L_x_871:
[----:B------:R-:W-:Y:S05]  /*dce0*/  WARPSYNC.ALL ;  /* 0x0000000000007948 */ /* 0x000fea0003800000 */
[----:B------:R-:W-:Y:S06]  /*dcf0*/  BAR.SYNC.DEFER_BLOCKING 0x0 ;  /* 0x0000000000007b1d */ /* 0x000fec0000010000 */
[----:B------:R-:W2:Y:S02]  /*dd00*/  LD.E R0, desc[UR6][R18.64+0xd0] ;  /* 0x0000d00612007980 */ /* 0x000ea4000c101900 */
[----:B------:R-:W1:Y:S01]  /*dd10*/  S2UR UR4, SR_CgaCtaId ;  /* 0x00000000000479c3 */ /* 0x000e620000008800 */
[----:B------:R-:W-:Y:S01]  /*dd20*/  UMOV UR5, 0x400 ;  /* 0x0000040000057882 */ /* 0x000fe20000000000 */
[----:B------:R-:W-:Y:S01]  /*dd30*/  BSSY B3, `(.L_x_990) ;  /* 0x0000a55000037945 */ /* 0x000fe20003800000 */
[C---:B------:R-:W-:Y:S01]  /*dd40*/  SHF.L.U64.HI R2, R172.reuse, 0x4, R173 ;  /* 0x00000004ac027819 */ /* 0x040fe200000102ad */
[----:B---34-:R-:W-:Y:S01]  /*dd50*/  IMAD.SHL.U32 R5, R172, 0x10, RZ ;  /* 0x00000010ac057824 */ /* 0x018fe200078e00ff */
[----:B-1----:R-:W-:-:S06]  /*dd60*/  ULEA UR4, UR4, UR5, 0x18 ;  /* 0x0000000504047291 */ /* 0x002fcc000f8ec03f */
[----:B------:R-:W-:Y:S02]  /*dd70*/  LEA R243, R158, UR4, 0x1 ;  /* 0x000000049ef37c11 */ /* 0x000fe4000f8e08ff */
[----:B--2---:R-:W-:-:S13]  /*dd80*/  ISETP.NE.AND P0, PT, R0, RZ, PT ;  /* 0x000000ff0000720c */ /* 0x004fda0003f05270 */
[----:B------:R-:W-:Y:S05]  /*dd90*/  @!P0 BRA `(.L_x_991) ;  /* 0x0000009800e48947 */ /* 0x000fea0003800000 */
[----:B------:R-:W2:Y:S01]  /*dda0*/  LD.E.64 R6, desc[UR6][R18.64+0xf0] ;  /* 0x0000f00612067980 */ /* 0x000ea2000c101b00 */
[----:B------:R-:W-:-:S03]  /*ddb0*/  IMAD.MOV.U32 R8, RZ, RZ, RZ ;  /* 0x000000ffff087224 */ /* 0x000fc600078e00ff */
[----:B------:R-:W3:Y:S04]  /*ddc0*/  LD.E.U8 R3, desc[UR6][R18.64+0x1b3] ;  /* 0x0001b30612037980 */ /* 0x000ee8000c101100 */
[----:B------:R-:W5:Y:S04]  /*ddd0*/  LD.E.64 R36, desc[UR6][R18.64+0x148] ;  /* 0x0001480612247980 */ /* 0x000f68000c101b00 */
[----:B------:R-:W5:Y:S01]  /*dde0*/  LD.E.64 R16, desc[UR6][R18.64+0x150] ;  /* 0x0001500612107980 */ /* 0x000f62000c101b00 */
[----:B--2---:R-:W-:-:S04]  /*ddf0*/  ISETP.NE.U32.AND P1, PT, R6, RZ, PT ;  /* 0x000000ff0600720c */ /* 0x004fc80003f25070 */
[----:B------:R-:W-:-:S13]  /*de00*/  ISETP.NE.AND.EX P1, PT, R7, RZ, PT, P1 ;  /* 0x000000ff0700720c */ /* 0x000fda0003f25310 */
[----:B------:R-:W-:-:S04]  /*de10*/  @P1 LEA R6, P0, R239, R6, 0x2 ;  /* 0x00000006ef061211 */ /* 0x000fc800078010ff */
[----:B------:R-:W-:-:S05]  /*de20*/  @P1 LEA.HI.X R7, R239, R7, R60, 0x2, P0 ;  /* 0x00000007ef071211 */ /* 0x000fca00000f143c */
[----:B------:R1:W2:Y:S04]  /*de30*/  @P1 LD.E R8, desc[UR6][R6.64] ;  /* 0x0000000606081980 */ /* 0x0002a8000c101900 */
[----:B------:R4:W5:Y:S01]  /*de40*/  LD.E R6, desc[UR6][R18.64+0xc0] ;  /* 0x0000c00612067980 */ /* 0x000962000c101900 */
[----:B------:R-:W-:Y:S02]  /*de50*/  IADD3 R4, P1, R5, R168, RZ ;  /* 0x000000a805047210 */ /* 0x000fe40007f3e0ff */
[----:B-1----:R-:W-:-:S03]  /*de60*/  LEA.HI R7, R0, R0, RZ, 0x1 ;  /* 0x0000000000077211 */ /* 0x002fc600078f08ff */
[----:B------:R-:W-:Y:S01]  /*de70*/  IMAD.X R2, R2, 0x1, R171, P1 ;  /* 0x0000000102027824 */ /* 0x000fe200008e06ab */
[CC--:B-----5:R-:W-:Y:S02]  /*de80*/  LEA R46, P1, R4.reuse, R174.reuse, 0x1 ;  /* 0x000000ae042e7211 */ /* 0x0e0fe400078208ff */
[----:B------:R-:W-:Y:S02]  /*de90*/  SHF.R.S32.HI R7, RZ, 0x1, R7 ;  /* 0x00000001ff077819 */ /* 0x000fe40000011407 */
[----:B------:R-:W-:Y:S02]  /*dea0*/  LEA.HI.X R47, R4, R175, R2, 0x1, P1 ;  /* 0x000000af042f7211 */ /* 0x000fe400008f0c02 */
[----:B---3--:R-:W-:Y:S01]  /*deb0*/  ISETP.NE.AND P4, PT, R3, RZ, PT ;  /* 0x000000ff0300720c */ /* 0x008fe20003f85270 */
[----:B------:R-:W-:Y:S01]  /*dec0*/  IMAD.MOV.U32 R170, RZ, RZ, R168 ;  /* 0x000000ffffaa7224 */ /* 0x000fe200078e00a8 */
[----:B------:R-:W-:Y:S01]  /*ded0*/  LEA R64, P2, R168, R174, 0x1 ;  /* 0x000000aea8407211 */ /* 0x000fe200078408ff */
[----:B------:R-:W-:Y:S01]  /*dee0*/  IMAD R21, R162, R7, R62 ;  /* 0x00000007a2157224 */ /* 0x000fe200078e023e */
[----:B------:R-:W-:Y:S01]  /*def0*/  LEA R5, P0, R172, R168, 0x5 ;  /* 0x000000a8ac057211 */ /* 0x000fe200078028ff */
[----:B------:R-:W-:Y:S01]  /*df00*/  IMAD R12, R173, 0x30, RZ ;  /* 0x00000030ad0c7824 */ /* 0x000fe200078e02ff */
[----:B------:R-:W-:Y:S01]  /*df10*/  LEA.HI.X R65, R168, R175, R171, 0x1, P2 ;  /* 0x000000afa8417211 */ /* 0x000fe200010f0cab */
[----:B------:R-:W-:Y:S01]  /*df20*/  IMAD.IADD R62, R62, 0x1, R21 ;  /* 0x000000013e3e7824 */ /* 0x000fe200078e0215 */
[C---:B------:R-:W-:Y:S01]  /*df30*/  LEA.HI.X R13, R172.reuse, R171, R173, 0x5, P0 ;  /* 0x000000abac0d7211 */ /* 0x040fe200000f2cad */
[----:B------:R-:W-:Y:S01]  /*df40*/  IMAD.WIDE.U32 R170, R172, 0x30, R170 ;  /* 0x00000030acaa7825 */ /* 0x000fe200078e00aa */
[----:B------:R-:W-:-:S03]  /*df50*/  LEA R44, P0, R5, R174, 0x1 ;  /* 0x000000ae052c7211 */ /* 0x000fc600078008ff */
[----:B------:R-:W-:Y:S01]  /*df60*/  IMAD.IADD R12, R171, 0x1, R12 ;  /* 0x00000001ab0c7824 */ /* 0x000fe200078e020c */
[----:B------:R-:W-:Y:S02]  /*df70*/  LEA.HI.X R45, R5, R175, R13, 0x1, P0 ;  /* 0x000000af052d7211 */ /* 0x000fe400000f0c0d */
[----:B------:R-:W-:Y:S01]  /*df80*/  LEA R42, P1, R170, R174, 0x1 ;  /* 0x000000aeaa2a7211 */ /* 0x000fe200078208ff */
[----:B------:R-:W-:-:S03]  /*df90*/  IMAD.SHL.U32 R13, R7, 0x10, RZ ;  /* 0x00000010070d7824 */ /* 0x000fc600078e00ff */
[----:B------:R-:W-:Y:S02]  /*dfa0*/  LEA.HI.X R43, R170, R175, R12, 0x1, P1 ;  /* 0x000000afaa2b7211 */ /* 0x000fe400008f0c0c */
[--C-:B--2---:R-:W-:Y:S01]  /*dfb0*/  IADD3 R2, R8, R61, R55.reuse ;  /* 0x0000003d08027210 */ /* 0x104fe20007ffe037 */
[----:B------:R-:W-:-:S04]  /*dfc0*/  IMAD.IADD R8, R241, 0x1, -R55 ;  /* 0x00000001f1087824 */ /* 0x000fc800078e0a37 */
[----:B------:R-:W-:Y:S01]  /*dfd0*/  IMAD R2, R2, R7, RZ ;  /* 0x0000000702027224 */ /* 0x000fe200078e02ff */
[----:B------:R-:W-:-:S04]  /*dfe0*/  ISETP.GE.AND P0, PT, R162, R8, PT ;  /* 0x00000008a200720c */ /* 0x000fc80003f06270 */
[----:B------:R-:W-:Y:S02]  /*dff0*/  SHF.R.S32.HI R3, RZ, 0x1f, R2 ;  /* 0x0000001fff037819 */ /* 0x000fe40000011402 */
[C---:B------:R-:W-:Y:S02]  /*e000*/  IADD3 R20, P3, R2.reuse, R21, RZ ;  /* 0x0000001502147210 */ /* 0x040fe40007f7e0ff */
[----:B------:R-:W-:Y:S02]  /*e010*/  IADD3 R2, P2, R2, R62, RZ ;  /* 0x0000003e02027210 */ /* 0x000fe40007f5e0ff */
[-C--:B------:R-:W-:Y:S02]  /*e020*/  LEA.HI.X.SX32 R21, R21, R3.reuse, 0x1, P3 ;  /* 0x0000000315157211 */ /* 0x080fe400018f0eff */
[----:B------:R-:W-:Y:S02]  /*e030*/  ISETP.GT.AND P0, PT, R52, -0x8, !P0 ;  /* 0xfffffff83400780c */ /* 0x000fe40004704270 */
[----:B------:R-:W-:Y:S01]  /*e040*/  LEA.HI.X.SX32 R3, R62, R3, 0x1, P2 ;  /* 0x000000033e037211 */ /* 0x000fe200010f0eff */
[----:B----4-:R-:W-:Y:S10]  /*e050*/  @!P4 BRA `(.L_x_992) ;  /* 0x0000003400ecc947 */ /* 0x010ff40003800000 */
[----:B------:R-:W-:Y:S04]  /*e060*/  BSSY B2, `(.L_x_993) ;  /* 0x00000da000027945 */ /* 0x000fe80003800000 */
[----:B------:R-:W-:Y:S05]  /*e070*/  @!P0 BRA `(.L_x_994) ;  /* 0x0000000c00608947 */ /* 0x000fea0003800000 */
[----:B------:R-:W-:Y:S01]  /*e080*/  ISETP.GE.AND P2, PT, R14, R6, PT ;  /* 0x000000060e00720c */ /* 0x000fe20003f46270 */
[C---:B------:R-:W-:Y:S01]  /*e090*/  IMAD.SHL.U32 R60, R20.reuse, 0x2, RZ ;  /* 0x00000002143c7824 */ /* 0x040fe200078e00ff */
[----:B------:R-:W-:Y:S01]  /*e0a0*/  SHF.L.U64.HI R2, R20, 0x1, R21 ;  /* 0x0000000114027819 */ /* 0x000fe20000010215 */
[----:B------:R-:W-:Y:S03]  /*e0b0*/  BSSY B1, `(.L_x_995) ;  /* 0x0000037000017945 */ /* 0x000fe60003800000 */
[-C--:B------:R-:W-:Y:S02]  /*e0c0*/  IADD3 R22, P1, R36, R60.reuse, RZ ;  /* 0x0000003c24167210 */ /* 0x080fe40007f3e0ff */
[----:B------:R-:W-:-:S03]  /*e0d0*/  IADD3 R60, P0, R16, R60, RZ ;  /* 0x0000003c103c7210 */ /* 0x000fc60007f1e0ff */
[--C-:B------:R-:W-:Y:S02]  /*e0e0*/  IMAD.X R23, R37, 0x1, R2.reuse, P1 ;  /* 0x0000000125177824 */ /* 0x100fe400008e0602 */
[----:B------:R1:W-:Y:S01]  /*e0f0*/  @P2 STS.128 [R243], RZ ;  /* 0x000000fff3002388 */ /* 0x0003e20000000c00 */
[----:B------:R-:W-:Y:S01]  /*e100*/  IMAD.X R61, R17, 0x1, R2, P0 ;  /* 0x00000001113d7824 */ /* 0x000fe200000e0602 */
[----:B------:R-:W-:Y:S06]  /*e110*/  @P2 BRA `(.L_x_996) ;  /* 0x0000000000c02947 */ /* 0x000fec0003800000 */
[----:B------:R2:W5:Y:S01]  /*e120*/  LD.E.128 R24, desc[UR6][R64.64] ;  /* 0x0000000640187980 */ /* 0x000562000c101d00 */
[----:B------:R-:W-:Y:S01]  /*e130*/  ISETP.GE.AND P0, PT, R14, R0, PT ;  /* 0x000000000e00720c */ /* 0x000fe20003f06270 */
[----:B------:R-:W-:-:S12]  /*e140*/  BSSY B0, `(.L_x_997) ;  /* 0x000002c000007945 */ /* 0x000fd80003800000 */
[----:B------:R-:W-:Y:S05]  /*e150*/  @P0 BRA `(.L_x_998) ;  /* 0x0000000000a80947 */ /* 0x000fea0003800000 */
[----:B------:R-:W3:Y:S04]  /*e160*/  LD.E.64 R2, desc[UR6][R60.64] ;  /* 0x000000063c027980 */ /* 0x000ee8000c101b00 */
[----:B------:R-:W4:Y:S01]  /*e170*/  LD.E.64 R4, desc[UR6][R22.64] ;  /* 0x0000000616047980 */ /* 0x000f22000c101b00 */
[C---:B-----5:R-:W-:Y:S01]  /*e180*/  IMAD.U32 R33, R27.reuse, 0x10000, RZ ;  /* 0x000100001b217824 */ /* 0x060fe200078e00ff */
[----:B------:R-:W-:Y:S02]  /*e190*/  LOP3.LUT R32, R27, 0xffff0000, RZ, 0xc0, !PT ;  /* 0xffff00001b207812 */ /* 0x000fe400078ec0ff */
[----:B------:R-:W-:Y:S02]  /*e1a0*/  LOP3.LUT R12, R25, 0xffff0000, RZ, 0xc0, !PT ;  /* 0xffff0000190c7812 */ /* 0x000fe400078ec0ff */
[----:B------:R-:W-:-:S02]  /*e1b0*/  SHF.L.U32 R34, R26, 0x10, RZ ;  /* 0x000000101a227819 */ /* 0x000fc400000006ff */
[----:B------:R-:W-:Y:S02]  /*e1c0*/  LOP3.LUT R38, R26, 0xffff0000, RZ, 0xc0, !PT ;  /* 0xffff00001a267812 */ /* 0x000fe400078ec0ff */
[----:B------:R-:W-:Y:S02]  /*e1d0*/  SHF.L.U32 R28, R25, 0x10, RZ ;  /* 0x00000010191c7819 */ /* 0x000fe400000006ff */
[C---:B------:R-:W-:Y:S02]  /*e1e0*/  LOP3.LUT R35, R24.reuse, 0xffff0000, RZ, 0xc0, !PT ;  /* 0xffff000018237812 */ /* 0x040fe400078ec0ff */
[----:B------:R-:W-:Y:S02]  /*e1f0*/  SHF.L.U32 R25, R24, 0x10, RZ ;  /* 0x0000001018197819 */ /* 0x000fe400000006ff */
[C---:B---3--:R-:W-:Y:S01]  /*e200*/  LOP3.LUT R27, R3.reuse, 0xffff0000, RZ, 0xc0, !PT ;  /* 0xffff0000031b7812 */ /* 0x048fe200078ec0ff */
[----:B------:R-:W-:Y:S01]  /*e210*/  IMAD.U32 R3, R3, 0x10000, RZ ;  /* 0x0001000003037824 */ /* 0x000fe200078e00ff */
[C---:B------:R-:W-:Y:S01]  /*e220*/  LOP3.LUT R29, R2.reuse, 0xffff0000, RZ, 0xc0, !PT ;  /* 0xffff0000021d7812 */ /* 0x040fe200078ec0ff */
[----:B------:R-:W-:Y:S01]  /*e230*/  IMAD.U32 R2, R2, 0x10000, RZ ;  /* 0x0001000002027824 */ /* 0x000fe200078e00ff */
[C---:B----4-:R-:W-:Y:S01]  /*e240*/  LOP3.LUT R30, R5.reuse, 0xffff0000, RZ, 0xc0, !PT ;  /* 0xffff0000051e7812 */ /* 0x050fe200078ec0ff */
[----:B------:R-:W-:Y:S01]  /*e250*/  FMUL.FTZ R26, R32, R27 ;  /* 0x0000001b201a7220 */ /* 0x000fe20000410000 */
[----:B------:R-:W-:Y:S01]  /*e260*/  LOP3.LUT R31, R4, 0xffff0000, RZ, 0xc0, !PT ;  /* 0xffff0000041f7812 */ /* 0x000fe200078ec0ff */
[----:B------:R-:W-:Y:S01]  /*e270*/  FMUL.FTZ R24, R12, R29 ;  /* 0x0000001d0c187220 */ /* 0x000fe20000410000 */
[----:B------:R-:W-:Y:S01]  /*e280*/  SHF.L.U32 R4, R4, 0x10, RZ ;  /* 0x0000001004047819 */ /* 0x000fe200000006ff */
[----:B------:R-:W-:Y:S01]  /*e290*/  FMUL.FTZ R32, R32, R30 ;  /* 0x0000001e20207220 */ /* 0x000fe20000410000 */
[----:B------:R-:W-:Y:S01]  /*e2a0*/  SHF.L.U32 R5, R5, 0x10, RZ ;  /* 0x0000001005057819 */ /* 0x000fe200000006ff */
[-C--:B------:R-:W-:Y:S01]  /*e2b0*/  FMUL.FTZ R12, R12, R31.reuse ;  /* 0x0000001f0c0c7220 */ /* 0x080fe20000410000 */
[C---:B------:R-:W-:Y:S01]  /*e2c0*/  FFMA.FTZ R24, R28.reuse, R31, -R24 ;  /* 0x0000001f1c187223 */ /* 0x040fe20000010818 */
[----:B------:R-:W-:Y:S01]  /*e2d0*/  FFMA.FTZ R32, R33, R27, R32 ;  /* 0x0000001b21207223 */ /* 0x000fe20000010020 */
[C---:B------:R-:W-:Y:S01]  /*e2e0*/  FMUL.FTZ R27, R35.reuse, R2 ;  /* 0x00000002231b7220 */ /* 0x040fe20000410000 */
[-C--:B------:R-:W-:Y:S01]  /*e2f0*/  FMUL.FTZ R35, R35, R4.reuse ;  /* 0x0000000423237220 */ /* 0x080fe20000410000 */
[----:B------:R-:W-:Y:S01]  /*e300*/  FFMA.FTZ R12, R28, R29, R12 ;  /* 0x0000001d1c0c7223 */ /* 0x000fe2000001000c */
[C---:B------:R-:W-:Y:S01]  /*e310*/  FMUL.FTZ R28, R38.reuse, R3 ;  /* 0x00000003261c7220 */ /* 0x040fe20000410000 */
[-C--:B------:R-:W-:Y:S01]  /*e320*/  FMUL.FTZ R38, R38, R5.reuse ;  /* 0x0000000526267220 */ /* 0x080fe20000410000 */
[C---:B------:R-:W-:Y:S01]  /*e330*/  FFMA.FTZ R27, R25.reuse, R4, -R27 ;  /* 0x00000004191b7223 */ /* 0x040fe2000001081b */
[----:B------:R-:W-:Y:S01]  /*e340*/  FFMA.FTZ R35, R25, R2, R35 ;  /* 0x0000000219237223 */ /* 0x000fe20000010023 */
[----:B------:R-:W-:Y:S01]  /*e350*/  FFMA.FTZ R26, R33, R30, -R26 ;  /* 0x0000001e211a7223 */ /* 0x000fe2000001081a */
[C---:B------:R-:W-:Y:S01]  /*e360*/  FFMA.FTZ R28, R34.reuse, R5, -R28 ;  /* 0x00000005221c7223 */ /* 0x040fe2000001081c */
[----:B------:R-:W-:Y:S01]  /*e370*/  FFMA.FTZ R38, R34, R3, R38 ;  /* 0x0000000322267223 */ /* 0x000fe20000010026 */
[----:B------:R-:W-:-:S02]  /*e380*/  F2FP.BF16.F32.PACK_AB R24, R12, R24 ;  /* 0x000000180c18723e */ /* 0x000fc400000010ff */
[----:B------:R-:W-:Y:S02]  /*e390*/  F2FP.BF16.F32.PACK_AB R27, R35, R27 ;  /* 0x0000001b231b723e */ /* 0x000fe400000010ff */
[----:B------:R-:W-:Y:S02]  /*e3a0*/  F2FP.BF16.F32.PACK_AB R26, R32, R26 ;  /* 0x0000001a201a723e */ /* 0x000fe400000010ff */
[----:B------:R-:W-:Y:S02]  /*e3b0*/  F2FP.BF16.F32.PACK_AB R28, R38, R28 ;  /* 0x0000001c261c723e */ /* 0x000fe400000010ff */
[----:B------:R-:W-:Y:S01]  /*e3c0*/  MOV R25, R24 ;  /* 0x0000001800197202 */ /* 0x000fe20000000f00 */
[----:B------:R-:W-:Y:S01]  /*e3d0*/  IMAD.MOV.U32 R24, RZ, RZ, R27 ;  /* 0x000000ffff187224 */ /* 0x000fe200078e001b */
[----:B------:R-:W-:Y:S02]  /*e3e0*/  MOV R27, R26 ;  /* 0x0000001a001b7202 */ /* 0x000fe40000000f00 */
[----:B------:R-:W-:-:S02]  /*e3f0*/  MOV R26, R28 ;  /* 0x0000001c001a7202 */ /* 0x000fc40000000f00 */
.L_x_998:
[----:B------:R-:W-:Y:S05]  /*e400*/  BSYNC B0 ;  /* 0x0000000000007941 */ /* 0x000fea0003800000 */
.L_x_997:
[----:B-----5:R3:W-:Y:S02]  /*e410*/  STS.128 [R243], R24 ;  /* 0x00000018f3007388 */ /* 0x0207e40000000c00 */
.L_x_996:
[----:B------:R-:W-:Y:S05]  /*e420*/  BSYNC B1 ;  /* 0x0000000000017941 */ /* 0x000fea0003800000 */
.L_x_995:
[----:B------:R-:W-:Y:S01]  /*e430*/  ISETP.GE.AND P0, PT, R11, R6, PT ;  /* 0x000000060b00720c */ /* 0x000fe20003f06270 */
[----:B------:R-:W-:-:S12]  /*e440*/  BSSY B1, `(.L_x_999) ;  /* 0x0000033000017945 */ /* 0x000fd80003800000 */
[----:B------:R4:W-:Y:S01]  /*e450*/  @P0 STS.128 [R243+0x2000], RZ ;  /* 0x002000fff3000388 */ /* 0x0009e20000000c00 */
[----:B------:R-:W-:Y:S05]  /*e460*/  @P0 BRA `(.L_x_1000) ;  /* 0x0000000000c00947 */ /* 0x000fea0003800000 */
[----:B---3--:R3:W5:Y:S01]  /*e470*/  LD.E.128 R24, desc[UR6][R64.64+0x80] ;  /* 0x0000800640187980 */ /* 0x008762000c101d00 */
[----:B------:R-:W-:Y:S01]  /*e480*/  ISETP.GE.AND P0, PT, R11, R0, PT ;  /* 0x000000000b00720c */ /* 0x000fe20003f06270 */
[----:B------:R-:W-:-:S12]  /*e490*/  BSSY B0, `(.L_x_1001) ;  /* 0x000002c000007945 */ /* 0x000fd80003800000 */
[----:B------:R-:W-:Y:S05]  /*e4a0*/  @P0 BRA `(.L_x_1002) ;  /* 0x0000000000a80947 */ /* 0x000fea0003800000 */
[----:B------:R-:W2:Y:S04]  /*e4b0*/  LD.E.64 R2, desc[UR6][R60.64+0x40] ;  /* 0x000040063c027980 */ /* 0x000ea8000c101b00 */
        /* <DEDUP_REMOVED lines=9> */
[C---:B--2---:R-:W-:Y:S01]  /*e550*/  LOP3.LUT R27, R3.reuse, 0xffff0000, RZ, 0xc0, !PT ;  /* 0xffff0000031b7812 */ /* 0x044fe200078ec0ff */
        /* <DEDUP_REMOVED lines=31> */
.L_x_1002:
[----:B------:R-:W-:Y:S05]  /*e750*/  BSYNC B0 ;  /* 0x0000000000007941 */ /* 0x000fea0003800000 */
.L_x_1001:
[----:B-----5:R1:W-:Y:S02]  /*e760*/  STS.128 [R243+0x2000], R24 ;  /* 0x00200018f3007388 */ /* 0x0203e40000000c00 */
.L_x_1000:
[----:B------:R-:W-:Y:S05]  /*e770*/  BSYNC B1 ;  /* 0x0000000000017941 */ /* 0x000fea0003800000 */
.L_x_999:
[----:B------:R-:W-:Y:S01]  /*e780*/  ISETP.GE.AND P0, PT, R10, R6, PT ;  /* 0x000000060a00720c */ /* 0x000fe20003f06270 */
[----:B------:R-:W-:-:S12]  /*e790*/  BSSY B1, `(.L_x_1003) ;  /* 0x0000033000017945 */ /* 0x000fd80003800000 */
[----:B------:R1:W-:Y:S01]  /*e7a0*/  @P0 STS.128 [R243+0x4000], RZ ;  /* 0x004000fff3000388 */ /* 0x0003e20000000c00 */
[----:B------:R-:W-:Y:S05]  /*e7b0*/  @P0 BRA `(.L_x_1004) ;  /* 0x0000000000c00947 */ /* 0x000fea0003800000 */
[----:B-1-3--:R1:W5:Y:S01]  /*e7c0*/  LD.E.128 R24, desc[UR6][R64.64+0x100] ;  /* 0x0001000640187980 */ /* 0x00a362000c101d00 */
[----:B------:R-:W-:Y:S01]  /*e7d0*/  ISETP.GE.AND P0, PT, R10, R0, PT ;  /* 0x000000000a00720c */ /* 0x000fe20003f06270 */
[----:B------:R-:W-:-:S12]  /*e7e0*/  BSSY B0, `(.L_x_1005) ;  /* 0x000002c000007945 */ /* 0x000fd80003800000 */
[----:B------:R-:W-:Y:S05]  /*e7f0*/  @P0 BRA `(.L_x_1006) ;  /* 0x0000000000a80947 */ /* 0x000fea0003800000 */
[----:B------:R-:W3:Y:S04]  /*e800*/  LD.E.64 R2, desc[UR6][R60.64+0x80] ;  /* 0x000080063c027980 */ /* 0x000ee8000c101b00 */
[----:B------:R-:W2:Y:S01]  /*e810*/  LD.E.64 R4, desc[UR6][R22.64+0x80] ;  /* 0x0000800616047980 */ /* 0x000ea2000c101b00 */
        /* <DEDUP_REMOVED lines=12> */
[C---:B--2---:R-:W-:Y:S01]  /*e8e0*/  LOP3.LUT R30, R5.reuse, 0xffff0000, RZ, 0xc0, !PT ;  /* 0xffff0000051e7812 */ /* 0x044fe200078ec0ff */
        /* <DEDUP_REMOVED lines=27> */
.L_x_1006:
[----:B------:R-:W-:Y:S05]  /*eaa0*/  BSYNC B0 ;  /* 0x0000000000007941 */ /* 0x000fea0003800000 */
.L_x_1005:
[----:B-----5:R3:W-:Y:S02]  /*eab0*/  STS.128 [R243+0x4000], R24 ;  /* 0x00400018f3007388 */ /* 0x0207e40000000c00 */
.L_x_1004:
[----:B------:R-:W-:Y:S05]  /*eac0*/  BSYNC B1 ;  /* 0x0000000000017941 */ /* 0x000fea0003800000 */
.L_x_1003:
[----:B------:R-:W-:-:S13]  /*ead0*/  ISETP.GE.AND P0, PT, R9, R6, PT ;  /* 0x000000060900720c */ /* 0x000fda0003f06270 */
[----:B------:R1:W-:Y:S01]  /*eae0*/  @P0 STS.128 [R243+0x6000], RZ ;  /* 0x006000fff3000388 */ /* 0x0003e20000000c00 */
[----:B------:R-:W-:Y:S05]  /*eaf0*/  @P0 BRA `(.L_x_994) ;  /* 0x0000000000c00947 */ /* 0x000fea0003800000 */
[----:B-1-3--:R1:W5:Y:S01]  /*eb00*/  LD.E.128 R24, desc[UR6][R64.64+0x180] ;  /* 0x0001800640187980 */ /* 0x00a362000c101d00 */
[----:B------:R-:W-:Y:S01]  /*eb10*/  ISETP.GE.AND P0, PT, R9, R0, PT ;  /* 0x000000000900720c */ /* 0x000fe20003f06270 */
[----:B------:R-:W-:-:S12]  /*eb20*/  BSSY B0, `(.L_x_1007) ;  /* 0x000002c000007945 */ /* 0x000fd80003800000 */
[----:B------:R-:W-:Y:S05]  /*eb30*/  @P0 BRA `(.L_x_1008) ;  /* 0x0000000000a80947 */ /* 0x000fea0003800000 */
[----:B------:R-:W3:Y:S04]  /*eb40*/  LD.E.64 R2, desc[UR6][R60.64+0xc0] ;  /* 0x0000c0063c027980 */ /* 0x000ee8000c101b00 */
[----:B------:R2:W4:Y:S01]  /*eb50*/  LD.E.64 R4, desc[UR6][R22.64+0xc0] ;  /* 0x0000c00616047980 */ /* 0x000522000c101b00 */
[C---:B-----5:R-:W-:Y:S01]  /*eb60*/  IMAD.U32 R31, R27.reuse, 0x10000, RZ ;  /* 0x000100001b1f7824 */ /* 0x060fe200078e00ff */
[----:B------:R-:W-:Y:S02]  /*eb70*/  LOP3.LUT R30, R27, 0xffff0000, RZ, 0xc0, !PT ;  /* 0xffff00001b1e7812 */ /* 0x000fe400078ec0ff */
[----:B------:R-:W-:Y:S02]  /*eb80*/  LOP3.LUT R12, R25, 0xffff0000, RZ, 0xc0, !PT ;  /* 0xffff0000190c7812 */ /* 0x000fe400078ec0ff */
[----:B------:R-:W-:-:S02]  /*eb90*/  LOP3.LUT R33, R24, 0xffff0000, RZ, 0xc0, !PT ;  /* 0xffff000018217812 */ /* 0x000fc400078ec0ff */
[C---:B------:R-:W-:Y:S02]  /*eba0*/  SHF.L.U32 R32, R26.reuse, 0x10, RZ ;  /* 0x000000101a207819 */ /* 0x040fe400000006ff */
[----:B------:R-:W-:Y:S02]  /*ebb0*/  LOP3.LUT R34, R26, 0xffff0000, RZ, 0xc0, !PT ;  /* 0xffff00001a227812 */ /* 0x000fe400078ec0ff */
[----:B--2---:R-:W-:Y:S02]  /*ebc0*/  SHF.L.U32 R22, R25, 0x10, RZ ;  /* 0x0000001019167819 */ /* 0x004fe400000006ff */
[----:B------:R-:W-:Y:S02]  /*ebd0*/  SHF.L.U32 R23, R24, 0x10, RZ ;  /* 0x0000001018177819 */ /* 0x000fe400000006ff */
[C---:B---3--:R-:W-:Y:S01]  /*ebe0*/  LOP3.LUT R27, R2.reuse, 0xffff0000, RZ, 0xc0, !PT ;  /* 0xffff0000021b7812 */ /* 0x048fe200078ec0ff */
[----:B------:R-:W-:Y:S01]  /*ebf0*/  IMAD.U32 R2, R2, 0x10000, RZ ;  /* 0x0001000002027824 */ /* 0x000fe200078e00ff */
[C---:B------:R-:W-:Y:S01]  /*ec00*/  LOP3.LUT R25, R3.reuse, 0xffff0000, RZ, 0xc0, !PT ;  /* 0xffff000003197812 */ /* 0x040fe200078ec0ff */
[----:B------:R-:W-:Y:S01]  /*ec10*/  IMAD.U32 R3, R3, 0x10000, RZ ;  /* 0x0001000003037824 */ /* 0x000fe200078e00ff */
[----:B----4-:R-:W-:Y:S01]  /*ec20*/  LOP3.LUT R29, R4, 0xffff0000, RZ, 0xc0, !PT ;  /* 0xffff0000041d7812 */ /* 0x010fe200078ec0ff */
[----:B------:R-:W-:Y:S01]  /*ec30*/  FMUL.FTZ R24, R12, R27 ;  /* 0x0000001b0c187220 */ /* 0x000fe20000410000 */
[C---:B------:R-:W-:Y:S01]  /*ec40*/  LOP3.LUT R28, R5.reuse, 0xffff0000, RZ, 0xc0, !PT ;  /* 0xffff0000051c7812 */ /* 0x040fe200078ec0ff */
[----:B------:R-:W-:Y:S01]  /*ec50*/  FMUL.FTZ R26, R30, R25 ;  /* 0x000000191e1a7220 */ /* 0x000fe20000410000 */
[----:B------:R-:W-:Y:S01]  /*ec60*/  SHF.L.U32 R4, R4, 0x10, RZ ;  /* 0x0000001004047819 */ /* 0x000fe200000006ff */
[-C--:B------:R-:W-:Y:S01]  /*ec70*/  FMUL.FTZ R12, R12, R29.reuse ;  /* 0x0000001d0c0c7220 */ /* 0x080fe20000410000 */
[----:B------:R-:W-:Y:S01]  /*ec80*/  SHF.L.U32 R5, R5, 0x10, RZ ;  /* 0x0000001005057819 */ /* 0x000fe200000006ff */
[----:B------:R-:W-:Y:S01]  /*ec90*/  FMUL.FTZ R30, R30, R28 ;  /* 0x0000001c1e1e7220 */ /* 0x000fe20000410000 */
[C---:B------:R-:W-:Y:S01]  /*eca0*/  FFMA.FTZ R24, R22.reuse, R29, -R24 ;  /* 0x0000001d16187223 */ /* 0x040fe20000010818 */
[----:B------:R-:W-:Y:S01]  /*ecb0*/  FFMA.FTZ R12, R22, R27, R12 ;  /* 0x0000001b160c7223 */ /* 0x000fe2000001000c */
[----:B------:R-:W-:Y:S01]  /*ecc0*/  FMUL.FTZ R22, R33, R2 ;  /* 0x0000000221167220 */ /* 0x000fe20000410000 */
[----:B------:R-:W-:Y:S01]  /*ecd0*/  FFMA.FTZ R30, R31, R25, R30 ;  /* 0x000000191f1e7223 */ /* 0x000fe2000001001e */
[----:B------:R-:W-:Y:S01]  /*ece0*/  FMUL.FTZ R33, R33, R4 ;  /* 0x0000000421217220 */ /* 0x000fe20000410000 */
[C---:B------:R-:W-:Y:S01]  /*ecf0*/  FMUL.FTZ R25, R34.reuse, R3 ;  /* 0x0000000322197220 */ /* 0x040fe20000410000 */
[-C--:B------:R-:W-:Y:S01]  /*ed00*/  FMUL.FTZ R34, R34, R5.reuse ;  /* 0x0000000522227220 */ /* 0x080fe20000410000 */
[----:B------:R-:W-:Y:S01]  /*ed10*/  FFMA.FTZ R26, R31, R28, -R26 ;  /* 0x0000001c1f1a7223 */ /* 0x000fe2000001081a */
[C---:B------:R-:W-:Y:S01]  /*ed20*/  FFMA.FTZ R22, R23.reuse, R4, -R22 ;  /* 0x0000000417167223 */ /* 0x040fe20000010816 */
[----:B------:R-:W-:Y:S01]  /*ed30*/  FFMA.FTZ R33, R23, R2, R33 ;  /* 0x0000000217217223 */ /* 0x000fe20000010021 */
        /* <DEDUP_REMOVED lines=10> */
.L_x_1008:
[----:B------:R-:W-:Y:S05]  /*ede0*/  BSYNC B0 ;  /* 0x0000000000007941 */ /* 0x000fea0003800000 */
.L_x_1007:
[----:B-----5:R3:W-:Y:S02]  /*edf0*/  STS.128 [R243+0x6000], R24 ;  /* 0x00600018f3007388 */ /* 0x0207e40000000c00 */
.L_x_994:
[----:B------:R-:W-:Y:S05]  /*ee00*/  BSYNC B2 ;  /* 0x0000000000027941 */ /* 0x000fea0003800000 */
.L_x_993:
[----:B------:R-:W-:Y:S01]  /*ee10*/  VIADD R12, R162, 0x10 ;  /* 0x00000010a20c7836 */ /* 0x000fe20000000000 */
[----:B------:R-:W-:Y:S04]  /*ee20*/  BSSY B2, `(.L_x_1009) ;  /* 0x00000de000027945 */ /* 0x000fe80003800000 */
[----:B------:R-:W-:-:S04]  /*ee30*/  ISETP.GE.AND P0, PT, R12, R8, PT ;  /* 0x000000080c00720c */ /* 0x000fc80003f06270 */
[----:B------:R-:W-:-:S13]  /*ee40*/  ISETP.LT.OR P0, PT, R52, -0x87, P0 ;  /* 0xffffff793400780c */ /* 0x000fda0000701670 */
[----:B------:R-:W-:Y:S05]  /*ee50*/  @P0 BRA `(.L_x_1010) ;  /* 0x0000000c00680947 */ /* 0x000fea0003800000 */
[----:B------:R-:W-:Y:S01]  /*ee60*/  ISETP.GE.AND P0, PT, R14, R6, PT ;  /* 0x000000060e00720c */ /* 0x000fe20003f06270 */
[----:B------:R-:W-:Y:S01]  /*ee70*/  BSSY B1, `(.L_x_1011) ;  /* 0x000003b000017945 */ /* 0x000fe20003800000 */
[----:B------:R-:W-:-:S04]  /*ee80*/  IADD3 R2, P1, R13, R20, RZ ;  /* 0x000000140d027210 */ /* 0x000fc80007f3e0ff */
[----:B------:R-:W-:Y:S01]  /*ee90*/  LEA.HI.X.SX32 R13, R13, R21, 0x1, P1 ;  /* 0x000000150d0d7211 */ /* 0x000fe200008f0eff */
[----:B------:R-:W-:-:S03]  /*eea0*/  IMAD.SHL.U32 R30, R2, 0x2, RZ ;  /* 0x00000002021e7824 */ /* 0x000fc600078e00ff */
[----:B------:R-:W-:Y:S02]  /*eeb0*/  SHF.L.U64.HI R2, R2, 0x1, R13 ;  /* 0x0000000102027819 */ /* 0x000fe4000001020d */
[-C--:B------:R-:W-:Y:S01]  /*eec0*/  IADD3 R22, P2, R36, R30.reuse, RZ ;  /* 0x0000001e24167210 */ /* 0x080fe20007f5e0ff */
[----:B------:R1:W-:Y:S01]  /*eed0*/  @P0 STS.128 [R243+0x800], RZ ;  /* 0x000800fff3000388 */ /* 0x0003e20000000c00 */
[----:B------:R-:W-:-:S03]  /*eee0*/  IADD3 R30, P1, R16, R30, RZ ;  /* 0x0000001e101e7210 */ /* 0x000fc60007f3e0ff */
[--C-:B------:R-:W-:Y:S02]  /*eef0*/  IMAD.X R23, R37, 0x1, R2.reuse, P2 ;  /* 0x0000000125177824 */ /* 0x100fe400010e0602 */
[----:B------:R-:W-:Y:S01]  /*ef00*/  IMAD.X R31, R17, 0x1, R2, P1 ;  /* 0x00000001111f7824 */ /* 0x000fe200008e0602 */
[----:B------:R-:W-:Y:S07]  /*ef10*/  @P0 BRA `(.L_x_1012) ;  /* 0x0000000000c00947 */ /* 0x000fee0003800000 */
        /* <DEDUP_REMOVED lines=18> */
[----:B--2---:R-:W-:Y:S01]  /*f040*/  LOP3.LUT R32, R5, 0xffff0000, RZ, 0xc0, !PT ;  /* 0xffff000005207812 */ /* 0x004fe200078ec0ff */
[----:B------:R-:W-:Y:S01]  /*f050*/  FMUL.FTZ R26, R34, R27 ;  /* 0x0000001b221a7220 */ /* 0x000fe20000410000 */
[C---:B------:R-:W-:Y:S01]  /*f060*/  LOP3.LUT R33, R4.reuse, 0xffff0000, RZ, 0xc0, !PT ;  /* 0xffff000004217812 */ /* 0x040fe200078ec0ff */
[----:B------:R-:W-:Y:S01]  /*f070*/  FMUL.FTZ R24, R13, R29 ;  /* 0x0000001d0d187220 */ /* 0x000fe20000410000 */
[----:B------:R-:W-:Y:S01]  /*f080*/  SHF.L.U32 R4, R4, 0x10, RZ ;  /* 0x0000001004047819 */ /* 0x000fe200000006ff */
[----:B------:R-:W-:Y:S01]  /*f090*/  FMUL.FTZ R34, R34, R32 ;  /* 0x0000002022227220 */ /* 0x000fe20000410000 */
[----:B------:R-:W-:Y:S01]  /*f0a0*/  SHF.L.U32 R5, R5, 0x10, RZ ;  /* 0x0000001005057819 */ /* 0x000fe200000006ff */
[-C--:B------:R-:W-:Y:S01]  /*f0b0*/  FMUL.FTZ R13, R13, R33.reuse ;  /* 0x000000210d0d7220 */ /* 0x080fe20000410000 */
[----:B------:R-:W-:Y:S01]  /*f0c0*/  FFMA.FTZ R24, R28, R33, -R24 ;  /* 0x000000211c187223 */ /* 0x000fe20000010818 */
        /* <DEDUP_REMOVED lines=19> */
.L_x_1014:
[----:B------:R-:W-:Y:S05]  /*f200*/  BSYNC B0 ;  /* 0x0000000000007941 */ /* 0x000fea0003800000 */
.L_x_1013:
[----:B-----5:R3:W-:Y:S02]  /*f210*/  STS.128 [R243+0x800], R24 ;  /* 0x00080018f3007388 */ /* 0x0207e40000000c00 */
.L_x_1012:
[----:B------:R-:W-:Y:S05]  /*f220*/  BSYNC B1 ;  /* 0x0000000000017941 */ /* 0x000fea0003800000 */
.L_x_1011:
        /* <DEDUP_REMOVED lines=50> */
.L_x_1018:
[----:B------:R-:W-:Y:S05]  /*f550*/  BSYNC B0 ;  /* 0x0000000000007941 */ /* 0x000fea0003800000 */
.L_x_1017:
[----:B-----5:R3:W-:Y:S02]  /*f560*/  STS.128 [R243+0x2800], R24 ;  /* 0x00280018f3007388 */ /* 0x0207e40000000c00 */
.L_x_1016:
[----:B------:R-:W-:Y:S05]  /*f570*/  BSYNC B1 ;  /* 0x0000000000017941 */ /* 0x000fea0003800000 */
.L_x_1015:
        /* <DEDUP_REMOVED lines=50> */
.L_x_1022:
[----:B------:R-:W-:Y:S05]  /*f8a0*/  BSYNC B0 ;  /* 0x0000000000007941 */ /* 0x000fea0003800000 */
.L_x_1021:
[----:B-----5:R3:W-:Y:S02]  /*f8b0*/  STS.128 [R243+0x4800], R24 ;  /* 0x00480018f3007388 */ /* 0x0207e40000000c00 */
.L_x_1020:
[----:B------:R-:W-:Y:S05]  /*f8c0*/  BSYNC B1 ;  /* 0x0000000000017941 */ /* 0x000fea0003800000 */
.L_x_1019:
[----:B------:R-:W-:-:S13]  /*f8d0*/  ISETP.GE.AND P0, PT, R9, R6, PT ;  /* 0x000000060900720c */ /* 0x000fda0003f06270 */
[----:B------:R1:W-:Y:S01]  /*f8e0*/  @P0 STS.128 [R243+0x6800], RZ ;  /* 0x006800fff3000388 */ /* 0x0003e20000000c00 */
[----:B------:R-:W-:Y:S05]  /*f8f0*/  @P0 BRA `(.L_x_1010) ;  /* 0x0000000000c00947 */ /* 0x000fea0003800000 */
[----:B-1-3--:R1:W5:Y:S01]  /*f900*/  LD.E.128 R24, desc[UR6][R46.64+0x180] ;  /* 0x000180062e187980 */ /* 0x00a362000c101d00 */
[----:B------:R-:W-:Y:S01]  /*f910*/  ISETP.GE.AND P0, PT, R9, R0, PT ;  /* 0x000000000900720c */ /* 0x000fe20003f06270 */
[----:B------:R-:W-:-:S12]  /*f920*/  BSSY B0, `(.L_x_1023) ;  /* 0x000002c000007945 */ /* 0x000fd80003800000 */
[----:B------:R-:W-:Y:S05]  /*f930*/  @P0 BRA `(.L_x_1024) ;  /* 0x0000000000a80947 */ /* 0x000fea0003800000 */
[----:B------:R3:W2:Y:S04]  /*f940*/  LD.E.64 R2, desc[UR6][R30.64+0xc0] ;  /* 0x0000c0061e027980 */ /* 0x0006a8000c101b00 */
[----:B------:R4:W2:Y:S01]  /*f950*/  LD.E.64 R4, desc[UR6][R22.64+0xc0] ;  /* 0x0000c00616047980 */ /* 0x0008a2000c101b00 */
[----:B-----5:R-:W-:Y:S02]  /*f960*/  LOP3.LUT R13, R25, 0xffff0000, RZ, 0xc0, !PT ;  /* 0xffff0000190d7812 */ /* 0x020fe400078ec0ff */
[----:B------:R-:W-:Y:S02]  /*f970*/  LOP3.LUT R33, R24, 0xffff0000, RZ, 0xc0, !PT ;  /* 0xffff000018217812 */ /* 0x000fe400078ec0ff */
[C---:B------:R-:W-:Y:S02]  /*f980*/  SHF.L.U32 R32, R26.reuse, 0x10, RZ ;  /* 0x000000101a207819 */ /* 0x040fe400000006ff */
[----:B------:R-:W-:Y:S01]  /*f990*/  LOP3.LUT R34, R26, 0xffff0000, RZ, 0xc0, !PT ;  /* 0xffff00001a227812 */ /* 0x000fe200078ec0ff */
[C---:B---3--:R-:W-:Y:S01]  /*f9a0*/  IMAD.U32 R31, R27.reuse, 0x10000, RZ ;  /* 0x000100001b1f7824 */ /* 0x048fe200078e00ff */
[----:B------:R-:W-:-:S02]  /*f9b0*/  LOP3.LUT R30, R27, 0xffff0000, RZ, 0xc0, !PT ;  /* 0xffff00001b1e7812 */ /* 0x000fc400078ec0ff */
[----:B----4-:R-:W-:Y:S02]  /*f9c0*/  SHF.L.U32 R22, R25, 0x10, RZ ;  /* 0x0000001019167819 */ /* 0x010fe400000006ff */
[----:B------:R-:W-:Y:S02]  /*f9d0*/  SHF.L.U32 R23, R24, 0x10, RZ ;  /* 0x0000001018177819 */ /* 0x000fe400000006ff */
[C---:B--2---:R-:W-:Y:S01]  /*f9e0*/  LOP3.LUT R27, R2.reuse, 0xffff0000, RZ, 0xc0, !PT ;  /* 0xffff0000021b7812 */ /* 0x044fe200078ec0ff */
[----:B------:R-:W-:Y:S01]  /*f9f0*/  IMAD.U32 R2, R2, 0x10000, RZ ;  /* 0x0001000002027824 */ /* 0x000fe200078e00ff */
[C---:B------:R-:W-:Y:S01]  /*fa00*/  LOP3.LUT R25, R3.reuse, 0xffff0000, RZ, 0xc0, !PT ;  /* 0xffff000003197812 */ /* 0x040fe200078ec0ff */
[----:B------:R-:W-:Y:S01]  /*fa10*/  IMAD.U32 R3, R3, 0x10000, RZ ;  /* 0x0001000003037824 */ /* 0x000fe200078e00ff */
[----:B------:R-:W-:Y:S01]  /*fa20*/  LOP3.LUT R29, R4, 0xffff0000, RZ, 0xc0, !PT ;  /* 0xffff0000041d7812 */ /* 0x000fe200078ec0ff */
[----:B------:R-:W-:Y:S01]  /*fa30*/  FMUL.FTZ R24, R13, R27 ;  /* 0x0000001b0d187220 */ /* 0x000fe20000410000 */
[----:B------:R-:W-:Y:S01]  /*fa40*/  LOP3.LUT R28, R5, 0xffff0000, RZ, 0xc0, !PT ;  /* 0xffff0000051c7812 */ /* 0x000fe200078ec0ff */
        /* <DEDUP_REMOVED lines=25> */
.L_x_1024:
[----:B------:R-:W-:Y:S05]  /*fbe0*/  BSYNC B0 ;  /* 0x0000000000007941 */ /* 0x000fea0003800000 */
.L_x_1023:
[----:B-----5:R3:W-:Y:S02]  /*fbf0*/  STS.128 [R243+0x6800], R24 ;  /* 0x00680018f3007388 */ /* 0x0207e40000000c00 */
.L_x_1010:
[----:B------:R-:W-:Y:S05]  /*fc00*/  BSYNC B2 ;  /* 0x0000000000027941 */ /* 0x000fea0003800000 */
.L_x_1009:
[----:B------:R-:W-:Y:S01]  /*fc10*/  VIADD R13, R162, 0x20 ;  /* 0x00000020a20d7836 */ /* 0x000fe20000000000 */
[----:B------:R-:W-:Y:S04]  /*fc20*/  BSSY B2, `(.L_x_1025) ;  /* 0x00000dd000027945 */ /* 0x000fe80003800000 */
[----:B------:R-:W-:-:S04]  /*fc30*/  ISETP.GE.AND P0, PT, R13, R8, PT ;  /* 0x000000080d00720c */ /* 0x000fc80003f06270 */
[----:B------:R-:W-:-:S13]  /*fc40*/  ISETP.LT.OR P0, PT, R52, -0x107, P0 ;  /* 0xfffffef93400780c */ /* 0x000fda0000701670 */
[----:B------:R-:W-:Y:S05]  /*fc50*/  @P0 BRA `(.L_x_1026) ;  /* 0x0000000c00640947 */ /* 0x000fea0003800000 */
[----:B------:R-:W-:Y:S01]  /*fc60*/  ISETP.GE.AND P0, PT, R14, R6, PT ;  /* 0x000000060e00720c */ /* 0x000fe20003f06270 */
[----:B------:R-:W-:Y:S01]  /*fc70*/  IMAD.SHL.U32 R2, R7, 0x20, RZ ;  /* 0x0000002007027824 */ /* 0x000fe200078e00ff */
[----:B------:R-:W-:Y:S04]  /*fc80*/  BSSY B1, `(.L_x_1027) ;  /* 0x000003b000017945 */ /* 0x000fe80003800000 */
[----:B------:R-:W-:-:S04]  /*fc90*/  IADD3 R3, P1, R2, R20, RZ ;  /* 0x0000001402037210 */ /* 0x000fc80007f3e0ff */
[----:B------:R-:W-:Y:S01]  /*fca0*/  LEA.HI.X.SX32 R2, R2, R21, 0x1, P1 ;  /* 0x0000001502027211 */ /* 0x000fe200008f0eff */
[C---:B------:R-:W-:Y:S02]  /*fcb0*/  IMAD.SHL.U32 R30, R3.reuse, 0x2, RZ ;  /* 0x00000002031e7824 */ /* 0x040fe400078e00ff */
[----:B------:R1:W-:Y:S01]  /*fcc0*/  @P0 STS.128 [R243+0x1000], RZ ;  /* 0x001000fff3000388 */ /* 0x0003e20000000c00 */
[----:B------:R-:W-:Y:S02]  /*fcd0*/  SHF.L.U64.HI R2, R3, 0x1, R2 ;  /* 0x0000000103027819 */ /* 0x000fe40000010202 */
[-C--:B------:R-:W-:Y:S02]  /*fce0*/  IADD3 R22, P2, R36, R30.reuse, RZ ;  /* 0x0000001e24167210 */ /* 0x080fe40007f5e0ff */
        /* <DEDUP_REMOVED lines=12> */
[C---:B------:R-:W-:Y:S02]  /*fdb0*/  SHF.L.U32 R28, R25.reuse, 0x10, RZ ;  /* 0x00000010191c7819 */ /* 0x040fe400000006ff */
[----:B------:R-:W-:-:S02]  /*fdc0*/  LOP3.LUT R25, R25, 0xffff0000, RZ, 0xc0, !PT ;  /* 0xffff000019197812 */ /* 0x000fc400078ec0ff */
[C---:B------:R-:W-:Y:S02]  /*fdd0*/  SHF.L.U32 R46, R26.reuse, 0x10, RZ ;  /* 0x000000101a2e7819 */ /* 0x040fe400000006ff */
[----:B------:R-:W-:Y:S02]  /*fde0*/  LOP3.LUT R60, R26, 0xffff0000, RZ, 0xc0, !PT ;  /* 0xffff00001a3c7812 */ /* 0x000fe400078ec0ff */
        /* <DEDUP_REMOVED lines=17> */
[----:B------:R-:W-:Y:S01]  /*ff00*/  FMUL.FTZ R47, R47, R4 ;  /* 0x000000042f2f7220 */ /* 0x000fe20000410000 */
[----:B------:R-:W-:Y:S01]  /*ff10*/  FFMA.FTZ R25, R28, R32, R25 ;  /* 0x000000201c197223 */ /* 0x000fe20000010019 */
[C---:B------:R-:W-:Y:S01]  /*ff20*/  FMUL.FTZ R28, R60.reuse, R3 ;  /* 0x000000033c1c7220 */ /* 0x040fe20000410000 */
[----:B------:R-:W-:Y:S01]  /*ff30*/  FMUL.FTZ R60, R60, R5 ;  /* 0x000000053c3c7220 */ /* 0x000fe20000410000 */
        /* <DEDUP_REMOVED lines=13> */
.L_x_1030:
[----:B------:R-:W-:Y:S05]  /*10010*/  BSYNC B0 ;  /* 0x0000000000007941 */ /* 0x000fea0003800000 */
.L_x_1029:
[----:B-----5:R3:W-:Y:S02]  /*10020*/  STS.128 [R243+0x1000], R24 ;  /* 0x00100018f3007388 */ /* 0x0207e40000000c00 */
.L_x_1028:
[----:B------:R-:W-:Y:S05]  /*10030*/  BSYNC B1 ;  /* 0x0000000000017941 */ /* 0x000fea0003800000 */
.L_x_1027:
        /* <DEDUP_REMOVED lines=50> */
.L_x_1034:
[----:B------:R-:W-:Y:S05]  /*10360*/  BSYNC B0 ;  /* 0x0000000000007941 */ /* 0x000fea0003800000 */
.L_x_1033:
[----:B-----5:R3:W-:Y:S02]  /*10370*/  STS.128 [R243+0x3000], R24 ;  /* 0x00300018f3007388 */ /* 0x0207e40000000c00 */
.L_x_1032:
[----:B------:R-:W-:Y:S05]  /*10380*/  BSYNC B1 ;  /* 0x0000000000017941 */ /* 0x000fea0003800000 */
.L_x_1031:
        /* <DEDUP_REMOVED lines=50> */
.L_x_1038:
[----:B------:R-:W-:Y:S05]  /*106b0*/  BSYNC B0 ;  /* 0x0000000000007941 */ /* 0x000fea0003800000 */
.L_x_1037:
[----:B-----5:R3:W-:Y:S02]  /*106c0*/  STS.128 [R243+0x5000], R24 ;  /* 0x00500018f3007388 */ /* 0x0207e40000000c00 */
.L_x_1036:
[----:B------:R-:W-:Y:S05]  /*106d0*/  BSYNC B1 ;  /* 0x0000000000017941 */ /* 0x000fea0003800000 */
.L_x_1035:
[----:B------:R-:W-:-:S13]  /*106e0*/  ISETP.GE.AND P0, PT, R9, R6, PT ;  /* 0x000000060900720c */ /* 0x000fda0003f06270 */
[----:B------:R1:W-:Y:S01]  /*106f0*/  @P0 STS.128 [R243+0x7000], RZ ;  /* 0x007000fff3000388 */ /* 0x0003e20000000c00 */
[----:B------:R-:W-:Y:S05]  /*10700*/  @P0 BRA `(.L_x_1026) ;  /* 0x0000000000b80947 */ /* 0x000fea0003800000 */
[----:B-1----:R-:W5:Y:S01]  /*10710*/  LD.E.128 R44, desc[UR6][R44.64+0x180] ;  /* 0x000180062c2c7980 */ /* 0x002f62000c101d00 */
[----:B------:R-:W-:Y:S01]  /*10720*/  ISETP.GE.AND P0, PT, R9, R0, PT ;  /* 0x000000000900720c */ /* 0x000fe20003f06270 */
[----:B------:R-:W-:-:S12]  /*10730*/  BSSY B0, `(.L_x_1039) ;  /* 0x000002a000007945 */ /* 0x000fd80003800000 */
[----:B------:R-:W-:Y:S05]  /*10740*/  @P0 BRA `(.L_x_1040) ;  /* 0x0000000000a00947 */ /* 0x000fea0003800000 */
[----:B------:R1:W2:Y:S04]  /*10750*/  LD.E.64 R2, desc[UR6][R30.64+0xc0] ;  /* 0x0000c0061e027980 */ /* 0x0002a8000c101b00 */
[----:B------:R4:W2:Y:S01]  /*10760*/  LD.E.64 R4, desc[UR6][R22.64+0xc0] ;  /* 0x0000c00616047980 */ /* 0x0008a2000c101b00 */
[----:B---3-5:R-:W-:Y:S02]  /*10770*/  SHF.L.U32 R24, R44, 0x10, RZ ;  /* 0x000000102c187819 */ /* 0x028fe400000006ff */
[----:B------:R-:W-:Y:S02]  /*10780*/  SHF.L.U32 R32, R46, 0x10, RZ ;  /* 0x000000102e207819 */ /* 0x000fe400000006ff */
[----:B------:R-:W-:Y:S02]  /*10790*/  LOP3.LUT R44, R44, 0xffff0000, RZ, 0xc0, !PT ;  /* 0xffff00002c2c7812 */ /* 0x000fe400078ec0ff */
[----:B------:R-:W-:-:S02]  /*107a0*/  LOP3.LUT R46, R46, 0xffff0000, RZ, 0xc0, !PT ;  /* 0xffff00002e2e7812 */ /* 0x000fc400078ec0ff */
[C---:B-1----:R-:W-:Y:S01]  /*107b0*/  LOP3.LUT R30, R47.reuse, 0xffff0000, RZ, 0xc0, !PT ;  /* 0xffff00002f1e7812 */ /* 0x042fe200078ec0ff */
[----:B------:R-:W-:Y:S01]  /*107c0*/  IMAD.U32 R31, R47, 0x10000, RZ ;  /* 0x000100002f1f7824 */ /* 0x000fe200078e00ff */
[C---:B----4-:R-:W-:Y:S02]  /*107d0*/  LOP3.LUT R22, R45.reuse, 0xffff0000, RZ, 0xc0, !PT ;  /* 0xffff00002d167812 */ /* 0x050fe400078ec0ff */
[----:B------:R-:W-:Y:S02]  /*107e0*/  SHF.L.U32 R23, R45, 0x10, RZ ;  /* 0x000000102d177819 */ /* 0x000fe400000006ff */
[C---:B--2---:R-:W-:Y:S01]  /*107f0*/  LOP3.LUT R27, R2.reuse, 0xffff0000, RZ, 0xc0, !PT ;  /* 0xffff0000021b7812 */ /* 0x044fe200078ec0ff */
[----:B------:R-:W-:Y:S01]  /*10800*/  IMAD.U32 R2, R2, 0x10000, RZ ;  /* 0x0001000002027824 */ /* 0x000fe200078e00ff */
[----:B------:R-:W-:Y:S02]  /*10810*/  LOP3.LUT R26, R3, 0xffff0000, RZ, 0xc0, !PT ;  /* 0xffff0000031a7812 */ /* 0x000fe400078ec0ff */
[----:B------:R-:W-:Y:S01]  /*10820*/  LOP3.LUT R29, R4, 0xffff0000, RZ, 0xc0, !PT ;  /* 0xffff0000041d7812 */ /* 0x000fe200078ec0ff */
[----:B------:R-:W-:Y:S01]  /*10830*/  FMUL.FTZ R25, R22, R27 ;  /* 0x0000001b16197220 */ /* 0x000fe20000410000 */
[----:B------:R-:W-:Y:S01]  /*10840*/  LOP3.LUT R28, R5, 0xffff0000, RZ, 0xc0, !PT ;  /* 0xffff0000051c7812 */ /* 0x000fe200078ec0ff */
[----:B------:R-:W-:Y:S01]  /*10850*/  FMUL.FTZ R33, R30, R26 ;  /* 0x0000001a1e217220 */ /* 0x000fe20000410000 */
[----:B------:R-:W-:Y:S01]  /*10860*/  SHF.L.U32 R3, R3, 0x10, RZ ;  /* 0x0000001003037819 */ /* 0x000fe200000006ff */
[----:B------:R-:W-:Y:S01]  /*10870*/  FMUL.FTZ R22, R22, R29 ;  /* 0x0000001d16167220 */ /* 0x000fe20000410000 */
[----:B------:R-:W-:Y:S01]  /*10880*/  SHF.L.U32 R4, R4, 0x10, RZ ;  /* 0x0000001004047819 */ /* 0x000fe200000006ff */
[----:B------:R-:W-:Y:S01]  /*10890*/  FMUL.FTZ R30, R30, R28 ;  /* 0x0000001c1e1e7220 */ /* 0x000fe20000410000 */
[----:B------:R-:W-:-:S02]  /*108a0*/  IMAD.U32 R5, R5, 0x10000, RZ ;  /* 0x0001000005057824 */ /* 0x000fc400078e00ff */
[C---:B------:R-:W-:Y:S01]  /*108b0*/  FFMA.FTZ R25, R23.reuse, R29, -R25 ;  /* 0x0000001d17197223 */ /* 0x040fe20000010819 */
[----:B------:R-:W-:Y:S01]  /*108c0*/  FFMA.FTZ R22, R23, R27, R22 ;  /* 0x0000001b17167223 */ /* 0x000fe20000010016 */
[C---:B------:R-:W-:Y:S01]  /*108d0*/  FFMA.FTZ R30, R31.reuse, R26, R30 ;  /* 0x0000001a1f1e7223 */ /* 0x040fe2000001001e */
[----:B------:R-:W-:Y:S01]  /*108e0*/  FMUL.FTZ R23, R44, R2 ;  /* 0x000000022c177220 */ /* 0x000fe20000410000 */
[----:B------:R-:W-:Y:S01]  /*108f0*/  FMUL.FTZ R26, R46, R3 ;  /* 0x000000032e1a7220 */ /* 0x000fe20000410000 */
[----:B------:R-:W-:Y:S01]  /*10900*/  FFMA.FTZ R33, R31, R28, -R33 ;  /* 0x0000001c1f217223 */ /* 0x000fe20000010821 */
[-C--:B------:R-:W-:Y:S01]  /*10910*/  FMUL.FTZ R44, R44, R4.reuse ;  /* 0x000000042c2c7220 */ /* 0x080fe20000410000 */
[-C--:B------:R-:W-:Y:S01]  /*10920*/  FMUL.FTZ R46, R46, R5.reuse ;  /* 0x000000052e2e7220 */ /* 0x080fe20000410000 */
[----:B------:R-:W-:Y:S01]  /*10930*/  FFMA.FTZ R23, R24, R4, -R23 ;  /* 0x0000000418177223 */ /* 0x000fe20000010817 */
[----:B------:R-:W-:Y:S01]  /*10940*/  FFMA.FTZ R26, R32, R5, -R26 ;  /* 0x00000005201a7223 */ /* 0x000fe2000001081a */
[----:B------:R-:W-:Y:S01]  /*10950*/  FFMA.FTZ R44, R24, R2, R44 ;  /* 0x00000002182c7223 */ /* 0x000fe2000001002c */
[----:B------:R-:W-:Y:S01]  /*10960*/  FFMA.FTZ R46, R32, R3, R46 ;  /* 0x00000003202e7223 */ /* 0x000fe2000001002e */
[----:B------:R-:W-:-:S02]  /*10970*/  F2FP.BF16.F32.PACK_AB R22, R22, R25 ;  /* 0x000000191616723e */ /* 0x000fc400000010ff */
[----:B------:R-:W-:Y:S02]  /*10980*/  F2FP.BF16.F32.PACK_AB R30, R30, R33 ;  /* 0x000000211e1e723e */ /* 0x000fe400000010ff */
[----:B------:R-:W-:Y:S02]  /*10990*/  F2FP.BF16.F32.PACK_AB R44, R44, R23 ;  /* 0x000000172c2c723e */ /* 0x000fe400000010ff */
[----:B------:R-:W-:Y:S02]  /*109a0*/  F2FP.BF16.F32.PACK_AB R46, R46, R26 ;  /* 0x0000001a2e2e723e */ /* 0x000fe400000010ff */
[----:B------:R-:W-:Y:S02]  /*109b0*/  MOV R45, R22 ;  /* 0x00000016002d7202 */ /* 0x000fe40000000f00 */
[----:B------:R-:W-:Y:S02]  /*109c0*/  MOV R47, R30 ;  /* 0x0000001e002f7202 */ /* 0x000fe40000000f00 */
.L_x_1040:
[----:B------:R-:W-:Y:S05]  /*109d0*/  BSYNC B0 ;  /* 0x0000000000007941 */ /* 0x000fea0003800000 */
.L_x_1039:
[----:B-----5:R1:W-:Y:S02]  /*109e0*/  STS.128 [R243+0x7000], R44 ;  /* 0x0070002cf3007388 */ /* 0x0203e40000000c00 */
.L_x_1026:
[----:B------:R-:W-:Y:S05]  /*109f0*/  BSYNC B2 ;  /* 0x0000000000027941 */ /* 0x000fea0003800000 */
.L_x_1025:
[----:B------:R-:W-:-:S05]  /*10a00*/  VIADD R4, R162, 0x30 ;  /* 0x00000030a2047836 */ /* 0x000fca0000000000 */
[----:B------:R-:W-:-:S04]  /*10a10*/  ISETP.GE.AND P0, PT, R4, R8, PT ;  /* 0x000000080400720c */ /* 0x000fc80003f06270 */
[----:B------:R-:W-:-:S13]  /*10a20*/  ISETP.LT.OR P0, PT, R52, -0x187, P0 ;  /* 0xfffffe793400780c */ /* 0x000fda0000701670 */
[----:B------:R-:W-:Y:S05]  /*10a30*/  @P0 BRA `(.L_x_1041) ;  /* 0x0000007800100947 */ /* 0x000fea0003800000 */
[----:B------:R-:W-:Y:S01]  /*10a40*/  ISETP.GE.AND P0, PT, R14, R6, PT ;  /* 0x000000060e00720c */ /* 0x000fe20003f06270 */
[----:B------:R-:W-:Y:S01]  /*10a50*/  IMAD R7, R7, 0x30, RZ ;  /* 0x0000003007077824 */ /* 0x000fe200078e02ff */
[----:B------:R-:W-:Y:S04]  /*10a60*/  BSSY B1, `(.L_x_1042) ;  /* 0x000003b000017945 */ /* 0x000fe80003800000 */
[----:B------:R-:W-:-:S04]  /*10a70*/  IADD3 R2, P1, R7, R20, RZ ;  /* 0x0000001407027210 */ /* 0x000fc80007f3e0ff */
[----:B------:R-:W-:Y:S01]  /*10a80*/  LEA.HI.X.SX32 R7, R7, R21, 0x1, P1 ;  /* 0x0000001507077211 */ /* 0x000fe200008f0eff */
[C---:B------:R-:W-:Y:S02]  /*10a90*/  IMAD.SHL.U32 R3, R2.reuse, 0x2, RZ ;  /* 0x0000000202037824 */ /* 0x040fe400078e00ff */
[----:B------:R2:W-:Y:S01]  /*10aa0*/  @P0 STS.128 [R243+0x1800], RZ ;  /* 0x001800fff3000388 */ /* 0x0005e20000000c00 */
[----:B------:R-:W-:Y:S02]  /*10ab0*/  SHF.L.U64.HI R2, R2, 0x1, R7 ;  /* 0x0000000102027819 */ /* 0x000fe40000010207 */
[-C--:B-1-3--:R-:W-:Y:S02]  /*10ac0*/  IADD3 R24, P2, R36, R3.reuse, RZ ;  /* 0x0000000324187210 */ /* 0x08afe40007f5e0ff */
[----:B------:R-:W-:-:S03]  /*10ad0*/  IADD3 R16, P1, R16, R3, RZ ;  /* 0x0000000310107210 */ /* 0x000fc60007f3e0ff */
[--C-:B------:R-:W-:Y:S02]  /*10ae0*/  IMAD.X R25, R37, 0x1, R2.reuse, P2 ;  /* 0x0000000125197824 */ /* 0x100fe400010e0602 */
[----:B------:R-:W-:Y:S01]  /*10af0*/  IMAD.X R17, R17, 0x1, R2, P1 ;  /* 0x0000000111117824 */ /* 0x000fe200008e0602 */
[----:B------:R-:W-:Y:S07]  /*10b00*/  @P0 BRA `(.L_x_1043) ;  /* 0x0000000000c00947 */ /* 0x000fee0003800000 */
[----:B------:R1:W5:Y:S01]  /*10b10*/  LD.E.128 R20, desc[UR6][R42.64] ;  /* 0x000000062a147980 */ /* 0x000362000c101d00 */
        /* <DEDUP_REMOVED lines=11> */
[C---:B------:R-:W-:Y:S02]  /*10bd0*/  SHF.L.U32 R30, R22.reuse, 0x10, RZ ;  /* 0x00000010161e7819 */ /* 0x040fe400000006ff */
[----:B------:R-:W-:Y:S02]  /*10be0*/  LOP3.LUT R32, R22, 0xffff0000, RZ, 0xc0, !PT ;  /* 0xffff000016207812 */ /* 0x000fe400078ec0ff */
[C---:B---3--:R-:W-:Y:S01]  /*10bf0*/  LOP3.LUT R23, R2.reuse, 0xffff0000, RZ, 0xc0, !PT ;  /* 0xffff000002177812 */ /* 0x048fe200078ec0ff */
[----:B------:R-:W-:Y:S01]  /*10c00*/  IMAD.U32 R2, R2, 0x10000, RZ ;  /* 0x0001000002027824 */ /* 0x000fe200078e00ff */
[C---:B------:R-:W-:Y:S01]  /*10c10*/  LOP3.LUT R21, R3.reuse, 0xffff0000, RZ, 0xc0, !PT ;  /* 0xffff000003157812 */ /* 0x040fe200078ec0ff */
[----:B------:R-:W-:Y:S01]  /*10c20*/  IMAD.U32 R3, R3, 0x10000, RZ ;  /* 0x0001000003037824 */ /* 0x000fe200078e00ff */
[----:B--2---:R-:W-:Y:S01]  /*10c30*/  LOP3.LUT R27, R14, 0xffff0000, RZ, 0xc0, !PT ;  /* 0xffff00000e1b7812 */ /* 0x004fe200078ec0ff */
        /* <DEDUP_REMOVED lines=27> */
.L_x_1045:
[----:B------:R-:W-:Y:S05]  /*10df0*/  BSYNC B0 ;  /* 0x0000000000007941 */ /* 0x000fea0003800000 */
.L_x_1044:
[----:B-----5:R3:W-:Y:S02]  /*10e00*/  STS.128 [R243+0x1800], R20 ;  /* 0x00180014f3007388 */ /* 0x0207e40000000c00 */
.L_x_1043:
[----:B------:R-:W-:Y:S05]  /*10e10*/  BSYNC B1 ;  /* 0x0000000000017941 */ /* 0x000fea0003800000 */
.L_x_1042:
        /* <DEDUP_REMOVED lines=10> */
[----:B-----5:R-:W-:Y:S01]  /*10ec0*/  SHF.L.U32 R7, R21, 0x10, RZ ;  /* 0x0000001015077819 */ /* 0x020fe200000006ff */
[----:B------:R-:W-:Y:S01]  /*10ed0*/  IMAD.U32 R28, R23, 0x10000, RZ ;  /* 0x00010000171c7824 */ /* 0x000fe200078e00ff */
[----:B------:R-:W-:Y:S02]  /*10ee0*/  LOP3.LUT R5, R21, 0xffff0000, RZ, 0xc0, !PT ;  /* 0xffff000015057812 */ /* 0x000fe400078ec0ff */
[C---:B------:R-:W-:Y:S02]  /*10ef0*/  SHF.L.U32 R8, R20.reuse, 0x10, RZ ;  /* 0x0000001014087819 */ /* 0x040fe400000006ff */
[----:B------:R-:W-:-:S02]  /*10f00*/  LOP3.LUT R30, R20, 0xffff0000, RZ, 0xc0, !PT ;  /* 0xffff0000141e7812 */ /* 0x000fc400078ec0ff */
[----:B------:R-:W-:Y:S02]  /*10f10*/  LOP3.LUT R27, R23, 0xffff0000, RZ, 0xc0, !PT ;  /* 0xffff0000171b7812 */ /* 0x000fe400078ec0ff */
[C---:B------:R-:W-:Y:S02]  /*10f20*/  SHF.L.U32 R29, R22.reuse, 0x10, RZ ;  /* 0x00000010161d7819 */ /* 0x040fe400000006ff */
[----:B------:R-:W-:Y:S02]  /*10f30*/  LOP3.LUT R31, R22, 0xffff0000, RZ, 0xc0, !PT ;  /* 0xffff0000161f7812 */ /* 0x000fe400078ec0ff */
        /* <DEDUP_REMOVED lines=16> */
[C---:B------:R-:W-:Y:S01]  /*11040*/  FMUL.FTZ R20, R31.reuse, R3 ;  /* 0x000000031f147220 */ /* 0x040fe20000410000 */
[-C--:B------:R-:W-:Y:S01]  /*11050*/  FMUL.FTZ R30, R30, R14.reuse ;  /* 0x0000000e1e1e7220 */ /* 0x080fe20000410000 */
[----:B------:R-:W-:Y:S01]  /*11060*/  FMUL.FTZ R31, R31, R15 ;  /* 0x0000000f1f1f7220 */ /* 0x000fe20000410000 */
[----:B------:R-:W-:Y:S01]  /*11070*/  FFMA.FTZ R22, R28, R23, -R22 ;  /* 0x000000171c167223 */ /* 0x000fe20000010816 */
[C---:B------:R-:W-:Y:S01]  /*11080*/  FFMA.FTZ R7, R8.reuse, R14, -R7 ;  /* 0x0000000e08077223 */ /* 0x040fe20000010807 */
[----:B------:R-:W-:Y:S01]  /*11090*/  FFMA.FTZ R30, R8, R2, R30 ;  /* 0x00000002081e7223 */ /* 0x000fe2000001001e */
[C---:B------:R-:W-:Y:S01]  /*110a0*/  FFMA.FTZ R20, R29.reuse, R15, -R20 ;  /* 0x0000000f1d147223 */ /* 0x040fe20000010814 */
[----:B------:R-:W-:Y:S01]  /*110b0*/  FFMA.FTZ R31, R29, R3, R31 ;  /* 0x000000031d1f7223 */ /* 0x000fe2000001001f */
[----:B------:R-:W-:-:S02]  /*110c0*/  F2FP.BF16.F32.PACK_AB R5, R5, R11 ;  /* 0x0000000b0505723e */ /* 0x000fc400000010ff */
[----:B------:R-:W-:Y:S02]  /*110d0*/  F2FP.BF16.F32.PACK_AB R22, R27, R22 ;  /* 0x000000161b16723e */ /* 0x000fe400000010ff */
[----:B------:R-:W-:Y:S01]  /*110e0*/  F2FP.BF16.F32.PACK_AB R7, R30, R7 ;  /* 0x000000071e07723e */ /* 0x000fe200000010ff */
[----:B------:R-:W-:Y:S01]  /*110f0*/  IMAD.MOV.U32 R21, RZ, RZ, R5 ;  /* 0x000000ffff157224 */ /* 0x000fe200078e0005 */
[----:B------:R-:W-:Y:S02]  /*11100*/  F2FP.BF16.F32.PACK_AB R31, R31, R20 ;  /* 0x000000141f1f723e */ /* 0x000fe400000010ff */
[----:B------:R-:W-:Y:S02]  /*11110*/  MOV R23, R22 ;  /* 0x0000001600177202 */ /* 0x000fe40000000f00 */
[----:B------:R-:W-:Y:S02]  /*11120*/  MOV R20, R7 ;  /* 0x0000000700147202 */ /* 0x000fe40000000f00 */
[----:B------:R-:W-:-:S02]  /*11130*/  MOV R22, R31 ;  /* 0x0000001f00167202 */ /* 0x000fc40000000f00 */
.L_x_1049:
[----:B------:R-:W-:Y:S05]  /*11140*/  BSYNC B0 ;  /* 0x0000000000007941 */ /* 0x000fea0003800000 */
.L_x_1048:
[----:B-----5:R1:W-:Y:S02]  /*11150*/  STS.128 [R243+0x3800], R20 ;  /* 0x00380014f3007388 */ /* 0x0203e40000000c00 */
.L_x_1047:
[----:B------:R-:W-:Y:S05]  /*11160*/  BSYNC B1 ;  /* 0x0000000000017941 */ /* 0x000fea0003800000 */
.L_x_1046:
        /* <DEDUP_REMOVED lines=10> */
[C---:B-----5:R-:W-:Y:S01]  /*11210*/  SHF.L.U32 R8, R20.reuse, 0x10, RZ ;  /* 0x0000001014087819 */ /* 0x060fe200000006ff */
[----:B------:R-:W-:Y:S01]  /*11220*/  IMAD.U32 R27, R23, 0x10000, RZ ;  /* 0x00010000171b7824 */ /* 0x000fe200078e00ff */
[----:B------:R-:W-:Y:S02]  /*11230*/  LOP3.LUT R29, R20, 0xffff0000, RZ, 0xc0, !PT ;  /* 0xffff0000141d7812 */ /* 0x000fe400078ec0ff */
[C---:B------:R-:W-:Y:S02]  /*11240*/  SHF.L.U32 R7, R21.reuse, 0x10, RZ ;  /* 0x0000001015077819 */ /* 0x040fe400000006ff */
[----:B------:R-:W-:-:S02]  /*11250*/  LOP3.LUT R5, R21, 0xffff0000, RZ, 0xc0, !PT ;  /* 0xffff000015057812 */ /* 0x000fc400078ec0ff */
        /* <DEDUP_REMOVED lines=8> */
[-C--:B------:R-:W-:Y:S01]  /*112e0*/  FMUL.FTZ R14, R5, R20.reuse ;  /* 0x00000014050e7220 */ /* 0x080fe20000410000 */
[----:B------:R-:W-:Y:S01]  /*112f0*/  LOP3.LUT R21, R11, 0xffff0000, RZ, 0xc0, !PT ;  /* 0xffff00000b157812 */ /* 0x000fe200078ec0ff */
[----:B------:R-:W-:Y:S01]  /*11300*/  FMUL.FTZ R22, R26, R15 ;  /* 0x0000000f1a167220 */ /* 0x000fe20000410000 */
[----:B------:R-:W-:Y:S01]  /*11310*/  SHF.L.U32 R10, R10, 0x10, RZ ;  /* 0x000000100a0a7819 */ /* 0x000fe200000006ff */
[----:B------:R-:W-:Y:S01]  /*11320*/  FMUL.FTZ R5, R5, R23 ;  /* 0x0000001705057220 */ /* 0x000fe20000410000 */
        /* <DEDUP_REMOVED lines=22> */
.L_x_1053:
[----:B------:R-:W-:Y:S05]  /*11490*/  BSYNC B0 ;  /* 0x0000000000007941 */ /* 0x000fea0003800000 */
.L_x_1052:
[----:B-----5:R3:W-:Y:S02]  /*114a0*/  STS.128 [R243+0x5800], R20 ;  /* 0x00580014f3007388 */ /* 0x0207e40000000c00 */
.L_x_1051:
[----:B------:R-:W-:Y:S05]  /*114b0*/  BSYNC B1 ;  /* 0x0000000000017941 */ /* 0x000fea0003800000 */
.L_x_1050:
        /* <DEDUP_REMOVED lines=8> */
[----:B------:R-:W4:Y:S01]  /*11540*/  LD.E.64 R6, desc[UR6][R24.64+0xc0] ;  /* 0x0000c00618067980 */ /* 0x000f22000c101b00 */
[C---:B-----5:R-:W-:Y:S01]  /*11550*/  SHF.L.U32 R5, R21.reuse, 0x10, RZ ;  /* 0x0000001015057819 */ /* 0x060fe200000006ff */
[C---:B------:R-:W-:Y:S01]  /*11560*/  IMAD.U32 R8, R20.reuse, 0x10000, RZ ;  /* 0x0001000014087824 */ /* 0x040fe200078e00ff */
[----:B------:R-:W-:Y:S02]  /*11570*/  LOP3.LUT R0, R21, 0xffff0000, RZ, 0xc0, !PT ;  /* 0xffff000015007812 */ /* 0x000fe400078ec0ff */
[----:B------:R-:W-:Y:S01]  /*11580*/  LOP3.LUT R21, R20, 0xffff0000, RZ, 0xc0, !PT ;  /* 0xffff000014157812 */ /* 0x000fe200078ec0ff */
[----:B------:R-:W-:Y:S01]  /*11590*/  IMAD.U32 R20, R22, 0x10000, RZ ;  /* 0x0001000016147824 */ /* 0x000fe200078e00ff */
[----:B---3--:R-:W-:-:S02]  /*115a0*/  LOP3.LUT R16, R23, 0xffff0000, RZ, 0xc0, !PT ;  /* 0xffff000017107812 */ /* 0x008fc400078ec0ff */
[----:B------:R-:W-:Y:S02]  /*115b0*/  SHF.L.U32 R17, R23, 0x10, RZ ;  /* 0x0000001017117819 */ /* 0x000fe400000006ff */
[----:B------:R-:W-:Y:S02]  /*115c0*/  LOP3.LUT R23, R22, 0xffff0000, RZ, 0xc0, !PT ;  /* 0xffff000016177812 */ /* 0x000fe400078ec0ff */
[C---:B--2---:R-:W-:Y:S02]  /*115d0*/  LOP3.LUT R10, R3.reuse, 0xffff0000, RZ, 0xc0, !PT ;  /* 0xffff0000030a7812 */ /* 0x044fe400078ec0ff */
[----:B------:R-:W-:Y:S02]  /*115e0*/  SHF.L.U32 R3, R3, 0x10, RZ ;  /* 0x0000001003037819 */ /* 0x000fe400000006ff */
[C---:B----4-:R-:W-:Y:S01]  /*115f0*/  LOP3.LUT R14, R7.reuse, 0xffff0000, RZ, 0xc0, !PT ;  /* 0xffff0000070e7812 */ /* 0x050fe200078ec0ff */
[----:B------:R-:W-:Y:S01]  /*11600*/  FMUL.FTZ R22, R16, R10 ;  /* 0x0000000a10167220 */ /* 0x000fe20000410000 */
[----:B------:R-:W-:Y:S01]  /*11610*/  LOP3.LUT R11, R2, 0xffff0000, RZ, 0xc0, !PT ;  /* 0xffff0000020b7812 */ /* 0x000fe200078ec0ff */
[----:B------:R-:W-:Y:S01]  /*11620*/  IMAD.U32 R7, R7, 0x10000, RZ ;  /* 0x0001000007077824 */ /* 0x000fe200078e00ff */
[----:B------:R-:W-:Y:S01]  /*11630*/  LOP3.LUT R15, R6, 0xffff0000, RZ, 0xc0, !PT ;  /* 0xffff0000060f7812 */ /* 0x000fe200078ec0ff */
[----:B------:R-:W-:Y:S01]  /*11640*/  FMUL.FTZ R16, R16, R14 ;  /* 0x0000000e10107220 */ /* 0x000fe20000410000 */
[----:B------:R-:W-:Y:S01]  /*11650*/  SHF.L.U32 R2, R2, 0x10, RZ ;  /* 0x0000001002027819 */ /* 0x000fe200000006ff */
[----:B------:R-:W-:Y:S01]  /*11660*/  FMUL.FTZ R9, R0, R11 ;  /* 0x0000000b00097220 */ /* 0x000fe20000410000 */
[----:B------:R-:W-:-:S02]  /*11670*/  IMAD.U32 R6, R6, 0x10000, RZ ;  /* 0x0001000006067824 */ /* 0x000fc400078e00ff */
[----:B------:R-:W-:Y:S01]  /*11680*/  FFMA.FTZ R16, R17, R10, R16 ;  /* 0x0000000a11107223 */ /* 0x000fe20000010010 */
[C---:B------:R-:W-:Y:S01]  /*11690*/  FMUL.FTZ R10, R23.reuse, R3 ;  /* 0x00000003170a7220 */ /* 0x040fe20000410000 */
[----:B------:R-:W-:Y:S01]  /*116a0*/  FMUL.FTZ R23, R23, R7 ;  /* 0x0000000717177220 */ /* 0x000fe20000410000 */
[----:B------:R-:W-:Y:S01]  /*116b0*/  FMUL.FTZ R0, R0, R15 ;  /* 0x0000000f00007220 */ /* 0x000fe20000410000 */
[----:B------:R-:W-:Y:S01]  /*116c0*/  FFMA.FTZ R22, R17, R14, -R22 ;  /* 0x0000000e11167223 */ /* 0x000fe20000010816 */
[C---:B------:R-:W-:Y:S01]  /*116d0*/  FFMA.FTZ R10, R20.reuse, R7, -R10 ;  /* 0x00000007140a7223 */ /* 0x040fe2000001080a */
[----:B------:R-:W-:Y:S01]  /*116e0*/  FFMA.FTZ R23, R20, R3, R23 ;  /* 0x0000000314177223 */ /* 0x000fe20000010017 */
[C---:B------:R-:W-:Y:S01]  /*116f0*/  FFMA.FTZ R9, R5.reuse, R15, -R9 ;  /* 0x0000000f05097223 */ /* 0x040fe20000010809 */
[----:B------:R-:W-:Y:S01]  /*11700*/  FFMA.FTZ R0, R5, R11, R0 ;  /* 0x0000000b05007223 */ /* 0x000fe20000010000 */
[C---:B------:R-:W-:Y:S01]  /*11710*/  FMUL.FTZ R5, R21.reuse, R2 ;  /* 0x0000000215057220 */ /* 0x040fe20000410000 */
[----:B------:R-:W-:Y:S01]  /*11720*/  FMUL.FTZ R21, R21, R6 ;  /* 0x0000000615157220 */ /* 0x000fe20000410000 */
[----:B------:R-:W-:-:S02]  /*11730*/  F2FP.BF16.F32.PACK_AB R22, R16, R22 ;  /* 0x000000161016723e */ /* 0x000fc400000010ff */
[----:B------:R-:W-:Y:S01]  /*11740*/  F2FP.BF16.F32.PACK_AB R23, R23, R10 ;  /* 0x0000000a1717723e */ /* 0x000fe200000010ff */
[C---:B------:R-:W-:Y:S01]  /*11750*/  FFMA.FTZ R5, R8.reuse, R6, -R5 ;  /* 0x0000000608057223 */ /* 0x040fe20000010805 */
[----:B------:R-:W-:Y:S01]  /*11760*/  FFMA.FTZ R21, R8, R2, R21 ;  /* 0x0000000208157223 */ /* 0x000fe20000010015 */
[----:B------:R-:W-:Y:S02]  /*11770*/  F2FP.BF16.F32.PACK_AB R0, R0, R9 ;  /* 0x000000090000723e */ /* 0x000fe400000010ff */
[-C--:B------:R-:W-:Y:S02]  /*11780*/  LOP3.LUT R23, R23, R22.reuse, RZ, 0x3c, !PT ;  /* 0x0000001617177212 */ /* 0x080fe400078e3cff */
[----:B------:R-:W-:Y:S02]  /*11790*/  F2FP.BF16.F32.PACK_AB R21, R21, R5 ;  /* 0x000000051515723e */ /* 0x000fe400000010ff */
[----:B------:R-:W-:Y:S02]  /*117a0*/  LOP3.LUT R22, R23, R22, RZ, 0x3c, !PT ;  /* 0x0000001617167212 */ /* 0x000fe400078e3cff */
[----:B------:R-:W-:-:S02]  /*117b0*/  MOV R20, R21 ;  /* 0x0000001500147202 */ /* 0x000fc40000000f00 */
[----:B------:R-:W-:Y:S02]  /*117c0*/  MOV R21, R0 ;  /* 0x0000000000157202 */ /* 0x000fe40000000f00 */
[----:B------:R-:W-:Y:S02]  /*117d0*/  LOP3.LUT R23, R23, R22, RZ, 0x3c, !PT ;  /* 0x0000001617177212 */ /* 0x000fe400078e3cff */
.L_x_1055:
[----:B------:R-:W-:Y:S05]  /*117e0*/  BSYNC B0 ;  /* 0x0000000000007941 */ /* 0x000fea0003800000 */
.L_x_1054:
[----:B-----5:R3:W-:Y:S01]  /*117f0*/  STS.128 [R243+0x7800], R20 ;  /* 0x00780014f3007388 */ /* 0x0207e20000000c00 */
[----:B------:R-:W-:Y:S05]  /*11800*/  BRA `(.L_x_1041) ;  /* 0x00000068009c7947 */ /* 0x000fea0003800000 */
.L_x_992:
[----:B------:R-:W-:Y:S04]  /*11810*/  BSSY B2, `(.L_x_1056) ;  /* 0x0000178000027945 */ /* 0x000fe80003800000 */
[----:B------:R-:W-:Y:S05]  /*11820*/  @!P0 BRA `(.L_x_1057) ;  /* 0x0000001400d88947 */ /* 0x000fea0003800000 */
[----:B------:R-:W-:Y:S01]  /*11830*/  ISETP.GE.AND P0, PT, R14, R6, PT ;  /* 0x000000060e00720c */ /* 0x000fe20003f06270 */
[----:B------:R-:W-:-:S12]  /*11840*/  BSSY B1, `(.L_x_1058) ;  /* 0x000005c000017945 */ /* 0x000fd80003800000 */
[----:B------:R1:W-:Y:S01]  /*11850*/  @P0 STS.128 [R243], RZ ;  /* 0x000000fff3000388 */ /* 0x0003e20000000c00 */
[----:B------:R-:W-:Y:S05]  /*11860*/  @P0 BRA `(.L_x_1059) ;  /* 0x0000000400640947 */ /* 0x000fea0003800000 */
[----:B------:R2:W5:Y:S01]  /*11870*/  LD.E.128 R32, desc[UR6][R64.64] ;  /* 0x0000000640207980 */ /* 0x000562000c101d00 */
[----:B------:R-:W-:Y:S01]  /*11880*/  ISETP.GE.AND P0, PT, R14, R0, PT ;  /* 0x000000000e00720c */ /* 0x000fe20003f06270 */
[----:B------:R-:W-:-:S12]  /*11890*/  BSSY B0, `(.L_x_1060) ;  /* 0x0000055000007945 */ /* 0x000fd80003800000 */
[----:B------:R-:W-:Y:S05]  /*118a0*/  @P0 BRA `(.L_x_1061) ;  /* 0x00000004004c0947 */ /* 0x000fea0003800000 */
[----:B------:R-:W-:Y:S01]  /*118b0*/  ISETP.GE.AND P1, PT, R14, R7, PT ;  /* 0x000000070e00720c */ /* 0x000fe20003f26270 */
[----:B------:R-:W-:Y:S02]  /*118c0*/  IMAD.MOV.U32 R4, RZ, RZ, RZ ;  /* 0x000000ffff047224 */ /* 0x000fe400078e00ff */
[----:B------:R-:W-:-:S10]  /*118d0*/  IMAD.MOV.U32 R12, RZ, RZ, R7 ;  /* 0x000000ffff0c7224 */ /* 0x000fd400078e0007 */
[----:B------:R-:W-:Y:S01]  /*118e0*/  @P1 IADD3 R4, -R7, RZ, RZ ;  /* 0x000000ff07041210 */ /* 0x000fe20007ffe1ff */
[----:B------:R-:W-:-:S03]  /*118f0*/  @P1 IMAD.MOV R12, RZ, RZ, -R7 ;  /* 0x000000ffff0c1224 */ /* 0x000fc600078e0a07 */
[----:B------:R-:W-:Y:S01]  /*11900*/  IADD3 R5, P0, R4, R2, RZ ;  /* 0x0000000204057210 */ /* 0x000fe20007f1e0ff */
[----:B------:R-:W-:-:S03]  /*11910*/  IMAD.WIDE R20, R12, 0x2, R64 ;  /* 0x000000020c147825 */ /* 0x000fc600078e0240 */
[----:B------:R-:W-:Y:S02]  /*11920*/  LEA.HI.X.SX32 R4, R4, R3, 0x1, P0 ;  /* 0x0000000304047211 */ /* 0x000fe400000f0eff */
[C---:B------:R-:W-:Y:S01]  /*11930*/  LEA R24, P0, R5.reuse, R16, 0x1 ;  /* 0x0000001005187211 */ /* 0x040fe200078008ff */
[----:B------:R-:W3:Y:S03]  /*11940*/  LD.E.128 R20, desc[UR6][R20.64] ;  /* 0x0000000614147980 */ /* 0x000ee6000c101d00 */
[----:B------:R-:W-:Y:S01]  /*11950*/  LEA.HI.X R25, R5, R17, R4, 0x1, P0 ;  /* 0x0000001105197211 */ /* 0x000fe200000f0c04 */
[----:B------:R-:W-:Y:S01]  /*11960*/  IMAD.MOV.U32 R4, RZ, RZ, RZ ;  /* 0x000000ffff047224 */ /* 0x000fe200078e00ff */
[----:B------:R-:W-:-:S04]  /*11970*/  @P1 IADD3 R4, -R7, RZ, RZ ;  /* 0x000000ff07041210 */ /* 0x000fc80007ffe1ff */
[C---:B------:R-:W-:Y:S01]  /*11980*/  IADD3 R5, P0, R4.reuse, R2, RZ ;  /* 0x0000000204057210 */ /* 0x040fe20007f1e0ff */
[----:B------:R-:W4:Y:S03]  /*11990*/  LD.E.128 R24, desc[UR6][R24.64] ;  /* 0x0000000618187980 */ /* 0x000f26000c101d00 */
[----:B------:R-:W-:Y:S02]  /*119a0*/  LEA.HI.X.SX32 R4, R4, R3, 0x1, P0 ;  /* 0x0000000304047211 */ /* 0x000fe400000f0eff */
[----:B------:R-:W-:-:S04]  /*119b0*/  LEA R28, P0, R5, R36, 0x1 ;  /* 0x00000024051c7211 */ /* 0x000fc800078008ff */
[----:B------:R-:W-:-:S06]  /*119c0*/  LEA.HI.X R29, R5, R37, R4, 0x1, P0 ;  /* 0x00000025051d7211 */ /* 0x000fcc00000f0c04 */
[----:B------:R-:W2:Y:S01]  /*119d0*/  LD.E.128 R28, desc[UR6][R28.64] ;  /* 0x000000061c1c7980 */ /* 0x000ea2000c101d00 */
[C---:B-----5:R-:W-:Y:S01]  /*119e0*/  IMAD.U32 R12, R32.reuse, 0x10000, RZ ;  /* 0x00010000200c7824 */ /* 0x060fe200078e00ff */
[----:B------:R-:W-:Y:S01]  /*119f0*/  LOP3.LUT R5, R32, 0xffff0000, RZ, 0xc0, !PT ;  /* 0xffff000020057812 */ /* 0x000fe200078ec0ff */
[C---:B------:R-:W-:Y:S01]  /*11a00*/  IMAD.U32 R38, R34.reuse, 0x10000, RZ ;  /* 0x0001000022267824 */ /* 0x040fe200078e00ff */
[C---:B------:R-:W-:Y:S02]  /*11a10*/  LOP3.LUT R4, R33.reuse, 0xffff0000, RZ, 0xc0, !PT ;  /* 0xffff000021047812 */ /* 0x040fe400078ec0ff */
[----:B------:R-:W-:Y:S02]  /*11a20*/  SHF.L.U32 R60, R33, 0x10, RZ ;  /* 0x00000010213c7819 */ /* 0x000fe400000006ff */
[----:B------:R-:W-:Y:S02]  /*11a30*/  LOP3.LUT R33, R34, 0xffff0000, RZ, 0xc0, !PT ;  /* 0xffff000022217812 */ /* 0x000fe400078ec0ff */
[----:B------:R-:W-:-:S02]  /*11a40*/  LOP3.LUT R32, R35, 0xffff0000, RZ, 0xc0, !PT ;  /* 0xffff000023207812 */ /* 0x000fc400078ec0ff */
[----:B------:R-:W-:Y:S01]  /*11a50*/  SHF.L.U32 R61, R35, 0x10, RZ ;  /* 0x00000010233d7819 */ /* 0x000fe200000006ff */
[C---:B---3--:R-:W-:Y:S01]  /*11a60*/  IMAD.U32 R35, R20.reuse, 0x10000, RZ ;  /* 0x0001000014237824 */ /* 0x048fe200078e00ff */
[----:B------:R-:W-:Y:S01]  /*11a70*/  LOP3.LUT R34, R20, 0xffff0000, RZ, 0xc0, !PT ;  /* 0xffff000014227812 */ /* 0x000fe200078ec0ff */
[----:B------:R-:W-:Y:S01]  /*11a80*/  IMAD.U32 R62, R22, 0x10000, RZ ;  /* 0x00010000163e7824 */ /* 0x000fe200078e00ff */
[C---:B------:R-:W-:Y:S02]  /*11a90*/  SHF.L.U32 R20, R21.reuse, 0x10, RZ ;  /* 0x0000001015147819 */ /* 0x040fe400000006ff */
[----:B------:R-:W-:Y:S02]  /*11aa0*/  LOP3.LUT R63, R21, 0xffff0000, RZ, 0xc0, !PT ;  /* 0xffff0000153f7812 */ /* 0x000fe400078ec0ff */
[C---:B------:R-:W-:Y:S02]  /*11ab0*/  SHF.L.U32 R21, R23.reuse, 0x10, RZ ;  /* 0x0000001017157819 */ /* 0x040fe400000006ff */
[----:B------:R-:W-:Y:S01]  /*11ac0*/  LOP3.LUT R67, R23, 0xffff0000, RZ, 0xc0, !PT ;  /* 0xffff000017437812 */ /* 0x000fe200078ec0ff */
[----:B----4-:R-:W-:Y:S01]  /*11ad0*/  IMAD.U32 R66, R24, 0x10000, RZ ;  /* 0x0001000018427824 */ /* 0x010fe200078e00ff */
[C---:B------:R-:W-:Y:S01]  /*11ae0*/  SHF.L.U32 R23, R25.reuse, 0x10, RZ ;  /* 0x0000001019177819 */ /* 0x040fe200000006ff */
[----:B------:R-:W-:Y:S01]  /*11af0*/  IMAD.U32 R68, R26, 0x10000, RZ ;  /* 0x000100001a447824 */ /* 0x000fe200078e00ff */
        /* <DEDUP_REMOVED lines=15> */
[----:B------:R-:W-:Y:S01]  /*11bf0*/  FMUL.FTZ R21, R21, R25 ;  /* 0x0000001915157220 */ /* 0x000fe20000410000 */
[----:B------:R-:W-:Y:S01]  /*11c00*/  FMUL.FTZ R20, R20, R23 ;  /* 0x0000001714147220 */ /* 0x000fe20000410000 */
[----:B------:R-:W-:Y:S01]  /*11c10*/  FMUL.FTZ R67, R67, R27 ;  /* 0x0000001b43437220 */ /* 0x000fe20000410000 */
[C---:B--2---:R-:W-:Y:S01]  /*11c20*/  IMAD.U32 R25, R28.reuse, 0x10000, RZ ;  /* 0x000100001c197824 */ /* 0x044fe200078e00ff */
[----:B------:R-:W-:Y:S01]  /*11c30*/  LOP3.LUT R24, R28, 0xffff0000, RZ, 0xc0, !PT ;  /* 0xffff00001c187812 */ /* 0x000fe200078ec0ff */
[----:B------:R-:W-:Y:S01]  /*11c40*/  FMUL.FTZ R22, R22, R26 ;  /* 0x0000001a16167220 */ /* 0x000fe20000410000 */
[----:B------:R-:W-:Y:S01]  /*11c50*/  SHF.L.U32 R23, R29, 0x10, RZ ;  /* 0x000000101d177819 */ /* 0x000fe200000006ff */
[C---:B------:R-:W-:Y:S01]  /*11c60*/  IMAD.U32 R28, R30.reuse, 0x10000, RZ ;  /* 0x000100001e1c7824 */ /* 0x040fe200078e00ff */
[----:B------:R-:W-:Y:S01]  /*11c70*/  LOP3.LUT R27, R30, 0xffff0000, RZ, 0xc0, !PT ;  /* 0xffff00001e1b7812 */ /* 0x000fe200078ec0ff */
[----:B------:R-:W-:Y:S01]  /*11c80*/  FMUL.FTZ R35, R35, R66 ;  /* 0x0000004223237220 */ /* 0x000fe20000410000 */
[----:B------:R-:W-:Y:S01]  /*11c90*/  FMUL.FTZ R62, R62, R68 ;  /* 0x000000443e3e7220 */ /* 0x000fe20000410000 */
[----:B------:R-:W-:Y:S01]  /*11ca0*/  LOP3.LUT R29, R29, 0xffff0000, RZ, 0xc0, !PT ;  /* 0xffff00001d1d7812 */ /* 0x000fe200078ec0ff */
[----:B------:R-:W-:Y:S01]  /*11cb0*/  FMUL.FTZ R63, R63, R69 ;  /* 0x000000453f3f7220 */ /* 0x000fe20000410000 */
[C---:B------:R-:W-:Y:S01]  /*11cc0*/  SHF.L.U32 R26, R31.reuse, 0x10, RZ ;  /* 0x000000101f1a7819 */ /* 0x040fe200000006ff */
[----:B------:R-:W-:Y:S01]  /*11cd0*/  FFMA.FTZ R12, R12, R25, R35 ;  /* 0x000000190c0c7223 */ /* 0x000fe20000010023 */
[----:B------:R-:W-:Y:S01]  /*11ce0*/  LOP3.LUT R30, R31, 0xffff0000, RZ, 0xc0, !PT ;  /* 0xffff00001f1e7812 */ /* 0x000fe200078ec0ff */
[----:B------:R-:W-:Y:S01]  /*11cf0*/  FFMA.FTZ R5, R5, R24, R34 ;  /* 0x0000001805057223 */ /* 0x000fe20000010022 */
[----:B------:R-:W-:Y:S01]  /*11d00*/  FFMA.FTZ R28, R38, R28, R62 ;  /* 0x0000001c261c7223 */ /* 0x000fe2000001003e */
[----:B------:R-:W-:Y:S01]  /*11d10*/  FFMA.FTZ R22, R33, R27, R22 ;  /* 0x0000001b21167223 */ /* 0x000fe20000010016 */
[----:B------:R-:W-:Y:S01]  /*11d20*/  FFMA.FTZ R20, R60, R23, R20 ;  /* 0x000000173c147223 */ /* 0x000fe20000010014 */
[----:B------:R-:W-:Y:S01]  /*11d30*/  FFMA.FTZ R4, R4, R29, R63 ;  /* 0x0000001d04047223 */ /* 0x000fe2000001003f */
[----:B------:R-:W-:Y:S01]  /*11d40*/  FFMA.FTZ R21, R61, R26, R21 ;  /* 0x0000001a3d157223 */ /* 0x000fe20000010015 */
[----:B------:R-:W-:Y:S01]  /*11d50*/  FFMA.FTZ R30, R32, R30, R67 ;  /* 0x0000001e201e7223 */ /* 0x000fe20000010043 */
[----:B------:R-:W-:-:S02]  /*11d60*/  F2FP.BF16.F32.PACK_AB R5, R5, R12 ;  /* 0x0000000c0505723e */ /* 0x000fc400000010ff */
[----:B------:R-:W-:Y:S02]  /*11d70*/  F2FP.BF16.F32.PACK_AB R22, R22, R28 ;  /* 0x0000001c1616723e */ /* 0x000fe400000010ff */
[----:B------:R-:W-:Y:S01]  /*11d80*/  F2FP.BF16.F32.PACK_AB R4, R4, R20 ;  /* 0x000000140404723e */ /* 0x000fe200000010ff */
[----:B------:R-:W-:Y:S01]  /*11d90*/  IMAD.MOV.U32 R32, RZ, RZ, R5 ;  /* 0x000000ffff207224 */ /* 0x000fe200078e0005 */
[----:B------:R-:W-:Y:S01]  /*11da0*/  F2FP.BF16.F32.PACK_AB R21, R30, R21 ;  /* 0x000000151e15723e */ /* 0x000fe200000010ff */
[----:B------:R-:W-:Y:S01]  /*11db0*/  IMAD.MOV.U32 R34, RZ, RZ, R22 ;  /* 0x000000ffff227224 */ /* 0x000fe200078e0016 */
[----:B------:R-:W-:Y:S02]  /*11dc0*/  MOV R33, R4 ;  /* 0x0000000400217202 */ /* 0x000fe40000000f00 */
[----:B------:R-:W-:Y:S02]  /*11dd0*/  MOV R35, R21 ;  /* 0x0000001500237202 */ /* 0x000fe40000000f00 */
.L_x_1061:
[----:B------:R-:W-:Y:S05]  /*11de0*/  BSYNC B0 ;  /* 0x0000000000007941 */ /* 0x000fea0003800000 */
.L_x_1060:
[----:B-----5:R3:W-:Y:S02]  /*11df0*/  STS.128 [R243], R32 ;  /* 0x00000020f3007388 */ /* 0x0207e40000000c00 */
.L_x_1059:
[----:B------:R-:W-:Y:S05]  /*11e00*/  BSYNC B1 ;  /* 0x0000000000017941 */ /* 0x000fea0003800000 */
.L_x_1058:
        /* <DEDUP_REMOVED lines=17> */
[----:B------:R-:W2:Y:S03]  /*11f20*/  LD.E.128 R20, desc[UR6][R20.64+0x80] ;  /* 0x0000800614147980 */ /* 0x000ea6000c101d00 */
        /* <DEDUP_REMOVED lines=8> */
[----:B------:R-:W3:Y:S01]  /*11fb0*/  LD.E.128 R28, desc[UR6][R28.64+0x80] ;  /* 0x000080061c1c7980 */ /* 0x000ee2000c101d00 */
        /* <DEDUP_REMOVED lines=8> */
[C---:B--2---:R-:W-:Y:S01]  /*12040*/  IMAD.U32 R35, R20.reuse, 0x10000, RZ ;  /* 0x0001000014237824 */ /* 0x044fe200078e00ff */
        /* <DEDUP_REMOVED lines=27> */
[C---:B---3--:R-:W-:Y:S01]  /*12200*/  IMAD.U32 R25, R28.reuse, 0x10000, RZ ;  /* 0x000100001c197824 */ /* 0x048fe200078e00ff */
        /* <DEDUP_REMOVED lines=27> */
.L_x_1065:
[----:B------:R-:W-:Y:S05]  /*123c0*/  BSYNC B0 ;  /* 0x0000000000007941 */ /* 0x000fea0003800000 */
.L_x_1064:
[----:B-----5:R1:W-:Y:S02]  /*123d0*/  STS.128 [R243+0x2000], R32 ;  /* 0x00200020f3007388 */ /* 0x0203e40000000c00 */
.L_x_1063:
[----:B------:R-:W-:Y:S05]  /*123e0*/  BSYNC B1 ;  /* 0x0000000000017941 */ /* 0x000fea0003800000 */
.L_x_1062:
        /* <DEDUP_REMOVED lines=22> */
[----:B------:R-:W2:Y:S03]  /*12550*/  LD.E.128 R24, desc[UR6][R24.64+0x100] ;  /* 0x0001000618187980 */ /* 0x000ea6000c101d00 */
[----:B------:R-:W-:Y:S02]  /*12560*/  LEA.HI.X.SX32 R4, R4, R3, 0x1, P0 ;  /* 0x0000000304047211 */ /* 0x000fe400000f0eff */
[----:B------:R-:W-:-:S04]  /*12570*/  LEA R28, P0, R5, R36, 0x1 ;  /* 0x00000024051c7211 */ /* 0x000fc800078008ff */
[----:B------:R-:W-:-:S06]  /*12580*/  LEA.HI.X R29, R5, R37, R4, 0x1, P0 ;  /* 0x00000025051d7211 */ /* 0x000fcc00000f0c04 */
[----:B------:R-:W4:Y:S01]  /*12590*/  LD.E.128 R28, desc[UR6][R28.64+0x100] ;  /* 0x000100061c1c7980 */ /* 0x000f22000c101d00 */
        /* <DEDUP_REMOVED lines=15> */
[----:B--2---:R-:W-:Y:S01]  /*12690*/  IMAD.U32 R66, R24, 0x10000, RZ ;  /* 0x0001000018427824 */ /* 0x004fe200078e00ff */
        /* <DEDUP_REMOVED lines=20> */
[C---:B----4-:R-:W-:Y:S01]  /*127e0*/  IMAD.U32 R25, R28.reuse, 0x10000, RZ ;  /* 0x000100001c197824 */ /* 0x050fe200078e00ff */
        /* <DEDUP_REMOVED lines=27> */
.L_x_1069:
[----:B------:R-:W-:Y:S05]  /*129a0*/  BSYNC B0 ;  /* 0x0000000000007941 */ /* 0x000fea0003800000 */
.L_x_1068:
[----:B-----5:R3:W-:Y:S02]  /*129b0*/  STS.128 [R243+0x4000], R32 ;  /* 0x00400020f3007388 */ /* 0x0207e40000000c00 */
.L_x_1067:
[----:B------:R-:W-:Y:S05]  /*129c0*/  BSYNC B1 ;  /* 0x0000000000017941 */ /* 0x000fea0003800000 */
.L_x_1066:
[----:B------:R-:W-:-:S13]  /*129d0*/  ISETP.GE.AND P0, PT, R9, R6, PT ;  /* 0x000000060900720c */ /* 0x000fda0003f06270 */
        /* <DEDUP_REMOVED lines=39> */
[----:B-12---:R-:W-:Y:S01]  /*12c50*/  LOP3.LUT R65, R23, 0xffff0000, RZ, 0xc0, !PT ;  /* 0xffff000017417812 */ /* 0x006fe200078ec0ff */
        /* <DEDUP_REMOVED lines=21> */
[C---:B------:R-:W-:Y:S01]  /*12db0*/  IMAD.U32 R25, R28.reuse, 0x10000, RZ ;  /* 0x000100001c197824 */ /* 0x040fe200078e00ff */
        /* <DEDUP_REMOVED lines=27> */
.L_x_1071:
[----:B------:R-:W-:Y:S05]  /*12f70*/  BSYNC B0 ;  /* 0x0000000000007941 */ /* 0x000fea0003800000 */
.L_x_1070:
[----:B-----5:R3:W-:Y:S02]  /*12f80*/  STS.128 [R243+0x6000], R32 ;  /* 0x00600020f3007388 */ /* 0x0207e40000000c00 */
.L_x_1057:
[----:B------:R-:W-:Y:S05]  /*12f90*/  BSYNC B2 ;  /* 0x0000000000027941 */ /* 0x000fea0003800000 */
.L_x_1056:
[----:B------:R-:W-:Y:S01]  /*12fa0*/  VIADD R12, R162, 0x10 ;  /* 0x00000010a20c7836 */ /* 0x000fe20000000000 */
[----:B------:R-:W-:Y:S04]  /*12fb0*/  BSSY B2, `(.L_x_1072) ;  /* 0x0000185000027945 */ /* 0x000fe80003800000 */
[----:B------:R-:W-:-:S04]  /*12fc0*/  ISETP.GE.AND P0, PT, R12, R8, PT ;  /* 0x000000080c00720c */ /* 0x000fc80003f06270 */
[----:B------:R-:W-:-:S13]  /*12fd0*/  ISETP.LT.OR P0, PT, R52, -0x87, P0 ;  /* 0xffffff793400780c */ /* 0x000fda0000701670 */
[----:B------:R-:W-:Y:S05]  /*12fe0*/  @P0 BRA `(.L_x_1073) ;  /* 0x0000001800040947 */ /* 0x000fea0003800000 */
        /* <DEDUP_REMOVED lines=8> */
[-C--:B------:R-:W-:Y:S01]  /*13070*/  ISETP.GE.AND P0, PT, R14, R7.reuse, PT ;  /* 0x000000070e00720c */ /* 0x080fe20003f06270 */
[----:B------:R-:W-:Y:S01]  /*13080*/  IMAD.MOV.U32 R21, RZ, RZ, RZ ;  /* 0x000000ffff157224 */ /* 0x000fe200078e00ff */
[C---:B------:R-:W-:Y:S02]  /*13090*/  IADD3 R5, P1, R13.reuse, R2, RZ ;  /* 0x000000020d057210 */ /* 0x040fe40007f3e0ff */
[----:B------:R-:W-:Y:S02]  /*130a0*/  MOV R20, R7 ;  /* 0x0000000700147202 */ /* 0x000fe40000000f00 */
[----:B------:R-:W-:-:S07]  /*130b0*/  LEA.HI.X.SX32 R4, R13, R3, 0x1, P1 ;  /* 0x000000030d047211 */ /* 0x000fce00008f0eff */
[--C-:B------:R-:W-:Y:S02]  /*130c0*/  @P0 IMAD.MOV R21, RZ, RZ, -R7.reuse ;  /* 0x000000ffff150224 */ /* 0x100fe400078e0a07 */
[----:B------:R-:W-:Y:S02]  /*130d0*/  IMAD.MOV.U32 R28, RZ, RZ, RZ ;  /* 0x000000ffff1c7224 */ /* 0x000fe400078e00ff */
[----:B------:R-:W-:Y:S01]  /*130e0*/  @P0 IMAD.MOV R20, RZ, RZ, -R7 ;  /* 0x000000ffff140224 */ /* 0x000fe200078e0a07 */
[----:B------:R-:W-:-:S04]  /*130f0*/  IADD3 R22, P1, R21, R5, RZ ;  /* 0x0000000515167210 */ /* 0x000fc80007f3e0ff */
[----:B------:R-:W-:Y:S02]  /*13100*/  LEA.HI.X.SX32 R21, R21, R4, 0x1, P1 ;  /* 0x0000000415157211 */ /* 0x000fe400008f0eff */
[C---:B------:R-:W-:Y:S02]  /*13110*/  LEA R24, P1, R22.reuse, R16, 0x1 ;  /* 0x0000001016187211 */ /* 0x040fe400078208ff */
[----:B------:R-:W-:Y:S02]  /*13120*/  @P0 IADD3 R28, -R7, RZ, RZ ;  /* 0x000000ff071c0210 */ /* 0x000fe40007ffe1ff */
[----:B------:R-:W-:Y:S01]  /*13130*/  LEA.HI.X R25, R22, R17, R21, 0x1, P1 ;  /* 0x0000001116197211 */ /* 0x000fe200008f0c15 */
[----:B------:R-:W-:Y:S01]  /*13140*/  IMAD.WIDE R20, R20, 0x2, R46 ;  /* 0x0000000214147825 */ /* 0x000fe200078e022e */
[----:B------:R-:W-:-:S04]  /*13150*/  IADD3 R5, P1, R28, R5, RZ ;  /* 0x000000051c057210 */ /* 0x000fc80007f3e0ff */
[----:B------:R-:W3:Y:S01]  /*13160*/  LD.E.128 R24, desc[UR6][R24.64] ;  /* 0x0000000618187980 */ /* 0x000ee2000c101d00 */
[----:B------:R-:W-:Y:S02]  /*13170*/  LEA.HI.X.SX32 R4, R28, R4, 0x1, P1 ;  /* 0x000000041c047211 */ /* 0x000fe400008f0eff */
[C---:B------:R-:W-:Y:S01]  /*13180*/  LEA R28, P1, R5.reuse, R36, 0x1 ;  /* 0x00000024051c7211 */ /* 0x040fe200078208ff */
[----:B------:R-:W2:Y:S03]  /*13190*/  LD.E.128 R20, desc[UR6][R20.64] ;  /* 0x0000000614147980 */ /* 0x000ea6000c101d00 */
[----:B------:R-:W-:-:S06]  /*131a0*/  LEA.HI.X R29, R5, R37, R4, 0x1, P1 ;  /* 0x00000025051d7211 */ /* 0x000fcc00008f0c04 */
[----:B------:R-:W4:Y:S01]  /*131b0*/  LD.E.128 R28, desc[UR6][R28.64] ;  /* 0x000000061c1c7980 */ /* 0x000f22000c101d00 */
[C---:B-----5:R-:W-:Y:S01]  /*131c0*/  IMAD.U32 R38, R32.reuse, 0x10000, RZ ;  /* 0x0001000020267824 */ /* 0x060fe200078e00ff */
[----:B------:R-:W-:Y:S01]  /*131d0*/  LOP3.LUT R5, R32, 0xffff0000, RZ, 0xc0, !PT ;  /* 0xffff000020057812 */ /* 0x000fe200078ec0ff */
[C---:B------:R-:W-:Y:S01]  /*131e0*/  IMAD.U32 R61, R33.reuse, 0x10000, RZ ;  /* 0x00010000213d7824 */ /* 0x040fe200078e00ff */
[----:B------:R-:W-:Y:S01]  /*131f0*/  LOP3.LUT R4, R33, 0xffff0000, RZ, 0xc0, !PT ;  /* 0xffff000021047812 */ /* 0x000fe200078ec0ff */
[C---:B------:R-:W-:Y:S01]  /*13200*/  IMAD.U32 R62, R35.reuse, 0x10000, RZ ;  /* 0x00010000233e7824 */ /* 0x040fe200078e00ff */
[C---:B------:R-:W-:Y:S02]  /*13210*/  SHF.L.U32 R60, R34.reuse, 0x10, RZ ;  /* 0x00000010223c7819 */ /* 0x040fe400000006ff */
[----:B------:R-:W-:Y:S02]  /*13220*/  LOP3.LUT R33, R34, 0xffff0000, RZ, 0xc0, !PT ;  /* 0xffff000022217812 */ /* 0x000fe400078ec0ff */
[----:B------:R-:W-:Y:S01]  /*13230*/  LOP3.LUT R32, R35, 0xffff0000, RZ, 0xc0, !PT ;  /* 0xffff000023207812 */ /* 0x000fe200078ec0ff */
[C---:B---3--:R-:W-:Y:S01]  /*13240*/  IMAD.U32 R35, R24.reuse, 0x10000, RZ ;  /* 0x0001000018237824 */ /* 0x048fe200078e00ff */
[----:B------:R-:W-:Y:S01]  /*13250*/  LOP3.LUT R34, R24, 0xffff0000, RZ, 0xc0, !PT ;  /* 0xffff000018227812 */ /* 0x000fe200078ec0ff */
[----:B------:R-:W-:Y:S01]  /*13260*/  IMAD.U32 R63, R26, 0x10000, RZ ;  /* 0x000100001a3f7824 */ /* 0x000fe200078e00ff */
[C---:B------:R-:W-:Y:S01]  /*13270*/  SHF.L.U32 R24, R25.reuse, 0x10, RZ ;  /* 0x0000001019187819 */ /* 0x040fe200000006ff */
[----:B--2---:R-:W-:Y:S01]  /*13280*/  IMAD.U32 R66, R20, 0x10000, RZ ;  /* 0x0001000014427824 */ /* 0x004fe200078e00ff */
[----:B------:R-:W-:Y:S01]  /*13290*/  LOP3.LUT R64, R25, 0xffff0000, RZ, 0xc0, !PT ;  /* 0xffff000019407812 */ /* 0x000fe200078ec0ff */
[----:B------:R-:W-:Y:S01]  /*132a0*/  IMAD.U32 R67, R22, 0x10000, RZ ;  /* 0x0001000016437824 */ /* 0x000fe200078e00ff */
        /* <DEDUP_REMOVED lines=17> */
[----:B------:R-:W-:Y:S01]  /*133c0*/  FMUL.FTZ R65, R65, R34 ;  /* 0x0000002241417220 */ /* 0x000fe20000410000 */
[----:B------:R-:W-:Y:S01]  /*133d0*/  FMUL.FTZ R20, R20, R24 ;  /* 0x0000001814147220 */ /* 0x000fe20000410000 */
[----:B------:R-:W-:Y:S01]  /*133e0*/  FMUL.FTZ R22, R22, R26 ;  /* 0x0000001a16167220 */ /* 0x000fe20000410000 */
[----:B------:R-:W-:Y:S01]  /*133f0*/  FMUL.FTZ R21, R21, R25 ;  /* 0x0000001915157220 */ /* 0x000fe20000410000 */
[C---:B----4-:R-:W-:Y:S01]  /*13400*/  IMAD.U32 R26, R28.reuse, 0x10000, RZ ;  /* 0x000100001c1a7824 */ /* 0x050fe200078e00ff */
[----:B------:R-:W-:Y:S01]  /*13410*/  LOP3.LUT R25, R28, 0xffff0000, RZ, 0xc0, !PT ;  /* 0xffff00001c197812 */ /* 0x000fe200078ec0ff */
[----:B------:R-:W-:Y:S01]  /*13420*/  FMUL.FTZ R23, R23, R27 ;  /* 0x0000001b17177220 */ /* 0x000fe20000410000 */
[C---:B------:R-:W-:Y:S01]  /*13430*/  SHF.L.U32 R24, R29.reuse, 0x10, RZ ;  /* 0x000000101d187819 */ /* 0x040fe200000006ff */
[----:B------:R-:W-:Y:S01]  /*13440*/  FMUL.FTZ R66, R66, R35 ;  /* 0x0000002342427220 */ /* 0x000fe20000410000 */
[----:B------:R-:W-:Y:S01]  /*13450*/  LOP3.LUT R34, R29, 0xffff0000, RZ, 0xc0, !PT ;  /* 0xffff00001d227812 */ /* 0x000fe200078ec0ff */
[C---:B------:R-:W-:Y:S01]  /*13460*/  IMAD.U32 R29, R30.reuse, 0x10000, RZ ;  /* 0x000100001e1d7824 */ /* 0x040fe200078e00ff */
[----:B------:R-:W-:Y:S01]  /*13470*/  LOP3.LUT R28, R30, 0xffff0000, RZ, 0xc0, !PT ;  /* 0xffff00001e1c7812 */ /* 0x000fe200078ec0ff */
[----:B------:R-:W-:Y:S01]  /*13480*/  FMUL.FTZ R67, R67, R63 ;  /* 0x0000003f43437220 */ /* 0x000fe20000410000 */
[C---:B------:R-:W-:Y:S01]  /*13490*/  SHF.L.U32 R27, R31.reuse, 0x10, RZ ;  /* 0x000000101f1b7819 */ /* 0x040fe200000006ff */
[----:B------:R-:W-:Y:S01]  /*134a0*/  FMUL.FTZ R68, R68, R64 ;  /* 0x0000004044447220 */ /* 0x000fe20000410000 */
        /* <DEDUP_REMOVED lines=17> */
.L_x_1077:
[----:B------:R-:W-:Y:S05]  /*135c0*/  BSYNC B0 ;  /* 0x0000000000007941 */ /* 0x000fea0003800000 */
.L_x_1076:
[----:B-----5:R3:W-:Y:S02]  /*135d0*/  STS.128 [R243+0x800], R32 ;  /* 0x00080020f3007388 */ /* 0x0207e40000000c00 */
.L_x_1075:
[----:B------:R-:W-:Y:S05]  /*135e0*/  BSYNC B1 ;  /* 0x0000000000017941 */ /* 0x000fea0003800000 */
.L_x_1074:
        /* <DEDUP_REMOVED lines=9> */
[----:B------:R-:W-:Y:S02]  /*13680*/  VIADD R4, R13, 0x40 ;  /* 0x000000400d047836 */ /* 0x000fe40000000000 */
[----:B------:R-:W-:Y:S02]  /*13690*/  IMAD.MOV.U32 R21, RZ, RZ, RZ ;  /* 0x000000ffff157224 */ /* 0x000fe400078e00ff */
[----:B------:R-:W-:Y:S01]  /*136a0*/  IMAD.MOV.U32 R20, RZ, RZ, R7 ;  /* 0x000000ffff147224 */ /* 0x000fe200078e0007 */
[----:B------:R-:W-:-:S04]  /*136b0*/  IADD3 R5, P1, R4, R2, RZ ;  /* 0x0000000204057210 */ /* 0x000fc80007f3e0ff */
[----:B------:R-:W-:-:S03]  /*136c0*/  LEA.HI.X.SX32 R4, R4, R3, 0x1, P1 ;  /* 0x0000000304047211 */ /* 0x000fc600008f0eff */
[----:B------:R-:W-:Y:S01]  /*136d0*/  @P0 IADD3 R21, -R7, RZ, RZ ;  /* 0x000000ff07150210 */ /* 0x000fe20007ffe1ff */
[----:B------:R-:W-:-:S03]  /*136e0*/  @P0 IMAD.MOV R20, RZ, RZ, -R7 ;  /* 0x000000ffff140224 */ /* 0x000fc600078e0a07 */
[C---:B------:R-:W-:Y:S02]  /*136f0*/  IADD3 R22, P1, R21.reuse, R5, RZ ;  /* 0x0000000515167210 */ /* 0x040fe40007f3e0ff */
[----:B------:R-:W-:Y:S02]  /*13700*/  MOV R28, RZ ;  /* 0x000000ff001c7202 */ /* 0x000fe40000000f00 */
[----:B------:R-:W-:Y:S02]  /*13710*/  LEA.HI.X.SX32 R21, R21, R4, 0x1, P1 ;  /* 0x0000000415157211 */ /* 0x000fe400008f0eff */
[----:B------:R-:W-:Y:S01]  /*13720*/  LEA R24, P1, R22, R16, 0x1 ;  /* 0x0000001016187211 */ /* 0x000fe200078208ff */
[----:B------:R-:W-:-:S03]  /*13730*/  @P0 IMAD.MOV R28, RZ, RZ, -R7 ;  /* 0x000000ffff1c0224 */ /* 0x000fc600078e0a07 */
        /* <DEDUP_REMOVED lines=73> */
.L_x_1081:
[----:B------:R-:W-:Y:S05]  /*13bd0*/  BSYNC B0 ;  /* 0x0000000000007941 */ /* 0x000fea0003800000 */
.L_x_1080:
[----:B-----5:R3:W-:Y:S02]  /*13be0*/  STS.128 [R243+0x2800], R32 ;  /* 0x00280020f3007388 */ /* 0x0207e40000000c00 */
.L_x_1079:
[----:B------:R-:W-:Y:S05]  /*13bf0*/  BSYNC B1 ;  /* 0x0000000000017941 */ /* 0x000fea0003800000 */
.L_x_1078:
        /* <DEDUP_REMOVED lines=94> */
.L_x_1085:
[----:B------:R-:W-:Y:S05]  /*141e0*/  BSYNC B0 ;  /* 0x0000000000007941 */ /* 0x000fea0003800000 */
.L_x_1084:
[----:B-----5:R3:W-:Y:S02]  /*141f0*/  STS.128 [R243+0x4800], R32 ;  /* 0x00480020f3007388 */ /* 0x0207e40000000c00 */
.L_x_1083:
[----:B------:R-:W-:Y:S05]  /*14200*/  BSYNC B1 ;  /* 0x0000000000017941 */ /* 0x000fea0003800000 */
.L_x_1082:
[----:B------:R-:W-:-:S13]  /*14210*/  ISETP.GE.AND P0, PT, R9, R6, PT ;  /* 0x000000060900720c */ /* 0x000fda0003f06270 */
[----:B------:R1:W-:Y:S01]  /*14220*/  @P0 STS.128 [R243+0x6800], RZ ;  /* 0x006800fff3000388 */ /* 0x0003e20000000c00 */
[----:B------:R-:W-:Y:S05]  /*14230*/  @P0 BRA `(.L_x_1073) ;  /* 0x0000000400700947 */ /* 0x000fea0003800000 */
[----:B------:R1:W5:Y:S01]  /*14240*/  LD.E.128 R20, desc[UR6][R46.64+0x180] ;  /* 0x000180062e147980 */ /* 0x000362000c101d00 */
        /* <DEDUP_REMOVED lines=11> */
[C---:B------:R-:W-:Y:S01]  /*14300*/  IADD3 R25, P1, R24.reuse, R5, RZ ;  /* 0x0000000518197210 */ /* 0x040fe20007f3e0ff */
[----:B------:R-:W-:Y:S01]  /*14310*/  IMAD.WIDE R28, R13, 0x2, R46 ;  /* 0x000000020d1c7825 */ /* 0x000fe200078e022e */
[----:B------:R-:W-:Y:S02]  /*14320*/  MOV R13, RZ ;  /* 0x000000ff000d7202 */ /* 0x000fe40000000f00 */
[----:B------:R-:W-:Y:S01]  /*14330*/  LEA.HI.X.SX32 R24, R24, R4, 0x1, P1 ;  /* 0x0000000418187211 */ /* 0x000fe200008f0eff */
[----:B------:R-:W-:Y:S01]  /*14340*/  @P0 IMAD.MOV R13, RZ, RZ, -R7 ;  /* 0x000000ffff0d0224 */ /* 0x000fe200078e0a07 */
[C---:B------:R-:W-:Y:S01]  /*14350*/  LEA R26, P1, R25.reuse, R16, 0x1 ;  /* 0x00000010191a7211 */ /* 0x040fe200078208ff */
[----:B------:R-:W2:Y:S03]  /*14360*/  LD.E.128 R28, desc[UR6][R28.64+0x180] ;  /* 0x000180061c1c7980 */ /* 0x000ea6000c101d00 */
[----:B------:R-:W-:-:S02]  /*14370*/  LEA.HI.X R27, R25, R17, R24, 0x1, P1 ;  /* 0x00000011191b7211 */ /* 0x000fc400008f0c18 */
[----:B------:R-:W-:-:S04]  /*14380*/  IADD3 R5, P1, R13, R5, RZ ;  /* 0x000000050d057210 */ /* 0x000fc80007f3e0ff */
[----:B------:R-:W4:Y:S01]  /*14390*/  LD.E.128 R24, desc[UR6][R26.64] ;  /* 0x000000061a187980 */ /* 0x000f22000c101d00 */
[----:B------:R-:W-:Y:S02]  /*143a0*/  LEA.HI.X.SX32 R4, R13, R4, 0x1, P1 ;  /* 0x000000040d047211 */ /* 0x000fe400008f0eff */
[----:B-1-3--:R-:W-:-:S04]  /*143b0*/  LEA R32, P1, R5, R36, 0x1 ;  /* 0x0000002405207211 */ /* 0x00afc800078208ff */
        /* <DEDUP_REMOVED lines=10> */
[----:B--2---:R-:W-:Y:S01]  /*14460*/  IMAD.U32 R63, R28, 0x10000, RZ ;  /* 0x000100001c3f7824 */ /* 0x004fe200078e00ff */
[----:B------:R-:W-:Y:S01]  /*14470*/  LOP3.LUT R65, R29, 0xffff0000, RZ, 0xc0, !PT ;  /* 0xffff00001d417812 */ /* 0x000fe200078ec0ff */
[----:B------:R-:W-:Y:S01]  /*14480*/  IMAD.U32 R64, R30, 0x10000, RZ ;  /* 0x000100001e407824 */ /* 0x000fe200078e00ff */
[----:B------:R-:W-:Y:S01]  /*14490*/  LOP3.LUT R28, R28, 0xffff0000, RZ, 0xc0, !PT ;  /* 0xffff00001c1c7812 */ /* 0x000fe200078ec0ff */
[C---:B----4-:R-:W-:Y:S01]  /*144a0*/  IMAD.U32 R47, R24.reuse, 0x10000, RZ ;  /* 0x00010000182f7824 */ /* 0x050fe200078e00ff */
[----:B------:R-:W-:Y:S01]  /*144b0*/  LOP3.LUT R23, R24, 0xffff0000, RZ, 0xc0, !PT ;  /* 0xffff000018177812 */ /* 0x000fe200078ec0ff */
[----:B------:R-:W-:Y:S01]  /*144c0*/  IMAD.U32 R61, R26, 0x10000, RZ ;  /* 0x000100001a3d7824 */ /* 0x000fe200078e00ff */
[C---:B------:R-:W-:Y:S02]  /*144d0*/  SHF.L.U32 R22, R25.reuse, 0x10, RZ ;  /* 0x0000001019167819 */ /* 0x040fe400000006ff */
[----:B------:R-:W-:-:S02]  /*144e0*/  LOP3.LUT R62, R25, 0xffff0000, RZ, 0xc0, !PT ;  /* 0xffff0000193e7812 */ /* 0x000fc400078ec0ff */
[----:B------:R-:W-:Y:S02]  /*144f0*/  LOP3.LUT R25, R26, 0xffff0000, RZ, 0xc0, !PT ;  /* 0xffff00001a197812 */ /* 0x000fe400078ec0ff */
[C---:B------:R-:W-:Y:S02]  /*14500*/  SHF.L.U32 R24, R27.reuse, 0x10, RZ ;  /* 0x000000101b187819 */ /* 0x040fe400000006ff */
[----:B------:R-:W-:Y:S02]  /*14510*/  LOP3.LUT R26, R27, 0xffff0000, RZ, 0xc0, !PT ;  /* 0xffff00001b1a7812 */ /* 0x000fe400078ec0ff */
[----:B------:R-:W-:Y:S01]  /*14520*/  SHF.L.U32 R27, R29, 0x10, RZ ;  /* 0x000000101d1b7819 */ /* 0x000fe200000006ff */
[----:B------:R-:W-:Y:S01]  /*14530*/  @!P0 FADD.FTZ R23, -R23, -RZ ;  /* 0x800000ff17178221 */ /* 0x000fe20000010100 */
[C---:B------:R-:W-:Y:S01]  /*14540*/  SHF.L.U32 R29, R31.reuse, 0x10, RZ ;  /* 0x000000101f1d7819 */ /* 0x040fe200000006ff */
[----:B------:R-:W-:Y:S01]  /*14550*/  @!P0 FADD.FTZ R24, -R24, -RZ ;  /* 0x800000ff18188221 */ /* 0x000fe20000010100 */
[----:B------:R-:W-:Y:S01]  /*14560*/  LOP3.LUT R31, R31, 0xffff0000, RZ, 0xc0, !PT ;  /* 0xffff00001f1f7812 */ /* 0x000fe200078ec0ff */
[----:B------:R-:W-:Y:S01]  /*14570*/  @!P0 FADD.FTZ R22, -R22, -RZ ;  /* 0x800000ff16168221 */ /* 0x000fe20000010100 */
[----:B------:R-:W-:Y:S01]  /*14580*/  LOP3.LUT R30, R30, 0xffff0000, RZ, 0xc0, !PT ;  /* 0xffff00001e1e7812 */ /* 0x000fe200078ec0ff */
[----:B------:R-:W-:Y:S01]  /*14590*/  @!P0 FADD.FTZ R26, -R26, -RZ ;  /* 0x800000ff1a1a8221 */ /* 0x000fe20000010100 */
[----:B------:R-:W-:Y:S01]  /*145a0*/  @!P0 FADD.FTZ R25, -R25, -RZ ;  /* 0x800000ff19198221 */ /* 0x000fe20000010100 */
        /* <DEDUP_REMOVED lines=17> */
[----:B------:R-:W-:-:S02]  /*146c0*/  SHF.L.U32 R25, R35, 0x10, RZ ;  /* 0x0000001023197819 */ /* 0x000fc400000006ff */
        /* <DEDUP_REMOVED lines=9> */
[----:B------:R-:W-:Y:S02]  /*14760*/  F2FP.BF16.F32.PACK_AB R5, R5, R13 ;  /* 0x0000000d0505723e */ /* 0x000fe400000010ff */
[----:B------:R-:W-:-:S02]  /*14770*/  F2FP.BF16.F32.PACK_AB R32, R21, R32 ;  /* 0x000000201520723e */ /* 0x000fc400000010ff */
[----:B------:R-:W-:Y:S02]  /*14780*/  F2FP.BF16.F32.PACK_AB R4, R4, R22 ;  /* 0x000000160404723e */ /* 0x000fe400000010ff */
[----:B------:R-:W-:Y:S01]  /*14790*/  F2FP.BF16.F32.PACK_AB R25, R20, R25 ;  /* 0x000000191419723e */ /* 0x000fe200000010ff */
[----:B------:R-:W-:Y:S01]  /*147a0*/  IMAD.MOV.U32 R20, RZ, RZ, R5 ;  /* 0x000000ffff147224 */ /* 0x000fe200078e0005 */
[----:B------:R-:W-:Y:S01]  /*147b0*/  MOV R21, R4 ;  /* 0x0000000400157202 */ /* 0x000fe20000000f00 */
[----:B------:R-:W-:Y:S01]  /*147c0*/  IMAD.MOV.U32 R22, RZ, RZ, R32 ;  /* 0x000000ffff167224 */ /* 0x000fe200078e0020 */
[----:B------:R-:W-:Y:S02]  /*147d0*/  MOV R23, R25 ;  /* 0x0000001900177202 */ /* 0x000fe40000000f00 */
.L_x_1087:
[----:B------:R-:W-:Y:S05]  /*147e0*/  BSYNC B0 ;  /* 0x0000000000007941 */ /* 0x000fea0003800000 */
.L_x_1086:
[----:B-----5:R1:W-:Y:S02]  /*147f0*/  STS.128 [R243+0x6800], R20 ;  /* 0x00680014f3007388 */ /* 0x0203e40000000c00 */
.L_x_1073:
[----:B------:R-:W-:Y:S05]  /*14800*/  BSYNC B2 ;  /* 0x0000000000027941 */ /* 0x000fea0003800000 */
.L_x_1072:
        /* <DEDUP_REMOVED lines=14> */
[----:B------:R-:W-:Y:S02]  /*148f0*/  IMAD.SHL.U32 R4, R7, 0x20, RZ ;  /* 0x0000002007047824 */ /* 0x000fe400078e00ff */
        /* <DEDUP_REMOVED lines=84> */
.L_x_1093:
[----:B------:R-:W-:Y:S05]  /*14e40*/  BSYNC B0 ;  /* 0x0000000000007941 */ /* 0x000fea0003800000 */
.L_x_1092:
[----:B-----5:R3:W-:Y:S02]  /*14e50*/  STS.128 [R243+0x1000], R32 ;  /* 0x00100020f3007388 */ /* 0x0207e40000000c00 */
.L_x_1091:
[----:B------:R-:W-:Y:S05]  /*14e60*/  BSYNC B1 ;  /* 0x0000000000017941 */ /* 0x000fea0003800000 */
.L_x_1090:
        /* <DEDUP_REMOVED lines=10> */
[----:B------:R-:W-:Y:S02]  /*14f10*/  LEA R4, R7, 0x40, 0x5 ;  /* 0x0000004007047811 */ /* 0x000fe400078e28ff */
[----:B------:R-:W-:Y:S02]  /*14f20*/  MOV R20, R7 ;  /* 0x0000000700147202 */ /* 0x000fe40000000f00 */
[----:B------:R-:W-:-:S04]  /*14f30*/  IADD3 R5, P1, R4, R2, RZ ;  /* 0x0000000204057210 */ /* 0x000fc80007f3e0ff */
[----:B------:R-:W-:-:S03]  /*14f40*/  LEA.HI.X.SX32 R4, R4, R3, 0x1, P1 ;  /* 0x0000000304047211 */ /* 0x000fc600008f0eff */
        /* <DEDUP_REMOVED lines=80> */
.L_x_1097:
[----:B------:R-:W-:Y:S05]  /*15450*/  BSYNC B0 ;  /* 0x0000000000007941 */ /* 0x000fea0003800000 */
.L_x_1096:
[----:B-----5:R3:W-:Y:S02]  /*15460*/  STS.128 [R243+0x3000], R32 ;  /* 0x00300020f3007388 */ /* 0x0207e40000000c00 */
.L_x_1095:
[----:B------:R-:W-:Y:S05]  /*15470*/  BSYNC B1 ;  /* 0x0000000000017941 */ /* 0x000fea0003800000 */
.L_x_1094:
        /* <DEDUP_REMOVED lines=94> */
.L_x_1101:
[----:B------:R-:W-:Y:S05]  /*15a60*/  BSYNC B0 ;  /* 0x0000000000007941 */ /* 0x000fea0003800000 */
.L_x_1100:
[----:B-----5:R3:W-:Y:S02]  /*15a70*/  STS.128 [R243+0x5000], R32 ;  /* 0x00500020f3007388 */ /* 0x0207e40000000c00 */
.L_x_1099:
[----:B------:R-:W-:Y:S05]  /*15a80*/  BSYNC B1 ;  /* 0x0000000000017941 */ /* 0x000fea0003800000 */
.L_x_1098:
[----:B------:R-:W-:-:S13]  /*15a90*/  ISETP.GE.AND P0, PT, R9, R6, PT ;  /* 0x000000060900720c */ /* 0x000fda0003f06270 */
[----:B------:R1:W-:Y:S01]  /*15aa0*/  @P0 STS.128 [R243+0x7000], RZ ;  /* 0x007000fff3000388 */ /* 0x0003e20000000c00 */
[----:B------:R-:W-:Y:S05]  /*15ab0*/  @P0 BRA `(.L_x_1089) ;  /* 0x0000000400700947 */ /* 0x000fea0003800000 */
[----:B------:R1:W5:Y:S01]  /*15ac0*/  LD.E.128 R24, desc[UR6][R44.64+0x180] ;  /* 0x000180062c187980 */ /* 0x000362000c101d00 */
[----:B------:R-:W-:Y:S01]  /*15ad0*/  ISETP.GE.AND P0, PT, R9, R0, PT ;  /* 0x000000000900720c */ /* 0x000fe20003f06270 */
[----:B------:R-:W-:-:S12]  /*15ae0*/  BSSY B0, `(.L_x_1102) ;  /* 0x0000058000007945 */ /* 0x000fd80003800000 */
[----:B------:R-:W-:Y:S05]  /*15af0*/  @P0 BRA `(.L_x_1103) ;  /* 0x0000000400580947 */ /* 0x000fea0003800000 */
[-C--:B------:R-:W-:Y:S01]  /*15b00*/  ISETP.GE.AND P0, PT, R9, R7.reuse, PT ;  /* 0x000000070900720c */ /* 0x080fe20003f06270 */
[----:B-1----:R-:W-:Y:S01]  /*15b10*/  IMAD.MOV.U32 R20, RZ, RZ, RZ ;  /* 0x000000ffff147224 */ /* 0x002fe200078e00ff */
[----:B------:R-:W-:Y:S02]  /*15b20*/  LEA R4, R7, 0xc0, 0x5 ;  /* 0x000000c007047811 */ /* 0x000fe400078e28ff */
[----:B------:R-:W-:Y:S02]  /*15b30*/  MOV R28, R7 ;  /* 0x00000007001c7202 */ /* 0x000fe40000000f00 */
[----:B------:R-:W-:-:S04]  /*15b40*/  IADD3 R5, P1, R4, R2, RZ ;  /* 0x0000000204057210 */ /* 0x000fc80007f3e0ff */
[----:B------:R-:W-:-:S03]  /*15b50*/  LEA.HI.X.SX32 R4, R4, R3, 0x1, P1 ;  /* 0x0000000304047211 */ /* 0x000fc600008f0eff */
[--C-:B------:R-:W-:Y:S02]  /*15b60*/  @P0 IMAD.MOV R20, RZ, RZ, -R7.reuse ;  /* 0x000000ffff140224 */ /* 0x100fe400078e0a07 */
[----:B---3--:R-:W-:Y:S02]  /*15b70*/  IMAD.MOV.U32 R32, RZ, RZ, RZ ;  /* 0x000000ffff207224 */ /* 0x008fe400078e00ff */
[----:B------:R-:W-:Y:S01]  /*15b80*/  @P0 IMAD.MOV R28, RZ, RZ, -R7 ;  /* 0x000000ffff1c0224 */ /* 0x000fe200078e0a07 */
[----:B------:R-:W-:-:S04]  /*15b90*/  IADD3 R21, P1, R20, R5, RZ ;  /* 0x0000000514157210 */ /* 0x000fc80007f3e0ff */
[----:B------:R-:W-:Y:S02]  /*15ba0*/  LEA.HI.X.SX32 R20, R20, R4, 0x1, P1 ;  /* 0x0000000414147211 */ /* 0x000fe400008f0eff */
[----:B------:R-:W-:Y:S02]  /*15bb0*/  LEA R22, P1, R21, R16, 0x1 ;  /* 0x0000001015167211 */ /* 0x000fe400078208ff */
[----:B------:R-:W-:Y:S02]  /*15bc0*/  @P0 IADD3 R32, -R7, RZ, RZ ;  /* 0x000000ff07200210 */ /* 0x000fe40007ffe1ff */
[----:B------:R-:W-:Y:S02]  /*15bd0*/  LEA.HI.X R23, R21, R17, R20, 0x1, P1 ;  /* 0x0000001115177211 */ /* 0x000fe400008f0c14 */
[----:B------:R-:W-:Y:S01]  /*15be0*/  IADD3 R5, P1, R32, R5, RZ ;  /* 0x0000000520057210 */ /* 0x000fe20007f3e0ff */
[----:B------:R-:W-:-:S03]  /*15bf0*/  IMAD.WIDE R28, R28, 0x2, R44 ;  /* 0x000000021c1c7825 */ /* 0x000fc600078e022c */
        /* <DEDUP_REMOVED lines=42> */
[----:B----4-:R-:W-:Y:S01]  /*15ea0*/  LOP3.LUT R26, R34, 0xffff0000, RZ, 0xc0, !PT ;  /* 0xffff0000221a7812 */ /* 0x010fe200078ec0ff */
[----:B------:R-:W-:Y:S01]  /*15eb0*/  FMUL.FTZ R28, R28, R20 ;  /* 0x000000141c1c7220 */ /* 0x000fe20000410000 */
[----:B------:R-:W-:Y:S01]  /*15ec0*/  FMUL.FTZ R63, R63, R47 ;  /* 0x0000002f3f3f7220 */ /* 0x000fe20000410000 */
[----:B------:R-:W-:Y:S01]  /*15ed0*/  FMUL.FTZ R31, R31, R23 ;  /* 0x000000171f1f7220 */ /* 0x000fe20000410000 */
[C---:B------:R-:W-:Y:S01]  /*15ee0*/  IMAD.U32 R22, R32.reuse, 0x10000, RZ ;  /* 0x0001000020167824 */ /* 0x040fe200078e00ff */
[----:B------:R-:W-:Y:S01]  /*15ef0*/  LOP3.LUT R21, R32, 0xffff0000, RZ, 0xc0, !PT ;  /* 0xffff000020157812 */ /* 0x000fe200078ec0ff */
[----:B------:R-:W-:Y:S01]  /*15f00*/  IMAD.U32 R27, R34, 0x10000, RZ ;  /* 0x00010000221b7824 */ /* 0x000fe200078e00ff */
[C---:B------:R-:W-:Y:S01]  /*15f10*/  SHF.L.U32 R20, R33.reuse, 0x10, RZ ;  /* 0x0000001021147819 */ /* 0x040fe200000006ff */
[----:B------:R-:W-:Y:S01]  /*15f20*/  FMUL.FTZ R64, R64, R60 ;  /* 0x0000003c40407220 */ /* 0x000fe20000410000 */
[----:B------:R-:W-:Y:S01]  /*15f30*/  LOP3.LUT R32, R33, 0xffff0000, RZ, 0xc0, !PT ;  /* 0xffff000021207812 */ /* 0x000fe200078ec0ff */
[----:B------:R-:W-:Y:S01]  /*15f40*/  FFMA.FTZ R27, R44, R27, R63 ;  /* 0x0000001b2c1b7223 */ /* 0x000fe2000001003f */
[----:B------:R-:W-:Y:S01]  /*15f50*/  SHF.L.U32 R23, R35, 0x10, RZ ;  /* 0x0000001023177819 */ /* 0x000fe200000006ff */
        /* <DEDUP_REMOVED lines=16> */
.L_x_1103:
[----:B------:R-:W-:Y:S05]  /*16060*/  BSYNC B0 ;  /* 0x0000000000007941 */ /* 0x000fea0003800000 */
.L_x_1102:
[----:B-----5:R1:W-:Y:S02]  /*16070*/  STS.128 [R243+0x7000], R24 ;  /* 0x00700018f3007388 */ /* 0x0203e40000000c00 */
.L_x_1089:
[----:B------:R-:W-:Y:S05]  /*16080*/  BSYNC B2 ;  /* 0x0000000000027941 */ /* 0x000fea0003800000 */
.L_x_1088:
[----:B------:R-:W-:-:S05]  /*16090*/  VIADD R4, R162, 0x30 ;  /* 0x00000030a2047836 */ /* 0x000fca0000000000 */
[----:B------:R-:W-:-:S04]  /*160a0*/  ISETP.GE.AND P0, PT, R4, R8, PT ;  /* 0x000000080400720c */ /* 0x000fc80003f06270 */
[----:B------:R-:W-:-:S13]  /*160b0*/  ISETP.LT.OR P0, PT, R52, -0x187, P0 ;  /* 0xfffffe793400780c */ /* 0x000fda0000701670 */
[----:B------:R-:W-:Y:S05]  /*160c0*/  @P0 BRA `(.L_x_1041) ;  /* 0x00000020006c0947 */ /* 0x000fea0003800000 */
[----:B------:R-:W-:Y:S01]  /*160d0*/  ISETP.GE.AND P0, PT, R14, R6, PT ;  /* 0x000000060e00720c */ /* 0x000fe20003f06270 */
[----:B------:R-:W-:-:S12]  /*160e0*/  BSSY B1, `(.L_x_1104) ;  /* 0x000005e000017945 */ /* 0x000fd80003800000 */
[----:B------:R1:W-:Y:S01]  /*160f0*/  @P0 STS.128 [R243+0x1800], RZ ;  /* 0x001800fff3000388 */ /* 0x0003e20000000c00 */
[----:B------:R-:W-:Y:S05]  /*16100*/  @P0 BRA `(.L_x_1105) ;  /* 0x00000004006c0947 */ /* 0x000fea0003800000 */
[----:B-1----:R1:W5:Y:S01]  /*16110*/  LD.E.128 R20, desc[UR6][R42.64] ;  /* 0x000000062a147980 */ /* 0x002362000c101d00 */
[----:B------:R-:W-:Y:S01]  /*16120*/  ISETP.GE.AND P0, PT, R14, R0, PT ;  /* 0x000000000e00720c */ /* 0x000fe20003f06270 */
[----:B------:R-:W-:-:S12]  /*16130*/  BSSY B0, `(.L_x_1106) ;  /* 0x0000057000007945 */ /* 0x000fd80003800000 */
[----:B------:R-:W-:Y:S05]  /*16140*/  @P0 BRA `(.L_x_1107) ;  /* 0x0000000400540947 */ /* 0x000fea0003800000 */
[-C--:B------:R-:W-:Y:S01]  /*16150*/  ISETP.GE.AND P0, PT, R14, R7.reuse, PT ;  /* 0x000000070e00720c */ /* 0x080fe20003f06270 */
[----:B------:R-:W-:Y:S01]  /*16160*/  IMAD R5, R7, 0x30, RZ ;  /* 0x0000003007057824 */ /* 0x000fe200078e02ff */
[----:B------:R-:W-:Y:S01]  /*16170*/  MOV R14, R7 ;  /* 0x00000007000e7202 */ /* 0x000fe20000000f00 */
[----:B------:R-:W-:-:S03]  /*16180*/  IMAD.MOV.U32 R15, RZ, RZ, RZ ;  /* 0x000000ffff0f7224 */ /* 0x000fc600078e00ff */
[----:B------:R-:W-:-:S04]  /*16190*/  IADD3 R8, P1, R5, R2, RZ ;  /* 0x0000000205087210 */ /* 0x000fc80007f3e0ff */
[----:B------:R-:W-:-:S03]  /*161a0*/  LEA.HI.X.SX32 R5, R5, R3, 0x1, P1 ;  /* 0x0000000305057211 */ /* 0x000fc600008f0eff */
[--C-:B------:R-:W-:Y:S02]  /*161b0*/  @P0 IMAD.MOV R15, RZ, RZ, -R7.reuse ;  /* 0x000000ffff0f0224 */ /* 0x100fe400078e0a07 */
[----:B------:R-:W-:-:S03]  /*161c0*/  @P0 IMAD.MOV R14, RZ, RZ, -R7 ;  /* 0x000000ffff0e0224 */ /* 0x000fc600078e0a07 */
[----:B------:R-:W-:-:S04]  /*161d0*/  IADD3 R24, P1, R15, R8, RZ ;  /* 0x000000080f187210 */ /* 0x000fc80007f3e0ff */
[----:B------:R-:W-:Y:S02]  /*161e0*/  LEA.HI.X.SX32 R15, R15, R5, 0x1, P1 ;  /* 0x000000050f0f7211 */ /* 0x000fe400008f0eff */
[----:B------:R-:W-:-:S04]  /*161f0*/  LEA R28, P1, R24, R16, 0x1 ;  /* 0x00000010181c7211 */ /* 0x000fc800078208ff */
[----:B------:R-:W-:Y:S01]  /*16200*/  LEA.HI.X R29, R24, R17, R15, 0x1, P1 ;  /* 0x00000011181d7211 */ /* 0x000fe200008f0c0f */
[----:B------:R-:W-:-:S04]  /*16210*/  IMAD.WIDE R24, R14, 0x2, R42 ;  /* 0x000000020e187825 */ /* 0x000fc800078e022a */
[----:B------:R-:W-:Y:S01]  /*16220*/  IMAD.MOV.U32 R14, RZ, RZ, RZ ;  /* 0x000000ffff0e7224 */ /* 0x000fe200078e00ff */
[----:B------:R-:W-:Y:S01]  /*16230*/  @P0 IADD3 R14, -R7, RZ, RZ ;  /* 0x000000ff070e0210 */ /* 0x000fe20007ffe1ff */
[----:B------:R-:W2:Y:S03]  /*16240*/  LD.E.128 R28, desc[UR6][R28.64] ;  /* 0x000000061c1c7980 */ /* 0x000ea6000c101d00 */
[C---:B------:R-:W-:Y:S01]  /*16250*/  IADD3 R8, P1, R14.reuse, R8, RZ ;  /* 0x000000080e087210 */ /* 0x040fe20007f3e0ff */
[----:B------:R-:W4:Y:S03]  /*16260*/  LD.E.128 R24, desc[UR6][R24.64] ;  /* 0x0000000618187980 */ /* 0x000f26000c101d00 */
[----:B------:R-:W-:Y:S02]  /*16270*/  LEA.HI.X.SX32 R5, R14, R5, 0x1, P1 ;  /* 0x000000050e057211 */ /* 0x000fe400008f0eff */
[----:B---3--:R-:W-:-:S04]  /*16280*/  LEA R32, P1, R8, R36, 0x1 ;  /* 0x0000002408207211 */ /* 0x008fc800078208ff */
[----:B------:R-:W-:-:S06]  /*16290*/  LEA.HI.X R33, R8, R37, R5, 0x1, P1 ;  /* 0x0000002508217211 */ /* 0x000fcc00008f0c05 */
[----:B------:R-:W3:Y:S01]  /*162a0*/  LD.E.128 R32, desc[UR6][R32.64] ;  /* 0x0000000620207980 */ /* 0x000ee2000c101d00 */
        /* <DEDUP_REMOVED lines=8> */
[C---:B--2---:R-:W-:Y:S01]  /*16330*/  IMAD.U32 R22, R29.reuse, 0x10000, RZ ;  /* 0x000100001d167824 */ /* 0x044fe200078e00ff */
[----:B------:R-:W-:-:S02]  /*16340*/  LOP3.LUT R47, R29, 0xffff0000, RZ, 0xc0, !PT ;  /* 0xffff00001d2f7812 */ /* 0x000fc400078ec0ff */
[----:B------:R-:W-:Y:S01]  /*16350*/  SHF.L.U32 R44, R28, 0x10, RZ ;  /* 0x000000101c2c7819 */ /* 0x000fe200000006ff */
[----:B------:R-:W-:Y:S01]  /*16360*/  @!P0 FADD.FTZ R22, -R22, -RZ ;  /* 0x800000ff16168221 */ /* 0x000fe20000010100 */
[----:B------:R-:W-:Y:S01]  /*16370*/  LOP3.LUT R23, R28, 0xffff0000, RZ, 0xc0, !PT ;  /* 0xffff00001c177812 */ /* 0x000fe200078ec0ff */
[----:B------:R-:W-:Y:S01]  /*16380*/  IMAD.U32 R28, R31, 0x10000, RZ ;  /* 0x000100001f1c7824 */ /* 0x000fe200078e00ff */
[C---:B------:R-:W-:Y:S01]  /*16390*/  SHF.L.U32 R46, R30.reuse, 0x10, RZ ;  /* 0x000000101e2e7819 */ /* 0x040fe200000006ff */
[----:B------:R-:W-:Y:S01]  /*163a0*/  @!P0 FADD.FTZ R47, -R47, -RZ ;  /* 0x800000ff2f2f8221 */ /* 0x000fe20000010100 */
[----:B------:R-:W-:Y:S01]  /*163b0*/  LOP3.LUT R29, R30, 0xffff0000, RZ, 0xc0, !PT ;  /* 0xffff00001e1d7812 */ /* 0x000fe200078ec0ff */
[----:B------:R-:W-:Y:S01]  /*163c0*/  @!P0 FADD.FTZ R23, -R23, -RZ ;  /* 0x800000ff17178221 */ /* 0x000fe20000010100 */
[----:B------:R-:W-:Y:S01]  /*163d0*/  LOP3.LUT R30, R31, 0xffff0000, RZ, 0xc0, !PT ;  /* 0xffff00001f1e7812 */ /* 0x000fe200078ec0ff */
[----:B------:R-:W-:Y:S01]  /*163e0*/  @!P0 FADD.FTZ R28, -R28, -RZ ;  /* 0x800000ff1c1c8221 */ /* 0x000fe20000010100 */
[C---:B----4-:R-:W-:Y:S01]  /*163f0*/  SHF.L.U32 R60, R24.reuse, 0x10, RZ ;  /* 0x00000010183c7819 */ /* 0x050fe200000006ff */
[----:B------:R-:W-:Y:S01]  /*16400*/  @!P0 FADD.FTZ R29, -R29, -RZ ;  /* 0x800000ff1d1d8221 */ /* 0x000fe20000010100 */
[----:B------:R-:W-:Y:S01]  /*16410*/  LOP3.LUT R31, R24, 0xffff0000, RZ, 0xc0, !PT ;  /* 0xffff0000181f7812 */ /* 0x000fe200078ec0ff */
[C---:B------:R-:W-:Y:S01]  /*16420*/  IMAD.U32 R24, R25.reuse, 0x10000, RZ ;  /* 0x0001000019187824 */ /* 0x040fe200078e00ff */
[----:B------:R-:W-:Y:S01]  /*16430*/  LOP3.LUT R62, R25, 0xffff0000, RZ, 0xc0, !PT ;  /* 0xffff0000193e7812 */ /* 0x000fe200078ec0ff */
[C---:B------:R-:W-:Y:S01]  /*16440*/  IMAD.U32 R25, R27.reuse, 0x10000, RZ ;  /* 0x000100001b197824 */ /* 0x040fe200078e00ff */
[----:B------:R-:W-:Y:S01]  /*16450*/  LOP3.LUT R27, R27, 0xffff0000, RZ, 0xc0, !PT ;  /* 0xffff00001b1b7812 */ /* 0x000fe200078ec0ff */
[----:B------:R-:W-:Y:S01]  /*16460*/  @!P0 FADD.FTZ R30, -R30, -RZ ;  /* 0x800000ff1e1e8221 */ /* 0x000fe20000010100 */
[----:B------:R-:W-:Y:S01]  /*16470*/  SHF.L.U32 R61, R26, 0x10, RZ ;  /* 0x000000101a3d7819 */ /* 0x000fe200000006ff */
[----:B------:R-:W-:Y:S01]  /*16480*/  @!P0 FADD.FTZ R44, -R44, -RZ ;  /* 0x800000ff2c2c8221 */ /* 0x000fe20000010100 */
[----:B------:R-:W-:Y:S01]  /*16490*/  LOP3.LUT R26, R26, 0xffff0000, RZ, 0xc0, !PT ;  /* 0xffff00001a1a7812 */ /* 0x000fe200078ec0ff */
[----:B------:R-:W-:Y:S01]  /*164a0*/  FMUL.FTZ R31, R31, R23 ;  /* 0x000000171f1f7220 */ /* 0x000fe20000410000 */
[----:B------:R-:W-:Y:S01]  /*164b0*/  FMUL.FTZ R24, R24, R22 ;  /* 0x0000001618187220 */ /* 0x000fe20000410000 */
[----:B------:R-:W-:Y:S01]  /*164c0*/  FMUL.FTZ R25, R25, R28 ;  /* 0x0000001c19197220 */ /* 0x000fe20000410000 */
[----:B------:R-:W-:Y:S01]  /*164d0*/  FMUL.FTZ R27, R27, R30 ;  /* 0x0000001e1b1b7220 */ /* 0x000fe20000410000 */
[C---:B---3--:R-:W-:Y:S01]  /*164e0*/  SHF.L.U32 R28, R32.reuse, 0x10, RZ ;  /* 0x00000010201c7819 */ /* 0x048fe200000006ff */
[C---:B------:R-:W-:Y:S01]  /*164f0*/  IMAD.U32 R22, R33.reuse, 0x10000, RZ ;  /* 0x0001000021167824 */ /* 0x040fe200078e00ff */
[----:B------:R-:W-:Y:S01]  /*16500*/  LOP3.LUT R23, R32, 0xffff0000, RZ, 0xc0, !PT ;  /* 0xffff000020177812 */ /* 0x000fe200078ec0ff */
[----:B------:R-:W-:Y:S01]  /*16510*/  FMUL.FTZ R62, R62, R47 ;  /* 0x0000002f3e3e7220 */ /* 0x000fe20000410000 */
[----:B------:R-:W-:Y:S01]  /*16520*/  LOP3.LUT R33, R33, 0xffff0000, RZ, 0xc0, !PT ;  /* 0xffff000021217812 */ /* 0x000fe200078ec0ff */
[----:B------:R-:W-:Y:S01]  /*16530*/  @!P0 FADD.FTZ R46, -R46, -RZ ;  /* 0x800000ff2e2e8221 */ /* 0x000fe20000010100 */
[----:B------:R-:W-:Y:S01]  /*16540*/  SHF.L.U32 R32, R34, 0x10, RZ ;  /* 0x0000001022207819 */ /* 0x000fe200000006ff */
[----:B------:R-:W-:Y:S01]  /*16550*/  FMUL.FTZ R26, R26, R29 ;  /* 0x0000001d1a1a7220 */ /* 0x000fe20000410000 */
[----:B------:R-:W-:Y:S01]  /*16560*/  LOP3.LUT R30, R34, 0xffff0000, RZ, 0xc0, !PT ;  /* 0xffff0000221e7812 */ /* 0x000fe200078ec0ff */
[----:B------:R-:W-:Y:S01]  /*16570*/  FMUL.FTZ R60, R60, R44 ;  /* 0x0000002c3c3c7220 */ /* 0x000fe20000410000 */
[C---:B------:R-:W-:Y:S01]  /*16580*/  LOP3.LUT R34, R35.reuse, 0xffff0000, RZ, 0xc0, !PT ;  /* 0xffff000023227812 */ /* 0x040fe200078ec0ff */
[----:B------:R-:W-:-:S02]  /*16590*/  IMAD.U32 R29, R35, 0x10000, RZ ;  /* 0x00010000231d7824 */ /* 0x000fc400078e00ff */
[----:B------:R-:W-:Y:S01]  /*165a0*/  FMUL.FTZ R61, R61, R46 ;  /* 0x0000002e3d3d7220 */ /* 0x000fe20000410000 */
        /* <DEDUP_REMOVED lines=13> */
[----:B------:R-:W-:Y:S02]  /*16680*/  MOV R20, R8 ;  /* 0x0000000800147202 */ /* 0x000fe40000000f00 */
[----:B------:R-:W-:Y:S02]  /*16690*/  MOV R23, R15 ;  /* 0x0000000f00177202 */ /* 0x000fe40000000f00 */
.L_x_1107:
[----:B------:R-:W-:Y:S05]  /*166a0*/  BSYNC B0 ;  /* 0x0000000000007941 */ /* 0x000fea0003800000 */
.L_x_1106:
[----:B-----5:R1:W-:Y:S02]  /*166b0*/  STS.128 [R243+0x1800], R20 ;  /* 0x00180014f3007388 */ /* 0x0203e40000000c00 */
.L_x_1105:
[----:B------:R-:W-:Y:S05]  /*166c0*/  BSYNC B1 ;  /* 0x0000000000017941 */ /* 0x000fea0003800000 */
.L_x_1104:
        /* <DEDUP_REMOVED lines=8> */
[----:B------:R-:W-:Y:S01]  /*16750*/  ISETP.GE.AND P0, PT, R11, R7, PT ;  /* 0x000000070b00720c */ /* 0x000fe20003f06270 */
[----:B------:R-:W-:Y:S02]  /*16760*/  IMAD.MOV.U32 R5, RZ, RZ, 0x30 ;  /* 0x00000030ff057424 */ /* 0x000fe400078e00ff */
[----:B------:R-:W-:Y:S02]  /*16770*/  IMAD.MOV.U32 R14, RZ, RZ, RZ ;  /* 0x000000ffff0e7224 */ /* 0x000fe400078e00ff */
[----:B------:R-:W-:Y:S02]  /*16780*/  IMAD R5, R7, R5, 0x40 ;  /* 0x0000004007057424 */ /* 0x000fe400078e0205 */
[----:B------:R-:W-:-:S03]  /*16790*/  IMAD.MOV.U32 R11, RZ, RZ, R7 ;  /* 0x000000ffff0b7224 */ /* 0x000fc600078e0007 */
[----:B------:R-:W-:-:S03]  /*167a0*/  IADD3 R8, P1, R5, R2, RZ ;  /* 0x0000000205087210 */ /* 0x000fc60007f3e0ff */
[----:B------:R-:W-:Y:S01]  /*167b0*/  @P0 IADD3 R14, -R7, RZ, RZ ;  /* 0x000000ff070e0210 */ /* 0x000fe20007ffe1ff */
[----:B------:R-:W-:Y:S01]  /*167c0*/  @P0 IMAD.MOV R11, RZ, RZ, -R7 ;  /* 0x000000ffff0b0224 */ /* 0x000fe200078e0a07 */
[----:B------:R-:W-:Y:S02]  /*167d0*/  LEA.HI.X.SX32 R5, R5, R3, 0x1, P1 ;  /* 0x0000000305057211 */ /* 0x000fe400008f0eff */
        /* <DEDUP_REMOVED lines=11> */
[----:B---3--:R-:W-:-:S04]  /*16890*/  LEA R32, P1, R8, R36, 0x1 ;  /* 0x0000002408207211 */ /* 0x008fc800078208ff */
[----:B------:R-:W-:-:S06]  /*168a0*/  LEA.HI.X R33, R8, R37, R5, 0x1, P1 ;  /* 0x0000002508217211 */ /* 0x000fcc00008f0c05 */
[----:B------:R-:W3:Y:S01]  /*168b0*/  LD.E.128 R32, desc[UR6][R32.64] ;  /* 0x0000000620207980 */ /* 0x000ee2000c101d00 */
[C---:B-----5:R-:W-:Y:S02]  /*168c0*/  SHF.L.U32 R11, R20.reuse, 0x10, RZ ;  /* 0x00000010140b7819 */ /* 0x060fe400000006ff */
[----:B------:R-:W-:Y:S01]  /*168d0*/  LOP3.LUT R8, R20, 0xffff0000, RZ, 0xc0, !PT ;  /* 0xffff000014087812 */ /* 0x000fe200078ec0ff */
[C---:B------:R-:W-:Y:S01]  /*168e0*/  IMAD.U32 R44, R23.reuse, 0x10000, RZ ;  /* 0x00010000172c7824 */ /* 0x040fe200078e00ff */
[C---:B------:R-:W-:Y:S02]  /*168f0*/  SHF.L.U32 R20, R22.reuse, 0x10, RZ ;  /* 0x0000001016147819 */ /* 0x040fe400000006ff */
[----:B------:R-:W-:Y:S02]  /*16900*/  LOP3.LUT R15, R22, 0xffff0000, RZ, 0xc0, !PT ;  /* 0xffff0000160f7812 */ /* 0x000fe400078ec0ff */
[----:B------:R-:W-:Y:S02]  /*16910*/  LOP3.LUT R14, R23, 0xffff0000, RZ, 0xc0, !PT ;  /* 0xffff0000170e7812 */ /* 0x000fe400078ec0ff */
[C---:B------:R-:W-:Y:S01]  /*16920*/  LOP3.LUT R5, R21.reuse, 0xffff0000, RZ, 0xc0, !PT ;  /* 0xffff000015057812 */ /* 0x040fe200078ec0ff */
[----:B------:R-:W-:Y:S01]  /*16930*/  IMAD.U32 R21, R21, 0x10000, RZ ;  /* 0x0001000015157824 */ /* 0x000fe200078e00ff */
[----:B--2---:R-:W-:-:S02]  /*16940*/  SHF.L.U32 R47, R24, 0x10, RZ ;  /* 0x00000010182f7819 */ /* 0x004fc400000006ff */
[----:B------:R-:W-:Y:S01]  /*16950*/  LOP3.LUT R61, R25, 0xffff0000, RZ, 0xc0, !PT ;  /* 0xffff0000193d7812 */ /* 0x000fe200078ec0ff */
[C---:B----4-:R-:W-:Y:S01]  /*16960*/  IMAD.U32 R22, R29.reuse, 0x10000, RZ ;  /* 0x000100001d167824 */ /* 0x050fe200078e00ff */
[----:B------:R-:W-:Y:S02]  /*16970*/  LOP3.LUT R46, R29, 0xffff0000, RZ, 0xc0, !PT ;  /* 0xffff00001d2e7812 */ /* 0x000fe400078ec0ff */
[C---:B------:R-:W-:Y:S02]  /*16980*/  SHF.L.U32 R38, R28.reuse, 0x10, RZ ;  /* 0x000000101c267819 */ /* 0x040fe400000006ff */
[----:B------:R-:W-:Y:S01]  /*16990*/  LOP3.LUT R23, R28, 0xffff0000, RZ, 0xc0, !PT ;  /* 0xffff00001c177812 */ /* 0x000fe200078ec0ff */
[----:B------:R-:W-:Y:S01]  /*169a0*/  IMAD.U32 R28, R31, 0x10000, RZ ;  /* 0x000100001f1c7824 */ /* 0x000fe200078e00ff */
[C---:B------:R-:W-:Y:S02]  /*169b0*/  SHF.L.U32 R45, R30.reuse, 0x10, RZ ;  /* 0x000000101e2d7819 */ /* 0x040fe400000006ff */
[----:B------:R-:W-:-:S02]  /*169c0*/  LOP3.LUT R29, R30, 0xffff0000, RZ, 0xc0, !PT ;  /* 0xffff00001e1d7812 */ /* 0x000fc400078ec0ff */
[----:B------:R-:W-:Y:S02]  /*169d0*/  LOP3.LUT R30, R31, 0xffff0000, RZ, 0xc0, !PT ;  /* 0xffff00001f1e7812 */ /* 0x000fe400078ec0ff */
[----:B------:R-:W-:Y:S01]  /*169e0*/  LOP3.LUT R31, R24, 0xffff0000, RZ, 0xc0, !PT ;  /* 0xffff0000181f7812 */ /* 0x000fe200078ec0ff */
[----:B------:R-:W-:Y:S02]  /*169f0*/  IMAD.U32 R24, R25, 0x10000, RZ ;  /* 0x0001000019187824 */ /* 0x000fe400078e00ff */
[----:B------:R-:W-:Y:S01]  /*16a00*/  @!P0 FADD.FTZ R23, -R23, -RZ ;  /* 0x800000ff17178221 */ /* 0x000fe20000010100 */
[C---:B------:R-:W-:Y:S01]  /*16a10*/  IMAD.U32 R25, R27.reuse, 0x10000, RZ ;  /* 0x000100001b197824 */ /* 0x040fe200078e00ff */
[----:B------:R-:W-:Y:S01]  /*16a20*/  LOP3.LUT R27, R27, 0xffff0000, RZ, 0xc0, !PT ;  /* 0xffff00001b1b7812 */ /* 0x000fe200078ec0ff */
[----:B------:R-:W-:Y:S01]  /*16a30*/  @!P0 FADD.FTZ R28, -R28, -RZ ;  /* 0x800000ff1c1c8221 */ /* 0x000fe20000010100 */
[----:B------:R-:W-:Y:S01]  /*16a40*/  SHF.L.U32 R60, R26, 0x10, RZ ;  /* 0x000000101a3c7819 */ /* 0x000fe200000006ff */
[----:B------:R-:W-:Y:S01]  /*16a50*/  @!P0 FADD.FTZ R30, -R30, -RZ ;  /* 0x800000ff1e1e8221 */ /* 0x000fe20000010100 */
[----:B------:R-:W-:Y:S01]  /*16a60*/  LOP3.LUT R26, R26, 0xffff0000, RZ, 0xc0, !PT ;  /* 0xffff00001a1a7812 */ /* 0x000fe200078ec0ff */
[----:B------:R-:W-:Y:S01]  /*16a70*/  @!P0 FADD.FTZ R45, -R45, -RZ ;  /* 0x800000ff2d2d8221 */ /* 0x000fe20000010100 */
[----:B------:R-:W-:Y:S01]  /*16a80*/  @!P0 FADD.FTZ R29, -R29, -RZ ;  /* 0x800000ff1d1d8221 */ /* 0x000fe20000010100 */
[----:B------:R-:W-:Y:S01]  /*16a90*/  @!P0 FADD.FTZ R38, -R38, -RZ ;  /* 0x800000ff26268221 */ /* 0x000fe20000010100 */
[----:B------:R-:W-:Y:S01]  /*16aa0*/  FMUL.FTZ R31, R31, R23 ;  /* 0x000000171f1f7220 */ /* 0x000fe20000410000 */
[----:B------:R-:W-:Y:S01]  /*16ab0*/  FMUL.FTZ R25, R25, R28 ;  /* 0x0000001c19197220 */ /* 0x000fe20000410000 */
[----:B------:R-:W-:Y:S01]  /*16ac0*/  @!P0 FADD.FTZ R22, -R22, -RZ ;  /* 0x800000ff16168221 */ /* 0x000fe20000010100 */
[----:B------:R-:W-:Y:S01]  /*16ad0*/  FMUL.FTZ R27, R27, R30 ;  /* 0x0000001e1b1b7220 */ /* 0x000fe20000410000 */
[----:B---3--:R-:W-:-:S02]  /*16ae0*/  SHF.L.U32 R28, R32, 0x10, RZ ;  /* 0x00000010201c7819 */ /* 0x008fc400000006ff */
[----:B------:R-:W-:Y:S01]  /*16af0*/  LOP3.LUT R23, R32, 0xffff0000, RZ, 0xc0, !PT ;  /* 0xffff000020177812 */ /* 0x000fe200078ec0ff */
[----:B------:R-:W-:Y:S01]  /*16b00*/  FMUL.FTZ R60, R60, R45 ;  /* 0x0000002d3c3c7220 */ /* 0x000fe20000410000 */
[----:B------:R-:W-:Y:S01]  /*16b10*/  SHF.L.U32 R32, R34, 0x10, RZ ;  /* 0x0000001022207819 */ /* 0x000fe200000006ff */
[----:B------:R-:W-:Y:S01]  /*16b20*/  FMUL.FTZ R26, R26, R29 ;  /* 0x0000001d1a1a7220 */ /* 0x000fe20000410000 */
[----:B------:R-:W-:Y:S01]  /*16b30*/  LOP3.LUT R30, R34, 0xffff0000, RZ, 0xc0, !PT ;  /* 0xffff0000221e7812 */ /* 0x000fe200078ec0ff */
[----:B------:R-:W-:Y:S01]  /*16b40*/  @!P0 FADD.FTZ R46, -R46, -RZ ;  /* 0x800000ff2e2e8221 */ /* 0x000fe20000010100 */
[----:B------:R-:W-:Y:S01]  /*16b50*/  LOP3.LUT R34, R35, 0xffff0000, RZ, 0xc0, !PT ;  /* 0xffff000023227812 */ /* 0x000fe200078ec0ff */
[----:B------:R-:W-:Y:S01]  /*16b60*/  FMUL.FTZ R47, R47, R38 ;  /* 0x000000262f2f7220 */ /* 0x000fe20000410000 */
[----:B------:R-:W-:Y:S02]  /*16b70*/  IMAD.U32 R29, R35, 0x10000, RZ ;  /* 0x00010000231d7824 */ /* 0x000fe400078e00ff */
[----:B------:R-:W-:Y:S01]  /*16b80*/  FMUL.FTZ R24, R24, R22 ;  /* 0x0000001618187220 */ /* 0x000fe20000410000 */
[C---:B------:R-:W-:Y:S01]  /*16b90*/  IMAD.U32 R22, R33.reuse, 0x10000, RZ ;  /* 0x0001000021167824 */ /* 0x040fe200078e00ff */
[----:B------:R-:W-:Y:S01]  /*16ba0*/  LOP3.LUT R33, R33, 0xffff0000, RZ, 0xc0, !PT ;  /* 0xffff000021217812 */ /* 0x000fe200078ec0ff */
[----:B------:R-:W-:Y:S01]  /*16bb0*/  FFMA.FTZ R20, R20, R32, R60 ;  /* 0x0000002014147223 */ /* 0x000fe2000001003c */
[----:B------:R-:W-:Y:S01]  /*16bc0*/  FFMA.FTZ R15, R15, R30, R26 ;  /* 0x0000001e0f0f7223 */ /* 0x000fe2000001001a */
[----:B------:R-:W-:Y:S01]  /*16bd0*/  FMUL.FTZ R61, R61, R46 ;  /* 0x0000002e3d3d7220 */ /* 0x000fe20000410000 */
        /* <DEDUP_REMOVED lines=13> */
.L_x_1111:
[----:B------:R-:W-:Y:S05]  /*16cb0*/  BSYNC B0 ;  /* 0x0000000000007941 */ /* 0x000fea0003800000 */
.L_x_1110:
[----:B-----5:R1:W-:Y:S02]  /*16cc0*/  STS.128 [R243+0x3800], R20 ;  /* 0x00380014f3007388 */ /* 0x0203e40000000c00 */
.L_x_1109:
[----:B------:R-:W-:Y:S05]  /*16cd0*/  BSYNC B1 ;  /* 0x0000000000017941 */ /* 0x000fea0003800000 */
.L_x_1108:
        /* <DEDUP_REMOVED lines=26> */
[----:B------:R-:W-:Y:S01]  /*16e80*/  LEA.HI.X.SX32 R5, R10, R5, 0x1, P1 ;  /* 0x000000050a057211 */ /* 0x000fe200008f0eff */
[----:B------:R-:W4:Y:S01]  /*16e90*/  LD.E.128 R28, desc[UR6][R28.64] ;  /* 0x000000061c1c7980 */ /* 0x000f22000c101d00 */
[----:B---3--:R-:W-:-:S04]  /*16ea0*/  LEA R32, P1, R8, R36, 0x1 ;  /* 0x0000002408207211 */ /* 0x008fc800078208ff */
        /* <DEDUP_REMOVED lines=12> */
[C---:B------:R-:W-:Y:S01]  /*16f70*/  IMAD.U32 R47, R26.reuse, 0x10000, RZ ;  /* 0x000100001a2f7824 */ /* 0x040fe200078e00ff */
[----:B------:R-:W-:Y:S02]  /*16f80*/  LOP3.LUT R26, R26, 0xffff0000, RZ, 0xc0, !PT ;  /* 0xffff00001a1a7812 */ /* 0x000fe400078ec0ff */
[C---:B----4-:R-:W-:Y:S01]  /*16f90*/  LOP3.LUT R22, R28.reuse, 0xffff0000, RZ, 0xc0, !PT ;  /* 0xffff00001c167812 */ /* 0x050fe200078ec0ff */
[----:B------:R-:W-:Y:S01]  /*16fa0*/  IMAD.U32 R23, R28, 0x10000, RZ ;  /* 0x000100001c177824 */ /* 0x000fe200078e00ff */
[C---:B------:R-:W-:Y:S01]  /*16fb0*/  SHF.L.U32 R21, R29.reuse, 0x10, RZ ;  /* 0x000000101d157819 */ /* 0x040fe200000006ff */
[----:B------:R-:W-:Y:S01]  /*16fc0*/  IMAD.U32 R44, R30, 0x10000, RZ ;  /* 0x000100001e2c7824 */ /* 0x000fe200078e00ff */
[----:B------:R-:W-:-:S02]  /*16fd0*/  LOP3.LUT R45, R29, 0xffff0000, RZ, 0xc0, !PT ;  /* 0xffff00001d2d7812 */ /* 0x000fc400078ec0ff */
[----:B------:R-:W-:Y:S02]  /*16fe0*/  LOP3.LUT R29, R30, 0xffff0000, RZ, 0xc0, !PT ;  /* 0xffff00001e1d7812 */ /* 0x000fe400078ec0ff */
[C---:B------:R-:W-:Y:S02]  /*16ff0*/  SHF.L.U32 R28, R31.reuse, 0x10, RZ ;  /* 0x000000101f1c7819 */ /* 0x040fe400000006ff */
[----:B------:R-:W-:Y:S02]  /*17000*/  LOP3.LUT R30, R31, 0xffff0000, RZ, 0xc0, !PT ;  /* 0xffff00001f1e7812 */ /* 0x000fe400078ec0ff */
[----:B------:R-:W-:Y:S01]  /*17010*/  LOP3.LUT R31, R24, 0xffff0000, RZ, 0xc0, !PT ;  /* 0xffff0000181f7812 */ /* 0x000fe200078ec0ff */
[----:B------:R-:W-:Y:S01]  /*17020*/  @!P0 FADD.FTZ R23, -R23, -RZ ;  /* 0x800000ff17178221 */ /* 0x000fe20000010100 */
[----:B------:R-:W-:Y:S01]  /*17030*/  SHF.L.U32 R24, R25, 0x10, RZ ;  /* 0x0000001019187819 */ /* 0x000fe200000006ff */
[----:B------:R-:W-:Y:S01]  /*17040*/  @!P0 FADD.FTZ R22, -R22, -RZ ;  /* 0x800000ff16168221 */ /* 0x000fe20000010100 */
[----:B------:R-:W-:Y:S01]  /*17050*/  SHF.L.U32 R25, R27, 0x10, RZ ;  /* 0x000000101b197819 */ /* 0x000fe200000006ff */
[----:B------:R-:W-:Y:S01]  /*17060*/  @!P0 FADD.FTZ R21, -R21, -RZ ;  /* 0x800000ff15158221 */ /* 0x000fe20000010100 */
[----:B------:R-:W-:Y:S01]  /*17070*/  LOP3.LUT R27, R27, 0xffff0000, RZ, 0xc0, !PT ;  /* 0xffff00001b1b7812 */ /* 0x000fe200078ec0ff */
[----:B------:R-:W-:Y:S01]  /*17080*/  @!P0 FADD.FTZ R29, -R29, -RZ ;  /* 0x800000ff1d1d8221 */ /* 0x000fe20000010100 */
[----:B------:R-:W-:Y:S01]  /*17090*/  @!P0 FADD.FTZ R30, -R30, -RZ ;  /* 0x800000ff1e1e8221 */ /* 0x000fe20000010100 */
[----:B------:R-:W-:Y:S01]  /*170a0*/  @!P0 FADD.FTZ R45, -R45, -RZ ;  /* 0x800000ff2d2d8221 */ /* 0x000fe20000010100 */
[----:B------:R-:W-:Y:S01]  /*170b0*/  @!P0 FADD.FTZ R28, -R28, -RZ ;  /* 0x800000ff1c1c8221 */ /* 0x000fe20000010100 */
[----:B------:R-:W-:Y:S01]  /*170c0*/  FMUL.FTZ R46, R46, R23 ;  /* 0x000000172e2e7220 */ /* 0x000fe20000410000 */
[----:B------:R-:W-:Y:S01]  /*170d0*/  FMUL.FTZ R31, R31, R22 ;  /* 0x000000161f1f7220 */ /* 0x000fe20000410000 */
[----:B------:R-:W-:Y:S01]  /*170e0*/  @!P0 FADD.FTZ R44, -R44, -RZ ;  /* 0x800000ff2c2c8221 */ /* 0x000fe20000010100 */
[----:B------:R-:W-:Y:S01]  /*170f0*/  FMUL.FTZ R24, R24, R21 ;  /* 0x0000001518187220 */ /* 0x000fe20000410000 */
[C---:B---3--:R-:W-:Y:S01]  /*17100*/  IMAD.U32 R23, R32.reuse, 0x10000, RZ ;  /* 0x0001000020177824 */ /* 0x048fe200078e00ff */
[----:B------:R-:W-:Y:S01]  /*17110*/  LOP3.LUT R22, R32, 0xffff0000, RZ, 0xc0, !PT ;  /* 0xffff000020167812 */ /* 0x000fe200078ec0ff */
[----:B------:R-:W-:Y:S01]  /*17120*/  FMUL.FTZ R26, R26, R29 ;  /* 0x0000001d1a1a7220 */ /* 0x000fe20000410000 */
[----:B------:R-:W-:Y:S01]  /*17130*/  FMUL.FTZ R27, R27, R30 ;  /* 0x0000001e1b1b7220 */ /* 0x000fe20000410000 */
[C---:B------:R-:W-:Y:S01]  /*17140*/  SHF.L.U32 R21, R33.reuse, 0x10, RZ ;  /* 0x0000001021157819 */ /* 0x040fe200000006ff */
[----:B------:R-:W-:Y:S01]  /*17150*/  FMUL.FTZ R60, R60, R45 ;  /* 0x0000002d3c3c7220 */ /* 0x000fe20000410000 */
[----:B------:R-:W-:Y:S01]  /*17160*/  LOP3.LUT R32, R33, 0xffff0000, RZ, 0xc0, !PT ;  /* 0xffff000021207812 */ /* 0x000fe200078ec0ff */
[----:B------:R-:W-:Y:S01]  /*17170*/  FMUL.FTZ R25, R25, R28 ;  /* 0x0000001c19197220 */ /* 0x000fe20000410000 */
[C---:B------:R-:W-:Y:S01]  /*17180*/  IMAD.U32 R30, R34.reuse, 0x10000, RZ ;  /* 0x00010000221e7824 */ /* 0x040fe200078e00ff */
        /* <DEDUP_REMOVED lines=20> */
.L_x_1115:
[----:B------:R-:W-:Y:S05]  /*172d0*/  BSYNC B0 ;  /* 0x0000000000007941 */ /* 0x000fea0003800000 */
.L_x_1114:
[----:B-----5:R1:W-:Y:S02]  /*172e0*/  STS.128 [R243+0x5800], R20 ;  /* 0x00580014f3007388 */ /* 0x0203e40000000c00 */
.L_x_1113:
[----:B------:R-:W-:Y:S05]  /*172f0*/  BSYNC B1 ;  /* 0x0000000000017941 */ /* 0x000fea0003800000 */
.L_x_1112:
[----:B------:R-:W-:-:S13]  /*17300*/  ISETP.GE.AND P0, PT, R9, R6, PT ;  /* 0x000000060900720c */ /* 0x000fda0003f06270 */
[----:B------:R1:W-:Y:S01]  /*17310*/  @P0 STS.128 [R243+0x7800], RZ ;  /* 0x007800fff3000388 */ /* 0x0003e20000000c00 */
[----:B------:R-:W-:Y:S05]  /*17320*/  @P0 BRA `(.L_x_1041) ;  /* 0x0000000c00d40947 */ /* 0x000fea0003800000 */
[----:B-1----:R1:W5:Y:S01]  /*17330*/  LD.E.128 R20, desc[UR6][R42.64+0x180] ;  /* 0x000180062a147980 */ /* 0x002362000c101d00 */
[----:B------:R-:W-:Y:S01]  /*17340*/  ISETP.GE.AND P0, PT, R9, R0, PT ;  /* 0x000000000900720c */ /* 0x000fe20003f06270 */
[----:B------:R-:W-:Y:S01]  /*17350*/  BSSY B0, `(.L_x_1116) ;  /* 0x000005b000007945 */ /* 0x000fe20003800000 */
[----:B------:R-:W-:-:S05]  /*17360*/  IADD3 R10, P1, R42, 0x180, RZ ;  /* 0x000001802a0a7810 */ /* 0x000fca0007f3e0ff */
[----:B------:R-:W-:-:S06]  /*17370*/  IMAD.X R11, RZ, RZ, R43, P1 ;  /* 0x000000ffff0b7224 */ /* 0x000fcc00008e062b */
[----:B------:R-:W-:Y:S05]  /*17380*/  @P0 BRA `(.L_x_1117) ;  /* 0x00000004005c0947 */ /* 0x000fea0003800000 */
[-C--:B------:R-:W-:Y:S01]  /*17390*/  ISETP.GE.AND P0, PT, R9, R7.reuse, PT ;  /* 0x000000070900720c */ /* 0x080fe20003f06270 */
[----:B------:R-:W-:Y:S01]  /*173a0*/  IMAD.MOV.U32 R5, RZ, RZ, 0x30 ;  /* 0x00000030ff057424 */ /* 0x000fe200078e00ff */
[----:B------:R-:W-:Y:S01]  /*173b0*/  MOV R6, R7 ;  /* 0x0000000700067202 */ /* 0x000fe20000000f00 */
[----:B------:R-:W-:Y:S02]  /*173c0*/  IMAD.MOV.U32 R0, RZ, RZ, RZ ;  /* 0x000000ffff007224 */ /* 0x000fe400078e00ff */
[----:B------:R-:W-:-:S05]  /*173d0*/  IMAD R5, R7, R5, 0xc0 ;  /* 0x000000c007057424 */ /* 0x000fca00078e0205 */
[----:B------:R-:W-:-:S03]  /*173e0*/  IADD3 R2, P1, R5, R2, RZ ;  /* 0x0000000205027210 */ /* 0x000fc60007f3e0ff */
[--C-:B------:R-:W-:Y:S01]  /*173f0*/  @P0 IMAD.MOV R0, RZ, RZ, -R7.reuse ;  /* 0x000000ffff000224 */ /* 0x100fe200078e0a07 */
[----:B------:R-:W-:Y:S01]  /*17400*/  LEA.HI.X.SX32 R3, R5, R3, 0x1, P1 ;  /* 0x0000000305037211 */ /* 0x000fe200008f0eff */
[----:B------:R-:W-:-:S03]  /*17410*/  @P0 IMAD.MOV R6, RZ, RZ, -R7 ;  /* 0x000000ffff060224 */ /* 0x000fc600078e0a07 */
[----:B------:R-:W-:Y:S01]  /*17420*/  IADD3 R5, P1, R0, R2, RZ ;  /* 0x0000000200057210 */ /* 0x000fe20007f3e0ff */
[----:B------:R-:W-:-:S03]  /*17430*/  IMAD.WIDE R10, R6, 0x2, R10 ;  /* 0x00000002060a7825 */ /* 0x000fc600078e020a */
[----:B------:R-:W-:Y:S02]  /*17440*/  LEA.HI.X.SX32 R0, R0, R3, 0x1, P1 ;  /* 0x0000000300007211 */ /* 0x000fe400008f0eff */
[C---:B------:R-:W-:Y:S01]  /*17450*/  LEA R24, P1, R5.reuse, R16, 0x1 ;  /* 0x0000001005187211 */ /* 0x040fe200078208ff */
[----:B------:R-:W2:Y:S03]  /*17460*/  LD.E.128 R8, desc[UR6][R10.64] ;  /* 0x000000060a087980 */ /* 0x000ea6000c101d00 */
[----:B------:R-:W-:Y:S02]  /*17470*/  LEA.HI.X R25, R5, R17, R0, 0x1, P1 ;  /* 0x0000001105197211 */ /* 0x000fe400008f0c00 */
[----:B------:R-:W-:Y:S01]  /*17480*/  MOV R0, RZ ;  /* 0x000000ff00007202 */ /* 0x000fe20000000f00 */
[----:B------:R-:W-:-:S03]  /*17490*/  @P0 IMAD.MOV R0, RZ, RZ, -R7 ;  /* 0x000000ffff000224 */ /* 0x000fc600078e0a07 */
[----:B------:R-:W4:Y:S02]  /*174a0*/  LD.E.128 R24, desc[UR6][R24.64] ;  /* 0x0000000618187980 */ /* 0x000f24000c101d00 */
[----:B------:R-:W-:-:S04]  /*174b0*/  IADD3 R2, P1, R0, R2, RZ ;  /* 0x0000000200027210 */ /* 0x000fc80007f3e0ff */
[----:B------:R-:W-:Y:S02]  /*174c0*/  LEA.HI.X.SX32 R0, R0, R3, 0x1, P1 ;  /* 0x0000000300007211 */ /* 0x000fe400008f0eff */
[----:B------:R-:W-:-:S04]  /*174d0*/  LEA R28, P1, R2, R36, 0x1 ;  /* 0x00000024021c7211 */ /* 0x000fc800078208ff */
[----:B------:R-:W-:-:S06]  /*174e0*/  LEA.HI.X R29, R2, R37, R0, 0x1, P1 ;  /* 0x00000025021d7211 */ /* 0x000fcc00008f0c00 */
[----:B------:R-:W4:Y:S01]  /*174f0*/  LD.E.128 R28, desc[UR6][R28.64] ;  /* 0x000000061c1c7980 */ /* 0x000f22000c101d00 */
[C---:B-----5:R-:W-:Y:S01]  /*17500*/  IMAD.U32 R3, R20.reuse, 0x10000, RZ ;  /* 0x0001000014037824 */ /* 0x060fe200078e00ff */
[----:B------:R-:W-:Y:S01]  /*17510*/  LOP3.LUT R2, R20, 0xffff0000, RZ, 0xc0, !PT ;  /* 0xffff000014027812 */ /* 0x000fe200078ec0ff */
[C---:B------:R-:W-:Y:S01]  /*17520*/  IMAD.U32 R7, R22.reuse, 0x10000, RZ ;  /* 0x0001000016077824 */ /* 0x040fe200078e00ff */
[----:B------:R-:W-:Y:S02]  /*17530*/  LOP3.LUT R6, R22, 0xffff0000, RZ, 0xc0, !PT ;  /* 0xffff000016067812 */ /* 0x000fe400078ec0ff */
[C---:B------:R-:W-:Y:S02]  /*17540*/  LOP3.LUT R0, R21.reuse, 0xffff0000, RZ, 0xc0, !PT ;  /* 0xffff000015007812 */ /* 0x040fe400078ec0ff */
[----:B------:R-:W-:Y:S02]  /*17550*/  SHF.L.U32 R20, R21, 0x10, RZ ;  /* 0x0000001015147819 */ /* 0x000fe400000006ff */
        /* <DEDUP_REMOVED lines=8> */
[----:B---3--:R-:W-:Y:S01]  /*175e0*/  LOP3.LUT R32, R11, 0xffff0000, RZ, 0xc0, !PT ;  /* 0xffff00000b207812 */ /* 0x008fe200078ec0ff */
[----:B----4-:R-:W-:Y:S01]  /*175f0*/  IMAD.U32 R33, R26, 0x10000, RZ ;  /* 0x000100001a217824 */ /* 0x010fe200078e00ff */
[C---:B------:R-:W-:Y:S01]  /*17600*/  SHF.L.U32 R11, R25.reuse, 0x10, RZ ;  /* 0x00000010190b7819 */ /* 0x040fe200000006ff */
[----:B------:R-:W-:Y:S01]  /*17610*/  IMAD.U32 R23, R24, 0x10000, RZ ;  /* 0x0001000018177824 */ /* 0x000fe200078e00ff */
[----:B------:R-:W-:Y:S01]  /*17620*/  LOP3.LUT R34, R25, 0xffff0000, RZ, 0xc0, !PT ;  /* 0xffff000019227812 */ /* 0x000fe200078ec0ff */
[----:B------:R-:W-:Y:S01]  /*17630*/  @!P0 FADD.FTZ R33, -R33, -RZ ;  /* 0x800000ff21218221 */ /* 0x000fe20000010100 */
[----:B------:R-:W-:Y:S01]  /*17640*/  LOP3.LUT R25, R26, 0xffff0000, RZ, 0xc0, !PT ;  /* 0xffff00001a197812 */ /* 0x000fe200078ec0ff */
        /* <DEDUP_REMOVED lines=15> */
[----:B------:R-:W-:Y:S01]  /*17740*/  FMUL.FTZ R8, R8, R11 ;  /* 0x0000000b08087220 */ /* 0x000fe20000410000 */
[----:B------:R-:W-:Y:S01]  /*17750*/  FMUL.FTZ R9, R9, R24 ;  /* 0x0000001809097220 */ /* 0x000fe20000410000 */
[C---:B------:R-:W-:Y:S01]  /*17760*/  IMAD.U32 R23, R28.reuse, 0x10000, RZ ;  /* 0x000100001c177824 */ /* 0x040fe200078e00ff */
[----:B------:R-:W-:Y:S01]  /*17770*/  LOP3.LUT R21, R28, 0xffff0000, RZ, 0xc0, !PT ;  /* 0xffff00001c157812 */ /* 0x000fe200078ec0ff */
[C---:B------:R-:W-:Y:S01]  /*17780*/  IMAD.U32 R26, R30.reuse, 0x10000, RZ ;  /* 0x000100001e1a7824 */ /* 0x040fe200078e00ff */
[----:B------:R-:W-:Y:S01]  /*17790*/  LOP3.LUT R25, R30, 0xffff0000, RZ, 0xc0, !PT ;  /* 0xffff00001e197812 */ /* 0x000fe200078ec0ff */
[----:B------:R-:W-:Y:S01]  /*177a0*/  FMUL.FTZ R16, R16, R33 ;  /* 0x0000002110107220 */ /* 0x000fe20000410000 */
[----:B------:R-:W-:Y:S01]  /*177b0*/  SHF.L.U32 R11, R29, 0x10, RZ ;  /* 0x000000101d0b7819 */ /* 0x000fe200000006ff */
[----:B------:R-:W-:Y:S01]  /*177c0*/  FMUL.FTZ R17, R17, R34 ;  /* 0x0000002211117220 */ /* 0x000fe20000410000 */
[----:B------:R-:W-:Y:S01]  /*177d0*/  LOP3.LUT R28, R29, 0xffff0000, RZ, 0xc0, !PT ;  /* 0xffff00001d1c7812 */ /* 0x000fe200078ec0ff */
[----:B------:R-:W-:Y:S01]  /*177e0*/  FFMA.FTZ R3, R3, R23, R15 ;  /* 0x0000001703037223 */ /* 0x000fe2000001000f */
        /* <DEDUP_REMOVED lines=17> */
.L_x_1117:
[----:B------:R-:W-:Y:S05]  /*17900*/  BSYNC B0 ;  /* 0x0000000000007941 */ /* 0x000fea0003800000 */
.L_x_1116:
[----:B-----5:R1:W-:Y:S01]  /*17910*/  STS.128 [R243+0x7800], R20 ;  /* 0x00780014f3007388 */ /* 0x0203e20000000c00 */
[----:B------:R-:W-:Y:S05]  /*17920*/  BRA `(.L_x_1041) ;  /* 0x0000000800547947 */ /* 0x000fea0003800000 */
.L_x_991:
[----:B------:R-:W-:Y:S01]  /*17930*/  IMAD.IADD R0, R241, 0x1, -R55 ;  /* 0x00000001f1007824 */ /* 0x000fe200078e0a37 */
[----:B------:R-:W-:Y:S01]  /*17940*/  BSSY B0, `(.L_x_1118) ;  /* 0x0000029000007945 */ /* 0x000fe20003800000 */
[----:B------:R-:W-:Y:S01]  /*17950*/  VIADD R12, R162, 0x10 ;  /* 0x00000010a20c7836 */ /* 0x000fe20000000000 */
[-C--:B------:R-:W-:Y:S01]  /*17960*/  ISETP.GE.AND P2, PT, R10, R63.reuse, PT ;  /* 0x0000003f0a00720c */ /* 0x080fe20003f46270 */
[C---:B------:R-:W-:Y:S01]  /*17970*/  VIADD R13, R162.reuse, 0x20 ;  /* 0x00000020a20d7836 */ /* 0x040fe20000000000 */
[CC--:B------:R-:W-:Y:S01]  /*17980*/  ISETP.GE.AND P4, PT, R162.reuse, R0.reuse, PT ;  /* 0x00000000a200720c */ /* 0x0c0fe20003f86270 */
[----:B------:R-:W-:Y:S01]  /*17990*/  VIADD R4, R162, 0x30 ;  /* 0x00000030a2047836 */ /* 0x000fe20000000000 */
[-C--:B------:R-:W-:Y:S02]  /*179a0*/  ISETP.GE.AND P3, PT, R12, R0.reuse, PT ;  /* 0x000000000c00720c */ /* 0x080fe40003f66270 */
[----:B------:R-:W-:Y:S02]  /*179b0*/  ISETP.GE.AND P5, PT, R13, R0, PT ;  /* 0x000000000d00720c */ /* 0x000fe40003fa6270 */
[----:B------:R-:W-:-:S02]  /*179c0*/  ISETP.GE.AND P1, PT, R9, R63, PT ;  /* 0x0000003f0900720c */ /* 0x000fc40003f26270 */
[----:B------:R-:W-:-:S05]  /*179d0*/  ISETP.GE.AND P0, PT, R11, R63, PT ;  /* 0x0000003f0b00720c */ /* 0x000fca0003f06270 */
[----:B------:R-:W-:Y:S08]  /*179e0*/  @P4 BRA `(.L_x_1119) ;  /* 0x0000000000784947 */ /* 0x000ff00003800000 */
[----:B------:R-:W-:-:S13]  /*179f0*/  ISETP.GE.AND P6, PT, R14, R63, PT ;  /* 0x0000003f0e00720c */ /* 0x000fda0003fc6270 */
[CC--:B-----5:R-:W-:Y:S01]  /*17a00*/  @!P6 LEA R10, P4, R168.reuse, R174.reuse, 0x1 ;  /* 0x000000aea80ae211 */ /* 0x0e0fe200078808ff */
[----:B------:R1:W-:Y:S03]  /*17a10*/  @P6 STS.128 [R243], RZ ;  /* 0x000000fff3006388 */ /* 0x0003e60000000c00 */
[C---:B------:R-:W-:Y:S02]  /*17a20*/  @!P6 LEA.HI.X R11, R168.reuse, R175, R171, 0x1, P4 ;  /* 0x000000afa80be211 */ /* 0x040fe400020f0cab */
[----:B------:R-:W-:-:S03]  /*17a30*/  @!P0 LEA R8, P4, R168, R174, 0x1 ;  /* 0x000000aea8088211 */ /* 0x000fc600078808ff */
[----:B------:R-:W-:Y:S01]  /*17a40*/  @!PT LDS RZ, [RZ] ;  /* 0x00000000fffff984 */ /* 0x000fe20000000800 */
[----:B------:R-:W-:Y:S01]  /*17a50*/  @!PT LDS RZ, [RZ] ;  /* 0x00000000fffff984 */ /* 0x000fe20000000800 */
[----:B------:R-:W-:Y:S01]  /*17a60*/  @!PT LDS RZ, [RZ] ;  /* 0x00000000fffff984 */ /* 0x000fe20000000800 */
[----:B------:R1:W-:Y:S01]  /*17a70*/  @!P6 LDGSTS.E.BYPASS.LTC128B.128 [R243], desc[UR6][R10.64] ;  /* 0x000000000af3efae */ /* 0x0003e2000b901d46 */
[CCC-:B------:R-:W-:Y:S02]  /*17a80*/  @!P0 LEA.HI.X R9, R168.reuse, R175.reuse, R171.reuse, 0x1, P4 ;  /* 0x000000afa8098211 */ /* 0x1c0fe400020f0cab */
[C---:B------:R-:W-:Y:S01]  /*17a90*/  @!P2 LEA R6, P4, R168.reuse, R174, 0x1 ;  /* 0x000000aea806a211 */ /* 0x040fe200078808ff */
[----:B------:R1:W-:Y:S03]  /*17aa0*/  @P0 STS.128 [R243+0x2000], RZ ;  /* 0x002000fff3000388 */ /* 0x0003e60000000c00 */
[----:B------:R-:W-:Y:S01]  /*17ab0*/  @!P2 LEA.HI.X R7, R168, R175, R171, 0x1, P4 ;  /* 0x000000afa807a211 */ /* 0x000fe200020f0cab */
        /* <DEDUP_REMOVED lines=11> */
[----:B-1----:R-:W-:-:S04]  /*17b70*/  LEA R6, P4, R168, R174, 0x1 ;  /* 0x000000aea8067211 */ /* 0x002fc800078808ff */
[----:B------:R-:W-:-:S05]  /*17b80*/  LEA.HI.X R7, R168, R175, R171, 0x1, P4 ;  /* 0x000000afa8077211 */ /* 0x000fca00020f0cab */
[----:B------:R-:W-:Y:S01]  /*17b90*/  @!PT LDS RZ, [RZ] ;  /* 0x00000000fffff984 */ /* 0x000fe20000000800 */
[----:B------:R-:W-:Y:S01]  /*17ba0*/  @!PT LDS RZ, [RZ] ;  /* 0x00000000fffff984 */ /* 0x000fe20000000800 */
[----:B------:R-:W-:Y:S01]  /*17bb0*/  @!PT LDS RZ, [RZ] ;  /* 0x00000000fffff984 */ /* 0x000fe20000000800 */
[----:B------:R2:W-:Y:S04]  /*17bc0*/  LDGSTS.E.BYPASS.LTC128B.128 [R243+0x6000], desc[UR6][R6.64+0x180] ;  /* 0x0600018006f37fae */ /* 0x0005e8000b901d46 */
.L_x_1119:
[----:B------:R-:W-:Y:S05]  /*17bd0*/  BSYNC B0 ;  /* 0x0000000000007941 */ /* 0x000fea0003800000 */
.L_x_1118:
[----:B------:R-:W-:Y:S01]  /*17be0*/  BSSY B0, `(.L_x_1120) ;  /* 0x0000023000007945 */ /* 0x000fe20003800000 */
[----:B------:R-:W-:-:S03]  /*17bf0*/  ISETP.GE.AND P6, PT, R4, R0, PT ;  /* 0x000000000400720c */ /* 0x000fc60003fc6270 */
[----:B------:R-:W-:Y:S10]  /*17c00*/  @P3 BRA `(.L_x_1121) ;  /* 0x0000000000803947 */ /* 0x000ff40003800000 */
[----:B------:R-:W-:Y:S02]  /*17c10*/  ISETP.GE.AND P4, PT, R14, R63, PT ;  /* 0x0000003f0e00720c */ /* 0x000fe40003f86270 */
[----:B------:R-:W-:-:S05]  /*17c20*/  IADD3 R5, P3, R5, R168, RZ ;  /* 0x000000a805057210 */ /* 0x000fca0007f7e0ff */
[----:B------:R-:W-:-:S06]  /*17c30*/  IMAD.X R2, R2, 0x1, R171, P3 ;  /* 0x0000000102027824 */ /* 0x000fcc00018e06ab */
[CC--:B-1---5:R-:W-:Y:S01]  /*17c40*/  @!P4 LEA R10, P3, R5.reuse, R174.reuse, 0x1 ;  /* 0x000000ae050ac211 */ /* 0x0e2fe200078608ff */
[----:B------:R3:W-:Y:S03]  /*17c50*/  @P4 STS.128 [R243+0x800], RZ ;  /* 0x000800fff3004388 */ /* 0x0007e60000000c00 */
[C---:B------:R-:W-:Y:S02]  /*17c60*/  @!P4 LEA.HI.X R11, R5.reuse, R175, R2, 0x1, P3 ;  /* 0x000000af050bc211 */ /* 0x040fe400018f0c02 */
[----:B------:R-:W-:-:S03]  /*17c70*/  @!P0 LEA R8, P3, R5, R174, 0x1 ;  /* 0x000000ae05088211 */ /* 0x000fc600078608ff */
[----:B------:R-:W-:Y:S01]  /*17c80*/  @!PT LDS RZ, [RZ] ;  /* 0x00000000fffff984 */ /* 0x000fe20000000800 */
[----:B------:R-:W-:Y:S01]  /*17c90*/  @!PT LDS RZ, [RZ] ;  /* 0x00000000fffff984 */ /* 0x000fe20000000800 */
[----:B------:R-:W-:Y:S01]  /*17ca0*/  @!PT LDS RZ, [RZ] ;  /* 0x00000000fffff984 */ /* 0x000fe20000000800 */
[----:B------:R3:W-:Y:S01]  /*17cb0*/  @!P4 LDGSTS.E.BYPASS.LTC128B.128 [R243+0x800], desc[UR6][R10.64] ;  /* 0x008000000af3cfae */ /* 0x0007e2000b901d46 */
[CCC-:B------:R-:W-:Y:S02]  /*17cc0*/  @!P0 LEA.HI.X R9, R5.reuse, R175.reuse, R2.reuse, 0x1, P3 ;  /* 0x000000af05098211 */ /* 0x1c0fe400018f0c02 */
[C---:B--2---:R-:W-:Y:S01]  /*17cd0*/  @!P2 LEA R6, P3, R5.reuse, R174, 0x1 ;  /* 0x000000ae0506a211 */ /* 0x044fe200078608ff */
        /* <DEDUP_REMOVED lines=13> */
[----:B---3--:R-:W-:-:S04]  /*17db0*/  LEA R6, P3, R5, R174, 0x1 ;  /* 0x000000ae05067211 */ /* 0x008fc800078608ff */
[----:B------:R-:W-:-:S05]  /*17dc0*/  LEA.HI.X R7, R5, R175, R2, 0x1, P3 ;  /* 0x000000af05077211 */ /* 0x000fca00018f0c02 */
[----:B------:R-:W-:Y:S01]  /*17dd0*/  @!PT LDS RZ, [RZ] ;  /* 0x00000000fffff984 */ /* 0x000fe20000000800 */
[----:B------:R-:W-:Y:S01]  /*17de0*/  @!PT LDS RZ, [RZ] ;  /* 0x00000000fffff984 */ /* 0x000fe20000000800 */
[----:B------:R-:W-:Y:S01]  /*17df0*/  @!PT LDS RZ, [RZ] ;  /* 0x00000000fffff984 */ /* 0x000fe20000000800 */
[----:B------:R4:W-:Y:S04]  /*17e00*/  LDGSTS.E.BYPASS.LTC128B.128 [R243+0x6800], desc[UR6][R6.64+0x180] ;  /* 0x0680018006f37fae */ /* 0x0009e8000b901d46 */
.L_x_1121:
[----:B------:R-:W-:Y:S05]  /*17e10*/  BSYNC B0 ;  /* 0x0000000000007941 */ /* 0x000fea0003800000 */
.L_x_1120:
[----:B------:R-:W-:Y:S04]  /*17e20*/  BSSY B0, `(.L_x_1122) ;  /* 0x0000022000007945 */ /* 0x000fe80003800000 */
[----:B------:R-:W-:Y:S05]  /*17e30*/  @P5 BRA `(.L_x_1123) ;  /* 0x0000000000805947 */ /* 0x000fea0003800000 */
[----:B------:R-:W-:Y:S02]  /*17e40*/  ISETP.GE.AND P5, PT, R14, R63, PT ;  /* 0x0000003f0e00720c */ /* 0x000fe40003fa6270 */
[----:B------:R-:W-:-:S04]  /*17e50*/  LEA R2, P3, R172, R168, 0x5 ;  /* 0x000000a8ac027211 */ /* 0x000fc800078628ff */
[----:B------:R-:W-:Y:S02]  /*17e60*/  LEA.HI.X R0, R172, R171, R173, 0x5, P3 ;  /* 0x000000abac007211 */ /* 0x000fe400018f2cad */
[----:B-1-3-5:R-:W-:-:S04]  /*17e70*/  @!P0 LEA R8, P4, R2, R174, 0x1 ;  /* 0x000000ae02088211 */ /* 0x02afc800078808ff */
[C---:B------:R-:W-:Y:S01]  /*17e80*/  @!P0 LEA.HI.X R9, R2.reuse, R175, R0, 0x1, P4 ;  /* 0x000000af02098211 */ /* 0x040fe200020f0c00 */
[----:B------:R1:W-:Y:S01]  /*17e90*/  @P5 STS.128 [R243+0x1000], RZ ;  /* 0x001000fff3005388 */ /* 0x0003e20000000c00 */
[----:B------:R-:W-:-:S04]  /*17ea0*/  @!P5 LEA R10, P3, R2, R174, 0x1 ;  /* 0x000000ae020ad211 */ /* 0x000fc800078608ff */
[C---:B------:R-:W-:Y:S02]  /*17eb0*/  @!P5 LEA.HI.X R11, R2.reuse, R175, R0, 0x1, P3 ;  /* 0x000000af020bd211 */ /* 0x040fe400018f0c00 */
[----:B--2-4-:R-:W-:-:S03]  /*17ec0*/  @!P2 LEA R6, P3, R2, R174, 0x1 ;  /* 0x000000ae0206a211 */ /* 0x014fc600078608ff */
        /* <DEDUP_REMOVED lines=23> */
.L_x_1123:
[----:B------:R-:W-:Y:S05]  /*18040*/  BSYNC B0 ;  /* 0x0000000000007941 */ /* 0x000fea0003800000 */
.L_x_1122:
[----:B------:R-:W-:Y:S05]  /*18050*/  @P6 BRA `(.L_x_1041) ;  /* 0x0000000000886947 */ /* 0x000fea0003800000 */
[----:B------:R-:W-:Y:S01]  /*18060*/  ISETP.GE.AND P5, PT, R14, R63, PT ;  /* 0x0000003f0e00720c */ /* 0x000fe20003fa6270 */
[----:B------:R-:W-:Y:S02]  /*18070*/  IMAD.MOV.U32 R169, RZ, RZ, R171 ;  /* 0x000000ffffa97224 */ /* 0x000fe400078e00ab */
[----:B------:R-:W-:Y:S02]  /*18080*/  IMAD R0, R173, 0x30, RZ ;  /* 0x00000030ad007824 */ /* 0x000fe400078e02ff */
[----:B------:R-:W-:-:S04]  /*18090*/  IMAD.WIDE.U32 R172, R172, 0x30, R168 ;  /* 0x00000030acac7825 */ /* 0x000fc800078e00a8 */
[----:B------:R-:W-:Y:S01]  /*180a0*/  IMAD.IADD R0, R0, 0x1, R173 ;  /* 0x0000000100007824 */ /* 0x000fe200078e02ad */
[CC--:B-12345:R-:W-:Y:S02]  /*180b0*/  @!P0 LEA R6, P4, R172.reuse, R174.reuse, 0x1 ;  /* 0x000000aeac068211 */ /* 0x0fefe400078808ff */
[CC--:B------:R-:W-:Y:S01]  /*180c0*/  @!P2 LEA R2, P3, R172.reuse, R174.reuse, 0x1 ;  /* 0x000000aeac02a211 */ /* 0x0c0fe200078608ff */
[----:B------:R1:W-:Y:S01]  /*180d0*/  @P5 STS.128 [R243+0x1800], RZ ;  /* 0x001800fff3005388 */ /* 0x0003e20000000c00 */
[C---:B------:R-:W-:Y:S02]  /*180e0*/  @!P5 LEA R8, P6, R172.reuse, R174, 0x1 ;  /* 0x000000aeac08d211 */ /* 0x040fe400078c08ff */
[CCC-:B------:R-:W-:Y:S02]  /*180f0*/  @!P0 LEA.HI.X R7, R172.reuse, R175.reuse, R0.reuse, 0x1, P4 ;  /* 0x000000afac078211 */ /* 0x1c0fe400020f0c00 */
[CCC-:B------:R-:W-:Y:S02]  /*18100*/  @!P5 LEA.HI.X R9, R172.reuse, R175.reuse, R0.reuse, 0x1, P6 ;  /* 0x000000afac09d211 */ /* 0x1c0fe400030f0c00 */
[----:B------:R-:W-:-:S03]  /*18110*/  @!P2 LEA.HI.X R3, R172, R175, R0, 0x1, P3 ;  /* 0x000000afac03a211 */ /* 0x000fc600018f0c00 */
        /* <DEDUP_REMOVED lines=22> */
.L_x_1041:
[----:B------:R-:W-:Y:S05]  /*18280*/  BSYNC B3 ;  /* 0x0000000000037941 */ /* 0x000fea0003800000 */
.L_x_990:
[----:B------:R-:W-:Y:S01]  /*18290*/  VIADD R246, R165, 0xffffffff ;  /* 0xffffffffa5f67836 */ /* 0x000fe20000000000 */
[----:B------:R-:W-:Y:S01]  /*182a0*/  BSSY B0, `(.L_x_1124) ;  /* 0x0000029000007945 */ /* 0x000fe20003800000 */
[----:B-1----:R-:W-:Y:S01]  /*182b0*/  IMAD.SHL.U32 R2, R57, 0x40, RZ ;  /* 0x0000004039027824 */ /* 0x002fe200078e00ff */
[----:B------:R-:W-:Y:S01]  /*182c0*/  LOP3.LUT R247, R59, 0xff, RZ, 0xc0, !PT ;  /* 0x000000ff3bf77812 */ /* 0x000fe200078ec0ff */
[----:B------:R-:W-:-:S04]  /*182d0*/  IMAD.SHL.U32 R3, R246, 0x40, RZ ;  /* 0x00000040f6037824 */ /* 0x000fc800078e00ff */
[----:B------:R-:W-:-:S05]  /*182e0*/  IMAD.IADD R0, R56, 0x1, -R3 ;  /* 0x0000000138007824 */ /* 0x000fca00078e0a03 */
[-C--:B------:R-:W-:Y:S02]  /*182f0*/  ISETP.GE.AND P1, PT, R162, R0.reuse, PT ;  /* 0x00000000a200720c */ /* 0x080fe40003f26270 */
[-C--:B------:R-:W-:Y:S02]  /*18300*/  ISETP.GE.AND P5, PT, R12, R0.reuse, PT ;  /* 0x000000000c00720c */ /* 0x080fe40003fa6270 */
[-C--:B------:R-:W-:Y:S02]  /*18310*/  ISETP.GE.AND P4, PT, R13, R0.reuse, PT ;  /* 0x000000000d00720c */ /* 0x080fe40003f86270 */
[----:B------:R-:W-:-:S07]  /*18320*/  ISETP.GE.AND P0, PT, R4, R0, PT ;  /* 0x000000000400720c */ /* 0x000fce0003f06270 */
[----:B------:R-:W-:Y:S06]  /*18330*/  @P1 BRA `(.L_x_1125) ;  /* 0x00000000007c1947 */ /* 0x000fec0003800000 */
[C---:B------:R-:W-:Y:S02]  /*18340*/  LOP3.LUT R5, R247.reuse, 0x1, RZ, 0xc0, !PT ;  /* 0x00000001f7057812 */ /* 0x040fe400078ec0ff */
[----:B------:R-:W-:Y:S02]  /*18350*/  R2P PR, R247, 0xe ;  /* 0x0000000ef7007804 */ /* 0x000fe40000000000 */
[----:B------:R-:W-:-:S11]  /*18360*/  ISETP.NE.U32.AND P6, PT, R5, 0x1, PT ;  /* 0x000000010500780c */ /* 0x000fd60003fc5070 */
[----:B---3--:R-:W-:Y:S01]  /*18370*/  @P1 IMAD.MOV.U32 R10, RZ, RZ, R236 ;  /* 0x000000ffff0a1224 */ /* 0x008fe200078e00ec */
[-C--:B------:R-:W-:Y:S01]  /*18380*/  @P2 MOV R8, R236.reuse ;  /* 0x000000ec00082202 */ /* 0x080fe20000000f00 */
[--C-:B--2-4-:R-:W-:Y:S01]  /*18390*/  @!P6 IMAD.MOV.U32 R7, RZ, RZ, R235.reuse ;  /* 0x000000ffff07e224 */ /* 0x114fe200078e00eb */
[-C--:B------:R-:W-:Y:S01]  /*183a0*/  @!P6 MOV R6, R236.reuse ;  /* 0x000000ec0006e202 */ /* 0x080fe20000000f00 */
[--C-:B------:R-:W-:Y:S02]  /*183b0*/  @P1 IMAD.MOV.U32 R11, RZ, RZ, R235.reuse ;  /* 0x000000ffff0b1224 */ /* 0x100fe400078e00eb */
[--C-:B------:R-:W-:Y:S02]  /*183c0*/  @P2 IMAD.MOV.U32 R9, RZ, RZ, R235.reuse ;  /* 0x000000ffff092224 */ /* 0x100fe400078e00eb */
        /* <DEDUP_REMOVED lines=8> */
[----:B------:R2:W-:Y:S04]  /*18450*/  @P1 LDGSTS.E.BYPASS.LTC128B.128 [R243+0xa000], desc[UR6][R10.64+0x80] ;  /* 0x0a0000800af31fae */ /* 0x0005e8000b901d46 */
[----:B------:R2:W-:Y:S04]  /*18460*/  @!P1 STS.128 [R243+0xa000], RZ ;  /* 0x00a000fff3009388 */ /* 0x0005e80000000c00 */
[----:B------:R-:W-:Y:S01]  /*18470*/  @!PT LDS RZ, [RZ] ;  /* 0x00000000fffff984 */ /* 0x000fe20000000800 */
[----:B------:R-:W-:Y:S01]  /*18480*/  @!PT LDS RZ, [RZ] ;  /* 0x00000000fffff984 */ /* 0x000fe20000000800 */
[----:B------:R-:W-:Y:S01]  /*18490*/  @!PT LDS RZ, [RZ] ;  /* 0x00000000fffff984 */ /* 0x000fe20000000800 */
[----:B------:R2:W-:Y:S04]  /*184a0*/  @P2 LDGSTS.E.BYPASS.LTC128B.128 [R243+0xc000], desc[UR6][R8.64+0x100] ;  /* 0x0c00010008f32fae */ /* 0x0005e8000b901d46 */
[----:B------:R2:W-:Y:S01]  /*184b0*/  @!P2 STS.128 [R243+0xc000], RZ ;  /* 0x00c000fff300a388 */ /* 0x0005e20000000c00 */
[----:B-1----:R-:W-:Y:S01]  /*184c0*/  @P3 MOV R6, R236 ;  /* 0x000000ec00063202 */ /* 0x002fe20000000f00 */
[----:B------:R-:W-:-:S05]  /*184d0*/  @P3 IMAD.MOV.U32 R7, RZ, RZ, R235 ;  /* 0x000000ffff073224 */ /* 0x000fca00078e00eb */
[----:B------:R-:W-:Y:S01]  /*184e0*/  @!PT LDS RZ, [RZ] ;  /* 0x00000000fffff984 */ /* 0x000fe20000000800 */
[----:B------:R-:W-:Y:S01]  /*184f0*/  @!PT LDS RZ, [RZ] ;  /* 0x00000000fffff984 */ /* 0x000fe20000000800 */
[----:B------:R-:W-:Y:S01]  /*18500*/  @!PT LDS RZ, [RZ] ;  /* 0x00000000fffff984 */ /* 0x000fe20000000800 */
[----:B------:R2:W-:Y:S04]  /*18510*/  @P3 LDGSTS.E.BYPASS.LTC128B.128 [R243+0xe000], desc[UR6][R6.64+0x180] ;  /* 0x0e00018006f33fae */ /* 0x0005e8000b901d46 */
[----:B------:R2:W-:Y:S02]  /*18520*/  @!P3 STS.128 [R243+0xe000], RZ ;  /* 0x00e000fff300b388 */ /* 0x0005e40000000c00 */
.L_x_1125:
[----:B------:R-:W-:Y:S05]  /*18530*/  BSYNC B0 ;  /* 0x0000000000007941 */ /* 0x000fea0003800000 */
.L_x_1124:
[----:B------:R-:W-:Y:S04]  /*18540*/  BSSY B0, `(.L_x_1126) ;  /* 0x0000025000007945 */ /* 0x000fe80003800000 */
[----:B------:R-:W-:Y:S05]  /*18550*/  @P5 BRA `(.L_x_1127) ;  /* 0x00000000008c5947 */ /* 0x000fea0003800000 */
[C---:B------:R-:W-:Y:S02]  /*18560*/  LOP3.LUT R5, R247.reuse, 0x1, RZ, 0xc0, !PT ;  /* 0x00000001f7057812 */ /* 0x040fe400078ec0ff */
[----:B------:R-:W-:Y:S02]  /*18570*/  LOP3.LUT P5, RZ, R247, 0x2, RZ, 0xc0, !PT ;  /* 0x00000002f7ff7812 */ /* 0x000fe400078ac0ff */
[----:B------:R-:W-:Y:S02]  /*18580*/  ISETP.NE.U32.AND P6, PT, R5, 0x1, PT ;  /* 0x000000010500780c */ /* 0x000fe40003fc5070 */
[----:B------:R-:W-:Y:S02]  /*18590*/  LOP3.LUT P3, RZ, R247, 0x4, RZ, 0xc0, !PT ;  /* 0x00000004f7ff7812 */ /* 0x000fe4000786c0ff */
[----:B--234-:R-:W-:-:S05]  /*185a0*/  IADD3 R6, P1, R233, R160, RZ ;  /* 0x000000a0e9067210 */ /* 0x01cfca0007f3e0ff */
[----:B------:R-:W-:Y:S02]  /*185b0*/  IMAD.X R5, R234, 0x1, R159, P1 ;  /* 0x00000001ea057824 */ /* 0x000fe400008e069f */
[C---:B------:R-:W-:Y:S02]  /*185c0*/  @P5 LEA R14, P1, R6.reuse, R166, 0x1 ;  /* 0x000000a6060e5211 */ /* 0x040fe400078208ff */
[C---:B------:R-:W-:Y:S02]  /*185d0*/  @!P6 LEA R16, P2, R233.reuse, R236, 0x1 ;  /* 0x000000ece910e211 */ /* 0x040fe400078408ff */
[----:B------:R-:W-:Y:S02]  /*185e0*/  @P5 LEA.HI.X R15, R6, R167, R5, 0x1, P1 ;  /* 0x000000a7060f5211 */ /* 0x000fe400008f0c05 */
[----:B------:R-:W-:Y:S02]  /*185f0*/  @!P6 LEA.HI.X R17, R233, R235, R234, 0x1, P2 ;  /* 0x000000ebe911e211 */ /* 0x000fe400010f0cea */
[----:B------:R-:W-:-:S02]  /*18600*/  LOP3.LUT P2, RZ, R247, 0x8, RZ, 0xc0, !PT ;  /* 0x00000008f7ff7812 */ /* 0x000fc4000784c0ff */
[CC--:B------:R-:W-:Y:S01]  /*18610*/  @P3 LEA R10, P1, R6.reuse, R166.reuse, 0x1 ;  /* 0x000000a6060a3211 */ /* 0x0c0fe200078208ff */
[----:B------:R-:W-:Y:S01]  /*18620*/  @!PT LDS RZ, [RZ] ;  /* 0x00000000fffff984 */ /* 0x000fe20000000800 */
[----:B------:R-:W-:Y:S01]  /*18630*/  @!PT LDS RZ, [RZ] ;  /* 0x00000000fffff984 */ /* 0x000fe20000000800 */
[----:B------:R-:W-:Y:S01]  /*18640*/  @!PT LDS RZ, [RZ] ;  /* 0x00000000fffff984 */ /* 0x000fe20000000800 */
[----:B------:R1:W-:Y:S03]  /*18650*/  @!P6 LDGSTS.E.BYPASS.LTC128B.128 [R243+0x8800], desc[UR6][R16.64] ;  /* 0x0880000010f3efae */ /* 0x0003e6000b901d46 */
[C---:B------:R-:W-:Y:S01]  /*18660*/  @P3 LEA.HI.X R11, R6.reuse, R167, R5, 0x1, P1 ;  /* 0x000000a7060b3211 */ /* 0x040fe200008f0c05 */
[----:B------:R1:W-:Y:S04]  /*18670*/  @P6 STS.128 [R243+0x8800], RZ ;  /* 0x008800fff3006388 */ /* 0x0003e80000000c00 */
[----:B------:R-:W-:Y:S01]  /*18680*/  @!PT LDS RZ, [RZ] ;  /* 0x00000000fffff984 */ /* 0x000fe20000000800 */
[----:B------:R-:W-:Y:S01]  /*18690*/  @!PT LDS RZ, [RZ] ;  /* 0x00000000fffff984 */ /* 0x000fe20000000800 */
[----:B------:R-:W-:Y:S01]  /*186a0*/  @!PT LDS RZ, [RZ] ;  /* 0x00000000fffff984 */ /* 0x000fe20000000800 */
[----:B------:R1:W-:Y:S02]  /*186b0*/  @P5 LDGSTS.E.BYPASS.LTC128B.128 [R243+0xa800], desc[UR6][R14.64+0x80] ;  /* 0x0a8000800ef35fae */ /* 0x0003e4000b901d46 */
[----:B------:R-:W-:-:S02]  /*186c0*/  @P2 LEA R8, P1, R6, R166, 0x1 ;  /* 0x000000a606082211 */ /* 0x000fc400078208ff */
[----:B------:R1:W-:Y:S02]  /*186d0*/  @!P5 STS.128 [R243+0xa800], RZ ;  /* 0x00a800fff300d388 */ /* 0x0003e40000000c00 */
[----:B------:R-:W-:Y:S02]  /*186e0*/  @P2 LEA.HI.X R9, R6, R167, R5, 0x1, P1 ;  /* 0x000000a706092211 */ /* 0x000fe400008f0c05 */
        /* <DEDUP_REMOVED lines=9> */
[----:B------:R1:W-:Y:S02]  /*18780*/  @!P2 STS.128 [R243+0xe800], RZ ;  /* 0x00e800fff300a388 */ /* 0x0003e40000000c00 */
.L_x_1127:
[----:B------:R-:W-:Y:S05]  /*18790*/  BSYNC B0 ;  /* 0x0000000000007941 */ /* 0x000fea0003800000 */
.L_x_1126:
[----:B------:R-:W-:Y:S04]  /*187a0*/  BSSY B0, `(.L_x_1128) ;  /* 0x0000027000007945 */ /* 0x000fe80003800000 */
[----:B------:R-:W-:Y:S05]  /*187b0*/  @P4 BRA `(.L_x_1129) ;  /* 0x0000000000944947 */ /* 0x000fea0003800000 */
[C---:B------:R-:W-:Y:S02]  /*187c0*/  LOP3.LUT R5, R247.reuse, 0x1, RZ, 0xc0, !PT ;  /* 0x00000001f7057812 */ /* 0x040fe400078ec0ff */
[----:B------:R-:W-:Y:S02]  /*187d0*/  LOP3.LUT P5, RZ, R247, 0x2, RZ, 0xc0, !PT ;  /* 0x00000002f7ff7812 */ /* 0x000fe400078ac0ff */
[----:B------:R-:W-:Y:S01]  /*187e0*/  ISETP.NE.U32.AND P6, PT, R5, 0x1, PT ;  /* 0x000000010500780c */ /* 0x000fe20003fc5070 */
[C---:B------:R-:W-:Y:S01]  /*187f0*/  IMAD.SHL.U32 R5, R50.reuse, 0x20, RZ ;  /* 0x0000002032057824 */ /* 0x040fe200078e00ff */
[C---:B------:R-:W-:Y:S02]  /*18800*/  LOP3.LUT P4, RZ, R247.reuse, 0x4, RZ, 0xc0, !PT ;  /* 0x00000004f7ff7812 */ /* 0x040fe4000788c0ff */
[----:B------:R-:W-:Y:S02]  /*18810*/  LOP3.LUT P2, RZ, R247, 0x8, RZ, 0xc0, !PT ;  /* 0x00000008f7ff7812 */ /* 0x000fe4000784c0ff */
[----:B--234-:R-:W-:-:S02]  /*18820*/  SHF.L.U64.HI R6, R50, 0x5, R51 ;  /* 0x0000000532067819 */ /* 0x01cfc40000010233 */
[----:B------:R-:W-:-:S05]  /*18830*/  LEA R7, P1, R50, R160, 0x5 ;  /* 0x000000a032077211 */ /* 0x000fca00078228ff */
[----:B-1----:R-:W-:-:S04]  /*18840*/  @!P6 LEA R8, P3, R5, R236, 0x1 ;  /* 0x000000ec0508e211 */ /* 0x002fc800078608ff */
[----:B------:R-:W-:Y:S02]  /*18850*/  @!P6 LEA.HI.X R9, R5, R235, R6, 0x1, P3 ;  /* 0x000000eb0509e211 */ /* 0x000fe400018f0c06 */
[----:B------:R-:W-:Y:S02]  /*18860*/  LEA.HI.X R5, R50, R159, R51, 0x5, P1 ;  /* 0x0000009f32057211 */ /* 0x000fe400008f2c33 */
[CC--:B------:R-:W-:Y:S01]  /*18870*/  @P5 LEA R14, P1, R7.reuse, R166.reuse, 0x1 ;  /* 0x000000a6070e5211 */ /* 0x0c0fe200078208ff */
[----:B------:R-:W-:Y:S01]  /*18880*/  @!PT LDS RZ, [RZ] ;  /* 0x00000000fffff984 */ /* 0x000fe20000000800 */
[----:B------:R-:W-:Y:S01]  /*18890*/  @!PT LDS RZ, [RZ] ;  /* 0x00000000fffff984 */ /* 0x000fe20000000800 */
[----:B------:R-:W-:Y:S01]  /*188a0*/  @!PT LDS RZ, [RZ] ;  /* 0x00000000fffff984 */ /* 0x000fe20000000800 */
[----:B------:R1:W-:Y:S01]  /*188b0*/  @!P6 LDGSTS.E.BYPASS.LTC128B.128 [R243+0x9000], desc[UR6][R8.64] ;  /* 0x0900000008f3efae */ /* 0x0003e2000b901d46 */
[CC--:B------:R-:W-:Y:S02]  /*188c0*/  @P4 LEA R10, P3, R7.reuse, R166.reuse, 0x1 ;  /* 0x000000a6070a4211 */ /* 0x0c0fe400078608ff */
[C---:B------:R-:W-:Y:S01]  /*188d0*/  @P5 LEA.HI.X R15, R7.reuse, R167, R5, 0x1, P1 ;  /* 0x000000a7070f5211 */ /* 0x040fe200008f0c05 */
[----:B------:R1:W-:Y:S01]  /*188e0*/  @P6 STS.128 [R243+0x9000], RZ ;  /* 0x009000fff3006388 */ /* 0x0003e20000000c00 */
[----:B------:R-:W-:-:S02]  /*188f0*/  @P2 LEA R6, P1, R7, R166, 0x1 ;  /* 0x000000a607062211 */ /* 0x000fc400078208ff */
[CCC-:B------:R-:W-:Y:S01]  /*18900*/  @P4 LEA.HI.X R11, R7.reuse, R167.reuse, R5.reuse, 0x1, P3 ;  /* 0x000000a7070b4211 */ /* 0x1c0fe200018f0c05 */
[----:B------:R-:W-:Y:S01]  /*18910*/  @!PT LDS RZ, [RZ] ;  /* 0x00000000fffff984 */ /* 0x000fe20000000800 */
[----:B------:R-:W-:Y:S01]  /*18920*/  @!PT LDS RZ, [RZ] ;  /* 0x00000000fffff984 */ /* 0x000fe20000000800 */
[----:B------:R-:W-:Y:S01]  /*18930*/  @!PT LDS RZ, [RZ] ;  /* 0x00000000fffff984 */ /* 0x000fe20000000800 */
[----:B------:R1:W-:Y:S01]  /*18940*/  @P5 LDGSTS.E.BYPASS.LTC128B.128 [R243+0xb000], desc[UR6][R14.64+0x80] ;  /* 0x0b0000800ef35fae */ /* 0x0003e2000b901d46 */
[----:B------:R-:W-:-:S03]  /*18950*/  @P2 LEA.HI.X R7, R7, R167, R5, 0x1, P1 ;  /* 0x000000a707072211 */ /* 0x000fc600008f0c05 */
[----:B------:R1:W-:Y:S04]  /*18960*/  @!P5 STS.128 [R243+0xb000], RZ ;  /* 0x00b000fff300d388 */ /* 0x0003e80000000c00 */
        /* <DEDUP_REMOVED lines=10> */
.L_x_1129:
[----:B------:R-:W-:Y:S05]  /*18a10*/  BSYNC B0 ;  /* 0x0000000000007941 */ /* 0x000fea0003800000 */
.L_x_1128:
[----:B------:R-:W-:Y:S04]  /*18a20*/  BSSY B0, `(.L_x_1130) ;  /* 0x000002a000007945 */ /* 0x000fe80003800000 */
[----:B------:R-:W-:Y:S05]  /*18a30*/  @P0 BRA `(.L_x_1131) ;  /* 0x0000000000a00947 */ /* 0x000fea0003800000 */
[C---:B------:R-:W-:Y:S01]  /*18a40*/  LOP3.LUT R5, R247.reuse, 0x1, RZ, 0xc0, !PT ;  /* 0x00000001f7057812 */ /* 0x040fe200078ec0ff */
[----:B------:R-:W-:Y:S01]  /*18a50*/  IMAD.MOV.U32 R158, RZ, RZ, R160 ;  /* 0x000000ffff9e7224 */ /* 0x000fe200078e00a0 */
[----:B------:R-:W-:Y:S02]  /*18a60*/  LOP3.LUT P4, RZ, R247, 0x2, RZ, 0xc0, !PT ;  /* 0x00000002f7ff7812 */ /* 0x000fe4000788c0ff */
[----:B------:R-:W-:Y:S01]  /*18a70*/  ISETP.NE.U32.AND P5, PT, R5, 0x1, PT ;  /* 0x000000010500780c */ /* 0x000fe20003fa5070 */
[----:B------:R-:W-:Y:S01]  /*18a80*/  IMAD R5, R51, 0x30, RZ ;  /* 0x0000003033057824 */ /* 0x000fe200078e02ff */
[C---:B------:R-:W-:Y:S01]  /*18a90*/  LOP3.LUT P3, RZ, R247.reuse, 0x4, RZ, 0xc0, !PT ;  /* 0x00000004f7ff7812 */ /* 0x040fe2000786c0ff */
[----:B------:R-:W-:Y:S01]  /*18aa0*/  IMAD.WIDE.U32 R158, R50, 0x30, R158 ;  /* 0x00000030329e7825 */ /* 0x000fe200078e009e */
[----:B------:R-:W-:-:S03]  /*18ab0*/  LOP3.LUT P1, RZ, R247, 0x8, RZ, 0xc0, !PT ;  /* 0x00000008f7ff7812 */ /* 0x000fc6000782c0ff */
[----:B------:R-:W-:-:S04]  /*18ac0*/  IMAD.IADD R5, R159, 0x1, R5 ;  /* 0x000000019f057824 */ /* 0x000fc800078e0205 */
[CC--:B-123--:R-:W-:Y:S02]  /*18ad0*/  @P4 LEA R10, P6, R158.reuse, R166.reuse, 0x1 ;  /* 0x000000a69e0a4211 */ /* 0x0cefe400078c08ff */
[----:B----4-:R-:W-:Y:S02]  /*18ae0*/  @!P5 IMAD.MOV.U32 R6, RZ, RZ, R236 ;  /* 0x000000ffff06d224 */ /* 0x010fe400078e00ec */
[----:B------:R-:W-:Y:S01]  /*18af0*/  @!P5 IMAD.MOV.U32 R7, RZ, RZ, R235 ;  /* 0x000000ffff07d224 */ /* 0x000fe200078e00eb */
[CC--:B------:R-:W-:Y:S01]  /*18b00*/  @P3 LEA R8, P2, R158.reuse, R166.reuse, 0x1 ;  /* 0x000000a69e083211 */ /* 0x0c0fe200078408ff */
[----:B------:R-:W-:Y:S01]  /*18b10*/  @!P5 IMAD R51, R51, 0x60, RZ ;  /* 0x000000603333d824 */ /* 0x000fe200078e02ff */
[----:B------:R-:W-:Y:S01]  /*18b20*/  @P1 LEA R14, P0, R158, R166, 0x1 ;  /* 0x000000a69e0e1211 */ /* 0x000fe200078008ff */
[----:B------:R-:W-:Y:S01]  /*18b30*/  @!P5 IMAD.WIDE.U32 R6, R50, 0x60, R6 ;  /* 0x000000603206d825 */ /* 0x000fe200078e0006 */
[CCC-:B------:R-:W-:Y:S02]  /*18b40*/  @P4 LEA.HI.X R11, R158.reuse, R167.reuse, R5.reuse, 0x1, P6 ;  /* 0x000000a79e0b4211 */ /* 0x1c0fe400030f0c05 */
[CC--:B------:R-:W-:Y:S01]  /*18b50*/  @P3 LEA.HI.X R9, R158.reuse, R167.reuse, R5, 0x1, P2 ;  /* 0x000000a79e093211 */ /* 0x0c0fe200010f0c05 */
[----:B------:R-:W-:Y:S01]  /*18b60*/  @!P5 IMAD.IADD R7, R51, 0x1, R7 ;  /* 0x000000013307d824 */ /* 0x000fe200078e0207 */
[----:B------:R-:W-:-:S04]  /*18b70*/  @P1 LEA.HI.X R15, R158, R167, R5, 0x1, P0 ;  /* 0x000000a79e0f1211 */ /* 0x000fc800000f0c05 */
        /* <DEDUP_REMOVED lines=20> */
.L_x_1131:
[----:B------:R-:W-:Y:S05]  /*18cc0*/  BSYNC B0 ;  /* 0x0000000000007941 */ /* 0x000fea0003800000 */
.L_x_1130:
[----:B------:R-:W0:Y:S01]  /*18cd0*/  LDGDEPBAR ;  /* 0x00000000000079af */ /* 0x000e220000000000 */
[----:B------:R-:W-:Y:S01]  /*18ce0*/  IMAD.SHL.U32 R5, R162, 0x8, RZ ;  /* 0x00000008a2057824 */ /* 0x000fe200078e00ff */
[----:B------:R-:W-:Y:S01]  /*18cf0*/  LOP3.LUT R2, R2, 0x1c0, RZ, 0xc0, !PT ;  /* 0x000001c002027812 */ /* 0x000fe200078ec0ff */
[----:B------:R-:W-:Y:S01]  /*18d00*/  IMAD R226, R54, 0x400, R41 ;  /* 0x0000040036e27824 */ /* 0x000fe200078e0229 */
[----:B------:R-:W-:Y:S02]  /*18d10*/  ISETP.GE.AND P1, PT, R162, R0, PT ;  /* 0x00000000a200720c */ /* 0x000fe40003f26270 */
[----:B------:R-:W-:Y:S02]  /*18d20*/  LOP3.LUT R5, R2, 0x8, R5, 0xf8, !PT ;  /* 0x0000000802057812 */ /* 0x000fe400078ef805 */
[----:B------:R-:W-:Y:S02]  /*18d30*/  SHF.R.U32.HI R225, RZ, 0x3, R2 ;  /* 0x00000003ffe17819 */ /* 0x000fe40000011602 */
[----:B------:R1:W5:Y:S01]  /*18d40*/  LD.E R2, desc[UR6][R18.64+0x188] ;  /* 0x0001880612027980 */ /* 0x000362000c101900 */
[----:B------:R-:W-:Y:S01]  /*18d50*/  BSSY B0, `(.L_x_1132) ;  /* 0x000002e000007945 */ /* 0x000fe20003800000 */
[----:B------:R-:W-:-:S02]  /*18d60*/  LOP3.LUT R225, R5, R225, RZ, 0x3c, !PT ;  /* 0x000000e105e17212 */ /* 0x000fc400078e3cff */
[-C--:B------:R-:W-:Y:S02]  /*18d70*/  ISETP.GE.AND P6, PT, R12, R0.reuse, PT ;  /* 0x000000000c00720c */ /* 0x080fe40003fc6270 */
[-C--:B------:R-:W-:Y:S01]  /*18d80*/  ISETP.GE.AND P4, PT, R13, R0.reuse, PT ;  /* 0x000000000d00720c */ /* 0x080fe20003f86270 */
[----:B------:R-:W-:Y:S01]  /*18d90*/  IMAD R225, R58, 0x200, R225 ;  /* 0x000002003ae17824 */ /* 0x000fe200078e02e1 */
[----:B------:R-:W-:Y:S02]  /*18da0*/  ISETP.GE.AND P0, PT, R4, R0, PT ;  /* 0x000000000400720c */ /* 0x000fe40003f06270 */
[----:B------:R-:W-:Y:S02]  /*18db0*/  LEA R226, R226, UR4, 0x1 ;  /* 0x00000004e2e27c11 */ /* 0x000fe4000f8e08ff */
[----:B------:R-:W-:Y:S01]  /*18dc0*/  LEA R225, R225, UR4, 0x1 ;  /* 0x00000004e1e17c11 */ /* 0x000fe2000f8e08ff */
[----:B------:R-:W-:-:S04]  /*18dd0*/  DEPBAR.LE SB0, 0x0 ;  /* 0x000080000000791a */ /* 0x000fc80000000000 */
[----:B------:R-:W-:Y:S06]  /*18de0*/  BAR.SYNC.DEFER_BLOCKING 0x0 ;  /* 0x0000000000007b1d */ /* 0x000fec0000010000 */
[----:B------:R1:W-:Y:S04]  /*18df0*/  @P1 STS.128 [R243+0x10000], RZ ;  /* 0x010000fff3001388 */ /* 0x0003e80000000c00 */
[----:B------:R1:W-:Y:S04]  /*18e00*/  @P1 STS.128 [R243+0x12000], RZ ;  /* 0x012000fff3001388 */ /* 0x0003e80000000c00 */
[----:B------:R1:W-:Y:S04]  /*18e10*/  @P1 STS.128 [R243+0x14000], RZ ;  /* 0x014000fff3001388 */ /* 0x0003e80000000c00 */
[----:B------:R1:W-:Y:S01]  /*18e20*/  @P1 STS.128 [R243+0x16000], RZ ;  /* 0x016000fff3001388 */ /* 0x0003e20000000c00 */
[----:B------:R-:W-:Y:S05]  /*18e30*/  @P1 BRA `(.L_x_1133) ;  /* 0x00000000007c1947 */ /* 0x000fea0003800000 */
[C---:B------:R-:W-:Y:S02]  /*18e40*/  LOP3.LUT R0, R247.reuse, 0x1, RZ, 0xc0, !PT ;  /* 0x00000001f7007812 */ /* 0x040fe400078ec0ff */
[----:B------:R-:W-:Y:S02]  /*18e50*/  R2P PR, R247, 0xe ;  /* 0x0000000ef7007804 */ /* 0x000fe40000000000 */
[----:B------:R-:W-:-:S11]  /*18e60*/  ISETP.NE.U32.AND P5, PT, R0, 0x1, PT ;  /* 0x000000010000780c */ /* 0x000fd60003fa5070 */
[----:B-123--:R-:W-:Y:S01]  /*18e70*/  @P1 IMAD.MOV.U32 R8, RZ, RZ, R189 ;  /* 0x000000ffff081224 */ /* 0x00efe200078e00bd */
[-C--:B----4-:R-:W-:Y:S01]  /*18e80*/  @P2 MOV R6, R189.reuse ;  /* 0x000000bd00062202 */ /* 0x090fe20000000f00 */
[--C-:B------:R-:W-:Y:S01]  /*18e90*/  @!P5 IMAD.MOV.U32 R5, RZ, RZ, R188.reuse ;  /* 0x000000ffff05d224 */ /* 0x100fe200078e00bc */
        /* <DEDUP_REMOVED lines=25> */
.L_x_1133:
[----:B------:R-:W-:Y:S05]  /*19030*/  BSYNC B0 ;  /* 0x0000000000007941 */ /* 0x000fea0003800000 */
.L_x_1132:
[----:B------:R1:W-:Y:S01]  /*19040*/  @P6 STS.128 [R243+0x10800], RZ ;  /* 0x010800fff3006388 */ /* 0x0003e20000000c00 */
[----:B------:R-:W-:Y:S03]  /*19050*/  BSSY B0, `(.L_x_1134) ;  /* 0x0000026000007945 */ /* 0x000fe60003800000 */
[----:B------:R1:W-:Y:S04]  /*19060*/  @P6 STS.128 [R243+0x12800], RZ ;  /* 0x012800fff3006388 */ /* 0x0003e80000000c00 */
[----:B------:R1:W-:Y:S04]  /*19070*/  @P6 STS.128 [R243+0x14800], RZ ;  /* 0x014800fff3006388 */ /* 0x0003e80000000c00 */
[----:B------:R1:W-:Y:S01]  /*19080*/  @P6 STS.128 [R243+0x16800], RZ ;  /* 0x016800fff3006388 */ /* 0x0003e20000000c00 */
[----:B------:R-:W-:Y:S05]  /*19090*/  @P6 BRA `(.L_x_1135) ;  /* 0x0000000000846947 */ /* 0x000fea0003800000 */
[C---:B------:R-:W-:Y:S02]  /*190a0*/  LOP3.LUT R0, R247.reuse, 0x1, RZ, 0xc0, !PT ;  /* 0x00000001f7007812 */ /* 0x040fe400078ec0ff */
[C---:B------:R-:W-:Y:S02]  /*190b0*/  LOP3.LUT P5, RZ, R247.reuse, 0x2, RZ, 0xc0, !PT ;  /* 0x00000002f7ff7812 */ /* 0x040fe400078ac0ff */
[----:B------:R-:W-:Y:S02]  /*190c0*/  ISETP.NE.U32.AND P6, PT, R0, 0x1, PT ;  /* 0x000000010000780c */ /* 0x000fe40003fc5070 */
[C---:B------:R-:W-:Y:S02]  /*190d0*/  LOP3.LUT P3, RZ, R247.reuse, 0x4, RZ, 0xc0, !PT ;  /* 0x00000004f7ff7812 */ /* 0x040fe4000786c0ff */
[----:B------:R-:W-:-:S09]  /*190e0*/  LOP3.LUT P2, RZ, R247, 0x8, RZ, 0xc0, !PT ;  /* 0x00000008f7ff7812 */ /* 0x000fd2000784c0ff */
[----:B-123--:R-:W-:-:S04]  /*190f0*/  @!P6 LEA R10, P1, R231, R189, 0x1 ;  /* 0x000000bde70ae211 */ /* 0x00efc800078208ff */
[C---:B------:R-:W-:Y:S02]  /*19100*/  @!P6 LEA.HI.X R11, R231.reuse, R188, R232, 0x1, P1 ;  /* 0x000000bce70be211 */ /* 0x040fe400008f0ce8 */
[----:B------:R-:W-:-:S03]  /*19110*/  @P5 LEA R8, P1, R231, R189, 0x1 ;  /* 0x000000bde7085211 */ /* 0x000fc600078208ff */
[----:B------:R-:W-:Y:S01]  /*19120*/  @!PT LDS RZ, [RZ] ;  /* 0x00000000fffff984 */ /* 0x000fe20000000800 */
[----:B------:R-:W-:Y:S01]  /*19130*/  @!PT LDS RZ, [RZ] ;  /* 0x00000000fffff984 */ /* 0x000fe20000000800 */
[----:B------:R-:W-:Y:S01]  /*19140*/  @!PT LDS RZ, [RZ] ;  /* 0x00000000fffff984 */ /* 0x000fe20000000800 */
[----:B------:R1:W-:Y:S01]  /*19150*/  @!P6 LDGSTS.E.BYPASS.LTC128B.128 [R243+0x10800], desc[UR6][R10.64] ;  /* 0x108000000af3efae */ /* 0x0003e2000b901d46 */
[CCC-:B------:R-:W-:Y:S02]  /*19160*/  @P5 LEA.HI.X R9, R231.reuse, R188.reuse, R232.reuse, 0x1, P1 ;  /* 0x000000bce7095211 */ /* 0x1c0fe400008f0ce8 */
[CC--:B----4-:R-:W-:Y:S01]  /*19170*/  @P3 LEA R6, P1, R231.reuse, R189.reuse, 0x1 ;  /* 0x000000bde7063211 */ /* 0x0d0fe200078208ff */
[----:B------:R1:W-:Y:S03]  /*19180*/  @P6 STS.128 [R243+0x10800], RZ ;  /* 0x010800fff3006388 */ /* 0x0003e60000000c00 */
[C---:B------:R-:W-:Y:S01]  /*19190*/  @P3 LEA.HI.X R7, R231.reuse, R188, R232, 0x1, P1 ;  /* 0x000000bce7073211 */ /* 0x040fe200008f0ce8 */
[----:B------:R-:W-:Y:S01]  /*191a0*/  @!PT LDS RZ, [RZ] ;  /* 0x00000000fffff984 */ /* 0x000fe20000000800 */
[----:B------:R-:W-:Y:S01]  /*191b0*/  @!PT LDS RZ, [RZ] ;  /* 0x00000000fffff984 */ /* 0x000fe20000000800 */
[----:B------:R-:W-:Y:S01]  /*191c0*/  @!PT LDS RZ, [RZ] ;  /* 0x00000000fffff984 */ /* 0x000fe20000000800 */
[----:B------:R1:W-:Y:S01]  /*191d0*/  @P5 LDGSTS.E.BYPASS.LTC128B.128 [R243+0x12800], desc[UR6][R8.64+0x80] ;  /* 0x1280008008f35fae */ /* 0x0003e2000b901d46 */
[----:B------:R-:W-:-:S03]  /*191e0*/  @P2 LEA R4, P1, R231, R189, 0x1 ;  /* 0x000000bde7042211 */ /* 0x000fc600078208ff */
[----:B------:R1:W-:Y:S01]  /*191f0*/  @!P5 STS.128 [R243+0x12800], RZ ;  /* 0x012800fff300d388 */ /* 0x0003e20000000c00 */
[----:B------:R-:W-:-:S03]  /*19200*/  @P2 LEA.HI.X R5, R231, R188, R232, 0x1, P1 ;  /* 0x000000bce7052211 */ /* 0x000fc600008f0ce8 */
        /* <DEDUP_REMOVED lines=10> */
.L_x_1135:
[----:B------:R-:W-:Y:S05]  /*192b0*/  BSYNC B0 ;  /* 0x0000000000007941 */ /* 0x000fea0003800000 */
.L_x_1134:
        /* <DEDUP_REMOVED lines=8> */
[----:B------:R-:W-:Y:S01]  /*19340*/  ISETP.NE.U32.AND P6, PT, R0, 0x1, PT ;  /* 0x000000010000780c */ /* 0x000fe20003fc5070 */
[C---:B------:R-:W-:Y:S01]  /*19350*/  IMAD.SHL.U32 R0, R48.reuse, 0x20, RZ ;  /* 0x0000002030007824 */ /* 0x040fe200078e00ff */
[C---:B------:R-:W-:Y:S02]  /*19360*/  LOP3.LUT P4, RZ, R247.reuse, 0x4, RZ, 0xc0, !PT ;  /* 0x00000004f7ff7812 */ /* 0x040fe4000788c0ff */
[----:B------:R-:W-:Y:S02]  /*19370*/  LOP3.LUT P2, RZ, R247, 0x8, RZ, 0xc0, !PT ;  /* 0x00000008f7ff7812 */ /* 0x000fe4000784c0ff */
[----:B-12---:R-:W-:-:S05]  /*19380*/  SHF.L.U64.HI R4, R48, 0x5, R49 ;  /* 0x0000000530047819 */ /* 0x006fca0000010231 */
[CC--:B---3--:R-:W-:Y:S02]  /*19390*/  @P5 LEA R10, P1, R0.reuse, R189.reuse, 0x1 ;  /* 0x000000bd000a5211 */ /* 0x0c8fe400078208ff */
[CC--:B------:R-:W-:Y:S02]  /*193a0*/  @!P6 LEA R12, P3, R0.reuse, R189.reuse, 0x1 ;  /* 0x000000bd000ce211 */ /* 0x0c0fe400078608ff */
[CCC-:B------:R-:W-:Y:S02]  /*193b0*/  @P5 LEA.HI.X R11, R0.reuse, R188.reuse, R4.reuse, 0x1, P1 ;  /* 0x000000bc000b5211 */ /* 0x1c0fe400008f0c04 */
[CCC-:B------:R-:W-:Y:S02]  /*193c0*/  @!P6 LEA.HI.X R13, R0.reuse, R188.reuse, R4.reuse, 0x1, P3 ;  /* 0x000000bc000de211 */ /* 0x1c0fe400018f0c04 */
[CC--:B------:R-:W-:Y:S02]  /*193d0*/  @P4 LEA R8, P3, R0.reuse, R189.reuse, 0x1 ;  /* 0x000000bd00084211 */ /* 0x0c0fe400078608ff */
[C---:B----4-:R-:W-:Y:S01]  /*193e0*/  @P2 LEA R6, P1, R0.reuse, R189, 0x1 ;  /* 0x000000bd00062211 */ /* 0x050fe200078208ff */
[----:B------:R-:W-:Y:S01]  /*193f0*/  @!PT LDS RZ, [RZ] ;  /* 0x00000000fffff984 */ /* 0x000fe20000000800 */
[----:B------:R-:W-:Y:S01]  /*19400*/  @!PT LDS RZ, [RZ] ;  /* 0x00000000fffff984 */ /* 0x000fe20000000800 */
[----:B------:R-:W-:Y:S01]  /*19410*/  @!PT LDS RZ, [RZ] ;  /* 0x00000000fffff984 */ /* 0x000fe20000000800 */
[----:B------:R1:W-:Y:S01]  /*19420*/  @!P6 LDGSTS.E.BYPASS.LTC128B.128 [R243+0x11000], desc[UR6][R12.64] ;  /* 0x110000000cf3efae */ /* 0x0003e2000b901d46 */
[----:B------:R-:W-:-:S02]  /*19430*/  @P4 LEA.HI.X R9, R0, R188, R4, 0x1, P3 ;  /* 0x000000bc00094211 */ /* 0x000fc400018f0c04 */
[----:B------:R-:W-:Y:S01]  /*19440*/  @P2 LEA.HI.X R7, R0, R188, R4, 0x1, P1 ;  /* 0x000000bc00072211 */ /* 0x000fe200008f0c04 */
        /* <DEDUP_REMOVED lines=16> */
.L_x_1137:
[----:B------:R-:W-:Y:S05]  /*19550*/  BSYNC B0 ;  /* 0x0000000000007941 */ /* 0x000fea0003800000 */
.L_x_1136:
[----:B------:R1:W-:Y:S01]  /*19560*/  @P0 STS.128 [R243+0x11800], RZ ;  /* 0x011800fff3000388 */ /* 0x0003e20000000c00 */
[----:B------:R-:W-:Y:S03]  /*19570*/  BSSY B0, `(.L_x_1138) ;  /* 0x0000034000007945 */ /* 0x000fe60003800000 */
[----:B------:R1:W-:Y:S04]  /*19580*/  @P0 STS.128 [R243+0x13800], RZ ;  /* 0x013800fff3000388 */ /* 0x0003e80000000c00 */
[----:B------:R1:W-:Y:S04]  /*19590*/  @P0 STS.128 [R243+0x15800], RZ ;  /* 0x015800fff3000388 */ /* 0x0003e80000000c00 */
[----:B------:R1:W-:Y:S01]  /*195a0*/  @P0 STS.128 [R243+0x17800], RZ ;  /* 0x017800fff3000388 */ /* 0x0003e20000000c00 */
[----:B------:R-:W-:Y:S05]  /*195b0*/  @P0 BRA `(.L_x_1139) ;  /* 0x0000000000bc0947 */ /* 0x000fea0003800000 */
[C---:B------:R-:W-:Y:S02]  /*195c0*/  R2P PR, R247.reuse, 0xe ;  /* 0x0000000ef7007804 */ /* 0x040fe40000000000 */
[----:B------:R-:W-:-:S04]  /*195d0*/  LOP3.LUT R0, R247, 0x1, RZ, 0xc0, !PT ;  /* 0x00000001f7007812 */ /* 0x000fc800078ec0ff */
[----:B------:R-:W-:-:S07]  /*195e0*/  ISETP.NE.U32.AND P0, PT, R0, 0x1, PT ;  /* 0x000000010000780c */ /* 0x000fce0003f05070 */
[----:B-123--:R-:W-:Y:S01]  /*195f0*/  @P1 MOV R8, R189 ;  /* 0x000000bd00081202 */ /* 0x00efe20000000f00 */
[--C-:B----4-:R-:W-:Y:S01]  /*19600*/  @P2 IMAD.MOV.U32 R6, RZ, RZ, R189.reuse ;  /* 0x000000ffff062224 */ /* 0x110fe200078e00bd */
[-C--:B------:R-:W-:Y:S01]  /*19610*/  @P1 MOV R9, R188.reuse ;  /* 0x000000bc00091202 */ /* 0x080fe20000000f00 */
[----:B------:R-:W-:Y:S01]  /*19620*/  @P3 IMAD.MOV.U32 R4, RZ, RZ, R189 ;  /* 0x000000ffff043224 */ /* 0x000fe200078e00bd */
[-C--:B------:R-:W-:Y:S01]  /*19630*/  @P2 MOV R7, R188.reuse ;  /* 0x000000bc00072202 */ /* 0x080fe20000000f00 */
[----:B------:R-:W-:Y:S01]  /*19640*/  @P3 IMAD R0, R49, 0x60, RZ ;  /* 0x0000006031003824 */ /* 0x000fe200078e02ff */
[----:B------:R-:W-:Y:S01]  /*19650*/  @P3 MOV R5, R188 ;  /* 0x000000bc00053202 */ /* 0x000fe20000000f00 */
[----:B------:R-:W-:-:S04]  /*19660*/  @P1 IMAD.WIDE.U32 R10, R48, 0x60, R8 ;  /* 0x00000060300a1825 */ /* 0x000fc800078e0008 */
[----:B------:R-:W-:-:S04]  /*19670*/  @P2 IMAD.WIDE.U32 R8, R48, 0x60, R6 ;  /* 0x0000006030082825 */ /* 0x000fc800078e0006 */
[----:B------:R-:W-:Y:S01]  /*19680*/  @P3 IMAD.WIDE.U32 R6, R48, 0x60, R4 ;  /* 0x0000006030063825 */ /* 0x000fe200078e0004 */
[----:B------:R-:W-:-:S03]  /*19690*/  @!P0 MOV R4, R189 ;  /* 0x000000bd00048202 */ /* 0x000fc60000000f00 */
[----:B------:R-:W-:Y:S02]  /*196a0*/  @!P0 IMAD.MOV.U32 R5, RZ, RZ, R188 ;  /* 0x000000ffff058224 */ /* 0x000fe400078e00bc */
[----:B------:R-:W-:Y:S02]  /*196b0*/  @P3 IMAD.IADD R0, R0, 0x1, R7 ;  /* 0x0000000100003824 */ /* 0x000fe400078e0207 */
[----:B------:R-:W-:-:S03]  /*196c0*/  @!P0 IMAD.WIDE.U32 R12, R48, 0x60, R4 ;  /* 0x00000060300c8825 */ /* 0x000fc600078e0004 */
[----:B------:R-:W-:Y:S01]  /*196d0*/  @P3 MOV R7, R0 ;  /* 0x0000000000073202 */ /* 0x000fe20000000f00 */
[C---:B------:R-:W-:Y:S02]  /*196e0*/  @P1 IMAD R5, R49.reuse, 0x60, RZ ;  /* 0x0000006031051824 */ /* 0x040fe400078e02ff */
[C---:B------:R-:W-:Y:S02]  /*196f0*/  @P2 IMAD R4, R49.reuse, 0x60, RZ ;  /* 0x0000006031042824 */ /* 0x040fe400078e02ff */
[----:B------:R-:W-:Y:S01]  /*19700*/  @!P0 IMAD R49, R49, 0x60, RZ ;  /* 0x0000006031318824 */ /* 0x000fe200078e02ff */
[----:B------:R-:W-:Y:S02]  /*19710*/  @P1 IADD3 R5, R5, R11, RZ ;  /* 0x0000000b05051210 */ /* 0x000fe40007ffe0ff */
[----:B------:R-:W-:Y:S02]  /*19720*/  @P2 IADD3 R4, R4, R9, RZ ;  /* 0x0000000904042210 */ /* 0x000fe40007ffe0ff */
[----:B------:R-:W-:-:S02]  /*19730*/  @!P0 IADD3 R13, R49, R13, RZ ;  /* 0x0000000d310d8210 */ /* 0x000fc40007ffe0ff */
[----:B------:R-:W-:Y:S01]  /*19740*/  @P1 MOV R11, R5 ;  /* 0x00000005000b1202 */ /* 0x000fe20000000f00 */
[----:B------:R-:W-:Y:S01]  /*19750*/  @P2 IMAD.MOV.U32 R5, RZ, RZ, R4 ;  /* 0x000000ffff052224 */ /* 0x000fe200078e0004 */
[----:B------:R-:W-:Y:S01]  /*19760*/  @P2 MOV R4, R8 ;  /* 0x0000000800042202 */ /* 0x000fe20000000f00 */
        /* <DEDUP_REMOVED lines=20> */
.L_x_1139:
[----:B------:R-:W-:Y:S05]  /*198b0*/  BSYNC B0 ;  /* 0x0000000000007941 */ /* 0x000fea0003800000 */
.L_x_1138:
[----:B-1----:R-:W-:Y:S01]  /*198c0*/  LDSM.16.M88.4 R12, [R226] ;  /* 0x00000000e20c783b */ /* 0x002fe20000000200 */
[----:B------:R-:W-:Y:S01]  /*198d0*/  R2P PR, R57, 0x6 ;  /* 0x0000000639007804 */ /* 0x000fe20000000000 */
[----:B------:R-:W-:Y:S01]  /*198e0*/  VIADD R0, R225, 0x8000 ;  /* 0x00008000e1007836 */ /* 0x000fe20000000000 */
[----:B------:R-:W-:Y:S01]  /*198f0*/  ISETP.GE.AND P5, PT, R165, 0x2, PT ;  /* 0x00000002a500780c */ /* 0x000fe20003fa6270 */
[----:B------:R-:W1:Y:S01]  /*19900*/  LDSM.16.M88.4 R44, [R225+0x8000] ;  /* 0x00800000e12c783b */ /* 0x000e620000000200 */
[----:B------:R-:W-:Y:S01]  /*19910*/  VIADD R223, R225, 0x8020 ;  /* 0x00008020e1df7836 */ /* 0x000fe20000000000 */
[----:B------:R-:W-:Y:S01]  /*19920*/  ISETP.NE.U32.AND P0, PT, R244, RZ, PT ;  /* 0x000000fff400720c */ /* 0x000fe20003f05070 */
[--C-:B------:R-:W-:Y:S01]  /*19930*/  IMAD R224, R40, 0x2, R226.reuse ;  /* 0x0000000228e07824 */ /* 0x100fe200078e02e2 */
[----:B------:R-:W1:Y:S01]  /*19940*/  LDSM.16.M88.4 R28, [R225+0x8800] ;  /* 0x00880000e11c783b */ /* 0x000e620000000200 */
[----:B------:R-:W-:Y:S01]  /*19950*/  IMAD R222, R39, 0x2, R226 ;  /* 0x0000000227de7824 */ /* 0x000fe200078e02e2 */
[----:B------:R-:W-:Y:S01]  /*19960*/  BSSY B1, `(.L_x_1140) ;  /* 0x00001b3000017945 */ /* 0x000fe20003800000 */
[----:B------:R-:W-:Y:S01]  /*19970*/  ISETP.NE.AND.EX P0, PT, R245, RZ, PT, P0 ;  /* 0x000000fff500720c */ /* 0x000fe20003f05300 */
[----:B---3-5:R-:W3:Y:S01]  /*19980*/  LDSM.16.M88.4 R20, [R225+0x9000] ;  /* 0x00900000e114783b */ /* 0x028ee20000000200 */
[----:B------:R-:W-:-:S02]  /*19990*/  LEA R221, R39, R224, 0x1 ;  /* 0x000000e027dd7211 */ /* 0x000fc400078e08ff */
[----:B------:R-:W-:Y:S01]  /*199a0*/  @P1 IADD3 R223, R0, -0x20, RZ ;  /* 0xffffffe000df1810 */ /* 0x000fe20007ffe0ff */
[----:B------:R-:W3:Y:S01]  /*199b0*/  LDSM.16.M88.4 R72, [R225+0x9800] ;  /* 0x00980000e148783b */ /* 0x000ee20000000200 */
[----:B------:R-:W-:Y:S02]  /*199c0*/  IMAD.MOV.U32 R0, RZ, RZ, 0x40 ;  /* 0x00000040ff007424 */ /* 0x000fe400078e00ff */
[C---:B------:R-:W-:Y:S01]  /*199d0*/  IADD3 R218, R223.reuse, 0x1000, RZ ;  /* 0x00001000dfda7810 */ /* 0x040fe20007ffe0ff */
[----:B--2-4-:R-:W-:Y:S01]  /*199e0*/  LDSM.16.M88.4 R4, [R224] ;  /* 0x00000000e004783b */ /* 0x014fe20000000200 */
[C---:B------:R-:W-:Y:S01]  /*199f0*/  VIADD R219, R223.reuse, 0x800 ;  /* 0x00000800dfdb7836 */ /* 0x040fe20000000000 */
[----:B------:R-:W-:Y:S01]  /*19a00*/  SEL R0, R0, 0xffffffc0, !P2 ;  /* 0xffffffc000007807 */ /* 0x000fe20005000000 */
[C---:B------:R-:W-:Y:S01]  /*19a10*/  VIADD R217, R223.reuse, 0x1800 ;  /* 0x00001800dfd97836 */ /* 0x040fe20000000000 */
[----:B------:R-:W2:Y:S01]  /*19a20*/  LDSM.16.M88.4 R68, [R223] ;  /* 0x00000000df44783b */ /* 0x000ea20000000200 */
[C---:B------:R-:W-:Y:S01]  /*19a30*/  VIADD R215, R223.reuse, 0x2000 ;  /* 0x00002000dfd77836 */ /* 0x040fe20000000000 */
[----:B------:R-:W-:Y:S01]  /*19a40*/  IADD3 R214, R223, 0x2800, RZ ;  /* 0x00002800dfd67810 */ /* 0x000fe20007ffe0ff */
[----:B------:R-:W-:Y:S01]  /*19a50*/  IMAD.IADD R220, R225, 0x1, R0 ;  /* 0x00000001e1dc7824 */ /* 0x000fe200078e0200 */
[----:B------:R-:W4:Y:S01]  /*19a60*/  LDSM.16.M88.4 R64, [R223+0x800] ;  /* 0x00080000df40783b */ /* 0x000f220000000200 */
[----:B------:R-:W-:Y:S01]  /*19a70*/  IMAD.IADD R216, R0, 0x1, R223 ;  /* 0x0000000100d87824 */ /* 0x000fe200078e02df */
[----:B------:R-:W-:Y:S01]  /*19a80*/  SHF.R.S32.HI R0, RZ, 0x1f, R53 ;  /* 0x0000001fff007819 */ /* 0x000fe20000011435 */
[C---:B------:R-:W-:Y:S01]  /*19a90*/  VIADD R213, R223.reuse, 0x3000 ;  /* 0x00003000dfd57836 */ /* 0x040fe20000000000 */
[----:B------:R-:W4:Y:S01]  /*19aa0*/  LDSM.16.M88.4 R8, [R223+0x1000] ;  /* 0x00100000df08783b */ /* 0x000f220000000200 */
[C---:B------:R-:W-:Y:S01]  /*19ab0*/  VIADD R212, R223.reuse, 0x3800 ;  /* 0x00003800dfd47836 */ /* 0x040fe20000000000 */
[----:B------:R-:W-:Y:S01]  /*19ac0*/  LEA.HI R0, R0, R53, RZ, 0x2 ;  /* 0x0000003500007211 */ /* 0x000fe200078f10ff */
[C---:B------:R-:W-:Y:S01]  /*19ad0*/  VIADD R210, R223.reuse, 0x4800 ;  /* 0x00004800dfd27836 */ /* 0x040fe20000000000 */
[----:B------:R-:W4:Y:S01]  /*19ae0*/  LDSM.16.M88.4 R88, [R223+0x1800] ;  /* 0x00180000df58783b */ /* 0x000f220000000200 */
[C---:B------:R-:W-:Y:S01]  /*19af0*/  IADD3 R211, R223.reuse, 0x4000, RZ ;  /* 0x00004000dfd37810 */ /* 0x040fe20007ffe0ff */
[C---:B------:R-:W-:Y:S01]  /*19b00*/  VIADD R209, R223.reuse, 0x5000 ;  /* 0x00005000dfd17836 */ /* 0x040fe20000000000 */
[----:B------:R-:W-:Y:S01]  /*19b10*/  SHF.R.S32.HI R0, RZ, 0x2, R0 ;  /* 0x00000002ff007819 */ /* 0x000fe20000011400 */
[----:B------:R-:W-:Y:S01]  /*19b20*/  LDSM.16.M88.4 R80, [R222] ;  /* 0x00000000de50783b */ /* 0x000fe20000000200 */
[C---:B------:R-:W-:Y:S01]  /*19b30*/  IADD3 R208, R223.reuse, 0x5800, RZ ;  /* 0x00005800dfd07810 */ /* 0x040fe20007ffe0ff */
[C---:B------:R-:W-:Y:S01]  /*19b40*/  VIADD R207, R223.reuse, 0x6000 ;  /* 0x00006000dfcf7836 */ /* 0x040fe20000000000 */
[----:B------:R-:W-:Y:S01]  /*19b50*/  IADD3 R205, R223, 0x7000, RZ ;  /* 0x00007000dfcd7810 */ /* 0x000fe20007ffe0ff */
[----:B-1----:R-:W-:Y:S01]  /*19b60*/  HMMA.16816.F32.BF16 R48, R12, R44, RZ ;  /* 0x0000002c0c30723c */ /* 0x002fe200000418ff */
[----:B------:R-:W1:Y:S01]  /*19b70*/  LDSM.16.M88.4 R60, [R220+0x8000] ;  /* 0x00800000dc3c783b */ /* 0x000e620000000200 */
[----:B------:R-:W-:-:S02]  /*19b80*/  IMAD R54, R54, 0x10, R0 ;  /* 0x0000001036367824 */ /* 0x000fc400078e0200 */
[C---:B------:R-:W-:Y:S01]  /*19b90*/  VIADD R206, R223.reuse, 0x6800 ;  /* 0x00006800dfce7836 */ /* 0x040fe20000000000 */
[----:B------:R-:W1:Y:S01]  /*19ba0*/  LDSM.16.M88.4 R76, [R220+0x8800] ;  /* 0x00880000dc4c783b */ /* 0x000e620000000200 */
[C---:B------:R-:W-:Y:S01]  /*19bb0*/  HMMA.16816.F32.BF16 R44, R12.reuse, R46, RZ ;  /* 0x0000002e0c2c723c */ /* 0x040fe200000418ff */
[----:B------:R-:W-:Y:S01]  /*19bc0*/  IADD3 R54, R54, 0x1, R55 ;  /* 0x0000000136367810 */ /* 0x000fe20007ffe037 */
[----:B------:R-:W-:Y:S01]  /*19bd0*/  VIADD R204, R223, 0x7800 ;  /* 0x00007800dfcc7836 */ /* 0x000fe20000000000 */
[----:B------:R-:W-:Y:S02]  /*19be0*/  LDSM.16.M88.4 R92, [R216+0x1800] ;  /* 0x00180000d85c783b */ /* 0x000fe40000000200 */
[----:B------:R-:W-:Y:S01]  /*19bf0*/  IADD3 R54, R56, R54, -R241 ;  /* 0x0000003638367210 */ /* 0x000fe20007ffe8f1 */
[----:B------:R-:W-:Y:S01]  /*19c00*/  HMMA.16816.F32.BF16 R32, R12, R28, RZ ;  /* 0x0000001c0c20723c */ /* 0x000fe200000418ff */
[----:B------:R-:W-:Y:S02]  /*19c10*/  LDSM.16.M88.4 R96, [R216+0x5000] ;  /* 0x00500000d860783b */ /* 0x000fe40000000200 */
[----:B------:R-:W-:-:S02]  /*19c20*/  IADD3 R2, R2, R54, RZ ;  /* 0x0000003602027210 */ /* 0x000fc40007ffe0ff */
[----:B------:R-:W0:Y:S01]  /*19c30*/  LDGDEPBAR ;  /* 0x00000000000079af */ /* 0x000e220000000000 */
[----:B---3--:R-:W-:Y:S01]  /*19c40*/  HMMA.16816.F32.BF16 R24, R12, R20, RZ ;  /* 0x000000140c18723c */ /* 0x008fe200000418ff */
[C---:B------:R-:W-:Y:S02]  /*19c50*/  VIMNMX R0, R2.reuse, R56, PT ;  /* 0x0000003802007248 */ /* 0x040fe40003fe0100 */
[----:B------:R-:W-:-:S03]  /*19c60*/  VIADDMNMX R2, R2, 0x8, R56, PT ;  /* 0x0000000802027846 */ /* 0x000fc60003800138 */
[C---:B------:R-:W-:Y:S06]  /*19c70*/  HMMA.16816.F32.BF16 R28, R12.reuse, R30, RZ ;  /* 0x0000001e0c1c723c */ /* 0x040fec00000418ff */
[C---:B------:R-:W-:Y:S06]  /*19c80*/  HMMA.16816.F32.BF16 R20, R12.reuse, R22, RZ ;  /* 0x000000160c14723c */ /* 0x040fec00000418ff */
[C---:B------:R-:W-:Y:S06]  /*19c90*/  HMMA.16816.F32.BF16 R84, R12.reuse, R72, RZ ;  /* 0x000000480c54723c */ /* 0x040fec00000418ff */
[----:B------:R-:W-:Y:S01]  /*19ca0*/  HMMA.16816.F32.BF16 R12, R12, R74, RZ ;  /* 0x0000004a0c0c723c */ /* 0x000fe200000418ff */
[----:B------:R-:W3:Y:S05]  /*19cb0*/  LDSM.16.M88.4 R72, [R220+0x9000] ;  /* 0x00900000dc48783b */ /* 0x000eea0000000200 */
[C---:B--2---:R-:W-:Y:S06]  /*19cc0*/  HMMA.16816.F32.BF16 R48, R4.reuse, R68, R48 ;  /* 0x000000440430723c */ /* 0x044fec0000041830 */
[C---:B------:R-:W-:Y:S01]  /*19cd0*/  HMMA.16816.F32.BF16 R44, R4.reuse, R70, R44 ;  /* 0x00000046042c723c */ /* 0x040fe2000004182c */
[----:B------:R-:W2:Y:S05]  /*19ce0*/  LDSM.16.M88.4 R68, [R220+0x9800] ;  /* 0x00980000dc44783b */ /* 0x000eaa0000000200 */
[C---:B----4-:R-:W-:Y:S06]  /*19cf0*/  HMMA.16816.F32.BF16 R32, R4.reuse, R64, R32 ;  /* 0x000000400420723c */ /* 0x050fec0000041820 */
[C---:B------:R-:W-:Y:S01]  /*19d00*/  HMMA.16816.F32.BF16 R28, R4.reuse, R66, R28 ;  /* 0x00000042041c723c */ /* 0x040fe2000004181c */
[----:B------:R-:W-:Y:S05]  /*19d10*/  LDSM.16.M88.4 R64, [R216] ;  /* 0x00000000d840783b */ /* 0x000fea0000000200 */
[C---:B------:R-:W-:Y:S06]  /*19d20*/  HMMA.16816.F32.BF16 R24, R4.reuse, R8, R24 ;  /* 0x000000080418723c */ /* 0x040fec0000041818 */
[C---:B------:R-:W-:Y:S01]  /*19d30*/  HMMA.16816.F32.BF16 R20, R4.reuse, R10, R20 ;  /* 0x0000000a0414723c */ /* 0x040fe20000041814 */
[----:B------:R-:W4:Y:S05]  /*19d40*/  LDSM.16.M88.4 R8, [R221] ;  /* 0x00000000dd08783b */ /* 0x000f2a0000000200 */
[C---:B------:R-:W-:Y:S06]  /*19d50*/  HMMA.16816.F32.BF16 R84, R4.reuse, R88, R84 ;  /* 0x000000580454723c */ /* 0x040fec0000041854 */
[----:B------:R-:W-:Y:S01]  /*19d60*/  HMMA.16816.F32.BF16 R12, R4, R90, R12 ;  /* 0x0000005a040c723c */ /* 0x000fe2000004180c */
[----:B------:R-:W4:Y:S04]  /*19d70*/  LDSM.16.M88.4 R4, [R216+0x800] ;  /* 0x00080000d804783b */ /* 0x000f280000000200 */
[----:B------:R-:W-:Y:S01]  /*19d80*/  LDSM.16.M88.4 R88, [R225+0xa000] ;  /* 0x00a00000e158783b */ /* 0x000fe20000000200 */
[C---:B-1----:R-:W-:Y:S06]  /*19d90*/  HMMA.16816.F32.BF16 R48, R80.reuse, R60, R48 ;  /* 0x0000003c5030723c */ /* 0x042fec0000041830 */
[C---:B------:R-:W-:Y:S01]  /*19da0*/  HMMA.16816.F32.BF16 R44, R80.reuse, R62, R44 ;  /* 0x0000003e502c723c */ /* 0x040fe2000004182c */
[----:B------:R-:W1:Y:S05]  /*19db0*/  LDSM.16.M88.4 R60, [R216+0x1000] ;  /* 0x00100000d83c783b */ /* 0x000e6a0000000200 */
[C---:B------:R-:W-:Y:S06]  /*19dc0*/  HMMA.16816.F32.BF16 R32, R80.reuse, R76, R32 ;  /* 0x0000004c5020723c */ /* 0x040fec0000041820 */
[C---:B------:R-:W-:Y:S01]  /*19dd0*/  HMMA.16816.F32.BF16 R28, R80.reuse, R78, R28 ;  /* 0x0000004e501c723c */ /* 0x040fe2000004181c */
[----:B------:R-:W-:Y:S05]  /*19de0*/  LDSM.16.M88.4 R76, [R225+0xa800] ;  /* 0x00a80000e14c783b */ /* 0x000fea0000000200 */
[C---:B---3--:R-:W-:Y:S06]  /*19df0*/  HMMA.16816.F32.BF16 R24, R80.reuse, R72, R24 ;  /* 0x000000485018723c */ /* 0x048fec0000041818 */
[C---:B------:R-:W-:Y:S01]  /*19e00*/  HMMA.16816.F32.BF16 R20, R80.reuse, R74, R20 ;  /* 0x0000004a5014723c */ /* 0x040fe20000041814 */
[----:B------:R-:W-:Y:S05]  /*19e10*/  LDSM.16.M88.4 R72, [R225+0xb000] ;  /* 0x00b00000e148783b */ /* 0x000fea0000000200 */
[C---:B--2---:R-:W-:Y:S06]  /*19e20*/  HMMA.16816.F32.BF16 R84, R80.reuse, R68, R84 ;  /* 0x000000445054723c */ /* 0x044fec0000041854 */
[----:B------:R-:W-:Y:S01]  /*19e30*/  HMMA.16816.F32.BF16 R80, R80, R70, R12 ;  /* 0x000000465050723c */ /* 0x000fe2000004180c */
[----:B------:R-:W2:Y:S04]  /*19e40*/  LDSM.16.M88.4 R12, [R226+0x2000] ;  /* 0x00200000e20c783b */ /* 0x000ea80000000200 */
[----:B------:R-:W-:Y:S01]  /*19e50*/  LDSM.16.M88.4 R68, [R223+0x2000] ;  /* 0x00200000df44783b */ /* 0x000fe20000000200 */
[C---:B----4-:R-:W-:Y:S06]  /*19e60*/  HMMA.16816.F32.BF16 R48, R8.reuse, R64, R48 ;  /* 0x000000400830723c */ /* 0x050fec0000041830 */
[C---:B------:R-:W-:Y:S01]  /*19e70*/  HMMA.16816.F32.BF16 R44, R8.reuse, R66, R44 ;  /* 0x00000042082c723c */ /* 0x040fe2000004182c */
[----:B------:R-:W3:Y:S05]  /*19e80*/  LDSM.16.M88.4 R64, [R225+0xb800] ;  /* 0x00b80000e140783b */ /* 0x000eea0000000200 */
[C---:B------:R-:W-:Y:S06]  /*19e90*/  HMMA.16816.F32.BF16 R32, R8.reuse, R4, R32 ;  /* 0x000000040820723c */ /* 0x040fec0000041820 */
[C---:B------:R-:W-:Y:S01]  /*19ea0*/  HMMA.16816.F32.BF16 R28, R8.reuse, R6, R28 ;  /* 0x00000006081c723c */ /* 0x040fe2000004181c */
[----:B------:R-:W4:Y:S05]  /*19eb0*/  LDSM.16.M88.4 R4, [R224+0x2000] ;  /* 0x00200000e004783b */ /* 0x000f2a0000000200 */
[C---:B------:R-:W-:Y:S06]  /*19ec0*/  HMMA.16816.F32.BF16 R84, R8.reuse, R92, R84 ;  /* 0x0000005c0854723c */ /* 0x040fec0000041854 */
[C---:B------:R-:W-:Y:S01]  /*19ed0*/  HMMA.16816.F32.BF16 R80, R8.reuse, R94, R80 ;  /* 0x0000005e0850723c */ /* 0x040fe20000041850 */
[----:B------:R-:W-:Y:S05]  /*19ee0*/  LDSM.16.M88.4 R92, [R223+0x3800] ;  /* 0x00380000df5c783b */ /* 0x000fea0000000200 */
[C---:B-1----:R-:W-:Y:S06]  /*19ef0*/  HMMA.16816.F32.BF16 R24, R8.reuse, R60, R24 ;  /* 0x0000003c0818723c */ /* 0x042fec0000041818 */
[----:B------:R-:W-:Y:S01]  /*19f00*/  HMMA.16816.F32.BF16 R20, R8, R62, R20 ;  /* 0x0000003e0814723c */ /* 0x000fe20000041814 */
[----:B------:R-:W1:Y:S04]  /*19f10*/  LDSM.16.M88.4 R60, [R223+0x2800] ;  /* 0x00280000df3c783b */ /* 0x000e680000000200 */
[----:B------:R-:W1:Y:S01]  /*19f20*/  LDSM.16.M88.4 R8, [R223+0x3000] ;  /* 0x00300000df08783b */ /* 0x000e620000000200 */
        /* <DEDUP_REMOVED lines=12> */
[----:B------:R-:W3:Y:S01]  /*19ff0*/  LDSM.16.M88.4 R12, [R220+0xb000] ;  /* 0x00b00000dc0c783b */ /* 0x000ee20000000200 */
[C---:B----4-:R-:W-:Y:S06]  /*1a000*/  HMMA.16816.F32.BF16 R48, R4.reuse, R68, R48 ;  /* 0x000000440430723c */ /* 0x050fec0000041830 */
[C---:B------:R-:W-:Y:S01]  /*1a010*/  HMMA.16816.F32.BF16 R44, R4.reuse, R70, R44 ;  /* 0x00000046042c723c */ /* 0x040fe2000004182c */
[----:B------:R-:W-:Y:S05]  /*1a020*/  LDSM.16.M88.4 R68, [R221+0x2000] ;  /* 0x00200000dd44783b */ /* 0x000fea0000000200 */
[C---:B-1----:R-:W-:Y:S06]  /*1a030*/  HMMA.16816.F32.BF16 R32, R4.reuse, R60, R32 ;  /* 0x0000003c0420723c */ /* 0x042fec0000041820 */
[C---:B------:R-:W-:Y:S01]  /*1a040*/  HMMA.16816.F32.BF16 R28, R4.reuse, R62, R28 ;  /* 0x0000003e041c723c */ /* 0x040fe2000004181c */
[----:B------:R-:W1:Y:S05]  /*1a050*/  LDSM.16.M88.4 R60, [R216+0x2000] ;  /* 0x00200000d83c783b */ /* 0x000e6a0000000200 */
[C---:B------:R-:W-:Y:S06]  /*1a060*/  HMMA.16816.F32.BF16 R24, R4.reuse, R8, R24 ;  /* 0x000000080418723c */ /* 0x040fec0000041818 */
[C---:B------:R-:W-:Y:S01]  /*1a070*/  HMMA.16816.F32.BF16 R20, R4.reuse, R10, R20 ;  /* 0x0000000a0414723c */ /* 0x040fe20000041814 */
[----:B------:R-:W4:Y:S05]  /*1a080*/  LDSM.16.M88.4 R8, [R216+0x2800] ;  /* 0x00280000d808783b */ /* 0x000f2a0000000200 */
[C---:B------:R-:W-:Y:S06]  /*1a090*/  HMMA.16816.F32.BF16 R84, R4.reuse, R92, R84 ;  /* 0x0000005c0454723c */ /* 0x040fec0000041854 */
[----:B------:R-:W-:Y:S01]  /*1a0a0*/  HMMA.16816.F32.BF16 R80, R4, R94, R80 ;  /* 0x0000005e0450723c */ /* 0x000fe20000041850 */
[----:B------:R-:W4:Y:S04]  /*1a0b0*/  LDSM.16.M88.4 R4, [R216+0x3000] ;  /* 0x00300000d804783b */ /* 0x000f280000000200 */
[----:B------:R-:W-:Y:S01]  /*1a0c0*/  LDSM.16.M88.4 R92, [R220+0xd000] ;  /* 0x00d00000dc5c783b */ /* 0x000fe20000000200 */
[C---:B--2---:R-:W-:Y:S06]  /*1a0d0*/  HMMA.16816.F32.BF16 R48, R64.reuse, R76, R48 ;  /* 0x0000004c4030723c */ /* 0x044fec0000041830 */
[C---:B------:R-:W-:Y:S01]  /*1a0e0*/  HMMA.16816.F32.BF16 R44, R64.reuse, R78, R44 ;  /* 0x0000004e402c723c */ /* 0x040fe2000004182c */
[----:B------:R-:W-:Y:S05]  /*1a0f0*/  LDSM.16.M88.4 R76, [R226+0x4000] ;  /* 0x00400000e24c783b */ /* 0x000fea0000000200 */
[C---:B---3--:R-:W-:Y:S06]  /*1a100*/  HMMA.16816.F32.BF16 R32, R64.reuse, R72, R32 ;  /* 0x000000484020723c */ /* 0x048fec0000041820 */
[C---:B------:R-:W-:Y:S01]  /*1a110*/  HMMA.16816.F32.BF16 R28, R64.reuse, R74, R28 ;  /* 0x0000004a401c723c */ /* 0x040fe2000004181c */
[----:B------:R-:W2:Y:S05]  /*1a120*/  LDSM.16.M88.4 R72, [R216+0x3800] ;  /* 0x00380000d848783b */ /* 0x000eaa0000000200 */
[C---:B------:R-:W-:Y:S06]  /*1a130*/  HMMA.16816.F32.BF16 R24, R64.reuse, R12, R24 ;  /* 0x0000000c4018723c */ /* 0x040fec0000041818 */
[C---:B------:R-:W-:Y:S01]  /*1a140*/  HMMA.16816.F32.BF16 R20, R64.reuse, R14, R20 ;  /* 0x0000000e4014723c */ /* 0x040fe20000041814 */
[----:B------:R-:W3:Y:S05]  /*1a150*/  LDSM.16.M88.4 R12, [R225+0xc000] ;  /* 0x00c00000e10c783b */ /* 0x000eea0000000200 */
[C---:B------:R-:W-:Y:S06]  /*1a160*/  HMMA.16816.F32.BF16 R84, R64.reuse, R88, R84 ;  /* 0x000000584054723c */ /* 0x040fec0000041854 */
[----:B------:R-:W-:Y:S01]  /*1a170*/  HMMA.16816.F32.BF16 R80, R64, R90, R80 ;  /* 0x0000005a4050723c */ /* 0x000fe20000041850 */
[----:B------:R-:W-:Y:S04]  /*1a180*/  LDSM.16.M88.4 R64, [R225+0xc800] ;  /* 0x00c80000e140783b */ /* 0x000fe80000000200 */
[----:B------:R-:W-:Y:S01]  /*1a190*/  LDSM.16.M88.4 R88, [R225+0xd800] ;  /* 0x00d80000e158783b */ /* 0x000fe20000000200 */
[C---:B-1----:R-:W-:Y:S06]  /*1a1a0*/  HMMA.16816.F32.BF16 R48, R68.reuse, R60, R48 ;  /* 0x0000003c4430723c */ /* 0x042fec0000041830 */
[C---:B------:R-:W-:Y:S01]  /*1a1b0*/  HMMA.16816.F32.BF16 R44, R68.reuse, R62, R44 ;  /* 0x0000003e442c723c */ /* 0x040fe2000004182c */
[----:B------:R-:W1:Y:S05]  /*1a1c0*/  LDSM.16.M88.4 R60, [R225+0xd000] ;  /* 0x00d00000e13c783b */ /* 0x000e6a0000000200 */
[C---:B----4-:R-:W-:Y:S06]  /*1a1d0*/  HMMA.16816.F32.BF16 R32, R68.reuse, R8, R32 ;  /* 0x000000084420723c */ /* 0x050fec0000041820 */
[C---:B------:R-:W-:Y:S01]  /*1a1e0*/  HMMA.16816.F32.BF16 R28, R68.reuse, R10, R28 ;  /* 0x0000000a441c723c */ /* 0x040fe2000004181c */
[----:B------:R-:W-:Y:S05]  /*1a1f0*/  LDSM.16.M88.4 R8, [R223+0x4000] ;  /* 0x00400000df08783b */ /* 0x000fea0000000200 */
[C---:B------:R-:W-:Y:S06]  /*1a200*/  HMMA.16816.F32.BF16 R24, R68.reuse, R4, R24 ;  /* 0x000000044418723c */ /* 0x040fec0000041818 */
[C---:B------:R-:W-:Y:S01]  /*1a210*/  HMMA.16816.F32.BF16 R20, R68.reuse, R6, R20 ;  /* 0x000000064414723c */ /* 0x040fe20000041814 */
[----:B------:R-:W4:Y:S05]  /*1a220*/  LDSM.16.M88.4 R4, [R224+0x4000] ;  /* 0x00400000e004783b */ /* 0x000f2a0000000200 */
[C---:B--2---:R-:W-:Y:S06]  /*1a230*/  HMMA.16816.F32.BF16 R84, R68.reuse, R72, R84 ;  /* 0x000000484454723c */ /* 0x044fec0000041854 */
[----:B------:R-:W-:Y:S01]  /*1a240*/  HMMA.16816.F32.BF16 R80, R68, R74, R80 ;  /* 0x0000004a4450723c */ /* 0x000fe20000041850 */
[----:B------:R-:W2:Y:S04]  /*1a250*/  LDSM.16.M88.4 R68, [R223+0x5000] ;  /* 0x00500000df44783b */ /* 0x000ea80000000200 */
[----:B------:R-:W2:Y:S01]  /*1a260*/  LDSM.16.M88.4 R72, [R223+0x4800] ;  /* 0x00480000df48783b */ /* 0x000ea20000000200 */
[C---:B---3--:R-:W-:Y:S06]  /*1a270*/  HMMA.16816.F32.BF16 R48, R76.reuse, R12, R48 ;  /* 0x0000000c4c30723c */ /* 0x048fec0000041830 */
[C---:B------:R-:W-:Y:S01]  /*1a280*/  HMMA.16816.F32.BF16 R44, R76.reuse, R14, R44 ;  /* 0x0000000e4c2c723c */ /* 0x040fe2000004182c */
[----:B------:R-:W3:Y:S05]  /*1a290*/  LDSM.16.M88.4 R12, [R223+0x5800] ;  /* 0x00580000df0c783b */ /* 0x000eea0000000200 */
[C---:B-1----:R-:W-:Y:S06]  /*1a2a0*/  HMMA.16816.F32.BF16 R24, R76.reuse, R60, R24 ;  /* 0x0000003c4c18723c */ /* 0x042fec0000041818 */
[C---:B------:R-:W-:Y:S01]  /*1a2b0*/  HMMA.16816.F32.BF16 R20, R76.reuse, R62, R20 ;  /* 0x0000003e4c14723c */ /* 0x040fe20000041814 */
[----:B------:R-:W-:Y:S05]  /*1a2c0*/  LDSM.16.M88.4 R60, [R220+0xc000] ;  /* 0x00c00000dc3c783b */ /* 0x000fea0000000200 */
[C---:B------:R-:W-:Y:S06]  /*1a2d0*/  HMMA.16816.F32.BF16 R32, R76.reuse, R64, R32 ;  /* 0x000000404c20723c */ /* 0x040fec0000041820 */
[C---:B------:R-:W-:Y:S01]  /*1a2e0*/  HMMA.16816.F32.BF16 R28, R76.reuse, R66, R28 ;  /* 0x000000424c1c723c */ /* 0x040fe2000004181c */
[----:B------:R-:W1:Y:S05]  /*1a2f0*/  LDSM.16.M88.4 R64, [R222+0x4000] ;  /* 0x00400000de40783b */ /* 0x000e6a0000000200 */
[C---:B------:R-:W-:Y:S06]  /*1a300*/  HMMA.16816.F32.BF16 R84, R76.reuse, R88, R84 ;  /* 0x000000584c54723c */ /* 0x040fec0000041854 */
[----:B------:R-:W-:Y:S01]  /*1a310*/  HMMA.16816.F32.BF16 R80, R76, R90, R80 ;  /* 0x0000005a4c50723c */ /* 0x000fe20000041850 */
[----:B------:R-:W-:Y:S04]  /*1a320*/  LDSM.16.M88.4 R76, [R221+0x4000] ;  /* 0x00400000dd4c783b */ /* 0x000fe80000000200 */
[----:B------:R-:W-:Y:S01]  /*1a330*/  LDSM.16.M88.4 R88, [R216+0x5800] ;  /* 0x00580000d858783b */ /* 0x000fe20000000200 */
[C---:B----4-:R-:W-:Y:S06]  /*1a340*/  HMMA.16816.F32.BF16 R48, R4.reuse, R8, R48 ;  /* 0x000000080430723c */ /* 0x050fec0000041830 */
[C---:B------:R-:W-:Y:S01]  /*1a350*/  HMMA.16816.F32.BF16 R44, R4.reuse, R10, R44 ;  /* 0x0000000a042c723c */ /* 0x040fe2000004182c */
[----:B------:R-:W4:Y:S05]  /*1a360*/  LDSM.16.M88.4 R8, [R220+0xc800] ;  /* 0x00c80000dc08783b */ /* 0x000f2a0000000200 */
        /* <DEDUP_REMOVED lines=8> */
[----:B------:R-:W3:Y:S04]  /*1a3f0*/  LDSM.16.M88.4 R12, [R216+0x4000] ;  /* 0x00400000d80c783b */ /* 0x000ee80000000200 */
[----:B------:R-:W3:Y:S01]  /*1a400*/  LDSM.16.M88.4 R4, [R216+0x4800] ;  /* 0x00480000d804783b */ /* 0x000ee20000000200 */
[C---:B-1----:R-:W-:Y:S06]  /*1a410*/  HMMA.16816.F32.BF16 R48, R64.reuse, R60, R48 ;  /* 0x0000003c4030723c */ /* 0x042fec0000041830 */
[C---:B------:R-:W-:Y:S01]  /*1a420*/  HMMA.16816.F32.BF16 R44, R64.reuse, R62, R44 ;  /* 0x0000003e402c723c */ /* 0x040fe2000004182c */
[----:B------:R-:W-:Y:S05]  /*1a430*/  LDSM.16.M88.4 R60, [R226+0x6000] ;  /* 0x00600000e23c783b */ /* 0x000fea0000000200 */
[C---:B----4-:R-:W-:Y:S06]  /*1a440*/  HMMA.16816.F32.BF16 R32, R64.reuse, R8, R32 ;  /* 0x000000084020723c */ /* 0x050fec0000041820 */
[C---:B------:R-:W-:Y:S01]  /*1a450*/  HMMA.16816.F32.BF16 R28, R64.reuse, R10, R28 ;  /* 0x0000000a401c723c */ /* 0x040fe2000004181c */
[----:B------:R-:W1:Y:S05]  /*1a460*/  LDSM.16.M88.4 R8, [R225+0xe000] ;  /* 0x00e00000e108783b */ /* 0x000e6a0000000200 */
[C---:B------:R-:W-:Y:S06]  /*1a470*/  HMMA.16816.F32.BF16 R24, R64.reuse, R92, R24 ;  /* 0x0000005c4018723c */ /* 0x040fec0000041818 */
[C---:B------:R-:W-:Y:S01]  /*1a480*/  HMMA.16816.F32.BF16 R20, R64.reuse, R94, R20 ;  /* 0x0000005e4014723c */ /* 0x040fe20000041814 */
[----:B------:R-:W-:Y:S05]  /*1a490*/  LDSM.16.M88.4 R92, [R224+0x6000] ;  /* 0x00600000e05c783b */ /* 0x000fea0000000200 */
[C---:B--2---:R-:W-:Y:S06]  /*1a4a0*/  HMMA.16816.F32.BF16 R84, R64.reuse, R68, R84 ;  /* 0x000000444054723c */ /* 0x044fec0000041854 */
[----:B------:R-:W-:Y:S01]  /*1a4b0*/  HMMA.16816.F32.BF16 R80, R64, R70, R80 ;  /* 0x000000464050723c */ /* 0x000fe20000041850 */
[----:B------:R-:W2:Y:S04]  /*1a4c0*/  LDSM.16.M88.4 R68, [R225+0xf000] ;  /* 0x00f00000e144783b */ /* 0x000ea80000000200 */
[----:B------:R-:W4:Y:S01]  /*1a4d0*/  LDSM.16.M88.4 R64, [R225+0xf800] ;  /* 0x00f80000e140783b */ /* 0x000f220000000200 */
[C---:B---3--:R-:W-:Y:S06]  /*1a4e0*/  HMMA.16816.F32.BF16 R48, R76.reuse, R12, R48 ;  /* 0x0000000c4c30723c */ /* 0x048fec0000041830 */
[C---:B------:R-:W-:Y:S01]  /*1a4f0*/  HMMA.16816.F32.BF16 R44, R76.reuse, R14, R44 ;  /* 0x0000000e4c2c723c */ /* 0x040fe2000004182c */
[----:B------:R-:W3:Y:S05]  /*1a500*/  LDSM.16.M88.4 R12, [R223+0x6000] ;  /* 0x00600000df0c783b */ /* 0x000eea0000000200 */
[C---:B------:R-:W-:Y:S06]  /*1a510*/  HMMA.16816.F32.BF16 R32, R76.reuse, R4, R32 ;  /* 0x000000044c20723c */ /* 0x040fec0000041820 */
[C---:B------:R-:W-:Y:S01]  /*1a520*/  HMMA.16816.F32.BF16 R28, R76.reuse, R6, R28 ;  /* 0x000000064c1c723c */ /* 0x040fe2000004181c */
[----:B------:R-:W3:Y:S05]  /*1a530*/  LDSM.16.M88.4 R4, [R223+0x6800] ;  /* 0x00680000df04783b */ /* 0x000eea0000000200 */
[C---:B------:R-:W-:Y:S06]  /*1a540*/  HMMA.16816.F32.BF16 R24, R76.reuse, R96, R24 ;  /* 0x000000604c18723c */ /* 0x040fec0000041818 */
[C---:B------:R-:W-:Y:S06]  /*1a550*/  HMMA.16816.F32.BF16 R20, R76.reuse, R98, R20 ;  /* 0x000000624c14723c */ /* 0x040fec0000041814 */
[C---:B------:R-:W-:Y:S06]  /*1a560*/  HMMA.16816.F32.BF16 R84, R76.reuse, R88, R84 ;  /* 0x000000584c54723c */ /* 0x040fec0000041854 */
[----:B------:R-:W-:Y:S01]  /*1a570*/  HMMA.16816.F32.BF16 R80, R76, R90, R80 ;  /* 0x0000005a4c50723c */ /* 0x000fe20000041850 */
[----:B------:R-:W-:Y:S04]  /*1a580*/  LDSM.16.M88.4 R88, [R223+0x7800] ;  /* 0x00780000df58783b */ /* 0x000fe80000000200 */
[----:B------:R-:W-:Y:S01]  /*1a590*/  LDSM.16.M88.4 R76, [R222+0x6000] ;  /* 0x00600000de4c783b */ /* 0x000fe20000000200 */
        /* <DEDUP_REMOVED lines=8> */
[----:B------:R-:W2:Y:S05]  /*1a620*/  LDSM.16.M88.4 R68, [R220+0xe800] ;  /* 0x00e80000dc44783b */ /* 0x000eaa0000000200 */
[C---:B----4-:R-:W-:Y:S06]  /*1a630*/  HMMA.16816.F32.BF16 R84, R60.reuse, R64, R84 ;  /* 0x000000403c54723c */ /* 0x050fec0000041854 */
[----:B------:R-:W-:Y:S01]  /*1a640*/  HMMA.16816.F32.BF16 R80, R60, R66, R80 ;  /* 0x000000423c50723c */ /* 0x000fe20000041850 */
[----:B------:R-:W4:Y:S04]  /*1a650*/  LDSM.16.M88.4 R64, [R220+0xf000] ;  /* 0x00f00000dc40783b */ /* 0x000f280000000200 */
[----:B------:R-:W4:Y:S01]  /*1a660*/  LDSM.16.M88.4 R60, [R220+0xf800] ;  /* 0x00f80000dc3c783b */ /* 0x000f220000000200 */
[C---:B---3--:R-:W-:Y:S06]  /*1a670*/  HMMA.16816.F32.BF16 R48, R92.reuse, R12, R48 ;  /* 0x0000000c5c30723c */ /* 0x048fec0000041830 */
[C---:B------:R-:W-:Y:S01]  /*1a680*/  HMMA.16816.F32.BF16 R44, R92.reuse, R14, R44 ;  /* 0x0000000e5c2c723c */ /* 0x040fe2000004182c */
[----:B------:R-:W-:Y:S05]  /*1a690*/  LDSM.16.M88.4 R12, [R216+0x6000] ;  /* 0x00600000d80c783b */ /* 0x000fea0000000200 */
[C---:B------:R-:W-:Y:S06]  /*1a6a0*/  HMMA.16816.F32.BF16 R32, R92.reuse, R4, R32 ;  /* 0x000000045c20723c */ /* 0x040fec0000041820 */
[C---:B------:R-:W-:Y:S01]  /*1a6b0*/  HMMA.16816.F32.BF16 R28, R92.reuse, R6, R28 ;  /* 0x000000065c1c723c */ /* 0x040fe2000004181c */
[----:B------:R-:W-:Y:S05]  /*1a6c0*/  LDSM.16.M88.4 R4, [R221+0x6000] ;  /* 0x00600000dd04783b */ /* 0x000fea0000000200 */
[C---:B-1----:R-:W-:Y:S06]  /*1a6d0*/  HMMA.16816.F32.BF16 R24, R92.reuse, R8, R24 ;  /* 0x000000085c18723c */ /* 0x042fec0000041818 */
[C---:B------:R-:W-:Y:S01]  /*1a6e0*/  HMMA.16816.F32.BF16 R20, R92.reuse, R10, R20 ;  /* 0x0000000a5c14723c */ /* 0x040fe20000041814 */
[----:B------:R-:W1:Y:S05]  /*1a6f0*/  LDSM.16.M88.4 R8, [R216+0x6800] ;  /* 0x00680000d808783b */ /* 0x000e6a0000000200 */
[C---:B------:R-:W-:Y:S06]  /*1a700*/  HMMA.16816.F32.BF16 R84, R92.reuse, R88, R84 ;  /* 0x000000585c54723c */ /* 0x040fec0000041854 */
[----:B------:R-:W-:Y:S06]  /*1a710*/  HMMA.16816.F32.BF16 R80, R92, R90, R80 ;  /* 0x0000005a5c50723c */ /* 0x000fec0000041850 */
[C---:B------:R-:W-:Y:S06]  /*1a720*/  HMMA.16816.F32.BF16 R48, R76.reuse, R72, R48 ;  /* 0x000000484c30723c */ /* 0x040fec0000041830 */
[C---:B------:R-:W-:Y:S01]  /*1a730*/  HMMA.16816.F32.BF16 R44, R76.reuse, R74, R44 ;  /* 0x0000004a4c2c723c */ /* 0x040fe2000004182c */
[----:B------:R-:W3:Y:S05]  /*1a740*/  LDSM.16.M88.4 R72, [R216+0x7000] ;  /* 0x00700000d848783b */ /* 0x000eea0000000200 */
[----:B--2---:R-:W-:Y:S01]  /*1a750*/  HMMA.16816.F32.BF16 R88, R76, R68, R32 ;  /* 0x000000444c58723c */ /* 0x004fe20000041820 */
[----:B------:R-:W2:Y:S01]  /*1a760*/  LDSM.16.M88.4 R32, [R216+0x7800] ;  /* 0x00780000d820783b */ /* 0x000ea20000000200 */
[----:B------:R-:W-:-:S04]  /*1a770*/  DEPBAR.LE SB0, 0x0 ;  /* 0x000080000000791a */ /* 0x000fc80000000000 */
[C---:B------:R-:W-:Y:S06]  /*1a780*/  HMMA.16816.F32.BF16 R28, R76.reuse, R70, R28 ;  /* 0x000000464c1c723c */ /* 0x040fec000004181c */
[C---:B----4-:R-:W-:Y:S06]  /*1a790*/  HMMA.16816.F32.BF16 R24, R76.reuse, R64, R24 ;  /* 0x000000404c18723c */ /* 0x050fec0000041818 */
[C---:B------:R-:W-:Y:S06]  /*1a7a0*/  HMMA.16816.F32.BF16 R20, R76.reuse, R66, R20 ;  /* 0x000000424c14723c */ /* 0x040fec0000041814 */
[C---:B------:R-:W-:Y:S06]  /*1a7b0*/  HMMA.16816.F32.BF16 R84, R76.reuse, R60, R84 ;  /* 0x0000003c4c54723c */ /* 0x040fec0000041854 */
[----:B------:R-:W-:Y:S06]  /*1a7c0*/  HMMA.16816.F32.BF16 R80, R76, R62, R80 ;  /* 0x0000003e4c50723c */ /* 0x000fec0000041850 */
[C---:B-1----:R-:W-:Y:S06]  /*1a7d0*/  HMMA.16816.F32.BF16 R88, R4.reuse, R8, R88 ;  /* 0x000000080458723c */ /* 0x042fec0000041858 */
[C---:B------:R-:W-:Y:S06]  /*1a7e0*/  HMMA.16816.F32.BF16 R48, R4.reuse, R12, R48 ;  /* 0x0000000c0430723c */ /* 0x040fec0000041830 */
[C---:B------:R-:W-:Y:S06]  /*1a7f0*/  HMMA.16816.F32.BF16 R44, R4.reuse, R14, R44 ;  /* 0x0000000e042c723c */ /* 0x040fec000004182c */
[C---:B------:R-:W-:Y:S06]  /*1a800*/  HMMA.16816.F32.BF16 R8, R4.reuse, R10, R28 ;  /* 0x0000000a0408723c */ /* 0x040fec000004181c */
[C---:B---3--:R-:W-:Y:S06]  /*1a810*/  HMMA.16816.F32.BF16 R24, R4.reuse, R72, R24 ;  /* 0x000000480418723c */ /* 0x048fec0000041818 */
[C---:B------:R-:W-:Y:S06]  /*1a820*/  HMMA.16816.F32.BF16 R20, R4.reuse, R74, R20 ;  /* 0x0000004a0414723c */ /* 0x040fec0000041814 */
[C---:B--2---:R-:W-:Y:S06]  /*1a830*/  HMMA.16816.F32.BF16 R84, R4.reuse, R32, R84 ;  /* 0x000000200454723c */ /* 0x044fec0000041854 */
[----:B------:R-:W-:Y:S07]  /*1a840*/  HMMA.16816.F32.BF16 R80, R4, R34, R80 ;  /* 0x000000220450723c */ /* 0x000fee0000041850 */
[----:B------:R-:W-:-:S05]  /*1a850*/  IMAD.SHL.U32 R4, R52, 0x2, RZ ;  /* 0x0000000234047824 */ /* 0x000fca00078e00ff */
[----:B------:R-:W-:Y:S01]  /*1a860*/  LOP3.LUT R4, R4, 0x6, RZ, 0xc0, !PT ;  /* 0x0000000604047812 */ /* 0x000fe200078ec0ff */
[----:B------:R-:W-:Y:S06]  /*1a870*/  BAR.SYNC.DEFER_BLOCKING 0x0 ;  /* 0x0000000000007b1d */ /* 0x000fec0000010000 */
[----:B------:R-:W-:Y:S05]  /*1a880*/  @!P5 BRA `(.L_x_1141) ;  /* 0x0000000c0000d947 */ /* 0x000fea0003800000 */
[----:B------:R-:W-:Y:S04]  /*1a890*/  BSSY B0, `(.L_x_1142) ;  /* 0x0000042000007945 */ /* 0x000fe80003800000 */
[----:B------:R-:W-:Y:S05]  /*1a8a0*/  @!P0 BRA `(.L_x_1143) ;  /* 0x0000000000f48947 */ /* 0x000fea0003800000 */
[----:B------:R-:W2:Y:S01]  /*1a8b0*/  LD.E R7, desc[UR6][R18.64+0x170] ;  /* 0x0001700612077980 */ /* 0x000ea2000c101900 */
[----:B------:R-:W-:Y:S02]  /*1a8c0*/  IADD3 R15, R3, -0x40, RZ ;  /* 0xffffffc0030f7810 */ /* 0x000fe40007ffe0ff */
[----:B------:R-:W-:Y:S02]  /*1a8d0*/  IABS R12, R3 ;  /* 0x00000003000c7213 */ /* 0x000fe40000000000 */
[----:B------:R-:W-:Y:S02]  /*1a8e0*/  IABS R5, R15 ;  /* 0x0000000f00057213 */ /* 0x000fe40000000000 */
[-C--:B--2---:R-:W-:Y:S02]  /*1a8f0*/  IABS R13, R7.reuse ;  /* 0x00000007000d7213 */ /* 0x084fe40000000000 */
[-C--:B------:R-:W-:Y:S02]  /*1a900*/  IABS R6, R7.reuse ;  /* 0x0000000700067213 */ /* 0x080fe40000000000 */
[----:B------:R-:W1:Y:S01]  /*1a910*/  I2F.RP R28, R13 ;  /* 0x0000000d001c7306 */ /* 0x000e620000209400 */
[----:B------:R-:W-:-:S02]  /*1a920*/  LOP3.LUT R15, R15, R7, RZ, 0x3c, !PT ;  /* 0x000000070f0f7212 */ /* 0x000fc400078e3cff */
[----:B------:R-:W-:Y:S02]  /*1a930*/  IADD3 R6, RZ, -R6, RZ ;  /* 0x80000006ff067210 */ /* 0x000fe40007ffe0ff */
[----:B------:R-:W-:-:S03]  /*1a940*/  ISETP.GE.AND P1, PT, R15, RZ, PT ;  /* 0x000000ff0f00720c */ /* 0x000fc60003f26270 */
[----:B-1----:R-:W1:Y:S02]  /*1a950*/  MUFU.RCP R28, R28 ;  /* 0x0000001c001c7308 */ /* 0x002e640000001000 */
[----:B-1----:R-:W-:-:S06]  /*1a960*/  VIADD R28, R28, 0xffffffe ;  /* 0x0ffffffe1c1c7836 */ /* 0x002fcc0000000000 */
[----:B------:R-:W1:Y:S02]  /*1a970*/  F2I.FTZ.U32.TRUNC.NTZ R29, R28 ;  /* 0x0000001c001d7305 */ /* 0x000e64000021f000 */
[----:B-1----:R-:W-:Y:S02]  /*1a980*/  IMAD.MOV R16, RZ, RZ, -R29 ;  /* 0x000000ffff107224 */ /* 0x002fe400078e0a1d */
[----:B------:R-:W-:Y:S02]  /*1a990*/  IMAD.MOV.U32 R28, RZ, RZ, RZ ;  /* 0x000000ffff1c7224 */ /* 0x000fe400078e00ff */
[----:B------:R-:W-:-:S04]  /*1a9a0*/  IMAD R16, R16, R13, RZ ;  /* 0x0000000d10107224 */ /* 0x000fc800078e02ff */
[----:B------:R-:W-:-:S06]  /*1a9b0*/  IMAD.HI.U32 R16, R29, R16, R28 ;  /* 0x000000101d107227 */ /* 0x000fcc00078e001c */
[----:B------:R-:W-:-:S04]  /*1a9c0*/  IMAD.HI.U32 R14, R16, R5, RZ ;  /* 0x00000005100e7227 */ /* 0x000fc800078e00ff */
[----:B------:R-:W-:Y:S02]  /*1a9d0*/  IMAD R5, R14, R6, R5 ;  /* 0x000000060e057224 */ /* 0x000fe400078e0205 */
[----:B------:R-:W-:-:S03]  /*1a9e0*/  IMAD.HI.U32 R16, R16, R12, RZ ;  /* 0x0000000c10107227 */ /* 0x000fc600078e00ff */
[----:B------:R-:W-:Y:S01]  /*1a9f0*/  ISETP.GT.U32.AND P2, PT, R13, R5, PT ;  /* 0x000000050d00720c */ /* 0x000fe20003f44070 */
[----:B------:R-:W-:-:S05]  /*1aa00*/  IMAD R6, R16, R6, R12 ;  /* 0x0000000610067224 */ /* 0x000fca00078e020c */
[----:B------:R-:W-:-:S07]  /*1aa10*/  ISETP.GT.U32.AND P3, PT, R13, R6, PT ;  /* 0x000000060d00720c */ /* 0x000fce0003f64070 */
[----:B------:R-:W-:Y:S01]  /*1aa20*/  @!P2 IMAD.IADD R5, R5, 0x1, -R13 ;  /* 0x000000010505a824 */ /* 0x000fe200078e0a0d */
[----:B------:R-:W-:Y:S02]  /*1aa30*/  @!P2 IADD3 R14, R14, 0x1, RZ ;  /* 0x000000010e0ea810 */ /* 0x000fe40007ffe0ff */
[----:B------:R-:W-:Y:S02]  /*1aa40*/  ISETP.NE.AND P2, PT, R7, RZ, PT ;  /* 0x000000ff0700720c */ /* 0x000fe40003f45270 */
[-C--:B------:R-:W-:Y:S01]  /*1aa50*/  ISETP.GE.U32.AND P4, PT, R5, R13.reuse, PT ;  /* 0x0000000d0500720c */ /* 0x080fe20003f86070 */
[----:B------:R-:W-:Y:S01]  /*1aa60*/  @!P3 VIADD R16, R16, 0x1 ;  /* 0x000000011010b836 */ /* 0x000fe20000000000 */
[----:B------:R-:W-:Y:S02]  /*1aa70*/  @!P3 IADD3 R6, R6, -R13, RZ ;  /* 0x8000000d0606b210 */ /* 0x000fe40007ffe0ff */
[----:B------:R-:W-:Y:S02]  /*1aa80*/  LOP3.LUT R5, R3, R7, RZ, 0x3c, !PT ;  /* 0x0000000703057212 */ /* 0x000fe400078e3cff */
[----:B------:R-:W-:-:S02]  /*1aa90*/  ISETP.GE.U32.AND P6, PT, R6, R13, PT ;  /* 0x0000000d0600720c */ /* 0x000fc40003fc6070 */
[----:B------:R-:W-:Y:S02]  /*1aaa0*/  ISETP.GE.AND P3, PT, R5, RZ, PT ;  /* 0x000000ff0500720c */ /* 0x000fe40003f66270 */
[----:B------:R-:W-:-:S03]  /*1aab0*/  LOP3.LUT R5, RZ, R7, RZ, 0x33, !PT ;  /* 0x00000007ff057212 */ /* 0x000fc600078e33ff */
[----:B------:R-:W-:-:S04]  /*1aac0*/  @P4 VIADD R14, R14, 0x1 ;  /* 0x000000010e0e4836 */ /* 0x000fc80000000000 */
[----:B------:R-:W-:Y:S02]  /*1aad0*/  IMAD.MOV.U32 R6, RZ, RZ, R14 ;  /* 0x000000ffff067224 */ /* 0x000fe400078e000e */
[----:B------:R-:W-:Y:S01]  /*1aae0*/  @P6 IADD3 R16, R16, 0x1, RZ ;  /* 0x0000000110106810 */ /* 0x000fe20007ffe0ff */
[----:B------:R-:W2:Y:S02]  /*1aaf0*/  LD.E.64 R14, desc[UR6][R18.64+0x38] ;  /* 0x00003806120e7980 */ /* 0x000ea4000c101b00 */
[----:B------:R-:W-:Y:S02]  /*1ab00*/  @!P1 IADD3 R6, -R6, RZ, RZ ;  /* 0x000000ff06069210 */ /* 0x000fe40007ffe1ff */
[----:B------:R-:W-:Y:S02]  /*1ab10*/  @!P3 IMAD.MOV R16, RZ, RZ, -R16 ;  /* 0x000000ffff10b224 */ /* 0x000fe400078e0a10 */
[----:B------:R-:W-:-:S03]  /*1ab20*/  SEL R6, R5, R6, !P2 ;  /* 0x0000000605067207 */ /* 0x000fc60005000000 */
[----:B------:R-:W-:Y:S02]  /*1ab30*/  SEL R5, R5, R16, !P2 ;  /* 0x0000001005057207 */ /* 0x000fe40005000000 */
[----:B------:R-:W-:-:S04]  /*1ab40*/  IMAD.WIDE R12, R6, 0x4, R244 ;  /* 0x00000004060c7825 */ /* 0x000fc800078e02f4 */
[C---:B------:R-:W-:Y:S02]  /*1ab50*/  IMAD.WIDE R16, R5.reuse, 0x4, R244 ;  /* 0x0000000405107825 */ /* 0x040fe400078e02f4 */
[----:B------:R-:W3:Y:S04]  /*1ab60*/  LD.E R12, desc[UR6][R12.64] ;  /* 0x000000060c0c7980 */ /* 0x000ee8000c101900 */
[----:B------:R-:W3:Y:S04]  /*1ab70*/  LD.E R13, desc[UR6][R16.64] ;  /* 0x00000006100d7980 */ /* 0x000ee8000c101900 */
[----:B------:R-:W4:Y:S01]  /*1ab80*/  LD.E.64 R16, desc[UR6][R18.64+0x20] ;  /* 0x0000200612107980 */ /* 0x000f22000c101b00 */
[----:B------:R-:W-:-:S05]  /*1ab90*/  IADD3 R5, R5, -R6, RZ ;  /* 0x8000000605057210 */ /* 0x000fca0007ffe0ff */
[----:B------:R-:W-:-:S05]  /*1aba0*/  IMAD R7, R7, R5, -0x40 ;  /* 0xffffffc007077424 */ /* 0x000fca00078e0205 */
[----:B------:R-:W-:Y:S01]  /*1abb0*/  SHF.R.S32.HI R6, RZ, 0x1f, R7 ;  /* 0x0000001fff067819 */ /* 0x000fe20000011407 */
[-C--:B--2---:R-:W-:Y:S02]  /*1abc0*/  IMAD R5, R15, R7.reuse, RZ ;  /* 0x000000070f057224 */ /* 0x084fe400078e02ff */
[----:B------:R-:W-:-:S04]  /*1abd0*/  IMAD.WIDE.U32 R28, R14, R7, RZ ;  /* 0x000000070e1c7225 */ /* 0x000fc800078e00ff */
[----:B------:R-:W-:-:S05]  /*1abe0*/  IMAD R6, R14, R6, R5 ;  /* 0x000000060e067224 */ /* 0x000fca00078e0205 */
[----:B------:R-:W-:Y:S01]  /*1abf0*/  IADD3 R29, R29, R6, RZ ;  /* 0x000000061d1d7210 */ /* 0x000fe20007ffe0ff */
[----:B---3--:R-:W-:-:S05]  /*1ac00*/  IMAD.IADD R12, R12, 0x1, -R13 ;  /* 0x000000010c0c7824 */ /* 0x008fca00078e0a0d */
[----:B------:R-:W-:Y:S01]  /*1ac10*/  SHF.R.S32.HI R7, RZ, 0x1f, R12 ;  /* 0x0000001fff077819 */ /* 0x000fe2000001140c */
[----:B----4-:R-:W-:Y:S02]  /*1ac20*/  IMAD R5, R17, R12, RZ ;  /* 0x0000000c11057224 */ /* 0x010fe400078e02ff */
[----:B------:R-:W-:-:S04]  /*1ac30*/  IMAD.WIDE.U32 R12, R12, R16, R28 ;  /* 0x000000100c0c7225 */ /* 0x000fc800078e001c */
[----:B------:R-:W-:Y:S01]  /*1ac40*/  IMAD R5, R16, R7, R5 ;  /* 0x0000000710057224 */ /* 0x000fe200078e0205 */
[----:B------:R-:W-:-:S03]  /*1ac50*/  MOV R7, R12 ;  /* 0x0000000c00077202 */ /* 0x000fc60000000f00 */
[----:B------:R-:W-:Y:S01]  /*1ac60*/  IMAD.IADD R5, R13, 0x1, R5 ;  /* 0x000000010d057824 */ /* 0x000fe200078e0205 */
[----:B------:R-:W-:Y:S05]  /*1ac70*/  BRA `(.L_x_1144) ;  /* 0x00000000000c7947 */ /* 0x000fea0003800000 */
.L_x_1143:
[----:B------:R-:W2:Y:S02]  /*1ac80*/  LD.E R7, desc[UR6][R18.64+0x38] ;  /* 0x0000380612077980 */ /* 0x000ea4000c101900 */
[----:B--2---:R-:W-:-:S04]  /*1ac90*/  LEA R7, -R7, RZ, 0x6 ;  /* 0x000000ff07077211 */ /* 0x004fc800078e31ff */
[----:B------:R-:W-:Y:S02]  /*1aca0*/  SHF.R.S32.HI R5, RZ, 0x1f, R7 ;  /* 0x0000001fff057819 */ /* 0x000fe40000011407 */
.L_x_1144:
[----:B------:R-:W-:Y:S05]  /*1acb0*/  BSYNC B0 ;  /* 0x0000000000007941 */ /* 0x000fea0003800000 */
.L_x_1142:
[C---:B------:R-:W-:Y:S02]  /*1acc0*/  LOP3.LUT P6, RZ, R247.reuse, 0x1, RZ, 0xc0, !PT ;  /* 0x00000001f7ff7812 */ /* 0x040fe400078cc0ff */
[----:B------:R-:W-:Y:S02]  /*1acd0*/  LOP3.LUT P4, RZ, R247, 0x2, RZ, 0xc0, !PT ;  /* 0x00000002f7ff7812 */ /* 0x000fe4000788c0ff */
[C---:B------:R-:W-:Y:S02]  /*1ace0*/  LEA R42, P2, R7.reuse, R236, 0x1 ;  /* 0x000000ec072a7211 */ /* 0x040fe400078408ff */
[----:B------:R-:W-:Y:S02]  /*1acf0*/  IADD3 R6, P1, R7, R233, RZ ;  /* 0x000000e907067210 */ /* 0x000fe40007f3e0ff */
[----:B------:R-:W-:Y:S02]  /*1ad00*/  LOP3.LUT P3, RZ, R247, 0x4, RZ, 0xc0, !PT ;  /* 0x00000004f7ff7812 */ /* 0x000fe4000786c0ff */
[----:B------:R-:W-:Y:S01]  /*1ad10*/  LEA.HI.X R43, R7, R235, R5, 0x1, P2 ;  /* 0x000000eb072b7211 */ /* 0x000fe200010f0c05 */
[----:B------:R-:W-:Y:S01]  /*1ad20*/  IMAD.X R5, R5, 0x1, R234, P1 ;  /* 0x0000000105057824 */ /* 0x000fe200008e06ea */
[----:B------:R-:W-:-:S02]  /*1ad30*/  LOP3.LUT P2, RZ, R247, 0x8, RZ, 0xc0, !PT ;  /* 0x00000008f7ff7812 */ /* 0x000fc4000784c0ff */
[CC--:B------:R-:W-:Y:S01]  /*1ad40*/  @P6 LEA R36, P1, R6.reuse, R236.reuse, 0x1 ;  /* 0x000000ec06246211 */ /* 0x0c0fe200078208ff */
[----:B------:R-:W-:Y:S01]  /*1ad50*/  @P4 IMAD.MOV.U32 R7, RZ, RZ, R43 ;  /* 0x000000ffff074224 */ /* 0x000fe200078e002b */
[----:B------:R-:W-:Y:S01]  /*1ad60*/  @!PT LDS RZ, [RZ] ;  /* 0x00000000fffff984 */ /* 0x000fe20000000800 */
[----:B------:R-:W-:Y:S01]  /*1ad70*/  @!PT LDS RZ, [RZ] ;  /* 0x00000000fffff984 */ /* 0x000fe20000000800 */
[----:B------:R-:W-:Y:S01]  /*1ad80*/  @!PT LDS RZ, [RZ] ;  /* 0x00000000fffff984 */ /* 0x000fe20000000800 */
[----:B------:R-:W-:Y:S02]  /*1ad90*/  @P6 LDGSTS.E.BYPASS.LTC128B.128 [R243+0x8000], desc[UR6][R42.64] ;  /* 0x080000002af36fae */ /* 0x000fe4000b901d46 */
[CCC-:B------:R-:W-:Y:S02]  /*1ada0*/  @P6 LEA.HI.X R37, R6.reuse, R235.reuse, R5.reuse, 0x1, P1 ;  /* 0x000000eb06256211 */ /* 0x1c0fe400008f0c05 */
[C---:B------:R-:W-:Y:S01]  /*1adb0*/  @P4 LEA R32, P1, R6.reuse, R236, 0x1 ;  /* 0x000000ec06204211 */ /* 0x040fe200078208ff */
[----:B------:R1:W-:Y:S03]  /*1adc0*/  @!P6 STS.128 [R243+0x8000], RZ ;  /* 0x008000fff300e388 */ /* 0x0003e60000000c00 */
[----:B------:R-:W-:-:S02]  /*1add0*/  @P4 LEA.HI.X R33, R6, R235, R5, 0x1, P1 ;  /* 0x000000eb06214211 */ /* 0x000fc400008f0c05 */
[----:B------:R-:W-:-:S04]  /*1ade0*/  @P3 LEA R30, P1, R6, R236, 0x1 ;  /* 0x000000ec061e3211 */ /* 0x000fc800078208ff */
[C---:B------:R-:W-:Y:S02]  /*1adf0*/  @P3 LEA.HI.X R31, R6.reuse, R235, R5, 0x1, P1 ;  /* 0x000000eb061f3211 */ /* 0x040fe400008f0c05 */
[----:B------:R-:W-:-:S04]  /*1ae00*/  @P2 LEA R28, P1, R6, R236, 0x1 ;  /* 0x000000ec061c2211 */ /* 0x000fc800078208ff */
[C---:B------:R-:W-:Y:S02]  /*1ae10*/  @P2 LEA.HI.X R29, R6.reuse, R235, R5, 0x1, P1 ;  /* 0x000000eb061d2211 */ /* 0x040fe400008f0c05 */
[----:B------:R-:W-:-:S05]  /*1ae20*/  IADD3 R6, P1, R6, R233, RZ ;  /* 0x000000e906067210 */ /* 0x000fca0007f3e0ff */
[----:B------:R-:W-:Y:S01]  /*1ae30*/  IMAD.X R5, R5, 0x1, R234, P1 ;  /* 0x0000000105057824 */ /* 0x000fe200008e06ea */
[----:B------:R-:W-:-:S04]  /*1ae40*/  @P6 LEA R34, P1, R6, R236, 0x1 ;  /* 0x000000ec06226211 */ /* 0x000fc800078208ff */
[C---:B------:R-:W-:Y:S02]  /*1ae50*/  @P6 LEA.HI.X R35, R6.reuse, R235, R5, 0x1, P1 ;  /* 0x000000eb06236211 */ /* 0x040fe400008f0c05 */
[----:B------:R-:W-:-:S04]  /*1ae60*/  @P4 LEA R16, P1, R6, R236, 0x1 ;  /* 0x000000ec06104211 */ /* 0x000fc800078208ff */
[C---:B------:R-:W-:Y:S02]  /*1ae70*/  @P4 LEA.HI.X R17, R6.reuse, R235, R5, 0x1, P1 ;  /* 0x000000eb06114211 */ /* 0x040fe400008f0c05 */
        /* <DEDUP_REMOVED lines=12> */
[----:B------:R-:W-:Y:S01]  /*1af40*/  @P2 LEA R58, P1, R6, R236, 0x1 ;  /* 0x000000ec063a2211 */ /* 0x000fe200078208ff */
[----:B------:R-:W-:-:S03]  /*1af50*/  IMAD.MOV.U32 R236, RZ, RZ, R42 ;  /* 0x000000ffffec7224 */ /* 0x000fc600078e002a */
[----:B------:R-:W-:Y:S01]  /*1af60*/  @P2 LEA.HI.X R59, R6, R235, R5, 0x1, P1 ;  /* 0x000000eb063b2211 */ /* 0x000fe200008f0c05 */
[----:B------:R-:W-:Y:S02]  /*1af70*/  @P4 IMAD.MOV.U32 R6, RZ, RZ, R42 ;  /* 0x000000ffff064224 */ /* 0x000fe400078e002a */
[----:B------:R-:W-:-:S03]  /*1af80*/  IMAD.MOV.U32 R235, RZ, RZ, R43 ;  /* 0x000000ffffeb7224 */ /* 0x000fc600078e002b */
[----:B------:R-:W-:Y:S01]  /*1af90*/  @!PT LDS RZ, [RZ] ;  /* 0x00000000fffff984 */ /* 0x000fe20000000800 */
[----:B------:R-:W-:Y:S01]  /*1afa0*/  @!PT LDS RZ, [RZ] ;  /* 0x00000000fffff984 */ /* 0x000fe20000000800 */
[----:B------:R-:W-:Y:S01]  /*1afb0*/  @!PT LDS RZ, [RZ] ;  /* 0x00000000fffff984 */ /* 0x000fe20000000800 */
[----:B------:R2:W-:Y:S04]  /*1afc0*/  @P4 LDGSTS.E.BYPASS.LTC128B.128 [R243+0xa000], desc[UR6][R6.64+0x80] ;  /* 0x0a00008006f34fae */ /* 0x0005e8000b901d46 */
[----:B------:R1:W-:Y:S01]  /*1afd0*/  @!P4 STS.128 [R243+0xa000], RZ ;  /* 0x00a000fff300c388 */ /* 0x0003e20000000c00 */
[----:B--2---:R-:W-:Y:S02]  /*1afe0*/  @P3 IMAD.MOV.U32 R6, RZ, RZ, R42 ;  /* 0x000000ffff063224 */ /* 0x004fe400078e002a */
[----:B------:R-:W-:-:S05]  /*1aff0*/  @P3 IMAD.MOV.U32 R7, RZ, RZ, R43 ;  /* 0x000000ffff073224 */ /* 0x000fca00078e002b */
        /* <DEDUP_REMOVED lines=72> */
[----:B------:R-:W0:Y:S02]  /*1b480*/  LDGDEPBAR ;  /* 0x00000000000079af */ /* 0x000e240000000000 */
.L_x_1141:
[----:B------:R-:W-:Y:S05]  /*1b490*/  BSYNC B1 ;  /* 0x0000000000017941 */ /* 0x000fea0003800000 */
.L_x_1140:
[----:B-1----:R1:W2:Y:S01]  /*1b4a0*/  LD.E R29, desc[UR6][R18.64+0xdc] ;  /* 0x0000dc06121d7980 */ /* 0x0022a2000c101900 */
[----:B------:R-:W-:Y:S01]  /*1b4b0*/  IMAD.IADD R3, R3, 0x1, R4 ;  /* 0x0000000103037824 */ /* 0x000fe200078e0204 */
[----:B------:R-:W-:-:S03]  /*1b4c0*/  LEA R230, R41, UR4, 0x1 ;  /* 0x0000000429e67c11 */ /* 0x000fc6000f8e08ff */
[C---:B------:R-:W-:Y:S02]  /*1b4d0*/  VIADD R4, R3.reuse, 0x1 ;  /* 0x0000000103047836 */ /* 0x040fe40000000000 */
[C---:B------:R-:W-:Y:S01]  /*1b4e0*/  VIADD R5, R3.reuse, 0x8 ;  /* 0x0000000803057836 */ /* 0x040fe20000000000 */
[----:B------:R-:W-:Y:S01]  /*1b4f0*/  LDSM.16.MT88.4 R156, [R230+0x10000] ;  /* 0x01000000e69c783b */ /* 0x000fe20000004200 */
[C---:B------:R-:W-:Y:S01]  /*1b500*/  VIADD R6, R3.reuse, 0x18 ;  /* 0x0000001803067836 */ /* 0x040fe20000000000 */
[C---:B------:R-:W-:Y:S01]  /*1b510*/  ISETP.GE.AND P6, PT, R4.reuse, R0, PT ;  /* 0x000000000400720c */ /* 0x040fe20003fc6270 */
[C---:B------:R-:W-:Y:S01]  /*1b520*/  VIADD R7, R3.reuse, 0x20 ;  /* 0x0000002003077836 */ /* 0x040fe20000000000 */
[----:B------:R-:W-:Y:S01]  /*1b530*/  ISETP.GE.AND P2, PT, R4, R2, PT ;  /* 0x000000020400720c */ /* 0x000fe20003f46270 */
[----:B------:R-:W-:Y:S01]  /*1b540*/  VIADD R4, R3, 0x9 ;  /* 0x0000000903047836 */ /* 0x000fe20000000000 */
[----:B------:R-:W-:Y:S01]  /*1b550*/  ISETP.GE.AND P1, PT, R5, R0, PT ;  /* 0x000000000500720c */ /* 0x000fe20003f26270 */
[----:B------:R-:W-:Y:S01]  /*1b560*/  VIADD R14, R3, 0x30 ;  /* 0x00000030030e7836 */ /* 0x000fe20000000000 */
[----:B------:R-:W-:Y:S01]  /*1b570*/  ISETP.GE.AND P3, PT, R5, R2, PT ;  /* 0x000000020500720c */ /* 0x000fe20003f66270 */
[----:B------:R-:W-:Y:S01]  /*1b580*/  VIADD R5, R3, 0x10 ;  /* 0x0000001003057836 */ /* 0x000fe20000000000 */
[----:B------:R-:W-:Y:S01]  /*1b590*/  FSEL R44, R44, -INF , !P1 ;  /* 0xff8000002c2c7808 */ /* 0x000fe20004800000 */
[--C-:B------:R-:W-:Y:S01]  /*1b5a0*/  IMAD R229, R40, 0x2, R230.reuse ;  /* 0x0000000228e57824 */ /* 0x100fe200078e02e6 */
[C---:B------:R-:W-:Y:S01]  /*1b5b0*/  ISETP.GE.AND P4, PT, R4.reuse, R0, PT ;  /* 0x000000000400720c */ /* 0x040fe20003f86270 */
[----:B------:R-:W-:Y:S01]  /*1b5c0*/  IMAD R228, R39, 0x2, R230 ;  /* 0x0000000227e47824 */ /* 0x000fe200078e02e6 */
[----:B------:R-:W-:Y:S01]  /*1b5d0*/  ISETP.GE.AND P1, PT, R4, R2, PT ;  /* 0x000000020400720c */ /* 0x000fe20003f26270 */
[----:B------:R-:W-:Y:S01]  /*1b5e0*/  VIADD R4, R3, 0x11 ;  /* 0x0000001103047836 */ /* 0x000fe20000000000 */
[----:B------:R-:W-:Y:S01]  /*1b5f0*/  FSEL R46, R46, -INF , !P3 ;  /* 0xff8000002e2e7808 */ /* 0x000fe20005800000 */
[----:B------:R-:W-:Y:S01]  /*1b600*/  LDSM.16.MT88.4 R40, [R229+0x10000] ;  /* 0x01000000e528783b */ /* 0x000fe20000004200 */
[----:B------:R-:W-:Y:S01]  /*1b610*/  ISETP.GE.AND P3, PT, R5, R0, PT ;  /* 0x000000000500720c */ /* 0x000fe20003f66270 */
[----:B------:R-:W-:Y:S01]  /*1b620*/  IMAD R227, R39, 0x2, R229 ;  /* 0x0000000227e37824 */ /* 0x000fe200078e02e5 */
[----:B------:R-:W-:Y:S01]  /*1b630*/  FSEL R45, R45, -INF , !P4 ;  /* 0xff8000002d2d7808 */ /* 0x000fe20006000000 */
[----:B------:R-:W-:Y:S01]  /*1b640*/  LDSM.16.MT88.4 R64, [R230+0x12000] ;  /* 0x01200000e640783b */ /* 0x000fe20000004200 */
[----:B------:R-:W-:-:S02]  /*1b650*/  FSEL R47, R47, -INF , !P1 ;  /* 0xff8000002f2f7808 */ /* 0x000fc40004800000 */
[----:B------:R-:W-:Y:S01]  /*1b660*/  ISETP.GE.AND P4, PT, R5, R2, PT ;  /* 0x000000020500720c */ /* 0x000fe20003f86270 */
[----:B------:R-:W-:Y:S01]  /*1b670*/  LDSM.16.MT88.4 R56, [R227+0x10000] ;  /* 0x01000000e338783b */ /* 0x000fe20000004200 */
[----:B------:R-:W-:Y:S02]  /*1b680*/  ISETP.GE.AND P1, PT, R4, R0, PT ;  /* 0x000000000400720c */ /* 0x000fe40003f26270 */
[----:B------:R-:W-:Y:S01]  /*1b690*/  FSEL R5, R88, -INF , !P3 ;  /* 0xff80000058057808 */ /* 0x000fe20005800000 */
[----:B------:R-:W-:Y:S01]  /*1b6a0*/  LDSM.16.MT88.4 R72, [R229+0x12000] ;  /* 0x01200000e548783b */ /* 0x000fe20000004200 */
[----:B------:R-:W-:Y:S02]  /*1b6b0*/  ISETP.GE.AND P3, PT, R4, R2, PT ;  /* 0x000000020400720c */ /* 0x000fe40003f66270 */
[----:B------:R-:W-:Y:S01]  /*1b6c0*/  FSEL R13, R90, -INF , !P4 ;  /* 0xff8000005a0d7808 */ /* 0x000fe20006000000 */
[----:B------:R-:W-:Y:S01]  /*1b6d0*/  LDSM.16.MT88.4 R96, [R230+0x14000] ;  /* 0x01400000e660783b */ /* 0x000fe20000004200 */
[----:B------:R-:W-:-:S02]  /*1b6e0*/  FSEL R4, R89, -INF , !P1 ;  /* 0xff80000059047808 */ /* 0x000fc40004800000 */
[C---:B------:R-:W-:Y:S01]  /*1b6f0*/  ISETP.GE.AND P4, PT, R6.reuse, R0, PT ;  /* 0x000000000600720c */ /* 0x040fe20003f86270 */
[----:B------:R-:W-:Y:S01]  /*1b700*/  LDSM.16.MT88.4 R104, [R229+0x14000] ;  /* 0x01400000e568783b */ /* 0x000fe20000004200 */
[----:B------:R-:W-:Y:S01]  /*1b710*/  ISETP.GE.AND P1, PT, R6, R2, PT ;  /* 0x000000020600720c */ /* 0x000fe20003f26270 */
[----:B------:R-:W-:Y:S01]  /*1b720*/  VIADD R6, R3, 0x19 ;  /* 0x0000001903067836 */ /* 0x000fe20000000000 */
[----:B------:R-:W-:Y:S01]  /*1b730*/  FSEL R12, R91, -INF , !P3 ;  /* 0xff8000005b0c7808 */ /* 0x000fe20005800000 */
[----:B------:R-:W-:Y:S01]  /*1b740*/  LDSM.16.MT88.4 R112, [R228+0x14000] ;  /* 0x01400000e470783b */ /* 0x000fe20000004200 */
[----:B------:R-:W-:Y:S02]  /*1b750*/  FSEL R49, R49, -INF , !P6 ;  /* 0xff80000031317808 */ /* 0x000fe40007000000 */
[----:B------:R-:W-:Y:S01]  /*1b760*/  ISETP.GE.AND P6, PT, R3, R0, PT ;  /* 0x000000000300720c */ /* 0x000fe20003fc6270 */
[----:B------:R-:W-:Y:S01]  /*1b770*/  LDSM.16.MT88.4 R88, [R227+0x12000] ;  /* 0x01200000e358783b */ /* 0x000fe20000004200 */
[----:B------:R-:W-:-:S02]  /*1b780*/  ISETP.GE.AND P3, PT, R6, R2, PT ;  /* 0x000000020600720c */ /* 0x000fc40003f66270 */
[----:B------:R-:W-:Y:S01]  /*1b790*/  FSEL R48, R48, -INF , !P6 ;  /* 0xff80000030307808 */ /* 0x000fe20007000000 */
[----:B------:R-:W-:Y:S01]  /*1b7a0*/  LDSM.16.MT88.4 R120, [R227+0x14000] ;  /* 0x01400000e378783b */ /* 0x000fe20000004200 */
[----:B------:R-:W-:Y:S02]  /*1b7b0*/  FSEL R11, R11, -INF , !P3 ;  /* 0xff8000000b0b7808 */ /* 0x000fe40005800000 */
[----:B------:R-:W-:Y:S01]  /*1b7c0*/  ISETP.GE.AND P3, PT, R3, R2, PT ;  /* 0x000000020300720c */ /* 0x000fe20003f66270 */
[----:B------:R-:W-:Y:S01]  /*1b7d0*/  LDSM.16.MT88.4 R128, [R230+0x16000] ;  /* 0x01600000e680783b */ /* 0x000fe20000004200 */
[----:B------:R-:W-:Y:S02]  /*1b7e0*/  FSEL R51, R51, -INF , !P2 ;  /* 0xff80000033337808 */ /* 0x000fe40005000000 */
[----:B------:R-:W-:Y:S01]  /*1b7f0*/  FSEL R8, R8, -INF , !P4 ;  /* 0xff80000008087808 */ /* 0x000fe20006000000 */
[----:B------:R-:W-:Y:S01]  /*1b800*/  LDSM.16.MT88.4 R152, [R229+0x16000] ;  /* 0x01600000e598783b */ /* 0x000fe20000004200 */
[----:B------:R-:W-:-:S02]  /*1b810*/  FSEL R10, R10, -INF , !P1 ;  /* 0xff8000000a0a7808 */ /* 0x000fc40004800000 */
[-C--:B------:R-:W-:Y:S01]  /*1b820*/  ISETP.GE.AND P2, PT, R6, R0.reuse, PT ;  /* 0x000000000600720c */ /* 0x080fe20003f46270 */
[----:B------:R-:W-:Y:S01]  /*1b830*/  VIADD R6, R3, 0x21 ;  /* 0x0000002103067836 */ /* 0x000fe20000000000 */
[C---:B------:R-:W-:Y:S01]  /*1b840*/  ISETP.GE.AND P4, PT, R7.reuse, R0, PT ;  /* 0x000000000700720c */ /* 0x040fe20003f86270 */
[----:B------:R-:W-:Y:S01]  /*1b850*/  LDSM.16.MT88.4 R148, [R228+0x16000] ;  /* 0x01600000e494783b */ /* 0x000fe20000004200 */
[----:B------:R-:W-:Y:S02]  /*1b860*/  ISETP.GE.AND P1, PT, R7, R2, PT ;  /* 0x000000020700720c */ /* 0x000fe40003f26270 */
[----:B------:R-:W-:Y:S02]  /*1b870*/  FMNMX.FTZ R7, R48, R49, !PT ;  /* 0x0000003130077209 */ /* 0x000fe40007810000 */
[----:B------:R-:W-:Y:S02]  /*1b880*/  FSEL R50, R50, -INF , !P3 ;  /* 0xff80000032327808 */ /* 0x000fe40005800000 */
[----:B------:R-:W-:-:S02]  /*1b890*/  FSEL R9, R9, -INF , !P2 ;  /* 0xff80000009097808 */ /* 0x000fc40005000000 */
[----:B------:R-:W-:Y:S02]  /*1b8a0*/  FMNMX.FTZ R7, R44, R7, !PT ;  /* 0x000000072c077209 */ /* 0x000fe40007810000 */
[C---:B------:R-:W-:Y:S02]  /*1b8b0*/  ISETP.GE.AND P6, PT, R6.reuse, R0, PT ;  /* 0x000000000600720c */ /* 0x040fe40003fc6270 */
[----:B------:R-:W-:Y:S01]  /*1b8c0*/  ISETP.GE.AND P2, PT, R6, R2, PT ;  /* 0x000000020600720c */ /* 0x000fe20003f46270 */
[----:B------:R-:W-:Y:S01]  /*1b8d0*/  VIADD R6, R3, 0x28 ;  /* 0x0000002803067836 */ /* 0x000fe20000000000 */
[----:B------:R-:W-:Y:S02]  /*1b8e0*/  FMNMX.FTZ R15, R50, R51, !PT ;  /* 0x00000033320f7209 */ /* 0x000fe40007810000 */
[----:B------:R-:W-:Y:S02]  /*1b8f0*/  FMNMX.FTZ R7, R45, R7, !PT ;  /* 0x000000072d077209 */ /* 0x000fe40007810000 */
[----:B------:R-:W-:-:S02]  /*1b900*/  FMNMX.FTZ R15, R46, R15, !PT ;  /* 0x0000000f2e0f7209 */ /* 0x000fc40007810000 */
[----:B------:R-:W-:Y:S02]  /*1b910*/  FSEL R178, R24, -INF , !P4 ;  /* 0xff80000018b27808 */ /* 0x000fe40006000000 */
[----:B------:R-:W-:Y:S02]  /*1b920*/  FSEL R182, R26, -INF , !P1 ;  /* 0xff8000001ab67808 */ /* 0x000fe40004800000 */
[C---:B------:R-:W-:Y:S02]  /*1b930*/  ISETP.GE.AND P4, PT, R6.reuse, R0, PT ;  /* 0x000000000600720c */ /* 0x040fe40003f86270 */
[----:B------:R-:W-:Y:S02]  /*1b940*/  ISETP.GE.AND P1, PT, R6, R2, PT ;  /* 0x000000020600720c */ /* 0x000fe40003f26270 */
[----:B------:R-:W-:Y:S01]  /*1b950*/  FMNMX.FTZ R6, R5, R7, !PT ;  /* 0x0000000705067209 */ /* 0x000fe20007810000 */
[----:B------:R-:W-:Y:S01]  /*1b960*/  VIADD R7, R3, 0x29 ;  /* 0x0000002903077836 */ /* 0x000fe20000000000 */
[----:B------:R-:W-:-:S02]  /*1b970*/  FMNMX.FTZ R15, R47, R15, !PT ;  /* 0x0000000f2f0f7209 */ /* 0x000fc40007810000 */
[----:B------:R-:W-:Y:S02]  /*1b980*/  FMNMX.FTZ R6, R4, R6, !PT ;  /* 0x0000000604067209 */ /* 0x000fe40007810000 */
[----:B------:R-:W-:Y:S02]  /*1b990*/  FMNMX.FTZ R15, R13, R15, !PT ;  /* 0x0000000f0d0f7209 */ /* 0x000fe40007810000 */
[----:B------:R-:W-:Y:S01]  /*1b9a0*/  FMNMX.FTZ R16, R8, R6, !PT ;  /* 0x0000000608107209 */ /* 0x000fe20007810000 */
[----:B------:R-:W-:Y:S01]  /*1b9b0*/  VIADD R6, R3, 0x38 ;  /* 0x0000003803067836 */ /* 0x000fe20000000000 */
[----:B------:R-:W-:Y:S02]  /*1b9c0*/  FMNMX.FTZ R15, R12, R15, !PT ;  /* 0x0000000f0c0f7209 */ /* 0x000fe40007810000 */
[----:B------:R-:W-:Y:S02]  /*1b9d0*/  FMNMX.FTZ R16, R9, R16, !PT ;  /* 0x0000001009107209 */ /* 0x000fe40007810000 */
[----:B------:R-:W-:-:S02]  /*1b9e0*/  FMNMX.FTZ R15, R10, R15, !PT ;  /* 0x0000000f0a0f7209 */ /* 0x000fc40007810000 */
[----:B------:R-:W-:Y:S02]  /*1b9f0*/  FSEL R179, R25, -INF , !P6 ;  /* 0xff80000019b37808 */ /* 0x000fe40007000000 */
[----:B------:R-:W-:Y:S02]  /*1ba00*/  FMNMX.FTZ R16, R178, R16, !PT ;  /* 0x00000010b2107209 */ /* 0x000fe40007810000 */
[----:B------:R-:W-:Y:S02]  /*1ba10*/  FMNMX.FTZ R15, R11, R15, !PT ;  /* 0x0000000f0b0f7209 */ /* 0x000fe40007810000 */
[----:B------:R-:W-:Y:S02]  /*1ba20*/  ISETP.GE.AND P6, PT, R7, R0, PT ;  /* 0x000000000700720c */ /* 0x000fe40003fc6270 */
[----:B------:R-:W-:Y:S02]  /*1ba30*/  FSEL R180, R20, -INF , !P4 ;  /* 0xff80000014b47808 */ /* 0x000fe40006000000 */
[----:B------:R-:W-:-:S02]  /*1ba40*/  FMNMX.FTZ R16, R179, R16, !PT ;  /* 0x00000010b3107209 */ /* 0x000fc40007810000 */
[----:B------:R-:W-:Y:S02]  /*1ba50*/  FSEL R183, R27, -INF , !P2 ;  /* 0xff8000001bb77808 */ /* 0x000fe40005000000 */
[----:B------:R-:W-:Y:S01]  /*1ba60*/  FMNMX.FTZ R15, R182, R15, !PT ;  /* 0x0000000fb60f7209 */ /* 0x000fe20007810000 */
[----:B------:R-:W-:Y:S01]  /*1ba70*/  LDSM.16.MT88.4 R24, [R227+0x10800] ;  /* 0x01080000e318783b */ /* 0x000fe20000004200 */
[----:B------:R-:W-:Y:S01]  /*1ba80*/  ISETP.GE.AND P3, PT, R7, R2, PT ;  /* 0x000000020700720c */ /* 0x000fe20003f66270 */
[C---:B------:R-:W-:Y:S01]  /*1ba90*/  VIADD R7, R3.reuse, 0x31 ;  /* 0x0000003103077836 */ /* 0x040fe20000000000 */
[----:B------:R-:W-:Y:S01]  /*1baa0*/  ISETP.GE.AND P2, PT, R14, R0, PT ;  /* 0x000000000e00720c */ /* 0x000fe20003f46270 */
[----:B------:R-:W-:Y:S01]  /*1bab0*/  VIADD R3, R3, 0x39 ;  /* 0x0000003903037836 */ /* 0x000fe20000000000 */
[----:B------:R-:W-:Y:S02]  /*1bac0*/  FSEL R181, R21, -INF , !P6 ;  /* 0xff80000015b57808 */ /* 0x000fe40007000000 */
[----:B------:R-:W-:-:S02]  /*1bad0*/  FMNMX.FTZ R16, R180, R16, !PT ;  /* 0x00000010b4107209 */ /* 0x000fc40007810000 */
[----:B------:R-:W-:Y:S02]  /*1bae0*/  FSEL R184, R22, -INF , !P1 ;  /* 0xff80000016b87808 */ /* 0x000fe40004800000 */
[----:B------:R-:W-:Y:S02]  /*1baf0*/  FMNMX.FTZ R15, R183, R15, !PT ;  /* 0x0000000fb70f7209 */ /* 0x000fe40007810000 */
[----:B------:R-:W-:Y:S02]  /*1bb00*/  FSEL R194, R84, -INF , !P2 ;  /* 0xff80000054c27808 */ /* 0x000fe40005000000 */
[----:B------:R-:W-:Y:S02]  /*1bb10*/  ISETP.GE.AND P4, PT, R7, R0, PT ;  /* 0x000000000700720c */ /* 0x000fe40003f86270 */
[----:B------:R-:W-:Y:S02]  /*1bb20*/  FMNMX.FTZ R16, R181, R16, !PT ;  /* 0x00000010b5107209 */ /* 0x000fe40007810000 */
[----:B------:R-:W-:-:S02]  /*1bb30*/  ISETP.GE.AND P2, PT, R6, R0, PT ;  /* 0x000000000600720c */ /* 0x000fc40003f46270 */
[----:B------:R-:W-:Y:S02]  /*1bb40*/  ISETP.GE.AND P1, PT, R14, R2, PT ;  /* 0x000000020e00720c */ /* 0x000fe40003f26270 */
[----:B------:R-:W-:Y:S02]  /*1bb50*/  FSEL R185, R23, -INF , !P3 ;  /* 0xff80000017b97808 */ /* 0x000fe40005800000 */
[----:B------:R-:W-:Y:S01]  /*1bb60*/  FMNMX.FTZ R15, R184, R15, !PT ;  /* 0x0000000fb80f7209 */ /* 0x000fe20007810000 */
[----:B------:R-:W-:Y:S01]  /*1bb70*/  LDSM.16.MT88.4 R20, [R230+0x12800] ;  /* 0x01280000e614783b */ /* 0x000fe20000004200 */
[----:B------:R-:W-:Y:S02]  /*1bb80*/  FSEL R193, R85, -INF , !P4 ;  /* 0xff80000055c17808 */ /* 0x000fe40006000000 */
[----:B------:R-:W-:Y:S02]  /*1bb90*/  FMNMX.FTZ R16, R194, R16, !PT ;  /* 0x00000010c2107209 */ /* 0x000fe40007810000 */
[----:B------:R-:W-:-:S02]  /*1bba0*/  FSEL R192, R80, -INF , !P2 ;  /* 0xff80000050c07808 */ /* 0x000fc40005000000 */
[----:B------:R-:W-:Y:S02]  /*1bbb0*/  ISETP.GE.AND P2, PT, R7, R2, PT ;  /* 0x000000020700720c */ /* 0x000fe40003f46270 */
[----:B------:R-:W-:Y:S02]  /*1bbc0*/  FSEL R187, R86, -INF , !P1 ;  /* 0xff80000056bb7808 */ /* 0x000fe40004800000 */
[----:B------:R-:W-:Y:S02]  /*1bbd0*/  FMNMX.FTZ R15, R185, R15, !PT ;  /* 0x0000000fb90f7209 */ /* 0x000fe40007810000 */
[----:B------:R-:W-:Y:S02]  /*1bbe0*/  ISETP.GE.AND P4, PT, R3, R0, PT ;  /* 0x000000000300720c */ /* 0x000fe40003f86270 */
[----:B------:R-:W-:Y:S02]  /*1bbf0*/  FMNMX.FTZ R16, R193, R16, !PT ;  /* 0x00000010c1107209 */ /* 0x000fe40007810000 */
[----:B------:R-:W-:-:S02]  /*1bc00*/  ISETP.GE.AND P1, PT, R6, R2, PT ;  /* 0x000000020600720c */ /* 0x000fc40003f26270 */
[----:B------:R-:W-:Y:S02]  /*1bc10*/  FSEL R186, R87, -INF , !P2 ;  /* 0xff80000057ba7808 */ /* 0x000fe40005000000 */
[----:B------:R-:W-:Y:S02]  /*1bc20*/  FMNMX.FTZ R15, R187, R15, !PT ;  /* 0x0000000fbb0f7209 */ /* 0x000fe40007810000 */
[----:B------:R-:W-:Y:S02]  /*1bc30*/  FSEL R191, R81, -INF , !P4 ;  /* 0xff80000051bf7808 */ /* 0x000fe40006000000 */
[----:B------:R-:W-:Y:S02]  /*1bc40*/  FMNMX.FTZ R16, R192, R16, !PT ;  /* 0x00000010c0107209 */ /* 0x000fe40007810000 */
[----:B------:R-:W-:Y:S02]  /*1bc50*/  ISETP.GE.AND P2, PT, R3, R2, PT ;  /* 0x000000020300720c */ /* 0x000fe40003f46270 */
[----:B------:R-:W-:-:S02]  /*1bc60*/  FSEL R31, R82, -INF , !P1 ;  /* 0xff800000521f7808 */ /* 0x000fc40004800000 */
[----:B------:R-:W-:Y:S02]  /*1bc70*/  FMNMX.FTZ R15, R186, R15, !PT ;  /* 0x0000000fba0f7209 */ /* 0x000fe40007810000 */
[----:B------:R-:W-:Y:S02]  /*1bc80*/  FMNMX.FTZ R14, R191, R16, !PT ;  /* 0x00000010bf0e7209 */ /* 0x000fe40007810000 */
[----:B------:R-:W-:Y:S01]  /*1bc90*/  FSEL R30, R83, -INF , !P2 ;  /* 0xff800000531e7808 */ /* 0x000fe20005000000 */
[----:B-1----:R-:W-:Y:S01]  /*1bca0*/  LDSM.16.MT88.4 R16, [R230+0x10800] ;  /* 0x01080000e610783b */ /* 0x002fe20000004200 */
[----:B------:R-:W-:-:S03]  /*1bcb0*/  FMNMX.FTZ R3, R31, R15, !PT ;  /* 0x0000000f1f037209 */ /* 0x000fc60007810000 */
[----:B------:R-:W1:Y:S01]  /*1bcc0*/  SHFL.BFLY PT, R7, R14, 0x2, 0x1f ;  /* 0x0c401f000e077f89 */ /* 0x000e6200000e0000 */
[----:B------:R-:W-:-:S03]  /*1bcd0*/  FMNMX.FTZ R3, R30, R3, !PT ;  /* 0x000000031e037209 */ /* 0x000fc60007810000 */
[----:B------:R-:W-:Y:S04]  /*1bce0*/  LDSM.16.MT88.4 R80, [R228+0x12000] ;  /* 0x01200000e450783b */ /* 0x000fe80000004200 */
[----:B------:R-:W3:Y:S01]  /*1bcf0*/  SHFL.BFLY PT, R6, R3, 0x2, 0x1f ;  /* 0x0c401f0003067f89 */ /* 0x000ee200000e0000 */
[----:B-1----:R-:W-:-:S05]  /*1bd00*/  FMNMX.FTZ R7, R14, R7, !PT ;  /* 0x000000070e077209 */ /* 0x002fca0007810000 */
[----:B------:R-:W1:Y:S01]  /*1bd10*/  SHFL.BFLY PT, R164, R7, 0x1, 0x1f ;  /* 0x0c201f0007a47f89 */ /* 0x000e6200000e0000 */
[----:B---3--:R-:W-:-:S05]  /*1bd20*/  FMNMX.FTZ R6, R3, R6, !PT ;  /* 0x0000000603067209 */ /* 0x008fca0007810000 */
[----:B------:R-:W3:Y:S01]  /*1bd30*/  SHFL.BFLY PT, R3, R6, 0x1, 0x1f ;  /* 0x0c201f0006037f89 */ /* 0x000ee200000e0000 */
[----:B-1----:R-:W-:-:S04]  /*1bd40*/  FMNMX.FTZ R164, R7, R164, !PT ;  /* 0x000000a407a47209 */ /* 0x002fc80007810000 */
[----:B------:R-:W-:Y:S02]  /*1bd50*/  FSETP.NEU.FTZ.AND P1, PT, R164, -INF , PT ;  /* 0xff800000a400780b */ /* 0x000fe40003f3d000 */
[----:B---3--:R-:W-:Y:S01]  /*1bd60*/  FMNMX.FTZ R3, R6, R3, !PT ;  /* 0x0000000306037209 */ /* 0x008fe20007810000 */
[----:B--2---:R-:W-:-:S04]  /*1bd70*/  FMUL.FTZ R190, R29, R164 ;  /* 0x000000a41dbe7220 */ /* 0x004fc80000410000 */
[----:B------:R-:W-:Y:S01]  /*1bd80*/  FMUL.FTZ R28, R29, R3 ;  /* 0x000000031d1c7220 */ /* 0x000fe20000410000 */
[----:B------:R-:W-:Y:S02]  /*1bd90*/  FSEL R190, R190, RZ, P1 ;  /* 0x000000ffbebe7208 */ /* 0x000fe40000800000 */
[----:B------:R-:W-:-:S03]  /*1bda0*/  FSETP.NEU.FTZ.AND P1, PT, R3, -INF , PT ;  /* 0xff8000000300780b */ /* 0x000fc60003f3d000 */
[-CC-:B------:R-:W-:Y:S01]  /*1bdb0*/  FFMA.FTZ R175, R48, R29.reuse, -R190.reuse ;  /* 0x0000001d30af7223 */ /* 0x180fe200000108be */
[----:B------:R-:W-:Y:S01]  /*1bdc0*/  FSEL R28, R28, RZ, P1 ;  /* 0x000000ff1c1c7208 */ /* 0x000fe20000800000 */
[-CC-:B------:R-:W-:Y:S01]  /*1bdd0*/  FFMA.FTZ R174, R49, R29.reuse, -R190.reuse ;  /* 0x0000001d31ae7223 */ /* 0x180fe200000108be */
[-CC-:B------:R-:W-:Y:S01]  /*1bde0*/  FFMA.FTZ R172, R44, R29.reuse, -R190.reuse ;  /* 0x0000001d2cac7223 */ /* 0x180fe200000108be */
[-CC-:B------:R-:W-:Y:S01]  /*1bdf0*/  FFMA.FTZ R170, R45, R29.reuse, -R190.reuse ;  /* 0x0000001d2daa7223 */ /* 0x180fe200000108be */
[-C--:B------:R-:W-:Y:S01]  /*1be00*/  FFMA.FTZ R169, R5, R29.reuse, -R190 ;  /* 0x0000001d05a97223 */ /* 0x080fe200000108be */
[-CC-:B------:R-:W-:Y:S01]  /*1be10*/  FFMA.FTZ R176, R50, R29.reuse, -R28.reuse ;  /* 0x0000001d32b07223 */ /* 0x180fe2000001081c */
[-CC-:B------:R-:W-:Y:S01]  /*1be20*/  FFMA.FTZ R177, R51, R29.reuse, -R28.reuse ;  /* 0x0000001d33b17223 */ /* 0x180fe2000001081c */
[-CC-:B------:R-:W-:Y:S01]  /*1be30*/  FFMA.FTZ R173, R46, R29.reuse, -R28.reuse ;  /* 0x0000001d2ead7223 */ /* 0x180fe2000001081c */
[----:B------:R-:W1:Y:S01]  /*1be40*/  LDSM.16.MT88.4 R48, [R228+0x10000] ;  /* 0x01000000e430783b */ /* 0x000e620000004200 */
[-C--:B------:R-:W-:Y:S01]  /*1be50*/  FFMA.FTZ R171, R47, R29.reuse, -R28 ;  /* 0x0000001d2fab7223 */ /* 0x080fe2000001081c */
[-C--:B------:R-:W-:Y:S01]  /*1be60*/  FFMA.FTZ R167, R4, R29.reuse, -R190 ;  /* 0x0000001d04a77223 */ /* 0x080fe200000108be */
[----:B------:R-:W-:Y:S01]  /*1be70*/  MUFU.EX2 R175, R175 ;  /* 0x000000af00af7308 */ /* 0x000fe20000000800 */
[----:B------:R-:W2:Y:S01]  /*1be80*/  LDSM.16.MT88.4 R4, [R227+0x16000] ;  /* 0x01600000e304783b */ /* 0x000ea20000004200 */
[-CC-:B------:R-:W-:Y:S01]  /*1be90*/  FFMA.FTZ R168, R13, R29.reuse, -R28.reuse ;  /* 0x0000001d0da87223 */ /* 0x180fe2000001081c */
[-C--:B------:R-:W-:Y:S01]  /*1bea0*/  FFMA.FTZ R35, R12, R29.reuse, -R28 ;  /* 0x0000001d0c237223 */ /* 0x080fe2000001081c */
[-CC-:B------:R-:W-:Y:S01]  /*1beb0*/  FFMA.FTZ R166, R8, R29.reuse, -R190.reuse ;  /* 0x0000001d08a67223 */ /* 0x180fe200000108be */
[----:B------:R-:W3:Y:S01]  /*1bec0*/  LDSM.16.MT88.4 R12, [R229+0x10800] ;  /* 0x01080000e50c783b */ /* 0x000ee20000004200 */
[-C--:B------:R-:W-:Y:S01]  /*1bed0*/  FFMA.FTZ R33, R9, R29.reuse, -R190 ;  /* 0x0000001d09217223 */ /* 0x080fe200000108be */
[-CC-:B------:R-:W-:Y:S01]  /*1bee0*/  FFMA.FTZ R34, R10, R29.reuse, -R28.reuse ;  /* 0x0000001d0a227223 */ /* 0x180fe2000001081c */
[----:B------:R-:W4:Y:S01]  /*1bef0*/  MUFU.EX2 R174, R174 ;  /* 0x000000ae00ae7308 */ /* 0x000f220000000800 */
[-C--:B------:R-:W-:Y:S01]  /*1bf00*/  FFMA.FTZ R32, R11, R29.reuse, -R28 ;  /* 0x0000001d0b207223 */ /* 0x080fe2000001081c */
[-CC-:B------:R-:W-:Y:S01]  /*1bf10*/  FFMA.FTZ R178, R178, R29.reuse, -R190.reuse ;  /* 0x0000001db2b27223 */ /* 0x180fe200000108be */
[----:B------:R-:W5:Y:S01]  /*1bf20*/  LDSM.16.MT88.4 R8, [R228+0x10800] ;  /* 0x01080000e408783b */ /* 0x000f620000004200 */
[-CC-:B------:R-:W-:Y:S01]  /*1bf30*/  FFMA.FTZ R179, R179, R29.reuse, -R190.reuse ;  /* 0x0000001db3b37223 */ /* 0x180fe200000108be */
[-CC-:B------:R-:W-:Y:S01]  /*1bf40*/  FFMA.FTZ R180, R180, R29.reuse, -R190.reuse ;  /* 0x0000001db4b47223 */ /* 0x180fe200000108be */
[-C--:B------:R-:W-:Y:S01]  /*1bf50*/  FFMA.FTZ R181, R181, R29.reuse, -R190 ;  /* 0x0000001db5b57223 */ /* 0x080fe200000108be */
[-CC-:B------:R-:W-:Y:S01]  /*1bf60*/  FFMA.FTZ R182, R182, R29.reuse, -R28.reuse ;  /* 0x0000001db6b67223 */ /* 0x180fe2000001081c */
[----:B------:R-:W1:Y:S01]  /*1bf70*/  MUFU.EX2 R172, R172 ;  /* 0x000000ac00ac7308 */ /* 0x000e620000000800 */
[-CC-:B------:R-:W-:Y:S01]  /*1bf80*/  FFMA.FTZ R183, R183, R29.reuse, -R28.reuse ;  /* 0x0000001db7b77223 */ /* 0x180fe2000001081c */
[-CC-:B------:R-:W-:Y:S01]  /*1bf90*/  FFMA.FTZ R184, R184, R29.reuse, -R28.reuse ;  /* 0x0000001db8b87223 */ /* 0x180fe2000001081c */
[-C--:B------:R-:W-:Y:S01]  /*1bfa0*/  FFMA.FTZ R185, R185, R29.reuse, -R28 ;  /* 0x0000001db9b97223 */ /* 0x080fe2000001081c */
[-CC-:B------:R-:W-:Y:S01]  /*1bfb0*/  FFMA.FTZ R194, R194, R29.reuse, -R190.reuse ;  /* 0x0000001dc2c27223 */ /* 0x180fe200000108be */
[-CC-:B------:R-:W-:Y:S01]  /*1bfc0*/  FFMA.FTZ R193, R193, R29.reuse, -R190.reuse ;  /* 0x0000001dc1c17223 */ /* 0x180fe200000108be */
[-CC-:B------:R-:W-:Y:S01]  /*1bfd0*/  FFMA.FTZ R192, R192, R29.reuse, -R190.reuse ;  /* 0x0000001dc0c07223 */ /* 0x180fe200000108be */
[----:B------:R-:W-:Y:S01]  /*1bfe0*/  FFMA.FTZ R249, R191, R29, -R190 ;  /* 0x0000001dbff97223 */ /* 0x000fe200000108be */
[----:B------:R-:W2:Y:S01]  /*1bff0*/  MUFU.EX2 R170, R170 ;  /* 0x000000aa00aa7308 */ /* 0x000ea20000000800 */
[----:B----4-:R-:W-:Y:S01]  /*1c000*/  F2FP.BF16.F32.PACK_AB R144, R174, R175 ;  /* 0x000000afae90723e */ /* 0x010fe200000010ff */
[-CC-:B------:R-:W-:Y:S01]  /*1c010*/  FFMA.FTZ R187, R187, R29.reuse, -R28.reuse ;  /* 0x0000001dbbbb7223 */ /* 0x180fe2000001081c */
[-CC-:B------:R-:W-:Y:S01]  /*1c020*/  FFMA.FTZ R186, R186, R29.reuse, -R28.reuse ;  /* 0x0000001dbaba7223 */ /* 0x180fe2000001081c */
[-CC-:B------:R-:W-:Y:S01]  /*1c030*/  FFMA.FTZ R190, R31, R29.reuse, -R28.reuse ;  /* 0x0000001d1fbe7223 */ /* 0x180fe2000001081c */
[----:B------:R-:W-:Y:S01]  /*1c040*/  FFMA.FTZ R248, R30, R29, -R28 ;  /* 0x0000001d1ef87223 */ /* 0x000fe2000001081c */
[----:B------:R-:W-:Y:S01]  /*1c050*/  FADD.FTZ R174, R175, R174 ;  /* 0x000000aeafae7221 */ /* 0x000fe20000010000 */
[----:B------:R-:W-:Y:S01]  /*1c060*/  LDSM.16.MT88.4 R28, [R229+0x15800] ;  /* 0x01580000e51c783b */ /* 0x000fe20000004200 */
[----:B------:R-:W-:Y:S02]  /*1c070*/  MUFU.EX2 R176, R176 ;  /* 0x000000b000b07308 */ /* 0x000fe40000000800 */
[----:B-1----:R-:W-:-:S06]  /*1c080*/  FADD.FTZ R174, R172, R174 ;  /* 0x000000aeacae7221 */ /* 0x002fcc0000010000 */
[----:B------:R-:W1:Y:S01]  /*1c090*/  MUFU.EX2 R177, R177 ;  /* 0x000000b100b17308 */ /* 0x000e620000000800 */
[C---:B--2---:R-:W-:Y:S01]  /*1c0a0*/  F2FP.BF16.F32.PACK_AB R146, R170.reuse, R172 ;  /* 0x000000acaa92723e */ /* 0x044fe200000010ff */
[----:B------:R-:W-:-:S06]  /*1c0b0*/  FADD.FTZ R174, R170, R174 ;  /* 0x000000aeaaae7221 */ /* 0x000fcc0000010000 */
[----:B------:R-:W2:Y:S08]  /*1c0c0*/  MUFU.EX2 R173, R173 ;  /* 0x000000ad00ad7308 */ /* 0x000eb00000000800 */
[----:B------:R-:W4:Y:S01]  /*1c0d0*/  MUFU.EX2 R171, R171 ;  /* 0x000000ab00ab7308 */ /* 0x000f220000000800 */
[----:B-1----:R-:W-:Y:S01]  /*1c0e0*/  F2FP.BF16.F32.PACK_AB R145, R177, R176 ;  /* 0x000000b0b191723e */ /* 0x002fe200000010ff */
[----:B------:R-:W-:-:S06]  /*1c0f0*/  FADD.FTZ R176, R176, R177 ;  /* 0x000000b1b0b07221 */ /* 0x000fcc0000010000 */
[----:B------:R-:W1:Y:S01]  /*1c100*/  MUFU.EX2 R169, R169 ;  /* 0x000000a900a97308 */ /* 0x000e620000000800 */
[----:B--2---:R-:W-:-:S07]  /*1c110*/  FADD.FTZ R176, R173, R176 ;  /* 0x000000b0adb07221 */ /* 0x004fce0000010000 */
[----:B------:R-:W2:Y:S01]  /*1c120*/  MUFU.EX2 R167, R167 ;  /* 0x000000a700a77308 */ /* 0x000ea20000000800 */
[C---:B----4-:R-:W-:Y:S01]  /*1c130*/  F2FP.BF16.F32.PACK_AB R147, R171.reuse, R173 ;  /* 0x000000adab93723e */ /* 0x050fe200000010ff */
[----:B------:R-:W-:-:S06]  /*1c140*/  FADD.FTZ R176, R171, R176 ;  /* 0x000000b0abb07221 */ /* 0x000fcc0000010000 */
[----:B------:R-:W-:Y:S01]  /*1c150*/  HMMA.16816.F32.BF16 R160, R144, R156, RZ ;  /* 0x0000009c90a0723c */ /* 0x000fe200000418ff */
[----:B------:R-:W-:Y:S01]  /*1c160*/  MUFU.EX2 R166, R166 ;  /* 0x000000a600a67308 */ /* 0x000fe20000000800 */
[----:B-1----:R-:W-:-:S04]  /*1c170*/  FADD.FTZ R174, R169, R174 ;  /* 0x000000aea9ae7221 */ /* 0x002fc80000010000 */
[C---:B------:R-:W-:Y:S03]  /*1c180*/  HMMA.16816.F32.BF16 R36, R144.reuse, R40, RZ ;  /* 0x000000289024723c */ /* 0x040fe600000418ff */
[----:B------:R-:W-:Y:S01]  /*1c190*/  MUFU.EX2 R33, R33 ;  /* 0x0000002100217308 */ /* 0x000fe20000000800 */
[----:B--2---:R-:W-:Y:S02]  /*1c1a0*/  FADD.FTZ R174, R167, R174 ;  /* 0x000000aea7ae7221 */ /* 0x004fe40000010000 */
[C---:B------:R-:W-:Y:S05]  /*1c1b0*/  HMMA.16816.F32.BF16 R156, R144.reuse, R158, RZ ;  /* 0x0000009e909c723c */ /* 0x040fea00000418ff */
[----:B------:R-:W1:Y:S01]  /*1c1c0*/  MUFU.EX2 R168, R168 ;  /* 0x000000a800a87308 */ /* 0x000e620000000800 */
[C---:B------:R-:W-:Y:S06]  /*1c1d0*/  HMMA.16816.F32.BF16 R40, R144.reuse, R42, RZ ;  /* 0x0000002a9028723c */ /* 0x040fec00000418ff */
[C---:B------:R-:W-:Y:S01]  /*1c1e0*/  HMMA.16816.F32.BF16 R44, R144.reuse, R48, RZ ;  /* 0x00000030902c723c */ /* 0x040fe200000418ff */
[----:B------:R-:W2:Y:S05]  /*1c1f0*/  MUFU.EX2 R35, R35 ;  /* 0x0000002300237308 */ /* 0x000eaa0000000800 */
[----:B------:R-:W-:Y:S03]  /*1c200*/  HMMA.16816.F32.BF16 R48, R144, R50, RZ ;  /* 0x000000329030723c */ /* 0x000fe600000418ff */
[----:B------:R-:W-:Y:S01]  /*1c210*/  MUFU.EX2 R34, R34 ;  /* 0x0000002200227308 */ /* 0x000fe20000000800 */
[----:B-1----:R-:W-:-:S02]  /*1c220*/  FADD.FTZ R176, R168, R176 ;  /* 0x000000b0a8b07221 */ /* 0x002fc40000010000 */
[C---:B------:R-:W-:Y:S05]  /*1c230*/  HMMA.16816.F32.BF16 R52, R144.reuse, R56, RZ ;  /* 0x000000389034723c */ /* 0x040fea00000418ff */
[----:B------:R-:W1:Y:S01]  /*1c240*/  MUFU.EX2 R32, R32 ;  /* 0x0000002000207308 */ /* 0x000e620000000800 */
[----:B------:R-:W-:Y:S01]  /*1c250*/  HMMA.16816.F32.BF16 R60, R144, R64, RZ ;  /* 0x00000040903c723c */ /* 0x000fe200000418ff */
[----:B--2---:R-:W-:-:S05]  /*1c260*/  FADD.FTZ R176, R35, R176 ;  /* 0x000000b023b07221 */ /* 0x004fca0000010000 */
[C---:B------:R-:W-:Y:S01]  /*1c270*/  HMMA.16816.F32.BF16 R68, R144.reuse, R72, RZ ;  /* 0x000000489044723c */ /* 0x040fe200000418ff */
[----:B------:R-:W-:Y:S05]  /*1c280*/  MUFU.EX2 R178, R178 ;  /* 0x000000b200b27308 */ /* 0x000fea0000000800 */
[C---:B------:R-:W-:Y:S03]  /*1c290*/  HMMA.16816.F32.BF16 R76, R144.reuse, R80, RZ ;  /* 0x00000050904c723c */ /* 0x040fe600000418ff */
[----:B------:R-:W2:Y:S03]  /*1c2a0*/  MUFU.EX2 R179, R179 ;  /* 0x000000b300b37308 */ /* 0x000ea60000000800 */
[C---:B------:R-:W-:Y:S05]  /*1c2b0*/  HMMA.16816.F32.BF16 R84, R144.reuse, R88, RZ ;  /* 0x000000589054723c */ /* 0x040fea00000418ff */
[----:B------:R-:W-:Y:S01]  /*1c2c0*/  MUFU.EX2 R180, R180 ;  /* 0x000000b400b47308 */ /* 0x000fe20000000800 */
[C---:B------:R-:W-:Y:S06]  /*1c2d0*/  HMMA.16816.F32.BF16 R92, R144.reuse, R96, RZ ;  /* 0x00000060905c723c */ /* 0x040fec00000418ff */
[C---:B------:R-:W-:Y:S01]  /*1c2e0*/  HMMA.16816.F32.BF16 R100, R144.reuse, R104, RZ ;  /* 0x000000689064723c */ /* 0x040fe200000418ff */
[----:B------:R-:W4:Y:S05]  /*1c2f0*/  MUFU.EX2 R181, R181 ;  /* 0x000000b500b57308 */ /* 0x000f2a0000000800 */
[C---:B------:R-:W-:Y:S03]  /*1c300*/  HMMA.16816.F32.BF16 R108, R144.reuse, R112, RZ ;  /* 0x00000070906c723c */ /* 0x040fe600000418ff */
[----:B------:R-:W-:Y:S03]  /*1c310*/  MUFU.EX2 R182, R182 ;  /* 0x000000b600b67308 */ /* 0x000fe60000000800 */
[C---:B------:R-:W-:Y:S05]  /*1c320*/  HMMA.16816.F32.BF16 R116, R144.reuse, R120, RZ ;  /* 0x000000789074723c */ /* 0x040fea00000418ff */
[----:B------:R-:W4:Y:S01]  /*1c330*/  MUFU.EX2 R183, R183 ;  /* 0x000000b700b77308 */ /* 0x000f220000000800 */
[C---:B------:R-:W-:Y:S06]  /*1c340*/  HMMA.16816.F32.BF16 R124, R144.reuse, R128, RZ ;  /* 0x00000080907c723c */ /* 0x040fec00000418ff */
[C---:B------:R-:W-:Y:S01]  /*1c350*/  HMMA.16816.F32.BF16 R132, R144.reuse, R152, RZ ;  /* 0x000000989084723c */ /* 0x040fe200000418ff */
[----:B------:R-:W-:Y:S05]  /*1c360*/  MUFU.EX2 R184, R184 ;  /* 0x000000b800b87308 */ /* 0x000fea0000000800 */
[C---:B------:R-:W-:Y:S03]  /*1c370*/  HMMA.16816.F32.BF16 R136, R144.reuse, R148, RZ ;  /* 0x000000949088723c */ /* 0x040fe600000418ff */
[----:B------:R-:W4:Y:S03]  /*1c380*/  MUFU.EX2 R185, R185 ;  /* 0x000000b900b97308 */ /* 0x000f260000000800 */
[C---:B------:R-:W-:Y:S05]  /*1c390*/  HMMA.16816.F32.BF16 R56, R144.reuse, R58, RZ ;  /* 0x0000003a9038723c */ /* 0x040fea00000418ff */
[----:B------:R-:W4:Y:S01]  /*1c3a0*/  MUFU.EX2 R194, R194 ;  /* 0x000000c200c27308 */ /* 0x000f220000000800 */
[C---:B------:R-:W-:Y:S06]  /*1c3b0*/  HMMA.16816.F32.BF16 R64, R144.reuse, R66, RZ ;  /* 0x000000429040723c */ /* 0x040fec00000418ff */
[C---:B------:R-:W-:Y:S01]  /*1c3c0*/  HMMA.16816.F32.BF16 R72, R144.reuse, R74, RZ ;  /* 0x0000004a9048723c */ /* 0x040fe200000418ff */
[----:B------:R-:W-:Y:S05]  /*1c3d0*/  MUFU.EX2 R193, R193 ;  /* 0x000000c100c17308 */ /* 0x000fea0000000800 */
[C---:B------:R-:W-:Y:S03]  /*1c3e0*/  HMMA.16816.F32.BF16 R80, R144.reuse, R82, RZ ;  /* 0x000000529050723c */ /* 0x040fe600000418ff */
[----:B------:R-:W-:Y:S03]  /*1c3f0*/  MUFU.EX2 R192, R192 ;  /* 0x000000c000c07308 */ /* 0x000fe60000000800 */
[C---:B------:R-:W-:Y:S05]  /*1c400*/  HMMA.16816.F32.BF16 R88, R144.reuse, R90, RZ ;  /* 0x0000005a9058723c */ /* 0x040fea00000418ff */
[----:B------:R-:W-:Y:S01]  /*1c410*/  MUFU.EX2 R249, R249 ;  /* 0x000000f900f97308 */ /* 0x000fe20000000800 */
[C---:B------:R-:W-:Y:S06]  /*1c420*/  HMMA.16816.F32.BF16 R96, R144.reuse, R98, RZ ;  /* 0x000000629060723c */ /* 0x040fec00000418ff */
[C---:B------:R-:W-:Y:S01]  /*1c430*/  HMMA.16816.F32.BF16 R104, R144.reuse, R106, RZ ;  /* 0x0000006a9068723c */ /* 0x040fe200000418ff */
[----:B------:R-:W4:Y:S05]  /*1c440*/  MUFU.EX2 R187, R187 ;  /* 0x000000bb00bb7308 */ /* 0x000f2a0000000800 */
[C---:B------:R-:W-:Y:S03]  /*1c450*/  HMMA.16816.F32.BF16 R112, R144.reuse, R114, RZ ;  /* 0x000000729070723c */ /* 0x040fe600000418ff */
[----:B------:R-:W4:Y:S03]  /*1c460*/  MUFU.EX2 R186, R186 ;  /* 0x000000ba00ba7308 */ /* 0x000f260000000800 */
[C---:B------:R-:W-:Y:S05]  /*1c470*/  HMMA.16816.F32.BF16 R120, R144.reuse, R122, RZ ;  /* 0x0000007a9078723c */ /* 0x040fea00000418ff */
[----:B------:R-:W4:Y:S01]  /*1c480*/  MUFU.EX2 R190, R190 ;  /* 0x000000be00be7308 */ /* 0x000f220000000800 */
[C---:B------:R-:W-:Y:S06]  /*1c490*/  HMMA.16816.F32.BF16 R128, R144.reuse, R130, RZ ;  /* 0x000000829080723c */ /* 0x040fec00000418ff */
[C---:B------:R-:W-:Y:S01]  /*1c4a0*/  HMMA.16816.F32.BF16 R152, R144.reuse, R154, RZ ;  /* 0x0000009a9098723c */ /* 0x040fe200000418ff */
[----:B------:R-:W4:Y:S05]  /*1c4b0*/  MUFU.EX2 R248, R248 ;  /* 0x000000f800f87308 */ /* 0x000f2a0000000800 */
[C---:B------:R-:W-:Y:S06]  /*1c4c0*/  HMMA.16816.F32.BF16 R148, R144.reuse, R150, RZ ;  /* 0x000000969094723c */ /* 0x040fec00000418ff */
[C---:B------:R-:W-:Y:S06]  /*1c4d0*/  HMMA.16816.F32.BF16 R140, R144.reuse, R4, RZ ;  /* 0x00000004908c723c */ /* 0x040fec00000418ff */
[----:B------:R-:W-:Y:S01]  /*1c4e0*/  HMMA.16816.F32.BF16 R144, R144, R6, RZ ;  /* 0x000000069090723c */ /* 0x000fe200000418ff */
[----:B------:R-:W-:-:S02]  /*1c4f0*/  F2FP.BF16.F32.PACK_AB R4, R167, R169 ;  /* 0x000000a9a704723e */ /* 0x000fc400000010ff */
[----:B------:R-:W-:-:S04]  /*1c500*/  F2FP.BF16.F32.PACK_AB R5, R35, R168 ;  /* 0x000000a82305723e */ /* 0x000fc800000010ff */
[C---:B------:R-:W-:Y:S01]  /*1c510*/  F2FP.BF16.F32.PACK_AB R6, R33.reuse, R166 ;  /* 0x000000a62106723e */ /* 0x040fe200000010ff */
[----:B------:R-:W-:Y:S01]  /*1c520*/  FADD.FTZ R166, R166, R174 ;  /* 0x000000aea6a67221 */ /* 0x000fe20000010000 */
[----:B-1----:R-:W-:Y:S01]  /*1c530*/  F2FP.BF16.F32.PACK_AB R7, R32, R34 ;  /* 0x000000222007723e */ /* 0x002fe200000010ff */
[----:B------:R-:W-:Y:S02]  /*1c540*/  FADD.FTZ R34, R34, R176 ;  /* 0x000000b022227221 */ /* 0x000fe40000010000 */
[----:B------:R-:W-:Y:S02]  /*1c550*/  FADD.FTZ R166, R33, R166 ;  /* 0x000000a621a67221 */ /* 0x000fe40000010000 */
[----:B------:R-:W-:Y:S02]  /*1c560*/  FADD.FTZ R34, R32, R34 ;  /* 0x0000002220227221 */ /* 0x000fe40000010000 */
[C---:B------:R-:W-:Y:S06]  /*1c570*/  HMMA.16816.F32.BF16 R160, R4.reuse, R16, R160 ;  /* 0x0000001004a0723c */ /* 0x040fec00000418a0 */
[C---:B------:R-:W-:Y:S01]  /*1c580*/  HMMA.16816.F32.BF16 R156, R4.reuse, R18, R156 ;  /* 0x00000012049c723c */ /* 0x040fe2000004189c */
[----:B------:R-:W1:Y:S05]  /*1c590*/  LDSM.16.MT88.4 R16, [R229+0x12800] ;  /* 0x01280000e510783b */ /* 0x000e6a0000004200 */
[C---:B---3--:R-:W-:Y:S06]  /*1c5a0*/  HMMA.16816.F32.BF16 R36, R4.reuse, R12, R36 ;  /* 0x0000000c0424723c */ /* 0x048fec0000041824 */
[C---:B------:R-:W-:Y:S01]  /*1c5b0*/  HMMA.16816.F32.BF16 R40, R4.reuse, R14, R40 ;  /* 0x0000000e0428723c */ /* 0x040fe20000041828 */
[----:B------:R-:W3:Y:S05]  /*1c5c0*/  LDSM.16.MT88.4 R12, [R228+0x12800] ;  /* 0x01280000e40c783b */ /* 0x000eea0000004200 */
[C---:B-----5:R-:W-:Y:S06]  /*1c5d0*/  HMMA.16816.F32.BF16 R44, R4.reuse, R8, R44 ;  /* 0x00000008042c723c */ /* 0x060fec000004182c */
[C---:B------:R-:W-:Y:S01]  /*1c5e0*/  HMMA.16816.F32.BF16 R48, R4.reuse, R10, R48 ;  /* 0x0000000a0430723c */ /* 0x040fe20000041830 */
[----:B------:R-:W5:Y:S05]  /*1c5f0*/  LDSM.16.MT88.4 R8, [R227+0x12800] ;  /* 0x01280000e308783b */ /* 0x000f6a0000004200 */
[C---:B------:R-:W-:Y:S06]  /*1c600*/  HMMA.16816.F32.BF16 R60, R4.reuse, R20, R60 ;  /* 0x00000014043c723c */ /* 0x040fec000004183c */
        /* <DEDUP_REMOVED lines=13> */
[----:B------:R-:W4:Y:S05]  /*1c6e0*/  LDSM.16.MT88.4 R24, [R230+0x14800] ;  /* 0x01480000e618783b */ /* 0x000f2a0000004200 */
        /* <DEDUP_REMOVED lines=12> */
[C---:B----4-:R-:W-:Y:S06]  /*1c7b0*/  HMMA.16816.F32.BF16 R92, R4.reuse, R24, R92 ;  /* 0x00000018045c723c */ /* 0x050fec000004185c */
[C---:B------:R-:W-:Y:S01]  /*1c7c0*/  HMMA.16816.F32.BF16 R96, R4.reuse, R26, R96 ;  /* 0x0000001a0460723c */ /* 0x040fe20000041860 */
[----:B------:R-:W-:Y:S05]  /*1c7d0*/  LDSM.16.MT88.4 R24, [R228+0x11000] ;  /* 0x01100000e418783b */ /* 0x000fea0000004200 */
[C---:B--2---:R-:W-:Y:S06]  /*1c7e0*/  HMMA.16816.F32.BF16 R132, R4.reuse, R20, R132 ;  /* 0x000000140484723c */ /* 0x044fec0000041884 */
[C---:B------:R-:W-:Y:S01]  /*1c7f0*/  HMMA.16816.F32.BF16 R152, R4.reuse, R22, R152 ;  /* 0x000000160498723c */ /* 0x040fe20000041898 */
[----:B------:R-:W2:Y:S05]  /*1c800*/  LDSM.16.MT88.4 R20, [R229+0x11000] ;  /* 0x01100000e514783b */ /* 0x000eaa0000004200 */
[C---:B-1----:R-:W-:Y:S06]  /*1c810*/  HMMA.16816.F32.BF16 R136, R4.reuse, R16, R136 ;  /* 0x000000100488723c */ /* 0x042fec0000041888 */
[C---:B------:R-:W-:Y:S01]  /*1c820*/  HMMA.16816.F32.BF16 R148, R4.reuse, R18, R148 ;  /* 0x000000120494723c */ /* 0x040fe20000041894 */
[----:B------:R-:W1:Y:S05]  /*1c830*/  LDSM.16.MT88.4 R16, [R227+0x11000] ;  /* 0x01100000e310783b */ /* 0x000e6a0000004200 */
[C---:B---3--:R-:W-:Y:S06]  /*1c840*/  HMMA.16816.F32.BF16 R140, R4.reuse, R12, R140 ;  /* 0x0000000c048c723c */ /* 0x048fec000004188c */
[----:B------:R-:W-:Y:S01]  /*1c850*/  HMMA.16816.F32.BF16 R144, R4, R14, R144 ;  /* 0x0000000e0490723c */ /* 0x000fe20000041890 */
[----:B------:R-:W-:Y:S06]  /*1c860*/  LDSM.16.MT88.4 R12, [R229+0x13000] ;  /* 0x01300000e50c783b */ /* 0x000fec0000004200 */
[----:B------:R-:W-:Y:S01]  /*1c870*/  F2FP.BF16.F32.PACK_AB R4, R179, R178 ;  /* 0x000000b2b304723e */ /* 0x000fe200000010ff */
[----:B------:R-:W-:Y:S01]  /*1c880*/  FADD.FTZ R178, R178, R166 ;  /* 0x000000a6b2b27221 */ /* 0x000fe20000010000 */
[----:B------:R-:W-:-:S02]  /*1c890*/  F2FP.BF16.F32.PACK_AB R6, R181, R180 ;  /* 0x000000b4b506723e */ /* 0x000fc400000010ff */
[----:B------:R-:W-:Y:S01]  /*1c8a0*/  F2FP.BF16.F32.PACK_AB R5, R183, R182 ;  /* 0x000000b6b705723e */ /* 0x000fe200000010ff */
[----:B------:R-:W-:Y:S01]  /*1c8b0*/  FADD.FTZ R182, R182, R34 ;  /* 0x00000022b6b67221 */ /* 0x000fe20000010000 */
[----:B------:R-:W-:Y:S01]  /*1c8c0*/  F2FP.BF16.F32.PACK_AB R7, R185, R184 ;  /* 0x000000b8b907723e */ /* 0x000fe200000010ff */
[----:B------:R-:W-:Y:S02]  /*1c8d0*/  FADD.FTZ R178, R179, R178 ;  /* 0x000000b2b3b27221 */ /* 0x000fe40000010000 */
[----:B------:R-:W-:Y:S02]  /*1c8e0*/  FADD.FTZ R182, R183, R182 ;  /* 0x000000b6b7b67221 */ /* 0x000fe40000010000 */
[----:B------:R-:W-:Y:S02]  /*1c8f0*/  FADD.FTZ R180, R180, R178 ;  /* 0x000000b2b4b47221 */ /* 0x000fe40000010000 */
[----:B-----5:R-:W-:Y:S01]  /*1c900*/  HMMA.16816.F32.BF16 R160, R4, R8, R160 ;  /* 0x0000000804a0723c */ /* 0x020fe200000418a0 */
[----:B------:R-:W-:Y:S01]  /*1c910*/  FADD.FTZ R184, R184, R182 ;  /* 0x000000b6b8b87221 */ /* 0x000fe20000010000 */
[----:B------:R-:W-:-:S03]  /*1c920*/  FADD.FTZ R180, R181, R180 ;  /* 0x000000b4b5b47221 */ /* 0x000fc60000010000 */
[----:B------:R-:W-:Y:S01]  /*1c930*/  FADD.FTZ R184, R185, R184 ;  /* 0x000000b8b9b87221 */ /* 0x000fe20000010000 */
[----:B------:R-:W-:Y:S01]  /*1c940*/  HMMA.16816.F32.BF16 R156, R4, R10, R156 ;  /* 0x0000000a049c723c */ /* 0x000fe2000004189c */
[----:B------:R-:W3:Y:S01]  /*1c950*/  LDSM.16.MT88.4 R8, [R230+0x13000] ;  /* 0x01300000e608783b */ /* 0x000ee20000004200 */
[----:B------:R-:W-:Y:S01]  /*1c960*/  FADD.FTZ R180, R194, R180 ;  /* 0x000000b4c2b47221 */ /* 0x000fe20000010000 */
[----:B------:R-:W-:-:S03]  /*1c970*/  FADD.FTZ R184, R187, R184 ;  /* 0x000000b8bbb87221 */ /* 0x000fc60000010000 */
[----:B--2---:R-:W-:Y:S01]  /*1c980*/  HMMA.16816.F32.BF16 R36, R4, R20, R36 ;  /* 0x000000140424723c */ /* 0x004fe20000041824 */
[----:B------:R-:W-:Y:S01]  /*1c990*/  FADD.FTZ R180, R193, R180 ;  /* 0x000000b4c1b47221 */ /* 0x000fe20000010000 */
[----:B------:R-:W-:-:S03]  /*1c9a0*/  FADD.FTZ R184, R186, R184 ;  /* 0x000000b8bab87221 */ /* 0x000fc60000010000 */
[----:B------:R-:W-:Y:S01]  /*1c9b0*/  FADD.FTZ R180, R192, R180 ;  /* 0x000000b4c0b47221 */ /* 0x000fe20000010000 */
[----:B------:R-:W-:Y:S01]  /*1c9c0*/  HMMA.16816.F32.BF16 R40, R4, R22, R40 ;  /* 0x000000160428723c */ /* 0x000fe20000041828 */
[----:B------:R-:W2:Y:S01]  /*1c9d0*/  LDSM.16.MT88.4 R20, [R228+0x13000] ;  /* 0x01300000e414783b */ /* 0x000ea20000004200 */
[----:B------:R-:W-:-:S04]  /*1c9e0*/  FADD.FTZ R184, R190, R184 ;  /* 0x000000b8beb87221 */ /* 0x000fc80000010000 */
[C---:B------:R-:W-:Y:S06]  /*1c9f0*/  HMMA.16816.F32.BF16 R44, R4.reuse, R24, R44 ;  /* 0x00000018042c723c */ /* 0x040fec000004182c */
[C---:B------:R-:W-:Y:S01]  /*1ca00*/  HMMA.16816.F32.BF16 R48, R4.reuse, R26, R48 ;  /* 0x0000001a0430723c */ /* 0x040fe20000041830 */
[----:B------:R-:W4:Y:S05]  /*1ca10*/  LDSM.16.MT88.4 R24, [R227+0x13000] ;  /* 0x01300000e318783b */ /* 0x000f2a0000004200 */
[C---:B-1----:R-:W-:Y:S06]  /*1ca20*/  HMMA.16816.F32.BF16 R52, R4.reuse, R16, R52 ;  /* 0x000000100434723c */ /* 0x042fec0000041834 */
[C---:B------:R-:W-:Y:S01]  /*1ca30*/  HMMA.16816.F32.BF16 R56, R4.reuse, R18, R56 ;  /* 0x000000120438723c */ /* 0x040fe20000041838 */
[----:B------:R-:W-:Y:S05]  /*1ca40*/  LDSM.16.MT88.4 R16, [R229+0x15000] ;  /* 0x01500000e510783b */ /* 0x000fea0000004200 */
[C---:B---3--:R-:W-:Y:S06]  /*1ca50*/  HMMA.16816.F32.BF16 R60, R4.reuse, R8, R60 ;  /* 0x00000008043c723c */ /* 0x048fec000004183c */
[C---:B------:R-:W-:Y:S01]  /*1ca60*/  HMMA.16816.F32.BF16 R64, R4.reuse, R10, R64 ;  /* 0x0000000a0440723c */ /* 0x040fe20000041840 */
[----:B------:R-:W1:Y:S05]  /*1ca70*/  LDSM.16.MT88.4 R8, [R230+0x15000] ;  /* 0x01500000e608783b */ /* 0x000e6a0000004200 */
        /* <DEDUP_REMOVED lines=8> */
[----:B------:R-:W-:Y:S05]  /*1cb00*/  LDSM.16.MT88.4 R24, [R227+0x17000] ;  /* 0x01700000e318783b */ /* 0x000fea0000004200 */
[C---:B-1----:R-:W-:Y:S06]  /*1cb10*/  HMMA.16816.F32.BF16 R92, R4.reuse, R8, R92 ;  /* 0x00000008045c723c */ /* 0x042fec000004185c */
[C---:B------:R-:W-:Y:S01]  /*1cb20*/  HMMA.16816.F32.BF16 R96, R4.reuse, R10, R96 ;  /* 0x0000000a0460723c */ /* 0x040fe20000041860 */
[----:B------:R-:W1:Y:S05]  /*1cb30*/  LDSM.16.MT88.4 R8, [R230+0x17000] ;  /* 0x01700000e608783b */ /* 0x000e6a0000004200 */
[C---:B------:R-:W-:Y:S06]  /*1cb40*/  HMMA.16816.F32.BF16 R100, R4.reuse, R16, R100 ;  /* 0x000000100464723c */ /* 0x040fec0000041864 */
[C---:B------:R-:W-:Y:S01]  /*1cb50*/  HMMA.16816.F32.BF16 R104, R4.reuse, R18, R104 ;  /* 0x000000120468723c */ /* 0x040fe20000041868 */
[----:B------:R-:W4:Y:S05]  /*1cb60*/  LDSM.16.MT88.4 R16, [R229+0x17000] ;  /* 0x01700000e510783b */ /* 0x000f2a0000004200 */
[C---:B---3--:R-:W-:Y:S06]  /*1cb70*/  HMMA.16816.F32.BF16 R108, R4.reuse, R12, R108 ;  /* 0x0000000c046c723c */ /* 0x048fec000004186c */
[C---:B------:R-:W-:Y:S01]  /*1cb80*/  HMMA.16816.F32.BF16 R112, R4.reuse, R14, R112 ;  /* 0x0000000e0470723c */ /* 0x040fe20000041870 */
[----:B------:R-:W3:Y:S05]  /*1cb90*/  LDSM.16.MT88.4 R12, [R228+0x17000] ;  /* 0x01700000e40c783b */ /* 0x000eea0000004200 */
[C---:B--2---:R-:W-:Y:S06]  /*1cba0*/  HMMA.16816.F32.BF16 R116, R4.reuse, R20, R116 ;  /* 0x000000140474723c */ /* 0x044fec0000041874 */
[C---:B------:R-:W-:Y:S01]  /*1cbb0*/  HMMA.16816.F32.BF16 R120, R4.reuse, R22, R120 ;  /* 0x000000160478723c */ /* 0x040fe20000041878 */
[----:B------:R-:W-:Y:S05]  /*1cbc0*/  LDSM.16.MT88.4 R20, [R229+0x11800] ;  /* 0x01180000e514783b */ /* 0x000fea0000004200 */
[C---:B-1----:R-:W-:Y:S06]  /*1cbd0*/  HMMA.16816.F32.BF16 R124, R4.reuse, R8, R124 ;  /* 0x00000008047c723c */ /* 0x042fec000004187c */
[C---:B------:R-:W-:Y:S01]  /*1cbe0*/  HMMA.16816.F32.BF16 R128, R4.reuse, R10, R128 ;  /* 0x0000000a0480723c */ /* 0x040fe20000041880 */
[----:B------:R-:W1:Y:S05]  /*1cbf0*/  LDSM.16.MT88.4 R8, [R230+0x11800] ;  /* 0x01180000e608783b */ /* 0x000e6a0000004200 */
[C---:B----4-:R-:W-:Y:S06]  /*1cc00*/  HMMA.16816.F32.BF16 R132, R4.reuse, R16, R132 ;  /* 0x000000100484723c */ /* 0x050fec0000041884 */
[C---:B------:R-:W-:Y:S01]  /*1cc10*/  HMMA.16816.F32.BF16 R152, R4.reuse, R18, R152 ;  /* 0x000000120498723c */ /* 0x040fe20000041898 */
[----:B------:R-:W2:Y:S05]  /*1cc20*/  LDSM.16.MT88.4 R16, [R228+0x11800] ;  /* 0x01180000e410783b */ /* 0x000eaa0000004200 */
[C---:B---3--:R-:W-:Y:S06]  /*1cc30*/  HMMA.16816.F32.BF16 R136, R4.reuse, R12, R136 ;  /* 0x0000000c0488723c */ /* 0x048fec0000041888 */
[C---:B------:R-:W-:Y:S01]  /*1cc40*/  HMMA.16816.F32.BF16 R148, R4.reuse, R14, R148 ;  /* 0x0000000e0494723c */ /* 0x040fe20000041894 */
[----:B------:R-:W3:Y:S05]  /*1cc50*/  LDSM.16.MT88.4 R12, [R227+0x11800] ;  /* 0x01180000e30c783b */ /* 0x000eea0000004200 */
[C---:B------:R-:W-:Y:S06]  /*1cc60*/  HMMA.16816.F32.BF16 R140, R4.reuse, R24, R140 ;  /* 0x00000018048c723c */ /* 0x040fec000004188c */
[----:B------:R-:W-:Y:S01]  /*1cc70*/  HMMA.16816.F32.BF16 R144, R4, R26, R144 ;  /* 0x0000001a0490723c */ /* 0x000fe20000041890 */
[----:B------:R-:W-:Y:S06]  /*1cc80*/  LDSM.16.MT88.4 R24, [R230+0x13800] ;  /* 0x01380000e618783b */ /* 0x000fec0000004200 */
[----:B------:R-:W-:-:S02]  /*1cc90*/  F2FP.BF16.F32.PACK_AB R4, R193, R194 ;  /* 0x000000c2c104723e */ /* 0x000fc400000010ff */
[C---:B------:R-:W-:Y:S01]  /*1cca0*/  F2FP.BF16.F32.PACK_AB R6, R249.reuse, R192 ;  /* 0x000000c0f906723e */ /* 0x040fe200000010ff */
[----:B------:R-:W-:Y:S01]  /*1ccb0*/  FADD.FTZ R249, R249, R180 ;  /* 0x000000b4f9f97221 */ /* 0x000fe20000010000 */
[----:B------:R-:W-:Y:S02]  /*1ccc0*/  F2FP.BF16.F32.PACK_AB R5, R186, R187 ;  /* 0x000000bbba05723e */ /* 0x000fe400000010ff */
[C---:B------:R-:W-:Y:S01]  /*1ccd0*/  F2FP.BF16.F32.PACK_AB R7, R248.reuse, R190 ;  /* 0x000000bef807723e */ /* 0x040fe200000010ff */
[----:B------:R-:W-:-:S06]  /*1cce0*/  FADD.FTZ R248, R248, R184 ;  /* 0x000000b8f8f87221 */ /* 0x000fcc0000010000 */
[C---:B-1----:R-:W-:Y:S06]  /*1ccf0*/  HMMA.16816.F32.BF16 R160, R4.reuse, R8, R160 ;  /* 0x0000000804a0723c */ /* 0x042fec00000418a0 */
[C---:B------:R-:W-:Y:S01]  /*1cd00*/  HMMA.16816.F32.BF16 R156, R4.reuse, R10, R156 ;  /* 0x0000000a049c723c */ /* 0x040fe2000004189c */
[----:B------:R-:W1:Y:S05]  /*1cd10*/  LDSM.16.MT88.4 R8, [R229+0x13800] ;  /* 0x01380000e508783b */ /* 0x000e6a0000004200 */
[C---:B------:R-:W-:Y:S06]  /*1cd20*/  HMMA.16816.F32.BF16 R36, R4.reuse, R20, R36 ;  /* 0x000000140424723c */ /* 0x040fec0000041824 */
[C---:B------:R-:W-:Y:S01]  /*1cd30*/  HMMA.16816.F32.BF16 R40, R4.reuse, R22, R40 ;  /* 0x000000160428723c */ /* 0x040fe20000041828 */
[----:B------:R-:W4:Y:S05]  /*1cd40*/  LDSM.16.MT88.4 R20, [R228+0x13800] ;  /* 0x01380000e414783b */ /* 0x000f2a0000004200 */
[C---:B--2---:R-:W-:Y:S06]  /*1cd50*/  HMMA.16816.F32.BF16 R44, R4.reuse, R16, R44 ;  /* 0x00000010042c723c */ /* 0x044fec000004182c */
[C---:B------:R-:W-:Y:S01]  /*1cd60*/  HMMA.16816.F32.BF16 R48, R4.reuse, R18, R48 ;  /* 0x000000120430723c */ /* 0x040fe20000041830 */
[----:B------:R-:W2:Y:S05]  /*1cd70*/  LDSM.16.MT88.4 R16, [R227+0x13800] ;  /* 0x01380000e310783b */ /* 0x000eaa0000004200 */
[C---:B---3--:R-:W-:Y:S06]  /*1cd80*/  HMMA.16816.F32.BF16 R52, R4.reuse, R12, R52 ;  /* 0x0000000c0434723c */ /* 0x048fec0000041834 */
[C---:B------:R-:W-:Y:S01]  /*1cd90*/  HMMA.16816.F32.BF16 R56, R4.reuse, R14, R56 ;  /* 0x0000000e0438723c */ /* 0x040fe20000041838 */
[----:B------:R-:W3:Y:S05]  /*1cda0*/  LDSM.16.MT88.4 R12, [R230+0x15800] ;  /* 0x01580000e60c783b */ /* 0x000eea0000004200 */
[C---:B-1----:R-:W-:Y:S06]  /*1cdb0*/  HMMA.16816.F32.BF16 R68, R4.reuse, R8, R68 ;  /* 0x000000080444723c */ /* 0x042fec0000041844 */
[C---:B------:R-:W-:Y:S01]  /*1cdc0*/  HMMA.16816.F32.BF16 R72, R4.reuse, R10, R72 ;  /* 0x0000000a0448723c */ /* 0x040fe20000041848 */
[----:B------:R-:W1:Y:S05]  /*1cdd0*/  LDSM.16.MT88.4 R8, [R228+0x15800] ;  /* 0x01580000e408783b */ /* 0x000e6a0000004200 */
[C---:B------:R-:W-:Y:S06]  /*1cde0*/  HMMA.16816.F32.BF16 R60, R4.reuse, R24, R60 ;  /* 0x00000018043c723c */ /* 0x040fec000004183c */
[C---:B------:R-:W-:Y:S01]  /*1cdf0*/  HMMA.16816.F32.BF16 R64, R4.reuse, R26, R64 ;  /* 0x0000001a0440723c */ /* 0x040fe20000041840 */
[----:B------:R-:W5:Y:S05]  /*1ce00*/  LDSM.16.MT88.4 R24, [R227+0x15800] ;  /* 0x01580000e318783b */ /* 0x000f6a0000004200 */
[C---:B----4-:R-:W-:Y:S06]  /*1ce10*/  HMMA.16816.F32.BF16 R76, R4.reuse, R20, R76 ;  /* 0x00000014044c723c */ /* 0x050fec000004184c */
        /* <DEDUP_REMOVED lines=12> */
[C---:B------:R-:W-:Y:S06]  /*1cee0*/  HMMA.16816.F32.BF16 R104, R4.reuse, R30, R104 ;  /* 0x0000001e0468723c */ /* 0x040fec0000041868 */
[C---:B-----5:R-:W-:Y:S06]  /*1cef0*/  HMMA.16816.F32.BF16 R116, R4.reuse, R24, R116 ;  /* 0x000000180474723c */ /* 0x060fec0000041874 */
[C---:B------:R-:W-:Y:S06]  /*1cf00*/  HMMA.16816.F32.BF16 R120, R4.reuse, R26, R120 ;  /* 0x0000001a0478723c */ /* 0x040fec0000041878 */
[C---:B----4-:R-:W-:Y:S06]  /*1cf10*/  HMMA.16816.F32.BF16 R124, R4.reuse, R20, R124 ;  /* 0x00000014047c723c */ /* 0x050fec000004187c */
[C---:B------:R-:W-:Y:S06]  /*1cf20*/  HMMA.16816.F32.BF16 R128, R4.reuse, R22, R128 ;  /* 0x000000160480723c */ /* 0x040fec0000041880 */
[C---:B--2---:R-:W-:Y:S06]  /*1cf30*/  HMMA.16816.F32.BF16 R132, R4.reuse, R16, R132 ;  /* 0x000000100484723c */ /* 0x044fec0000041884 */
[C---:B------:R-:W-:Y:S06]  /*1cf40*/  HMMA.16816.F32.BF16 R152, R4.reuse, R18, R152 ;  /* 0x000000120498723c */ /* 0x040fec0000041898 */
[C---:B---3--:R-:W-:Y:S06]  /*1cf50*/  HMMA.16816.F32.BF16 R136, R4.reuse, R12, R136 ;  /* 0x0000000c0488723c */ /* 0x048fec0000041888 */
[C---:B------:R-:W-:Y:S06]  /*1cf60*/  HMMA.16816.F32.BF16 R148, R4.reuse, R14, R148 ;  /* 0x0000000e0494723c */ /* 0x040fec0000041894 */
[C---:B-1----:R-:W-:Y:S06]  /*1cf70*/  HMMA.16816.F32.BF16 R140, R4.reuse, R8, R140 ;  /* 0x00000008048c723c */ /* 0x042fec000004188c */
[----:B------:R-:W-:Y:S01]  /*1cf80*/  HMMA.16816.F32.BF16 R144, R4, R10, R144 ;  /* 0x0000000a0490723c */ /* 0x000fe20000041890 */
[----:B------:R-:W-:-:S08]  /*1cf90*/  NOP ;  /* 0x0000000000007918 */ /* 0x000fd00000000000 */
[----:B------:R-:W-:-:S15]  /*1cfa0*/  @!P5 BRA `(.L_x_1145) ;  /* 0x0000004c0080d947 */ /* 0x000fde0003800000 */
[----:B------:R-:W1:Y:S01]  /*1cfb0*/  LDC.64 R196, c[0x0][0x208] ;  /* 0x00008200ffc47b82 */ /* 0x000e620000000a00 */
[----:B------:R-:W-:-:S04]  /*1cfc0*/  DEPBAR.LE SB0, 0x0 ;  /* 0x000080000000791a */ /* 0x000fc80000000000 */
[----:B------:R-:W-:Y:S05]  /*1cfd0*/  WARPSYNC.ALL ;  /* 0x0000000000007948 */ /* 0x000fea0003800000 */
[----:B------:R-:W2:Y:S01]  /*1cfe0*/  LDC.64 R166, c[0x0][0x198] ;  /* 0x00006600ffa67b82 */ /* 0x000ea20000000a00 */
[----:B------:R-:W-:Y:S01]  /*1cff0*/  BSSY B0, `(.L_x_1146) ;  /* 0x000004e000007945 */ /* 0x000fe20003800000 */
[----:B------:R-:W-:-:S06]  /*1d000*/  IADD3 R246, R165, -0x2, RZ ;  /* 0xfffffffea5f67810 */ /* 0x000fcc0007ffe0ff */
[----:B------:R-:W-:Y:S06]  /*1d010*/  BAR.SYNC.DEFER_BLOCKING 0x0 ;  /* 0x0000000000007b1d */ /* 0x000fec0000010000 */
[----:B------:R-:W-:Y:S05]  /*1d020*/  @!P0 BRA `(.L_x_1147) ;  /* 0x0000000400148947 */ /* 0x000fea0003800000 */
[----:B-1----:R-:W-:Y:S02]  /*1d030*/  R2UR UR4, R196 ;  /* 0x00000000c40472ca */ /* 0x002fe400000e0000 */
[----:B------:R-:W-:-:S13]  /*1d040*/  R2UR UR5, R197 ;  /* 0x00000000c50572ca */ /* 0x000fda00000e0000 */
[----:B--2---:R-:W2:Y:S01]  /*1d050*/  LD.E R11, desc[UR4][R166.64+0x170] ;  /* 0x00017004a60b7980 */ /* 0x004ea2000c101900 */
[----:B------:R-:W-:Y:S01]  /*1d060*/  IMAD.SHL.U32 R4, R246, 0x40, RZ ;  /* 0x00000040f6047824 */ /* 0x000fe200078e00ff */
[----:B------:R-:W-:Y:S02]  /*1d070*/  R2UR UR10, R196 ;  /* 0x00000000c40a72ca */ /* 0x000fe400000e0000 */
[----:B------:R-:W-:Y:S02]  /*1d080*/  R2UR UR11, R197 ;  /* 0x00000000c50b72ca */ /* 0x000fe400000e0000 */
[----:B------:R-:W-:Y:S02]  /*1d090*/  IABS R5, R4 ;  /* 0x0000000400057213 */ /* 0x000fe40000000000 */
[----:B------:R-:W-:Y:S02]  /*1d0a0*/  IADD3 R12, R4, 0x40, RZ ;  /* 0x00000040040c7810 */ /* 0x000fe40007ffe0ff */
[----:B------:R-:W-:-:S02]  /*1d0b0*/  R2UR UR12, R196 ;  /* 0x00000000c40c72ca */ /* 0x000fc400000e0000 */
[----:B------:R-:W-:Y:S02]  /*1d0c0*/  IABS R7, R12 ;  /* 0x0000000c00077213 */ /* 0x000fe40000000000 */
[C---:B------:R-:W-:Y:S02]  /*1d0d0*/  R2UR UR13, R197.reuse ;  /* 0x00000000c50d72ca */ /* 0x040fe400000e0000 */
[----:B------:R-:W-:Y:S02]  /*1d0e0*/  R2UR UR8, R196 ;  /* 0x00000000c40872ca */ /* 0x000fe400000e0000 */
[----:B------:R-:W-:Y:S02]  /*1d0f0*/  R2UR UR9, R197 ;  /* 0x00000000c50972ca */ /* 0x000fe400000e0000 */
[-C--:B--2---:R-:W-:Y:S02]  /*1d100*/  IABS R8, R11.reuse ;  /* 0x0000000b00087213 */ /* 0x084fe40000000000 */
[----:B------:R-:W-:-:S02]  /*1d110*/  IABS R6, R11 ;  /* 0x0000000b00067213 */ /* 0x000fc40000000000 */
[----:B------:R-:W1:Y:S01]  /*1d120*/  I2F.RP R14, R8 ;  /* 0x00000008000e7306 */ /* 0x000e620000209400 */
[-C--:B------:R-:W-:Y:S02]  /*1d130*/  LOP3.LUT R4, R4, R11.reuse, RZ, 0x3c, !PT ;  /* 0x0000000b04047212 */ /* 0x080fe400078e3cff */
[----:B------:R-:W-:Y:S01]  /*1d140*/  IMAD.MOV R6, RZ, RZ, -R6 ;  /* 0x000000ffff067224 */ /* 0x000fe200078e0a06 */
[----:B------:R-:W-:Y:S02]  /*1d150*/  LOP3.LUT R12, R12, R11, RZ, 0x3c, !PT ;  /* 0x0000000b0c0c7212 */ /* 0x000fe400078e3cff */
[----:B------:R-:W-:Y:S02]  /*1d160*/  ISETP.GE.AND P1, PT, R4, RZ, PT ;  /* 0x000000ff0400720c */ /* 0x000fe40003f26270 */
[----:B------:R-:W-:Y:S01]  /*1d170*/  ISETP.GE.AND P3, PT, R12, RZ, PT ;  /* 0x000000ff0c00720c */ /* 0x000fe20003f66270 */
        /* <DEDUP_REMOVED lines=13> */
[----:B------:R-:W-:Y:S02]  /*1d250*/  @!P2 IMAD.IADD R5, R5, 0x1, -R8 ;  /* 0x000000010505a824 */ /* 0x000fe400078e0a08 */
[----:B------:R-:W-:Y:S01]  /*1d260*/  @!P2 VIADD R9, R9, 0x1 ;  /* 0x000000010909a836 */ /* 0x000fe20000000000 */
[----:B------:R-:W-:Y:S02]  /*1d270*/  ISETP.NE.AND P2, PT, R11, RZ, PT ;  /* 0x000000ff0b00720c */ /* 0x000fe40003f45270 */
[-C--:B------:R-:W-:Y:S01]  /*1d280*/  ISETP.GE.U32.AND P5, PT, R5, R8.reuse, PT ;  /* 0x000000080500720c */ /* 0x080fe20003fa6070 */
[----:B------:R-:W-:Y:S01]  /*1d290*/  @!P4 VIADD R10, R10, 0x1 ;  /* 0x000000010a0ac836 */ /* 0x000fe20000000000 */
[----:B------:R-:W-:-:S04]  /*1d2a0*/  @!P4 IADD3 R6, R6, -R8, RZ ;  /* 0x800000080606c210 */ /* 0x000fc80007ffe0ff */
[----:B------:R-:W-:Y:S02]  /*1d2b0*/  ISETP.GE.U32.AND P6, PT, R6, R8, PT ;  /* 0x000000080600720c */ /* 0x000fe40003fc6070 */
[----:B------:R-:W-:-:S05]  /*1d2c0*/  LOP3.LUT R6, RZ, R11, RZ, 0x33, !PT ;  /* 0x0000000bff067212 */ /* 0x000fca00078e33ff */
[----:B------:R-:W-:-:S04]  /*1d2d0*/  @P5 VIADD R9, R9, 0x1 ;  /* 0x0000000109095836 */ /* 0x000fc80000000000 */
[----:B------:R-:W-:Y:S02]  /*1d2e0*/  IMAD.MOV.U32 R7, RZ, RZ, R9 ;  /* 0x000000ffff077224 */ /* 0x000fe400078e0009 */
[----:B------:R-:W-:Y:S01]  /*1d2f0*/  @P6 IADD3 R10, R10, 0x1, RZ ;  /* 0x000000010a0a6810 */ /* 0x000fe20007ffe0ff */
[----:B------:R-:W2:Y:S01]  /*1d300*/  LD.E.64 R8, desc[UR4][R166.64+0x40] ;  /* 0x00004004a6087980 */ /* 0x000ea2000c101b00 */
[----:B------:R-:W-:Y:S02]  /*1d310*/  @!P1 IMAD.MOV R7, RZ, RZ, -R7 ;  /* 0x000000ffff079224 */ /* 0x000fe400078e0a07 */
[----:B------:R-:W-:-:S03]  /*1d320*/  @!P3 IADD3 R10, -R10, RZ, RZ ;  /* 0x000000ff0a0ab210 */ /* 0x000fc60007ffe1ff */
[C---:B------:R-:W-:Y:S02]  /*1d330*/  SEL R7, R6.reuse, R7, !P2 ;  /* 0x0000000706077207 */ /* 0x040fe40005000000 */
[----:B------:R-:W-:-:S03]  /*1d340*/  SEL R6, R6, R10, !P2 ;  /* 0x0000000a06067207 */ /* 0x000fc60005000000 */
[----:B------:R-:W-:-:S04]  /*1d350*/  IMAD.WIDE R4, R7, 0x4, R244 ;  /* 0x0000000407047825 */ /* 0x000fc800078e02f4 */
[C---:B------:R-:W-:Y:S02]  /*1d360*/  IMAD.WIDE R12, R6.reuse, 0x4, R244 ;  /* 0x00000004060c7825 */ /* 0x040fe400078e02f4 */
[----:B------:R-:W3:Y:S04]  /*1d370*/  LD.E R4, desc[UR10][R4.64] ;  /* 0x0000000a04047980 */ /* 0x000ee8000c101900 */
[----:B------:R-:W3:Y:S04]  /*1d380*/  LD.E R5, desc[UR12][R12.64] ;  /* 0x0000000c0c057980 */ /* 0x000ee8000c101900 */
[----:B------:R-:W4:Y:S01]  /*1d390*/  LD.E.64 R12, desc[UR8][R166.64+0x28] ;  /* 0x00002808a60c7980 */ /* 0x000f22000c101b00 */
[----:B------:R-:W-:-:S04]  /*1d3a0*/  IMAD.IADD R6, R6, 0x1, -R7 ;  /* 0x0000000106067824 */ /* 0x000fc800078e0a07 */
        /* <DEDUP_REMOVED lines=8> */
[----:B----4-:R-:W-:-:S04]  /*1d430*/  IMAD R5, R13, R4, RZ ;  /* 0x000000040d057224 */ /* 0x010fc800078e02ff */
[----:B------:R-:W-:Y:S02]  /*1d440*/  IMAD R5, R12, R7, R5 ;  /* 0x000000070c057224 */ /* 0x000fe400078e0205 */
[----:B------:R-:W-:-:S04]  /*1d450*/  IMAD.WIDE.U32 R6, R4, R12, R10 ;  /* 0x0000000c04067225 */ /* 0x000fc800078e000a */
[----:B------:R-:W-:Y:S01]  /*1d460*/  IMAD.IADD R5, R7, 0x1, R5 ;  /* 0x0000000107057824 */ /* 0x000fe200078e0205 */
[----:B------:R-:W-:Y:S05]  /*1d470*/  BRA `(.L_x_1148) ;  /* 0x0000000000147947 */ /* 0x000fea0003800000 */
.L_x_1147:
[----:B-1----:R-:W-:Y:S02]  /*1d480*/  R2UR UR4, R196 ;  /* 0x00000000c40472ca */ /* 0x002fe400000e0000 */
[----:B------:R-:W-:-:S13]  /*1d490*/  R2UR UR5, R197 ;  /* 0x00000000c50572ca */ /* 0x000fda00000e0000 */
[----:B--2---:R-:W2:Y:S02]  /*1d4a0*/  LD.E R6, desc[UR4][R166.64+0x40] ;  /* 0x00004004a6067980 */ /* 0x004ea4000c101900 */
[----:B--2---:R-:W-:-:S05]  /*1d4b0*/  IMAD.U32 R6, R6, -0x40, RZ ;  /* 0xffffffc006067824 */ /* 0x004fca00078e00ff */
[----:B------:R-:W-:Y:S02]  /*1d4c0*/  SHF.R.S32.HI R5, RZ, 0x1f, R6 ;  /* 0x0000001fff057819 */ /* 0x000fe40000011406 */
.L_x_1148:
[----:B------:R-:W-:Y:S05]  /*1d4d0*/  BSYNC B0 ;  /* 0x0000000000007941 */ /* 0x000fea0003800000 */
.L_x_1146:
[C---:B------:R-:W-:Y:S01]  /*1d4e0*/  LOP3.LUT P3, RZ, R247.reuse, 0x1, RZ, 0xc0, !PT ;  /* 0x00000001f7ff7812 */ /* 0x040fe2000786c0ff */
[----:B------:R-:W-:Y:S01]  /*1d4f0*/  BSSY B1, `(.L_x_1149) ;  /* 0x000029f000017945 */ /* 0x000fe20003800000 */
[C---:B------:R-:W-:Y:S02]  /*1d500*/  LOP3.LUT P6, RZ, R247.reuse, 0x2, RZ, 0xc0, !PT ;  /* 0x00000002f7ff7812 */ /* 0x040fe400078cc0ff */
[C---:B------:R-:W-:Y:S02]  /*1d510*/  LOP3.LUT P5, RZ, R247.reuse, 0x4, RZ, 0xc0, !PT ;  /* 0x00000004f7ff7812 */ /* 0x040fe400078ac0ff */
[C---:B------:R-:W-:Y:S02]  /*1d520*/  LEA R198, P2, R6.reuse, R189, 0x1 ;  /* 0x000000bd06c67211 */ /* 0x040fe400078408ff */
[----:B------:R-:W-:Y:S02]  /*1d530*/  IADD3 R4, P1, R6, R231, RZ ;  /* 0x000000e706047210 */ /* 0x000fe40007f3e0ff */
[----:B------:R-:W-:-:S02]  /*1d540*/  LOP3.LUT P4, RZ, R247, 0x8, RZ, 0xc0, !PT ;  /* 0x00000008f7ff7812 */ /* 0x000fc4000788c0ff */
[-C--:B------:R-:W-:Y:S01]  /*1d550*/  LEA.HI.X R199, R6, R188.reuse, R5, 0x1, P2 ;  /* 0x000000bc06c77211 */ /* 0x080fe200010f0c05 */
[----:B------:R-:W-:Y:S01]  /*1d560*/  IMAD.X R5, R5, 0x1, R232, P1 ;  /* 0x0000000105057824 */ /* 0x000fe200008e06e8 */
[CC--:B------:R-:W-:Y:S02]  /*1d570*/  @P3 LEA R14, P2, R4.reuse, R189.reuse, 0x1 ;  /* 0x000000bd040e3211 */ /* 0x0c0fe400078408ff */
[CC--:B------:R-:W-:Y:S02]  /*1d580*/  @P6 LEA R12, P1, R4.reuse, R189.reuse, 0x1 ;  /* 0x000000bd040c6211 */ /* 0x0c0fe400078208ff */
[CCC-:B------:R-:W-:Y:S02]  /*1d590*/  @P3 LEA.HI.X R15, R4.reuse, R188.reuse, R5.reuse, 0x1, P2 ;  /* 0x000000bc040f3211 */ /* 0x1c0fe400010f0c05 */
[C---:B------:R-:W-:Y:S02]  /*1d5a0*/  @P5 LEA R10, P2, R4.reuse, R189, 0x1 ;  /* 0x000000bd040a5211 */ /* 0x040fe400078408ff */
[----:B------:R-:W-:-:S02]  /*1d5b0*/  @P6 LEA.HI.X R13, R4, R188, R5, 0x1, P1 ;  /* 0x000000bc040d6211 */ /* 0x000fc400008f0c05 */
[CCC-:B------:R-:W-:Y:S02]  /*1d5c0*/  @P5 LEA.HI.X R11, R4.reuse, R188.reuse, R5.reuse, 0x1, P2 ;  /* 0x000000bc040b5211 */ /* 0x1c0fe400010f0c05 */
[C---:B------:R-:W-:Y:S02]  /*1d5d0*/  @P4 LEA R8, P1, R4.reuse, R189, 0x1 ;  /* 0x000000bd04084211 */ /* 0x040fe400078208ff */
[C---:B------:R-:W-:Y:S02]  /*1d5e0*/  IADD3 R6, P2, R4.reuse, R231, RZ ;  /* 0x000000e704067210 */ /* 0x040fe40007f5e0ff */
[----:B------:R-:W-:Y:S02]  /*1d5f0*/  @P4 LEA.HI.X R9, R4, R188, R5, 0x1, P1 ;  /* 0x000000bc04094211 */ /* 0x000fe400008f0c05 */
[CC--:B------:R-:W-:Y:S01]  /*1d600*/  @P6 LEA R20, P1, R6.reuse, R189.reuse, 0x1 ;  /* 0x000000bd06146211 */ /* 0x0c0fe200078208ff */
[----:B------:R-:W-:Y:S01]  /*1d610*/  IMAD.X R5, R5, 0x1, R232, P2 ;  /* 0x0000000105057824 */ /* 0x000fe200010e06e8 */
[----:B------:R-:W-:-:S02]  /*1d620*/  @P3 LEA R22, P2, R6, R189, 0x1 ;  /* 0x000000bd06163211 */ /* 0x000fc400078408ff */
[----:B------:R-:W-:Y:S02]  /*1d630*/  @P3 R2UR UR10, R196 ;  /* 0x00000000c40a32ca */ /* 0x000fe400000e0000 */
[CCC-:B------:R-:W-:Y:S02]  /*1d640*/  @P3 LEA.HI.X R23, R6.reuse, R188.reuse, R5.reuse, 0x1, P2 ;  /* 0x000000bc06173211 */ /* 0x1c0fe400010f0c05 */
[CC--:B------:R-:W-:Y:S02]  /*1d650*/  @P5 LEA R18, P2, R6.reuse, R189.reuse, 0x1 ;  /* 0x000000bd06125211 */ /* 0x0c0fe400078408ff */
[CCC-:B------:R-:W-:Y:S02]  /*1d660*/  @P6 LEA.HI.X R21, R6.reuse, R188.reuse, R5.reuse, 0x1, P1 ;  /* 0x000000bc06156211 */ /* 0x1c0fe400008f0c05 */
[C---:B------:R-:W-:Y:S02]  /*1d670*/  @P5 LEA.HI.X R19, R6.reuse, R188, R5, 0x1, P2 ;  /* 0x000000bc06135211 */ /* 0x040fe400010f0c05 */
[----:B------:R-:W-:-:S02]  /*1d680*/  @P4 LEA R16, P1, R6, R189, 0x1 ;  /* 0x000000bd06104211 */ /* 0x000fc400078208ff */
[C---:B------:R-:W-:Y:S02]  /*1d690*/  IADD3 R4, P2, R6.reuse, R231, RZ ;  /* 0x000000e706047210 */ /* 0x040fe40007f5e0ff */
[----:B------:R-:W-:Y:S02]  /*1d6a0*/  @P4 LEA.HI.X R17, R6, R188, R5, 0x1, P1 ;  /* 0x000000bc06114211 */ /* 0x000fe400008f0c05 */
[----:B------:R-:W-:Y:S01]  /*1d6b0*/  @P3 R2UR UR11, R197 ;  /* 0x00000000c50b32ca */ /* 0x000fe200000e0000 */
[----:B------:R-:W-:Y:S01]  /*1d6c0*/  IMAD.X R5, R5, 0x1, R232, P2 ;  /* 0x0000000105057824 */ /* 0x000fe200010e06e8 */
[CC--:B------:R-:W-:Y:S02]  /*1d6d0*/  @P3 LEA R26, P2, R4.reuse, R189.reuse, 0x1 ;  /* 0x000000bd041a3211 */ /* 0x0c0fe400078408ff */
[----:B------:R-:W-:Y:S02]  /*1d6e0*/  @P6 LEA R24, P1, R4, R189, 0x1 ;  /* 0x000000bd04186211 */ /* 0x000fe400078208ff */
[----:B------:R-:W-:-:S02]  /*1d6f0*/  @P6 R2UR UR8, R196 ;  /* 0x00000000c40862ca */ /* 0x000fc400000e0000 */
[----:B------:R-:W-:Y:S02]  /*1d700*/  @P6 R2UR UR9, R197 ;  /* 0x00000000c50962ca */ /* 0x000fe400000e0000 */
[CCC-:B------:R-:W-:Y:S02]  /*1d710*/  @P3 LEA.HI.X R27, R4.reuse, R188.reuse, R5.reuse, 0x1, P2 ;  /* 0x000000bc041b3211 */ /* 0x1c0fe400010f0c05 */
[C---:B------:R-:W-:Y:S01]  /*1d720*/  @P6 LEA.HI.X R25, R4.reuse, R188, R5, 0x1, P1 ;  /* 0x000000bc04196211 */ /* 0x040fe200008f0c05 */
[----:B------:R-:W-:Y:S01]  /*1d730*/  @!PT LDS RZ, [RZ] ;  /* 0x00000000fffff984 */ /* 0x000fe20000000800 */
[----:B------:R-:W-:Y:S01]  /*1d740*/  @!PT LDS RZ, [RZ] ;  /* 0x00000000fffff984 */ /* 0x000fe20000000800 */
[----:B------:R-:W-:Y:S01]  /*1d750*/  @!PT LDS RZ, [RZ] ;  /* 0x00000000fffff984 */ /* 0x000fe20000000800 */
[----:B------:R-:W-:Y:S01]  /*1d760*/  @P3 LDGSTS.E.BYPASS.LTC128B.128 [R243+0x10000], desc[UR10][R198.64] ;  /* 0x10000000c6f33fae */ /* 0x000fe2000b901d4a */
[CC--:B------:R-:W-:Y:S02]  /*1d770*/  @P5 LEA R6, P2, R4.reuse, R189.reuse, 0x1 ;  /* 0x000000bd04065211 */ /* 0x0c0fe400078408ff */
[----:B------:R-:W-:Y:S01]  /*1d780*/  @P4 LEA R28, P1, R4, R189, 0x1 ;  /* 0x000000bd041c4211 */ /* 0x000fe200078208ff */
[----:B------:R-:W-:Y:S01]  /*1d790*/  @!P3 STS.128 [R243+0x10000], RZ ;  /* 0x010000fff300b388 */ /* 0x000fe20000000c00 */
[----:B------:R-:W-:-:S02]  /*1d7a0*/  @P5 R2UR UR4, R196 ;  /* 0x00000000c40452ca */ /* 0x000fc400000e0000 */
[C---:B------:R-:W-:Y:S02]  /*1d7b0*/  @P5 R2UR UR5, R197.reuse ;  /* 0x00000000c50552ca */ /* 0x040fe400000e0000 */
[CCC-:B------:R-:W-:Y:S02]  /*1d7c0*/  @P5 LEA.HI.X R7, R4.reuse, R188.reuse, R5.reuse, 0x1, P2 ;  /* 0x000000bc04075211 */ /* 0x1c0fe400010f0c05 */
[----:B------:R-:W-:Y:S01]  /*1d7d0*/  @P4 LEA.HI.X R29, R4, R188, R5, 0x1, P1 ;  /* 0x000000bc041d4211 */ /* 0x000fe200008f0c05 */
[----:B------:R-:W-:Y:S01]  /*1d7e0*/  @P6 IMAD.MOV.U32 R4, RZ, RZ, R198 ;  /* 0x000000ffff046224 */ /* 0x000fe200078e00c6 */
[C---:B------:R-:W-:Y:S01]  /*1d7f0*/  @P4 R2UR UR12, R196.reuse ;  /* 0x00000000c40c42ca */ /* 0x040fe200000e0000 */
[----:B------:R-:W-:Y:S01]  /*1d800*/  @P6 IMAD.MOV.U32 R5, RZ, RZ, R199 ;  /* 0x000000ffff056224 */ /* 0x000fe200078e00c7 */
[----:B------:R-:W-:Y:S02]  /*1d810*/  @P4 R2UR UR13, R197 ;  /* 0x00000000c50d42ca */ /* 0x000fe400000e0000 */
[----:B------:R-:W-:-:S02]  /*1d820*/  @P4 R2UR UR14, R196 ;  /* 0x00000000c40e42ca */ /* 0x000fc400000e0000 */
[----:B------:R-:W-:Y:S01]  /*1d830*/  @!PT LDS RZ, [RZ] ;  /* 0x00000000fffff984 */ /* 0x000fe20000000800 */
[----:B------:R-:W-:Y:S01]  /*1d840*/  @!PT LDS RZ, [RZ] ;  /* 0x00000000fffff984 */ /* 0x000fe20000000800 */
[----:B------:R-:W-:Y:S01]  /*1d850*/  @!PT LDS RZ, [RZ] ;  /* 0x00000000fffff984 */ /* 0x000fe20000000800 */
[----:B------:R1:W-:Y:S01]  /*1d860*/  @P6 LDGSTS.E.BYPASS.LTC128B.128 [R243+0x12000], desc[UR8][R4.64+0x80] ;  /* 0x1200008004f36fae */ /* 0x0003e2000b901d48 */
[----:B------:R-:W-:-:S03]  /*1d870*/  @P4 R2UR UR15, R197 ;  /* 0x00000000c50f42ca */ /* 0x000fc600000e0000 */
[----:B------:R-:W-:Y:S01]  /*1d880*/  @!P6 STS.128 [R243+0x12000], RZ ;  /* 0x012000fff300e388 */ /* 0x000fe20000000c00 */
[----:B-1----:R-:W-:Y:S02]  /*1d890*/  @P5 IMAD.MOV.U32 R4, RZ, RZ, R198 ;  /* 0x000000ffff045224 */ /* 0x002fe400078e00c6 */
[----:B------:R-:W-:-:S05]  /*1d8a0*/  @P5 IMAD.MOV.U32 R5, RZ, RZ, R199 ;  /* 0x000000ffff055224 */ /* 0x000fca00078e00c7 */
[----:B------:R-:W-:Y:S01]  /*1d8b0*/  @!PT LDS RZ, [RZ] ;  /* 0x00000000fffff984 */ /* 0x000fe20000000800 */
[----:B------:R-:W-:Y:S01]  /*1d8c0*/  @!PT LDS RZ, [RZ] ;  /* 0x00000000fffff984 */ /* 0x000fe20000000800 */
[----:B------:R-:W-:Y:S01]  /*1d8d0*/  @!PT LDS RZ, [RZ] ;  /* 0x00000000fffff984 */ /* 0x000fe20000000800 */
[----:B------:R1:W-:Y:S04]  /*1d8e0*/  @P5 LDGSTS.E.BYPASS.LTC128B.128 [R243+0x14000], desc[UR4][R4.64+0x100] ;  /* 0x1400010004f35fae */ /* 0x0003e8000b901d44 */
[----:B------:R-:W-:Y:S01]  /*1d8f0*/  @!P5 STS.128 [R243+0x14000], RZ ;  /* 0x014000fff300d388 */ /* 0x000fe20000000c00 */
[----:B-1----:R-:W-:Y:S02]  /*1d900*/  @P4 IMAD.MOV.U32 R4, RZ, RZ, R198 ;  /* 0x000000ffff044224 */ /* 0x002fe400078e00c6 */
[----:B------:R-:W-:-:S05]  /*1d910*/  @P4 IMAD.MOV.U32 R5, RZ, RZ, R199 ;  /* 0x000000ffff054224 */ /* 0x000fca00078e00c7 */
[----:B------:R-:W-:Y:S01]  /*1d920*/  @!PT LDS RZ, [RZ] ;  /* 0x00000000fffff984 */ /* 0x000fe20000000800 */
[----:B------:R-:W-:Y:S01]  /*1d930*/  @!PT LDS RZ, [RZ] ;  /* 0x00000000fffff984 */ /* 0x000fe20000000800 */
[----:B------:R-:W-:Y:S01]  /*1d940*/  @!PT LDS RZ, [RZ] ;  /* 0x00000000fffff984 */ /* 0x000fe20000000800 */
[----:B------:R-:W-:Y:S04]  /*1d950*/  @P4 LDGSTS.E.BYPASS.LTC128B.128 [R243+0x16000], desc[UR12][R4.64+0x180] ;  /* 0x1600018004f34fae */ /* 0x000fe8000b901d4c */
[----:B------:R-:W-:Y:S04]  /*1d960*/  @!P4 STS.128 [R243+0x16000], RZ ;  /* 0x016000fff300c388 */ /* 0x000fe80000000c00 */
        /* <DEDUP_REMOVED lines=18> */
[----:B------:R-:W-:Y:S01]  /*1da90*/  @P4 LDGSTS.E.BYPASS.LTC128B.128 [R243+0x16800], desc[UR12][R8.64+0x180] ;  /* 0x1680018008f34fae */ /* 0x000fe2000b901d4c */
[----:B------:R-:W-:-:S02]  /*1daa0*/  @P3 R2UR UR12, R196 ;  /* 0x00000000c40c32ca */ /* 0x000fc400000e0000 */
[C---:B------:R-:W-:Y:S01]  /*1dab0*/  @P3 R2UR UR13, R197.reuse ;  /* 0x00000000c50d32ca */ /* 0x040fe200000e0000 */
[----:B------:R-:W-:Y:S04]  /*1dac0*/  @!P4 STS.128 [R243+0x16800], RZ ;  /* 0x016800fff300c388 */ /* 0x000fe80000000c00 */
[----:B------:R-:W-:Y:S01]  /*1dad0*/  @!PT LDS RZ, [RZ] ;  /* 0x00000000fffff984 */ /* 0x000fe20000000800 */
[----:B------:R-:W-:Y:S01]  /*1dae0*/  @!PT LDS RZ, [RZ] ;  /* 0x00000000fffff984 */ /* 0x000fe20000000800 */
[----:B------:R-:W-:Y:S01]  /*1daf0*/  @!PT LDS RZ, [RZ] ;  /* 0x00000000fffff984 */ /* 0x000fe20000000800 */
[----:B------:R-:W-:Y:S01]  /*1db00*/  @P3 LDGSTS.E.BYPASS.LTC128B.128 [R243+0x11000], desc[UR10][R22.64] ;  /* 0x1100000016f33fae */ /* 0x000fe2000b901d4a */
[C---:B------:R-:W-:Y:S02]  /*1db10*/  @P6 R2UR UR10, R196.reuse ;  /* 0x00000000c40a62ca */ /* 0x040fe400000e0000 */
[----:B------:R-:W-:Y:S01]  /*1db20*/  @P6 R2UR UR11, R197 ;  /* 0x00000000c50b62ca */ /* 0x000fe200000e0000 */
        /* <DEDUP_REMOVED lines=12> */
[----:B------:R-:W-:Y:S02]  /*1dbf0*/  @P4 R2UR UR4, R196 ;  /* 0x00000000c40442ca */ /* 0x000fe400000e0000 */
[----:B------:R-:W-:Y:S01]  /*1dc00*/  @P4 R2UR UR5, R197 ;  /* 0x00000000c50542ca */ /* 0x000fe200000e0000 */
        /* <DEDUP_REMOVED lines=14> */
[----:B------:R1:W-:Y:S04]  /*1dcf0*/  @P6 LDGSTS.E.BYPASS.LTC128B.128 [R243+0x13800], desc[UR10][R24.64+0x80] ;  /* 0x1380008018f36fae */ /* 0x0003e8000b901d4a */
        /* <DEDUP_REMOVED lines=11> */
[----:B------:R-:W-:Y:S04]  /*1ddb0*/  LDSM.16.M88.4 R172, [R225+0x8800] ;  /* 0x00880000e1ac783b */ /* 0x000fe80000000200 */
[----:B-1----:R-:W1:Y:S04]  /*1ddc0*/  LDSM.16.M88.4 R24, [R226] ;  /* 0x00000000e218783b */ /* 0x002e680000000200 */
[----:B------:R-:W-:Y:S04]  /*1ddd0*/  LDSM.16.M88.4 R32, [R225+0x9000] ;  /* 0x00900000e120783b */ /* 0x000fe80000000200 */
[----:B--2---:R-:W2:Y:S04]  /*1dde0*/  LDSM.16.M88.4 R4, [R225+0x8000] ;  /* 0x00800000e104783b */ /* 0x004ea80000000200 */
[----:B------:R-:W3:Y:S04]  /*1ddf0*/  LDSM.16.M88.4 R180, [R225+0x9800] ;  /* 0x00980000e1b4783b */ /* 0x000ee80000000200 */
[----:B------:R-:W-:Y:S04]  /*1de00*/  LDSM.16.M88.4 R20, [R224] ;  /* 0x00000000e014783b */ /* 0x000fe80000000200 */
[----:B------:R-:W4:Y:S04]  /*1de10*/  LDSM.16.M88.4 R12, [R219] ;  /* 0x00000000db0c783b */ /* 0x000f280000000200 */
[----:B------:R-:W5:Y:S04]  /*1de20*/  LDSM.16.M88.4 R16, [R223] ;  /* 0x00000000df10783b */ /* 0x000f680000000200 */
[----:B------:R-:W5:Y:S04]  /*1de30*/  LDSM.16.M88.4 R188, [R218] ;  /* 0x00000000dabc783b */ /* 0x000f680000000200 */
[----:B------:R-:W5:Y:S04]  /*1de40*/  LDSM.16.M88.4 R184, [R217] ;  /* 0x00000000d9b8783b */ /* 0x000f680000000200 */
[----:B------:R-:W-:Y:S01]  /*1de50*/  LDSM.16.M88.4 R192, [R220+0x9000] ;  /* 0x00900000dcc0783b */ /* 0x000fe20000000200 */
[C---:B-1----:R-:W-:Y:S03]  /*1de60*/  HMMA.16816.F32.BF16 R176, R24.reuse, R172, RZ ;  /* 0x000000ac18b0723c */ /* 0x042fe600000418ff */
[----:B------:R-:W0:Y:S03]  /*1de70*/  LDGDEPBAR ;  /* 0x00000000000079af */ /* 0x000e260000000000 */
[C---:B------:R-:W-:Y:S06]  /*1de80*/  HMMA.16816.F32.BF16 R172, R24.reuse, R174, RZ ;  /* 0x000000ae18ac723c */ /* 0x040fec00000418ff */
[C---:B--2---:R-:W-:Y:S06]  /*1de90*/  HMMA.16816.F32.BF16 R8, R24.reuse, R4, RZ ;  /* 0x000000041808723c */ /* 0x044fec00000418ff */
[C---:B------:R-:W-:Y:S06]  /*1dea0*/  HMMA.16816.F32.BF16 R4, R24.reuse, R6, RZ ;  /* 0x000000061804723c */ /* 0x040fec00000418ff */
[C---:B------:R-:W-:Y:S06]  /*1deb0*/  HMMA.16816.F32.BF16 R168, R24.reuse, R32, RZ ;  /* 0x0000002018a8723c */ /* 0x040fec00000418ff */
[C---:B------:R-:W-:Y:S06]  /*1dec0*/  HMMA.16816.F32.BF16 R32, R24.reuse, R34, RZ ;  /* 0x000000221820723c */ /* 0x040fec00000418ff */
[C---:B---3--:R-:W-:Y:S06]  /*1ded0*/  HMMA.16816.F32.BF16 R28, R24.reuse, R180, RZ ;  /* 0x000000b4181c723c */ /* 0x048fec00000418ff */
[----:B------:R-:W-:Y:S01]  /*1dee0*/  HMMA.16816.F32.BF16 R24, R24, R182, RZ ;  /* 0x000000b61818723c */ /* 0x000fe200000418ff */
[----:B------:R-:W-:Y:S05]  /*1def0*/  LDSM.16.M88.4 R180, [R222] ;  /* 0x00000000deb4783b */ /* 0x000fea0000000200 */
[C---:B----4-:R-:W-:Y:S06]  /*1df00*/  HMMA.16816.F32.BF16 R176, R20.reuse, R12, R176 ;  /* 0x0000000c14b0723c */ /* 0x050fec00000418b0 */
[C---:B------:R-:W-:Y:S01]  /*1df10*/  HMMA.16816.F32.BF16 R172, R20.reuse, R14, R172 ;  /* 0x0000000e14ac723c */ /* 0x040fe200000418ac */
[----:B------:R-:W1:Y:S05]  /*1df20*/  LDSM.16.M88.4 R12, [R220+0x8800] ;  /* 0x00880000dc0c783b */ /* 0x000e6a0000000200 */
[C---:B-----5:R-:W-:Y:S06]  /*1df30*/  HMMA.16816.F32.BF16 R8, R20.reuse, R16, R8 ;  /* 0x000000101408723c */ /* 0x060fec0000041808 */
[C---:B------:R-:W-:Y:S01]  /*1df40*/  HMMA.16816.F32.BF16 R4, R20.reuse, R18, R4 ;  /* 0x000000121404723c */ /* 0x040fe20000041804 */
[----:B------:R-:W2:Y:S05]  /*1df50*/  LDSM.16.M88.4 R16, [R220+0x8000] ;  /* 0x00800000dc10783b */ /* 0x000eaa0000000200 */
[C---:B------:R-:W-:Y:S06]  /*1df60*/  HMMA.16816.F32.BF16 R168, R20.reuse, R188, R168 ;  /* 0x000000bc14a8723c */ /* 0x040fec00000418a8 */
[C---:B------:R-:W-:Y:S01]  /*1df70*/  HMMA.16816.F32.BF16 R32, R20.reuse, R190, R32 ;  /* 0x000000be1420723c */ /* 0x040fe20000041820 */
[----:B------:R-:W-:Y:S05]  /*1df80*/  LDSM.16.M88.4 R188, [R221] ;  /* 0x00000000ddbc783b */ /* 0x000fea0000000200 */
[C---:B------:R-:W-:Y:S06]  /*1df90*/  HMMA.16816.F32.BF16 R28, R20.reuse, R184, R28 ;  /* 0x000000b8141c723c */ /* 0x040fec000004181c */
[----:B------:R-:W-:Y:S01]  /*1dfa0*/  HMMA.16816.F32.BF16 R24, R20, R186, R24 ;  /* 0x000000ba1418723c */ /* 0x000fe20000041818 */
[----:B------:R-:W3:Y:S04]  /*1dfb0*/  LDSM.16.M88.4 R20, [R216] ;  /* 0x00000000d814783b */ /* 0x000ee80000000200 */
[----:B------:R-:W-:Y:S01]  /*1dfc0*/  LDSM.16.M88.4 R184, [R220+0x9800] ;  /* 0x00980000dcb8783b */ /* 0x000fe20000000200 */
        /* <DEDUP_REMOVED lines=8> */
[----:B------:R-:W4:Y:S05]  /*1e050*/  LDSM.16.M88.4 R192, [R216+0x1800] ;  /* 0x00180000d8c0783b */ /* 0x000f2a0000000200 */
[C---:B---3--:R-:W-:Y:S06]  /*1e060*/  HMMA.16816.F32.BF16 R8, R188.reuse, R20, R8 ;  /* 0x00000014bc08723c */ /* 0x048fec0000041808 */
[C---:B------:R-:W-:Y:S01]  /*1e070*/  HMMA.16816.F32.BF16 R4, R188.reuse, R22, R4 ;  /* 0x00000016bc04723c */ /* 0x040fe20000041804 */
[----:B------:R-:W-:Y:S05]  /*1e080*/  LDSM.16.M88.4 R20, [R225+0xb000] ;  /* 0x00b00000e114783b */ /* 0x000fea0000000200 */
[C---:B-1----:R-:W-:Y:S06]  /*1e090*/  HMMA.16816.F32.BF16 R168, R188.reuse, R12, R168 ;  /* 0x0000000cbca8723c */ /* 0x042fec00000418a8 */
[----:B------:R-:W-:Y:S01]  /*1e0a0*/  HMMA.16816.F32.BF16 R32, R188, R14, R32 ;  /* 0x0000000ebc20723c */ /* 0x000fe20000041820 */
[----:B------:R-:W1:Y:S05]  /*1e0b0*/  LDSM.16.M88.4 R12, [R226+0x2000] ;  /* 0x00200000e20c783b */ /* 0x000e6a0000000200 */
[C---:B------:R-:W-:Y:S06]  /*1e0c0*/  HMMA.16816.F32.BF16 R28, R180.reuse, R184, R28 ;  /* 0x000000b8b41c723c */ /* 0x040fec000004181c */
[----:B------:R-:W-:Y:S01]  /*1e0d0*/  HMMA.16816.F32.BF16 R24, R180, R186, R24 ;  /* 0x000000bab418723c */ /* 0x000fe20000041818 */
[----:B------:R-:W3:Y:S04]  /*1e0e0*/  LDSM.16.M88.4 R184, [R225+0xa000] ;  /* 0x00a00000e1b8783b */ /* 0x000ee80000000200 */
[----:B------:R-:W5:Y:S01]  /*1e0f0*/  LDSM.16.M88.4 R180, [R225+0xa800] ;  /* 0x00a80000e1b4783b */ /* 0x000f620000000200 */
[C---:B--2---:R-:W-:Y:S06]  /*1e100*/  HMMA.16816.F32.BF16 R176, R188.reuse, R16, R176 ;  /* 0x00000010bcb0723c */ /* 0x044fec00000418b0 */
[C---:B------:R-:W-:Y:S01]  /*1e110*/  HMMA.16816.F32.BF16 R172, R188.reuse, R18, R172 ;  /* 0x00000012bcac723c */ /* 0x040fe200000418ac */
[----:B------:R-:W2:Y:S05]  /*1e120*/  LDSM.16.M88.4 R16, [R225+0xb800] ;  /* 0x00b80000e110783b */ /* 0x000eaa0000000200 */
[C---:B----4-:R-:W-:Y:S06]  /*1e130*/  HMMA.16816.F32.BF16 R28, R188.reuse, R192, R28 ;  /* 0x000000c0bc1c723c */ /* 0x050fec000004181c */
[----:B------:R-:W-:Y:S01]  /*1e140*/  HMMA.16816.F32.BF16 R24, R188, R194, R24 ;  /* 0x000000c2bc18723c */ /* 0x000fe20000041818 */
[----:B------:R-:W-:Y:S04]  /*1e150*/  LDSM.16.M88.4 R192, [R215] ;  /* 0x00000000d7c0783b */ /* 0x000fe80000000200 */
[----:B------:R-:W-:Y:S01]  /*1e160*/  LDSM.16.M88.4 R188, [R214] ;  /* 0x00000000d6bc783b */ /* 0x000fe20000000200 */
[C---:B-1----:R-:W-:Y:S06]  /*1e170*/  HMMA.16816.F32.BF16 R168, R12.reuse, R20, R168 ;  /* 0x000000140ca8723c */ /* 0x042fec00000418a8 */
[C---:B------:R-:W-:Y:S01]  /*1e180*/  HMMA.16816.F32.BF16 R32, R12.reuse, R22, R32 ;  /* 0x000000160c20723c */ /* 0x040fe20000041820 */
[----:B------:R-:W1:Y:S05]  /*1e190*/  LDSM.16.M88.4 R20, [R224+0x2000] ;  /* 0x00200000e014783b */ /* 0x000e6a0000000200 */
[C---:B---3--:R-:W-:Y:S06]  /*1e1a0*/  HMMA.16816.F32.BF16 R8, R12.reuse, R184, R8 ;  /* 0x000000b80c08723c */ /* 0x048fec0000041808 */
[C---:B------:R-:W-:Y:S01]  /*1e1b0*/  HMMA.16816.F32.BF16 R4, R12.reuse, R186, R4 ;  /* 0x000000ba0c04723c */ /* 0x040fe20000041804 */
[----:B------:R-:W3:Y:S05]  /*1e1c0*/  LDSM.16.M88.4 R184, [R213] ;  /* 0x00000000d5b8783b */ /* 0x000eea0000000200 */
[C---:B-----5:R-:W-:Y:S06]  /*1e1d0*/  HMMA.16816.F32.BF16 R176, R12.reuse, R180, R176 ;  /* 0x000000b40cb0723c */ /* 0x060fec00000418b0 */
[C---:B------:R-:W-:Y:S01]  /*1e1e0*/  HMMA.16816.F32.BF16 R172, R12.reuse, R182, R172 ;  /* 0x000000b60cac723c */ /* 0x040fe200000418ac */
[----:B------:R-:W4:Y:S05]  /*1e1f0*/  LDSM.16.M88.4 R180, [R212] ;  /* 0x00000000d4b4783b */ /* 0x000f2a0000000200 */
[C---:B--2---:R-:W-:Y:S06]  /*1e200*/  HMMA.16816.F32.BF16 R28, R12.reuse, R16, R28 ;  /* 0x000000100c1c723c */ /* 0x044fec000004181c */
[----:B------:R-:W-:Y:S01]  /*1e210*/  HMMA.16816.F32.BF16 R24, R12, R18, R24 ;  /* 0x000000120c18723c */ /* 0x000fe20000041818 */
[----:B------:R-:W-:Y:S04]  /*1e220*/  LDSM.16.M88.4 R16, [R222+0x2000] ;  /* 0x00200000de10783b */ /* 0x000fe80000000200 */
[----:B------:R-:W2:Y:S01]  /*1e230*/  LDSM.16.M88.4 R12, [R220+0xa000] ;  /* 0x00a00000dc0c783b */ /* 0x000ea20000000200 */
[C---:B-1----:R-:W-:Y:S06]  /*1e240*/  HMMA.16816.F32.BF16 R8, R20.reuse, R192, R8 ;  /* 0x000000c01408723c */ /* 0x042fec0000041808 */
[C---:B------:R-:W-:Y:S01]  /*1e250*/  HMMA.16816.F32.BF16 R4, R20.reuse, R194, R4 ;  /* 0x000000c21404723c */ /* 0x040fe20000041804 */
[----:B------:R-:W-:Y:S05]  /*1e260*/  LDSM.16.M88.4 R192, [R216+0x2800] ;  /* 0x00280000d8c0783b */ /* 0x000fea0000000200 */
[C---:B------:R-:W-:Y:S06]  /*1e270*/  HMMA.16816.F32.BF16 R176, R20.reuse, R188, R176 ;  /* 0x000000bc14b0723c */ /* 0x040fec00000418b0 */
[C---:B------:R-:W-:Y:S01]  /*1e280*/  HMMA.16816.F32.BF16 R172, R20.reuse, R190, R172 ;  /* 0x000000be14ac723c */ /* 0x040fe200000418ac */
[----:B------:R-:W1:Y:S05]  /*1e290*/  LDSM.16.M88.4 R188, [R220+0xa800] ;  /* 0x00a80000dcbc783b */ /* 0x000e6a0000000200 */
[C---:B---3--:R-:W-:Y:S06]  /*1e2a0*/  HMMA.16816.F32.BF16 R168, R20.reuse, R184, R168 ;  /* 0x000000b814a8723c */ /* 0x048fec00000418a8 */
[C---:B------:R-:W-:Y:S01]  /*1e2b0*/  HMMA.16816.F32.BF16 R32, R20.reuse, R186, R32 ;  /* 0x000000ba1420723c */ /* 0x040fe20000041820 */
[----:B------:R-:W3:Y:S05]  /*1e2c0*/  LDSM.16.M88.4 R184, [R220+0xb000] ;  /* 0x00b00000dcb8783b */ /* 0x000eea0000000200 */
[C---:B----4-:R-:W-:Y:S06]  /*1e2d0*/  HMMA.16816.F32.BF16 R28, R20.reuse, R180, R28 ;  /* 0x000000b4141c723c */ /* 0x050fec000004181c */
[----:B------:R-:W-:Y:S01]  /*1e2e0*/  HMMA.16816.F32.BF16 R24, R20, R182, R24 ;  /* 0x000000b61418723c */ /* 0x000fe20000041818 */
[----:B------:R-:W4:Y:S04]  /*1e2f0*/  LDSM.16.M88.4 R20, [R220+0xb800] ;  /* 0x00b80000dc14783b */ /* 0x000f280000000200 */
[----:B------:R-:W-:Y:S01]  /*1e300*/  LDSM.16.M88.4 R180, [R221+0x2000] ;  /* 0x00200000ddb4783b */ /* 0x000fe20000000200 */
[C---:B--2---:R-:W-:Y:S06]  /*1e310*/  HMMA.16816.F32.BF16 R8, R16.reuse, R12, R8 ;  /* 0x0000000c1008723c */ /* 0x044fec0000041808 */
[C---:B------:R-:W-:Y:S01]  /*1e320*/  HMMA.16816.F32.BF16 R4, R16.reuse, R14, R4 ;  /* 0x0000000e1004723c */ /* 0x040fe20000041804 */
[----:B------:R-:W2:Y:S05]  /*1e330*/  LDSM.16.M88.4 R12, [R216+0x2000] ;  /* 0x00200000d80c783b */ /* 0x000eaa0000000200 */
[C---:B-1----:R-:W-:Y:S06]  /*1e340*/  HMMA.16816.F32.BF16 R176, R16.reuse, R188, R176 ;  /* 0x000000bc10b0723c */ /* 0x042fec00000418b0 */
[C---:B------:R-:W-:Y:S01]  /*1e350*/  HMMA.16816.F32.BF16 R172, R16.reuse, R190, R172 ;  /* 0x000000be10ac723c */ /* 0x040fe200000418ac */
[----:B------:R-:W1:Y:S05]  /*1e360*/  LDSM.16.M88.4 R188, [R216+0x3000] ;  /* 0x00300000d8bc783b */ /* 0x000e6a0000000200 */
[C---:B---3--:R-:W-:Y:S06]  /*1e370*/  HMMA.16816.F32.BF16 R168, R16.reuse, R184, R168 ;  /* 0x000000b810a8723c */ /* 0x048fec00000418a8 */
[C---:B------:R-:W-:Y:S01]  /*1e380*/  HMMA.16816.F32.BF16 R32, R16.reuse, R186, R32 ;  /* 0x000000ba1020723c */ /* 0x040fe20000041820 */
[----:B------:R-:W3:Y:S05]  /*1e390*/  LDSM.16.M88.4 R184, [R216+0x3800] ;  /* 0x00380000d8b8783b */ /* 0x000eea0000000200 */
[C---:B----4-:R-:W-:Y:S06]  /*1e3a0*/  HMMA.16816.F32.BF16 R28, R16.reuse, R20, R28 ;  /* 0x00000014101c723c */ /* 0x050fec000004181c */
[----:B------:R-:W-:Y:S01]  /*1e3b0*/  HMMA.16816.F32.BF16 R24, R16, R22, R24 ;  /* 0x000000161018723c */ /* 0x000fe20000041818 */
[----:B------:R-:W-:Y:S04]  /*1e3c0*/  LDSM.16.M88.4 R20, [R226+0x4000] ;  /* 0x00400000e214783b */ /* 0x000fe80000000200 */
[----:B------:R-:W4:Y:S01]  /*1e3d0*/  LDSM.16.M88.4 R16, [R225+0xc000] ;  /* 0x00c00000e110783b */ /* 0x000f220000000200 */
[C---:B--2---:R-:W-:Y:S06]  /*1e3e0*/  HMMA.16816.F32.BF16 R8, R180.reuse, R12, R8 ;  /* 0x0000000cb408723c */ /* 0x044fec0000041808 */
[C---:B------:R-:W-:Y:S01]  /*1e3f0*/  HMMA.16816.F32.BF16 R4, R180.reuse, R14, R4 ;  /* 0x0000000eb404723c */ /* 0x040fe20000041804 */
[----:B------:R-:W2:Y:S05]  /*1e400*/  LDSM.16.M88.4 R12, [R225+0xc800] ;  /* 0x00c80000e10c783b */ /* 0x000eaa0000000200 */
[C---:B------:R-:W-:Y:S06]  /*1e410*/  HMMA.16816.F32.BF16 R176, R180.reuse, R192, R176 ;  /* 0x000000c0b4b0723c */ /* 0x040fec00000418b0 */
[C---:B------:R-:W-:Y:S01]  /*1e420*/  HMMA.16816.F32.BF16 R172, R180.reuse, R194, R172 ;  /* 0x000000c2b4ac723c */ /* 0x040fe200000418ac */
[----:B------:R-:W-:Y:S05]  /*1e430*/  LDSM.16.M88.4 R192, [R209] ;  /* 0x00000000d1c0783b */ /* 0x000fea0000000200 */
[C---:B-1----:R-:W-:Y:S06]  /*1e440*/  HMMA.16816.F32.BF16 R168, R180.reuse, R188, R168 ;  /* 0x000000bcb4a8723c */ /* 0x042fec00000418a8 */
[C---:B------:R-:W-:Y:S01]  /*1e450*/  HMMA.16816.F32.BF16 R32, R180.reuse, R190, R32 ;  /* 0x000000beb420723c */ /* 0x040fe20000041820 */
[----:B------:R-:W1:Y:S05]  /*1e460*/  LDSM.16.M88.4 R188, [R225+0xd000] ;  /* 0x00d00000e1bc783b */ /* 0x000e6a0000000200 */
[C---:B---3--:R-:W-:Y:S06]  /*1e470*/  HMMA.16816.F32.BF16 R28, R180.reuse, R184, R28 ;  /* 0x000000b8b41c723c */ /* 0x048fec000004181c */
[----:B------:R-:W-:Y:S01]  /*1e480*/  HMMA.16816.F32.BF16 R24, R180, R186, R24 ;  /* 0x000000bab418723c */ /* 0x000fe20000041818 */
[----:B------:R-:W3:Y:S04]  /*1e490*/  LDSM.16.M88.4 R184, [R225+0xd800] ;  /* 0x00d80000e1b8783b */ /* 0x000ee80000000200 */
[----:B------:R-:W-:Y:S01]  /*1e4a0*/  LDSM.16.M88.4 R180, [R224+0x4000] ;  /* 0x00400000e0b4783b */ /* 0x000fe20000000200 */
[C---:B----4-:R-:W-:Y:S06]  /*1e4b0*/  HMMA.16816.F32.BF16 R8, R20.reuse, R16, R8 ;  /* 0x000000101408723c */ /* 0x050fec0000041808 */
[C---:B------:R-:W-:Y:S01]  /*1e4c0*/  HMMA.16816.F32.BF16 R4, R20.reuse, R18, R4 ;  /* 0x000000121404723c */ /* 0x040fe20000041804 */
[----:B------:R-:W4:Y:S05]  /*1e4d0*/  LDSM.16.M88.4 R16, [R211] ;  /* 0x00000000d310783b */ /* 0x000f2a0000000200 */
[C---:B--2---:R-:W-:Y:S06]  /*1e4e0*/  HMMA.16816.F32.BF16 R176, R20.reuse, R12, R176 ;  /* 0x0000000c14b0723c */ /* 0x044fec00000418b0 */
[C---:B------:R-:W-:Y:S01]  /*1e4f0*/  HMMA.16816.F32.BF16 R172, R20.reuse, R14, R172 ;  /* 0x0000000e14ac723c */ /* 0x040fe200000418ac */
[----:B------:R-:W2:Y:S05]  /*1e500*/  LDSM.16.M88.4 R12, [R210] ;  /* 0x00000000d20c783b */ /* 0x000eaa0000000200 */
[C---:B-1----:R-:W-:Y:S06]  /*1e510*/  HMMA.16816.F32.BF16 R168, R20.reuse, R188, R168 ;  /* 0x000000bc14a8723c */ /* 0x042fec00000418a8 */
[C---:B------:R-:W-:Y:S01]  /*1e520*/  HMMA.16816.F32.BF16 R32, R20.reuse, R190, R32 ;  /* 0x000000be1420723c */ /* 0x040fe20000041820 */
[----:B------:R-:W-:Y:S05]  /*1e530*/  LDSM.16.M88.4 R188, [R222+0x4000] ;  /* 0x00400000debc783b */ /* 0x000fea0000000200 */
[C---:B---3--:R-:W-:Y:S06]  /*1e540*/  HMMA.16816.F32.BF16 R28, R20.reuse, R184, R28 ;  /* 0x000000b8141c723c */ /* 0x048fec000004181c */
[----:B------:R-:W-:Y:S01]  /*1e550*/  HMMA.16816.F32.BF16 R24, R20, R186, R24 ;  /* 0x000000ba1418723c */ /* 0x000fe20000041818 */
[----:B------:R-:W1:Y:S04]  /*1e560*/  LDSM.16.M88.4 R184, [R208] ;  /* 0x00000000d0b8783b */ /* 0x000e680000000200 */
[----:B------:R-:W-:Y:S01]  /*1e570*/  LDSM.16.M88.4 R20, [R220+0xc000] ;  /* 0x00c00000dc14783b */ /* 0x000fe20000000200 */
[C---:B----4-:R-:W-:Y:S06]  /*1e580*/  HMMA.16816.F32.BF16 R8, R180.reuse, R16, R8 ;  /* 0x00000010b408723c */ /* 0x050fec0000041808 */
[C---:B------:R-:W-:Y:S01]  /*1e590*/  HMMA.16816.F32.BF16 R4, R180.reuse, R18, R4 ;  /* 0x00000012b404723c */ /* 0x040fe20000041804 */
[----:B------:R-:W3:Y:S05]  /*1e5a0*/  LDSM.16.M88.4 R16, [R220+0xc800] ;  /* 0x00c80000dc10783b */ /* 0x000eea0000000200 */
[C---:B--2---:R-:W-:Y:S06]  /*1e5b0*/  HMMA.16816.F32.BF16 R176, R180.reuse, R12, R176 ;  /* 0x0000000cb4b0723c */ /* 0x044fec00000418b0 */
[C---:B------:R-:W-:Y:S01]  /*1e5c0*/  HMMA.16816.F32.BF16 R172, R180.reuse, R14, R172 ;  /* 0x0000000eb4ac723c */ /* 0x040fe200000418ac */
[----:B------:R-:W2:Y:S05]  /*1e5d0*/  LDSM.16.M88.4 R12, [R220+0xd000] ;  /* 0x00d00000dc0c783b */ /* 0x000eaa0000000200 */
[C---:B------:R-:W-:Y:S06]  /*1e5e0*/  HMMA.16816.F32.BF16 R168, R180.reuse, R192, R168 ;  /* 0x000000c0b4a8723c */ /* 0x040fec00000418a8 */
[C---:B------:R-:W-:Y:S01]  /*1e5f0*/  HMMA.16816.F32.BF16 R32, R180.reuse, R194, R32 ;  /* 0x000000c2b420723c */ /* 0x040fe20000041820 */
[----:B------:R-:W4:Y:S05]  /*1e600*/  LDSM.16.M88.4 R192, [R220+0xd800] ;  /* 0x00d80000dcc0783b */ /* 0x000f2a0000000200 */
[C---:B-1----:R-:W-:Y:S06]  /*1e610*/  HMMA.16816.F32.BF16 R28, R180.reuse, R184, R28 ;  /* 0x000000b8b41c723c */ /* 0x042fec000004181c */
[----:B------:R-:W-:Y:S01]  /*1e620*/  HMMA.16816.F32.BF16 R24, R180, R186, R24 ;  /* 0x000000bab418723c */ /* 0x000fe20000041818 */
[----:B------:R-:W-:Y:S04]  /*1e630*/  LDSM.16.M88.4 R184, [R216+0x4000] ;  /* 0x00400000d8b8783b */ /* 0x000fe80000000200 */
[----:B------:R-:W-:Y:S01]  /*1e640*/  LDSM.16.M88.4 R180, [R216+0x4800] ;  /* 0x00480000d8b4783b */ /* 0x000fe20000000200 */
[C---:B---3--:R-:W-:Y:S06]  /*1e650*/  HMMA.16816.F32.BF16 R176, R188.reuse, R16, R176 ;  /* 0x00000010bcb0723c */ /* 0x048fec00000418b0 */
        /* <DEDUP_REMOVED lines=8> */
[C---:B----4-:R-:W-:Y:S06]  /*1e6e0*/  HMMA.16816.F32.BF16 R28, R188.reuse, R192, R28 ;  /* 0x000000c0bc1c723c */ /* 0x050fec000004181c */
        /* <DEDUP_REMOVED lines=8> */
[----:B------:R-:W3:Y:S05]  /*1e770*/  LDSM.16.M88.4 R184, [R225+0xe800] ;  /* 0x00e80000e1b8783b */ /* 0x000eea0000000200 */
[C---:B------:R-:W-:Y:S06]  /*1e780*/  HMMA.16816.F32.BF16 R176, R12.reuse, R180, R176 ;  /* 0x000000b40cb0723c */ /* 0x040fec00000418b0 */
[C---:B------:R-:W-:Y:S01]  /*1e790*/  HMMA.16816.F32.BF16 R172, R12.reuse, R182, R172 ;  /* 0x000000b60cac723c */ /* 0x040fe200000418ac */
[----:B------:R-:W4:Y:S05]  /*1e7a0*/  LDSM.16.M88.4 R180, [R225+0xf000] ;  /* 0x00f00000e1b4783b */ /* 0x000f2a0000000200 */
[C---:B--2---:R-:W-:Y:S06]  /*1e7b0*/  HMMA.16816.F32.BF16 R28, R12.reuse, R20, R28 ;  /* 0x000000140c1c723c */ /* 0x044fec000004181c */
[----:B------:R-:W-:Y:S01]  /*1e7c0*/  HMMA.16816.F32.BF16 R24, R12, R22, R24 ;  /* 0x000000160c18723c */ /* 0x000fe20000041818 */
[----:B------:R-:W2:Y:S04]  /*1e7d0*/  LDSM.16.M88.4 R20, [R225+0xf800] ;  /* 0x00f80000e114783b */ /* 0x000ea80000000200 */
[----:B------:R-:W5:Y:S01]  /*1e7e0*/  LDSM.16.M88.4 R12, [R207] ;  /* 0x00000000cf0c783b */ /* 0x000f620000000200 */
[C---:B-1----:R-:W-:Y:S06]  /*1e7f0*/  HMMA.16816.F32.BF16 R8, R16.reuse, R188, R8 ;  /* 0x000000bc1008723c */ /* 0x042fec0000041808 */
[C---:B------:R-:W-:Y:S01]  /*1e800*/  HMMA.16816.F32.BF16 R4, R16.reuse, R190, R4 ;  /* 0x000000be1004723c */ /* 0x040fe20000041804 */
[----:B------:R-:W1:Y:S05]  /*1e810*/  LDSM.16.M88.4 R188, [R206] ;  /* 0x00000000cebc783b */ /* 0x000e6a0000000200 */
[C---:B---3--:R-:W-:Y:S06]  /*1e820*/  HMMA.16816.F32.BF16 R176, R16.reuse, R184, R176 ;  /* 0x000000b810b0723c */ /* 0x048fec00000418b0 */
[C---:B------:R-:W-:Y:S01]  /*1e830*/  HMMA.16816.F32.BF16 R172, R16.reuse, R186, R172 ;  /* 0x000000ba10ac723c */ /* 0x040fe200000418ac */
[----:B------:R-:W3:Y:S05]  /*1e840*/  LDSM.16.M88.4 R184, [R205] ;  /* 0x00000000cdb8783b */ /* 0x000eea0000000200 */
[C---:B----4-:R-:W-:Y:S06]  /*1e850*/  HMMA.16816.F32.BF16 R168, R16.reuse, R180, R168 ;  /* 0x000000b410a8723c */ /* 0x050fec00000418a8 */
[C---:B------:R-:W-:Y:S01]  /*1e860*/  HMMA.16816.F32.BF16 R32, R16.reuse, R182, R32 ;  /* 0x000000b61020723c */ /* 0x040fe20000041820 */
[----:B------:R-:W4:Y:S05]  /*1e870*/  LDSM.16.M88.4 R180, [R204] ;  /* 0x00000000ccb4783b */ /* 0x000f2a0000000200 */
[C---:B--2---:R-:W-:Y:S06]  /*1e880*/  HMMA.16816.F32.BF16 R28, R16.reuse, R20, R28 ;  /* 0x00000014101c723c */ /* 0x044fec000004181c */
[----:B------:R-:W-:Y:S01]  /*1e890*/  HMMA.16816.F32.BF16 R24, R16, R22, R24 ;  /* 0x000000161018723c */ /* 0x000fe20000041818 */
[----:B------:R-:W-:Y:S04]  /*1e8a0*/  LDSM.16.M88.4 R20, [R222+0x6000] ;  /* 0x00600000de14783b */ /* 0x000fe80000000200 */
[----:B------:R-:W2:Y:S01]  /*1e8b0*/  LDSM.16.M88.4 R16, [R220+0xe000] ;  /* 0x00e00000dc10783b */ /* 0x000ea20000000200 */
[C---:B-----5:R-:W-:Y:S06]  /*1e8c0*/  HMMA.16816.F32.BF16 R8, R192.reuse, R12, R8 ;  /* 0x0000000cc008723c */ /* 0x060fec0000041808 */
[C---:B------:R-:W-:Y:S01]  /*1e8d0*/  HMMA.16816.F32.BF16 R4, R192.reuse, R14, R4 ;  /* 0x0000000ec004723c */ /* 0x040fe20000041804 */
[----:B------:R-:W5:Y:S05]  /*1e8e0*/  LDSM.16.M88.4 R12, [R220+0xe800] ;  /* 0x00e80000dc0c783b */ /* 0x000f6a0000000200 */
[C---:B-1----:R-:W-:Y:S06]  /*1e8f0*/  HMMA.16816.F32.BF16 R176, R192.reuse, R188, R176 ;  /* 0x000000bcc0b0723c */ /* 0x042fec00000418b0 */
[C---:B------:R-:W-:Y:S01]  /*1e900*/  HMMA.16816.F32.BF16 R172, R192.reuse, R190, R172 ;  /* 0x000000bec0ac723c */ /* 0x040fe200000418ac */
[----:B------:R-:W-:Y:S05]  /*1e910*/  LDSM.16.M88.4 R188, [R221+0x6000] ;  /* 0x00600000ddbc783b */ /* 0x000fea0000000200 */
[C---:B---3--:R-:W-:Y:S06]  /*1e920*/  HMMA.16816.F32.BF16 R168, R192.reuse, R184, R168 ;  /* 0x000000b8c0a8723c */ /* 0x048fec00000418a8 */
[C---:B------:R-:W-:Y:S01]  /*1e930*/  HMMA.16816.F32.BF16 R32, R192.reuse, R186, R32 ;  /* 0x000000bac020723c */ /* 0x040fe20000041820 */
[----:B------:R-:W1:Y:S05]  /*1e940*/  LDSM.16.M88.4 R184, [R216+0x6000] ;  /* 0x00600000d8b8783b */ /* 0x000e6a0000000200 */
[----:B----4-:R-:W-:Y:S06]  /*1e950*/  HMMA.16816.F32.BF16 R28, R192, R180, R28 ;  /* 0x000000b4c01c723c */ /* 0x010fec000004181c */
[C---:B--2---:R-:W-:Y:S06]  /*1e960*/  HMMA.16816.F32.BF16 R8, R20.reuse, R16, R8 ;  /* 0x000000101408723c */ /* 0x044fec0000041808 */
[----:B------:R-:W-:Y:S01]  /*1e970*/  HMMA.16816.F32.BF16 R4, R20, R18, R4 ;  /* 0x000000121404723c */ /* 0x000fe20000041804 */
[----:B------:R-:W2:Y:S05]  /*1e980*/  LDSM.16.M88.4 R16, [R220+0xf800] ;  /* 0x00f80000dc10783b */ /* 0x000eaa0000000200 */
[----:B------:R-:W-:Y:S01]  /*1e990*/  HMMA.16816.F32.BF16 R24, R192, R182, R24 ;  /* 0x000000b6c018723c */ /* 0x000fe20000041818 */
[----:B------:R-:W3:Y:S01]  /*1e9a0*/  LDSM.16.M88.4 R180, [R220+0xf000] ;  /* 0x00f00000dcb4783b */ /* 0x000ee20000000200 */
[----:B------:R-:W4:Y:S04]  /*1e9b0*/  S2R R192, SR_TID.X ;  /* 0x0000000000c07919 */ /* 0x000f280000002100 */
[C---:B-----5:R-:W-:Y:S06]  /*1e9c0*/  HMMA.16816.F32.BF16 R176, R20.reuse, R12, R176 ;  /* 0x0000000c14b0723c */ /* 0x060fec00000418b0 */
[----:B------:R-:W-:Y:S01]  /*1e9d0*/  HMMA.16816.F32.BF16 R172, R20, R14, R172 ;  /* 0x0000000e14ac723c */ /* 0x000fe200000418ac */
[----:B------:R-:W5:Y:S05]  /*1e9e0*/  LDSM.16.M88.4 R12, [R216+0x6800] ;  /* 0x00680000d80c783b */ /* 0x000f6a0000000200 */
[C---:B-1----:R-:W-:Y:S06]  /*1e9f0*/  HMMA.16816.F32.BF16 R8, R188.reuse, R184, R8 ;  /* 0x000000b8bc08723c */ /* 0x042fec0000041808 */
[----:B------:R-:W-:Y:S06]  /*1ea00*/  HMMA.16816.F32.BF16 R4, R188, R186, R4 ;  /* 0x000000babc04723c */ /* 0x000fec0000041804 */
[----:B--2---:R-:W-:Y:S01]  /*1ea10*/  HMMA.16816.F32.BF16 R28, R20, R16, R28 ;  /* 0x00000010141c723c */ /* 0x004fe2000004181c */
[----:B----4-:R-:W-:-:S05]  /*1ea20*/  IMAD.SHL.U32 R192, R192, 0x2, RZ ;  /* 0x00000002c0c07824 */ /* 0x010fca00078e00ff */
[C---:B------:R-:W-:Y:S01]  /*1ea30*/  HMMA.16816.F32.BF16 R24, R20.reuse, R18, R24 ;  /* 0x000000121418723c */ /* 0x040fe20000041818 */
[----:B------:R-:W1:Y:S05]  /*1ea40*/  LDSM.16.M88.4 R16, [R216+0x7000] ;  /* 0x00700000d810783b */ /* 0x000e6a0000000200 */
[C---:B---3--:R-:W-:Y:S06]  /*1ea50*/  HMMA.16816.F32.BF16 R168, R20.reuse, R180, R168 ;  /* 0x000000b414a8723c */ /* 0x048fec00000418a8 */
[----:B------:R-:W-:Y:S01]  /*1ea60*/  HMMA.16816.F32.BF16 R32, R20, R182, R32 ;  /* 0x000000b61420723c */ /* 0x000fe20000041820 */
[----:B------:R-:W2:Y:S01]  /*1ea70*/  LDSM.16.M88.4 R20, [R216+0x7800] ;  /* 0x00780000d814783b */ /* 0x000ea20000000200 */
[----:B------:R-:W-:Y:S01]  /*1ea80*/  LOP3.LUT R180, R192, 0x6, RZ, 0xc0, !PT ;  /* 0x00000006c0b47812 */ /* 0x000fe200078ec0ff */
[----:B------:R-:W-:-:S04]  /*1ea90*/  DEPBAR.LE SB0, 0x0 ;  /* 0x000080000000791a */ /* 0x000fc80000000000 */
[----:B------:R-:W-:Y:S01]  /*1eaa0*/  IMAD R180, R246, 0x40, R180 ;  /* 0x00000040f6b47824 */ /* 0x000fe200078e02b4 */
[----:B-----5:R-:W-:Y:S03]  /*1eab0*/  HMMA.16816.F32.BF16 R176, R188, R12, R176 ;  /* 0x0000000cbcb0723c */ /* 0x020fe600000418b0 */
[----:B------:R-:W-:-:S03]  /*1eac0*/  VIADD R181, R180, 0x1 ;  /* 0x00000001b4b57836 */ /* 0x000fc60000000000 */
[C---:B------:R-:W-:Y:S01]  /*1ead0*/  HMMA.16816.F32.BF16 R172, R188.reuse, R14, R172 ;  /* 0x0000000ebcac723c */ /* 0x040fe200000418ac */
[C---:B------:R-:W-:Y:S01]  /*1eae0*/  VIADD R12, R180.reuse, 0x8 ;  /* 0x00000008b40c7836 */ /* 0x040fe20000000000 */
[C---:B------:R-:W-:Y:S01]  /*1eaf0*/  ISETP.GE.AND P1, PT, R181.reuse, R0, PT ;  /* 0x00000000b500720c */ /* 0x040fe20003f26270 */
[----:B------:R-:W-:Y:S01]  /*1eb00*/  VIADD R13, R180, 0x10 ;  /* 0x00000010b40d7836 */ /* 0x000fe20000000000 */
[----:B------:R-:W-:Y:S01]  /*1eb10*/  BAR.SYNC.DEFER_BLOCKING 0x0 ;  /* 0x0000000000007b1d */ /* 0x000fe20000010000 */
[----:B------:R-:W-:Y:S02]  /*1eb20*/  ISETP.GE.AND P3, PT, R181, R2, PT ;  /* 0x00000002b500720c */ /* 0x000fe40003f66270 */
[----:B------:R-:W-:Y:S02]  /*1eb30*/  FSEL R9, R9, -INF , !P1 ;  /* 0xff80000009097808 */ /* 0x000fe40004800000 */
[C---:B------:R-:W-:Y:S02]  /*1eb40*/  ISETP.GE.AND P2, PT, R12.reuse, R0, PT ;  /* 0x000000000c00720c */ /* 0x040fe40003f46270 */
[----:B------:R-:W-:Y:S01]  /*1eb50*/  ISETP.GE.AND P1, PT, R12, R2, PT ;  /* 0x000000020c00720c */ /* 0x000fe20003f26270 */
[----:B------:R-:W-:Y:S01]  /*1eb60*/  VIADD R12, R180, 0x9 ;  /* 0x00000009b40c7836 */ /* 0x000fe20000000000 */
[----:B------:R-:W-:Y:S01]  /*1eb70*/  FSEL R11, R11, -INF , !P3 ;  /* 0xff8000000b0b7808 */ /* 0x000fe20005800000 */
[----:B-1----:R-:W-:Y:S01]  /*1eb80*/  HMMA.16816.F32.BF16 R168, R188, R16, R168 ;  /* 0x00000010bca8723c */ /* 0x002fe200000418a8 */
[----:B------:R-:W-:-:S02]  /*1eb90*/  FSEL R4, R4, -INF , !P2 ;  /* 0xff80000004047808 */ /* 0x000fc40005000000 */
[C---:B------:R-:W-:Y:S02]  /*1eba0*/  ISETP.GE.AND P3, PT, R12.reuse, R0, PT ;  /* 0x000000000c00720c */ /* 0x040fe40003f66270 */
[----:B------:R-:W-:Y:S01]  /*1ebb0*/  ISETP.GE.AND P2, PT, R12, R2, PT ;  /* 0x000000020c00720c */ /* 0x000fe20003f46270 */
[----:B------:R-:W-:Y:S01]  /*1ebc0*/  VIADD R12, R180, 0x11 ;  /* 0x00000011b40c7836 */ /* 0x000fe20000000000 */
[----:B------:R-:W-:Y:S01]  /*1ebd0*/  FSEL R6, R6, -INF , !P1 ;  /* 0xff80000006067808 */ /* 0x000fe20004800000 */
[C---:B------:R-:W-:Y:S01]  /*1ebe0*/  HMMA.16816.F32.BF16 R32, R188.reuse, R18, R32 ;  /* 0x00000012bc20723c */ /* 0x040fe20000041820 */
[----:B------:R-:W-:Y:S02]  /*1ebf0*/  ISETP.GE.AND P1, PT, R13, R0, PT ;  /* 0x000000000d00720c */ /* 0x000fe40003f26270 */
[----:B------:R-:W-:Y:S02]  /*1ec00*/  FSEL R5, R5, -INF , !P3 ;  /* 0xff80000005057808 */ /* 0x000fe40005800000 */
[----:B------:R-:W-:Y:S01]  /*1ec10*/  ISETP.GE.AND P3, PT, R13, R2, PT ;  /* 0x000000020d00720c */ /* 0x000fe20003f66270 */
[----:B------:R-:W-:Y:S01]  /*1ec20*/  VIADD R13, R180, 0x18 ;  /* 0x00000018b40d7836 */ /* 0x000fe20000000000 */
[----:B------:R-:W-:Y:S01]  /*1ec30*/  FSEL R7, R7, -INF , !P2 ;  /* 0xff80000007077808 */ /* 0x000fe20005000000 */
[----:B--2---:R-:W-:Y:S01]  /*1ec40*/  HMMA.16816.F32.BF16 R28, R188, R20, R28 ;  /* 0x00000014bc1c723c */ /* 0x004fe2000004181c */
[----:B------:R-:W-:-:S02]  /*1ec50*/  FSEL R176, R176, -INF , !P1 ;  /* 0xff800000b0b07808 */ /* 0x000fc40004800000 */
[C---:B------:R-:W-:Y:S02]  /*1ec60*/  ISETP.GE.AND P2, PT, R12.reuse, R0, PT ;  /* 0x000000000c00720c */ /* 0x040fe40003f46270 */
[----:B------:R-:W-:Y:S01]  /*1ec70*/  ISETP.GE.AND P1, PT, R12, R2, PT ;  /* 0x000000020c00720c */ /* 0x000fe20003f26270 */
[----:B------:R-:W-:Y:S01]  /*1ec80*/  VIADD R12, R180, 0x19 ;  /* 0x00000019b40c7836 */ /* 0x000fe20000000000 */
[----:B------:R-:W-:Y:S01]  /*1ec90*/  FSEL R182, R178, -INF , !P3 ;  /* 0xff800000b2b67808 */ /* 0x000fe20005800000 */
[----:B------:R-:W-:Y:S01]  /*1eca0*/  HMMA.16816.F32.BF16 R24, R188, R22, R24 ;  /* 0x00000016bc18723c */ /* 0x000fe20000041818 */
[----:B------:R-:W-:Y:S02]  /*1ecb0*/  FSEL R177, R177, -INF , !P2 ;  /* 0xff800000b1b17808 */ /* 0x000fe40005000000 */
[C---:B------:R-:W-:Y:S02]  /*1ecc0*/  ISETP.GE.AND P3, PT, R13.reuse, R0, PT ;  /* 0x000000000d00720c */ /* 0x040fe40003f66270 */
[----:B------:R-:W-:Y:S01]  /*1ecd0*/  ISETP.GE.AND P2, PT, R13, R2, PT ;  /* 0x000000020d00720c */ /* 0x000fe20003f46270 */
[----:B------:R-:W-:Y:S01]  /*1ece0*/  VIADD R13, R180, 0x20 ;  /* 0x00000020b40d7836 */ /* 0x000fe20000000000 */
[----:B------:R-:W-:Y:S01]  /*1ecf0*/  FSEL R183, R179, -INF , !P1 ;  /* 0xff800000b3b77808 */ /* 0x000fe20004800000 */
[----:B------:R-:W-:Y:S01]  /*1ed00*/  IMAD.MOV.U32 R189, RZ, RZ, R198 ;  /* 0x000000ffffbd7224 */ /* 0x000fe200078e00c6 */
[----:B------:R-:W-:Y:S01]  /*1ed10*/  ISETP.GE.AND P1, PT, R12, R0, PT ;  /* 0x000000000c00720c */ /* 0x000fe20003f26270 */
[----:B------:R-:W-:Y:S01]  /*1ed20*/  IMAD.MOV.U32 R188, RZ, RZ, R199 ;  /* 0x000000ffffbc7224 */ /* 0x000fe200078e00c7 */
[----:B------:R-:W-:-:S02]  /*1ed30*/  FSEL R178, R172, -INF , !P3 ;  /* 0xff800000acb27808 */ /* 0x000fc40005800000 */
[----:B------:R-:W-:Y:S01]  /*1ed40*/  ISETP.GE.AND P3, PT, R12, R2, PT ;  /* 0x000000020c00720c */ /* 0x000fe20003f66270 */
[----:B------:R-:W-:Y:S01]  /*1ed50*/  VIADD R12, R180, 0x21 ;  /* 0x00000021b40c7836 */ /* 0x000fe20000000000 */
        /* <DEDUP_REMOVED lines=8> */
[----:B------:R-:W-:Y:S01]  /*1ede0*/  ISETP.GE.AND P2, PT, R12, R2, PT ;  /* 0x000000020c00720c */ /* 0x000fe20003f46270 */
[----:B------:R-:W-:Y:S01]  /*1edf0*/  VIADD R12, R180, 0x29 ;  /* 0x00000029b40c7836 */ /* 0x000fe20000000000 */
[----:B------:R-:W-:Y:S02]  /*1ee00*/  FSEL R185, R170, -INF , !P1 ;  /* 0xff800000aab97808 */ /* 0x000fe40004800000 */
[----:B------:R-:W-:Y:S02]  /*1ee10*/  ISETP.GE.AND P1, PT, R13, R0, PT ;  /* 0x000000000d00720c */ /* 0x000fe40003f26270 */
        /* <DEDUP_REMOVED lines=16> */
[----:B------:R-:W-:Y:S02]  /*1ef20*/  FSEL R174, R29, -INF , !P1 ;  /* 0xff8000001dae7808 */ /* 0x000fe40004800000 */
[-C--:B------:R-:W-:Y:S02]  /*1ef30*/  ISETP.GE.AND P1, PT, R13, R2.reuse, PT ;  /* 0x000000020d00720c */ /* 0x080fe40003f26270 */
[----:B------:R-:W-:Y:S01]  /*1ef40*/  ISETP.GE.AND P3, PT, R12, R2, PT ;  /* 0x000000020c00720c */ /* 0x000fe20003f66270 */
[----:B------:R-:W-:Y:S01]  /*1ef50*/  VIADD R12, R180, 0x39 ;  /* 0x00000039b40c7836 */ /* 0x000fe20000000000 */
[----:B------:R-:W-:Y:S02]  /*1ef60*/  FSEL R29, R26, -INF , !P1 ;  /* 0xff8000001a1d7808 */ /* 0x000fe40004800000 */
[----:B------:R-:W-:Y:S02]  /*1ef70*/  FSEL R170, R30, -INF , !P2 ;  /* 0xff8000001eaa7808 */ /* 0x000fe40005000000 */
[----:B------:R-:W-:-:S02]  /*1ef80*/  ISETP.GE.AND P1, PT, R165, 0x3, PT ;  /* 0x00000003a500780c */ /* 0x000fc40003f26270 */
[-C--:B------:R-:W-:Y:S02]  /*1ef90*/  ISETP.GE.AND P2, PT, R13, R0.reuse, PT ;  /* 0x000000000d00720c */ /* 0x080fe40003f46270 */
[----:B------:R-:W-:Y:S02]  /*1efa0*/  FSEL R169, R31, -INF , !P3 ;  /* 0xff8000001fa97808 */ /* 0x000fe40005800000 */
[----:B------:R-:W-:Y:S02]  /*1efb0*/  FSEL R173, R24, -INF , !P2 ;  /* 0xff80000018ad7808 */ /* 0x000fe40005000000 */
[-C--:B------:R-:W-:Y:S02]  /*1efc0*/  ISETP.GE.AND P3, PT, R180, R0.reuse, PT ;  /* 0x00000000b400720c */ /* 0x080fe40003f66270 */
[----:B------:R-:W-:Y:S02]  /*1efd0*/  ISETP.GE.AND P2, PT, R12, R0, PT ;  /* 0x000000000c00720c */ /* 0x000fe40003f46270 */
[----:B------:R-:W-:-:S02]  /*1efe0*/  FSEL R8, R8, -INF , !P3 ;  /* 0xff80000008087808 */ /* 0x000fc40005800000 */
[----:B------:R-:W-:Y:S02]  /*1eff0*/  FSEL R171, R25, -INF , !P2 ;  /* 0xff80000019ab7808 */ /* 0x000fe40005000000 */
[-C--:B------:R-:W-:Y:S02]  /*1f000*/  ISETP.GE.AND P3, PT, R180, R2.reuse, PT ;  /* 0x00000002b400720c */ /* 0x080fe40003f66270 */
[----:B------:R-:W-:Y:S02]  /*1f010*/  ISETP.GE.AND P2, PT, R12, R2, PT ;  /* 0x000000020c00720c */ /* 0x000fe40003f46270 */
[----:B------:R-:W-:Y:S02]  /*1f020*/  FSEL R10, R10, -INF , !P3 ;  /* 0xff8000000a0a7808 */ /* 0x000fe40005800000 */
[----:B------:R-:W-:Y:S01]  /*1f030*/  FSEL R28, R27, -INF , !P2 ;  /* 0xff8000001b1c7808 */ /* 0x000fe20005000000 */
[----:B------:R-:W-:Y:S05]  /*1f040*/  @!P1 BRA `(.L_x_1150) ;  /* 0x0000000c00a49947 */ /* 0x000fea0003800000 */
[----:B------:R-:W-:Y:S04]  /*1f050*/  BSSY B0, `(.L_x_1151) ;  /* 0x000004d000007945 */ /* 0x000fe80003800000 */
[----:B------:R-:W-:Y:S05]  /*1f060*/  @!P0 BRA `(.L_x_1152) ;  /* 0x0000000400188947 */ /* 0x000fea0003800000 */
[----:B------:R-:W-:Y:S02]  /*1f070*/  R2UR UR4, R196 ;  /* 0x00000000c40472ca */ /* 0x000fe400000e0000 */
[----:B------:R-:W-:-:S13]  /*1f080*/  R2UR UR5, R197 ;  /* 0x00000000c50572ca */ /* 0x000fda00000e0000 */
[----:B------:R-:W2:Y:S01]  /*1f090*/  LD.E R18, desc[UR4][R166.64+0x170] ;  /* 0x00017004a6127980 */ /* 0x000ea2000c101900 */
[----:B------:R-:W-:Y:S01]  /*1f0a0*/  IMAD.SHL.U32 R2, R246, 0x40, RZ ;  /* 0x00000040f6027824 */ /* 0x000fe200078e00ff */
[----:B------:R-:W-:Y:S02]  /*1f0b0*/  R2UR UR12, R196 ;  /* 0x00000000c40c72ca */ /* 0x000fe400000e0000 */
[----:B------:R-:W-:Y:S01]  /*1f0c0*/  R2UR UR13, R197 ;  /* 0x00000000c50d72ca */ /* 0x000fe200000e0000 */
[----:B------:R-:W-:Y:S01]  /*1f0d0*/  VIADD R15, R2, 0xffffffc0 ;  /* 0xffffffc0020f7836 */ /* 0x000fe20000000000 */
[----:B------:R-:W-:Y:S02]  /*1f0e0*/  IABS R13, R2 ;  /* 0x00000002000d7213 */ /* 0x000fe40000000000 */
[----:B------:R-:W-:Y:S02]  /*1f0f0*/  R2UR UR10, R196 ;  /* 0x00000000c40a72ca */ /* 0x000fe400000e0000 */
[----:B------:R-:W-:-:S02]  /*1f100*/  IABS R0, R15 ;  /* 0x0000000f00007213 */ /* 0x000fc40000000000 */
[C---:B------:R-:W-:Y:S02]  /*1f110*/  R2UR UR11, R197.reuse ;  /* 0x00000000c50b72ca */ /* 0x040fe400000e0000 */
[----:B------:R-:W-:Y:S02]  /*1f120*/  R2UR UR8, R196 ;  /* 0x00000000c40872ca */ /* 0x000fe400000e0000 */
[----:B------:R-:W-:Y:S02]  /*1f130*/  R2UR UR9, R197 ;  /* 0x00000000c50972ca */ /* 0x000fe400000e0000 */
[-C--:B--2---:R-:W-:Y:S02]  /*1f140*/  IABS R14, R18.reuse ;  /* 0x00000012000e7213 */ /* 0x084fe40000000000 */
[-C--:B------:R-:W-:Y:S02]  /*1f150*/  IABS R12, R18.reuse ;  /* 0x00000012000c7213 */ /* 0x080fe40000000000 */
[----:B------:R-:W1:Y:S01]  /*1f160*/  I2F.RP R22, R14 ;  /* 0x0000000e00167306 */ /* 0x000e620000209400 */
[----:B------:R-:W-:-:S02]  /*1f170*/  LOP3.LUT R2, R2, R18, RZ, 0x3c, !PT ;  /* 0x0000001202027212 */ /* 0x000fc400078e3cff */
[----:B------:R-:W-:Y:S01]  /*1f180*/  IMAD.MOV R12, RZ, RZ, -R12 ;  /* 0x000000ffff0c7224 */ /* 0x000fe200078e0a0c */
[----:B------:R-:W-:-:S04]  /*1f190*/  LOP3.LUT R15, R15, R18, RZ, 0x3c, !PT ;  /* 0x000000120f0f7212 */ /* 0x000fc800078e3cff */
[----:B-1----:R-:W1:Y:S02]  /*1f1a0*/  MUFU.RCP R22, R22 ;  /* 0x0000001600167308 */ /* 0x002e640000001000 */
[----:B-1----:R-:W-:-:S06]  /*1f1b0*/  VIADD R22, R22, 0xffffffe ;  /* 0x0ffffffe16167836 */ /* 0x002fcc0000000000 */
[----:B------:R-:W1:Y:S02]  /*1f1c0*/  F2I.FTZ.U32.TRUNC.NTZ R23, R22 ;  /* 0x0000001600177305 */ /* 0x000e64000021f000 */
[----:B-1----:R-:W-:Y:S01]  /*1f1d0*/  IMAD.MOV R17, RZ, RZ, -R23 ;  /* 0x000000ffff117224 */ /* 0x002fe200078e0a17 */
[----:B------:R-:W-:-:S03]  /*1f1e0*/  MOV R22, RZ ;  /* 0x000000ff00167202 */ /* 0x000fc60000000f00 */
        /* <DEDUP_REMOVED lines=8> */
[-C--:B------:R-:W-:Y:S01]  /*1f270*/  @!P2 IADD3 R13, R13, -R14.reuse, RZ ;  /* 0x8000000e0d0da210 */ /* 0x080fe20007ffe0ff */
[----:B------:R-:W-:Y:S01]  /*1f280*/  @!P2 VIADD R16, R16, 0x1 ;  /* 0x000000011010a836 */ /* 0x000fe20000000000 */
[----:B------:R-:W-:Y:S02]  /*1f290*/  ISETP.GE.AND P2, PT, R2, RZ, PT ;  /* 0x000000ff0200720c */ /* 0x000fe40003f46270 */
[-C--:B------:R-:W-:Y:S02]  /*1f2a0*/  ISETP.GE.U32.AND P0, PT, R13, R14.reuse, PT ;  /* 0x0000000e0d00720c */ /* 0x080fe40003f06070 */
[----:B------:R-:W-:Y:S02]  /*1f2b0*/  @!P1 IMAD.IADD R0, R0, 0x1, -R14 ;  /* 0x0000000100009824 */ /* 0x000fe400078e0a0e */
[----:B------:R-:W-:Y:S01]  /*1f2c0*/  @!P1 VIADD R17, R17, 0x1 ;  /* 0x0000000111119836 */ /* 0x000fe20000000000 */
[----:B------:R-:W-:Y:S02]  /*1f2d0*/  ISETP.NE.AND P1, PT, R18, RZ, PT ;  /* 0x000000ff1200720c */ /* 0x000fe40003f25270 */
[----:B------:R-:W-:-:S02]  /*1f2e0*/  ISETP.GE.U32.AND P3, PT, R0, R14, PT ;  /* 0x0000000e0000720c */ /* 0x000fc40003f66070 */
[----:B------:R-:W-:-:S04]  /*1f2f0*/  LOP3.LUT R0, RZ, R18, RZ, 0x33, !PT ;  /* 0x00000012ff007212 */ /* 0x000fc800078e33ff */
[----:B------:R-:W-:Y:S02]  /*1f300*/  @P0 IADD3 R16, R16, 0x1, RZ ;  /* 0x0000000110100810 */ /* 0x000fe40007ffe0ff */
[----:B------:R-:W-:Y:S02]  /*1f310*/  ISETP.GE.AND P0, PT, R15, RZ, PT ;  /* 0x000000ff0f00720c */ /* 0x000fe40003f06270 */
[----:B------:R-:W-:Y:S01]  /*1f320*/  MOV R12, R16 ;  /* 0x00000010000c7202 */ /* 0x000fe20000000f00 */
[----:B------:R-:W2:Y:S02]  /*1f330*/  LD.E.64 R14, desc[UR4][R166.64+0x38] ;  /* 0x00003804a60e7980 */ /* 0x000ea4000c101b00 */
[----:B------:R-:W-:Y:S02]  /*1f340*/  @P3 VIADD R17, R17, 0x1 ;  /* 0x0000000111113836 */ /* 0x000fe40000000000 */
[----:B------:R-:W-:Y:S02]  /*1f350*/  @!P2 IMAD.MOV R12, RZ, RZ, -R12 ;  /* 0x000000ffff0ca224 */ /* 0x000fe400078e0a0c */
[----:B------:R-:W-:-:S03]  /*1f360*/  IMAD.MOV.U32 R13, RZ, RZ, R17 ;  /* 0x000000ffff0d7224 */ /* 0x000fc600078e0011 */
[----:B------:R-:W-:Y:S02]  /*1f370*/  SEL R12, R0, R12, !P1 ;  /* 0x0000000c000c7207 */ /* 0x000fe40004800000 */
[----:B------:R-:W-:-:S03]  /*1f380*/  @!P0 IADD3 R13, -R13, RZ, RZ ;  /* 0x000000ff0d0d8210 */ /* 0x000fc60007ffe1ff */
[----:B------:R-:W-:Y:S01]  /*1f390*/  IMAD.WIDE R22, R12, 0x4, R244 ;  /* 0x000000040c167825 */ /* 0x000fe200078e02f4 */
[----:B------:R-:W-:-:S04]  /*1f3a0*/  SEL R13, R0, R13, !P1 ;  /* 0x0000000d000d7207 */ /* 0x000fc80004800000 */
[----:B------:R-:W3:Y:S01]  /*1f3b0*/  LD.E R2, desc[UR12][R22.64] ;  /* 0x0000000c16027980 */ /* 0x000ee2000c101900 */
[----:B------:R-:W-:-:S05]  /*1f3c0*/  IMAD.WIDE R16, R13, 0x4, R244 ;  /* 0x000000040d107825 */ /* 0x000fca00078e02f4 */
        /* <DEDUP_REMOVED lines=13> */
[----:B------:R-:W-:-:S04]  /*1f4a0*/  IMAD R13, R16, R13, R2 ;  /* 0x0000000d100d7224 */ /* 0x000fc800078e0202 */
[----:B------:R-:W-:Y:S01]  /*1f4b0*/  IMAD.IADD R13, R15, 0x1, R13 ;  /* 0x000000010f0d7824 */ /* 0x000fe200078e020d */
[----:B------:R-:W-:Y:S05]  /*1f4c0*/  BRA `(.L_x_1153) ;  /* 0x0000000000147947 */ /* 0x000fea0003800000 */
.L_x_1152:
[----:B------:R-:W-:Y:S02]  /*1f4d0*/  R2UR UR4, R196 ;  /* 0x00000000c40472ca */ /* 0x000fe400000e0000 */
[----:B------:R-:W-:-:S13]  /*1f4e0*/  R2UR UR5, R197 ;  /* 0x00000000c50572ca */ /* 0x000fda00000e0000 */
[----:B------:R-:W2:Y:S02]  /*1f4f0*/  LD.E R14, desc[UR4][R166.64+0x38] ;  /* 0x00003804a60e7980 */ /* 0x000ea4000c101900 */
[----:B--2---:R-:W-:-:S05]  /*1f500*/  IMAD.U32 R14, R14, -0x40, RZ ;  /* 0xffffffc00e0e7824 */ /* 0x004fca00078e00ff */
[----:B------:R-:W-:Y:S02]  /*1f510*/  SHF.R.S32.HI R13, RZ, 0x1f, R14 ;  /* 0x0000001fff0d7819 */ /* 0x000fe4000001140e */
.L_x_1153:
[----:B------:R-:W-:Y:S05]  /*1f520*/  BSYNC B0 ;  /* 0x0000000000007941 */ /* 0x000fea0003800000 */
.L_x_1151:
[-C--:B------:R-:W-:Y:S02]  /*1f530*/  @P6 IADD3 R12, P0, R14, R233.reuse, RZ ;  /* 0x000000e90e0c6210 */ /* 0x080fe40007f1e0ff */
[----:B------:R-:W-:Y:S02]  /*1f540*/  LOP3.LUT R2, R247, 0x1, RZ, 0xc0, !PT ;  /* 0x00000001f7027812 */ /* 0x000fe400078ec0ff */
[----:B------:R-:W-:Y:S01]  /*1f550*/  @P6 LEA R30, P2, R12, R236, 0x1 ;  /* 0x000000ec0c1e6211 */ /* 0x000fe200078408ff */
[----:B------:R-:W-:Y:S01]  /*1f560*/  @P6 IMAD.X R0, R13, 0x1, R234, P0 ;  /* 0x000000010d006824 */ /* 0x000fe200000e06ea */
[-C--:B------:R-:W-:Y:S02]  /*1f570*/  @P5 IADD3 R15, P0, R14, R233.reuse, RZ ;  /* 0x000000e90e0f5210 */ /* 0x080fe40007f1e0ff */
[----:B------:R-:W-:Y:S02]  /*1f580*/  ISETP.NE.U32.AND P3, PT, R2, 0x1, PT ;  /* 0x000000010200780c */ /* 0x000fe40003f65070 */
[----:B------:R-:W-:-:S02]  /*1f590*/  @P4 IADD3 R2, P1, R14, R233, RZ ;  /* 0x000000e90e024210 */ /* 0x000fc40007f3e0ff */
[-C--:B------:R-:W-:Y:S01]  /*1f5a0*/  @P6 LEA.HI.X R31, R12, R235.reuse, R0, 0x1, P2 ;  /* 0x000000eb0c1f6211 */ /* 0x080fe200010f0c00 */
[--C-:B------:R-:W-:Y:S01]  /*1f5b0*/  @P5 IMAD.X R12, R13, 0x1, R234.reuse, P0 ;  /* 0x000000010d0c5824 */ /* 0x100fe200000e06ea */
[-C--:B------:R-:W-:Y:S01]  /*1f5c0*/  @P5 LEA R26, P0, R15, R236.reuse, 0x1 ;  /* 0x000000ec0f1a5211 */ /* 0x080fe200078008ff */
[----:B------:R-:W-:Y:S01]  /*1f5d0*/  @P4 IMAD.X R0, R13, 0x1, R234, P1 ;  /* 0x000000010d004824 */ /* 0x000fe200008e06ea */
[C---:B------:R-:W-:Y:S02]  /*1f5e0*/  @P4 LEA R24, P1, R2.reuse, R236, 0x1 ;  /* 0x000000ec02184211 */ /* 0x040fe400078208ff */
[----:B------:R-:W-:Y:S02]  /*1f5f0*/  @P5 LEA.HI.X R27, R15, R235, R12, 0x1, P0 ;  /* 0x000000eb0f1b5211 */ /* 0x000fe400000f0c0c */
[----:B------:R-:W-:Y:S02]  /*1f600*/  IADD3 R12, P2, P0, R233, R233, R14 ;  /* 0x000000e9e90c7210 */ /* 0x000fe4000785e00e */
[----:B------:R-:W-:-:S02]  /*1f610*/  @P4 LEA.HI.X R25, R2, R235, R0, 0x1, P1 ;  /* 0x000000eb02194211 */ /* 0x000fc400008f0c00 */
[--C-:B------:R-:W-:Y:S02]  /*1f620*/  IADD3.X R2, R234, R234, R13.reuse, P2, P0 ;  /* 0x000000eaea027210 */ /* 0x100fe400017e040d */
[-C--:B------:R-:W-:Y:S02]  /*1f630*/  LEA R34, P1, R14, R236.reuse, 0x1 ;  /* 0x000000ec0e227211 */ /* 0x080fe400078208ff */
[CC--:B------:R-:W-:Y:S02]  /*1f640*/  @!P3 LEA R32, P0, R12.reuse, R236.reuse, 0x1 ;  /* 0x000000ec0c20b211 */ /* 0x0c0fe400078008ff */
[----:B------:R-:W-:Y:S02]  /*1f650*/  @P6 LEA R22, P2, R12, R236, 0x1 ;  /* 0x000000ec0c166211 */ /* 0x000fe400078408ff */
[-C--:B------:R-:W-:Y:S02]  /*1f660*/  LEA.HI.X R35, R14, R235.reuse, R13, 0x1, P1 ;  /* 0x000000eb0e237211 */ /* 0x080fe400008f0c0d */
[----:B------:R-:W-:-:S02]  /*1f670*/  @!P3 LEA.HI.X R33, R12, R235, R2, 0x1, P0 ;  /* 0x000000eb0c21b211 */ /* 0x000fc400000f0c02 */
[C-C-:B------:R-:W-:Y:S01]  /*1f680*/  @P6 LEA.HI.X R23, R12.reuse, R235, R2.reuse, 0x1, P2 ;  /* 0x000000eb0c176211 */ /* 0x140fe200010f0c02 */
[----:B------:R-:W-:Y:S01]  /*1f690*/  @P6 IMAD.MOV.U32 R15, RZ, RZ, R35 ;  /* 0x000000ffff0f6224 */ /* 0x000fe200078e0023 */
[CC--:B------:R-:W-:Y:S02]  /*1f6a0*/  @P5 LEA R18, P1, R12.reuse, R236.reuse, 0x1 ;  /* 0x000000ec0c125211 */ /* 0x0c0fe400078208ff */
[C---:B------:R-:W-:Y:S02]  /*1f6b0*/  @P4 LEA R16, P0, R12.reuse, R236, 0x1 ;  /* 0x000000ec0c104211 */ /* 0x040fe400078008ff */
[C---:B------:R-:W-:Y:S02]  /*1f6c0*/  IADD3 R0, P2, R12.reuse, R233, RZ ;  /* 0x000000e90c007210 */ /* 0x040fe40007f5e0ff */
[CCC-:B------:R-:W-:Y:S02]  /*1f6d0*/  @P5 LEA.HI.X R19, R12.reuse, R235.reuse, R2.reuse, 0x1, P1 ;  /* 0x000000eb0c135211 */ /* 0x1c0fe400008f0c02 */
[----:B------:R-:W-:Y:S01]  /*1f6e0*/  @P4 LEA.HI.X R17, R12, R235, R2, 0x1, P0 ;  /* 0x000000eb0c114211 */ /* 0x000fe200000f0c02 */
[----:B------:R-:W-:Y:S01]  /*1f6f0*/  IMAD.X R2, R2, 0x1, R234, P2 ;  /* 0x0000000102027824 */ /* 0x000fe200010e06ea */
[----:B------:R-:W-:-:S02]  /*1f700*/  @!P3 IADD3 R14, P1, R14, R233, RZ ;  /* 0x000000e90e0eb210 */ /* 0x000fc40007f3e0ff */
[----:B------:R-:W-:Y:S02]  /*1f710*/  @!P3 R2UR UR8, R196 ;  /* 0x00000000c408b2ca */ /* 0x000fe400000e0000 */
[----:B------:R-:W-:Y:S01]  /*1f720*/  @!P3 R2UR UR9, R197 ;  /* 0x00000000c509b2ca */ /* 0x000fe200000e0000 */
[----:B------:R-:W-:Y:S01]  /*1f730*/  @!P3 IMAD.X R13, R13, 0x1, R234, P1 ;  /* 0x000000010d0db824 */ /* 0x000fe200008e06ea */
[----:B------:R-:W-:Y:S02]  /*1f740*/  @P6 LEA R202, P2, R0, R236, 0x1 ;  /* 0x000000ec00ca6211 */ /* 0x000fe400078408ff */
[----:B------:R-:W-:Y:S02]  /*1f750*/  @P6 R2UR UR4, R196 ;  /* 0x00000000c40462ca */ /* 0x000fe400000e0000 */
[----:B------:R-:W-:Y:S02]  /*1f760*/  @P6 R2UR UR5, R197 ;  /* 0x00000000c50562ca */ /* 0x000fe400000e0000 */
[----:B------:R-:W-:-:S02]  /*1f770*/  @P6 LEA.HI.X R203, R0, R235, R2, 0x1, P2 ;  /* 0x000000eb00cb6211 */ /* 0x000fc400010f0c02 */
[----:B------:R-:W-:Y:S02]  /*1f780*/  @!P3 LEA R12, P2, R14, R236, 0x1 ;  /* 0x000000ec0e0cb211 */ /* 0x000fe400078408ff */
[----:B------:R-:W-:Y:S01]  /*1f790*/  @P5 R2UR UR12, R196 ;  /* 0x00000000c40c52ca */ /* 0x000fe200000e0000 */
[----:B------:R-:W-:Y:S01]  /*1f7a0*/  @!PT LDS RZ, [RZ] ;  /* 0x00000000fffff984 */ /* 0x000fe20000000800 */
[----:B------:R-:W-:Y:S01]  /*1f7b0*/  @!PT LDS RZ, [RZ] ;  /* 0x00000000fffff984 */ /* 0x000fe20000000800 */
[----:B------:R-:W-:Y:S01]  /*1f7c0*/  @!PT LDS RZ, [RZ] ;  /* 0x00000000fffff984 */ /* 0x000fe20000000800 */
[----:B------:R-:W-:Y:S01]  /*1f7d0*/  @!P3 LDGSTS.E.BYPASS.LTC128B.128 [R243+0x8000], desc[UR8][R34.64] ;  /* 0x0800000022f3bfae */ /* 0x000fe2000b901d48 */
[C---:B------:R-:W-:Y:S02]  /*1f7e0*/  @P5 R2UR UR13, R197.reuse ;  /* 0x00000000c50d52ca */ /* 0x040fe400000e0000 */
[----:B------:R-:W-:Y:S01]  /*1f7f0*/  @!P3 LEA.HI.X R13, R14, R235, R13, 0x1, P2 ;  /* 0x000000eb0e0db211 */ /* 0x000fe200010f0c0d */
[----:B------:R-:W-:Y:S01]  /*1f800*/  @P6 IMAD.MOV.U32 R14, RZ, RZ, R34 ;  /* 0x000000ffff0e6224 */ /* 0x000fe200078e0022 */
[----:B------:R1:W-:Y:S01]  /*1f810*/  @P3 STS.128 [R243+0x8000], RZ ;  /* 0x008000fff3003388 */ /* 0x0003e20000000c00 */
[C---:B------:R-:W-:Y:S02]  /*1f820*/  @P4 R2UR UR10, R196.reuse ;  /* 0x00000000c40a42ca */ /* 0x040fe400000e0000 */
[----:B------:R-:W-:Y:S01]  /*1f830*/  @P4 R2UR UR11, R197 ;  /* 0x00000000c50b42ca */ /* 0x000fe200000e0000 */
[----:B------:R-:W-:Y:S01]  /*1f840*/  @!PT LDS RZ, [RZ] ;  /* 0x00000000fffff984 */ /* 0x000fe20000000800 */
[----:B------:R-:W-:Y:S01]  /*1f850*/  @!PT LDS RZ, [RZ] ;  /* 0x00000000fffff984 */ /* 0x000fe20000000800 */
[----:B------:R-:W-:Y:S01]  /*1f860*/  @!PT LDS RZ, [RZ] ;  /* 0x00000000fffff984 */ /* 0x000fe20000000800 */
[----:B------:R2:W-:Y:S01]  /*1f870*/  @P6 LDGSTS.E.BYPASS.LTC128B.128 [R243+0xa000], desc[UR4][R14.64+0x80] ;  /* 0x0a0000800ef36fae */ /* 0x0005e2000b901d44 */
[----:B------:R-:W-:-:S02]  /*1f880*/  @P4 R2UR UR14, R196 ;  /* 0x00000000c40e42ca */ /* 0x000fc400000e0000 */
[----:B------:R-:W-:Y:S01]  /*1f890*/  @P4 R2UR UR15, R197 ;  /* 0x00000000c50f42ca */ /* 0x000fe200000e0000 */
[----:B------:R1:W-:Y:S01]  /*1f8a0*/  @!P6 STS.128 [R243+0xa000], RZ ;  /* 0x00a000fff300e388 */ /* 0x0003e20000000c00 */
[CC--:B------:R-:W-:Y:S02]  /*1f8b0*/  @!P3 LEA R194, P0, R0.reuse, R236.reuse, 0x1 ;  /* 0x000000ec00c2b211 */ /* 0x0c0fe400078008ff */
[CC--:B------:R-:W-:Y:S02]  /*1f8c0*/  @P5 LEA R200, P1, R0.reuse, R236.reuse, 0x1 ;  /* 0x000000ec00c85211 */ /* 0x0c0fe400078208ff */
[CC--:B------:R-:W-:Y:S02]  /*1f8d0*/  @!P3 LEA.HI.X R195, R0.reuse, R235.reuse, R2, 0x1, P0 ;  /* 0x000000eb00c3b211 */ /* 0x0c0fe400000f0c02 */
[C---:B------:R-:W-:Y:S01]  /*1f8e0*/  @P4 LEA R198, P0, R0.reuse, R236, 0x1 ;  /* 0x000000ec00c64211 */ /* 0x040fe200078008ff */
[----:B------:R-:W-:Y:S01]  /*1f8f0*/  IMAD.MOV.U32 R236, RZ, RZ, R34 ;  /* 0x000000ffffec7224 */ /* 0x000fe200078e0022 */
[----:B------:R-:W-:-:S02]  /*1f900*/  @P5 LEA.HI.X R201, R0, R235, R2, 0x1, P1 ;  /* 0x000000eb00c95211 */ /* 0x000fc400008f0c02 */
[----:B------:R-:W-:Y:S01]  /*1f910*/  @P4 LEA.HI.X R199, R0, R235, R2, 0x1, P0 ;  /* 0x000000eb00c74211 */ /* 0x000fe200000f0c02 */
[--C-:B------:R-:W-:Y:S02]  /*1f920*/  IMAD.MOV.U32 R235, RZ, RZ, R35.reuse ;  /* 0x000000ffffeb7224 */ /* 0x100fe400078e0023 */
[----:B--2---:R-:W-:Y:S02]  /*1f930*/  @P5 IMAD.MOV.U32 R14, RZ, RZ, R34 ;  /* 0x000000ffff0e5224 */ /* 0x004fe400078e0022 */
[----:B------:R-:W-:-:S05]  /*1f940*/  @P5 IMAD.MOV.U32 R15, RZ, RZ, R35 ;  /* 0x000000ffff0f5224 */ /* 0x000fca00078e0023 */
[----:B------:R-:W-:Y:S01]  /*1f950*/  @!PT LDS RZ, [RZ] ;  /* 0x00000000fffff984 */ /* 0x000fe20000000800 */
[----:B------:R-:W-:Y:S01]  /*1f960*/  @!PT LDS RZ, [RZ] ;  /* 0x00000000fffff984 */ /* 0x000fe20000000800 */
[----:B------:R-:W-:Y:S01]  /*1f970*/  @!PT LDS RZ, [RZ] ;  /* 0x00000000fffff984 */ /* 0x000fe20000000800 */
[----:B------:R2:W-:Y:S01]  /*1f980*/  @P5 LDGSTS.E.BYPASS.LTC128B.128 [R243+0xc000], desc[UR12][R14.64+0x100] ;  /* 0x0c0001000ef35fae */ /* 0x0005e2000b901d4c */
[----:B------:R-:W-:Y:S02]  /*1f990*/  @P4 R2UR UR12, R196 ;  /* 0x00000000c40c42ca */ /* 0x000fe400000e0000 */
[----:B------:R-:W-:Y:S01]  /*1f9a0*/  @P4 R2UR UR13, R197 ;  /* 0x00000000c50d42ca */ /* 0x000fe200000e0000 */
[----:B------:R1:W-:Y:S01]  /*1f9b0*/  @!P5 STS.128 [R243+0xc000], RZ ;  /* 0x00c000fff300d388 */ /* 0x0003e20000000c00 */
[----:B--2---:R-:W-:Y:S02]  /*1f9c0*/  @P4 IMAD.MOV.U32 R14, RZ, RZ, R34 ;  /* 0x000000ffff0e4224 */ /* 0x004fe400078e0022 */
[----:B------:R-:W-:-:S05]  /*1f9d0*/  @P4 IMAD.MOV.U32 R15, RZ, RZ, R35 ;  /* 0x000000ffff0f4224 */ /* 0x000fca00078e0023 */
[----:B------:R-:W-:Y:S01]  /*1f9e0*/  @!PT LDS RZ, [RZ] ;  /* 0x00000000fffff984 */ /* 0x000fe20000000800 */
[----:B------:R-:W-:Y:S01]  /*1f9f0*/  @!PT LDS RZ, [RZ] ;  /* 0x00000000fffff984 */ /* 0x000fe20000000800 */
[----:B------:R-:W-:Y:S01]  /*1fa00*/  @!PT LDS RZ, [RZ] ;  /* 0x00000000fffff984 */ /* 0x000fe20000000800 */
[----:B------:R1:W-:Y:S01]  /*1fa10*/  @P4 LDGSTS.E.BYPASS.LTC128B.128 [R243+0xe000], desc[UR10][R14.64+0x180] ;  /* 0x0e0001800ef34fae */ /* 0x0003e2000b901d4a */
[C---:B------:R-:W-:Y:S02]  /*1fa20*/  @!P3 R2UR UR10, R196.reuse ;  /* 0x00000000c40ab2ca */ /* 0x040fe400000e0000 */
[C---:B------:R-:W-:Y:S01]  /*1fa30*/  @!P3 R2UR UR11, R197.reuse ;  /* 0x00000000c50bb2ca */ /* 0x040fe200000e0000 */
[----:B------:R1:W-:Y:S04]  /*1fa40*/  @!P4 STS.128 [R243+0xe000], RZ ;  /* 0x00e000fff300c388 */ /* 0x0003e80000000c00 */
[----:B------:R-:W-:Y:S01]  /*1fa50*/  @!PT LDS RZ, [RZ] ;  /* 0x00000000fffff984 */ /* 0x000fe20000000800 */
[----:B------:R-:W-:Y:S01]  /*1fa60*/  @!PT LDS RZ, [RZ] ;  /* 0x00000000fffff984 */ /* 0x000fe20000000800 */
[----:B------:R-:W-:Y:S01]  /*1fa70*/  @!PT LDS RZ, [RZ] ;  /* 0x00000000fffff984 */ /* 0x000fe20000000800 */
[----:B------:R1:W-:Y:S01]  /*1fa80*/  @!P3 LDGSTS.E.BYPASS.LTC128B.128 [R243+0x8800], desc[UR8][R12.64] ;  /* 0x088000000cf3bfae */ /* 0x0003e2000b901d48 */
[C---:B------:R-:W-:Y:S02]  /*1fa90*/  @P6 R2UR UR8, R196.reuse ;  /* 0x00000000c40862ca */ /* 0x040fe400000e0000 */
[----:B------:R-:W-:Y:S01]  /*1faa0*/  @P6 R2UR UR9, R197 ;  /* 0x00000000c50962ca */ /* 0x000fe200000e0000 */
[----:B------:R1:W-:Y:S04]  /*1fab0*/  @P3 STS.128 [R243+0x8800], RZ ;  /* 0x008800fff3003388 */ /* 0x0003e80000000c00 */
[----:B------:R-:W-:Y:S01]  /*1fac0*/  @!PT LDS RZ, [RZ] ;  /* 0x00000000fffff984 */ /* 0x000fe20000000800 */
[----:B------:R-:W-:Y:S01]  /*1fad0*/  @!PT LDS RZ, [RZ] ;  /* 0x00000000fffff984 */ /* 0x000fe20000000800 */
[----:B------:R-:W-:Y:S01]  /*1fae0*/  @!PT LDS RZ, [RZ] ;  /* 0x00000000fffff984 */ /* 0x000fe20000000800 */
[----:B------:R1:W-:Y:S01]  /*1faf0*/  @P6 LDGSTS.E.BYPASS.LTC128B.128 [R243+0xa800], desc[UR4][R30.64+0x80] ;  /* 0x0a8000801ef36fae */ /* 0x0003e2000b901d44 */
[----:B------:R-:W-:-:S02]  /*1fb00*/  @P5 R2UR UR4, R196 ;  /* 0x00000000c40452ca */ /* 0x000fc400000e0000 */
[----:B------:R-:W-:Y:S01]  /*1fb10*/  @P5 R2UR UR5, R197 ;  /* 0x00000000c50552ca */ /* 0x000fe200000e0000 */
[----:B------:R1:W-:-:S12]  /*1fb20*/  @!P6 STS.128 [R243+0xa800], RZ ;  /* 0x00a800fff300e388 */ /* 0x0003d80000000c00 */
        /* <DEDUP_REMOVED lines=8> */
[----:B------:R1:W-:Y:S01]  /*1fbb0*/  @P4 LDGSTS.E.BYPASS.LTC128B.128 [R243+0xe800], desc[UR12][R24.64+0x180] ;  /* 0x0e80018018f34fae */ /* 0x0003e2000b901d4c */
[C---:B------:R-:W-:Y:S02]  /*1fbc0*/  @!P3 R2UR UR12, R196.reuse ;  /* 0x00000000c40cb2ca */ /* 0x040fe400000e0000 */
[----:B------:R-:W-:Y:S01]  /*1fbd0*/  @!P3 R2UR UR13, R197 ;  /* 0x00000000c50db2ca */ /* 0x000fe200000e0000 */
[----:B------:R1:W-:Y:S04]  /*1fbe0*/  @!P4 STS.128 [R243+0xe800], RZ ;  /* 0x00e800fff300c388 */ /* 0x0003e80000000c00 */
[----:B------:R-:W-:Y:S01]  /*1fbf0*/  @!PT LDS RZ, [RZ] ;  /* 0x00000000fffff984 */ /* 0x000fe20000000800 */
[----:B------:R-:W-:Y:S01]  /*1fc00*/  @!PT LDS RZ, [RZ] ;  /* 0x00000000fffff984 */ /* 0x000fe20000000800 */
[----:B------:R-:W-:Y:S01]  /*1fc10*/  @!PT LDS RZ, [RZ] ;  /* 0x00000000fffff984 */ /* 0x000fe20000000800 */
[----:B------:R1:W-:Y:S01]  /*1fc20*/  @!P3 LDGSTS.E.BYPASS.LTC128B.128 [R243+0x9000], desc[UR10][R32.64] ;  /* 0x0900000020f3bfae */ /* 0x0003e2000b901d4a */
[----:B------:R-:W-:-:S02]  /*1fc30*/  @P6 R2UR UR10, R196 ;  /* 0x00000000c40a62ca */ /* 0x000fc400000e0000 */
[C---:B------:R-:W-:Y:S01]  /*1fc40*/  @P6 R2UR UR11, R197.reuse ;  /* 0x00000000c50b62ca */ /* 0x040fe200000e0000 */
[----:B------:R1:W-:Y:S04]  /*1fc50*/  @P3 STS.128 [R243+0x9000], RZ ;  /* 0x009000fff3003388 */ /* 0x0003e80000000c00 */
[----:B------:R-:W-:Y:S01]  /*1fc60*/  @!PT LDS RZ, [RZ] ;  /* 0x00000000fffff984 */ /* 0x000fe20000000800 */
[----:B------:R-:W-:Y:S01]  /*1fc70*/  @!PT LDS RZ, [RZ] ;  /* 0x00000000fffff984 */ /* 0x000fe20000000800 */
[----:B------:R-:W-:Y:S01]  /*1fc80*/  @!PT LDS RZ, [RZ] ;  /* 0x00000000fffff984 */ /* 0x000fe20000000800 */
[----:B------:R1:W-:Y:S01]  /*1fc90*/  @P6 LDGSTS.E.BYPASS.LTC128B.128 [R243+0xb000], desc[UR8][R22.64+0x80] ;  /* 0x0b00008016f36fae */ /* 0x0003e2000b901d48 */
[C---:B------:R-:W-:Y:S02]  /*1fca0*/  @P5 R2UR UR8, R196.reuse ;  /* 0x00000000c40852ca */ /* 0x040fe400000e0000 */
[----:B------:R-:W-:Y:S01]  /*1fcb0*/  @P5 R2UR UR9, R197 ;  /* 0x00000000c50952ca */ /* 0x000fe200000e0000 */
[----:B------:R1:W-:Y:S04]  /*1fcc0*/  @!P6 STS.128 [R243+0xb000], RZ ;  /* 0x00b000fff300e388 */ /* 0x0003e80000000c00 */
[----:B------:R-:W-:Y:S01]  /*1fcd0*/  @!PT LDS RZ, [RZ] ;  /* 0x00000000fffff984 */ /* 0x000fe20000000800 */
[----:B------:R-:W-:Y:S01]  /*1fce0*/  @!PT LDS RZ, [RZ] ;  /* 0x00000000fffff984 */ /* 0x000fe20000000800 */
[----:B------:R-:W-:Y:S01]  /*1fcf0*/  @!PT LDS RZ, [RZ] ;  /* 0x00000000fffff984 */ /* 0x000fe20000000800 */
[----:B------:R1:W-:Y:S01]  /*1fd00*/  @P5 LDGSTS.E.BYPASS.LTC128B.128 [R243+0xd000], desc[UR4][R18.64+0x100] ;  /* 0x0d00010012f35fae */ /* 0x0003e2000b901d44 */
[----:B------:R-:W-:-:S02]  /*1fd10*/  @P4 R2UR UR4, R196 ;  /* 0x00000000c40442ca */ /* 0x000fc400000e0000 */
[----:B------:R-:W-:Y:S01]  /*1fd20*/  @P4 R2UR UR5, R197 ;  /* 0x00000000c50542ca */ /* 0x000fe200000e0000 */
        /* <DEDUP_REMOVED lines=27> */
.L_x_1150:
[----:B------:R-:W-:Y:S05]  /*1fee0*/  BSYNC B1 ;  /* 0x0000000000017941 */ /* 0x000fea0003800000 */
.L_x_1149:
[----:B------:R-:W-:Y:S01]  /*1fef0*/  R2UR UR4, R196 ;  /* 0x00000000c40472ca */ /* 0x000fe200000e0000 */
[----:B-1----:R-:W-:Y:S01]  /*1ff00*/  LDSM.16.MT88.4 R16, [R230+0x10000] ;  /* 0x01000000e610783b */ /* 0x002fe20000004200 */
[----:B------:R-:W-:Y:S02]  /*1ff10*/  R2UR UR5, R197 ;  /* 0x00000000c50572ca */ /* 0x000fe400000e0000 */
[----:B------:R-:W-:Y:S01]  /*1ff20*/  FMNMX.FTZ R13, R164, R8, !PT ;  /* 0x00000008a40d7209 */ /* 0x000fe20007810000 */
[----:B------:R-:W-:Y:S10]  /*1ff30*/  LDSM.16.MT88.4 R24, [R227+0x10800] ;  /* 0x01080000e318783b */ /* 0x000ff40000004200 */
[----:B------:R1:W2:Y:S01]  /*1ff40*/  LD.E R31, desc[UR4][R166.64+0xdc] ;  /* 0x0000dc04a61f7980 */ /* 0x0002a2000c101900 */
        /* <DEDUP_REMOVED lines=29> */
[----:B------:R-:W-:-:S03]  /*20120*/  FMNMX.FTZ R12, R29, R12, !PT ;  /* 0x0000000c1d0c7209 */ /* 0x000fc60007810000 */
[----:B------:R-:W3:Y:S01]  /*20130*/  SHFL.BFLY PT, R2, R13, 0x2, 0x1f ;  /* 0x0c401f000d027f89 */ /* 0x000ee200000e0000 */
[----:B------:R-:W-:-:S05]  /*20140*/  FMNMX.FTZ R12, R28, R12, !PT ;  /* 0x0000000c1c0c7209 */ /* 0x000fca0007810000 */
[----:B------:R-:W4:Y:S01]  /*20150*/  SHFL.BFLY PT, R0, R12, 0x2, 0x1f ;  /* 0x0c401f000c007f89 */ /* 0x000f2200000e0000 */
[----:B---3--:R-:W-:-:S05]  /*20160*/  FMNMX.FTZ R2, R13, R2, !PT ;  /* 0x000000020d027209 */ /* 0x008fca0007810000 */
[----:B-1----:R-:W1:Y:S01]  /*20170*/  SHFL.BFLY PT, R167, R2, 0x1, 0x1f ;  /* 0x0c201f0002a77f89 */ /* 0x002e6200000e0000 */
[----:B----4-:R-:W-:-:S03]  /*20180*/  FMNMX.FTZ R0, R12, R0, !PT ;  /* 0x000000000c007209 */ /* 0x010fc60007810000 */
[----:B------:R-:W-:Y:S04]  /*20190*/  LDSM.16.MT88.4 R12, [R229+0x10000] ;  /* 0x01000000e50c783b */ /* 0x000fe80000004200 */
[----:B------:R-:W3:Y:S01]  /*201a0*/  SHFL.BFLY PT, R166, R0, 0x1, 0x1f ;  /* 0x0c201f0000a67f89 */ /* 0x000ee200000e0000 */
[----:B-1----:R-:W-:-:S04]  /*201b0*/  FMNMX.FTZ R167, R2, R167, !PT ;  /* 0x000000a702a77209 */ /* 0x002fc80007810000 */
[----:B------:R-:W-:Y:S02]  /*201c0*/  FSETP.NEU.FTZ.AND P1, PT, R167, -INF , PT ;  /* 0xff800000a700780b */ /* 0x000fe40003f3d000 */
[----:B---3--:R-:W-:-:S04]  /*201d0*/  FMNMX.FTZ R166, R0, R166, !PT ;  /* 0x000000a600a67209 */ /* 0x008fc80007810000 */
[----:B------:R-:W-:Y:S01]  /*201e0*/  FSETP.NEU.FTZ.AND P0, PT, R166, -INF , PT ;  /* 0xff800000a600780b */ /* 0x000fe20003f1d000 */
[C---:B--2---:R-:W-:Y:S01]  /*201f0*/  FMUL.FTZ R172, R31.reuse, R167 ;  /* 0x000000a71fac7220 */ /* 0x044fe20000410000 */
[----:B------:R-:W-:-:S04]  /*20200*/  FMUL.FTZ R30, R31, R166 ;  /* 0x000000a61f1e7220 */ /* 0x000fc80000410000 */
[----:B------:R-:W-:Y:S02]  /*20210*/  FSEL R172, R172, RZ, P1 ;  /* 0x000000ffacac7208 */ /* 0x000fe40000800000 */
[----:B------:R-:W-:-:S03]  /*20220*/  FSEL R30, R30, RZ, P0 ;  /* 0x000000ff1e1e7208 */ /* 0x000fc60000000000 */
[-CC-:B------:R-:W-:Y:S01]  /*20230*/  FFMA.FTZ R33, R5, R31.reuse, -R172.reuse ;  /* 0x0000001f05217223 */ /* 0x180fe200000108ac */
[----:B------:R-:W-:Y:S01]  /*20240*/  FSEL R5, R166, RZ, P0 ;  /* 0x000000ffa6057208 */ /* 0x000fe20000000000 */
[-CC-:B------:R-:W-:Y:S01]  /*20250*/  FFMA.FTZ R34, R4, R31.reuse, -R172.reuse ;  /* 0x0000001f04227223 */ /* 0x180fe200000108ac */
[----:B------:R-:W-:Y:S01]  /*20260*/  FSEL R4, R167, RZ, P1 ;  /* 0x000000ffa7047208 */ /* 0x000fe20000800000 */
[-CC-:B------:R-:W-:Y:S01]  /*20270*/  FFMA.FTZ R165, R8, R31.reuse, -R172.reuse ;  /* 0x0000001f08a57223 */ /* 0x180fe200000108ac */
[-C--:B------:R-:W-:Y:S01]  /*20280*/  FFMA.FTZ R35, R9, R31.reuse, -R172 ;  /* 0x0000001f09237223 */ /* 0x080fe200000108ac */
[----:B------:R-:W-:Y:S01]  /*20290*/  FADD.FTZ R5, R3, -R5 ;  /* 0x8000000503057221 */ /* 0x000fe20000010000 */
[-CC-:B------:R-:W-:Y:S01]  /*202a0*/  FFMA.FTZ R32, R10, R31.reuse, -R30.reuse ;  /* 0x0000001f0a207223 */ /* 0x180fe2000001081e */
[-C--:B------:R-:W-:Y:S01]  /*202b0*/  FFMA.FTZ R2, R11, R31.reuse, -R30 ;  /* 0x0000001f0b027223 */ /* 0x080fe2000001081e */
[----:B------:R-:W-:Y:S01]  /*202c0*/  FADD.FTZ R4, R164, -R4 ;  /* 0x80000004a4047221 */ /* 0x000fe20000010000 */
[----:B------:R-:W1:Y:S01]  /*202d0*/  LDSM.16.MT88.4 R8, [R228+0x10000] ;  /* 0x01000000e408783b */ /* 0x000e620000004200 */
[-CC-:B------:R-:W-:Y:S01]  /*202e0*/  FFMA.FTZ R0, R6, R31.reuse, -R30.reuse ;  /* 0x0000001f06007223 */ /* 0x180fe2000001081e */
[--C-:B------:R-:W-:Y:S01]  /*202f0*/  FFMA.FTZ R164, R7, R31, -R30.reuse ;  /* 0x0000001f07a47223 */ /* 0x100fe2000001081e */
[C---:B------:R-:W-:Y:S01]  /*20300*/  FMUL.FTZ R3, R31.reuse, R5 ;  /* 0x000000051f037220 */ /* 0x040fe20000410000 */
[----:B------:R-:W-:Y:S01]  /*20310*/  FMUL.FTZ R4, R31, R4 ;  /* 0x000000041f047220 */ /* 0x000fe20000410000 */
[----:B------:R-:W-:Y:S01]  /*20320*/  MUFU.EX2 R165, R165 ;  /* 0x000000a500a57308 */ /* 0x000fe20000000800 */
[-C--:B------:R-:W-:Y:S01]  /*20330*/  FFMA.FTZ R183, R183, R31.reuse, -R30 ;  /* 0x0000001fb7b77223 */ /* 0x080fe2000001081e */
[-C--:B------:R-:W-:Y:S01]  /*20340*/  FFMA.FTZ R180, R179, R31.reuse, -R172 ;  /* 0x0000001fb3b47223 */ /* 0x080fe200000108ac */
[-CC-:B------:R-:W-:Y:S01]  /*20350*/  FFMA.FTZ R179, R182, R31.reuse, -R30.reuse ;  /* 0x0000001fb6b37223 */ /* 0x180fe2000001081e */
[-C--:B------:R-:W-:Y:S01]  /*20360*/  FFMA.FTZ R182, R181, R31.reuse, -R30 ;  /* 0x0000001fb5b67223 */ /* 0x080fe2000001081e */
[-CC-:B------:R-:W-:Y:S01]  /*20370*/  FFMA.FTZ R176, R176, R31.reuse, -R172.reuse ;  /* 0x0000001fb0b07223 */ /* 0x180fe200000108ac */
[-CC-:B------:R-:W-:Y:S01]  /*20380*/  FFMA.FTZ R177, R177, R31.reuse, -R172.reuse ;  /* 0x0000001fb1b17223 */ /* 0x180fe200000108ac */
[-CC-:B------:R-:W-:Y:S01]  /*20390*/  FFMA.FTZ R178, R178, R31.reuse, -R172.reuse ;  /* 0x0000001fb2b27223 */ /* 0x180fe200000108ac */
[----:B------:R-:W-:Y:S01]  /*203a0*/  MUFU.EX2 R35, R35 ;  /* 0x0000002300237308 */ /* 0x000fe20000000800 */
[-CC-:B------:R-:W-:Y:S01]  /*203b0*/  FFMA.FTZ R193, R193, R31.reuse, -R172.reuse ;  /* 0x0000001fc1c17223 */ /* 0x180fe200000108ac */
[-CC-:B------:R-:W-:Y:S01]  /*203c0*/  FFMA.FTZ R192, R192, R31.reuse, -R172.reuse ;  /* 0x0000001fc0c07223 */ /* 0x180fe200000108ac */
[-CC-:B------:R-:W-:Y:S01]  /*203d0*/  FFMA.FTZ R191, R191, R31.reuse, -R172.reuse ;  /* 0x0000001fbfbf7223 */ /* 0x180fe200000108ac */
[-C--:B------:R-:W-:Y:S01]  /*203e0*/  FFMA.FTZ R190, R190, R31.reuse, -R172 ;  /* 0x0000001fbebe7223 */ /* 0x080fe200000108ac */
[-CC-:B------:R-:W-:Y:S01]  /*203f0*/  FFMA.FTZ R185, R185, R31.reuse, -R30.reuse ;  /* 0x0000001fb9b97223 */ /* 0x180fe2000001081e */
[-CC-:B------:R-:W-:Y:S01]  /*20400*/  FFMA.FTZ R187, R187, R31.reuse, -R30.reuse ;  /* 0x0000001fbbbb7223 */ /* 0x180fe2000001081e */
[-CC-:B------:R-:W-:Y:S01]  /*20410*/  FFMA.FTZ R186, R186, R31.reuse, -R30.reuse ;  /* 0x0000001fbaba7223 */ /* 0x180fe2000001081e */
[----:B------:R-:W-:Y:S01]  /*20420*/  MUFU.EX2 R34, R34 ;  /* 0x0000002200227308 */ /* 0x000fe20000000800 */
[-C--:B------:R-:W-:Y:S01]  /*20430*/  FFMA.FTZ R184, R184, R31.reuse, -R30 ;  /* 0x0000001fb8b87223 */ /* 0x080fe2000001081e */
[-CC-:B------:R-:W-:Y:S01]  /*20440*/  FFMA.FTZ R175, R175, R31.reuse, -R172.reuse ;  /* 0x0000001fafaf7223 */ /* 0x180fe200000108ac */
[-CC-:B------:R-:W-:Y:S01]  /*20450*/  FFMA.FTZ R174, R174, R31.reuse, -R172.reuse ;  /* 0x0000001faeae7223 */ /* 0x180fe200000108ac */
[-CC-:B------:R-:W-:Y:S01]  /*20460*/  FFMA.FTZ R173, R173, R31.reuse, -R172.reuse ;  /* 0x0000001fadad7223 */ /* 0x180fe200000108ac */
[-C--:B------:R-:W-:Y:S01]  /*20470*/  FFMA.FTZ R171, R171, R31.reuse, -R172 ;  /* 0x0000001fabab7223 */ /* 0x080fe200000108ac */
[-CC-:B------:R-:W-:Y:S01]  /*20480*/  FFMA.FTZ R170, R170, R31.reuse, -R30.reuse ;  /* 0x0000001faaaa7223 */ /* 0x180fe2000001081e */
[-CC-:B------:R-:W-:Y:S01]  /*20490*/  FFMA.FTZ R169, R169, R31.reuse, -R30.reuse ;  /* 0x0000001fa9a97223 */ /* 0x180fe2000001081e */
[----:B------:R-:W2:Y:S01]  /*204a0*/  MUFU.EX2 R33, R33 ;  /* 0x0000002100217308 */ /* 0x000ea20000000800 */
[-CC-:B------:R-:W-:Y:S01]  /*204b0*/  FFMA.FTZ R172, R29, R31.reuse, -R30.reuse ;  /* 0x0000001f1dac7223 */ /* 0x180fe2000001081e */
[----:B------:R-:W-:-:S06]  /*204c0*/  FFMA.FTZ R194, R28, R31, -R30 ;  /* 0x0000001f1cc27223 */ /* 0x000fcc000001081e */
[----:B------:R-:W-:Y:S08]  /*204d0*/  MUFU.EX2 R32, R32 ;  /* 0x0000002000207308 */ /* 0x000ff00000000800 */
[----:B------:R-:W3:Y:S01]  /*204e0*/  MUFU.EX2 R2, R2 ;  /* 0x0000000200027308 */ /* 0x000ee20000000800 */
[----:B--2---:R-:W-:-:S07]  /*204f0*/  F2FP.BF16.F32.PACK_AB R6, R33, R34 ;  /* 0x000000222106723e */ /* 0x004fce00000010ff */
[----:B------:R-:W-:Y:S08]  /*20500*/  MUFU.EX2 R0, R0 ;  /* 0x0000000000007308 */ /* 0x000ff00000000800 */
[----:B------:R-:W2:Y:S01]  /*20510*/  MUFU.EX2 R164, R164 ;  /* 0x000000a400a47308 */ /* 0x000ea20000000800 */
[----:B---3--:R-:W-:-:S07]  /*20520*/  F2FP.BF16.F32.PACK_AB R5, R2, R32 ;  /* 0x000000200205723e */ /* 0x008fce00000010ff */
[----:B------:R3:W4:Y:S08]  /*20530*/  MUFU.EX2 R168, R4 ;  /* 0x0000000400a87308 */ /* 0x0007300000000800 */
[----:B------:R-:W5:Y:S01]  /*20540*/  MUFU.EX2 R3, R3 ;  /* 0x0000000300037308 */ /* 0x000f620000000800 */
[----:B--2---:R-:W-:-:S07]  /*20550*/  F2FP.BF16.F32.PACK_AB R7, R164, R0 ;  /* 0x00000000a407723e */ /* 0x004fce00000010ff */
[----:B------:R2:W-:Y:S01]  /*20560*/  MUFU.EX2 R181, R183 ;  /* 0x000000b700b57308 */ /* 0x0005e20000000800 */
[----:B---3--:R-:W-:Y:S01]  /*20570*/  F2FP.BF16.F32.PACK_AB R4, R35, R165 ;  /* 0x000000a52304723e */ /* 0x008fe200000010ff */
[-C--:B----4-:R-:W-:Y:S01]  /*20580*/  FMUL.FTZ R160, R160, R168.reuse ;  /* 0x000000a8a0a07220 */ /* 0x090fe20000410000 */
        /* <DEDUP_REMOVED lines=145> */
[----:B------:R-:W-:Y:S01]  /*20ea0*/  FMUL.FTZ R151, R151, R3 ;  /* 0x0000000397977220 */ /* 0x000fe20000410000 */
[----:B--2---:R-:W-:Y:S01]  /*20eb0*/  FFMA.FTZ R183, R20, R31, -R30 ;  /* 0x0000001f14b77223 */ /* 0x004fe2000001081e */
[----:B------:R-:W2:Y:S01]  /*20ec0*/  MUFU.EX2 R176, R176 ;  /* 0x000000b000b07308 */ /* 0x000ea20000000800 */
        /* <DEDUP_REMOVED lines=8> */
[----:B------:R-:W-:Y:S01]  /*20f50*/  MUFU.EX2 R177, R177 ;  /* 0x000000b100b17308 */ /* 0x000fe20000000800 */
[-C--:B------:R-:W-:Y:S01]  /*20f60*/  FMUL.FTZ R147, R147, R3.reuse ;  /* 0x0000000393937220 */ /* 0x080fe20000410000 */
[----:B------:R-:W-:Y:S01]  /*20f70*/  LDSM.16.MT88.4 R20, [R228+0x10800] ;  /* 0x01080000e414783b */ /* 0x000fe20000004200 */
[----:B------:R-:W-:Y:S01]  /*20f80*/  FFMA.FTZ R165, R249, R168, R165 ;  /* 0x000000a8f9a57223 */ /* 0x000fe200000100a5 */
[----:B------:R-:W-:Y:S01]  /*20f90*/  FFMA.FTZ R3, R248, R3, R32 ;  /* 0x00000003f8037223 */ /* 0x000fe20000010020 */
[C---:B------:R-:W-:Y:S01]  /*20fa0*/  HMMA.16816.F32.BF16 R104, R4.reuse, R18, R104 ;  /* 0x000000120468723c */ /* 0x040fe20000041868 */
[----:B------:R-:W3:Y:S01]  /*20fb0*/  LDSM.16.MT88.4 R16, [R230+0x16000] ;  /* 0x01600000e610783b */ /* 0x000ee20000004200 */
[----:B------:R-:W-:Y:S01]  /*20fc0*/  FADD.FTZ R165, R35, R165 ;  /* 0x000000a523a57221 */ /* 0x000fe20000010000 */
[----:B------:R-:W-:Y:S01]  /*20fd0*/  MUFU.EX2 R178, R178 ;  /* 0x000000b200b27308 */ /* 0x000fe20000000800 */
[----:B------:R-:W-:Y:S01]  /*20fe0*/  FADD.FTZ R3, R2, R3 ;  /* 0x0000000302037221 */ /* 0x000fe20000010000 */
[----:B------:R-:W-:Y:S01]  /*20ff0*/  LDSM.16.MT88.4 R28, [R229+0x13800] ;  /* 0x01380000e51c783b */ /* 0x000fe20000004200 */
[----:B----4-:R-:W-:Y:S01]  /*21000*/  HMMA.16816.F32.BF16 R108, R4, R12, R108 ;  /* 0x0000000c046c723c */ /* 0x010fe2000004186c */
[----:B------:R-:W-:Y:S01]  /*21010*/  FADD.FTZ R165, R34, R165 ;  /* 0x000000a522a57221 */ /* 0x000fe20000010000 */
[----:B------:R-:W-:-:S03]  /*21020*/  FADD.FTZ R3, R0, R3 ;  /* 0x0000000300037221 */ /* 0x000fc60000010000 */
[----:B------:R-:W-:Y:S01]  /*21030*/  MUFU.EX2 R180, R180 ;  /* 0x000000b400b47308 */ /* 0x000fe20000000800 */
[C---:B------:R-:W-:Y:S01]  /*21040*/  HMMA.16816.F32.BF16 R112, R4.reuse, R14, R112 ;  /* 0x0000000e0470723c */ /* 0x040fe20000041870 */
[----:B------:R-:W4:Y:S01]  /*21050*/  LDSM.16.MT88.4 R12, [R229+0x16000] ;  /* 0x01600000e50c783b */ /* 0x000f220000004200 */
[----:B------:R-:W-:Y:S01]  /*21060*/  FADD.FTZ R165, R33, R165 ;  /* 0x000000a521a57221 */ /* 0x000fe20000010000 */
[----:B------:R-:W-:Y:S01]  /*21070*/  FADD.FTZ R3, R164, R3 ;  /* 0x00000003a4037221 */ /* 0x000fe20000010000 */
[----:B------:R-:W-:Y:S02]  /*21080*/  MOV R164, R167 ;  /* 0x000000a700a47202 */ /* 0x000fe40000000f00 */
[----:B-1----:R-:W-:Y:S01]  /*21090*/  HMMA.16816.F32.BF16 R116, R4, R8, R116 ;  /* 0x000000080474723c */ /* 0x002fe20000041874 */
[----:B------:R-:W1:Y:S01]  /*210a0*/  MUFU.EX2 R179, R179 ;  /* 0x000000b300b37308 */ /* 0x000e620000000800 */
[----:B--2---:R-:W-:-:S04]  /*210b0*/  FADD.FTZ R165, R176, R165 ;  /* 0x000000a5b0a57221 */ /* 0x004fc80000010000 */
[C---:B------:R-:W-:Y:S01]  /*210c0*/  HMMA.16816.F32.BF16 R120, R4.reuse, R10, R120 ;  /* 0x0000000a0478723c */ /* 0x040fe20000041878 */
[----:B------:R-:W2:Y:S02]  /*210d0*/  LDSM.16.MT88.4 R8, [R228+0x16000] ;  /* 0x01600000e408783b */ /* 0x000ea40000004200 */
[----:B------:R-:W-:Y:S08]  /*210e0*/  MUFU.EX2 R182, R182 ;  /* 0x000000b600b67308 */ /* 0x000ff00000000800 */
[----:B------:R-:W5:Y:S01]  /*210f0*/  MUFU.EX2 R183, R183 ;  /* 0x000000b700b77308 */ /* 0x000f620000000800 */
[----:B-1----:R-:W-:Y:S01]  /*21100*/  FADD.FTZ R3, R179, R3 ;  /* 0x00000003b3037221 */ /* 0x002fe20000010000 */
[C---:B---3--:R-:W-:Y:S06]  /*21110*/  HMMA.16816.F32.BF16 R124, R4.reuse, R16, R124 ;  /* 0x00000010047c723c */ /* 0x048fec000004187c */
[----:B------:R-:W1:Y:S01]  /*21120*/  MUFU.EX2 R193, R193 ;  /* 0x000000c100c17308 */ /* 0x000e620000000800 */
[C---:B------:R-:W-:Y:S01]  /*21130*/  HMMA.16816.F32.BF16 R128, R4.reuse, R18, R128 ;  /* 0x000000120480723c */ /* 0x040fe20000041880 */
[----:B------:R-:W3:Y:S06]  /*21140*/  LDSM.16.MT88.4 R16, [R227+0x16000] ;  /* 0x01600000e310783b */ /* 0x000eec0000004200 */
[----:B------:R-:W-:Y:S01]  /*21150*/  MUFU.EX2 R192, R192 ;  /* 0x000000c000c07308 */ /* 0x000fe20000000800 */
[C---:B----4-:R-:W-:Y:S06]  /*21160*/  HMMA.16816.F32.BF16 R132, R4.reuse, R12, R132 ;  /* 0x0000000c0484723c */ /* 0x050fec0000041884 */
[C---:B------:R-:W-:Y:S01]  /*21170*/  HMMA.16816.F32.BF16 R152, R4.reuse, R14, R152 ;  /* 0x0000000e0498723c */ /* 0x040fe20000041898 */
[----:B------:R-:W4:Y:S01]  /*21180*/  LDSM.16.MT88.4 R12, [R230+0x10800] ;  /* 0x01080000e60c783b */ /* 0x000f220000004200 */
[----:B------:R-:W-:Y:S04]  /*21190*/  MUFU.EX2 R191, R191 ;  /* 0x000000bf00bf7308 */ /* 0x000fe80000000800 */
[C---:B--2---:R-:W-:Y:S04]  /*211a0*/  HMMA.16816.F32.BF16 R136, R4.reuse, R8, R136 ;  /* 0x000000080488723c */ /* 0x044fe80000041888 */
[----:B------:R-:W-:Y:S02]  /*211b0*/  MUFU.EX2 R190, R190 ;  /* 0x000000be00be7308 */ /* 0x000fe40000000800 */
[C---:B------:R-:W-:Y:S01]  /*211c0*/  HMMA.16816.F32.BF16 R148, R4.reuse, R10, R148 ;  /* 0x0000000a0494723c */ /* 0x040fe20000041894 */
[----:B------:R-:W2:Y:S05]  /*211d0*/  LDSM.16.MT88.4 R8, [R229+0x10800] ;  /* 0x01080000e508783b */ /* 0x000eaa0000004200 */
[----:B------:R-:W1:Y:S08]  /*211e0*/  MUFU.EX2 R185, R185 ;  /* 0x000000b900b97308 */ /* 0x000e700000000800 */
[----:B------:R-:W2:Y:S01]  /*211f0*/  MUFU.EX2 R187, R187 ;  /* 0x000000bb00bb7308 */ /* 0x000ea20000000800 */
[C---:B---3--:R-:W-:Y:S07]  /*21200*/  HMMA.16816.F32.BF16 R140, R4.reuse, R16, R140 ;  /* 0x00000010048c723c */ /* 0x048fee000004188c */
[----:B------:R-:W-:Y:S01]  /*21210*/  MUFU.EX2 R186, R186 ;  /* 0x000000ba00ba7308 */ /* 0x000fe20000000800 */
[----:B------:R-:W-:Y:S01]  /*21220*/  HMMA.16816.F32.BF16 R144, R4, R18, R144 ;  /* 0x000000120490723c */ /* 0x000fe20000041890 */
[----:B------:R-:W3:Y:S06]  /*21230*/  LDSM.16.MT88.4 R16, [R228+0x12800] ;  /* 0x01280000e410783b */ /* 0x000eec0000004200 */
[----:B------:R-:W-:Y:S01]  /*21240*/  F2FP.BF16.F32.PACK_AB R4, R177, R176 ;  /* 0x000000b0b104723e */ /* 0x000fe200000010ff */
[----:B------:R-:W3:Y:S01]  /*21250*/  MUFU.EX2 R184, R184 ;  /* 0x000000b800b87308 */ /* 0x000ee20000000800 */
[----:B------:R-:W-:Y:S01]  /*21260*/  F2FP.BF16.F32.PACK_AB R5, R181, R179 ;  /* 0x000000b3b505723e */ /* 0x000fe200000010ff */
[----:B------:R-:W-:Y:S01]  /*21270*/  FADD.FTZ R177, R177, R165 ;  /* 0x000000a5b1b17221 */ /* 0x000fe20000010000 */
[----:B------:R-:W-:Y:S01]  /*21280*/  F2FP.BF16.F32.PACK_AB R6, R180, R178 ;  /* 0x000000b2b406723e */ /* 0x000fe200000010ff */
[----:B------:R-:W-:Y:S01]  /*21290*/  FADD.FTZ R181, R181, R3 ;  /* 0x00000003b5b57221 */ /* 0x000fe20000010000 */
[----:B-----5:R-:W-:Y:S01]  /*212a0*/  F2FP.BF16.F32.PACK_AB R7, R183, R182 ;  /* 0x000000b6b707723e */ /* 0x020fe200000010ff */
[----:B------:R-:W-:Y:S01]  /*212b0*/  FADD.FTZ R177, R178, R177 ;  /* 0x000000b1b2b17221 */ /* 0x000fe20000010000 */
[----:B------:R-:W-:Y:S01]  /*212c0*/  MOV R3, R166 ;  /* 0x000000a600037202 */ /* 0x000fe20000000f00 */
[----:B------:R-:W5:Y:S01]  /*212d0*/  MUFU.EX2 R175, R175 ;  /* 0x000000af00af7308 */ /* 0x000f620000000800 */
[----:B------:R-:W-:Y:S01]  /*212e0*/  FADD.FTZ R181, R182, R181 ;  /* 0x000000b5b6b57221 */ /* 0x000fe20000010000 */
[----:B------:R-:W-:-:S02]  /*212f0*/  FADD.FTZ R180, R180, R177 ;  /* 0x000000b1b4b47221 */ /* 0x000fc40000010000 */
[C---:B----4-:R-:W-:Y:S01]  /*21300*/  HMMA.16816.F32.BF16 R160, R4.reuse, R12, R160 ;  /* 0x0000000c04a0723c */ /* 0x050fe200000418a0 */
[----:B------:R-:W-:Y:S01]  /*21310*/  FADD.FTZ R183, R183, R181 ;  /* 0x000000b5b7b77221 */ /* 0x000fe20000010000 */
[----:B-1----:R-:W-:Y:S02]  /*21320*/  FADD.FTZ R180, R193, R180 ;  /* 0x000000b4c1b47221 */ /* 0x002fe40000010000 */
[----:B------:R-:W-:Y:S01]  /*21330*/  MUFU.EX2 R174, R174 ;  /* 0x000000ae00ae7308 */ /* 0x000fe20000000800 */
[----:B------:R-:W-:Y:S01]  /*21340*/  FADD.FTZ R183, R185, R183 ;  /* 0x000000b7b9b77221 */ /* 0x000fe20000010000 */
[C---:B------:R-:W-:Y:S01]  /*21350*/  HMMA.16816.F32.BF16 R156, R4.reuse, R14, R156 ;  /* 0x0000000e049c723c */ /* 0x040fe2000004189c */
[----:B------:R-:W1:Y:S05]  /*21360*/  LDSM.16.MT88.4 R12, [R230+0x12800] ;  /* 0x01280000e60c783b */ /* 0x000e6a0000004200 */
[C---:B--2---:R-:W-:Y:S01]  /*21370*/  HMMA.16816.F32.BF16 R36, R4.reuse, R8, R36 ;  /* 0x000000080424723c */ /* 0x044fe20000041824 */
[----:B------:R-:W-:Y:S05]  /*21380*/  MUFU.EX2 R173, R173 ;  /* 0x000000ad00ad7308 */ /* 0x000fea0000000800 */
[C---:B------:R-:W-:Y:S01]  /*21390*/  HMMA.16816.F32.BF16 R40, R4.reuse, R10, R40 ;  /* 0x0000000a0428723c */ /* 0x040fe20000041828 */
[----:B------:R-:W2:Y:S02]  /*213a0*/  LDSM.16.MT88.4 R8, [R229+0x12800] ;  /* 0x01280000e508783b */ /* 0x000ea40000004200 */
[----:B------:R-:W-:Y:S03]  /*213b0*/  MUFU.EX2 R171, R171 ;  /* 0x000000ab00ab7308 */ /* 0x000fe60000000800 */
[C---:B------:R-:W-:Y:S05]  /*213c0*/  HMMA.16816.F32.BF16 R44, R4.reuse, R20, R44 ;  /* 0x00000014042c723c */ /* 0x040fea000004182c */
[----:B------:R-:W4:Y:S01]  /*213d0*/  MUFU.EX2 R170, R170 ;  /* 0x000000aa00aa7308 */ /* 0x000f220000000800 */
[C---:B------:R-:W-:Y:S01]  /*213e0*/  HMMA.16816.F32.BF16 R48, R4.reuse, R22, R48 ;  /* 0x000000160430723c */ /* 0x040fe20000041830 */
[----:B------:R-:W5:Y:S05]  /*213f0*/  LDSM.16.MT88.4 R20, [R227+0x12800] ;  /* 0x01280000e314783b */ /* 0x000f6a0000004200 */
[C---:B---3--:R-:W-:Y:S01]  /*21400*/  HMMA.16816.F32.BF16 R76, R4.reuse, R16, R76 ;  /* 0x00000010044c723c */ /* 0x048fe2000004184c */
[----:B------:R-:W3:Y:S05]  /*21410*/  MUFU.EX2 R169, R169 ;  /* 0x000000a900a97308 */ /* 0x000eea0000000800 */
[C---:B------:R-:W-:Y:S01]  /*21420*/  HMMA.16816.F32.BF16 R80, R4.reuse, R18, R80 ;  /* 0x000000120450723c */ /* 0x040fe20000041850 */
[----:B------:R-:W4:Y:S02]  /*21430*/  LDSM.16.MT88.4 R16, [R228+0x14800] ;  /* 0x01480000e410783b */ /* 0x000f240000004200 */
[----:B------:R-:W3:Y:S03]  /*21440*/  MUFU.EX2 R172, R172 ;  /* 0x000000ac00ac7308 */ /* 0x000ee60000000800 */
[C---:B-1----:R-:W-:Y:S05]  /*21450*/  HMMA.16816.F32.BF16 R60, R4.reuse, R12, R60 ;  /* 0x0000000c043c723c */ /* 0x042fea000004183c */
[----:B------:R-:W1:Y:S01]  /*21460*/  MUFU.EX2 R194, R194 ;  /* 0x000000c200c27308 */ /* 0x000e620000000800 */
[C---:B------:R-:W-:Y:S01]  /*21470*/  HMMA.16816.F32.BF16 R64, R4.reuse, R14, R64 ;  /* 0x0000000e0440723c */ /* 0x040fe20000041840 */
[----:B------:R-:W3:Y:S05]  /*21480*/  LDSM.16.MT88.4 R12, [R230+0x14800] ;  /* 0x01480000e60c783b */ /* 0x000eea0000004200 */
[C---:B--2---:R-:W-:Y:S06]  /*21490*/  HMMA.16816.F32.BF16 R68, R4.reuse, R8, R68 ;  /* 0x000000080444723c */ /* 0x044fec0000041844 */
[C---:B------:R-:W-:Y:S01]  /*214a0*/  HMMA.16816.F32.BF16 R72, R4.reuse, R10, R72 ;  /* 0x0000000a0448723c */ /* 0x040fe20000041848 */
[----:B------:R-:W2:Y:S05]  /*214b0*/  LDSM.16.MT88.4 R8, [R229+0x14800] ;  /* 0x01480000e508783b */ /* 0x000eaa0000004200 */
        /* <DEDUP_REMOVED lines=12> */
[C---:B-----5:R-:W-:Y:S06]  /*21580*/  HMMA.16816.F32.BF16 R116, R4.reuse, R20, R116 ;  /* 0x000000140474723c */ /* 0x060fec0000041874 */
[C---:B------:R-:W-:Y:S01]  /*21590*/  HMMA.16816.F32.BF16 R120, R4.reuse, R22, R120 ;  /* 0x000000160478723c */ /* 0x040fe20000041878 */
[----:B------:R-:W4:Y:S05]  /*215a0*/  LDSM.16.MT88.4 R20, [R227+0x16800] ;  /* 0x01680000e314783b */ /* 0x000f2a0000004200 */
[C---:B------:R-:W-:Y:S06]  /*215b0*/  HMMA.16816.F32.BF16 R52, R4.reuse, R24, R52 ;  /* 0x000000180434723c */ /* 0x040fec0000041834 */
        /* <DEDUP_REMOVED lines=11> */
[C---:B----4-:R-:W-:Y:S06]  /*21670*/  HMMA.16816.F32.BF16 R140, R4.reuse, R20, R140 ;  /* 0x00000014048c723c */ /* 0x050fec000004188c */
[----:B------:R-:W-:Y:S01]  /*21680*/  HMMA.16816.F32.BF16 R144, R4, R22, R144 ;  /* 0x000000160490723c */ /* 0x000fe20000041890 */
[----:B------:R-:W-:Y:S06]  /*21690*/  LDSM.16.MT88.4 R20, [R228+0x13000] ;  /* 0x01300000e414783b */ /* 0x000fec0000004200 */
[C---:B------:R-:W-:Y:S01]  /*216a0*/  F2FP.BF16.F32.PACK_AB R4, R192.reuse, R193 ;  /* 0x000000c1c004723e */ /* 0x040fe200000010ff */
[----:B------:R-:W-:Y:S01]  /*216b0*/  FADD.FTZ R192, R192, R180 ;  /* 0x000000b4c0c07221 */ /* 0x000fe20000010000 */
[C---:B------:R-:W-:Y:S01]  /*216c0*/  F2FP.BF16.F32.PACK_AB R5, R187.reuse, R185 ;  /* 0x000000b9bb05723e */ /* 0x040fe200000010ff */
[----:B------:R-:W-:Y:S01]  /*216d0*/  FADD.FTZ R187, R187, R183 ;  /* 0x000000b7bbbb7221 */ /* 0x000fe20000010000 */
[----:B------:R-:W-:Y:S01]  /*216e0*/  F2FP.BF16.F32.PACK_AB R6, R190, R191 ;  /* 0x000000bfbe06723e */ /* 0x000fe200000010ff */
[----:B------:R-:W-:Y:S01]  /*216f0*/  FADD.FTZ R192, R191, R192 ;  /* 0x000000c0bfc07221 */ /* 0x000fe20000010000 */
[----:B------:R-:W-:Y:S01]  /*21700*/  F2FP.BF16.F32.PACK_AB R7, R184, R186 ;  /* 0x000000bab807723e */ /* 0x000fe200000010ff */
[----:B------:R-:W-:-:S02]  /*21710*/  FADD.FTZ R187, R186, R187 ;  /* 0x000000bbbabb7221 */ /* 0x000fc40000010000 */
[----:B------:R-:W-:Y:S02]  /*21720*/  FADD.FTZ R190, R190, R192 ;  /* 0x000000c0bebe7221 */ /* 0x000fe40000010000 */
[----:B------:R-:W-:Y:S02]  /*21730*/  FADD.FTZ R184, R184, R187 ;  /* 0x000000bbb8b87221 */ /* 0x000fe40000010000 */
[----:B---3--:R-:W-:Y:S01]  /*21740*/  HMMA.16816.F32.BF16 R160, R4, R12, R160 ;  /* 0x0000000c04a0723c */ /* 0x008fe200000418a0 */
        /* <DEDUP_REMOVED lines=10> */
[----:B-1----:R-:W-:Y:S01]  /*217f0*/  FADD.FTZ R248, R194, R184 ;  /* 0x000000b8c2f87221 */ /* 0x002fe20000010000 */
[C---:B------:R-:W-:Y:S01]  /*21800*/  HMMA.16816.F32.BF16 R40, R4.reuse, R10, R40 ;  /* 0x0000000a0428723c */ /* 0x040fe20000041828 */
[----:B------:R-:W1:Y:S05]  /*21810*/  LDSM.16.MT88.4 R8, [R229+0x13000] ;  /* 0x01300000e508783b */ /* 0x000e6a0000004200 */
[C---:B-----5:R-:W-:Y:S06]  /*21820*/  HMMA.16816.F32.BF16 R44, R4.reuse, R16, R44 ;  /* 0x00000010042c723c */ /* 0x060fec000004182c */
[C---:B------:R-:W-:Y:S01]  /*21830*/  HMMA.16816.F32.BF16 R48, R4.reuse, R18, R48 ;  /* 0x000000120430723c */ /* 0x040fe20000041830 */
[----:B------:R-:W-:Y:S05]  /*21840*/  LDSM.16.MT88.4 R16, [R230+0x15000] ;  /* 0x01500000e610783b */ /* 0x000fea0000004200 */
[C---:B------:R-:W-:Y:S06]  /*21850*/  HMMA.16816.F32.BF16 R52, R4.reuse, R24, R52 ;  /* 0x000000180434723c */ /* 0x040fec0000041834 */
[C---:B------:R-:W-:Y:S01]  /*21860*/  HMMA.16816.F32.BF16 R56, R4.reuse, R26, R56 ;  /* 0x0000001a0438723c */ /* 0x040fe20000041838 */
[----:B------:R-:W2:Y:S05]  /*21870*/  LDSM.16.MT88.4 R24, [R227+0x13000] ;  /* 0x01300000e318783b */ /* 0x000eaa0000004200 */
[C---:B---3--:R-:W-:Y:S06]  /*21880*/  HMMA.16816.F32.BF16 R60, R4.reuse, R12, R60 ;  /* 0x0000000c043c723c */ /* 0x048fec000004183c */
[C---:B------:R-:W-:Y:S01]  /*21890*/  HMMA.16816.F32.BF16 R64, R4.reuse, R14, R64 ;  /* 0x0000000e0440723c */ /* 0x040fe20000041840 */
[----:B------:R-:W-:Y:S05]  /*218a0*/  LDSM.16.MT88.4 R12, [R228+0x15000] ;  /* 0x01500000e40c783b */ /* 0x000fea0000004200 */
[C---:B-1----:R-:W-:Y:S06]  /*218b0*/  HMMA.16816.F32.BF16 R68, R4.reuse, R8, R68 ;  /* 0x000000080444723c */ /* 0x042fec0000041844 */
[C---:B------:R-:W-:Y:S01]  /*218c0*/  HMMA.16816.F32.BF16 R72, R4.reuse, R10, R72 ;  /* 0x0000000a0448723c */ /* 0x040fe20000041848 */
[----:B------:R-:W1:Y:S05]  /*218d0*/  LDSM.16.MT88.4 R8, [R229+0x15000] ;  /* 0x01500000e508783b */ /* 0x000e6a0000004200 */
[C---:B------:R-:W-:Y:S06]  /*218e0*/  HMMA.16816.F32.BF16 R76, R4.reuse, R20, R76 ;  /* 0x00000014044c723c */ /* 0x040fec000004184c */
[C---:B------:R-:W-:Y:S01]  /*218f0*/  HMMA.16816.F32.BF16 R80, R4.reuse, R22, R80 ;  /* 0x000000160450723c */ /* 0x040fe20000041850 */
[----:B------:R-:W3:Y:S05]  /*21900*/  LDSM.16.MT88.4 R20, [R227+0x15000] ;  /* 0x01500000e314783b */ /* 0x000eea0000004200 */
[C---:B--2---:R-:W-:Y:S06]  /*21910*/  HMMA.16816.F32.BF16 R84, R4.reuse, R24, R84 ;  /* 0x000000180454723c */ /* 0x044fec0000041854 */
[C---:B------:R-:W-:Y:S01]  /*21920*/  HMMA.16816.F32.BF16 R88, R4.reuse, R26, R88 ;  /* 0x0000001a0458723c */ /* 0x040fe20000041858 */
[----:B------:R-:W-:Y:S05]  /*21930*/  LDSM.16.MT88.4 R24, [R227+0x17000] ;  /* 0x01700000e318783b */ /* 0x000fea0000004200 */
[C---:B------:R-:W-:Y:S06]  /*21940*/  HMMA.16816.F32.BF16 R92, R4.reuse, R16, R92 ;  /* 0x00000010045c723c */ /* 0x040fec000004185c */
[C---:B------:R-:W-:Y:S01]  /*21950*/  HMMA.16816.F32.BF16 R96, R4.reuse, R18, R96 ;  /* 0x000000120460723c */ /* 0x040fe20000041860 */
[----:B------:R-:W2:Y:S05]  /*21960*/  LDSM.16.MT88.4 R16, [R230+0x17000] ;  /* 0x01700000e610783b */ /* 0x000eaa0000004200 */
        /* <DEDUP_REMOVED lines=11> */
[----:B------:R-:W2:Y:S05]  /*21a20*/  LDSM.16.MT88.4 R16, [R229+0x11800] ;  /* 0x01180000e510783b */ /* 0x000eaa0000004200 */
[C---:B-1----:R-:W-:Y:S06]  /*21a30*/  HMMA.16816.F32.BF16 R132, R4.reuse, R8, R132 ;  /* 0x000000080484723c */ /* 0x042fec0000041884 */
[C---:B------:R-:W-:Y:S01]  /*21a40*/  HMMA.16816.F32.BF16 R152, R4.reuse, R10, R152 ;  /* 0x0000000a0498723c */ /* 0x040fe20000041898 */
[----:B------:R-:W1:Y:S05]  /*21a50*/  LDSM.16.MT88.4 R8, [R228+0x11800] ;  /* 0x01180000e408783b */ /* 0x000e6a0000004200 */
[C---:B----4-:R-:W-:Y:S06]  /*21a60*/  HMMA.16816.F32.BF16 R136, R4.reuse, R12, R136 ;  /* 0x0000000c0488723c */ /* 0x050fec0000041888 */
[C---:B------:R-:W-:Y:S01]  /*21a70*/  HMMA.16816.F32.BF16 R148, R4.reuse, R14, R148 ;  /* 0x0000000e0494723c */ /* 0x040fe20000041894 */
[----:B------:R-:W4:Y:S05]  /*21a80*/  LDSM.16.MT88.4 R12, [R227+0x11800] ;  /* 0x01180000e30c783b */ /* 0x000f2a0000004200 */
[C---:B------:R-:W-:Y:S06]  /*21a90*/  HMMA.16816.F32.BF16 R140, R4.reuse, R24, R140 ;  /* 0x00000018048c723c */ /* 0x040fec000004188c */
[----:B------:R-:W-:Y:S01]  /*21aa0*/  HMMA.16816.F32.BF16 R144, R4, R26, R144 ;  /* 0x0000001a0490723c */ /* 0x000fe20000041890 */
[----:B------:R-:W-:Y:S06]  /*21ab0*/  LDSM.16.MT88.4 R24, [R230+0x13800] ;  /* 0x01380000e618783b */ /* 0x000fec0000004200 */
[----:B------:R-:W-:-:S02]  /*21ac0*/  F2FP.BF16.F32.PACK_AB R4, R174, R175 ;  /* 0x000000afae04723e */ /* 0x000fc400000010ff */
[----:B------:R-:W-:Y:S02]  /*21ad0*/  F2FP.BF16.F32.PACK_AB R5, R169, R170 ;  /* 0x000000aaa905723e */ /* 0x000fe400000010ff */
[----:B------:R-:W-:Y:S02]  /*21ae0*/  F2FP.BF16.F32.PACK_AB R6, R171, R173 ;  /* 0x000000adab06723e */ /* 0x000fe400000010ff */
[----:B------:R-:W-:-:S07]  /*21af0*/  F2FP.BF16.F32.PACK_AB R7, R194, R172 ;  /* 0x000000acc207723e */ /* 0x000fce00000010ff */
        /* <DEDUP_REMOVED lines=12> */
[C---:B---3--:R-:W-:Y:S06]  /*21bc0*/  HMMA.16816.F32.BF16 R76, R4.reuse, R20, R76 ;  /* 0x00000014044c723c */ /* 0x048fec000004184c */
[C---:B------:R-:W-:Y:S01]  /*21bd0*/  HMMA.16816.F32.BF16 R80, R4.reuse, R22, R80 ;  /* 0x000000160450723c */ /* 0x040fe20000041850 */
[----:B------:R-:W3:Y:S05]  /*21be0*/  LDSM.16.MT88.4 R20, [R227+0x15800] ;  /* 0x01580000e314783b */ /* 0x000eea0000004200 */
[C---:B------:R-:W-:Y:S06]  /*21bf0*/  HMMA.16816.F32.BF16 R60, R4.reuse, R24, R60 ;  /* 0x00000018043c723c */ /* 0x040fec000004183c */
[C---:B------:R-:W-:Y:S01]  /*21c00*/  HMMA.16816.F32.BF16 R64, R4.reuse, R26, R64 ;  /* 0x0000001a0440723c */ /* 0x040fe20000041840 */
[----:B------:R-:W5:Y:S05]  /*21c10*/  LDSM.16.MT88.4 R24, [R228+0x15800] ;  /* 0x01580000e418783b */ /* 0x000f6a0000004200 */
        /* <DEDUP_REMOVED lines=13> */
[C---:B------:R-:W-:Y:S06]  /*21cf0*/  HMMA.16816.F32.BF16 R72, R4.reuse, R30, R72 ;  /* 0x0000001e0448723c */ /* 0x040fec0000041848 */
[C---:B-----5:R-:W-:Y:S06]  /*21d00*/  HMMA.16816.F32.BF16 R108, R4.reuse, R24, R108 ;  /* 0x00000018046c723c */ /* 0x060fec000004186c */
[C---:B------:R-:W-:Y:S06]  /*21d10*/  HMMA.16816.F32.BF16 R112, R4.reuse, R26, R112 ;  /* 0x0000001a0470723c */ /* 0x040fec0000041870 */
[C---:B--2---:R-:W-:Y:S06]  /*21d20*/  HMMA.16816.F32.BF16 R124, R4.reuse, R16, R124 ;  /* 0x00000010047c723c */ /* 0x044fec000004187c */
[C---:B------:R-:W-:Y:S06]  /*21d30*/  HMMA.16816.F32.BF16 R128, R4.reuse, R18, R128 ;  /* 0x000000120480723c */ /* 0x040fec0000041880 */
[C---:B-1----:R-:W-:Y:S06]  /*21d40*/  HMMA.16816.F32.BF16 R132, R4.reuse, R8, R132 ;  /* 0x000000080484723c */ /* 0x042fec0000041884 */
[C---:B------:R-:W-:Y:S06]  /*21d50*/  HMMA.16816.F32.BF16 R152, R4.reuse, R10, R152 ;  /* 0x0000000a0498723c */ /* 0x040fec0000041898 */
[C---:B----4-:R-:W-:Y:S06]  /*21d60*/  HMMA.16816.F32.BF16 R136, R4.reuse, R12, R136 ;  /* 0x0000000c0488723c */ /* 0x050fec0000041888 */
[C---:B------:R-:W-:Y:S06]  /*21d70*/  HMMA.16816.F32.BF16 R148, R4.reuse, R14, R148 ;  /* 0x0000000e0494723c */ /* 0x040fec0000041894 */
[C---:B---3--:R-:W-:Y:S06]  /*21d80*/  HMMA.16816.F32.BF16 R140, R4.reuse, R20, R140 ;  /* 0x00000014048c723c */ /* 0x048fec000004188c */
[----:B------:R-:W-:-:S15]  /*21d90*/  HMMA.16816.F32.BF16 R144, R4, R22, R144 ;  /* 0x000000160490723c */ /* 0x000fde0000041890 */
[----:B------:R-:W-:-:S09]  /*21da0*/  NOP ;  /* 0x0000000000007918 */ /* 0x000fd20000000000 */
.L_x_1145:
[----:B------:R-:W-:-:S13]  /*21db0*/  ISETP.GE.AND P0, PT, R246, 0x1, PT ;  /* 0x00000001f600780c */ /* 0x000fda0003f06270 */
[----:B------:R-:W-:Y:S05]  /*21dc0*/  @!P0 BRA `(.L_x_1154) ;  /* 0x0000004800188947 */ /* 0x000fea0003800000 */
[----:B------:R-:W-:Y:S02]  /*21dd0*/  MOV R0, R3 ;  /* 0x0000000300007202 */ /* 0x000fe40000000f00 */
[----:B------:R-:W-:-:S07]  /*21de0*/  MOV R2, R164 ;  /* 0x000000a400027202 */ /* 0x000fce0000000f00 */
.L_x_1163:
[----:B------:R-:W1:Y:S01]  /*21df0*/  LDC.64 R166, c[0x0][0x208] ;  /* 0x00008200ffa67b82 */ /* 0x000e620000000a00 */
[----:B------:R-:W-:Y:S04]  /*21e00*/  DEPBAR.LE SB0, 0x0 ;  /* 0x000080000000791a */ /* 0x000fe80000000000 */
[----:B------:R-:W-:Y:S05]  /*21e10*/  WARPSYNC.ALL ;  /* 0x0000000000007948 */ /* 0x000fea0003800000 */
[----:B------:R-:W2:Y:S08]  /*21e20*/  LDC.64 R164, c[0x0][0x198] ;  /* 0x00006600ffa47b82 */ /* 0x000eb00000000a00 */
[----:B------:R-:W-:Y:S01]  /*21e30*/  BAR.SYNC.DEFER_BLOCKING 0x0 ;  /* 0x0000000000007b1d */ /* 0x000fe20000010000 */
[----:B------:R-:W-:Y:S04]  /*21e40*/  ISETP.NE.U32.AND P0, PT, R244, RZ, PT ;  /* 0x000000fff400720c */ /* 0x000fe80003f05070 */
[----:B------:R-:W-:Y:S01]  /*21e50*/  ISETP.NE.AND.EX P0, PT, R245, RZ, PT, P0 ;  /* 0x000000fff500720c */ /* 0x000fe20003f05300 */
[----:B------:R-:W-:Y:S11]  /*21e60*/  BSSY B0, `(.L_x_1155) ;  /* 0x000004f000007945 */ /* 0x000ff60003800000 */
[----:B------:R-:W-:Y:S01]  /*21e70*/  @!UPT UIADD3 URZ, URZ, URZ, URZ ;  /* 0x0000003f3f3ff290 */ /* 0x000fe2000fffe03f */
[----:B------:R-:W-:Y:S05]  /*21e80*/  @!P0 BRA `(.L_x_1156) ;  /* 0x0000000400188947 */ /* 0x000fea0003800000 */
[----:B------:R-:W-:Y:S01]  /*21e90*/  IMAD.SHL.U32 R11, R246, 0x40, RZ ;  /* 0x00000040f60b7824 */ /* 0x000fe200078e00ff */
[C---:B-1----:R-:W-:Y:S02]  /*21ea0*/  R2UR UR4, R166.reuse ;  /* 0x00000000a60472ca */ /* 0x042fe400000e0000 */
[----:B------:R-:W-:Y:S01]  /*21eb0*/  R2UR UR5, R167 ;  /* 0x00000000a70572ca */ /* 0x000fe200000e0000 */
[----:B------:R-:W-:Y:S01]  /*21ec0*/  VIADD R3, R11, 0xffffffc0 ;  /* 0xffffffc00b037836 */ /* 0x000fe20000000000 */
[C---:B------:R-:W-:Y:S02]  /*21ed0*/  R2UR UR10, R166.reuse ;  /* 0x00000000a60a72ca */ /* 0x040fe400000e0000 */
[C---:B------:R-:W-:Y:S02]  /*21ee0*/  R2UR UR11, R167.reuse ;  /* 0x00000000a70b72ca */ /* 0x040fe400000e0000 */
[----:B------:R-:W-:Y:S02]  /*21ef0*/  IABS R4, R3 ;  /* 0x0000000300047213 */ /* 0x000fe40000000000 */
[C---:B------:R-:W-:Y:S02]  /*21f00*/  R2UR UR12, R166.reuse ;  /* 0x00000000a60c72ca */ /* 0x040fe400000e0000 */
[C---:B------:R-:W-:Y:S02]  /*21f10*/  R2UR UR13, R167.reuse ;  /* 0x00000000a70d72ca */ /* 0x040fe400000e0000 */
[----:B------:R-:W-:Y:S01]  /*21f20*/  R2UR UR8, R166 ;  /* 0x00000000a60872ca */ /* 0x000fe200000e0000 */
[----:B--2---:R-:W2:Y:S01]  /*21f30*/  LD.E R10, desc[UR4][R164.64+0x170] ;  /* 0x00017004a40a7980 */ /* 0x004ea2000c101900 */
[----:B------:R-:W-:Y:S03]  /*21f40*/  R2UR UR9, R167 ;  /* 0x00000000a70972ca */ /* 0x000fe600000e0000 */
[----:B------:R-:W3:Y:S10]  /*21f50*/  LD.E.64 R12, desc[UR4][R164.64+0x40] ;  /* 0x00004004a40c7980 */ /* 0x000ef4000c101b00 */
[----:B------:R-:W4:Y:S01]  /*21f60*/  LD.E.64 R14, desc[UR8][R164.64+0x28] ;  /* 0x00002808a40e7980 */ /* 0x000f22000c101b00 */
[-C--:B--2---:R-:W-:Y:S02]  /*21f70*/  IABS R7, R10.reuse ;  /* 0x0000000a00077213 */ /* 0x084fe40000000000 */
[-C--:B------:R-:W-:Y:S02]  /*21f80*/  IABS R5, R10.reuse ;  /* 0x0000000a00057213 */ /* 0x080fe40000000000 */
[----:B------:R-:W1:Y:S01]  /*21f90*/  I2F.RP R8, R7 ;  /* 0x0000000700087306 */ /* 0x000e620000209400 */
[-C--:B------:R-:W-:Y:S02]  /*21fa0*/  LOP3.LUT R3, R3, R10.reuse, RZ, 0x3c, !PT ;  /* 0x0000000a03037212 */ /* 0x080fe400078e3cff */
[----:B------:R-:W-:Y:S02]  /*21fb0*/  IMAD.MOV R5, RZ, RZ, -R5 ;  /* 0x000000ffff057224 */ /* 0x000fe400078e0a05 */
[----:B------:R-:W-:Y:S02]  /*21fc0*/  ISETP.GE.AND P0, PT, R3, RZ, PT ;  /* 0x000000ff0300720c */ /* 0x000fe40003f06270 */
[----:B------:R-:W-:Y:S03]  /*21fd0*/  LOP3.LUT R3, RZ, R10, RZ, 0x33, !PT ;  /* 0x0000000aff037212 */ /* 0x000fe600078e33ff */
[----:B-1----:R-:W1:Y:S02]  /*21fe0*/  MUFU.RCP R8, R8 ;  /* 0x0000000800087308 */ /* 0x002e640000001000 */
[----:B-1----:R-:W-:Y:S08]  /*21ff0*/  VIADD R8, R8, 0xffffffe ;  /* 0x0ffffffe08087836 */ /* 0x002ff00000000000 */
[----:B------:R-:W1:Y:S02]  /*22000*/  F2I.FTZ.U32.TRUNC.NTZ R9, R8 ;  /* 0x0000000800097305 */ /* 0x000e64000021f000 */
[--C-:B-1----:R-:W-:Y:S02]  /*22010*/  IMAD.MOV R6, RZ, RZ, -R9.reuse ;  /* 0x000000ffff067224 */ /* 0x102fe400078e0a09 */
[----:B------:R-:W-:Y:S02]  /*22020*/  IMAD.MOV.U32 R8, RZ, RZ, RZ ;  /* 0x000000ffff087224 */ /* 0x000fe400078e00ff */
[----:B------:R-:W-:Y:S04]  /*22030*/  IMAD R6, R6, R7, RZ ;  /* 0x0000000706067224 */ /* 0x000fe800078e02ff */
[----:B------:R-:W-:Y:S01]  /*22040*/  IMAD.HI.U32 R9, R9, R6, R8 ;  /* 0x0000000609097227 */ /* 0x000fe200078e0008 */
[----:B------:R-:W-:Y:S02]  /*22050*/  IABS R6, R11 ;  /* 0x0000000b00067213 */ /* 0x000fe40000000000 */
[----:B------:R-:W-:Y:S03]  /*22060*/  LOP3.LUT R11, R11, R10, RZ, 0x3c, !PT ;  /* 0x0000000a0b0b7212 */ /* 0x000fe600078e3cff */
[C---:B------:R-:W-:Y:S04]  /*22070*/  IMAD.HI.U32 R8, R9.reuse, R4, RZ ;  /* 0x0000000409087227 */ /* 0x040fe800078e00ff */
[----:B------:R-:W-:Y:S04]  /*22080*/  IMAD.HI.U32 R9, R9, R6, RZ ;  /* 0x0000000609097227 */ /* 0x000fe800078e00ff */
[-C--:B------:R-:W-:Y:S02]  /*22090*/  IMAD R4, R8, R5.reuse, R4 ;  /* 0x0000000508047224 */ /* 0x080fe400078e0204 */
[----:B------:R-:W-:Y:S03]  /*220a0*/  IMAD R6, R9, R5, R6 ;  /* 0x0000000509067224 */ /* 0x000fe600078e0206 */
[C---:B------:R-:W-:Y:S02]  /*220b0*/  ISETP.GT.U32.AND P1, PT, R7.reuse, R4, PT ;  /* 0x000000040700720c */ /* 0x040fe40003f24070 */
[----:B------:R-:W-:Y:S11]  /*220c0*/  ISETP.GT.U32.AND P2, PT, R7, R6, PT ;  /* 0x000000060700720c */ /* 0x000ff60003f44070 */
[--C-:B------:R-:W-:Y:S02]  /*220d0*/  @!P1 IMAD.IADD R4, R4, 0x1, -R7.reuse ;  /* 0x0000000104049824 */ /* 0x100fe400078e0a07 */
[----:B------:R-:W-:Y:S01]  /*220e0*/  @!P2 IMAD.IADD R6, R6, 0x1, -R7 ;  /* 0x000000010606a824 */ /* 0x000fe200078e0a07 */
[----:B------:R-:W-:Y:S01]  /*220f0*/  @!P2 IADD3 R9, R9, 0x1, RZ ;  /* 0x000000010909a810 */ /* 0x000fe20007ffe0ff */
[----:B------:R-:W-:Y:S01]  /*22100*/  @!P1 VIADD R8, R8, 0x1 ;  /* 0x0000000108089836 */ /* 0x000fe20000000000 */
[-C--:B------:R-:W-:Y:S02]  /*22110*/  ISETP.GE.U32.AND P3, PT, R4, R7.reuse, PT ;  /* 0x000000070400720c */ /* 0x080fe40003f66070 */
[----:B------:R-:W-:Y:S02]  /*22120*/  ISETP.GE.U32.AND P4, PT, R6, R7, PT ;  /* 0x000000070600720c */ /* 0x000fe40003f86070 */
[----:B------:R-:W-:Y:S02]  /*22130*/  ISETP.GE.AND P1, PT, R11, RZ, PT ;  /* 0x000000ff0b00720c */ /* 0x000fe40003f26270 */
[----:B------:R-:W-:Y:S07]  /*22140*/  ISETP.NE.AND P2, PT, R10, RZ, PT ;  /* 0x000000ff0a00720c */ /* 0x000fee0003f45270 */
[----:B------:R-:W-:Y:S02]  /*22150*/  @P3 VIADD R8, R8, 0x1 ;  /* 0x0000000108083836 */ /* 0x000fe40000000000 */
[----:B------:R-:W-:Y:S02]  /*22160*/  @P4 VIADD R9, R9, 0x1 ;  /* 0x0000000109094836 */ /* 0x000fe40000000000 */
[----:B------:R-:W-:Y:S02]  /*22170*/  @!P0 IMAD.MOV R8, RZ, RZ, -R8 ;  /* 0x000000ffff088224 */ /* 0x000fe400078e0a08 */
[----:B------:R-:W-:Y:S03]  /*22180*/  @!P1 IMAD.MOV R9, RZ, RZ, -R9 ;  /* 0x000000ffff099224 */ /* 0x000fe600078e0a09 */
[C---:B------:R-:W-:Y:S02]  /*22190*/  SEL R8, R3.reuse, R8, !P2 ;  /* 0x0000000803087207 */ /* 0x040fe40005000000 */
[----:B------:R-:W-:Y:S02]  /*221a0*/  SEL R9, R3, R9, !P2 ;  /* 0x0000000903097207 */ /* 0x000fe40005000000 */
[CC--:B------:R-:W-:Y:S02]  /*221b0*/  LEA R6, P1, R8.reuse, R244.reuse, 0x2 ;  /* 0x000000f408067211 */ /* 0x0c0fe400078210ff */
[C---:B------:R-:W-:Y:S02]  /*221c0*/  LEA R4, P0, R9.reuse, R244, 0x2 ;  /* 0x000000f409047211 */ /* 0x040fe400078010ff */
[-C--:B------:R-:W-:Y:S02]  /*221d0*/  LEA.HI.X.SX32 R7, R8, R245.reuse, 0x2, P1 ;  /* 0x000000f508077211 */ /* 0x080fe400008f16ff */
[C---:B------:R-:W-:Y:S02]  /*221e0*/  LEA.HI.X.SX32 R5, R9.reuse, R245, 0x2, P0 ;  /* 0x000000f509057211 */ /* 0x040fe400000f16ff */
[----:B------:R-:W-:Y:S01]  /*221f0*/  IADD3 R8, R9, -R8, RZ ;  /* 0x8000000809087210 */ /* 0x000fe20007ffe0ff */
[----:B------:R1:W2:Y:S04]  /*22200*/  LD.E R3, desc[UR10][R6.64] ;  /* 0x0000000a06037980 */ /* 0x0002a8000c101900 */
[----:B------:R-:W-:Y:S01]  /*22210*/  IMAD R10, R10, R8, -0x40 ;  /* 0xffffffc00a0a7424 */ /* 0x000fe200078e0208 */
[----:B------:R3:W2:Y:S04]  /*22220*/  LD.E R4, desc[UR12][R4.64] ;  /* 0x0000000c04047980 */ /* 0x0006a8000c101900 */
[----:B-1----:R-:W-:Y:S01]  /*22230*/  SHF.R.S32.HI R6, RZ, 0x1f, R10 ;  /* 0x0000001fff067819 */ /* 0x002fe2000001140a */
[-C--:B---3--:R-:W-:Y:S02]  /*22240*/  IMAD R5, R13, R10.reuse, RZ ;  /* 0x0000000a0d057224 */ /* 0x088fe400078e02ff */
[C---:B------:R-:W-:Y:S04]  /*22250*/  IMAD.WIDE.U32 R10, R12.reuse, R10, RZ ;  /* 0x0000000a0c0a7225 */ /* 0x040fe800078e00ff */
[----:B------:R-:W-:Y:S04]  /*22260*/  IMAD R5, R12, R6, R5 ;  /* 0x000000060c057224 */ /* 0x000fe800078e0205 */
[----:B------:R-:W-:Y:S02]  /*22270*/  IMAD.IADD R11, R11, 0x1, R5 ;  /* 0x000000010b0b7824 */ /* 0x000fe400078e0205 */
[----:B--2---:R-:W-:Y:S04]  /*22280*/  IMAD.IADD R3, R3, 0x1, -R4 ;  /* 0x0000000103037824 */ /* 0x004fe800078e0a04 */
[----:B----4-:R-:W-:Y:S01]  /*22290*/  IMAD R4, R15, R3, RZ ;  /* 0x000000030f047224 */ /* 0x010fe200078e02ff */
[----:B------:R-:W-:Y:S01]  /*222a0*/  SHF.R.S32.HI R5, RZ, 0x1f, R3 ;  /* 0x0000001fff057819 */ /* 0x000fe20000011403 */
[----:B------:R-:W-:Y:S04]  /*222b0*/  IMAD.WIDE.U32 R10, R3, R14, R10 ;  /* 0x0000000e030a7225 */ /* 0x000fe800078e000a */
[----:B------:R-:W-:Y:S04]  /*222c0*/  IMAD R4, R14, R5, R4 ;  /* 0x000000050e047224 */ /* 0x000fe800078e0204 */
[----:B------:R-:W-:Y:S01]  /*222d0*/  IMAD.IADD R4, R11, 0x1, R4 ;  /* 0x000000010b047824 */ /* 0x000fe200078e0204 */
[----:B------:R-:W-:Y:S05]  /*222e0*/  BRA `(.L_x_1157) ;  /* 0x0000000000187947 */ /* 0x000fea0003800000 */
.L_x_1156:
[----:B-1----:R-:W-:Y:S02]  /*222f0*/  R2UR UR4, R166 ;  /* 0x00000000a60472ca */ /* 0x002fe400000e0000 */
[----:B------:R-:W-:Y:S11]  /*22300*/  R2UR UR5, R167 ;  /* 0x00000000a70572ca */ /* 0x000ff600000e0000 */
[----:B------:R-:W-:Y:S02]  /*22310*/  @!UPT UIADD3 URZ, URZ, URZ, URZ ;  /* 0x0000003f3f3ff290 */ /* 0x000fe4000fffe03f */
[----:B--2---:R-:W2:Y:S02]  /*22320*/  LD.E R10, desc[UR4][R164.64+0x40] ;  /* 0x00004004a40a7980 */ /* 0x004ea4000c101900 */
[----:B--2---:R-:W-:Y:S05]  /*22330*/  IMAD.U32 R10, R10, -0x40, RZ ;  /* 0xffffffc00a0a7824 */ /* 0x004fea00078e00ff */
[----:B------:R-:W-:Y:S02]  /*22340*/  SHF.R.S32.HI R4, RZ, 0x1f, R10 ;  /* 0x0000001fff047819 */ /* 0x000fe4000001140a */
.L_x_1157:
[----:B------:R-:W-:Y:S05]  /*22350*/  BSYNC B0 ;  /* 0x0000000000007941 */ /* 0x000fea0003800000 */
.L_x_1155:
[C---:B------:R-:W-:Y:S01]  /*22360*/  LOP3.LUT P6, RZ, R247.reuse, 0x1, RZ, 0xc0, !PT ;  /* 0x00000001f7ff7812 */ /* 0x040fe200078cc0ff */
[----:B------:R-:W-:Y:S01]  /*22370*/  BSSY B1, `(.L_x_1158) ;  /* 0x000023b000017945 */ /* 0x000fe20003800000 */
[C---:B------:R-:W-:Y:S02]  /*22380*/  LOP3.LUT P5, RZ, R247.reuse, 0x2, RZ, 0xc0, !PT ;  /* 0x00000002f7ff7812 */ /* 0x040fe400078ac0ff */
[C---:B------:R-:W-:Y:S02]  /*22390*/  LOP3.LUT P4, RZ, R247.reuse, 0x4, RZ, 0xc0, !PT ;  /* 0x00000004f7ff7812 */ /* 0x040fe4000788c0ff */
[C---:B------:R-:W-:Y:S02]  /*223a0*/  LEA R250, P1, R10.reuse, R189, 0x1 ;  /* 0x000000bd0afa7211 */ /* 0x040fe400078208ff */
[----:B------:R-:W-:Y:S02]  /*223b0*/  LOP3.LUT P3, RZ, R247, 0x8, RZ, 0xc0, !PT ;  /* 0x00000008f7ff7812 */ /* 0x000fe4000786c0ff */
[CC--:B------:R-:W-:Y:S02]  /*223c0*/  LEA.HI.X R251, R10.reuse, R188.reuse, R4, 0x1, P1 ;  /* 0x000000bc0afb7211 */ /* 0x0c0fe400008f0c04 */
[----:B------:R-:W-:Y:S02]  /*223d0*/  IADD3 R3, P0, R10, R231, RZ ;  /* 0x000000e70a037210 */ /* 0x000fe40007f1e0ff */
[----:B------:R-:W-:Y:S02]  /*223e0*/  @P6 R2UR UR4, R166 ;  /* 0x00000000a60462ca */ /* 0x000fe400000e0000 */
[C---:B------:R-:W-:Y:S01]  /*223f0*/  @P6 R2UR UR5, R167.reuse ;  /* 0x00000000a70562ca */ /* 0x040fe200000e0000 */
[----:B------:R-:W-:Y:S01]  /*22400*/  IMAD.X R4, R4, 0x1, R232, P0 ;  /* 0x0000000104047824 */ /* 0x000fe200000e06e8 */
[C---:B------:R-:W-:Y:S02]  /*22410*/  @P5 R2UR UR8, R166.reuse ;  /* 0x00000000a60852ca */ /* 0x040fe400000e0000 */
[C---:B------:R-:W-:Y:S02]  /*22420*/  @P5 R2UR UR9, R167.reuse ;  /* 0x00000000a70952ca */ /* 0x040fe400000e0000 */
[C---:B------:R-:W-:Y:S02]  /*22430*/  @P3 R2UR UR12, R166.reuse ;  /* 0x00000000a60c32ca */ /* 0x040fe400000e0000 */
[C---:B------:R-:W-:Y:S02]  /*22440*/  @P3 R2UR UR13, R167.reuse ;  /* 0x00000000a70d32ca */ /* 0x040fe400000e0000 */
[C---:B------:R-:W-:Y:S02]  /*22450*/  @P6 R2UR UR10, R166.reuse ;  /* 0x00000000a60a62ca */ /* 0x040fe400000e0000 */
[C---:B------:R-:W-:Y:S01]  /*22460*/  @P6 R2UR UR11, R167.reuse ;  /* 0x00000000a70b62ca */ /* 0x040fe200000e0000 */
[----:B------:R-:W-:Y:S01]  /*22470*/  @!PT LDS RZ, [RZ] ;  /* 0x00000000fffff984 */ /* 0x000fe20000000800 */
[----:B------:R-:W-:Y:S01]  /*22480*/  @!PT LDS RZ, [RZ] ;  /* 0x00000000fffff984 */ /* 0x000fe20000000800 */
[----:B------:R-:W-:Y:S01]  /*22490*/  @!PT LDS RZ, [RZ] ;  /* 0x00000000fffff984 */ /* 0x000fe20000000800 */
[----:B------:R-:W-:Y:S01]  /*224a0*/  @P6 LDGSTS.E.BYPASS.LTC128B.128 [R243+0x10000], desc[UR4][R250.64] ;  /* 0x10000000faf36fae */ /* 0x000fe2000b901d44 */
[----:B------:R-:W-:Y:S02]  /*224b0*/  @P4 R2UR UR4, R166 ;  /* 0x00000000a60442ca */ /* 0x000fe400000e0000 */
[----:B------:R-:W-:Y:S01]  /*224c0*/  @P4 R2UR UR5, R167 ;  /* 0x00000000a70542ca */ /* 0x000fe200000e0000 */
[----:B------:R-:W-:Y:S01]  /*224d0*/  @!P6 STS.128 [R243+0x10000], RZ ;  /* 0x010000fff300e388 */ /* 0x000fe20000000c00 */
[CC--:B------:R-:W-:Y:S02]  /*224e0*/  @P6 LEA R12, P0, R3.reuse, R189.reuse, 0x1 ;  /* 0x000000bd030c6211 */ /* 0x0c0fe400078008ff */
[CC--:B------:R-:W-:Y:S01]  /*224f0*/  @P5 LEA R10, P2, R3.reuse, R189.reuse, 0x1 ;  /* 0x000000bd030a5211 */ /* 0x0c0fe200078408ff */
[----:B------:R-:W-:Y:S01]  /*22500*/  @!PT LDS RZ, [RZ] ;  /* 0x00000000fffff984 */ /* 0x000fe20000000800 */
[----:B------:R-:W-:Y:S01]  /*22510*/  @!PT LDS RZ, [RZ] ;  /* 0x00000000fffff984 */ /* 0x000fe20000000800 */
[----:B------:R-:W-:Y:S01]  /*22520*/  @!PT LDS RZ, [RZ] ;  /* 0x00000000fffff984 */ /* 0x000fe20000000800 */
[----:B------:R-:W-:Y:S01]  /*22530*/  @P5 LDGSTS.E.BYPASS.LTC128B.128 [R243+0x12000], desc[UR8][R250.64+0x80] ;  /* 0x12000080faf35fae */ /* 0x000fe2000b901d48 */
[CCC-:B------:R-:W-:Y:S02]  /*22540*/  @P6 LEA.HI.X R13, R3.reuse, R188.reuse, R4.reuse, 0x1, P0 ;  /* 0x000000bc030d6211 */ /* 0x1c0fe400000f0c04 */
[CCC-:B------:R-:W-:Y:S01]  /*22550*/  @P5 LEA.HI.X R11, R3.reuse, R188.reuse, R4.reuse, 0x1, P2 ;  /* 0x000000bc030b5211 */ /* 0x1c0fe200010f0c04 */
[----:B------:R-:W-:Y:S01]  /*22560*/  @!P5 STS.128 [R243+0x12000], RZ ;  /* 0x012000fff300d388 */ /* 0x000fe20000000c00 */
[CC--:B------:R-:W-:Y:S02]  /*22570*/  @P4 LEA R8, P1, R3.reuse, R189.reuse, 0x1 ;  /* 0x000000bd03084211 */ /* 0x0c0fe400078208ff */
[C---:B------:R-:W-:Y:S01]  /*22580*/  @P3 LEA R6, P0, R3.reuse, R189, 0x1 ;  /* 0x000000bd03063211 */ /* 0x040fe200078008ff */
[----:B------:R-:W-:Y:S01]  /*22590*/  @!PT LDS RZ, [RZ] ;  /* 0x00000000fffff984 */ /* 0x000fe20000000800 */
[----:B------:R-:W-:Y:S01]  /*225a0*/  @!PT LDS RZ, [RZ] ;  /* 0x00000000fffff984 */ /* 0x000fe20000000800 */
[----:B------:R-:W-:Y:S01]  /*225b0*/  @!PT LDS RZ, [RZ] ;  /* 0x00000000fffff984 */ /* 0x000fe20000000800 */
[----:B------:R-:W-:Y:S01]  /*225c0*/  @P4 LDGSTS.E.BYPASS.LTC128B.128 [R243+0x14000], desc[UR4][R250.64+0x100] ;  /* 0x14000100faf34fae */ /* 0x000fe2000b901d44 */
[CCC-:B------:R-:W-:Y:S02]  /*225d0*/  @P4 LEA.HI.X R9, R3.reuse, R188.reuse, R4.reuse, 0x1, P1 ;  /* 0x000000bc03094211 */ /* 0x1c0fe400008f0c04 */
[C---:B------:R-:W-:Y:S01]  /*225e0*/  IADD3 R5, P2, R3.reuse, R231, RZ ;  /* 0x000000e703057210 */ /* 0x040fe20007f5e0ff */
[----:B------:R-:W-:Y:S01]  /*225f0*/  @!P4 STS.128 [R243+0x14000], RZ ;  /* 0x014000fff300c388 */ /* 0x000fe20000000c00 */
[-C--:B------:R-:W-:Y:S02]  /*22600*/  @P3 LEA.HI.X R7, R3, R188.reuse, R4, 0x1, P0 ;  /* 0x000000bc03073211 */ /* 0x080fe400000f0c04 */
[CC--:B------:R-:W-:Y:S01]  /*22610*/  @P6 LEA R20, P0, R5.reuse, R189.reuse, 0x1 ;  /* 0x000000bd05146211 */ /* 0x0c0fe200078008ff */
[----:B------:R-:W-:Y:S01]  /*22620*/  @!PT LDS RZ, [RZ] ;  /* 0x00000000fffff984 */ /* 0x000fe20000000800 */
[----:B------:R-:W-:Y:S01]  /*22630*/  @!PT LDS RZ, [RZ] ;  /* 0x00000000fffff984 */ /* 0x000fe20000000800 */
[----:B------:R-:W-:Y:S01]  /*22640*/  @!PT LDS RZ, [RZ] ;  /* 0x00000000fffff984 */ /* 0x000fe20000000800 */
[----:B------:R-:W-:Y:S01]  /*22650*/  @P3 LDGSTS.E.BYPASS.LTC128B.128 [R243+0x16000], desc[UR12][R250.64+0x180] ;  /* 0x16000180faf33fae */ /* 0x000fe2000b901d4c */
[----:B------:R-:W-:Y:S01]  /*22660*/  IMAD.X R4, R4, 0x1, R232, P2 ;  /* 0x0000000104047824 */ /* 0x000fe200010e06e8 */
[CC--:B------:R-:W-:Y:S02]  /*22670*/  @P5 LEA R18, P2, R5.reuse, R189.reuse, 0x1 ;  /* 0x000000bd05125211 */ /* 0x0c0fe400078408ff */
[----:B------:R-:W-:Y:S01]  /*22680*/  @!P3 STS.128 [R243+0x16000], RZ ;  /* 0x016000fff300b388 */ /* 0x000fe20000000c00 */
[CC--:B------:R-:W-:Y:S02]  /*22690*/  @P4 LEA R16, P1, R5.reuse, R189.reuse, 0x1 ;  /* 0x000000bd05104211 */ /* 0x0c0fe400078208ff */
[CCC-:B------:R-:W-:Y:S01]  /*226a0*/  @P6 LEA.HI.X R21, R5.reuse, R188.reuse, R4.reuse, 0x1, P0 ;  /* 0x000000bc05156211 */ /* 0x1c0fe200000f0c04 */
[----:B------:R-:W-:Y:S01]  /*226b0*/  @!PT LDS RZ, [RZ] ;  /* 0x00000000fffff984 */ /* 0x000fe20000000800 */
[----:B------:R-:W-:Y:S01]  /*226c0*/  @!PT LDS RZ, [RZ] ;  /* 0x00000000fffff984 */ /* 0x000fe20000000800 */
[----:B------:R-:W-:Y:S01]  /*226d0*/  @!PT LDS RZ, [RZ] ;  /* 0x00000000fffff984 */ /* 0x000fe20000000800 */
[----:B------:R-:W-:Y:S01]  /*226e0*/  @P6 LDGSTS.E.BYPASS.LTC128B.128 [R243+0x10800], desc[UR10][R12.64] ;  /* 0x108000000cf36fae */ /* 0x000fe2000b901d4a */
[CCC-:B------:R-:W-:Y:S02]  /*226f0*/  @P5 LEA.HI.X R19, R5.reuse, R188.reuse, R4.reuse, 0x1, P2 ;  /* 0x000000bc05135211 */ /* 0x1c0fe400010f0c04 */
[-CC-:B------:R-:W-:Y:S01]  /*22700*/  @P4 LEA.HI.X R17, R5, R188.reuse, R4.reuse, 0x1, P1 ;  /* 0x000000bc05114211 */ /* 0x180fe200008f0c04 */
[----:B------:R-:W-:Y:S01]  /*22710*/  @!P6 STS.128 [R243+0x10800], RZ ;  /* 0x010800fff300e388 */ /* 0x000fe20000000c00 */
[----:B------:R-:W-:Y:S02]  /*22720*/  @P3 R2UR UR14, R166 ;  /* 0x00000000a60e32ca */ /* 0x000fe400000e0000 */
[----:B------:R-:W-:Y:S01]  /*22730*/  @P3 R2UR UR15, R167 ;  /* 0x00000000a70f32ca */ /* 0x000fe200000e0000 */
[----:B------:R-:W-:Y:S01]  /*22740*/  @!PT LDS RZ, [RZ] ;  /* 0x00000000fffff984 */ /* 0x000fe20000000800 */
[----:B------:R-:W-:Y:S01]  /*22750*/  @!PT LDS RZ, [RZ] ;  /* 0x00000000fffff984 */ /* 0x000fe20000000800 */
[----:B------:R-:W-:Y:S01]  /*22760*/  @!PT LDS RZ, [RZ] ;  /* 0x00000000fffff984 */ /* 0x000fe20000000800 */
[----:B------:R-:W-:Y:S01]  /*22770*/  @P5 LDGSTS.E.BYPASS.LTC128B.128 [R243+0x12800], desc[UR8][R10.64+0x80] ;  /* 0x128000800af35fae */ /* 0x000fe2000b901d48 */
[C---:B------:R-:W-:Y:S02]  /*22780*/  @P3 LEA R14, P0, R5.reuse, R189, 0x1 ;  /* 0x000000bd050e3211 */ /* 0x040fe400078008ff */
[C---:B------:R-:W-:Y:S01]  /*22790*/  IADD3 R3, P2, R5.reuse, R231, RZ ;  /* 0x000000e705037210 */ /* 0x040fe20007f5e0ff */
[----:B------:R-:W-:Y:S01]  /*227a0*/  @!P5 STS.128 [R243+0x12800], RZ ;  /* 0x012800fff300d388 */ /* 0x000fe20000000c00 */
[-C--:B------:R-:W-:Y:S02]  /*227b0*/  @P3 LEA.HI.X R15, R5, R188.reuse, R4, 0x1, P0 ;  /* 0x000000bc050f3211 */ /* 0x080fe400000f0c04 */
[CC--:B------:R-:W-:Y:S01]  /*227c0*/  @P6 LEA R26, P0, R3.reuse, R189.reuse, 0x1 ;  /* 0x000000bd031a6211 */ /* 0x0c0fe200078008ff */
[----:B------:R-:W-:Y:S01]  /*227d0*/  @!PT LDS RZ, [RZ] ;  /* 0x00000000fffff984 */ /* 0x000fe20000000800 */
[----:B------:R-:W-:Y:S01]  /*227e0*/  @!PT LDS RZ, [RZ] ;  /* 0x00000000fffff984 */ /* 0x000fe20000000800 */
[----:B------:R-:W-:Y:S01]  /*227f0*/  @!PT LDS RZ, [RZ] ;  /* 0x00000000fffff984 */ /* 0x000fe20000000800 */
[----:B------:R1:W-:Y:S01]  /*22800*/  @P4 LDGSTS.E.BYPASS.LTC128B.128 [R243+0x14800], desc[UR4][R8.64+0x100] ;  /* 0x1480010008f34fae */ /* 0x0003e2000b901d44 */
[----:B------:R-:W-:Y:S01]  /*22810*/  IMAD.X R4, R4, 0x1, R232, P2 ;  /* 0x0000000104047824 */ /* 0x000fe200010e06e8 */
[CC--:B------:R-:W-:Y:S02]  /*22820*/  @P5 LEA R24, P2, R3.reuse, R189.reuse, 0x1 ;  /* 0x000000bd03185211 */ /* 0x0c0fe400078408ff */
[----:B------:R-:W-:Y:S01]  /*22830*/  @!P4 STS.128 [R243+0x14800], RZ ;  /* 0x014800fff300c388 */ /* 0x000fe20000000c00 */
[CC--:B------:R-:W-:Y:S02]  /*22840*/  @P4 LEA R22, P1, R3.reuse, R189.reuse, 0x1 ;  /* 0x000000bd03164211 */ /* 0x0c0fe400078208ff */
[-CC-:B------:R-:W-:Y:S01]  /*22850*/  @P6 LEA.HI.X R27, R3, R188.reuse, R4.reuse, 0x1, P0 ;  /* 0x000000bc031b6211 */ /* 0x180fe200000f0c04 */
[----:B------:R-:W-:Y:S01]  /*22860*/  @!PT LDS RZ, [RZ] ;  /* 0x00000000fffff984 */ /* 0x000fe20000000800 */
[----:B------:R-:W-:Y:S01]  /*22870*/  @!PT LDS RZ, [RZ] ;  /* 0x00000000fffff984 */ /* 0x000fe20000000800 */
[----:B------:R-:W-:Y:S01]  /*22880*/  @!PT LDS RZ, [RZ] ;  /* 0x00000000fffff984 */ /* 0x000fe20000000800 */
[----:B------:R-:W-:Y:S01]  /*22890*/  @P3 LDGSTS.E.BYPASS.LTC128B.128 [R243+0x16800], desc[UR12][R6.64+0x180] ;  /* 0x1680018006f33fae */ /* 0x000fe2000b901d4c */
[C---:B------:R-:W-:Y:S02]  /*228a0*/  @P6 R2UR UR12, R166.reuse ;  /* 0x00000000a60c62ca */ /* 0x040fe400000e0000 */
[----:B------:R-:W-:Y:S01]  /*228b0*/  @P6 R2UR UR13, R167 ;  /* 0x00000000a70d62ca */ /* 0x000fe200000e0000 */
[----:B------:R-:W-:Y:S01]  /*228c0*/  @!P3 STS.128 [R243+0x16800], RZ ;  /* 0x016800fff300b388 */ /* 0x000fe20000000c00 */
[CCC-:B------:R-:W-:Y:S02]  /*228d0*/  @P5 LEA.HI.X R25, R3.reuse, R188.reuse, R4.reuse, 0x1, P2 ;  /* 0x000000bc03195211 */ /* 0x1c0fe400010f0c04 */
        /* <DEDUP_REMOVED lines=8> */
[----:B------:R-:W-:Y:S03]  /*22960*/  @P3 LEA R28, P0, R3, R189, 0x1 ;  /* 0x000000bd031c3211 */ /* 0x000fe600078008ff */
[----:B------:R-:W-:Y:S01]  /*22970*/  @!PT LDS RZ, [RZ] ;  /* 0x00000000fffff984 */ /* 0x000fe20000000800 */
[----:B------:R-:W-:Y:S01]  /*22980*/  @!PT LDS RZ, [RZ] ;  /* 0x00000000fffff984 */ /* 0x000fe20000000800 */
[----:B------:R-:W-:Y:S01]  /*22990*/  @!PT LDS RZ, [RZ] ;  /* 0x00000000fffff984 */ /* 0x000fe20000000800 */
[----:B------:R-:W-:Y:S01]  /*229a0*/  @P5 LDGSTS.E.BYPASS.LTC128B.128 [R243+0x13000], desc[UR8][R18.64+0x80] ;  /* 0x1300008012f35fae */ /* 0x000fe2000b901d48 */
[----:B------:R-:W-:Y:S02]  /*229b0*/  @P4 R2UR UR8, R166 ;  /* 0x00000000a60842ca */ /* 0x000fe400000e0000 */
[----:B------:R-:W-:Y:S01]  /*229c0*/  @P4 R2UR UR9, R167 ;  /* 0x00000000a70942ca */ /* 0x000fe200000e0000 */
[----:B------:R-:W-:Y:S01]  /*229d0*/  @!P5 STS.128 [R243+0x13000], RZ ;  /* 0x013000fff300d388 */ /* 0x000fe20000000c00 */
[----:B------:R-:W-:Y:S02]  /*229e0*/  @P3 LEA.HI.X R29, R3, R188, R4, 0x1, P0 ;  /* 0x000000bc031d3211 */ /* 0x000fe400000f0c04 */
[----:B------:R-:W-:Y:S01]  /*229f0*/  ISETP.GE.AND P0, PT, R246, 0x2, PT ;  /* 0x00000002f600780c */ /* 0x000fe20003f06270 */
[----:B------:R-:W-:Y:S01]  /*22a00*/  @!PT LDS RZ, [RZ] ;  /* 0x00000000fffff984 */ /* 0x000fe20000000800 */
[----:B------:R-:W-:Y:S01]  /*22a10*/  @!PT LDS RZ, [RZ] ;  /* 0x00000000fffff984 */ /* 0x000fe20000000800 */
[----:B------:R-:W-:Y:S01]  /*22a20*/  @!PT LDS RZ, [RZ] ;  /* 0x00000000fffff984 */ /* 0x000fe20000000800 */
[----:B------:R2:W-:Y:S01]  /*22a30*/  @P4 LDGSTS.E.BYPASS.LTC128B.128 [R243+0x15000], desc[UR4][R16.64+0x100] ;  /* 0x1500010010f34fae */ /* 0x0005e2000b901d44 */
        /* <DEDUP_REMOVED lines=28> */
[----:B------:R-:W-:Y:S04]  /*22c00*/  LDSM.16.M88.4 R32, [R226] ;  /* 0x00000000e220783b */ /* 0x000fe80000000200 */
[----:B-1----:R-:W1:Y:S04]  /*22c10*/  LDSM.16.M88.4 R8, [R225+0x8000] ;  /* 0x00800000e108783b */ /* 0x002e680000000200 */
[----:B--2---:R-:W2:Y:S04]  /*22c20*/  LDSM.16.M88.4 R16, [R225+0x8800] ;  /* 0x00880000e110783b */ /* 0x004ea80000000200 */
[----:B---3--:R-:W4:Y:S04]  /*22c30*/  LDSM.16.M88.4 R24, [R225+0x9000] ;  /* 0x00900000e118783b */ /* 0x008f280000000200 */
[----:B------:R-:W5:Y:S04]  /*22c40*/  LDSM.16.M88.4 R168, [R225+0x9800] ;  /* 0x00980000e1a8783b */ /* 0x000f680000000200 */
[----:B------:R-:W0:Y:S04]  /*22c50*/  LDGDEPBAR ;  /* 0x00000000000079af */ /* 0x000e280000000000 */
[----:B------:R-:W-:Y:S04]  /*22c60*/  LDSM.16.M88.4 R172, [R224] ;  /* 0x00000000e0ac783b */ /* 0x000fe80000000200 */
[----:B------:R-:W3:Y:S04]  /*22c70*/  LDSM.16.M88.4 R176, [R223] ;  /* 0x00000000dfb0783b */ /* 0x000ee80000000200 */
[----:B------:R-:W3:Y:S04]  /*22c80*/  LDSM.16.M88.4 R180, [R219] ;  /* 0x00000000dbb4783b */ /* 0x000ee80000000200 */
[----:B------:R-:W3:Y:S04]  /*22c90*/  LDSM.16.M88.4 R184, [R218] ;  /* 0x00000000dab8783b */ /* 0x000ee80000000200 */
[----:B------:R-:W3:Y:S01]  /*22ca0*/  LDSM.16.M88.4 R188, [R217] ;  /* 0x00000000d9bc783b */ /* 0x000ee20000000200 */
[C---:B-1----:R-:W-:Y:S03]  /*22cb0*/  HMMA.16816.F32.BF16 R4, R32.reuse, R8, RZ ;  /* 0x000000082004723c */ /* 0x042fe600000418ff */
[----:B------:R-:W-:Y:S04]  /*22cc0*/  LDSM.16.M88.4 R192, [R222] ;  /* 0x00000000dec0783b */ /* 0x000fe80000000200 */
[----:B------:R-:W1:Y:S01]  /*22cd0*/  LDSM.16.M88.4 R196, [R220+0x8000] ;  /* 0x00800000dcc4783b */ /* 0x000e620000000200 */
[C---:B------:R-:W-:Y:S03]  /*22ce0*/  HMMA.16816.F32.BF16 R8, R32.reuse, R10, RZ ;  /* 0x0000000a2008723c */ /* 0x040fe600000418ff */
[----:B------:R-:W1:Y:S03]  /*22cf0*/  LDSM.16.M88.4 R200, [R220+0x8800] ;  /* 0x00880000dcc8783b */ /* 0x000e660000000200 */
[C---:B--2---:R-:W-:Y:S06]  /*22d00*/  HMMA.16816.F32.BF16 R12, R32.reuse, R16, RZ ;  /* 0x00000010200c723c */ /* 0x044fec00000418ff */
[C---:B------:R-:W-:Y:S06]  /*22d10*/  HMMA.16816.F32.BF16 R16, R32.reuse, R18, RZ ;  /* 0x000000122010723c */ /* 0x040fec00000418ff */
[C---:B----4-:R-:W-:Y:S06]  /*22d20*/  HMMA.16816.F32.BF16 R20, R32.reuse, R24, RZ ;  /* 0x000000182014723c */ /* 0x050fec00000418ff */
[C---:B------:R-:W-:Y:S06]  /*22d30*/  HMMA.16816.F32.BF16 R24, R32.reuse, R26, RZ ;  /* 0x0000001a2018723c */ /* 0x040fec00000418ff */
[C---:B-----5:R-:W-:Y:S06]  /*22d40*/  HMMA.16816.F32.BF16 R28, R32.reuse, R168, RZ ;  /* 0x000000a8201c723c */ /* 0x060fec00000418ff */
[----:B------:R-:W-:Y:S01]  /*22d50*/  HMMA.16816.F32.BF16 R32, R32, R170, RZ ;  /* 0x000000aa2020723c */ /* 0x000fe200000418ff */
        /* <DEDUP_REMOVED lines=8> */
[C---:B------:R-:W-:Y:S01]  /*22de0*/  HMMA.16816.F32.BF16 R24, R172.reuse, R186, R24 ;  /* 0x000000baac18723c */ /* 0x040fe20000041818 */
[----:B------:R-:W4:Y:S05]  /*22df0*/  LDSM.16.M88.4 R184, [R216] ;  /* 0x00000000d8b8783b */ /* 0x000f2a0000000200 */
[C---:B------:R-:W-:Y:S06]  /*22e00*/  HMMA.16816.F32.BF16 R28, R172.reuse, R188, R28 ;  /* 0x000000bcac1c723c */ /* 0x040fec000004181c */
[----:B------:R-:W-:Y:S01]  /*22e10*/  HMMA.16816.F32.BF16 R32, R172, R190, R32 ;  /* 0x000000beac20723c */ /* 0x000fe20000041820 */
[----:B------:R-:W5:Y:S04]  /*22e20*/  LDSM.16.M88.4 R172, [R216+0x800] ;  /* 0x00080000d8ac783b */ /* 0x000f680000000200 */
[----:B------:R-:W5:Y:S01]  /*22e30*/  LDSM.16.M88.4 R188, [R216+0x1000] ;  /* 0x00100000d8bc783b */ /* 0x000f620000000200 */
[C---:B-1----:R-:W-:Y:S06]  /*22e40*/  HMMA.16816.F32.BF16 R4, R192.reuse, R196, R4 ;  /* 0x000000c4c004723c */ /* 0x042fec0000041804 */
[C---:B------:R-:W-:Y:S01]  /*22e50*/  HMMA.16816.F32.BF16 R8, R192.reuse, R198, R8 ;  /* 0x000000c6c008723c */ /* 0x040fe20000041808 */
[----:B------:R-:W-:Y:S05]  /*22e60*/  LDSM.16.M88.4 R196, [R226+0x2000] ;  /* 0x00200000e2c4783b */ /* 0x000fea0000000200 */
[C---:B------:R-:W-:Y:S06]  /*22e70*/  HMMA.16816.F32.BF16 R12, R192.reuse, R200, R12 ;  /* 0x000000c8c00c723c */ /* 0x040fec000004180c */
[C---:B------:R-:W-:Y:S01]  /*22e80*/  HMMA.16816.F32.BF16 R16, R192.reuse, R202, R16 ;  /* 0x000000cac010723c */ /* 0x040fe20000041810 */
[----:B------:R-:W-:Y:S05]  /*22e90*/  LDSM.16.M88.4 R200, [R225+0xa000] ;  /* 0x00a00000e1c8783b */ /* 0x000fea0000000200 */
[C---:B--2---:R-:W-:Y:S06]  /*22ea0*/  HMMA.16816.F32.BF16 R20, R192.reuse, R168, R20 ;  /* 0x000000a8c014723c */ /* 0x044fec0000041814 */
[C---:B------:R-:W-:Y:S01]  /*22eb0*/  HMMA.16816.F32.BF16 R24, R192.reuse, R170, R24 ;  /* 0x000000aac018723c */ /* 0x040fe20000041818 */
[----:B------:R-:W1:Y:S05]  /*22ec0*/  LDSM.16.M88.4 R168, [R216+0x1800] ;  /* 0x00180000d8a8783b */ /* 0x000e6a0000000200 */
        /* <DEDUP_REMOVED lines=10> */
[C---:B------:R-:W-:Y:S06]  /*22f70*/  HMMA.16816.F32.BF16 R20, R180.reuse, R188, R20 ;  /* 0x000000bcb414723c */ /* 0x040fec0000041814 */
[C---:B------:R-:W-:Y:S01]  /*22f80*/  HMMA.16816.F32.BF16 R24, R180.reuse, R190, R24 ;  /* 0x000000beb418723c */ /* 0x040fe20000041818 */
[----:B------:R-:W-:Y:S05]  /*22f90*/  LDSM.16.M88.4 R188, [R213] ;  /* 0x00000000d5bc783b */ /* 0x000fea0000000200 */
[C---:B-1----:R-:W-:Y:S06]  /*22fa0*/  HMMA.16816.F32.BF16 R28, R180.reuse, R168, R28 ;  /* 0x000000a8b41c723c */ /* 0x042fec000004181c */
[----:B------:R-:W-:Y:S01]  /*22fb0*/  HMMA.16816.F32.BF16 R32, R180, R170, R32 ;  /* 0x000000aab420723c */ /* 0x000fe20000041820 */
[----:B------:R-:W1:Y:S04]  /*22fc0*/  LDSM.16.M88.4 R168, [R224+0x2000] ;  /* 0x00200000e0a8783b */ /* 0x000e680000000200 */
[----:B------:R-:W5:Y:S01]  /*22fd0*/  LDSM.16.M88.4 R180, [R214] ;  /* 0x00000000d6b4783b */ /* 0x000f620000000200 */
[C---:B------:R-:W-:Y:S06]  /*22fe0*/  HMMA.16816.F32.BF16 R4, R196.reuse, R200, R4 ;  /* 0x000000c8c404723c */ /* 0x040fec0000041804 */
[C---:B------:R-:W-:Y:S01]  /*22ff0*/  HMMA.16816.F32.BF16 R8, R196.reuse, R202, R8 ;  /* 0x000000cac408723c */ /* 0x040fe20000041808 */
[----:B------:R-:W5:Y:S05]  /*23000*/  LDSM.16.M88.4 R200, [R212] ;  /* 0x00000000d4c8783b */ /* 0x000f6a0000000200 */
[C---:B--2---:R-:W-:Y:S06]  /*23010*/  HMMA.16816.F32.BF16 R12, R196.reuse, R176, R12 ;  /* 0x000000b0c40c723c */ /* 0x044fec000004180c */
        /* <DEDUP_REMOVED lines=11> */
[----:B------:R-:W1:Y:S05]  /*230d0*/  LDSM.16.M88.4 R172, [R220+0xb800] ;  /* 0x00b80000dcac783b */ /* 0x000e6a0000000200 */
[C---:B-----5:R-:W-:Y:S06]  /*230e0*/  HMMA.16816.F32.BF16 R12, R168.reuse, R180, R12 ;  /* 0x000000b4a80c723c */ /* 0x060fec000004180c */
[C---:B------:R-:W-:Y:S01]  /*230f0*/  HMMA.16816.F32.BF16 R16, R168.reuse, R182, R16 ;  /* 0x000000b6a810723c */ /* 0x040fe20000041810 */
[----:B------:R-:W-:Y:S05]  /*23100*/  LDSM.16.M88.4 R180, [R221+0x2000] ;  /* 0x00200000ddb4783b */ /* 0x000fea0000000200 */
[C---:B------:R-:W-:Y:S06]  /*23110*/  HMMA.16816.F32.BF16 R20, R168.reuse, R188, R20 ;  /* 0x000000bca814723c */ /* 0x040fec0000041814 */
[C---:B------:R-:W-:Y:S01]  /*23120*/  HMMA.16816.F32.BF16 R24, R168.reuse, R190, R24 ;  /* 0x000000bea818723c */ /* 0x040fe20000041818 */
[----:B------:R-:W5:Y:S05]  /*23130*/  LDSM.16.M88.4 R188, [R216+0x2000] ;  /* 0x00200000d8bc783b */ /* 0x000f6a0000000200 */
[C---:B------:R-:W-:Y:S06]  /*23140*/  HMMA.16816.F32.BF16 R28, R168.reuse, R200, R28 ;  /* 0x000000c8a81c723c */ /* 0x040fec000004181c */
[----:B------:R-:W-:Y:S01]  /*23150*/  HMMA.16816.F32.BF16 R32, R168, R202, R32 ;  /* 0x000000caa820723c */ /* 0x000fe20000041820 */
[----:B------:R-:W5:Y:S04]  /*23160*/  LDSM.16.M88.4 R168, [R216+0x2800] ;  /* 0x00280000d8a8783b */ /* 0x000f680000000200 */
        /* <DEDUP_REMOVED lines=10> */
[C---:B-1----:R-:W-:Y:S06]  /*23210*/  HMMA.16816.F32.BF16 R28, R176.reuse, R172, R28 ;  /* 0x000000acb01c723c */ /* 0x042fec000004181c */
[----:B------:R-:W-:Y:S01]  /*23220*/  HMMA.16816.F32.BF16 R32, R176, R174, R32 ;  /* 0x000000aeb020723c */ /* 0x000fe20000041820 */
[----:B------:R-:W-:Y:S04]  /*23230*/  LDSM.16.M88.4 R172, [R225+0xd000] ;  /* 0x00d00000e1ac783b */ /* 0x000fe80000000200 */
[----:B------:R-:W-:Y:S01]  /*23240*/  LDSM.16.M88.4 R176, [R225+0xd800] ;  /* 0x00d80000e1b0783b */ /* 0x000fe20000000200 */
[C---:B-----5:R-:W-:Y:S06]  /*23250*/  HMMA.16816.F32.BF16 R4, R180.reuse, R188, R4 ;  /* 0x000000bcb404723c */ /* 0x060fec0000041804 */
[C---:B------:R-:W-:Y:S01]  /*23260*/  HMMA.16816.F32.BF16 R8, R180.reuse, R190, R8 ;  /* 0x000000beb408723c */ /* 0x040fe20000041808 */
[----:B------:R-:W-:Y:S05]  /*23270*/  LDSM.16.M88.4 R188, [R224+0x4000] ;  /* 0x00400000e0bc783b */ /* 0x000fea0000000200 */
[C---:B------:R-:W-:Y:S06]  /*23280*/  HMMA.16816.F32.BF16 R12, R180.reuse, R168, R12 ;  /* 0x000000a8b40c723c */ /* 0x040fec000004180c */
[C---:B------:R-:W-:Y:S01]  /*23290*/  HMMA.16816.F32.BF16 R16, R180.reuse, R170, R16 ;  /* 0x000000aab410723c */ /* 0x040fe20000041810 */
[----:B------:R-:W1:Y:S05]  /*232a0*/  LDSM.16.M88.4 R168, [R225+0xc800] ;  /* 0x00c80000e1a8783b */ /* 0x000e6a0000000200 */
[C---:B------:R-:W-:Y:S06]  /*232b0*/  HMMA.16816.F32.BF16 R20, R180.reuse, R200, R20 ;  /* 0x000000c8b414723c */ /* 0x040fec0000041814 */
[C---:B------:R-:W-:Y:S01]  /*232c0*/  HMMA.16816.F32.BF16 R24, R180.reuse, R202, R24 ;  /* 0x000000cab418723c */ /* 0x040fe20000041818 */
[----:B------:R-:W4:Y:S05]  /*232d0*/  LDSM.16.M88.4 R200, [R211] ;  /* 0x00000000d3c8783b */ /* 0x000f2a0000000200 */
[C---:B--2---:R-:W-:Y:S06]  /*232e0*/  HMMA.16816.F32.BF16 R28, R180.reuse, R184, R28 ;  /* 0x000000b8b41c723c */ /* 0x044fec000004181c */
[----:B------:R-:W-:Y:S01]  /*232f0*/  HMMA.16816.F32.BF16 R32, R180, R186, R32 ;  /* 0x000000bab420723c */ /* 0x000fe20000041820 */
[----:B------:R-:W2:Y:S04]  /*23300*/  LDSM.16.M88.4 R180, [R210] ;  /* 0x00000000d2b4783b */ /* 0x000ea80000000200 */
[----:B------:R-:W5:Y:S01]  /*23310*/  LDSM.16.M88.4 R184, [R209] ;  /* 0x00000000d1b8783b */ /* 0x000f620000000200 */
[C---:B---3--:R-:W-:Y:S06]  /*23320*/  HMMA.16816.F32.BF16 R4, R192.reuse, R196, R4 ;  /* 0x000000c4c004723c */ /* 0x048fec0000041804 */
[C---:B------:R-:W-:Y:S01]  /*23330*/  HMMA.16816.F32.BF16 R8, R192.reuse, R198, R8 ;  /* 0x000000c6c008723c */ /* 0x040fe20000041808 */
[----:B------:R-:W3:Y:S05]  /*23340*/  LDSM.16.M88.4 R196, [R208] ;  /* 0x00000000d0c4783b */ /* 0x000eea0000000200 */
        /* <DEDUP_REMOVED lines=8> */
[----:B------:R-:W1:Y:S04]  /*233d0*/  LDSM.16.M88.4 R176, [R220+0xc800] ;  /* 0x00c80000dcb0783b */ /* 0x000e680000000200 */
[----:B------:R-:W1:Y:S01]  /*233e0*/  LDSM.16.M88.4 R192, [R220+0xd000] ;  /* 0x00d00000dcc0783b */ /* 0x000e620000000200 */
[C---:B----4-:R-:W-:Y:S06]  /*233f0*/  HMMA.16816.F32.BF16 R4, R188.reuse, R200, R4 ;  /* 0x000000c8bc04723c */ /* 0x050fec0000041804 */
[C---:B------:R-:W-:Y:S01]  /*23400*/  HMMA.16816.F32.BF16 R8, R188.reuse, R202, R8 ;  /* 0x000000cabc08723c */ /* 0x040fe20000041808 */
[----:B------:R-:W4:Y:S05]  /*23410*/  LDSM.16.M88.4 R200, [R220+0xd800] ;  /* 0x00d80000dcc8783b */ /* 0x000f2a0000000200 */
[C---:B--2---:R-:W-:Y:S06]  /*23420*/  HMMA.16816.F32.BF16 R12, R188.reuse, R180, R12 ;  /* 0x000000b4bc0c723c */ /* 0x044fec000004180c */
[C---:B------:R-:W-:Y:S01]  /*23430*/  HMMA.16816.F32.BF16 R16, R188.reuse, R182, R16 ;  /* 0x000000b6bc10723c */ /* 0x040fe20000041810 */
[----:B------:R-:W-:Y:S05]  /*23440*/  LDSM.16.M88.4 R180, [R221+0x4000] ;  /* 0x00400000ddb4783b */ /* 0x000fea0000000200 */
[C---:B-----5:R-:W-:Y:S06]  /*23450*/  HMMA.16816.F32.BF16 R20, R188.reuse, R184, R20 ;  /* 0x000000b8bc14723c */ /* 0x060fec0000041814 */
[C---:B------:R-:W-:Y:S01]  /*23460*/  HMMA.16816.F32.BF16 R24, R188.reuse, R186, R24 ;  /* 0x000000babc18723c */ /* 0x040fe20000041818 */
[----:B------:R-:W2:Y:S05]  /*23470*/  LDSM.16.M88.4 R184, [R216+0x4000] ;  /* 0x00400000d8b8783b */ /* 0x000eaa0000000200 */
[C---:B---3--:R-:W-:Y:S06]  /*23480*/  HMMA.16816.F32.BF16 R28, R188.reuse, R196, R28 ;  /* 0x000000c4bc1c723c */ /* 0x048fec000004181c */
[----:B------:R-:W-:Y:S01]  /*23490*/  HMMA.16816.F32.BF16 R32, R188, R198, R32 ;  /* 0x000000c6bc20723c */ /* 0x000fe20000041820 */
[----:B------:R-:W3:Y:S04]  /*234a0*/  LDSM.16.M88.4 R188, [R216+0x4800] ;  /* 0x00480000d8bc783b */ /* 0x000ee80000000200 */
[----:B------:R-:W5:Y:S01]  /*234b0*/  LDSM.16.M88.4 R196, [R216+0x5000] ;  /* 0x00500000d8c4783b */ /* 0x000f620000000200 */
[C---:B-1----:R-:W-:Y:S06]  /*234c0*/  HMMA.16816.F32.BF16 R4, R168.reuse, R172, R4 ;  /* 0x000000aca804723c */ /* 0x042fec0000041804 */
[C---:B------:R-:W-:Y:S01]  /*234d0*/  HMMA.16816.F32.BF16 R8, R168.reuse, R174, R8 ;  /* 0x000000aea808723c */ /* 0x040fe20000041808 */
[----:B------:R-:W1:Y:S05]  /*234e0*/  LDSM.16.M88.4 R172, [R216+0x5800] ;  /* 0x00580000d8ac783b */ /* 0x000e6a0000000200 */
[C---:B------:R-:W-:Y:S06]  /*234f0*/  HMMA.16816.F32.BF16 R12, R168.reuse, R176, R12 ;  /* 0x000000b0a80c723c */ /* 0x040fec000004180c */
[C---:B------:R-:W-:Y:S01]  /*23500*/  HMMA.16816.F32.BF16 R16, R168.reuse, R178, R16 ;  /* 0x000000b2a810723c */ /* 0x040fe20000041810 */
[----:B------:R-:W-:Y:S05]  /*23510*/  LDSM.16.M88.4 R176, [R226+0x6000] ;  /* 0x00600000e2b0783b */ /* 0x000fea0000000200 */
[C---:B------:R-:W-:Y:S06]  /*23520*/  HMMA.16816.F32.BF16 R20, R168.reuse, R192, R20 ;  /* 0x000000c0a814723c */ /* 0x040fec0000041814 */
[C---:B------:R-:W-:Y:S01]  /*23530*/  HMMA.16816.F32.BF16 R24, R168.reuse, R194, R24 ;  /* 0x000000c2a818723c */ /* 0x040fe20000041818 */
[----:B------:R-:W1:Y:S05]  /*23540*/  LDSM.16.M88.4 R192, [R225+0xe000] ;  /* 0x00e00000e1c0783b */ /* 0x000e6a0000000200 */
[C---:B----4-:R-:W-:Y:S06]  /*23550*/  HMMA.16816.F32.BF16 R28, R168.reuse, R200, R28 ;  /* 0x000000c8a81c723c */ /* 0x050fec000004181c */
[----:B------:R-:W-:Y:S01]  /*23560*/  HMMA.16816.F32.BF16 R32, R168, R202, R32 ;  /* 0x000000caa820723c */ /* 0x000fe20000041820 */
[----:B------:R-:W4:Y:S04]  /*23570*/  LDSM.16.M88.4 R168, [R225+0xe800] ;  /* 0x00e80000e1a8783b */ /* 0x000f280000000200 */
[----:B------:R-:W4:Y:S01]  /*23580*/  LDSM.16.M88.4 R200, [R225+0xf000] ;  /* 0x00f00000e1c8783b */ /* 0x000f220000000200 */
[C---:B--2---:R-:W-:Y:S06]  /*23590*/  HMMA.16816.F32.BF16 R4, R180.reuse, R184, R4 ;  /* 0x000000b8b404723c */ /* 0x044fec0000041804 */
[C---:B------:R-:W-:Y:S01]  /*235a0*/  HMMA.16816.F32.BF16 R8, R180.reuse, R186, R8 ;  /* 0x000000bab408723c */ /* 0x040fe20000041808 */
[----:B------:R-:W2:Y:S05]  /*235b0*/  LDSM.16.M88.4 R184, [R225+0xf800] ;  /* 0x00f80000e1b8783b */ /* 0x000eaa0000000200 */
[C---:B---3--:R-:W-:Y:S06]  /*235c0*/  HMMA.16816.F32.BF16 R12, R180.reuse, R188, R12 ;  /* 0x000000bcb40c723c */ /* 0x048fec000004180c */
[C---:B------:R-:W-:Y:S01]  /*235d0*/  HMMA.16816.F32.BF16 R16, R180.reuse, R190, R16 ;  /* 0x000000beb410723c */ /* 0x040fe20000041810 */
[----:B------:R-:W-:Y:S05]  /*235e0*/  LDSM.16.M88.4 R188, [R224+0x6000] ;  /* 0x00600000e0bc783b */ /* 0x000fea0000000200 */
[C---:B-----5:R-:W-:Y:S06]  /*235f0*/  HMMA.16816.F32.BF16 R20, R180.reuse, R196, R20 ;  /* 0x000000c4b414723c */ /* 0x060fec0000041814 */
[C---:B------:R-:W-:Y:S01]  /*23600*/  HMMA.16816.F32.BF16 R24, R180.reuse, R198, R24 ;  /* 0x000000c6b418723c */ /* 0x040fe20000041818 */
[----:B------:R-:W3:Y:S05]  /*23610*/  LDSM.16.M88.4 R196, [R207] ;  /* 0x00000000cfc4783b */ /* 0x000eea0000000200 */
[C---:B-1----:R-:W-:Y:S06]  /*23620*/  HMMA.16816.F32.BF16 R28, R180.reuse, R172, R28 ;  /* 0x000000acb41c723c */ /* 0x042fec000004181c */
[----:B------:R-:W-:Y:S01]  /*23630*/  HMMA.16816.F32.BF16 R32, R180, R174, R32 ;  /* 0x000000aeb420723c */ /* 0x000fe20000041820 */
[----:B------:R-:W-:Y:S04]  /*23640*/  LDSM.16.M88.4 R172, [R205] ;  /* 0x00000000cdac783b */ /* 0x000fe80000000200 */
[----:B------:R-:W-:Y:S01]  /*23650*/  LDSM.16.M88.4 R180, [R204] ;  /* 0x00000000ccb4783b */ /* 0x000fe20000000200 */
[C---:B------:R-:W-:Y:S06]  /*23660*/  HMMA.16816.F32.BF16 R4, R176.reuse, R192, R4 ;  /* 0x000000c0b004723c */ /* 0x040fec0000041804 */
[C---:B------:R-:W-:Y:S01]  /*23670*/  HMMA.16816.F32.BF16 R8, R176.reuse, R194, R8 ;  /* 0x000000c2b008723c */ /* 0x040fe20000041808 */
[----:B------:R-:W-:Y:S05]  /*23680*/  LDSM.16.M88.4 R192, [R222+0x6000] ;  /* 0x00600000dec0783b */ /* 0x000fea0000000200 */
[C---:B----4-:R-:W-:Y:S06]  /*23690*/  HMMA.16816.F32.BF16 R12, R176.reuse, R168, R12 ;  /* 0x000000a8b00c723c */ /* 0x050fec000004180c */
[C---:B------:R-:W-:Y:S01]  /*236a0*/  HMMA.16816.F32.BF16 R16, R176.reuse, R170, R16 ;  /* 0x000000aab010723c */ /* 0x040fe20000041810 */
[----:B------:R-:W1:Y:S05]  /*236b0*/  LDSM.16.M88.4 R168, [R206] ;  /* 0x00000000cea8783b */ /* 0x000e6a0000000200 */
[C---:B------:R-:W-:Y:S06]  /*236c0*/  HMMA.16816.F32.BF16 R20, R176.reuse, R200, R20 ;  /* 0x000000c8b014723c */ /* 0x040fec0000041814 */
[C---:B------:R-:W-:Y:S01]  /*236d0*/  HMMA.16816.F32.BF16 R24, R176.reuse, R202, R24 ;  /* 0x000000cab018723c */ /* 0x040fe20000041818 */
[----:B------:R-:W4:Y:S05]  /*236e0*/  LDSM.16.M88.4 R200, [R220+0xe000] ;  /* 0x00e00000dcc8783b */ /* 0x000f2a0000000200 */
[C---:B--2---:R-:W-:Y:S06]  /*236f0*/  HMMA.16816.F32.BF16 R28, R176.reuse, R184, R28 ;  /* 0x000000b8b01c723c */ /* 0x044fec000004181c */
[----:B------:R-:W-:Y:S01]  /*23700*/  HMMA.16816.F32.BF16 R32, R176, R186, R32 ;  /* 0x000000bab020723c */ /* 0x000fe20000041820 */
[----:B------:R-:W2:Y:S04]  /*23710*/  LDSM.16.M88.4 R176, [R220+0xe800] ;  /* 0x00e80000dcb0783b */ /* 0x000ea80000000200 */
[----:B------:R-:W5:Y:S01]  /*23720*/  LDSM.16.M88.4 R184, [R220+0xf000] ;  /* 0x00f00000dcb8783b */ /* 0x000f620000000200 */
        /* <DEDUP_REMOVED lines=15> */
[----:B------:R-:W4:Y:S01]  /*23820*/  LDSM.16.M88.4 R200, [R216+0x7800] ;  /* 0x00780000d8c8783b */ /* 0x000f220000000200 */
[----:B------:R-:W-:Y:S04]  /*23830*/  DEPBAR.LE SB0, 0x0 ;  /* 0x000080000000791a */ /* 0x000fe80000000000 */
[C---:B--2---:R-:W-:Y:S01]  /*23840*/  HMMA.16816.F32.BF16 R12, R192.reuse, R176, R12 ;  /* 0x000000b0c00c723c */ /* 0x044fe2000004180c */
[----:B------:R-:W-:Y:S05]  /*23850*/  BAR.SYNC.DEFER_BLOCKING 0x0 ;  /* 0x0000000000007b1d */ /* 0x000fea0000010000 */
[C---:B------:R-:W-:Y:S06]  /*23860*/  HMMA.16816.F32.BF16 R16, R192.reuse, R178, R16 ;  /* 0x000000b2c010723c */ /* 0x040fec0000041810 */
[C---:B-----5:R-:W-:Y:S06]  /*23870*/  HMMA.16816.F32.BF16 R20, R192.reuse, R184, R20 ;  /* 0x000000b8c014723c */ /* 0x060fec0000041814 */
[C---:B------:R-:W-:Y:S06]  /*23880*/  HMMA.16816.F32.BF16 R24, R192.reuse, R186, R24 ;  /* 0x000000bac018723c */ /* 0x040fec0000041818 */
[C---:B---3--:R-:W-:Y:S06]  /*23890*/  HMMA.16816.F32.BF16 R28, R192.reuse, R196, R28 ;  /* 0x000000c4c01c723c */ /* 0x048fec000004181c */
[----:B------:R-:W-:Y:S06]  /*238a0*/  HMMA.16816.F32.BF16 R32, R192, R198, R32 ;  /* 0x000000c6c020723c */ /* 0x000fec0000041820 */
[C---:B-1----:R-:W-:Y:S06]  /*238b0*/  HMMA.16816.F32.BF16 R4, R168.reuse, R172, R4 ;  /* 0x000000aca804723c */ /* 0x042fec0000041804 */
[C---:B------:R-:W-:Y:S06]  /*238c0*/  HMMA.16816.F32.BF16 R8, R168.reuse, R174, R8 ;  /* 0x000000aea808723c */ /* 0x040fec0000041808 */
[C---:B------:R-:W-:Y:S06]  /*238d0*/  HMMA.16816.F32.BF16 R12, R168.reuse, R180, R12 ;  /* 0x000000b4a80c723c */ /* 0x040fec000004180c */
[C---:B------:R-:W-:Y:S06]  /*238e0*/  HMMA.16816.F32.BF16 R16, R168.reuse, R182, R16 ;  /* 0x000000b6a810723c */ /* 0x040fec0000041810 */
[C---:B------:R-:W-:Y:S06]  /*238f0*/  HMMA.16816.F32.BF16 R20, R168.reuse, R188, R20 ;  /* 0x000000bca814723c */ /* 0x040fec0000041814 */
[C---:B------:R-:W-:Y:S05]  /*23900*/  HMMA.16816.F32.BF16 R24, R168.reuse, R190, R24 ;  /* 0x000000bea818723c */ /* 0x040fea0000041818 */
[----:B------:R-:W-:Y:S01]  /*23910*/  IMAD.MOV.U32 R189, RZ, RZ, R250 ;  /* 0x000000ffffbd7224 */ /* 0x000fe200078e00fa */
[C---:B----4-:R-:W-:Y:S05]  /*23920*/  HMMA.16816.F32.BF16 R28, R168.reuse, R200, R28 ;  /* 0x000000c8a81c723c */ /* 0x050fea000004181c */
[----:B------:R-:W-:Y:S01]  /*23930*/  IMAD.MOV.U32 R188, RZ, RZ, R251 ;  /* 0x000000ffffbc7224 */ /* 0x000fe200078e00fb */
[----:B------:R-:W-:Y:S01]  /*23940*/  HMMA.16816.F32.BF16 R32, R168, R202, R32 ;  /* 0x000000caa820723c */ /* 0x000fe20000041820 */
[----:B------:R-:W-:Y:S11]  /*23950*/  @!UPT UIADD3 URZ, URZ, URZ, URZ ;  /* 0x0000003f3f3ff290 */ /* 0x000ff6000fffe03f */
[----:B------:R-:W-:Y:S01]  /*23960*/  @!UPT UIADD3 URZ, URZ, URZ, URZ ;  /* 0x0000003f3f3ff290 */ /* 0x000fe2000fffe03f */
[----:B------:R-:W-:Y:S11]  /*23970*/  @!P0 BRA `(.L_x_1159) ;  /* 0x0000000c00688947 */ /* 0x000ff60003800000 */
[----:B------:R-:W-:Y:S01]  /*23980*/  ISETP.NE.U32.AND P0, PT, R244, RZ, PT ;  /* 0x000000fff400720c */ /* 0x000fe20003f05070 */
[----:B------:R-:W-:Y:S03]  /*23990*/  BSSY B0, `(.L_x_1160) ;  /* 0x0000051000007945 */ /* 0x000fe60003800000 */
[----:B------:R-:W-:Y:S11]  /*239a0*/  ISETP.NE.AND.EX P0, PT, R245, RZ, PT, P0 ;  /* 0x000000fff500720c */ /* 0x000ff60003f05300 */
[----:B------:R-:W-:Y:S02]  /*239b0*/  @!UPT UIADD3 URZ, URZ, URZ, URZ ;  /* 0x0000003f3f3ff290 */ /* 0x000fe4000fffe03f */
[----:B------:R-:W-:Y:S05]  /*239c0*/  @!P0 BRA `(.L_x_1161) ;  /* 0x00000004001c8947 */ /* 0x000fea0003800000 */
[----:B------:R-:W-:Y:S01]  /*239d0*/  IMAD.SHL.U32 R175, R246, 0x40, RZ ;  /* 0x00000040f6af7824 */ /* 0x000fe200078e00ff */
[C---:B------:R-:W-:Y:S02]  /*239e0*/  R2UR UR4, R166.reuse ;  /* 0x00000000a60472ca */ /* 0x040fe400000e0000 */
[----:B------:R-:W-:Y:S01]  /*239f0*/  R2UR UR5, R167 ;  /* 0x00000000a70572ca */ /* 0x000fe200000e0000 */
[C---:B------:R-:W-:Y:S01]  /*23a00*/  VIADD R172, R175.reuse, 0xffffff80 ;  /* 0xffffff80afac7836 */ /* 0x040fe20000000000 */
[C---:B------:R-:W-:Y:S01]  /*23a10*/  R2UR UR10, R166.reuse ;  /* 0x00000000a60a72ca */ /* 0x040fe200000e0000 */
[----:B------:R-:W-:Y:S01]  /*23a20*/  VIADD R175, R175, 0xffffffc0 ;  /* 0xffffffc0afaf7836 */ /* 0x000fe20000000000 */
[C---:B------:R-:W-:Y:S02]  /*23a30*/  R2UR UR11, R167.reuse ;  /* 0x00000000a70b72ca */ /* 0x040fe400000e0000 */
[----:B------:R-:W-:Y:S02]  /*23a40*/  IABS R168, R172 ;  /* 0x000000ac00a87213 */ /* 0x000fe40000000000 */
[----:B------:R-:W-:Y:S02]  /*23a50*/  IABS R3, R175 ;  /* 0x000000af00037213 */ /* 0x000fe40000000000 */
[C---:B------:R-:W-:Y:S02]  /*23a60*/  R2UR UR12, R166.reuse ;  /* 0x00000000a60c72ca */ /* 0x040fe400000e0000 */
[C---:B------:R-:W-:Y:S01]  /*23a70*/  R2UR UR13, R167.reuse ;  /* 0x00000000a70d72ca */ /* 0x040fe200000e0000 */
[----:B------:R-:W2:Y:S01]  /*23a80*/  LD.E R174, desc[UR4][R164.64+0x170] ;  /* 0x00017004a4ae7980 */ /* 0x000ea2000c101900 */
[----:B------:R-:W-:Y:S02]  /*23a90*/  R2UR UR8, R166 ;  /* 0x00000000a60872ca */ /* 0x000fe400000e0000 */
[----:B------:R-:W-:Y:S02]  /*23aa0*/  R2UR UR9, R167 ;  /* 0x00000000a70972ca */ /* 0x000fe400000e0000 */
[-C--:B--2---:R-:W-:Y:S02]  /*23ab0*/  IABS R170, R174.reuse ;  /* 0x000000ae00aa7213 */ /* 0x084fe40000000000 */
[-C--:B------:R-:W-:Y:S02]  /*23ac0*/  IABS R169, R174.reuse ;  /* 0x000000ae00a97213 */ /* 0x080fe40000000000 */
[----:B------:R-:W1:Y:S01]  /*23ad0*/  I2F.RP R176, R170 ;  /* 0x000000aa00b07306 */ /* 0x000e620000209400 */
[-C--:B------:R-:W-:Y:S02]  /*23ae0*/  LOP3.LUT R172, R172, R174.reuse, RZ, 0x3c, !PT ;  /* 0x000000aeacac7212 */ /* 0x080fe400078e3cff */
[----:B------:R-:W-:Y:S01]  /*23af0*/  IMAD.MOV R169, RZ, RZ, -R169 ;  /* 0x000000ffffa97224 */ /* 0x000fe200078e0aa9 */
[----:B------:R-:W-:Y:S06]  /*23b00*/  LOP3.LUT R175, R175, R174, RZ, 0x3c, !PT ;  /* 0x000000aeafaf7212 */ /* 0x000fec00078e3cff */
[----:B-1----:R-:W1:Y:S02]  /*23b10*/  MUFU.RCP R176, R176 ;  /* 0x000000b000b07308 */ /* 0x002e640000001000 */
[----:B-1----:R-:W-:Y:S08]  /*23b20*/  VIADD R176, R176, 0xffffffe ;  /* 0x0ffffffeb0b07836 */ /* 0x002ff00000000000 */
[----:B------:R-:W1:Y:S02]  /*23b30*/  F2I.FTZ.U32.TRUNC.NTZ R177, R176 ;  /* 0x000000b000b17305 */ /* 0x000e64000021f000 */
[--C-:B-1----:R-:W-:Y:S02]  /*23b40*/  IMAD.MOV R173, RZ, RZ, -R177.reuse ;  /* 0x000000ffffad7224 */ /* 0x102fe400078e0ab1 */
[----:B------:R-:W-:Y:S02]  /*23b50*/  IMAD.MOV.U32 R176, RZ, RZ, RZ ;  /* 0x000000ffffb07224 */ /* 0x000fe400078e00ff */
[----:B------:R-:W-:Y:S04]  /*23b60*/  IMAD R173, R173, R170, RZ ;  /* 0x000000aaadad7224 */ /* 0x000fe800078e02ff */
[----:B------:R-:W-:Y:S02]  /*23b70*/  IMAD.HI.U32 R173, R177, R173, R176 ;  /* 0x000000adb1ad7227 */ /* 0x000fe400078e00b0 */
[----:B------:R-:W2:Y:S04]  /*23b80*/  LD.E.64 R176, desc[UR4][R164.64+0x38] ;  /* 0x00003804a4b07980 */ /* 0x000ea8000c101b00 */
[----:B------:R-:W-:Y:S04]  /*23b90*/  IMAD.HI.U32 R171, R173, R168, RZ ;  /* 0x000000a8adab7227 */ /* 0x000fe800078e00ff */
[----:B------:R-:W-:Y:S02]  /*23ba0*/  IMAD R168, R171, R169, R168 ;  /* 0x000000a9aba87224 */ /* 0x000fe400078e02a8 */
[----:B------:R-:W-:Y:S03]  /*23bb0*/  IMAD.HI.U32 R173, R173, R3, RZ ;  /* 0x00000003adad7227 */ /* 0x000fe600078e00ff */
[C---:B------:R-:W-:Y:S01]  /*23bc0*/  ISETP.GT.U32.AND P2, PT, R170.reuse, R168, PT ;  /* 0x000000a8aa00720c */ /* 0x040fe20003f44070 */
[----:B------:R-:W-:Y:S05]  /*23bd0*/  IMAD R3, R173, R169, R3 ;  /* 0x000000a9ad037224 */ /* 0x000fea00078e0203 */
[----:B------:R-:W-:Y:S07]  /*23be0*/  ISETP.GT.U32.AND P0, PT, R170, R3, PT ;  /* 0x00000003aa00720c */ /* 0x000fee0003f04070 */
[--C-:B------:R-:W-:Y:S01]  /*23bf0*/  @!P2 IMAD.IADD R168, R168, 0x1, -R170.reuse ;  /* 0x00000001a8a8a824 */ /* 0x100fe200078e0aaa */
[----:B------:R-:W-:Y:S04]  /*23c00*/  @!P2 IADD3 R171, R171, 0x1, RZ ;  /* 0x00000001ababa810 */ /* 0x000fe80007ffe0ff */
[-C--:B------:R-:W-:Y:S01]  /*23c10*/  ISETP.GE.U32.AND P1, PT, R168, R170.reuse, PT ;  /* 0x000000aaa800720c */ /* 0x080fe20003f26070 */
[----:B------:R-:W-:Y:S02]  /*23c20*/  @!P0 IMAD.IADD R3, R3, 0x1, -R170 ;  /* 0x0000000103038824 */ /* 0x000fe400078e0aaa */
[----:B------:R-:W-:Y:S01]  /*23c30*/  @!P0 VIADD R173, R173, 0x1 ;  /* 0x00000001adad8836 */ /* 0x000fe20000000000 */
[----:B------:R-:W-:Y:S02]  /*23c40*/  ISETP.GE.AND P0, PT, R172, RZ, PT ;  /* 0x000000ffac00720c */ /* 0x000fe40003f06270 */
[----:B------:R-:W-:Y:S02]  /*23c50*/  ISETP.GE.U32.AND P2, PT, R3, R170, PT ;  /* 0x000000aa0300720c */ /* 0x000fe40003f46070 */
[----:B------:R-:W-:Y:S05]  /*23c60*/  LOP3.LUT R3, RZ, R174, RZ, 0x33, !PT ;  /* 0x000000aeff037212 */ /* 0x000fea00078e33ff */
[----:B------:R-:W-:Y:S01]  /*23c70*/  @P1 VIADD R171, R171, 0x1 ;  /* 0x00000001abab1836 */ /* 0x000fe20000000000 */
[----:B------:R-:W-:Y:S03]  /*23c80*/  ISETP.GE.AND P1, PT, R175, RZ, PT ;  /* 0x000000ffaf00720c */ /* 0x000fe60003f26270 */
[----:B------:R-:W-:Y:S02]  /*23c90*/  @!P0 IMAD.MOV R171, RZ, RZ, -R171 ;  /* 0x000000ffffab8224 */ /* 0x000fe400078e0aab */
[----:B------:R-:W-:Y:S01]  /*23ca0*/  @P2 VIADD R173, R173, 0x1 ;  /* 0x00000001adad2836 */ /* 0x000fe20000000000 */
[C---:B------:R-:W-:Y:S04]  /*23cb0*/  ISETP.NE.AND P2, PT, R174.reuse, RZ, PT ;  /* 0x000000ffae00720c */ /* 0x040fe80003f45270 */
[----:B------:R-:W-:Y:S03]  /*23cc0*/  SEL R171, R3, R171, !P2 ;  /* 0x000000ab03ab7207 */ /* 0x000fe60005000000 */
[----:B------:R-:W-:Y:S01]  /*23cd0*/  @!P1 IMAD.MOV R173, RZ, RZ, -R173 ;  /* 0x000000ffffad9224 */ /* 0x000fe200078e0aad */
[CC--:B------:R-:W-:Y:S04]  /*23ce0*/  LEA R178, P1, R171.reuse, R244.reuse, 0x2 ;  /* 0x000000f4abb27211 */ /* 0x0c0fe800078210ff */
[----:B------:R-:W-:Y:S02]  /*23cf0*/  LEA.HI.X.SX32 R179, R171, R245, 0x2, P1 ;  /* 0x000000f5abb37211 */ /* 0x000fe400008f16ff */
[----:B------:R-:W-:Y:S03]  /*23d00*/  SEL R173, R3, R173, !P2 ;  /* 0x000000ad03ad7207 */ /* 0x000fe60005000000 */
[----:B------:R-:W3:Y:S01]  /*23d10*/  LD.E R3, desc[UR10][R178.64] ;  /* 0x0000000ab2037980 */ /* 0x000ee2000c101900 */
[C---:B------:R-:W-:Y:S02]  /*23d20*/  LEA R168, P0, R173.reuse, R244, 0x2 ;  /* 0x000000f4ada87211 */ /* 0x040fe400078010ff */
[C---:B------:R-:W-:Y:S02]  /*23d30*/  IADD3 R171, R173.reuse, -R171, RZ ;  /* 0x800000abadab7210 */ /* 0x040fe40007ffe0ff */
[----:B------:R-:W-:Y:S03]  /*23d40*/  LEA.HI.X.SX32 R169, R173, R245, 0x2, P0 ;  /* 0x000000f5ada97211 */ /* 0x000fe600000f16ff */
[----:B------:R-:W-:Y:S02]  /*23d50*/  IMAD R174, R174, R171, -0x40 ;  /* 0xffffffc0aeae7424 */ /* 0x000fe400078e02ab */
[----:B------:R2:W3:Y:S03]  /*23d60*/  LD.E R168, desc[UR12][R168.64] ;  /* 0x0000000ca8a87980 */ /* 0x0004e6000c101900 */
[----:B------:R-:W-:Y:S01]  /*23d70*/  SHF.R.S32.HI R170, RZ, 0x1f, R174 ;  /* 0x0000001fffaa7819 */ /* 0x000fe200000114ae */
[----:B------:R-:W4:Y:S01]  /*23d80*/  LD.E.64 R178, desc[UR8][R164.64+0x20] ;  /* 0x00002008a4b27980 */ /* 0x000f22000c101b00 */
[-C--:B--2---:R-:W-:Y:S02]  /*23d90*/  IMAD R169, R177, R174.reuse, RZ ;  /* 0x000000aeb1a97224 */ /* 0x084fe400078e02ff */
[C---:B------:R-:W-:Y:S04]  /*23da0*/  IMAD.WIDE.U32 R174, R176.reuse, R174, RZ ;  /* 0x000000aeb0ae7225 */ /* 0x040fe800078e00ff */
[----:B------:R-:W-:Y:S04]  /*23db0*/  IMAD R169, R176, R170, R169 ;  /* 0x000000aab0a97224 */ /* 0x000fe800078e02a9 */
[----:B------:R-:W-:Y:S02]  /*23dc0*/  IMAD.IADD R175, R175, 0x1, R169 ;  /* 0x00000001afaf7824 */ /* 0x000fe400078e02a9 */
[----:B---3--:R-:W-:Y:S05]  /*23dd0*/  IMAD.IADD R3, R3, 0x1, -R168 ;  /* 0x0000000103037824 */ /* 0x008fea00078e0aa8 */
[----:B------:R-:W-:Y:S01]  /*23de0*/  SHF.R.S32.HI R169, RZ, 0x1f, R3 ;  /* 0x0000001fffa97819 */ /* 0x000fe20000011403 */
[----:B----4-:R-:W-:Y:S02]  /*23df0*/  IMAD R168, R179, R3, RZ ;  /* 0x00000003b3a87224 */ /* 0x010fe400078e02ff */
[----:B------:R-:W-:Y:S04]  /*23e00*/  IMAD.WIDE.U32 R174, R3, R178, R174 ;  /* 0x000000b203ae7225 */ /* 0x000fe800078e00ae */
[----:B------:R-:W-:Y:S04]  /*23e10*/  IMAD R168, R178, R169, R168 ;  /* 0x000000a9b2a87224 */ /* 0x000fe800078e02a8 */
[----:B------:R-:W-:Y:S01]  /*23e20*/  IMAD.IADD R168, R175, 0x1, R168 ;  /* 0x00000001afa87824 */ /* 0x000fe200078e02a8 */
[----:B------:R-:W-:Y:S05]  /*23e30*/  BRA `(.L_x_1162) ;  /* 0x0000000000187947 */ /* 0x000fea0003800000 */
.L_x_1161:
[----:B------:R-:W-:Y:S02]  /*23e40*/  R2UR UR4, R166 ;  /* 0x00000000a60472ca */ /* 0x000fe400000e0000 */
[----:B------:R-:W-:Y:S11]  /*23e50*/  R2UR UR5, R167 ;  /* 0x00000000a70572ca */ /* 0x000ff600000e0000 */
[----:B------:R-:W-:Y:S02]  /*23e60*/  @!UPT UIADD3 URZ, URZ, URZ, URZ ;  /* 0x0000003f3f3ff290 */ /* 0x000fe4000fffe03f */
[----:B------:R-:W2:Y:S02]  /*23e70*/  LD.E R174, desc[UR4][R164.64+0x38] ;  /* 0x00003804a4ae7980 */ /* 0x000ea4000c101900 */
[----:B--2---:R-:W-:Y:S05]  /*23e80*/  IMAD.U32 R174, R174, -0x40, RZ ;  /* 0xffffffc0aeae7824 */ /* 0x004fea00078e00ff */
[----:B------:R-:W-:Y:S02]  /*23e90*/  SHF.R.S32.HI R168, RZ, 0x1f, R174 ;  /* 0x0000001fffa87819 */ /* 0x000fe400000114ae */
.L_x_1162:
[----:B------:R-:W-:Y:S05]  /*23ea0*/  BSYNC B0 ;  /* 0x0000000000007941 */ /* 0x000fea0003800000 */
.L_x_1160:
[----:B------:R-:W-:Y:S02]  /*23eb0*/  @P6 R2UR UR4, R166 ;  /* 0x00000000a60462ca */ /* 0x000fe400000e0000 */
[C---:B------:R-:W-:Y:S02]  /*23ec0*/  @P6 R2UR UR5, R167.reuse ;  /* 0x00000000a70562ca */ /* 0x040fe400000e0000 */
[-C--:B------:R-:W-:Y:S02]  /*23ed0*/  LEA R178, P1, R174, R236.reuse, 0x1 ;  /* 0x000000ecaeb27211 */ /* 0x080fe400078208ff */
[----:B------:R-:W-:Y:S02]  /*23ee0*/  @P5 R2UR UR8, R166 ;  /* 0x00000000a60852ca */ /* 0x000fe400000e0000 */
[----:B------:R-:W-:Y:S02]  /*23ef0*/  LEA.HI.X R179, R174, R235, R168, 0x1, P1 ;  /* 0x000000ebaeb37211 */ /* 0x000fe400008f0ca8 */
[C---:B------:R-:W-:Y:S02]  /*23f00*/  @P5 R2UR UR9, R167.reuse ;  /* 0x00000000a70952ca */ /* 0x040fe400000e0000 */
[C---:B------:R-:W-:Y:S02]  /*23f10*/  @P3 R2UR UR12, R166.reuse ;  /* 0x00000000a60c32ca */ /* 0x040fe400000e0000 */
[C---:B------:R-:W-:Y:S01]  /*23f20*/  @P3 R2UR UR13, R167.reuse ;  /* 0x00000000a70d32ca */ /* 0x040fe200000e0000 */
[----:B------:R-:W-:Y:S01]  /*23f30*/  @!PT LDS RZ, [RZ] ;  /* 0x00000000fffff984 */ /* 0x000fe20000000800 */
[----:B------:R-:W-:Y:S01]  /*23f40*/  @!PT LDS RZ, [RZ] ;  /* 0x00000000fffff984 */ /* 0x000fe20000000800 */
[----:B------:R-:W-:Y:S01]  /*23f50*/  @!PT LDS RZ, [RZ] ;  /* 0x00000000fffff984 */ /* 0x000fe20000000800 */
[----:B------:R1:W-:Y:S01]  /*23f60*/  @P6 LDGSTS.E.BYPASS.LTC128B.128 [R243+0x8000], desc[UR4][R178.64] ;  /* 0x08000000b2f36fae */ /* 0x0003e2000b901d44 */
[C---:B------:R-:W-:Y:S02]  /*23f70*/  @P4 R2UR UR4, R166.reuse ;  /* 0x00000000a60442ca */ /* 0x040fe400000e0000 */
[C---:B------:R-:W-:Y:S01]  /*23f80*/  @P4 R2UR UR5, R167.reuse ;  /* 0x00000000a70542ca */ /* 0x040fe200000e0000 */
[----:B------:R1:W-:Y:S01]  /*23f90*/  @!P6 STS.128 [R243+0x8000], RZ ;  /* 0x008000fff300e388 */ /* 0x0003e20000000c00 */
[C---:B------:R-:W-:Y:S02]  /*23fa0*/  @P6 R2UR UR10, R166.reuse ;  /* 0x00000000a60a62ca */ /* 0x040fe400000e0000 */
[C---:B------:R-:W-:Y:S01]  /*23fb0*/  @P6 R2UR UR11, R167.reuse ;  /* 0x00000000a70b62ca */ /* 0x040fe200000e0000 */
[----:B------:R-:W-:Y:S01]  /*23fc0*/  @!PT LDS RZ, [RZ] ;  /* 0x00000000fffff984 */ /* 0x000fe20000000800 */
[----:B------:R-:W-:Y:S01]  /*23fd0*/  @!PT LDS RZ, [RZ] ;  /* 0x00000000fffff984 */ /* 0x000fe20000000800 */
[----:B------:R-:W-:Y:S01]  /*23fe0*/  @!PT LDS RZ, [RZ] ;  /* 0x00000000fffff984 */ /* 0x000fe20000000800 */
[----:B------:R1:W-:Y:S01]  /*23ff0*/  @P5 LDGSTS.E.BYPASS.LTC128B.128 [R243+0xa000], desc[UR8][R178.64+0x80] ;  /* 0x0a000080b2f35fae */ /* 0x0003e2000b901d48 */
[----:B------:R-:W-:Y:S02]  /*24000*/  @P3 R2UR UR14, R166 ;  /* 0x00000000a60e32ca */ /* 0x000fe400000e0000 */
[----:B------:R-:W-:Y:S01]  /*24010*/  @P3 R2UR UR15, R167 ;  /* 0x00000000a70f32ca */ /* 0x000fe200000e0000 */
[----:B------:R1:W-:Y:S01]  /*24020*/  @!P5 STS.128 [R243+0xa000], RZ ;  /* 0x00a000fff300d388 */ /* 0x0003e20000000c00 */
[----:B------:R-:W-:Y:S03]  /*24030*/  IADD3 R3, P0, R174, R233, RZ ;  /* 0x000000e9ae037210 */ /* 0x000fe60007f1e0ff */
[----:B------:R-:W-:Y:S01]  /*24040*/  @!PT LDS RZ, [RZ] ;  /* 0x00000000fffff984 */ /* 0x000fe20000000800 */
[----:B------:R-:W-:Y:S01]  /*24050*/  @!PT LDS RZ, [RZ] ;  /* 0x00000000fffff984 */ /* 0x000fe20000000800 */
[----:B------:R-:W-:Y:S01]  /*24060*/  @!PT LDS RZ, [RZ] ;  /* 0x00000000fffff984 */ /* 0x000fe20000000800 */
[----:B------:R1:W-:Y:S01]  /*24070*/  @P4 LDGSTS.E.BYPASS.LTC128B.128 [R243+0xc000], desc[UR4][R178.64+0x100] ;  /* 0x0c000100b2f34fae */ /* 0x0003e2000b901d44 */
[CC--:B------:R-:W-:Y:S01]  /*24080*/  @P5 LEA R174, P2, R3.reuse, R236.reuse, 0x1 ;  /* 0x000000ec03ae5211 */ /* 0x0c0fe200078408ff */
[----:B------:R-:W-:Y:S01]  /*24090*/  IMAD.X R168, R168, 0x1, R234, P0 ;  /* 0x00000001a8a87824 */ /* 0x000fe200000e06ea */
[CC--:B------:R-:W-:Y:S01]  /*240a0*/  @P6 LEA R176, P0, R3.reuse, R236.reuse, 0x1 ;  /* 0x000000ec03b06211 */ /* 0x0c0fe200078008ff */
[----:B------:R1:W-:Y:S01]  /*240b0*/  @!P4 STS.128 [R243+0xc000], RZ ;  /* 0x00c000fff300c388 */ /* 0x0003e20000000c00 */
[CC--:B------:R-:W-:Y:S02]  /*240c0*/  @P4 LEA R172, P1, R3.reuse, R236.reuse, 0x1 ;  /* 0x000000ec03ac4211 */ /* 0x0c0fe400078208ff */
[CCC-:B------:R-:W-:Y:S01]  /*240d0*/  @P6 LEA.HI.X R177, R3.reuse, R235.reuse, R168.reuse, 0x1, P0 ;  /* 0x000000eb03b16211 */ /* 0x1c0fe200000f0ca8 */
[----:B------:R-:W-:Y:S01]  /*240e0*/  @!PT LDS RZ, [RZ] ;  /* 0x00000000fffff984 */ /* 0x000fe20000000800 */
[----:B------:R-:W-:Y:S01]  /*240f0*/  @!PT LDS RZ, [RZ] ;  /* 0x00000000fffff984 */ /* 0x000fe20000000800 */
[----:B------:R-:W-:Y:S01]  /*24100*/  @!PT LDS RZ, [RZ] ;  /* 0x00000000fffff984 */ /* 0x000fe20000000800 */
[----:B------:R1:W-:Y:S01]  /*24110*/  @P3 LDGSTS.E.BYPASS.LTC128B.128 [R243+0xe000], desc[UR12][R178.64+0x180] ;  /* 0x0e000180b2f33fae */ /* 0x0003e2000b901d4c */
[CCC-:B------:R-:W-:Y:S02]  /*24120*/  @P5 LEA.HI.X R175, R3.reuse, R235.reuse, R168.reuse, 0x1, P2 ;  /* 0x000000eb03af5211 */ /* 0x1c0fe400010f0ca8 */
[C-C-:B------:R-:W-:Y:S01]  /*24130*/  @P4 LEA.HI.X R173, R3.reuse, R235, R168.reuse, 0x1, P1 ;  /* 0x000000eb03ad4211 */ /* 0x140fe200008f0ca8 */
[----:B------:R1:W-:Y:S01]  /*24140*/  @!P3 STS.128 [R243+0xe000], RZ ;  /* 0x00e000fff300b388 */ /* 0x0003e20000000c00 */
[CC--:B------:R-:W-:Y:S02]  /*24150*/  @P3 LEA R170, P0, R3.reuse, R236.reuse, 0x1 ;  /* 0x000000ec03aa3211 */ /* 0x0c0fe400078008ff */
[C---:B------:R-:W-:Y:S01]  /*24160*/  IADD3 R169, P2, R3.reuse, R233, RZ ;  /* 0x000000e903a97210 */ /* 0x040fe20007f5e0ff */
[----:B------:R-:W-:Y:S01]  /*24170*/  @!PT LDS RZ, [RZ] ;  /* 0x00000000fffff984 */ /* 0x000fe20000000800 */
[----:B------:R-:W-:Y:S01]  /*24180*/  @!PT LDS RZ, [RZ] ;  /* 0x00000000fffff984 */ /* 0x000fe20000000800 */
[----:B------:R-:W-:Y:S01]  /*24190*/  @!PT LDS RZ, [RZ] ;  /* 0x00000000fffff984 */ /* 0x000fe20000000800 */
[----:B------:R1:W-:Y:S01]  /*241a0*/  @P6 LDGSTS.E.BYPASS.LTC128B.128 [R243+0x8800], desc[UR10][R176.64] ;  /* 0x08800000b0f36fae */ /* 0x0003e2000b901d4a */
[-C--:B------:R-:W-:Y:S02]  /*241b0*/  @P3 LEA.HI.X R171, R3, R235.reuse, R168, 0x1, P0 ;  /* 0x000000eb03ab3211 */ /* 0x080fe400000f0ca8 */
[CC--:B------:R-:W-:Y:S01]  /*241c0*/  @P6 LEA R186, P0, R169.reuse, R236.reuse, 0x1 ;  /* 0x000000eca9ba6211 */ /* 0x0c0fe200078008ff */
[----:B------:R1:W-:Y:S01]  /*241d0*/  @!P6 STS.128 [R243+0x8800], RZ ;  /* 0x008800fff300e388 */ /* 0x0003e20000000c00 */
[CC--:B------:R-:W-:Y:S01]  /*241e0*/  @P4 LEA R182, P1, R169.reuse, R236.reuse, 0x1 ;  /* 0x000000eca9b64211 */ /* 0x0c0fe200078208ff */
[----:B------:R-:W-:Y:S01]  /*241f0*/  IMAD.X R168, R168, 0x1, R234, P2 ;  /* 0x00000001a8a87824 */ /* 0x000fe200010e06ea */
[CC--:B------:R-:W-:Y:S01]  /*24200*/  @P5 LEA R184, P2, R169.reuse, R236.reuse, 0x1 ;  /* 0x000000eca9b85211 */ /* 0x0c0fe200078408ff */
[----:B------:R-:W-:Y:S01]  /*24210*/  @!PT LDS RZ, [RZ] ;  /* 0x00000000fffff984 */ /* 0x000fe20000000800 */
[----:B------:R-:W-:Y:S01]  /*24220*/  @!PT LDS RZ, [RZ] ;  /* 0x00000000fffff984 */ /* 0x000fe20000000800 */
[----:B------:R-:W-:Y:S01]  /*24230*/  @!PT LDS RZ, [RZ] ;  /* 0x00000000fffff984 */ /* 0x000fe20000000800 */
[----:B------:R1:W-:Y:S03]  /*24240*/  @P5 LDGSTS.E.BYPASS.LTC128B.128 [R243+0xa800], desc[UR8][R174.64+0x80] ;  /* 0x0a800080aef35fae */ /* 0x0003e6000b901d48 */
[CCC-:B------:R-:W-:Y:S01]  /*24250*/  @P6 LEA.HI.X R187, R169.reuse, R235.reuse, R168.reuse, 0x1, P0 ;  /* 0x000000eba9bb6211 */ /* 0x1c0fe200000f0ca8 */
[----:B------:R1:W-:Y:S01]  /*24260*/  @!P5 STS.128 [R243+0xa800], RZ ;  /* 0x00a800fff300d388 */ /* 0x0003e20000000c00 */
[CCC-:B------:R-:W-:Y:S02]  /*24270*/  @P5 LEA.HI.X R185, R169.reuse, R235.reuse, R168.reuse, 0x1, P2 ;  /* 0x000000eba9b95211 */ /* 0x1c0fe400010f0ca8 */
[C-C-:B------:R-:W-:Y:S01]  /*24280*/  @P4 LEA.HI.X R183, R169.reuse, R235, R168.reuse, 0x1, P1 ;  /* 0x000000eba9b74211 */ /* 0x140fe200008f0ca8 */
[----:B------:R-:W-:Y:S01]  /*24290*/  @!PT LDS RZ, [RZ] ;  /* 0x00000000fffff984 */ /* 0x000fe20000000800 */
[----:B------:R-:W-:Y:S01]  /*242a0*/  @!PT LDS RZ, [RZ] ;  /* 0x00000000fffff984 */ /* 0x000fe20000000800 */
[----:B------:R-:W-:Y:S01]  /*242b0*/  @!PT LDS RZ, [RZ] ;  /* 0x00000000fffff984 */ /* 0x000fe20000000800 */
[----:B------:R1:W-:Y:S01]  /*242c0*/  @P4 LDGSTS.E.BYPASS.LTC128B.128 [R243+0xc800], desc[UR4][R172.64+0x100] ;  /* 0x0c800100acf34fae */ /* 0x0003e2000b901d44 */
[CC--:B------:R-:W-:Y:S02]  /*242d0*/  @P3 LEA R180, P0, R169.reuse, R236.reuse, 0x1 ;  /* 0x000000eca9b43211 */ /* 0x0c0fe400078008ff */
[C---:B------:R-:W-:Y:S01]  /*242e0*/  IADD3 R3, P2, R169.reuse, R233, RZ ;  /* 0x000000e9a9037210 */ /* 0x040fe20007f5e0ff */
[----:B------:R1:W-:Y:S01]  /*242f0*/  @!P4 STS.128 [R243+0xc800], RZ ;  /* 0x00c800fff300c388 */ /* 0x0003e20000000c00 */
[-C--:B------:R-:W-:Y:S02]  /*24300*/  @P3 LEA.HI.X R181, R169, R235.reuse, R168, 0x1, P0 ;  /* 0x000000eba9b53211 */ /* 0x080fe400000f0ca8 */
[-C--:B------:R-:W-:Y:S01]  /*24310*/  @P6 LEA R194, P0, R3, R236.reuse, 0x1 ;  /* 0x000000ec03c26211 */ /* 0x080fe200078008ff */
[----:B------:R-:W-:Y:S01]  /*24320*/  @!PT LDS RZ, [RZ] ;  /* 0x00000000fffff984 */ /* 0x000fe20000000800 */
[----:B------:R-:W-:Y:S01]  /*24330*/  @!PT LDS RZ, [RZ] ;  /* 0x00000000fffff984 */ /* 0x000fe20000000800 */
[----:B------:R-:W-:Y:S01]  /*24340*/  @!PT LDS RZ, [RZ] ;  /* 0x00000000fffff984 */ /* 0x000fe20000000800 */
[----:B------:R1:W-:Y:S01]  /*24350*/  @P3 LDGSTS.E.BYPASS.LTC128B.128 [R243+0xe800], desc[UR12][R170.64+0x180] ;  /* 0x0e800180aaf33fae */ /* 0x0003e2000b901d4c */
[----:B------:R-:W-:Y:S01]  /*24360*/  @P6 R2UR UR12, R166 ;  /* 0x00000000a60c62ca */ /* 0x000fe200000e0000 */
[----:B------:R-:W-:Y:S01]  /*24370*/  IMAD.X R168, R168, 0x1, R234, P2 ;  /* 0x00000001a8a87824 */ /* 0x000fe200010e06ea */
[----:B------:R-:W-:Y:S01]  /*24380*/  @P6 R2UR UR13, R167 ;  /* 0x00000000a70d62ca */ /* 0x000fe200000e0000 */
[----:B------:R1:W-:Y:S01]  /*24390*/  @!P3 STS.128 [R243+0xe800], RZ ;  /* 0x00e800fff300b388 */ /* 0x0003e20000000c00 */
[CC--:B------:R-:W-:Y:S02]  /*243a0*/  @P5 LEA R192, P2, R3.reuse, R236.reuse, 0x1 ;  /* 0x000000ec03c05211 */ /* 0x0c0fe400078408ff */
[-CC-:B------:R-:W-:Y:S01]  /*243b0*/  @P6 LEA.HI.X R195, R3, R235.reuse, R168.reuse, 0x1, P0 ;  /* 0x000000eb03c36211 */ /* 0x180fe200000f0ca8 */
[----:B------:R-:W-:Y:S01]  /*243c0*/  @!PT LDS RZ, [RZ] ;  /* 0x00000000fffff984 */ /* 0x000fe20000000800 */
[----:B------:R-:W-:Y:S01]  /*243d0*/  @!PT LDS RZ, [RZ] ;  /* 0x00000000fffff984 */ /* 0x000fe20000000800 */
[----:B------:R-:W-:Y:S01]  /*243e0*/  @!PT LDS RZ, [RZ] ;  /* 0x00000000fffff984 */ /* 0x000fe20000000800 */
[----:B------:R1:W-:Y:S01]  /*243f0*/  @P6 LDGSTS.E.BYPASS.LTC128B.128 [R243+0x9000], desc[UR10][R186.64] ;  /* 0x09000000baf36fae */ /* 0x0003e2000b901d4a */
[C---:B------:R-:W-:Y:S02]  /*24400*/  @P5 R2UR UR10, R166.reuse ;  /* 0x00000000a60a52ca */ /* 0x040fe400000e0000 */
[----:B------:R-:W-:Y:S01]  /*24410*/  @P5 R2UR UR11, R167 ;  /* 0x00000000a70b52ca */ /* 0x000fe200000e0000 */
[----:B------:R1:W-:Y:S01]  /*24420*/  @!P6 STS.128 [R243+0x9000], RZ ;  /* 0x009000fff300e388 */ /* 0x0003e20000000c00 */
[CCC-:B------:R-:W-:Y:S02]  /*24430*/  @P5 LEA.HI.X R193, R3.reuse, R235.reuse, R168.reuse, 0x1, P2 ;  /* 0x000000eb03c15211 */ /* 0x1c0fe400010f0ca8 */
[-C--:B------:R-:W-:Y:S01]  /*24440*/  @P4 LEA R190, P1, R3, R236.reuse, 0x1 ;  /* 0x000000ec03be4211 */ /* 0x080fe200078208ff */
[----:B------:R-:W-:Y:S01]  /*24450*/  @!PT LDS RZ, [RZ] ;  /* 0x00000000fffff984 */ /* 0x000fe20000000800 */
[----:B------:R-:W-:Y:S01]  /*24460*/  @!PT LDS RZ, [RZ] ;  /* 0x00000000fffff984 */ /* 0x000fe20000000800 */
[----:B------:R-:W-:Y:S01]  /*24470*/  @!PT LDS RZ, [RZ] ;  /* 0x00000000fffff984 */ /* 0x000fe20000000800 */
[----:B------:R1:W-:Y:S01]  /*24480*/  @P5 LDGSTS.E.BYPASS.LTC128B.128 [R243+0xb000], desc[UR8][R184.64+0x80] ;  /* 0x0b000080b8f35fae */ /* 0x0003e2000b901d48 */
[C---:B------:R-:W-:Y:S02]  /*24490*/  @P4 R2UR UR8, R166.reuse ;  /* 0x00000000a60842ca */ /* 0x040fe400000e0000 */
[----:B------:R-:W-:Y:S01]  /*244a0*/  @P4 R2UR UR9, R167 ;  /* 0x00000000a70942ca */ /* 0x000fe200000e0000 */
[----:B------:R1:W-:Y:S01]  /*244b0*/  @!P5 STS.128 [R243+0xb000], RZ ;  /* 0x00b000fff300d388 */ /* 0x0003e20000000c00 */
[CC--:B------:R-:W-:Y:S02]  /*244c0*/  @P4 LEA.HI.X R191, R3.reuse, R235.reuse, R168, 0x1, P1 ;  /* 0x000000eb03bf4211 */ /* 0x0c0fe400008f0ca8 */
[----:B------:R-:W-:Y:S01]  /*244d0*/  @P3 LEA R196, P0, R3, R236, 0x1 ;  /* 0x000000ec03c43211 */ /* 0x000fe200078008ff */
[----:B------:R-:W-:Y:S01]  /*244e0*/  @!PT LDS RZ, [RZ] ;  /* 0x00000000fffff984 */ /* 0x000fe20000000800 */
[----:B------:R-:W-:Y:S01]  /*244f0*/  @!PT LDS RZ, [RZ] ;  /* 0x00000000fffff984 */ /* 0x000fe20000000800 */
[----:B------:R-:W-:Y:S01]  /*24500*/  @!PT LDS RZ, [RZ] ;  /* 0x00000000fffff984 */ /* 0x000fe20000000800 */
[----:B------:R1:W-:Y:S01]  /*24510*/  @P4 LDGSTS.E.BYPASS.LTC128B.128 [R243+0xd000], desc[UR4][R182.64+0x100] ;  /* 0x0d000100b6f34fae */ /* 0x0003e2000b901d44 */
[----:B------:R-:W-:Y:S01]  /*24520*/  @P3 R2UR UR4, R166 ;  /* 0x00000000a60432ca */ /* 0x000fe200000e0000 */
[----:B------:R-:W-:Y:S01]  /*24530*/  IMAD.MOV.U32 R236, RZ, RZ, R178 ;  /* 0x000000ffffec7224 */ /* 0x000fe200078e00b2 */
[----:B------:R-:W-:Y:S01]  /*24540*/  @P3 R2UR UR5, R167 ;  /* 0x00000000a70532ca */ /* 0x000fe200000e0000 */
[----:B------:R1:W-:Y:S01]  /*24550*/  @!P4 STS.128 [R243+0xd000], RZ ;  /* 0x00d000fff300c388 */ /* 0x0003e20000000c00 */
[----:B------:R-:W-:Y:S01]  /*24560*/  @P3 LEA.HI.X R197, R3, R235, R168, 0x1, P0 ;  /* 0x000000eb03c53211 */ /* 0x000fe200000f0ca8 */
[----:B------:R-:W-:Y:S02]  /*24570*/  IMAD.MOV.U32 R235, RZ, RZ, R179 ;  /* 0x000000ffffeb7224 */ /* 0x000fe400078e00b3 */
        /* <DEDUP_REMOVED lines=26> */
.L_x_1159:
[----:B------:R-:W-:Y:S05]  /*24720*/  BSYNC B1 ;  /* 0x0000000000017941 */ /* 0x000fea0003800000 */
.L_x_1158:
[----:B------:R-:W-:Y:S01]  /*24730*/  R2UR UR4, R166 ;  /* 0x00000000a60472ca */ /* 0x000fe200000e0000 */
[----:B-1----:R-:W-:Y:S01]  /*24740*/  LDSM.16.MT88.4 R168, [R230+0x10000] ;  /* 0x01000000e6a8783b */ /* 0x002fe20000004200 */
[----:B------:R-:W-:Y:S02]  /*24750*/  R2UR UR5, R167 ;  /* 0x00000000a70572ca */ /* 0x000fe400000e0000 */
        /* <DEDUP_REMOVED lines=8> */
[----:B------:R1:W2:Y:S01]  /*247e0*/  LD.E R165, desc[UR4][R164.64+0xdc] ;  /* 0x0000dc04a4a57980 */ /* 0x0002a2000c101900 */
        /* <DEDUP_REMOVED lines=28> */
[----:B-1----:R-:W1:Y:S08]  /*249b0*/  SHFL.BFLY PT, R164, R167, 0x2, 0x1f ;  /* 0x0c401f00a7a47f89 */ /* 0x002e7000000e0000 */
[----:B------:R-:W3:Y:S01]  /*249c0*/  SHFL.BFLY PT, R166, R3, 0x2, 0x1f ;  /* 0x0c401f0003a67f89 */ /* 0x000ee200000e0000 */
[----:B-1----:R-:W-:Y:S02]  /*249d0*/  FMNMX.FTZ R167, R167, R164, !PT ;  /* 0x000000a4a7a77209 */ /* 0x002fe40007810000 */
[----:B---3--:R-:W-:Y:S05]  /*249e0*/  FMNMX.FTZ R166, R3, R166, !PT ;  /* 0x000000a603a67209 */ /* 0x008fea0007810000 */
[----:B------:R-:W1:Y:S08]  /*249f0*/  SHFL.BFLY PT, R164, R167, 0x1, 0x1f ;  /* 0x0c201f00a7a47f89 */ /* 0x000e7000000e0000 */
[----:B------:R-:W3:Y:S01]  /*24a00*/  SHFL.BFLY PT, R3, R166, 0x1, 0x1f ;  /* 0x0c201f00a6037f89 */ /* 0x000ee200000e0000 */
[----:B-1----:R-:W-:Y:S02]  /*24a10*/  FMNMX.FTZ R164, R167, R164, !PT ;  /* 0x000000a4a7a47209 */ /* 0x002fe40007810000 */
[----:B---3--:R-:W-:Y:S03]  /*24a20*/  FMNMX.FTZ R3, R166, R3, !PT ;  /* 0x00000003a6037209 */ /* 0x008fe60007810000 */
[C---:B------:R-:W-:Y:S01]  /*24a30*/  FADD.FTZ R2, -R164.reuse, R2 ;  /* 0x00000002a4027221 */ /* 0x040fe20000010100 */
[----:B------:R-:W-:Y:S01]  /*24a40*/  FSETP.NEU.FTZ.AND P0, PT, R164, -INF , PT ;  /* 0xff800000a400780b */ /* 0x000fe20003f1d000 */
[----:B------:R-:W-:Y:S01]  /*24a50*/  FADD.FTZ R0, -R3, R0 ;  /* 0x0000000003007221 */ /* 0x000fe20000010100 */
[C---:B--2---:R-:W-:Y:S01]  /*24a60*/  FMUL.FTZ R197, R165.reuse, R164 ;  /* 0x000000a4a5c57220 */ /* 0x044fe20000410000 */
[C---:B------:R-:W-:Y:S01]  /*24a70*/  FMUL.FTZ R196, R165.reuse, R3 ;  /* 0x00000003a5c47220 */ /* 0x040fe20000410000 */
[C---:B------:R-:W-:Y:S01]  /*24a80*/  FMUL.FTZ R2, R165.reuse, R2 ;  /* 0x00000002a5027220 */ /* 0x040fe20000410000 */
[----:B------:R-:W-:Y:S02]  /*24a90*/  FMUL.FTZ R0, R165, R0 ;  /* 0x00000000a5007220 */ /* 0x000fe40000410000 */
[----:B------:R-:W-:Y:S02]  /*24aa0*/  FSEL R197, R197, RZ, P0 ;  /* 0x000000ffc5c57208 */ /* 0x000fe40000000000 */
[----:B------:R-:W-:Y:S01]  /*24ab0*/  FSETP.NEU.FTZ.AND P0, PT, R3, -INF , PT ;  /* 0xff8000000300780b */ /* 0x000fe20003f1d000 */
[----:B------:R-:W1:Y:S02]  /*24ac0*/  MUFU.EX2 R2, R2 ;  /* 0x0000000200027308 */ /* 0x000e640000000800 */
[-CC-:B------:R-:W-:Y:S01]  /*24ad0*/  FFMA.FTZ R191, R4, R165.reuse, -R197.reuse ;  /* 0x000000a504bf7223 */ /* 0x180fe200000108c5 */
[----:B------:R-:W-:Y:S01]  /*24ae0*/  FSEL R196, R196, RZ, P0 ;  /* 0x000000ffc4c47208 */ /* 0x000fe20000000000 */
[-CC-:B------:R-:W-:Y:S01]  /*24af0*/  FFMA.FTZ R166, R5, R165.reuse, -R197.reuse ;  /* 0x000000a505a67223 */ /* 0x180fe200000108c5 */
[-CC-:B------:R-:W-:Y:S01]  /*24b00*/  FFMA.FTZ R190, R8, R165.reuse, -R197.reuse ;  /* 0x000000a508be7223 */ /* 0x180fe200000108c5 */
[-CC-:B------:R-:W-:Y:S01]  /*24b10*/  FFMA.FTZ R192, R9, R165.reuse, -R197.reuse ;  /* 0x000000a509c07223 */ /* 0x180fe200000108c5 */
[-CC-:B------:R-:W-:Y:S01]  /*24b20*/  FFMA.FTZ R252, R32, R165.reuse, -R197.reuse ;  /* 0x000000a520fc7223 */ /* 0x180fe200000108c5 */
[-CC-:B------:R-:W-:Y:S01]  /*24b30*/  FFMA.FTZ R194, R6, R165.reuse, -R196.reuse ;  /* 0x000000a506c27223 */ /* 0x180fe200000108c4 */
[-CC-:B------:R-:W-:Y:S01]  /*24b40*/  FFMA.FTZ R167, R7, R165.reuse, -R196.reuse ;  /* 0x000000a507a77223 */ /* 0x180fe200000108c4 */
[-CC-:B------:R-:W-:Y:S01]  /*24b50*/  FFMA.FTZ R193, R10, R165.reuse, -R196.reuse ;  /* 0x000000a50ac17223 */ /* 0x180fe200000108c4 */
[-CC-:B------:R-:W-:Y:S01]  /*24b60*/  FFMA.FTZ R195, R11, R165.reuse, -R196.reuse ;  /* 0x000000a50bc37223 */ /* 0x180fe200000108c4 */
[----:B------:R-:W2:Y:S01]  /*24b70*/  MUFU.EX2 R0, R0 ;  /* 0x0000000000007308 */ /* 0x000ea20000000800 */
[-CC-:B------:R-:W-:Y:S01]  /*24b80*/  FFMA.FTZ R34, R34, R165.reuse, -R196.reuse ;  /* 0x000000a522227223 */ /* 0x180fe200000108c4 */
[-CC-:B------:R-:W-:Y:S01]  /*24b90*/  FFMA.FTZ R198, R12, R165.reuse, -R197.reuse ;  /* 0x000000a50cc67223 */ /* 0x180fe200000108c5 */
[-CC-:B------:R-:W-:Y:S01]  /*24ba0*/  FFMA.FTZ R199, R13, R165.reuse, -R197.reuse ;  /* 0x000000a50dc77223 */ /* 0x180fe200000108c5 */
[--C-:B------:R-:W-:Y:S01]  /*24bb0*/  FFMA.FTZ R200, R14, R165, -R196.reuse ;  /* 0x000000a50ec87223 */ /* 0x100fe200000108c4 */
[C---:B-1----:R-:W-:Y:S01]  /*24bc0*/  FMUL.FTZ R4, R2.reuse, R160 ;  /* 0x000000a002047220 */ /* 0x042fe20000410000 */
        /* <DEDUP_REMOVED lines=10> */
[----:B------:R-:W1:Y:S01]  /*24c70*/  MUFU.EX2 R166, R166 ;  /* 0x000000a600a67308 */ /* 0x000e620000000800 */
[C---:B--2---:R-:W-:Y:S01]  /*24c80*/  FMUL.FTZ R6, R0.reuse, R162 ;  /* 0x000000a200067220 */ /* 0x044fe20000410000 */
[C---:B------:R-:W-:Y:S01]  /*24c90*/  FMUL.FTZ R7, R0.reuse, R163 ;  /* 0x000000a300077220 */ /* 0x040fe20000410000 */
[C---:B------:R-:W-:Y:S01]  /*24ca0*/  FMUL.FTZ R10, R0.reuse, R158 ;  /* 0x0000009e000a7220 */ /* 0x040fe20000410000 */
[C---:B------:R-:W-:Y:S01]  /*24cb0*/  FMUL.FTZ R11, R0.reuse, R159 ;  /* 0x0000009f000b7220 */ /* 0x040fe20000410000 */
[C---:B------:R-:W-:Y:S01]  /*24cc0*/  FMUL.FTZ R38, R0.reuse, R38 ;  /* 0x0000002600267220 */ /* 0x040fe20000410000 */
[----:B------:R-:W2:Y:S01]  /*24cd0*/  LDSM.16.MT88.4 R156, [R227+0x10000] ;  /* 0x01000000e39c783b */ /* 0x000ea20000004200 */
[C---:B------:R-:W-:Y:S03]  /*24ce0*/  FMUL.FTZ R39, R0.reuse, R39 ;  /* 0x0000002700277220 */ /* 0x040fe60000410000 */
[----:B------:R-:W-:Y:S01]  /*24cf0*/  MUFU.EX2 R194, R194 ;  /* 0x000000c200c27308 */ /* 0x000fe20000000800 */
[C---:B------:R-:W-:Y:S01]  /*24d00*/  FMUL.FTZ R42, R0.reuse, R42 ;  /* 0x0000002a002a7220 */ /* 0x040fe20000410000 */
[C---:B------:R-:W-:Y:S01]  /*24d10*/  FMUL.FTZ R43, R0.reuse, R43 ;  /* 0x0000002b002b7220 */ /* 0x040fe20000410000 */
[C---:B------:R-:W-:Y:S01]  /*24d20*/  FMUL.FTZ R46, R0.reuse, R46 ;  /* 0x0000002e002e7220 */ /* 0x040fe20000410000 */
[----:B------:R-:W-:Y:S01]  /*24d30*/  FMUL.FTZ R47, R0, R47 ;  /* 0x0000002f002f7220 */ /* 0x000fe20000410000 */
[C---:B------:R-:W-:Y:S01]  /*24d40*/  FMUL.FTZ R48, R2.reuse, R48 ;  /* 0x0000003002307220 */ /* 0x040fe20000410000 */
[----:B------:R-:W-:Y:S01]  /*24d50*/  FMUL.FTZ R49, R2, R49 ;  /* 0x0000003102317220 */ /* 0x000fe20000410000 */
[----:B------:R-:W-:Y:S03]  /*24d60*/  FMUL.FTZ R50, R0, R50 ;  /* 0x0000003200327220 */ /* 0x000fe60000410000 */
[----:B------:R-:W3:Y:S01]  /*24d70*/  MUFU.EX2 R167, R167 ;  /* 0x000000a700a77308 */ /* 0x000ee20000000800 */
[----:B-1----:R-:W-:Y:S01]  /*24d80*/  F2FP.BF16.F32.PACK_AB R160, R166, R191 ;  /* 0x000000bfa6a0723e */ /* 0x002fe200000010ff */
        /* <DEDUP_REMOVED lines=14> */
[----:B------:R-:W1:Y:S01]  /*24e70*/  MUFU.EX2 R192, R192 ;  /* 0x000000c000c07308 */ /* 0x000e620000000800 */
        /* <DEDUP_REMOVED lines=15> */
[----:B------:R-:W3:Y:S01]  /*24f70*/  MUFU.EX2 R195, R195 ;  /* 0x000000c300c37308 */ /* 0x000ee20000000800 */
        /* <DEDUP_REMOVED lines=16> */
[----:B---3--:R-:W-:Y:S01]  /*25080*/  F2FP.BF16.F32.PACK_AB R163, R195, R193 ;  /* 0x000000c1c3a3723e */ /* 0x008fe200000010ff */
[----:B------:R-:W-:Y:S01]  /*25090*/  FMUL.FTZ R89, R2, R89 ;  /* 0x0000005902597220 */ /* 0x000fe20000410000 */
[C---:B------:R-:W-:Y:S01]  /*250a0*/  FMUL.FTZ R90, R0.reuse, R90 ;  /* 0x0000005a005a7220 */ /* 0x040fe20000410000 */
[----:B------:R-:W-:Y:S01]  /*250b0*/  FMUL.FTZ R91, R0, R91 ;  /* 0x0000005b005b7220 */ /* 0x000fe20000410000 */
[C---:B------:R-:W-:Y:S01]  /*250c0*/  FMUL.FTZ R92, R2.reuse, R92 ;  /* 0x0000005c025c7220 */ /* 0x040fe20000410000 */
[----:B------:R-:W-:Y:S01]  /*250d0*/  FMUL.FTZ R93, R2, R93 ;  /* 0x0000005d025d7220 */ /* 0x000fe20000410000 */
[C---:B------:R-:W-:Y:S01]  /*250e0*/  FMUL.FTZ R94, R0.reuse, R94 ;  /* 0x0000005e005e7220 */ /* 0x040fe20000410000 */
[C---:B------:R-:W-:Y:S01]  /*250f0*/  HMMA.16816.F32.BF16 R4, R160.reuse, R168, R4 ;  /* 0x000000a8a004723c */ /* 0x040fe20000041804 */
[----:B------:R-:W-:Y:S04]  /*25100*/  MUFU.EX2 R198, R198 ;  /* 0x000000c600c67308 */ /* 0x000fe80000000800 */
[----:B------:R-:W-:Y:S01]  /*25110*/  FMUL.FTZ R95, R0, R95 ;  /* 0x0000005f005f7220 */ /* 0x000fe20000410000 */
[C---:B------:R-:W-:Y:S01]  /*25120*/  HMMA.16816.F32.BF16 R8, R160.reuse, R170, R8 ;  /* 0x000000aaa008723c */ /* 0x040fe20000041808 */
[----:B------:R-:W1:Y:S04]  /*25130*/  LDSM.16.MT88.4 R168, [R230+0x12000] ;  /* 0x01200000e6a8783b */ /* 0x000e680000004200 */
[----:B------:R-:W3:Y:S01]  /*25140*/  MUFU.EX2 R199, R199 ;  /* 0x000000c700c77308 */ /* 0x000ee20000000800 */
[----:B------:R-:W-:Y:S01]  /*25150*/  ISETP.GT.AND P0, PT, R246, 0x1, PT ;  /* 0x00000001f600780c */ /* 0x000fe20003f04270 */
[C---:B------:R-:W-:Y:S01]  /*25160*/  FMUL.FTZ R96, R2.reuse, R96 ;  /* 0x0000006002607220 */ /* 0x040fe20000410000 */
[C---:B------:R-:W-:Y:S03]  /*25170*/  HMMA.16816.F32.BF16 R36, R160.reuse, R172, R36 ;  /* 0x000000aca024723c */ /* 0x040fe60000041824 */
[----:B------:R-:W-:Y:S03]  /*25180*/  FMUL.FTZ R97, R2, R97 ;  /* 0x0000006102617220 */ /* 0x000fe60000410000 */
[C---:B------:R-:W-:Y:S01]  /*25190*/  HMMA.16816.F32.BF16 R40, R160.reuse, R174, R40 ;  /* 0x000000aea028723c */ /* 0x040fe20000041828 */
[----:B------:R-:W4:Y:S01]  /*251a0*/  LDSM.16.MT88.4 R172, [R229+0x12000] ;  /* 0x01200000e5ac783b */ /* 0x000f220000004200 */
[----:B------:R-:W-:Y:S03]  /*251b0*/  MUFU.EX2 R200, R200 ;  /* 0x000000c800c87308 */ /* 0x000fe60000000800 */
[C---:B------:R-:W-:Y:S01]  /*251c0*/  FMUL.FTZ R98, R0.reuse, R98 ;  /* 0x0000006200627220 */ /* 0x040fe20000410000 */
[C---:B------:R-:W-:Y:S06]  /*251d0*/  HMMA.16816.F32.BF16 R44, R160.reuse, R176, R44 ;  /* 0x000000b0a02c723c */ /* 0x040fec000004182c */
[----:B------:R-:W-:Y:S01]  /*251e0*/  MUFU.EX2 R252, R252 ;  /* 0x000000fc00fc7308 */ /* 0x000fe20000000800 */
[----:B------:R-:W-:Y:S01]  /*251f0*/  FMUL.FTZ R99, R0, R99 ;  /* 0x0000006300637220 */ /* 0x000fe20000410000 */
[C---:B------:R-:W-:Y:S01]  /*25200*/  HMMA.16816.F32.BF16 R48, R160.reuse, R178, R48 ;  /* 0x000000b2a030723c */ /* 0x040fe20000041830 */
[----:B------:R-:W-:Y:S02]  /*25210*/  LDSM.16.MT88.4 R176, [R228+0x10800] ;  /* 0x01080000e4b0783b */ /* 0x000fe40000004200 */
[C---:B------:R-:W-:Y:S03]  /*25220*/  FMUL.FTZ R100, R2.reuse, R100 ;  /* 0x0000006402647220 */ /* 0x040fe60000410000 */
[C---:B--2---:R-:W-:Y:S05]  /*25230*/  HMMA.16816.F32.BF16 R52, R160.reuse, R156, R52 ;  /* 0x0000009ca034723c */ /* 0x044fea0000041834 */
[----:B------:R-:W-:Y:S01]  /*25240*/  FMUL.FTZ R101, R2, R101 ;  /* 0x0000006502657220 */ /* 0x000fe20000410000 */
[C---:B------:R-:W-:Y:S01]  /*25250*/  HMMA.16816.F32.BF16 R56, R160.reuse, R158, R56 ;  /* 0x0000009ea038723c */ /* 0x040fe20000041838 */
[----:B------:R-:W2:Y:S04]  /*25260*/  LDSM.16.MT88.4 R156, [R228+0x12000] ;  /* 0x01200000e49c783b */ /* 0x000ea80000004200 */
[C---:B------:R-:W-:Y:S01]  /*25270*/  FMUL.FTZ R102, R0.reuse, R102 ;  /* 0x0000006600667220 */ /* 0x040fe20000410000 */
[C---:B-1----:R-:W-:Y:S05]  /*25280*/  HMMA.16816.F32.BF16 R60, R160.reuse, R168, R60 ;  /* 0x000000a8a03c723c */ /* 0x042fea000004183c */
[----:B------:R-:W-:Y:S01]  /*25290*/  FMUL.FTZ R103, R0, R103 ;  /* 0x0000006700677220 */ /* 0x000fe20000410000 */
[C---:B------:R-:W-:Y:S01]  /*252a0*/  HMMA.16816.F32.BF16 R64, R160.reuse, R170, R64 ;  /* 0x000000aaa040723c */ /* 0x040fe20000041840 */
[----:B------:R-:W1:Y:S04]  /*252b0*/  LDSM.16.MT88.4 R168, [R227+0x12000] ;  /* 0x01200000e3a8783b */ /* 0x000e680000004200 */
[C---:B------:R-:W-:Y:S01]  /*252c0*/  FMUL.FTZ R104, R2.reuse, R104 ;  /* 0x0000006802687220 */ /* 0x040fe20000410000 */
[C---:B----4-:R-:W-:Y:S05]  /*252d0*/  HMMA.16816.F32.BF16 R68, R160.reuse, R172, R68 ;  /* 0x000000aca044723c */ /* 0x050fea0000041844 */
[----:B------:R-:W-:Y:S01]  /*252e0*/  FMUL.FTZ R105, R2, R105 ;  /* 0x0000006902697220 */ /* 0x000fe20000410000 */
[C---:B------:R-:W-:Y:S01]  /*252f0*/  HMMA.16816.F32.BF16 R72, R160.reuse, R174, R72 ;  /* 0x000000aea048723c */ /* 0x040fe20000041848 */
[----:B------:R-:W4:Y:S04]  /*25300*/  LDSM.16.MT88.4 R172, [R230+0x14000] ;  /* 0x01400000e6ac783b */ /* 0x000f280000004200 */
        /* <DEDUP_REMOVED lines=10> */
[C---:B--2---:R-:W-:Y:S03]  /*253b0*/  HMMA.16816.F32.BF16 R76, R160.reuse, R156, R76 ;  /* 0x0000009ca04c723c */ /* 0x044fe6000004184c */
[C---:B------:R-:W-:Y:S01]  /*253c0*/  FMUL.FTZ R116, R2.reuse, R116 ;  /* 0x0000007402747220 */ /* 0x040fe20000410000 */
[----:B------:R-:W-:Y:S01]  /*253d0*/  FMUL.FTZ R117, R2, R117 ;  /* 0x0000007502757220 */ /* 0x000fe20000410000 */
[C---:B------:R-:W-:Y:S01]  /*253e0*/  FMUL.FTZ R118, R0.reuse, R118 ;  /* 0x0000007600767220 */ /* 0x040fe20000410000 */
[C---:B------:R-:W-:Y:S01]  /*253f0*/  HMMA.16816.F32.BF16 R80, R160.reuse, R158, R80 ;  /* 0x0000009ea050723c */ /* 0x040fe20000041850 */
[----:B------:R-:W2:Y:S04]  /*25400*/  LDSM.16.MT88.4 R156, [R229+0x14000] ;  /* 0x01400000e59c783b */ /* 0x000ea80000004200 */
[----:B------:R-:W-:Y:S01]  /*25410*/  FMUL.FTZ R119, R0, R119 ;  /* 0x0000007700777220 */ /* 0x000fe20000410000 */
[C---:B-1----:R-:W-:Y:S05]  /*25420*/  HMMA.16816.F32.BF16 R84, R160.reuse, R168, R84 ;  /* 0x000000a8a054723c */ /* 0x042fea0000041854 */
[C---:B------:R-:W-:Y:S01]  /*25430*/  FMUL.FTZ R120, R2.reuse, R120 ;  /* 0x0000007802787220 */ /* 0x040fe20000410000 */
[C---:B------:R-:W-:Y:S01]  /*25440*/  HMMA.16816.F32.BF16 R88, R160.reuse, R170, R88 ;  /* 0x000000aaa058723c */ /* 0x040fe20000041858 */
[----:B------:R-:W1:Y:S04]  /*25450*/  LDSM.16.MT88.4 R168, [R228+0x14000] ;  /* 0x01400000e4a8783b */ /* 0x000e680000004200 */
[----:B------:R-:W-:Y:S01]  /*25460*/  FMUL.FTZ R121, R2, R121 ;  /* 0x0000007902797220 */ /* 0x000fe20000410000 */
[C---:B----4-:R-:W-:Y:S05]  /*25470*/  HMMA.16816.F32.BF16 R92, R160.reuse, R172, R92 ;  /* 0x000000aca05c723c */ /* 0x050fea000004185c */
[C---:B------:R-:W-:Y:S01]  /*25480*/  FMUL.FTZ R122, R0.reuse, R122 ;  /* 0x0000007a007a7220 */ /* 0x040fe20000410000 */
[C---:B------:R-:W-:Y:S01]  /*25490*/  HMMA.16816.F32.BF16 R96, R160.reuse, R174, R96 ;  /* 0x000000aea060723c */ /* 0x040fe20000041860 */
[----:B------:R-:W4:Y:S04]  /*254a0*/  LDSM.16.MT88.4 R172, [R227+0x14000] ;  /* 0x01400000e3ac783b */ /* 0x000f280000004200 */
        /* <DEDUP_REMOVED lines=13> */
[C---:B------:R-:W-:Y:S01]  /*25580*/  FMUL.FTZ R135, R0.reuse, R135 ;  /* 0x0000008700877220 */ /* 0x040fe20000410000 */
[C---:B------:R-:W-:Y:S01]  /*25590*/  HMMA.16816.F32.BF16 R104, R160.reuse, R158, R104 ;  /* 0x0000009ea068723c */ /* 0x040fe20000041868 */
[----:B------:R-:W2:Y:S04]  /*255a0*/  LDSM.16.MT88.4 R156, [R230+0x16000] ;  /* 0x01600000e69c783b */ /* 0x000ea80000004200 */
[--C-:B------:R-:W-:Y:S01]  /*255b0*/  FFMA.FTZ R201, R15, R165, -R196.reuse ;  /* 0x000000a50fc97223 */ /* 0x100fe200000108c4 */
[C---:B-1----:R-:W-:Y:S05]  /*255c0*/  HMMA.16816.F32.BF16 R108, R160.reuse, R168, R108 ;  /* 0x000000a8a06c723c */ /* 0x042fea000004186c */
[----:B------:R-:W-:Y:S01]  /*255d0*/  FMUL.FTZ R15, R0, R155 ;  /* 0x0000009b000f7220 */ /* 0x000fe20000410000 */
[C---:B------:R-:W-:Y:S01]  /*255e0*/  HMMA.16816.F32.BF16 R112, R160.reuse, R170, R112 ;  /* 0x000000aaa070723c */ /* 0x040fe20000041870 */
[----:B------:R-:W1:Y:S01]  /*255f0*/  LDSM.16.MT88.4 R168, [R229+0x16000] ;  /* 0x01600000e5a8783b */ /* 0x000e620000004200 */
[----:B------:R-:W5:Y:S03]  /*25600*/  MUFU.EX2 R201, R201 ;  /* 0x000000c900c97308 */ /* 0x000f660000000800 */
[C---:B------:R-:W-:Y:S01]  /*25610*/  FMUL.FTZ R136, R2.reuse, R136 ;  /* 0x0000008802887220 */ /* 0x040fe20000410000 */
[C---:B----4-:R-:W-:Y:S03]  /*25620*/  HMMA.16816.F32.BF16 R116, R160.reuse, R172, R116 ;  /* 0x000000aca074723c */ /* 0x050fe60000041874 */
[----:B------:R-:W-:Y:S02]  /*25630*/  LDSM.16.MT88.4 R152, [R230+0x10800] ;  /* 0x01080000e698783b */ /* 0x000fe40000004200 */
[----:B------:R-:W-:Y:S01]  /*25640*/  FMUL.FTZ R137, R2, R137 ;  /* 0x0000008902897220 */ /* 0x000fe20000410000 */
[C---:B------:R-:W-:Y:S05]  /*25650*/  HMMA.16816.F32.BF16 R120, R160.reuse, R174, R120 ;  /* 0x000000aea078723c */ /* 0x040fea0000041878 */
[----:B------:R-:W4:Y:S01]  /*25660*/  LDSM.16.MT88.4 R172, [R228+0x16000] ;  /* 0x01600000e4ac783b */ /* 0x000f220000004200 */
[C---:B------:R-:W-:Y:S01]  /*25670*/  FMUL.FTZ R138, R0.reuse, R138 ;  /* 0x0000008a008a7220 */ /* 0x040fe20000410000 */
[----:B------:R-:W-:Y:S01]  /*25680*/  FMUL.FTZ R139, R0, R139 ;  /* 0x0000008b008b7220 */ /* 0x000fe20000410000 */
[-CC-:B------:R-:W-:Y:S03]  /*25690*/  FFMA.FTZ R202, R16, R165.reuse, -R197.reuse ;  /* 0x000000a510ca7223 */ /* 0x180fe600000108c5 */
[-C--:B------:R-:W-:Y:S01]  /*256a0*/  FFMA.FTZ R203, R17, R165.reuse, -R197 ;  /* 0x000000a511cb7223 */ /* 0x080fe200000108c5 */
[-CC-:B------:R-:W-:Y:S01]  /*256b0*/  FFMA.FTZ R250, R18, R165.reuse, -R196.reuse ;  /* 0x000000a512fa7223 */ /* 0x180fe200000108c4 */
[----:B------:R-:W-:Y:S01]  /*256c0*/  FFMA.FTZ R251, R19, R165, -R196 ;  /* 0x000000a513fb7223 */ /* 0x000fe200000108c4 */
[C---:B------:R-:W-:Y:S01]  /*256d0*/  FMUL.FTZ R16, R2.reuse, R148 ;  /* 0x0000009402107220 */ /* 0x040fe20000410000 */
[----:B---3--:R-:W-:Y:S01]  /*256e0*/  F2FP.BF16.F32.PACK_AB R148, R199, R198 ;  /* 0x000000c6c794723e */ /* 0x008fe200000010ff */
[----:B------:R-:W-:Y:S01]  /*256f0*/  FMUL.FTZ R17, R2, R149 ;  /* 0x0000009502117220 */ /* 0x000fe20000410000 */
[C---:B--2---:R-:W-:Y:S01]  /*25700*/  HMMA.16816.F32.BF16 R124, R160.reuse, R156, R124 ;  /* 0x0000009ca07c723c */ /* 0x044fe2000004187c */
[----:B------:R-:W-:Y:S02]  /*25710*/  MUFU.EX2 R202, R202 ;  /* 0x000000ca00ca7308 */ /* 0x000fe40000000800 */
[----:B-----5:R-:W-:Y:S01]  /*25720*/  F2FP.BF16.F32.PACK_AB R149, R201, R200 ;  /* 0x000000c8c995723e */ /* 0x020fe200000010ff */
[C---:B------:R-:W-:Y:S01]  /*25730*/  FMUL.FTZ R18, R0.reuse, R150 ;  /* 0x0000009600127220 */ /* 0x040fe20000410000 */
[----:B------:R-:W-:Y:S01]  /*25740*/  FMUL.FTZ R19, R0, R151 ;  /* 0x0000009700137220 */ /* 0x000fe20000410000 */
[C---:B------:R-:W-:Y:S01]  /*25750*/  HMMA.16816.F32.BF16 R128, R160.reuse, R158, R128 ;  /* 0x0000009ea080723c */ /* 0x040fe20000041880 */
[----:B------:R-:W2:Y:S04]  /*25760*/  LDSM.16.MT88.4 R156, [R227+0x16000] ;  /* 0x01600000e39c783b */ /* 0x000ea80000004200 */
[----:B------:R-:W3:Y:S01]  /*25770*/  MUFU.EX2 R203, R203 ;  /* 0x000000cb00cb7308 */ /* 0x000ee20000000800 */
[C---:B------:R-:W-:Y:S01]  /*25780*/  FMUL.FTZ R140, R2.reuse, R140 ;  /* 0x0000008c028c7220 */ /* 0x040fe20000410000 */
[C---:B-1----:R-:W-:Y:S08]  /*25790*/  HMMA.16816.F32.BF16 R132, R160.reuse, R168, R132 ;  /* 0x000000a8a084723c */ /* 0x042ff00000041884 */
[----:B------:R-:W-:Y:S01]  /*257a0*/  MUFU.EX2 R250, R250 ;  /* 0x000000fa00fa7308 */ /* 0x000fe20000000800 */
[C---:B------:R-:W-:Y:S01]  /*257b0*/  HMMA.16816.F32.BF16 R12, R160.reuse, R170, R12 ;  /* 0x000000aaa00c723c */ /* 0x040fe2000004180c */
[----:B------:R-:W1:Y:S02]  /*257c0*/  LDSM.16.MT88.4 R168, [R229+0x10800] ;  /* 0x01080000e5a8783b */ /* 0x000e640000004200 */
[----:B------:R-:W-:Y:S01]  /*257d0*/  FMUL.FTZ R141, R2, R141 ;  /* 0x0000008d028d7220 */ /* 0x000fe20000410000 */
[C---:B------:R-:W-:Y:S05]  /*257e0*/  FMUL.FTZ R142, R0.reuse, R142 ;  /* 0x0000008e008e7220 */ /* 0x040fea0000410000 */
[----:B------:R-:W5:Y:S02]  /*257f0*/  MUFU.EX2 R251, R251 ;  /* 0x000000fb00fb7308 */ /* 0x000f640000000800 */
[----:B---3--:R-:W-:Y:S01]  /*25800*/  F2FP.BF16.F32.PACK_AB R150, R203, R202 ;  /* 0x000000cacb96723e */ /* 0x008fe200000010ff */
[C---:B----4-:R-:W-:Y:S03]  /*25810*/  HMMA.16816.F32.BF16 R136, R160.reuse, R172, R136 ;  /* 0x000000aca088723c */ /* 0x050fe60000041888 */
[----:B------:R-:W-:Y:S01]  /*25820*/  FMUL.FTZ R143, R0, R143 ;  /* 0x0000008f008f7220 */ /* 0x000fe20000410000 */
[C---:B------:R-:W-:Y:S01]  /*25830*/  FMUL.FTZ R144, R2.reuse, R144 ;  /* 0x0000009002907220 */ /* 0x040fe20000410000 */
[----:B------:R-:W-:Y:S01]  /*25840*/  FMUL.FTZ R145, R2, R145 ;  /* 0x0000009102917220 */ /* 0x000fe20000410000 */
[C---:B------:R-:W-:Y:S01]  /*25850*/  HMMA.16816.F32.BF16 R16, R160.reuse, R174, R16 ;  /* 0x000000aea010723c */ /* 0x040fe20000041810 */
[----:B------:R-:W3:Y:S04]  /*25860*/  LDSM.16.MT88.4 R172, [R227+0x10800] ;  /* 0x01080000e3ac783b */ /* 0x000ee80000004200 */
[C---:B------:R-:W-:Y:S01]  /*25870*/  FMUL.FTZ R146, R0.reuse, R146 ;  /* 0x0000009200927220 */ /* 0x040fe20000410000 */
[----:B------:R-:W-:Y:S01]  /*25880*/  FMUL.FTZ R147, R0, R147 ;  /* 0x0000009300937220 */ /* 0x000fe20000410000 */
[----:B------:R-:W-:Y:S01]  /*25890*/  FFMA.FTZ R191, R2, R249, R191 ;  /* 0x000000f902bf7223 */ /* 0x000fe200000100bf */
[----:B-----5:R-:W-:Y:S03]  /*258a0*/  F2FP.BF16.F32.PACK_AB R151, R251, R250 ;  /* 0x000000fafb97723e */ /* 0x020fe600000010ff */
[----:B------:R-:W-:Y:S01]  /*258b0*/  MOV R2, R164 ;  /* 0x000000a400027202 */ /* 0x000fe20000000f00 */
[----:B------:R-:W-:Y:S01]  /*258c0*/  FFMA.FTZ R194, R0, R248, R194 ;  /* 0x000000f800c27223 */ /* 0x000fe200000100c2 */
[C---:B--2---:R-:W-:Y:S03]  /*258d0*/  HMMA.16816.F32.BF16 R140, R160.reuse, R156, R140 ;  /* 0x0000009ca08c723c */ /* 0x044fe6000004188c */
[----:B------:R-:W-:Y:S01]  /*258e0*/  FADD.FTZ R191, R166, R191 ;  /* 0x000000bfa6bf7221 */ /* 0x000fe20000010000 */
[----:B------:R-:W-:Y:S01]  /*258f0*/  FADD.FTZ R194, R167, R194 ;  /* 0x000000c2a7c27221 */ /* 0x000fe20000010000 */
[----:B------:R-:W-:Y:S01]  /*25900*/  IADD3 R0, R246, -0x1, RZ ;  /* 0xfffffffff6007810 */ /* 0x000fe20007ffe0ff */
[----:B------:R-:W-:Y:S01]  /*25910*/  HMMA.16816.F32.BF16 R144, R160, R158, R144 ;  /* 0x0000009ea090723c */ /* 0x000fe20000041890 */
[----:B------:R-:W2:Y:S04]  /*25920*/  LDSM.16.MT88.4 R156, [R229+0x12800] ;  /* 0x01280000e59c783b */ /* 0x000ea80000004200 */
        /* <DEDUP_REMOVED lines=16> */
[C---:B---3--:R-:W-:Y:S05]  /*25a30*/  HMMA.16816.F32.BF16 R52, R148.reuse, R172, R52 ;  /* 0x000000ac9434723c */ /* 0x048fea0000041834 */
[----:B------:R-:W-:Y:S01]  /*25a40*/  FADD.FTZ R192, R199, R192 ;  /* 0x000000c0c7c07221 */ /* 0x000fe20000010000 */
[C---:B------:R-:W-:Y:S01]  /*25a50*/  HMMA.16816.F32.BF16 R56, R148.reuse, R174, R56 ;  /* 0x000000ae9438723c */ /* 0x040fe20000041838 */
[----:B------:R-:W3:Y:S04]  /*25a60*/  LDSM.16.MT88.4 R172, [R228+0x14800] ;  /* 0x01480000e4ac783b */ /* 0x000ee80000004200 */
[----:B------:R-:W-:Y:S01]  /*25a70*/  FADD.FTZ R200, R201, R200 ;  /* 0x000000c8c9c87221 */ /* 0x000fe20000010000 */
[C---:B------:R-:W-:Y:S05]  /*25a80*/  HMMA.16816.F32.BF16 R60, R148.reuse, R180, R60 ;  /* 0x000000b4943c723c */ /* 0x040fea000004183c */
[----:B------:R-:W-:Y:S01]  /*25a90*/  FADD.FTZ R202, R202, R192 ;  /* 0x000000c0caca7221 */ /* 0x000fe20000010000 */
[C---:B------:R-:W-:Y:S05]  /*25aa0*/  HMMA.16816.F32.BF16 R64, R148.reuse, R182, R64 ;  /* 0x000000b69440723c */ /* 0x040fea0000041840 */
[-CC-:B------:R-:W-:Y:S01]  /*25ab0*/  FFMA.FTZ R180, R20, R165.reuse, -R197.reuse ;  /* 0x000000a514b47223 */ /* 0x180fe200000108c5 */
[C---:B--2---:R-:W-:Y:S05]  /*25ac0*/  HMMA.16816.F32.BF16 R68, R148.reuse, R156, R68 ;  /* 0x0000009c9444723c */ /* 0x044fea0000041844 */
[-CC-:B------:R-:W-:Y:S01]  /*25ad0*/  FFMA.FTZ R181, R21, R165.reuse, -R197.reuse ;  /* 0x000000a515b57223 */ /* 0x180fe200000108c5 */
[C---:B------:R-:W-:Y:S01]  /*25ae0*/  HMMA.16816.F32.BF16 R72, R148.reuse, R158, R72 ;  /* 0x0000009e9448723c */ /* 0x040fe20000041848 */
[----:B------:R-:W2:Y:S01]  /*25af0*/  LDSM.16.MT88.4 R156, [R227+0x14800] ;  /* 0x01480000e39c783b */ /* 0x000ea20000004200 */
[----:B------:R-:W3:Y:S03]  /*25b00*/  MUFU.EX2 R180, R180 ;  /* 0x000000b400b47308 */ /* 0x000ee60000000800 */
[-CC-:B------:R-:W-:Y:S01]  /*25b10*/  FFMA.FTZ R182, R22, R165.reuse, -R196.reuse ;  /* 0x000000a516b67223 */ /* 0x180fe200000108c4 */
[C---:B----4-:R-:W-:Y:S06]  /*25b20*/  HMMA.16816.F32.BF16 R76, R148.reuse, R160, R76 ;  /* 0x000000a0944c723c */ /* 0x050fec000004184c */
[----:B------:R-:W-:Y:S01]  /*25b30*/  MUFU.EX2 R181, R181 ;  /* 0x000000b500b57308 */ /* 0x000fe20000000800 */
[-C--:B------:R-:W-:Y:S01]  /*25b40*/  FFMA.FTZ R183, R23, R165.reuse, -R196 ;  /* 0x000000a517b77223 */ /* 0x080fe200000108c4 */
[C---:B------:R-:W-:Y:S01]  /*25b50*/  HMMA.16816.F32.BF16 R80, R148.reuse, R162, R80 ;  /* 0x000000a29450723c */ /* 0x040fe20000041850 */
[----:B------:R-:W-:Y:S02]  /*25b60*/  LDSM.16.MT88.4 R160, [R229+0x16800] ;  /* 0x01680000e5a0783b */ /* 0x000fe40000004200 */
[----:B------:R-:W-:Y:S03]  /*25b70*/  FADD.FTZ R200, R250, R200 ;  /* 0x000000c8fac87221 */ /* 0x000fe60000010000 */
[C---:B------:R-:W-:Y:S02]  /*25b80*/  HMMA.16816.F32.BF16 R84, R148.reuse, R184, R84 ;  /* 0x000000b89454723c */ /* 0x040fe40000041854 */
[----:B------:R-:W4:Y:S01]  /*25b90*/  MUFU.EX2 R182, R182 ;  /* 0x000000b600b67308 */ /* 0x000f220000000800 */
[----:B------:R-:W-:Y:S02]  /*25ba0*/  LDSM.16.MT88.4 R20, [R228+0x16800] ;  /* 0x01680000e414783b */ /* 0x000fe40000004200 */
[----:B------:R-:W-:Y:S01]  /*25bb0*/  FADD.FTZ R202, R203, R202 ;  /* 0x000000cacbca7221 */ /* 0x000fe20000010000 */
[C---:B------:R-:W-:Y:S06]  /*25bc0*/  HMMA.16816.F32.BF16 R88, R148.reuse, R186, R88 ;  /* 0x000000ba9458723c */ /* 0x040fec0000041858 */
[----:B------:R-:W4:Y:S01]  /*25bd0*/  MUFU.EX2 R183, R183 ;  /* 0x000000b700b77308 */ /* 0x000f220000000800 */
[-CC-:B------:R-:W-:Y:S01]  /*25be0*/  FFMA.FTZ R184, R24, R165.reuse, -R197.reuse ;  /* 0x000000a518b87223 */ /* 0x180fe200000108c5 */
[C---:B-----5:R-:W-:Y:S03]  /*25bf0*/  HMMA.16816.F32.BF16 R92, R148.reuse, R152, R92 ;  /* 0x00000098945c723c */ /* 0x060fe6000004185c */
[-C--:B------:R-:W-:Y:S03]  /*25c00*/  FFMA.FTZ R185, R25, R165.reuse, -R197 ;  /* 0x000000a519b97223 */ /* 0x080fe600000108c5 */
[C---:B------:R-:W-:Y:S01]  /*25c10*/  HMMA.16816.F32.BF16 R96, R148.reuse, R154, R96 ;  /* 0x0000009a9460723c */ /* 0x040fe20000041860 */
[----:B------:R-:W5:Y:S01]  /*25c20*/  LDSM.16.MT88.4 R152, [R230+0x16800] ;  /* 0x01680000e698783b */ /* 0x000f620000004200 */
[----:B------:R-:W-:Y:S03]  /*25c30*/  MUFU.EX2 R184, R184 ;  /* 0x000000b800b87308 */ /* 0x000fe60000000800 */
[-CC-:B------:R-:W-:Y:S01]  /*25c40*/  FFMA.FTZ R186, R26, R165.reuse, -R196.reuse ;  /* 0x000000a51aba7223 */ /* 0x180fe200000108c4 */
[C---:B-1----:R-:W-:Y:S06]  /*25c50*/  HMMA.16816.F32.BF16 R100, R148.reuse, R168, R100 ;  /* 0x000000a89464723c */ /* 0x042fec0000041864 */
[----:B------:R-:W1:Y:S01]  /*25c60*/  MUFU.EX2 R185, R185 ;  /* 0x000000b900b97308 */ /* 0x000e620000000800 */
[----:B------:R-:W-:Y:S01]  /*25c70*/  FFMA.FTZ R187, R27, R165, -R196 ;  /* 0x000000a51bbb7223 */ /* 0x000fe200000108c4 */
[C---:B------:R-:W-:Y:S01]  /*25c80*/  HMMA.16816.F32.BF16 R104, R148.reuse, R170, R104 ;  /* 0x000000aa9468723c */ /* 0x040fe20000041868 */
[----:B------:R-:W1:Y:S02]  /*25c90*/  LDSM.16.MT88.4 R168, [R227+0x16800] ;  /* 0x01680000e3a8783b */ /* 0x000e640000004200 */
[----:B------:R-:W-:Y:S03]  /*25ca0*/  FADD.FTZ R251, R251, R200 ;  /* 0x000000c8fbfb7221 */ /* 0x000fe60000010000 */
[C---:B---3--:R-:W-:Y:S02]  /*25cb0*/  HMMA.16816.F32.BF16 R108, R148.reuse, R172, R108 ;  /* 0x000000ac946c723c */ /* 0x048fe4000004186c */
[----:B------:R-:W-:Y:S01]  /*25cc0*/  MUFU.EX2 R186, R186 ;  /* 0x000000ba00ba7308 */ /* 0x000fe20000000800 */
[----:B------:R-:W-:Y:S02]  /*25cd0*/  LDSM.16.MT88.4 R24, [R227+0x11000] ;  /* 0x01100000e318783b */ /* 0x000fe40000004200 */
[----:B------:R-:W-:Y:S01]  /*25ce0*/  FADD.FTZ R202, R180, R202 ;  /* 0x000000cab4ca7221 */ /* 0x000fe20000010000 */
[C---:B------:R-:W-:Y:S06]  /*25cf0*/  HMMA.16816.F32.BF16 R112, R148.reuse, R174, R112 ;  /* 0x000000ae9470723c */ /* 0x040fec0000041870 */
[----:B------:R-:W3:Y:S01]  /*25d00*/  MUFU.EX2 R187, R187 ;  /* 0x000000bb00bb7308 */ /* 0x000ee20000000800 */
[----:B------:R-:W3:Y:S01]  /*25d10*/  LDSM.16.MT88.4 R172, [R230+0x11000] ;  /* 0x01100000e6ac783b */ /* 0x000ee20000004200 */
[C---:B--2---:R-:W-:Y:S03]  /*25d20*/  HMMA.16816.F32.BF16 R116, R148.reuse, R156, R116 ;  /* 0x0000009c9474723c */ /* 0x044fe60000041874 */
[----:B----4-:R-:W-:Y:S03]  /*25d30*/  FADD.FTZ R251, R182, R251 ;  /* 0x000000fbb6fb7221 */ /* 0x010fe60000010000 */
[C---:B------:R-:W-:Y:S01]  /*25d40*/  HMMA.16816.F32.BF16 R120, R148.reuse, R158, R120 ;  /* 0x0000009e9478723c */ /* 0x040fe20000041878 */
[----:B------:R-:W2:Y:S04]  /*25d50*/  LDSM.16.MT88.4 R156, [R228+0x11000] ;  /* 0x01100000e49c783b */ /* 0x000ea80000004200 */
[----:B------:R-:W-:Y:S01]  /*25d60*/  FADD.FTZ R251, R183, R251 ;  /* 0x000000fbb7fb7221 */ /* 0x000fe20000010000 */
[C---:B-----5:R-:W-:Y:S05]  /*25d70*/  HMMA.16816.F32.BF16 R124, R148.reuse, R152, R124 ;  /* 0x00000098947c723c */ /* 0x060fea000004187c */
[----:B------:R-:W-:Y:S01]  /*25d80*/  MOV R246, R0 ;  /* 0x0000000000f67202 */ /* 0x000fe20000000f00 */
[C---:B------:R-:W-:Y:S01]  /*25d90*/  HMMA.16816.F32.BF16 R128, R148.reuse, R154, R128 ;  /* 0x0000009a9480723c */ /* 0x040fe20000041880 */
[----:B------:R-:W4:Y:S04]  /*25da0*/  LDSM.16.MT88.4 R152, [R230+0x13000] ;  /* 0x01300000e698783b */ /* 0x000f280000004200 */
[----:B------:R-:W-:Y:S01]  /*25db0*/  MOV R0, R3 ;  /* 0x0000000300007202 */ /* 0x000fe20000000f00 */
[C---:B------:R-:W-:Y:S06]  /*25dc0*/  HMMA.16816.F32.BF16 R132, R148.reuse, R160, R132 ;  /* 0x000000a09484723c */ /* 0x040fec0000041884 */
[C---:B------:R-:W-:Y:S01]  /*25dd0*/  HMMA.16816.F32.BF16 R12, R148.reuse, R162, R12 ;  /* 0x000000a2940c723c */ /* 0x040fe2000004180c */
[----:B------:R-:W-:Y:S05]  /*25de0*/  LDSM.16.MT88.4 R160, [R228+0x13000] ;  /* 0x01300000e4a0783b */ /* 0x000fea0000004200 */
[C---:B------:R-:W-:Y:S06]  /*25df0*/  HMMA.16816.F32.BF16 R136, R148.reuse, R20, R136 ;  /* 0x000000149488723c */ /* 0x040fec0000041888 */
[C---:B------:R-:W-:Y:S05]  /*25e00*/  HMMA.16816.F32.BF16 R16, R148.reuse, R22, R16 ;  /* 0x000000169410723c */ /* 0x040fea0000041810 */
[----:B------:R-:W-:Y:S01]  /*25e10*/  F2FP.BF16.F32.PACK_AB R20, R181, R180 ;  /* 0x000000b4b514723e */ /* 0x000fe200000010ff */
[C---:B-1----:R-:W-:Y:S05]  /*25e20*/  HMMA.16816.F32.BF16 R140, R148.reuse, R168, R140 ;  /* 0x000000a8948c723c */ /* 0x042fea000004188c */
[----:B------:R-:W-:Y:S01]  /*25e30*/  F2FP.BF16.F32.PACK_AB R21, R183, R182 ;  /* 0x000000b6b715723e */ /* 0x000fe200000010ff */
[----:B------:R-:W-:Y:S01]  /*25e40*/  HMMA.16816.F32.BF16 R144, R148, R170, R144 ;  /* 0x000000aa9490723c */ /* 0x000fe20000041890 */
[----:B------:R-:W1:Y:S04]  /*25e50*/  LDSM.16.MT88.4 R148, [R229+0x13000] ;  /* 0x01300000e594783b */ /* 0x000e680000004200 */
[----:B------:R-:W-:Y:S01]  /*25e60*/  F2FP.BF16.F32.PACK_AB R22, R185, R184 ;  /* 0x000000b8b916723e */ /* 0x000fe200000010ff */
[----:B------:R-:W-:Y:S01]  /*25e70*/  FADD.FTZ R181, R181, R202 ;  /* 0x000000cab5b57221 */ /* 0x000fe20000010000 */
[C---:B---3--:R-:W-:Y:S01]  /*25e80*/  F2FP.BF16.F32.PACK_AB R23, R187.reuse, R186 ;  /* 0x000000babb17723e */ /* 0x048fe200000010ff */
[----:B------:R-:W-:Y:S01]  /*25e90*/  FADD.FTZ R186, R186, R251 ;  /* 0x000000fbbaba7221 */ /* 0x000fe20000010000 */
[----:B------:R-:W3:Y:S02]  /*25ea0*/  LDSM.16.MT88.4 R168, [R227+0x13000] ;  /* 0x01300000e3a8783b */ /* 0x000ee40000004200 */
[----:B------:R-:W-:Y:S01]  /*25eb0*/  FADD.FTZ R181, R184, R181 ;  /* 0x000000b5b8b57221 */ /* 0x000fe20000010000 */
[----:B------:R-:W-:Y:S02]  /*25ec0*/  FADD.FTZ R186, R187, R186 ;  /* 0x000000babbba7221 */ /* 0x000fe40000010000 */
[C---:B------:R-:W-:Y:S05]  /*25ed0*/  HMMA.16816.F32.BF16 R4, R20.reuse, R172, R4 ;  /* 0x000000ac1404723c */ /* 0x040fea0000041804 */
[----:B------:R-:W-:Y:S01]  /*25ee0*/  FADD.FTZ R181, R185, R181 ;  /* 0x000000b5b9b57221 */ /* 0x000fe20000010000 */
        /* <DEDUP_REMOVED lines=10> */
[----:B------:R-:W5:Y:S05]  /*25f90*/  LDSM.16.MT88.4 R24, [R227+0x15000] ;  /* 0x01500000e318783b */ /* 0x000f6a0000004200 */
[C---:B----4-:R-:W-:Y:S06]  /*25fa0*/  HMMA.16816.F32.BF16 R60, R20.reuse, R152, R60 ;  /* 0x00000098143c723c */ /* 0x050fec000004183c */
[C---:B------:R-:W-:Y:S01]  /*25fb0*/  HMMA.16816.F32.BF16 R64, R20.reuse, R154, R64 ;  /* 0x0000009a1440723c */ /* 0x040fe20000041840 */
[----:B------:R-:W-:Y:S05]  /*25fc0*/  LDSM.16.MT88.4 R152, [R229+0x17000] ;  /* 0x01700000e598783b */ /* 0x000fea0000004200 */
[C---:B-1----:R-:W-:Y:S06]  /*25fd0*/  HMMA.16816.F32.BF16 R68, R20.reuse, R148, R68 ;  /* 0x000000941444723c */ /* 0x042fec0000041844 */
[C---:B------:R-:W-:Y:S01]  /*25fe0*/  HMMA.16816.F32.BF16 R72, R20.reuse, R150, R72 ;  /* 0x000000961448723c */ /* 0x040fe20000041848 */
[----:B------:R-:W1:Y:S05]  /*25ff0*/  LDSM.16.MT88.4 R148, [R230+0x17000] ;  /* 0x01700000e694783b */ /* 0x000e6a0000004200 */
[C---:B------:R-:W-:Y:S01]  /*26000*/  HMMA.16816.F32.BF16 R76, R20.reuse, R160, R76 ;  /* 0x000000a0144c723c */ /* 0x040fe2000004184c */
[----:B------:R4:W4:Y:S05]  /*26010*/  MUFU.EX2 R161, R34 ;  /* 0x0000002200a17308 */ /* 0x00092a0000000800 */
[C---:B------:R-:W-:Y:S06]  /*26020*/  HMMA.16816.F32.BF16 R80, R20.reuse, R162, R80 ;  /* 0x000000a21450723c */ /* 0x040fec0000041850 */
[C---:B---3--:R-:W-:Y:S06]  /*26030*/  HMMA.16816.F32.BF16 R84, R20.reuse, R168, R84 ;  /* 0x000000a81454723c */ /* 0x048fec0000041854 */
[C---:B------:R-:W-:Y:S01]  /*26040*/  HMMA.16816.F32.BF16 R88, R20.reuse, R170, R88 ;  /* 0x000000aa1458723c */ /* 0x040fe20000041858 */
[----:B------:R-:W-:Y:S05]  /*26050*/  LDSM.16.MT88.4 R168, [R229+0x11800] ;  /* 0x01180000e5a8783b */ /* 0x000fea0000004200 */
[C---:B--2---:R-:W-:Y:S06]  /*26060*/  HMMA.16816.F32.BF16 R92, R20.reuse, R156, R92 ;  /* 0x0000009c145c723c */ /* 0x044fec000004185c */
[C---:B------:R-:W-:Y:S01]  /*26070*/  HMMA.16816.F32.BF16 R96, R20.reuse, R158, R96 ;  /* 0x0000009e1460723c */ /* 0x040fe20000041860 */
[----:B------:R-:W2:Y:S05]  /*26080*/  LDSM.16.MT88.4 R156, [R228+0x17000] ;  /* 0x01700000e49c783b */ /* 0x000eaa0000004200 */
[C---:B------:R-:W-:Y:S06]  /*26090*/  HMMA.16816.F32.BF16 R100, R20.reuse, R172, R100 ;  /* 0x000000ac1464723c */ /* 0x040fec0000041864 */
[C---:B------:R-:W-:Y:S01]  /*260a0*/  HMMA.16816.F32.BF16 R104, R20.reuse, R174, R104 ;  /* 0x000000ae1468723c */ /* 0x040fe20000041868 */
[----:B------:R-:W-:Y:S05]  /*260b0*/  LDSM.16.MT88.4 R172, [R230+0x13800] ;  /* 0x01380000e6ac783b */ /* 0x000fea0000004200 */
[C---:B------:R-:W-:Y:S06]  /*260c0*/  HMMA.16816.F32.BF16 R108, R20.reuse, R176, R108 ;  /* 0x000000b0146c723c */ /* 0x040fec000004186c */
[C---:B------:R-:W-:Y:S05]  /*260d0*/  HMMA.16816.F32.BF16 R112, R20.reuse, R178, R112 ;  /* 0x000000b21470723c */ /* 0x040fea0000041870 */
[-CC-:B------:R-:W-:Y:S01]  /*260e0*/  FFMA.FTZ R176, R28, R165.reuse, -R197.reuse ;  /* 0x000000a51cb07223 */ /* 0x180fe200000108c5 */
[C---:B-----5:R-:W-:Y:S05]  /*260f0*/  HMMA.16816.F32.BF16 R116, R20.reuse, R24, R116 ;  /* 0x000000181474723c */ /* 0x060fea0000041874 */
[-CC-:B------:R-:W-:Y:S01]  /*26100*/  FFMA.FTZ R177, R29, R165.reuse, -R197.reuse ;  /* 0x000000a51db17223 */ /* 0x180fe200000108c5 */
[C---:B------:R-:W-:Y:S01]  /*26110*/  HMMA.16816.F32.BF16 R120, R20.reuse, R26, R120 ;  /* 0x0000001a1478723c */ /* 0x040fe20000041878 */
[----:B------:R-:W3:Y:S01]  /*26120*/  LDSM.16.MT88.4 R24, [R227+0x17000] ;  /* 0x01700000e318783b */ /* 0x000ee20000004200 */
[----:B------:R-:W-:Y:S03]  /*26130*/  MUFU.EX2 R176, R176 ;  /* 0x000000b000b07308 */ /* 0x000fe60000000800 */
[-C--:B------:R-:W-:Y:S01]  /*26140*/  FFMA.FTZ R197, R33, R165.reuse, -R197 ;  /* 0x000000a521c57223 */ /* 0x080fe200000108c5 */
[C---:B-1----:R-:W-:Y:S06]  /*26150*/  HMMA.16816.F32.BF16 R124, R20.reuse, R148, R124 ;  /* 0x00000094147c723c */ /* 0x042fec000004187c */
[----:B------:R-:W1:Y:S01]  /*26160*/  MUFU.EX2 R177, R177 ;  /* 0x000000b100b17308 */ /* 0x000e620000000800 */
[-CC-:B------:R-:W-:Y:S01]  /*26170*/  FFMA.FTZ R178, R30, R165.reuse, -R196.reuse ;  /* 0x000000a51eb27223 */ /* 0x180fe200000108c4 */
[C---:B------:R-:W-:Y:S01]  /*26180*/  HMMA.16816.F32.BF16 R128, R20.reuse, R150, R128 ;  /* 0x000000961480723c */ /* 0x040fe20000041880 */
[----:B------:R-:W5:Y:S02]  /*26190*/  LDSM.16.MT88.4 R148, [R230+0x11800] ;  /* 0x01180000e694783b */ /* 0x000f640000004200 */
[-CC-:B------:R-:W-:Y:S03]  /*261a0*/  FFMA.FTZ R179, R31, R165.reuse, -R196.reuse ;  /* 0x000000a51fb37223 */ /* 0x180fe600000108c4 */
[C---:B------:R-:W-:Y:S02]  /*261b0*/  HMMA.16816.F32.BF16 R132, R20.reuse, R152, R132 ;  /* 0x000000981484723c */ /* 0x040fe40000041884 */
[----:B------:R-:W-:Y:S03]  /*261c0*/  MUFU.EX2 R178, R178 ;  /* 0x000000b200b27308 */ /* 0x000fe60000000800 */
[----:B------:R-:W-:Y:S01]  /*261d0*/  FFMA.FTZ R196, R35, R165, -R196 ;  /* 0x000000a523c47223 */ /* 0x000fe200000108c4 */
[C---:B------:R-:W-:Y:S01]  /*261e0*/  HMMA.16816.F32.BF16 R12, R20.reuse, R154, R12 ;  /* 0x0000009a140c723c */ /* 0x040fe2000004180c */
[----:B----4-:R-:W4:Y:S05]  /*261f0*/  LDSM.16.MT88.4 R32, [R228+0x11800] ;  /* 0x01180000e420783b */ /* 0x010f2a0000004200 */
[----:B------:R-:W3:Y:S01]  /*26200*/  MUFU.EX2 R179, R179 ;  /* 0x000000b300b37308 */ /* 0x000ee20000000800 */
[----:B------:R-:W-:Y:S01]  /*26210*/  MOV R165, R161 ;  /* 0x000000a100a57202 */ /* 0x000fe20000000f00 */
[C---:B--2---:R-:W-:Y:S01]  /*26220*/  HMMA.16816.F32.BF16 R136, R20.reuse, R156, R136 ;  /* 0x0000009c1488723c */ /* 0x044fe20000041888 */
[----:B------:R-:W2:Y:S07]  /*26230*/  LDSM.16.MT88.4 R152, [R227+0x11800] ;  /* 0x01180000e398783b */ /* 0x000eae0000004200 */
[----:B------:R-:W5:Y:S01]  /*26240*/  MUFU.EX2 R197, R197 ;  /* 0x000000c500c57308 */ /* 0x000f620000000800 */
[C---:B------:R-:W-:Y:S03]  /*26250*/  HMMA.16816.F32.BF16 R16, R20.reuse, R158, R16 ;  /* 0x0000009e1410723c */ /* 0x040fe60000041810 */
[----:B-1----:R-:W-:Y:S03]  /*26260*/  F2FP.BF16.F32.PACK_AB R28, R177, R176 ;  /* 0x000000b0b11c723e */ /* 0x002fe600000010ff */
[C---:B---3--:R-:W-:Y:S03]  /*26270*/  HMMA.16816.F32.BF16 R140, R20.reuse, R24, R140 ;  /* 0x00000018148c723c */ /* 0x048fe6000004188c */
[----:B------:R-:W1:Y:S02]  /*26280*/  MUFU.EX2 R196, R196 ;  /* 0x000000c400c47308 */ /* 0x000e640000000800 */
[----:B------:R-:W-:Y:S01]  /*26290*/  F2FP.BF16.F32.PACK_AB R29, R179, R178 ;  /* 0x000000b2b31d723e */ /* 0x000fe200000010ff */
[----:B------:R-:W-:Y:S01]  /*262a0*/  HMMA.16816.F32.BF16 R144, R20, R26, R144 ;  /* 0x0000001a1490723c */ /* 0x000fe20000041890 */
[----:B------:R-:W3:Y:S04]  /*262b0*/  LDSM.16.MT88.4 R20, [R229+0x13800] ;  /* 0x01380000e514783b */ /* 0x000ee80000004200 */
[----:B-----5:R-:W-:Y:S01]  /*262c0*/  F2FP.BF16.F32.PACK_AB R30, R197, R252 ;  /* 0x000000fcc51e723e */ /* 0x020fe200000010ff */
[----:B------:R-:W-:Y:S01]  /*262d0*/  FADD.FTZ R176, R176, R181 ;  /* 0x000000b5b0b07221 */ /* 0x000fe20000010000 */
[----:B------:R-:W-:Y:S02]  /*262e0*/  FADD.FTZ R186, R178, R186 ;  /* 0x000000bab2ba7221 */ /* 0x000fe40000010000 */
[----:B------:R-:W-:Y:S02]  /*262f0*/  LDSM.16.MT88.4 R24, [R230+0x15800] ;  /* 0x01580000e618783b */ /* 0x000fe40000004200 */
[----:B------:R-:W-:Y:S01]  /*26300*/  FADD.FTZ R176, R177, R176 ;  /* 0x000000b0b1b07221 */ /* 0x000fe20000010000 */
[----:B-1----:R-:W-:Y:S01]  /*26310*/  F2FP.BF16.F32.PACK_AB R31, R196, R165 ;  /* 0x000000a5c41f723e */ /* 0x002fe200000010ff */
[----:B------:R-:W-:Y:S02]  /*26320*/  FADD.FTZ R186, R179, R186 ;  /* 0x000000bab3ba7221 */ /* 0x000fe40000010000 */
[----:B------:R-:W-:Y:S02]  /*26330*/  FADD.FTZ R176, R252, R176 ;  /* 0x000000b0fcb07221 */ /* 0x000fe40000010000 */
[----:B------:R-:W-:Y:S02]  /*26340*/  FADD.FTZ R186, R165, R186 ;  /* 0x000000baa5ba7221 */ /* 0x000fe40000010000 */
[C---:B------:R-:W-:Y:S01]  /*26350*/  HMMA.16816.F32.BF16 R160, R28.reuse, R148, R4 ;  /* 0x000000941ca0723c */ /* 0x040fe20000041804 */
[----:B------:R-:W1:Y:S04]  /*26360*/  LDSM.16.MT88.4 R4, [R228+0x13800] ;  /* 0x01380000e404783b */ /* 0x000e680000004200 */
[----:B------:R-:W-:Y:S01]  /*26370*/  FADD.FTZ R249, R197, R176 ;  /* 0x000000b0c5f97221 */ /* 0x000fe20000010000 */
[C---:B------:R-:W-:Y:S03]  /*26380*/  HMMA.16816.F32.BF16 R156, R28.reuse, R150, R8 ;  /* 0x000000961c9c723c */ /* 0x040fe60000041808 */
[----:B------:R-:W5:Y:S02]  /*26390*/  LDSM.16.MT88.4 R8, [R227+0x13800] ;  /* 0x01380000e308783b */ /* 0x000f640000004200 */
[----:B------:R-:W-:Y:S01]  /*263a0*/  FADD.FTZ R248, R196, R186 ;  /* 0x000000bac4f87221 */ /* 0x000fe20000010000 */
[C---:B------:R-:W-:Y:S05]  /*263b0*/  HMMA.16816.F32.BF16 R36, R28.reuse, R168, R36 ;  /* 0x000000a81c24723c */ /* 0x040fea0000041824 */
[----:B------:R-:W5:Y:S01]  /*263c0*/  LDSM.16.MT88.4 R148, [R229+0x15800] ;  /* 0x01580000e594783b */ /* 0x000f620000004200 */
[C---:B------:R-:W-:Y:S06]  /*263d0*/  HMMA.16816.F32.BF16 R40, R28.reuse, R170, R40 ;  /* 0x000000aa1c28723c */ /* 0x040fec0000041828 */
[C---:B----4-:R-:W-:Y:S01]  /*263e0*/  HMMA.16816.F32.BF16 R44, R28.reuse, R32, R44 ;  /* 0x000000201c2c723c */ /* 0x050fe2000004182c */
[----:B------:R-:W-:Y:S05]  /*263f0*/  LDSM.16.MT88.4 R168, [R227+0x15800] ;  /* 0x01580000e3a8783b */ /* 0x000fea0000004200 */
[C---:B------:R-:W-:Y:S03]  /*26400*/  HMMA.16816.F32.BF16 R48, R28.reuse, R34, R48 ;  /* 0x000000221c30723c */ /* 0x040fe60000041830 */
[----:B------:R-:W4:Y:S03]  /*26410*/  LDSM.16.MT88.4 R32, [R228+0x15800] ;  /* 0x01580000e420783b */ /* 0x000f260000004200 */
[C---:B--2---:R-:W-:Y:S06]  /*26420*/  HMMA.16816.F32.BF16 R52, R28.reuse, R152, R52 ;  /* 0x000000981c34723c */ /* 0x044fec0000041834 */
[C---:B------:R-:W-:Y:S01]  /*26430*/  HMMA.16816.F32.BF16 R56, R28.reuse, R154, R56 ;  /* 0x0000009a1c38723c */ /* 0x040fe20000041838 */
[----:B------:R-:W2:Y:S05]  /*26440*/  LDSM.16.MT88.4 R152, [R230+0x17800] ;  /* 0x01780000e698783b */ /* 0x000eaa0000004200 */
[C---:B------:R-:W-:Y:S06]  /*26450*/  HMMA.16816.F32.BF16 R60, R28.reuse, R172, R60 ;  /* 0x000000ac1c3c723c */ /* 0x040fec000004183c */
[C---:B------:R-:W-:Y:S06]  /*26460*/  HMMA.16816.F32.BF16 R64, R28.reuse, R174, R64 ;  /* 0x000000ae1c40723c */ /* 0x040fec0000041840 */
[C---:B---3--:R-:W-:Y:S06]  /*26470*/  HMMA.16816.F32.BF16 R68, R28.reuse, R20, R68 ;  /* 0x000000141c44723c */ /* 0x048fec0000041844 */
[C---:B------:R-:W-:Y:S06]  /*26480*/  HMMA.16816.F32.BF16 R72, R28.reuse, R22, R72 ;  /* 0x000000161c48723c */ /* 0x040fec0000041848 */
[C---:B-1----:R-:W-:Y:S06]  /*26490*/  HMMA.16816.F32.BF16 R76, R28.reuse, R4, R76 ;  /* 0x000000041c4c723c */ /* 0x042fec000004184c */
[C---:B------:R-:W-:Y:S01]  /*264a0*/  HMMA.16816.F32.BF16 R80, R28.reuse, R6, R80 ;  /* 0x000000061c50723c */ /* 0x040fe20000041850 */
[----:B------:R-:W1:Y:S05]  /*264b0*/  LDSM.16.MT88.4 R4, [R229+0x17800] ;  /* 0x01780000e504783b */ /* 0x000e6a0000004200 */
[C---:B-----5:R-:W-:Y:S06]  /*264c0*/  HMMA.16816.F32.BF16 R84, R28.reuse, R8, R84 ;  /* 0x000000081c54723c */ /* 0x060fec0000041854 */
[C---:B------:R-:W-:Y:S01]  /*264d0*/  HMMA.16816.F32.BF16 R88, R28.reuse, R10, R88 ;  /* 0x0000000a1c58723c */ /* 0x040fe20000041858 */
[----:B------:R-:W-:Y:S05]  /*264e0*/  LDSM.16.MT88.4 R8, [R227+0x17800] ;  /* 0x01780000e308783b */ /* 0x000fea0000004200 */
[C---:B------:R-:W-:Y:S06]  /*264f0*/  HMMA.16816.F32.BF16 R92, R28.reuse, R24, R92 ;  /* 0x000000181c5c723c */ /* 0x040fec000004185c */
[C---:B------:R-:W-:Y:S06]  /*26500*/  HMMA.16816.F32.BF16 R96, R28.reuse, R26, R96 ;  /* 0x0000001a1c60723c */ /* 0x040fec0000041860 */
[C---:B------:R-:W-:Y:S06]  /*26510*/  HMMA.16816.F32.BF16 R100, R28.reuse, R148, R100 ;  /* 0x000000941c64723c */ /* 0x040fec0000041864 */
[C---:B------:R-:W-:Y:S01]  /*26520*/  HMMA.16816.F32.BF16 R104, R28.reuse, R150, R104 ;  /* 0x000000961c68723c */ /* 0x040fe20000041868 */
[----:B------:R-:W3:Y:S05]  /*26530*/  LDSM.16.MT88.4 R148, [R228+0x17800] ;  /* 0x01780000e494783b */ /* 0x000eea0000004200 */
[C---:B----4-:R-:W-:Y:S06]  /*26540*/  HMMA.16816.F32.BF16 R108, R28.reuse, R32, R108 ;  /* 0x000000201c6c723c */ /* 0x050fec000004186c */
        /* <DEDUP_REMOVED lines=14> */
.L_x_1154:
[----:B------:R-:W1:Y:S08]  /*26630*/  LDC.64 R8, c[0x0][0x208] ;  /* 0x00008200ff087b82 */ /* 0x000e700000000a00 */
[----:B------:R-:W2:Y:S01]  /*26640*/  LDC.64 R10, c[0x0][0x198] ;  /* 0x00006600ff0a7b82 */ /* 0x000ea20000000a00 */
[----:B-1----:R-:W-:Y:S02]  /*26650*/  R2UR UR4, R8 ;  /* 0x00000000080472ca */ /* 0x002fe400000e0000 */
[----:B------:R-:W-:-:S13]  /*26660*/  R2UR UR5, R9 ;  /* 0x00000000090572ca */ /* 0x000fda00000e0000 */
[----:B--2---:R1:W5:Y:S01]  /*26670*/  LD.E R5, desc[UR4][R10.64+0xd8] ;  /* 0x0000d8040a057980 */ /* 0x004362000c101900 */
[----:B------:R-:W-:-:S03]  /*26680*/  UMOV UR4, 0xffffffff ;  /* 0xffffffff00047882 */ /* 0x000fc60000000000 */
[----:B------:R-:W-:Y:S05]  /*26690*/  BRA.DIV UR4, `(.L_x_1164) ;  /* 0x0000002204f07947 */ /* 0x000fea000b800000 */
[----:B------:R-:W2:Y:S04]  /*266a0*/  SHFL.BFLY PT, R2, R249, 0x2, 0x1f ;  /* 0x0c401f00f9027f89 */ /* 0x000ea800000e0000 */
[----:B------:R-:W3:Y:S01]  /*266b0*/  SHFL.BFLY PT, R0, R248, 0x2, 0x1f ;  /* 0x0c401f00f8007f89 */ /* 0x000ee200000e0000 */
[----:B--2---:R-:W-:Y:S01]  /*266c0*/  FADD.FTZ R249, R2, R249 ;  /* 0x000000f902f97221 */ /* 0x004fe20000010000 */
[----:B---3--:R-:W-:-:S04]  /*266d0*/  FADD.FTZ R248, R0, R248 ;  /* 0x000000f800f87221 */ /* 0x008fc80000010000 */
[----:B------:R-:W2:Y:S04]  /*266e0*/  SHFL.BFLY PT, R7, R249, 0x1, 0x1f ;  /* 0x0c201f00f9077f89 */ /* 0x000ea800000e0000 */
[----:B------:R3:W4:Y:S01]  /*266f0*/  SHFL.BFLY PT, R0, R248, 0x1, 0x1f ;  /* 0x0c201f00f8007f89 */ /* 0x00072200000e0000 */
[----:B--2---:R-:W-:-:S07]  /*26700*/  FADD.FTZ R7, R249, R7 ;  /* 0x00000007f9077221 */ /* 0x004fce0000010000 */
.L_x_1180:
[----:B------:R-:W2:Y:S01]  /*26710*/  S2R R6, SR_TID.X ;  /* 0x0000000000067919 */ /* 0x000ea20000002100 */
[----:B----4-:R-:W-:Y:S01]  /*26720*/  FADD.FTZ R0, R248, R0 ;  /* 0x00000000f8007221 */ /* 0x010fe20000010000 */
[----:B------:R-:W4:Y:S01]  /*26730*/  S2UR UR4, SR_CgaCtaId ;  /* 0x00000000000479c3 */ /* 0x000f220000008800 */
[----:B------:R-:W-:Y:S01]  /*26740*/  FSETP.NE.FTZ.AND P4, PT, R7, RZ, PT ;  /* 0x000000ff0700720b */ /* 0x000fe20003f95000 */
[----:B------:R-:W-:Y:S01]  /*26750*/  UMOV UR5, 0x400 ;  /* 0x0000040000057882 */ /* 0x000fe20000000000 */
[----:B------:R-:W-:Y:S02]  /*26760*/  MOV R2, 0x3f800000 ;  /* 0x3f80000000027802 */ /* 0x000fe40000000f00 */
[----:B------:R-:W-:Y:S02]  /*26770*/  FSETP.NE.FTZ.AND P3, PT, R0, RZ, PT ;  /* 0x000000ff0000720b */ /* 0x000fe40003f75000 */
[----:B------:R-:W-:Y:S02]  /*26780*/  MOV R4, 0x3f800000 ;  /* 0x3f80000000047802 */ /* 0x000fe40000000f00 */
[----:B------:R-:W-:-:S02]  /*26790*/  R2UR UR10, R8 ;  /* 0x00000000080a72ca */ /* 0x000fc400000e0000 */
[----:B------:R-:W-:-:S03]  /*267a0*/  R2UR UR11, R9 ;  /* 0x00000000090b72ca */ /* 0x000fc600000e0000 */
[----:B------:R-:W1:Y:S08]  /*267b0*/  @P4 MUFU.RCP R2, R7 ;  /* 0x0000000700024308 */ /* 0x000e700000001000 */
[----:B------:R-:W3:Y:S01]  /*267c0*/  @P3 MUFU.RCP R4, R0 ;  /* 0x0000000000043308 */ /* 0x000ee20000001000 */
[----:B----4-:R-:W-:Y:S01]  /*267d0*/  ULEA UR4, UR4, UR5, 0x18 ;  /* 0x0000000504047291 */ /* 0x010fe2000f8ec03f */
[----:B------:R-:W-:-:S02]  /*267e0*/  R2UR UR5, R9 ;  /* 0x00000000090572ca */ /* 0x000fc400000e0000 */
[----:B--2---:R-:W-:Y:S01]  /*267f0*/  SHF.R.S32.HI R12, RZ, 0x1f, R6 ;  /* 0x0000001fff0c7819 */ /* 0x004fe20000011406 */
[C---:B-1----:R-:W-:Y:S01]  /*26800*/  FMUL.FTZ R160, R2.reuse, R160 ;  /* 0x000000a002a07220 */ /* 0x042fe20000410000 */
[C---:B------:R-:W-:Y:S01]  /*26810*/  FMUL.FTZ R161, R2.reuse, R161 ;  /* 0x000000a102a17220 */ /* 0x040fe20000410000 */
[----:B------:R-:W-:Y:S01]  /*26820*/  FMUL.FTZ R156, R2, R156 ;  /* 0x0000009c029c7220 */ /* 0x000fe20000410000 */
[----:B------:R-:W-:Y:S01]  /*26830*/  LEA.HI R13, R12, R6, RZ, 0x2 ;  /* 0x000000060c0d7211 */ /* 0x000fe200078f10ff */
[C---:B------:R-:W-:Y:S01]  /*26840*/  FMUL.FTZ R157, R2.reuse, R157 ;  /* 0x0000009d029d7220 */ /* 0x040fe20000410000 */
[C---:B------:R-:W-:Y:S01]  /*26850*/  FMUL.FTZ R36, R2.reuse, R36 ;  /* 0x0000002402247220 */ /* 0x040fe20000410000 */
[----:B------:R-:W-:Y:S01]  /*26860*/  FMUL.FTZ R37, R2, R37 ;  /* 0x0000002502257220 */ /* 0x000fe20000410000 */
[--C-:B------:R-:W-:Y:S01]  /*26870*/  SHF.R.S32.HI R15, RZ, 0x2, R13.reuse ;  /* 0x00000002ff0f7819 */ /* 0x100fe2000001140d */
[C---:B---3--:R-:W-:Y:S01]  /*26880*/  FMUL.FTZ R163, R4.reuse, R163 ;  /* 0x000000a304a37220 */ /* 0x048fe20000410000 */
[----:B------:R-:W-:Y:S01]  /*26890*/  SHF.R.S32.HI R14, RZ, 0x1f, R13 ;  /* 0x0000001fff0e7819 */ /* 0x000fe2000001140d */
[C---:B------:R-:W-:Y:S01]  /*268a0*/  FMUL.FTZ R162, R4.reuse, R162 ;  /* 0x000000a204a27220 */ /* 0x040fe20000410000 */
[----:B------:R-:W-:Y:S01]  /*268b0*/  LOP3.LUT R13, R13, 0x3ffffffc, RZ, 0xc0, !PT ;  /* 0x3ffffffc0d0d7812 */ /* 0x000fe200078ec0ff */
[----:B------:R-:W-:Y:S01]  /*268c0*/  FMUL.FTZ R159, R4, R159 ;  /* 0x0000009f049f7220 */ /* 0x000fe20000410000 */
[----:B------:R-:W-:Y:S01]  /*268d0*/  LEA.HI R14, R14, R15, RZ, 0x3 ;  /* 0x0000000f0e0e7211 */ /* 0x000fe200078f18ff */
[C---:B------:R-:W-:Y:S01]  /*268e0*/  FMUL.FTZ R158, R4.reuse, R158 ;  /* 0x0000009e049e7220 */ /* 0x040fe20000410000 */
[----:B------:R-:W-:Y:S01]  /*268f0*/  IADD3 R13, -R13, R6, RZ ;  /* 0x000000060d0d7210 */ /* 0x000fe20007ffe1ff */
[----:B------:R-:W-:Y:S01]  /*26900*/  FMUL.FTZ R39, R4, R39 ;  /* 0x0000002704277220 */ /* 0x000fe20000410000 */
[----:B------:R-:W-:Y:S01]  /*26910*/  LOP3.LUT R14, R14, 0xfffffff8, RZ, 0xc0, !PT ;  /* 0xfffffff80e0e7812 */ /* 0x000fe200078ec0ff */
[----:B------:R-:W-:Y:S01]  /*26920*/  FMUL.FTZ R38, R4, R38 ;  /* 0x0000002604267220 */ /* 0x000fe20000410000 */
[C---:B------:R-:W-:Y:S01]  /*26930*/  FMUL.FTZ R40, R2.reuse, R40 ;  /* 0x0000002802287220 */ /* 0x040fe20000410000 */
[----:B------:R-:W-:Y:S01]  /*26940*/  FMUL.FTZ R41, R2, R41 ;  /* 0x0000002902297220 */ /* 0x000fe20000410000 */
[----:B------:R-:W-:Y:S01]  /*26950*/  IADD3 R15, R15, -R14, RZ ;  /* 0x8000000e0f0f7210 */ /* 0x000fe20007ffe0ff */
[----:B------:R-:W-:Y:S01]  /*26960*/  FMUL.FTZ R43, R4, R43 ;  /* 0x0000002b042b7220 */ /* 0x000fe20000410000 */
[----:B------:R-:W-:Y:S01]  /*26970*/  LEA.HI R14, R12, R6, RZ, 0x5 ;  /* 0x000000060c0e7211 */ /* 0x000fe200078f28ff */
[----:B------:R-:W-:Y:S01]  /*26980*/  FMUL.FTZ R42, R4, R42 ;  /* 0x0000002a042a7220 */ /* 0x000fe20000410000 */
[----:B------:R-:W-:Y:S01]  /*26990*/  SHF.L.U32 R17, R15, 0x6, RZ ;  /* 0x000000060f117819 */ /* 0x000fe200000006ff */
[C---:B------:R-:W-:Y:S01]  /*269a0*/  FMUL.FTZ R44, R2.reuse, R44 ;  /* 0x0000002c022c7220 */ /* 0x040fe20000410000 */
[----:B------:R-:W-:Y:S01]  /*269b0*/  SHF.R.S32.HI R16, RZ, 0x5, R14 ;  /* 0x00000005ff107819 */ /* 0x000fe2000001140e */
[----:B------:R-:W-:Y:S01]  /*269c0*/  FMUL.FTZ R45, R2, R45 ;  /* 0x0000002d022d7220 */ /* 0x000fe20000410000 */
[----:B------:R-:W-:Y:S01]  /*269d0*/  LOP3.LUT R17, R17, 0x1c0, RZ, 0xc0, !PT ;  /* 0x000001c011117812 */ /* 0x000fe200078ec0ff */
[C---:B------:R-:W-:Y:S01]  /*269e0*/  FMUL.FTZ R47, R4.reuse, R47 ;  /* 0x0000002f042f7220 */ /* 0x040fe20000410000 */
[----:B------:R-:W-:Y:S01]  /*269f0*/  LOP3.LUT R18, R15, 0x1, RZ, 0xc0, !PT ;  /* 0x000000010f127812 */ /* 0x000fe200078ec0ff */
[----:B------:R-:W-:Y:S01]  /*26a00*/  FMUL.FTZ R46, R4, R46 ;  /* 0x0000002e042e7220 */ /* 0x000fe20000410000 */
[----:B------:R-:W-:Y:S01]  /*26a10*/  LEA R13, R16, R13, 0x9 ;  /* 0x0000000d100d7211 */ /* 0x000fe200078e48ff */
[C---:B------:R-:W-:Y:S01]  /*26a20*/  FMUL.FTZ R48, R2.reuse, R48 ;  /* 0x0000003002307220 */ /* 0x040fe20000410000 */
[----:B------:R-:W-:Y:S01]  /*26a30*/  LEA.HI R17, R17, R17, RZ, 0x1d ;  /* 0x0000001111117211 */ /* 0x000fe200078fe8ff */
[----:B------:R-:W-:Y:S01]  /*26a40*/  FMUL.FTZ R49, R2, R49 ;  /* 0x0000003102317220 */ /* 0x000fe20000410000 */
[----:B------:R-:W-:Y:S01]  /*26a50*/  ISETP.NE.U32.AND P0, PT, R18, 0x1, PT ;  /* 0x000000011200780c */ /* 0x000fe20003f05070 */
[C---:B------:R-:W-:Y:S01]  /*26a60*/  FMUL.FTZ R51, R4.reuse, R51 ;  /* 0x0000003304337220 */ /* 0x040fe20000410000 */
[----:B------:R-:W-:Y:S01]  /*26a70*/  LEA R13, R13, R17, 0x1 ;  /* 0x000000110d0d7211 */ /* 0x000fe200078e08ff */
[----:B------:R-:W-:Y:S01]  /*26a80*/  FMUL.FTZ R50, R4, R50 ;  /* 0x0000003204327220 */ /* 0x000fe20000410000 */
[----:B------:R-:W-:Y:S01]  /*26a90*/  R2P PR, R15, 0x6 ;  /* 0x000000060f007804 */ /* 0x000fe20000000000 */
[C---:B------:R-:W-:Y:S01]  /*26aa0*/  FMUL.FTZ R52, R2.reuse, R52 ;  /* 0x0000003402347220 */ /* 0x040fe20000410000 */
[----:B------:R-:W-:Y:S01]  /*26ab0*/  LEA R13, R13, UR4, 0x1 ;  /* 0x000000040d0d7c11 */ /* 0x000fe2000f8e08ff */
[----:B------:R-:W-:Y:S01]  /*26ac0*/  FMUL.FTZ R53, R2, R53 ;  /* 0x0000003502357220 */ /* 0x000fe20000410000 */
[----:B------:R-:W-:Y:S01]  /*26ad0*/  MOV R15, 0x20 ;  /* 0x00000020000f7802 */ /* 0x000fe20000000f00 */
[C---:B------:R-:W-:Y:S01]  /*26ae0*/  FMUL.FTZ R55, R4.reuse, R55 ;  /* 0x0000003704377220 */ /* 0x040fe20000410000 */
[----:B------:R-:W-:Y:S01]  /*26af0*/  MOV R18, 0x40 ;  /* 0x0000004000127802 */ /* 0x000fe20000000f00 */
[----:B------:R-:W-:Y:S01]  /*26b00*/  FMUL.FTZ R54, R4, R54 ;  /* 0x0000003604367220 */ /* 0x000fe20000410000 */
[----:B------:R-:W-:Y:S01]  /*26b10*/  IADD3 R17, R13, -0x10, RZ ;  /* 0xfffffff00d117810 */ /* 0x000fe20007ffe0ff */
[C---:B------:R-:W-:Y:S01]  /*26b20*/  FMUL.FTZ R56, R2.reuse, R56 ;  /* 0x0000003802387220 */ /* 0x040fe20000410000 */
[----:B------:R-:W-:Y:S01]  /*26b30*/  SEL R15, R15, 0xffffffe0, !P1 ;  /* 0xffffffe00f0f7807 */ /* 0x000fe20004800000 */
[----:B------:R-:W-:Y:S01]  /*26b40*/  FMUL.FTZ R57, R2, R57 ;  /* 0x0000003902397220 */ /* 0x000fe20000410000 */
[----:B------:R-:W-:Y:S01]  /*26b50*/  @P0 IADD3 R17, R13, 0x10, RZ ;  /* 0x000000100d110810 */ /* 0x000fe20007ffe0ff */
[C---:B------:R-:W-:Y:S01]  /*26b60*/  FMUL.FTZ R59, R4.reuse, R59 ;  /* 0x0000003b043b7220 */ /* 0x040fe20000410000 */
[----:B------:R-:W-:Y:S01]  /*26b70*/  F2FP.BF16.F32.PACK_AB R160, R161, R160 ;  /* 0x000000a0a1a0723e */ /* 0x000fe200000010ff */
[----:B------:R-:W-:Y:S01]  /*26b80*/  FMUL.FTZ R58, R4, R58 ;  /* 0x0000003a043a7220 */ /* 0x000fe20000410000 */
[----:B------:R-:W-:Y:S01]  /*26b90*/  F2FP.BF16.F32.PACK_AB R162, R163, R162 ;  /* 0x000000a2a3a2723e */ /* 0x000fe200000010ff */
[----:B------:R-:W-:Y:S01]  /*26ba0*/  FMUL.FTZ R60, R2, R60 ;  /* 0x0000003c023c7220 */ /* 0x000fe20000410000 */
[----:B------:R-:W-:Y:S01]  /*26bb0*/  SEL R18, R18, 0xffffffc0, !P2 ;  /* 0xffffffc012127807 */ /* 0x000fe20005000000 */
[----:B------:R-:W-:Y:S01]  /*26bc0*/  FMUL.FTZ R61, R2, R61 ;  /* 0x0000003d023d7220 */ /* 0x000fe20000410000 */
[----:B------:R-:W-:Y:S01]  /*26bd0*/  F2FP.BF16.F32.PACK_AB R156, R157, R156 ;  /* 0x0000009c9d9c723e */ /* 0x000fe200000010ff */
[C---:B------:R-:W-:Y:S01]  /*26be0*/  FMUL.FTZ R63, R4.reuse, R63 ;  /* 0x0000003f043f7220 */ /* 0x040fe20000410000 */
[----:B------:R-:W-:Y:S01]  /*26bf0*/  F2FP.BF16.F32.PACK_AB R158, R159, R158 ;  /* 0x0000009e9f9e723e */ /* 0x000fe200000010ff */
[----:B------:R-:W-:Y:S01]  /*26c00*/  FMUL.FTZ R62, R4, R62 ;  /* 0x0000003e043e7220 */ /* 0x000fe20000410000 */
[----:B------:R-:W-:Y:S01]  /*26c10*/  F2FP.BF16.F32.PACK_AB R36, R37, R36 ;  /* 0x000000242524723e */ /* 0x000fe200000010ff */
[C---:B------:R-:W-:Y:S01]  /*26c20*/  FMUL.FTZ R64, R2.reuse, R64 ;  /* 0x0000004002407220 */ /* 0x040fe20000410000 */
[----:B------:R-:W-:Y:S01]  /*26c30*/  F2FP.BF16.F32.PACK_AB R38, R39, R38 ;  /* 0x000000262726723e */ /* 0x000fe200000010ff */
[----:B------:R-:W-:Y:S01]  /*26c40*/  FMUL.FTZ R65, R2, R65 ;  /* 0x0000004102417220 */ /* 0x000fe20000410000 */
[----:B------:R-:W-:Y:S01]  /*26c50*/  IADD3 R19, R13, R15, RZ ;  /* 0x0000000f0d137210 */ /* 0x000fe20007ffe0ff */
[C---:B------:R-:W-:Y:S01]  /*26c60*/  FMUL.FTZ R67, R4.reuse, R67 ;  /* 0x0000004304437220 */ /* 0x040fe20000410000 */
[----:B------:R-:W-:Y:S01]  /*26c70*/  F2FP.BF16.F32.PACK_AB R40, R41, R40 ;  /* 0x000000282928723e */ /* 0x000fe200000010ff */
[----:B------:R-:W-:Y:S01]  /*26c80*/  FMUL.FTZ R66, R4, R66 ;  /* 0x0000004204427220 */ /* 0x000fe20000410000 */
[----:B------:R-:W-:Y:S01]  /*26c90*/  F2FP.BF16.F32.PACK_AB R42, R43, R42 ;  /* 0x0000002a2b2a723e */ /* 0x000fe200000010ff */
[C---:B------:R-:W-:Y:S01]  /*26ca0*/  FMUL.FTZ R68, R2.reuse, R68 ;  /* 0x0000004402447220 */ /* 0x040fe20000410000 */
[----:B------:R-:W-:Y:S01]  /*26cb0*/  IADD3 R15, R15, R17, RZ ;  /* 0x000000110f0f7210 */ /* 0x000fe20007ffe0ff */
[----:B------:R-:W-:Y:S01]  /*26cc0*/  FMUL.FTZ R69, R2, R69 ;  /* 0x0000004502457220 */ /* 0x000fe20000410000 */
[----:B------:R-:W-:Y:S01]  /*26cd0*/  F2FP.BF16.F32.PACK_AB R44, R45, R44 ;  /* 0x0000002c2d2c723e */ /* 0x000fe200000010ff */
[C---:B------:R-:W-:Y:S01]  /*26ce0*/  FMUL.FTZ R71, R4.reuse, R71 ;  /* 0x0000004704477220 */ /* 0x040fe20000410000 */
[----:B------:R-:W-:Y:S01]  /*26cf0*/  F2FP.BF16.F32.PACK_AB R46, R47, R46 ;  /* 0x0000002e2f2e723e */ /* 0x000fe200000010ff */
[----:B------:R-:W-:Y:S01]  /*26d00*/  FMUL.FTZ R70, R4, R70 ;  /* 0x0000004604467220 */ /* 0x000fe20000410000 */
[----:B------:R-:W-:Y:S01]  /*26d10*/  IADD3 R20, R13, R18, RZ ;  /* 0x000000120d147210 */ /* 0x000fe20007ffe0ff */
[----:B------:R-:W-:Y:S01]  /*26d20*/  STS [R13], R160 ;  /* 0x000000a00d007388 */ /* 0x000fe20000000800 */
[----:B------:R-:W-:Y:S01]  /*26d30*/  F2FP.BF16.F32.PACK_AB R48, R49, R48 ;  /* 0x000000303130723e */ /* 0x000fe200000010ff */
[----:B------:R-:W-:Y:S01]  /*26d40*/  FMUL.FTZ R72, R2, R72 ;  /* 0x0000004802487220 */ /* 0x000fe20000410000 */
[----:B------:R-:W-:Y:S01]  /*26d50*/  F2FP.BF16.F32.PACK_AB R50, R51, R50 ;  /* 0x000000323332723e */ /* 0x000fe200000010ff */
[----:B------:R-:W-:Y:S01]  /*26d60*/  STS [R13+0x400], R162 ;  /* 0x000400a20d007388 */ /* 0x000fe20000000800 */
[----:B------:R-:W-:Y:S01]  /*26d70*/  IADD3 R21, R18, R17, RZ ;  /* 0x0000001112157210 */ /* 0x000fe20007ffe0ff */
[----:B------:R-:W-:Y:S01]  /*26d80*/  FMUL.FTZ R73, R2, R73 ;  /* 0x0000004902497220 */ /* 0x000fe20000410000 */
[----:B------:R-:W-:Y:S01]  /*26d90*/  F2FP.BF16.F32.PACK_AB R52, R53, R52 ;  /* 0x000000343534723e */ /* 0x000fe200000010ff */
[C---:B------:R-:W-:Y:S01]  /*26da0*/  FMUL.FTZ R75, R4.reuse, R75 ;  /* 0x0000004b044b7220 */ /* 0x040fe20000410000 */
[----:B------:R-:W-:Y:S01]  /*26db0*/  FMUL.FTZ R74, R4, R74 ;  /* 0x0000004a044a7220 */ /* 0x000fe20000410000 */
[----:B------:R-:W-:Y:S01]  /*26dc0*/  F2FP.BF16.F32.PACK_AB R54, R55, R54 ;  /* 0x000000363736723e */ /* 0x000fe200000010ff */
[----:B------:R-:W-:Y:S01]  /*26dd0*/  STS [R17], R156 ;  /* 0x0000009c11007388 */ /* 0x000fe20000000800 */
[----:B------:R-:W-:Y:S01]  /*26de0*/  IADD3 R22, R19, R18, RZ ;  /* 0x0000001213167210 */ /* 0x000fe20007ffe0ff */
[C---:B------:R-:W-:Y:S01]  /*26df0*/  FMUL.FTZ R76, R2.reuse, R76 ;  /* 0x0000004c024c7220 */ /* 0x040fe20000410000 */
[----:B------:R-:W-:Y:S01]  /*26e00*/  FMUL.FTZ R77, R2, R77 ;  /* 0x0000004d024d7220 */ /* 0x000fe20000410000 */
[----:B------:R-:W-:Y:S01]  /*26e10*/  STS [R17+0x400], R158 ;  /* 0x0004009e11007388 */ /* 0x000fe20000000800 */
        /* <DEDUP_REMOVED lines=14> */
[C---:B------:R-:W-:Y:S01]  /*26f00*/  FMUL.FTZ R84, R2.reuse, R84 ;  /* 0x0000005402547220 */ /* 0x040fe20000410000 */
[----:B------:R-:W-:Y:S01]  /*26f10*/  FMUL.FTZ R85, R2, R85 ;  /* 0x0000005502557220 */ /* 0x000fe20000410000 */
[----:B------:R-:W-:Y:S01]  /*26f20*/  F2FP.BF16.F32.PACK_AB R64, R65, R64 ;  /* 0x000000404140723e */ /* 0x000fe200000010ff */
[----:B------:R-:W-:Y:S01]  /*26f30*/  STS [R15+0x400], R42 ;  /* 0x0004002a0f007388 */ /* 0x000fe20000000800 */
        /* <DEDUP_REMOVED lines=52> */
[----:B------:R-:W-:Y:S01]  /*27280*/  ISETP.NE.AND P0, PT, R242, -0x1, PT ;  /* 0xfffffffff200780c */ /* 0x000fe20003f05270 */
[C---:B------:R-:W-:Y:S01]  /*27290*/  FMUL.FTZ R112, R2.reuse, R112 ;  /* 0x0000007002707220 */ /* 0x040fe20000410000 */
[----:B------:R-:W-:Y:S01]  /*272a0*/  FMUL.FTZ R113, R2, R113 ;  /* 0x0000007102717220 */ /* 0x000fe20000410000 */
[----:B------:R-:W-:Y:S01]  /*272b0*/  STS [R19+0x2400], R70 ;  /* 0x0024004613007388 */ /* 0x000fe20000000800 */
[----:B------:R-:W-:Y:S01]  /*272c0*/  F2FP.BF16.F32.PACK_AB R92, R93, R92 ;  /* 0x0000005c5d5c723e */ /* 0x000fe200000010ff */
        /* <DEDUP_REMOVED lines=23> */
[----:B------:R1:W-:Y:S01]  /*27440*/  STS [R21+0x2400], R82 ;  /* 0x0024005215007388 */ /* 0x0003e20000000800 */
        /* <DEDUP_REMOVED lines=44> */
[----:B------:R-:W-:Y:S01]  /*27710*/  R2UR UR4, R8 ;  /* 0x00000000080472ca */ /* 0x000fe200000e0000 */
[C---:B------:R-:W-:Y:S01]  /*27720*/  FMUL.FTZ R140, R2.reuse, R140 ;  /* 0x0000008c028c7220 */ /* 0x040fe20000410000 */
[C---:B------:R-:W-:Y:S01]  /*27730*/  FMUL.FTZ R141, R2.reuse, R141 ;  /* 0x0000008d028d7220 */ /* 0x040fe20000410000 */
[----:B------:R-:W-:Y:S01]  /*27740*/  STS [R15+0x4400], R106 ;  /* 0x0044006a0f007388 */ /* 0x000fe20000000800 */
[----:B------:R-:W-:Y:S01]  /*27750*/  FMUL.FTZ R144, R2, R144 ;  /* 0x0000009002907220 */ /* 0x000fe20000410000 */
[----:B------:R-:W-:Y:S01]  /*27760*/  F2FP.BF16.F32.PACK_AB R128, R129, R128 ;  /* 0x000000808180723e */ /* 0x000fe200000010ff */
[C---:B------:R-:W-:Y:S01]  /*27770*/  FMUL.FTZ R143, R4.reuse, R143 ;  /* 0x0000008f048f7220 */ /* 0x040fe20000410000 */
[C---:B------:R-:W-:Y:S01]  /*27780*/  FMUL.FTZ R142, R4.reuse, R142 ;  /* 0x0000008e048e7220 */ /* 0x040fe20000410000 */
[----:B------:R-:W-:Y:S01]  /*27790*/  FMUL.FTZ R147, R4, R147 ;  /* 0x0000009304937220 */ /* 0x000fe20000410000 */
[----:B------:R-:W-:Y:S01]  /*277a0*/  F2FP.BF16.F32.PACK_AB R130, R131, R130 ;  /* 0x000000828382723e */ /* 0x000fe200000010ff */
[----:B------:R-:W-:Y:S01]  /*277b0*/  STS [R20+0x4000], R108 ;  /* 0x0040006c14007388 */ /* 0x000fe20000000800 */
[----:B------:R-:W-:Y:S01]  /*277c0*/  FMUL.FTZ R2, R2, R145 ;  /* 0x0000009102027220 */ /* 0x000fe20000410000 */
[----:B------:R-:W-:Y:S01]  /*277d0*/  F2FP.BF16.F32.PACK_AB R132, R133, R132 ;  /* 0x000000848584723e */ /* 0x000fe200000010ff */
[----:B------:R-:W-:Y:S01]  /*277e0*/  FMUL.FTZ R4, R4, R146 ;  /* 0x0000009204047220 */ /* 0x000fe20000410000 */
        /* <DEDUP_REMOVED lines=8> */
[----:B------:R-:W-:Y:S01]  /*27870*/  @!P0 R2UR UR8, R8 ;  /* 0x00000000080882ca */ /* 0x000fe200000e0000 */
[----:B------:R-:W-:Y:S01]  /*27880*/  STS [R22+0x4000], R116 ;  /* 0x0040007416007388 */ /* 0x000fe20000000800 */
[----:B------:R-:W-:-:S02]  /*27890*/  @!P0 R2UR UR9, R9 ;  /* 0x00000000090982ca */ /* 0x000fc400000e0000 */
        /* <DEDUP_REMOVED lines=8> */
[----:B------:R-:W-:-:S03]  /*27920*/  F2FP.BF16.F32.PACK_AB R4, R147, R4 ;  /* 0x000000049304723e */ /* 0x000fc600000010ff */
[----:B------:R-:W-:Y:S04]  /*27930*/  STS [R13+0x6000], R124 ;  /* 0x0060007c0d007388 */ /* 0x000fe80000000800 */
[----:B------:R-:W-:Y:S04]  /*27940*/  STS [R13+0x6400], R126 ;  /* 0x0064007e0d007388 */ /* 0x000fe80000000800 */
[----:B------:R-:W-:Y:S04]  /*27950*/  STS [R17+0x6000], R128 ;  /* 0x0060008011007388 */ /* 0x000fe80000000800 */
[----:B------:R2:W-:Y:S04]  /*27960*/  STS [R17+0x6400], R130 ;  /* 0x0064008211007388 */ /* 0x0005e80000000800 */
        /* <DEDUP_REMOVED lines=11> */
[----:B------:R4:W-:Y:S04]  /*27a20*/  STS [R18+0x6400], R4 ;  /* 0x0064000412007388 */ /* 0x0009e80000000800 */
[----:B-1----:R-:W4:Y:S01]  /*27a30*/  LD.E.64 R82, desc[UR10][R10.64+0x88] ;  /* 0x0000880a0a527980 */ /* 0x002f22000c101b00 */
[----:B--2---:R-:W1:Y:S01]  /*27a40*/  @P4 MUFU.LG2 R17, R7 ;  /* 0x0000000700114308 */ /* 0x004e620000000c00 */
[----:B------:R-:W-:Y:S02]  /*27a50*/  BSSY B0, `(.L_x_1165) ;  /* 0x0000029000007945 */ /* 0x000fe40003800000 */
[----:B------:R2:W5:Y:S04]  /*27a60*/  LD.E.64 R80, desc[UR4][R10.64+0x90] ;  /* 0x000090040a507980 */ /* 0x000568000c101b00 */
[----:B---3--:R-:W3:Y:S04]  /*27a70*/  LD.E.U8 R2, desc[UR4][R10.64+0x1c8] ;  /* 0x0001c8040a027980 */ /* 0x008ee8000c101100 */
[----:B----4-:R-:W4:Y:S01]  /*27a80*/  @!P0 LD.E.64 R18, desc[UR8][R10.64+0x80] ;  /* 0x000080080a128980 */ /* 0x010f22000c101b00 */
[----:B------:R2:W2:Y:S01]  /*27a90*/  @P3 MUFU.LG2 R15, R0 ;  /* 0x00000000000f3308 */ /* 0x0004a20000000c00 */
[----:B-1----:R-:W-:Y:S01]  /*27aa0*/  @P4 FMUL.FTZ R17, R17, 0.69314718246459960938 ;  /* 0x3f31721811114820 */ /* 0x002fe20000410000 */
[----:B------:R-:W-:-:S02]  /*27ab0*/  MOV R4, 0x7f800000 ;  /* 0x7f80000000047802 */ /* 0x000fc40000000f00 */
[----:B------:R-:W-:Y:S01]  /*27ac0*/  MOV R7, 0x7f800000 ;  /* 0x7f80000000077802 */ /* 0x000fe20000000f00 */
[----:B-----5:R-:W-:Y:S01]  /*27ad0*/  @P4 FFMA.FTZ R4, R5, R164, R17 ;  /* 0x000000a405044223 */ /* 0x020fe20000010011 */
[----:B--2---:R-:W-:Y:S01]  /*27ae0*/  @!P0 SHF.R.S32.HI R0, RZ, 0x1f, R239 ;  /* 0x0000001fff008819 */ /* 0x004fe200000114ef */
[----:B------:R-:W-:-:S04]  /*27af0*/  @P3 FMUL.FTZ R15, R15, 0.69314718246459960938 ;  /* 0x3f3172180f0f3820 */ /* 0x000fc80000410000 */
[----:B------:R-:W-:Y:S01]  /*27b00*/  @P3 FFMA.FTZ R7, R5, R3, R15 ;  /* 0x0000000305073223 */ /* 0x000fe2000001000f */
[----:B------:R-:W-:Y:S01]  /*27b10*/  @P0 IMAD.WIDE.U32 R20, R82, R242, RZ ;  /* 0x000000f252140225 */ /* 0x000fe200078e00ff */
[----:B---3--:R-:W-:-:S03]  /*27b20*/  ISETP.NE.AND P1, PT, R2, RZ, PT ;  /* 0x000000ff0200720c */ /* 0x008fc60003f25270 */
[----:B----4-:R-:W-:-:S04]  /*27b30*/  @!P0 IMAD R13, R19, R239, RZ ;  /* 0x000000ef130d8224 */ /* 0x010fc800078e02ff */
[C---:B------:R-:W-:Y:S02]  /*27b40*/  @!P0 IMAD R13, R18.reuse, R0, R13 ;  /* 0x00000000120d8224 */ /* 0x040fe400078e020d */
[----:B------:R-:W-:Y:S02]  /*27b50*/  @P0 IMAD R0, R83, R242, RZ ;  /* 0x000000f253000224 */ /* 0x000fe400078e02ff */
[----:B------:R-:W-:Y:S01]  /*27b60*/  @!P0 IMAD.WIDE.U32 R18, R18, R239, RZ ;  /* 0x000000ef12128225 */ /* 0x000fe200078e00ff */
[----:B------:R-:W-:Y:S02]  /*27b70*/  @P0 MOV R2, R20 ;  /* 0x0000001400020202 */ /* 0x000fe40000000f00 */
[----:B------:R-:W-:Y:S02]  /*27b80*/  @P0 IADD3 R0, R21, R0, RZ ;  /* 0x0000000015000210 */ /* 0x000fe40007ffe0ff */
[----:B------:R-:W-:Y:S02]  /*27b90*/  @!P0 IADD3 R0, R19, R13, RZ ;  /* 0x0000000d13008210 */ /* 0x000fe40007ffe0ff */
[----:B------:R-:W-:Y:S01]  /*27ba0*/  @!P0 MOV R2, R18 ;  /* 0x0000001200028202 */ /* 0x000fe20000000f00 */
[----:B------:R-:W-:Y:S06]  /*27bb0*/  @!P1 BRA `(.L_x_1166) ;  /* 0x0000000000289947 */ /* 0x000fec0003800000 */
[----:B------:R-:W-:Y:S02]  /*27bc0*/  ISETP.NE.AND P0, PT, R242, -0x1, PT ;  /* 0xfffffffff200780c */ /* 0x000fe40003f05270 */
[----:B------:R-:W-:Y:S02]  /*27bd0*/  R2UR UR8, R8 ;  /* 0x00000000080872ca */ /* 0x000fe400000e0000 */
[----:B------:R-:W-:-:S09]  /*27be0*/  R2UR UR9, R9 ;  /* 0x00000000090972ca */ /* 0x000fd200000e0000 */
[----:B------:R-:W-:Y:S02]  /*27bf0*/  @!P0 R2UR UR4, R8 ;  /* 0x00000000080482ca */ /* 0x000fe400000e0000 */
[----:B------:R-:W-:Y:S02]  /*27c00*/  @!P0 R2UR UR5, R9 ;  /* 0x00000000090582ca */ /* 0x000fe400000e0000 */
[----:B------:R-:W2:Y:S11]  /*27c10*/  LD.E R5, desc[UR8][R10.64+0xd4] ;  /* 0x0000d4080a057980 */ /* 0x000eb6000c101900 */
[----:B------:R-:W3:Y:S02]  /*27c20*/  @!P0 LD.E R3, desc[UR4][R10.64+0xb4] ;  /* 0x0000b4040a038980 */ /* 0x000ee4000c101900 */
[----:B---3--:R-:W-:-:S04]  /*27c30*/  @!P0 IMAD R242, R3, R239, RZ ;  /* 0x000000ef03f28224 */ /* 0x008fc800078e02ff */
[----:B--2---:R-:W-:Y:S01]  /*27c40*/  IMAD R242, R5, R238, R242 ;  /* 0x000000ee05f27224 */ /* 0x004fe200078e02f2 */
[----:B------:R-:W-:Y:S05]  /*27c50*/  BRA `(.L_x_1167) ;  /* 0x0000000000207947 */ /* 0x000fea0003800000 */
.L_x_1166:
[C---:B------:R-:W-:Y:S02]  /*27c60*/  R2UR UR8, R8.reuse ;  /* 0x00000000080872ca */ /* 0x040fe400000e0000 */
[C---:B------:R-:W-:Y:S02]  /*27c70*/  R2UR UR9, R9.reuse ;  /* 0x00000000090972ca */ /* 0x040fe400000e0000 */
[----:B------:R-:W-:Y:S02]  /*27c80*/  R2UR UR4, R8 ;  /* 0x00000000080472ca */ /* 0x000fe400000e0000 */
[----:B------:R-:W-:-:S09]  /*27c90*/  R2UR UR5, R9 ;  /* 0x00000000090572ca */ /* 0x000fd200000e0000 */
[----:B------:R-:W2:Y:S04]  /*27ca0*/  LD.E R3, desc[UR8][R10.64+0x60] ;  /* 0x000060080a037980 */ /* 0x000ea8000c101900 */
[----:B------:R-:W3:Y:S01]  /*27cb0*/  LD.E R242, desc[UR4][R10.64+0xb4] ;  /* 0x0000b4040af27980 */ /* 0x000ee2000c101900 */
[----:B--2---:R-:W-:-:S04]  /*27cc0*/  IMAD R3, R3, R239, R238 ;  /* 0x000000ef03037224 */ /* 0x004fc800078e02ee */
[----:B---3--:R-:W-:Y:S02]  /*27cd0*/  IMAD R242, R242, R3, RZ ;  /* 0x00000003f2f27224 */ /* 0x008fe400078e02ff */
.L_x_1167:
[----:B------:R-:W-:Y:S05]  /*27ce0*/  BSYNC B0 ;  /* 0x0000000000007941 */ /* 0x000fea0003800000 */
.L_x_1165:
[----:B------:R-:W1:Y:S01]  /*27cf0*/  S2R R5, SR_TID.X ;  /* 0x0000000000057919 */ /* 0x000e620000002100 */
[C---:B------:R-:W-:Y:S02]  /*27d00*/  R2UR UR8, R8.reuse ;  /* 0x00000000080872ca */ /* 0x040fe400000e0000 */
[C---:B------:R-:W-:Y:S02]  /*27d10*/  R2UR UR9, R9.reuse ;  /* 0x00000000090972ca */ /* 0x040fe400000e0000 */
[----:B------:R-:W-:Y:S02]  /*27d20*/  R2UR UR4, R8 ;  /* 0x00000000080472ca */ /* 0x000fe400000e0000 */
[----:B------:R-:W-:Y:S02]  /*27d30*/  R2UR UR5, R9 ;  /* 0x00000000090572ca */ /* 0x000fe400000e0000 */
[----:B------:R-:W-:Y:S02]  /*27d40*/  SHF.R.S32.HI R13, RZ, 0x1f, R16 ;  /* 0x0000001fff0d7819 */ /* 0x000fe40000011410 */
[----:B------:R-:W-:-:S02]  /*27d50*/  LOP3.LUT R17, R14, 0xffffffe0, RZ, 0xc0, !PT ;  /* 0xffffffe00e117812 */ /* 0x000fc400078ec0ff */
[----:B------:R-:W-:-:S03]  /*27d60*/  LEA.HI R14, R13, R16, RZ, 0x2 ;  /* 0x000000100d0e7211 */ /* 0x000fc600078f10ff */
[----:B------:R2:W5:Y:S01]  /*27d70*/  LD.E.64 R84, desc[UR8][R10.64+0x70] ;  /* 0x000070080a547980 */ /* 0x000562000c101b00 */
[----:B------:R-:W-:Y:S01]  /*27d80*/  LOP3.LUT R14, R14, 0xffffffc, RZ, 0xc0, !PT ;  /* 0x0ffffffc0e0e7812 */ /* 0x000fe200078ec0ff */
[----:B------:R-:W-:Y:S02]  /*27d90*/  IMAD.IADD R17, R6, 0x1, -R17 ;  /* 0x0000000106117824 */ /* 0x000fe400078e0a11 */
[----:B------:R2:W5:Y:S01]  /*27da0*/  LD.E.64 R86, desc[UR4][R10.64+0xa0] ;  /* 0x0000a0040a567980 */ /* 0x000562000c101b00 */
[----:B------:R-:W-:Y:S05]  /*27db0*/  WARPSYNC.ALL ;  /* 0x0000000000007948 */ /* 0x000fea0003800000 */
[----:B------:R-:W-:Y:S01]  /*27dc0*/  BAR.SYNC.DEFER_BLOCKING 0x0 ;  /* 0x0000000000007b1d */ /* 0x000fe20000010000 */
[----:B------:R-:W-:Y:S01]  /*27dd0*/  IMAD.IADD R16, R16, 0x1, -R14 ;  /* 0x0000000110107824 */ /* 0x000fe200078e0a0e */
[----:B------:R-:W-:-:S02]  /*27de0*/  LOP3.LUT P0, RZ, R17, 0x3, RZ, 0xc0, !PT ;  /* 0x0000000311ff7812 */ /* 0x000fc4000780c0ff */
[----:B-1----:R-:W-:-:S04]  /*27df0*/  SHF.R.S32.HI R3, RZ, 0x1f, R5 ;  /* 0x0000001fff037819 */ /* 0x002fc80000011405 */
[----:B------:R-:W-:-:S04]  /*27e00*/  LEA.HI R15, R3, R5, RZ, 0x5 ;  /* 0x00000005030f7211 */ /* 0x000fc800078f28ff */
[----:B------:R-:W-:-:S05]  /*27e10*/  LOP3.LUT R15, R15, 0xffffffe0, RZ, 0xc0, !PT ;  /* 0xffffffe00f0f7812 */ /* 0x000fca00078ec0ff */
[----:B------:R-:W-:-:S05]  /*27e20*/  IMAD.IADD R15, R5, 0x1, -R15 ;  /* 0x00000001050f7824 */ /* 0x000fca00078e0a0f */
[----:B------:R-:W-:Y:S01]  /*27e30*/  SHF.R.S32.HI R13, RZ, 0x1f, R15 ;  /* 0x0000001fff0d7819 */ /* 0x000fe2000001140f */
[----:B------:R2:W1:Y:S03]  /*27e40*/  LDS.128 R72, [R243] ;  /* 0x00000000f3487984 */ /* 0x0004660000000c00 */
[----:B------:R-:W-:Y:S01]  /*27e50*/  LEA.HI R13, R13, R15, RZ, 0x2 ;  /* 0x0000000f0d0d7211 */ /* 0x000fe200078f10ff */
[----:B------:R2:W3:Y:S03]  /*27e60*/  LDS.128 R68, [R243+0x800] ;  /* 0x00080000f3447984 */ /* 0x0004e60000000c00 */
[----:B------:R-:W-:Y:S01]  /*27e70*/  SHF.R.S32.HI R13, RZ, 0x2, R13 ;  /* 0x00000002ff0d7819 */ /* 0x000fe2000001140d */
[----:B------:R2:W4:Y:S04]  /*27e80*/  LDS.128 R64, [R243+0x1000] ;  /* 0x00100000f3407984 */ /* 0x0005280000000c00 */
[----:B------:R-:W-:Y:S01]  /*27e90*/  IMAD R13, R16, 0x10, R13 ;  /* 0x00000010100d7824 */ /* 0x000fe200078e020d */
[----:B------:R2:W1:Y:S04]  /*27ea0*/  LDS.128 R60, [R243+0x1800] ;  /* 0x00180000f33c7984 */ /* 0x0004680000000c00 */
        /* <DEDUP_REMOVED lines=11> */
[----:B------:R2:W1:Y:S01]  /*27f60*/  LDS.128 R76, [R243+0x7800] ;  /* 0x00780000f34c7984 */ /* 0x0004620000000c00 */
[----:B------:R-:W-:Y:S04]  /*27f70*/  BSSY B0, `(.L_x_1168) ;  /* 0x0000012000007945 */ /* 0x000fe80003800000 */
[----:B---34-:R-:W-:Y:S05]  /*27f80*/  @P0 BRA `(.L_x_1169) ;  /* 0x0000000000400947 */ /* 0x018fea0003800000 */
[C---:B------:R-:W-:Y:S02]  /*27f90*/  IMAD R14, R240.reuse, -0x40, R241 ;  /* 0xffffffc0f00e7824 */ /* 0x040fe400078e02f1 */
[C---:B------:R-:W-:Y:S02]  /*27fa0*/  VIADD R15, R13.reuse, 0x8 ;  /* 0x000000080d0f7836 */ /* 0x040fe40000000000 */
[----:B------:R-:W-:Y:S01]  /*27fb0*/  IMAD R242, R240, 0x40, R242 ;  /* 0x00000040f0f27824 */ /* 0x000fe200078e02f2 */
[-C--:B------:R-:W-:Y:S02]  /*27fc0*/  ISETP.GE.AND P2, PT, R13, R14.reuse, PT ;  /* 0x0000000e0d00720c */ /* 0x080fe40003f46270 */
[----:B------:R-:W-:Y:S02]  /*27fd0*/  ISETP.GE.AND P1, PT, R15, R14, PT ;  /* 0x0000000e0f00720c */ /* 0x000fe40003f26270 */
[----:B------:R-:W-:Y:S02]  /*27fe0*/  SHF.R.S32.HI R15, RZ, 0x1f, R242 ;  /* 0x0000001fff0f7819 */ /* 0x000fe400000114f2 */
[----:B------:R-:W-:-:S04]  /*27ff0*/  IADD3 R14, P0, R13, R242, RZ ;  /* 0x000000f20d0e7210 */ /* 0x000fc80007f1e0ff */
[----:B------:R-:W-:Y:S02]  /*28000*/  LEA.HI.X.SX32 R15, R13, R15, 0x1, P0 ;  /* 0x0000000f0d0f7211 */ /* 0x000fe400000f0eff */
[----:B-----5:R-:W-:Y:S02]  /*28010*/  LEA R86, P0, R14, R86, 0x2 ;  /* 0x000000560e567211 */ /* 0x020fe400078010ff */
[C---:B------:R-:W-:Y:S02]  /*28020*/  @!P2 R2UR UR8, R8.reuse ;  /* 0x000000000808a2ca */ /* 0x040fe400000e0000 */
[C---:B------:R-:W-:Y:S02]  /*28030*/  @!P2 R2UR UR9, R9.reuse ;  /* 0x000000000909a2ca */ /* 0x040fe400000e0000 */
[----:B------:R-:W-:Y:S02]  /*28040*/  @!P1 R2UR UR4, R8 ;  /* 0x00000000080492ca */ /* 0x000fe400000e0000 */
[----:B------:R-:W-:-:S02]  /*28050*/  @!P1 R2UR UR5, R9 ;  /* 0x00000000090592ca */ /* 0x000fc400000e0000 */
[----:B------:R-:W-:-:S07]  /*28060*/  LEA.HI.X R87, R14, R87, R15, 0x2, P0 ;  /* 0x000000570e577211 */ /* 0x000fce00000f140f */
[----:B------:R3:W-:Y:S04]  /*28070*/  @!P2 ST.E desc[UR8][R86.64], R4 ;  /* 0x000000045600a985 */ /* 0x0007e8000c101908 */
[----:B------:R3:W-:Y:S02]  /*28080*/  @!P1 ST.E desc[UR4][R86.64+0x20], R7 ;  /* 0x0000200756009985 */ /* 0x0007e4000c101904 */
.L_x_1169:
[----:B------:R-:W-:Y:S05]  /*28090*/  BSYNC B0 ;  /* 0x0000000000007941 */ /* 0x000fea0003800000 */
.L_x_1168:
[----:B---3--:R-:W-:Y:S02]  /*280a0*/  LEA.HI R4, R12, R6, RZ, 0x3 ;  /* 0x000000060c047211 */ /* 0x008fe400078f18ff */
[----:B------:R-:W-:Y:S02]  /*280b0*/  R2UR UR4, R8 ;  /* 0x00000000080472ca */ /* 0x000fe400000e0000 */
[----:B------:R-:W-:Y:S02]  /*280c0*/  LOP3.LUT R4, R4, 0xfffffff8, RZ, 0xc0, !PT ;  /* 0xfffffff804047812 */ /* 0x000fe400078ec0ff */
[----:B------:R-:W-:-:S03]  /*280d0*/  R2UR UR5, R9 ;  /* 0x00000000090572ca */ /* 0x000fc600000e0000 */
[----:B------:R-:W-:-:S04]  /*280e0*/  IMAD.IADD R4, R6, 0x1, -R4 ;  /* 0x0000000106047824 */ /* 0x000fc800078e0a04 */
[----:B------:R-:W-:Y:S02]  /*280f0*/  IMAD.SHL.U32 R12, R4, 0x8, RZ ;  /* 0x00000008040c7824 */ /* 0x000fe400078e00ff */
[----:B------:R-:W-:-:S03]  /*28100*/  IMAD.SHL.U32 R240, R240, 0x40, RZ ;  /* 0x00000040f0f07824 */ /* 0x000fc600078e00ff */
[----:B------:R-:W-:Y:S01]  /*28110*/  SHF.R.S32.HI R13, RZ, 0x1f, R12 ;  /* 0x0000001fff0d7819 */ /* 0x000fe2000001140c */
[--C-:B------:R-:W-:Y:S01]  /*28120*/  IMAD.IADD R241, R241, 0x1, -R240.reuse ;  /* 0x00000001f1f17824 */ /* 0x100fe200078e0af0 */
[----:B------:R-:W-:Y:S01]  /*28130*/  SHF.R.S32.HI R7, RZ, 0x1f, R240 ;  /* 0x0000001fff077819 */ /* 0x000fe200000114f0 */
[----:B--2---:R2:W5:Y:S01]  /*28140*/  LD.E R10, desc[UR4][R10.64+0xc0] ;  /* 0x0000c0040a0a7980 */ /* 0x004562000c101900 */
[----:B------:R-:W-:Y:S01]  /*28150*/  LEA.HI R3, R3, R5, RZ, 0x3 ;  /* 0x0000000503037211 */ /* 0x000fe200078f18ff */
[-C--:B------:R-:W-:Y:S01]  /*28160*/  IMAD.WIDE.U32 R14, R82, R240.reuse, R12 ;  /* 0x000000f0520e7225 */ /* 0x080fe200078e000c */
[----:B------:R-:W-:Y:S01]  /*28170*/  SHF.R.S32.HI R6, RZ, 0x1f, R238 ;  /* 0x0000001fff067819 */ /* 0x000fe200000114ee */
[----:B------:R-:W-:Y:S02]  /*28180*/  BSSY B0, `(.L_x_1170) ;  /* 0x0000030000007945 */ /* 0x000fe40003800000 */
[----:B------:R-:W-:Y:S01]  /*28190*/  IMAD R240, R83, R240, RZ ;  /* 0x000000f053f07224 */ /* 0x000fe200078e02ff */
[----:B------:R-:W-:Y:S01]  /*281a0*/  IADD3 R14, P1, R2, R14, RZ ;  /* 0x0000000e020e7210 */ /* 0x000fe20007f3e0ff */
[----:B------:R-:W-:-:S02]  /*281b0*/  IMAD R4, R81, R238, RZ ;  /* 0x000000ee51047224 */ /* 0x000fc400078e02ff */
[----:B------:R-:W-:Y:S02]  /*281c0*/  IMAD R7, R82, R7, R240 ;  /* 0x0000000752077224 */ /* 0x000fe400078e02f0 */
[----:B------:R-:W-:-:S03]  /*281d0*/  IMAD R4, R80, R6, R4 ;  /* 0x0000000650047224 */ /* 0x000fc600078e0204 */
[----:B------:R-:W-:-:S03]  /*281e0*/  IADD3.X R15, R0, R15, R7, P1, !PT ;  /* 0x0000000f000f7210 */ /* 0x000fc60000ffe407 */
[----:B------:R-:W-:-:S04]  /*281f0*/  IMAD.WIDE.U32 R80, R80, R238, R14 ;  /* 0x000000ee50507225 */ /* 0x000fc800078e000e */
[----:B------:R-:W-:Y:S01]  /*28200*/  IMAD.IADD R15, R81, 0x1, R4 ;  /* 0x00000001510f7824 */ /* 0x000fe200078e0204 */
[----:B--2---:R-:W-:Y:S02]  /*28210*/  SHF.R.S32.HI R11, RZ, 0x3, R3 ;  /* 0x00000003ff0b7819 */ /* 0x004fe40000011403 */
[----:B------:R-:W-:Y:S02]  /*28220*/  LOP3.LUT R3, R3, 0xfffffff8, RZ, 0xc0, !PT ;  /* 0xfffffff803037812 */ /* 0x000fe400078ec0ff */
[CC--:B------:R-:W-:Y:S01]  /*28230*/  ISETP.GE.AND P1, PT, R11.reuse, R241.reuse, PT ;  /* 0x000000f10b00720c */ /* 0x0c0fe20003f26270 */
[C---:B------:R-:W-:Y:S01]  /*28240*/  VIADD R6, R11.reuse, 0x10 ;  /* 0x000000100b067836 */ /* 0x040fe20000000000 */
[----:B------:R-:W-:Y:S01]  /*28250*/  IADD3 R2, R11, 0x20, RZ ;  /* 0x000000200b027810 */ /* 0x000fe20007ffe0ff */
[----:B------:R-:W-:Y:S02]  /*28260*/  IMAD.IADD R3, R5, 0x1, -R3 ;  /* 0x0000000105037824 */ /* 0x000fe400078e0a03 */
[----:B------:R-:W-:Y:S01]  /*28270*/  VIADD R5, R11, 0x30 ;  /* 0x000000300b057836 */ /* 0x000fe20000000000 */
[-C--:B------:R-:W-:Y:S01]  /*28280*/  ISETP.GE.AND P6, PT, R2, R241.reuse, PT ;  /* 0x000000f10200720c */ /* 0x080fe20003fc6270 */
[----:B------:R-:W-:Y:S01]  /*28290*/  IMAD.SHL.U32 R3, R3, 0x8, RZ ;  /* 0x0000000803037824 */ /* 0x000fe200078e00ff */
[----:B------:R-:W-:-:S02]  /*282a0*/  ISETP.GE.AND P0, PT, R6, R241, PT ;  /* 0x000000f10600720c */ /* 0x000fc40003f06270 */
[----:B------:R-:W-:Y:S01]  /*282b0*/  ISETP.GE.AND P5, PT, R5, R241, PT ;  /* 0x000000f10500720c */ /* 0x000fe20003fa6270 */
[C---:B------:R-:W-:Y:S01]  /*282c0*/  VIADD R5, R3.reuse, 0x80 ;  /* 0x0000008003057836 */ /* 0x040fe20000000000 */
[C---:B------:R-:W-:Y:S01]  /*282d0*/  IADD3 R0, R3.reuse, 0xc0, RZ ;  /* 0x000000c003007810 */ /* 0x040fe20007ffe0ff */
[----:B------:R-:W-:Y:S01]  /*282e0*/  VIADD R3, R3, 0x40 ;  /* 0x0000004003037836 */ /* 0x000fe20000000000 */
[----:B------:R-:W-:Y:S01]  /*282f0*/  SHF.R.S32.HI R2, RZ, 0x1f, R11 ;  /* 0x0000001fff027819 */ /* 0x000fe2000001140b */
[----:B------:R-:W-:Y:S08]  /*28300*/  @P1 BRA `(.L_x_1171) ;  /* 0x00000000005c1947 */ /* 0x000ff00003800000 */
[----:B------:R-:W-:Y:S01]  /*28310*/  IMAD R4, R83, R11, RZ ;  /* 0x0000000b53047224 */ /* 0x000fe200078e02ff */
[-C--:B-----5:R-:W-:Y:S01]  /*28320*/  ISETP.GE.AND P4, PT, R12, R10.reuse, PT ;  /* 0x0000000a0c00720c */ /* 0x0a0fe20003f86270 */
[----:B------:R-:W-:Y:S01]  /*28330*/  IMAD.MOV.U32 R14, RZ, RZ, R80 ;  /* 0x000000ffff0e7224 */ /* 0x000fe200078e0050 */
[----:B------:R-:W-:Y:S01]  /*28340*/  ISETP.GE.AND P3, PT, R3, R10, PT ;  /* 0x0000000a0300720c */ /* 0x000fe20003f66270 */
[----:B------:R-:W-:Y:S01]  /*28350*/  IMAD R4, R82, R2, R4 ;  /* 0x0000000252047224 */ /* 0x000fe200078e0204 */
[----:B------:R-:W-:Y:S01]  /*28360*/  ISETP.GE.AND P2, PT, R5, R10, PT ;  /* 0x0000000a0500720c */ /* 0x000fe20003f46270 */
[----:B------:R-:W-:-:S04]  /*28370*/  IMAD.WIDE.U32 R6, R11, R82, R14 ;  /* 0x000000520b067225 */ /* 0x000fc800078e000e */
[----:B------:R-:W-:Y:S01]  /*28380*/  IMAD.IADD R4, R7, 0x1, R4 ;  /* 0x0000000107047824 */ /* 0x000fe200078e0204 */
[----:B------:R-:W-:-:S03]  /*28390*/  LEA R86, P1, R6, R84, 0x1 ;  /* 0x0000005406567211 */ /* 0x000fc600078208ff */
[----:B------:R-:W-:Y:S02]  /*283a0*/  @!P4 R2UR UR12, R8 ;  /* 0x00000000080cc2ca */ /* 0x000fe400000e0000 */
[----:B------:R-:W-:Y:S02]  /*283b0*/  LEA.HI.X R87, R6, R85, R4, 0x1, P1 ;  /* 0x0000005506577211 */ /* 0x000fe400008f0c04 */
[----:B------:R-:W-:Y:S02]  /*283c0*/  ISETP.GE.AND P1, PT, R0, R10, PT ;  /* 0x0000000a0000720c */ /* 0x000fe40003f26270 */
[C---:B------:R-:W-:Y:S02]  /*283d0*/  @!P4 R2UR UR13, R9.reuse ;  /* 0x00000000090dc2ca */ /* 0x040fe400000e0000 */
[----:B------:R-:W-:Y:S02]  /*283e0*/  @!P3 R2UR UR10, R8 ;  /* 0x00000000080ab2ca */ /* 0x000fe400000e0000 */
[----:B------:R-:W-:-:S02]  /*283f0*/  @!P3 R2UR UR11, R9 ;  /* 0x00000000090bb2ca */ /* 0x000fc400000e0000 */
[----:B------:R-:W-:Y:S02]  /*28400*/  @!P2 R2UR UR8, R8 ;  /* 0x000000000808a2ca */ /* 0x000fe400000e0000 */
[----:B------:R-:W-:-:S03]  /*28410*/  @!P2 R2UR UR9, R9 ;  /* 0x000000000909a2ca */ /* 0x000fc600000e0000 */
[----:B------:R-:W-:Y:S02]  /*28420*/  @!P1 R2UR UR4, R8 ;  /* 0x00000000080492ca */ /* 0x000fe400000e0000 */
[----:B------:R-:W-:Y:S01]  /*28430*/  @!P1 R2UR UR5, R9 ;  /* 0x00000000090592ca */ /* 0x000fe200000e0000 */
[----:B-1----:R2:W-:Y:S04]  /*28440*/  @!P4 ST.E.128 desc[UR12][R86.64], R72 ;  /* 0x000000485600c985 */ /* 0x0025e8000c101d0c */
[----:B------:R2:W-:Y:S04]  /*28450*/  @!P3 ST.E.128 desc[UR10][R86.64+0x80], R56 ;  /* 0x000080385600b985 */ /* 0x0005e8000c101d0a */
[----:B------:R2:W-:Y:S04]  /*28460*/  @!P2 ST.E.128 desc[UR8][R86.64+0x100], R40 ;  /* 0x000100285600a985 */ /* 0x0005e8000c101d08 */
[----:B------:R2:W-:Y:S02]  /*28470*/  @!P1 ST.E.128 desc[UR4][R86.64+0x180], R24 ;  /* 0x0001801856009985 */ /* 0x0005e4000c101d04 */
.L_x_1171:
[----:B------:R-:W-:Y:S05]  /*28480*/  BSYNC B0 ;  /* 0x0000000000007941 */ /* 0x000fea0003800000 */
.L_x_1170:
[----:B------:R-:W-:Y:S04]  /*28490*/  BSSY B0, `(.L_x_1172) ;  /* 0x000001c000007945 */ /* 0x000fe80003800000 */
[----:B------:R-:W-:Y:S05]  /*284a0*/  @P0 BRA `(.L_x_1173) ;  /* 0x0000000000680947 */ /* 0x000fea0003800000 */
[----:B------:R-:W-:Y:S01]  /*284b0*/  IADD3 R6, P3, R11, 0x10, RZ ;  /* 0x000000100b067810 */ /* 0x000fe20007f7e0ff */
[----:B-12---:R-:W-:Y:S01]  /*284c0*/  IMAD.MOV.U32 R24, RZ, RZ, R80 ;  /* 0x000000ffff187224 */ /* 0x006fe200078e0050 */
[-C--:B-----5:R-:W-:Y:S01]  /*284d0*/  ISETP.GE.AND P4, PT, R12, R10.reuse, PT ;  /* 0x0000000a0c00720c */ /* 0x0a0fe20003f86270 */
[----:B------:R-:W-:Y:S01]  /*284e0*/  IMAD.MOV.U32 R25, RZ, RZ, R15 ;  /* 0x000000ffff197224 */ /* 0x000fe200078e000f */
[-C--:B------:R-:W-:Y:S01]  /*284f0*/  ISETP.GE.AND P2, PT, R3, R10.reuse, PT ;  /* 0x0000000a0300720c */ /* 0x080fe20003f46270 */
[----:B------:R-:W-:Y:S01]  /*28500*/  IMAD.X R4, RZ, RZ, R2, P3 ;  /* 0x000000ffff047224 */ /* 0x000fe200018e0602 */
[----:B------:R-:W-:Y:S01]  /*28510*/  ISETP.GE.AND P1, PT, R5, R10, PT ;  /* 0x0000000a0500720c */ /* 0x000fe20003f26270 */
[----:B------:R-:W-:Y:S01]  /*28520*/  IMAD.WIDE.U32 R24, R82, R6, R24 ;  /* 0x0000000652187225 */ /* 0x000fe200078e0018 */
[----:B------:R-:W-:-:S03]  /*28530*/  ISETP.GE.AND P0, PT, R0, R10, PT ;  /* 0x0000000a0000720c */ /* 0x000fc60003f06270 */
[----:B------:R-:W-:-:S04]  /*28540*/  IMAD R4, R4, R82, RZ ;  /* 0x0000005204047224 */ /* 0x000fc800078e02ff */
[----:B------:R-:W-:Y:S01]  /*28550*/  IMAD R4, R83, R6, R4 ;  /* 0x0000000653047224 */ /* 0x000fe200078e0204 */
[C---:B------:R-:W-:Y:S02]  /*28560*/  @!P4 R2UR UR12, R8.reuse ;  /* 0x00000000080cc2ca */ /* 0x040fe400000e0000 */
[----:B------:R-:W-:Y:S01]  /*28570*/  @!P4 R2UR UR13, R9 ;  /* 0x00000000090dc2ca */ /* 0x000fe200000e0000 */
[----:B------:R-:W-:Y:S01]  /*28580*/  IMAD.IADD R4, R25, 0x1, R4 ;  /* 0x0000000119047824 */ /* 0x000fe200078e0204 */
[C---:B------:R-:W-:Y:S02]  /*28590*/  @!P2 R2UR UR10, R8.reuse ;  /* 0x00000000080aa2ca */ /* 0x040fe400000e0000 */
[C---:B------:R-:W-:Y:S02]  /*285a0*/  @!P2 R2UR UR11, R9.reuse ;  /* 0x00000000090ba2ca */ /* 0x040fe400000e0000 */
[----:B------:R-:W-:Y:S02]  /*285b0*/  @!P1 R2UR UR8, R8 ;  /* 0x00000000080892ca */ /* 0x000fe400000e0000 */
[----:B------:R-:W-:-:S02]  /*285c0*/  @!P1 R2UR UR9, R9 ;  /* 0x00000000090992ca */ /* 0x000fc400000e0000 */
[----:B------:R-:W-:Y:S02]  /*285d0*/  @!P0 R2UR UR4, R8 ;  /* 0x00000000080482ca */ /* 0x000fe400000e0000 */
[----:B------:R-:W-:Y:S02]  /*285e0*/  @!P0 R2UR UR5, R9 ;  /* 0x00000000090582ca */ /* 0x000fe400000e0000 */
[----:B------:R-:W-:-:S04]  /*285f0*/  LEA R6, P3, R24, R84, 0x1 ;  /* 0x0000005418067211 */ /* 0x000fc800078608ff */
[----:B------:R-:W-:-:S05]  /*28600*/  LEA.HI.X R7, R24, R85, R4, 0x1, P3 ;  /* 0x0000005518077211 */ /* 0x000fca00018f0c04 */
[----:B------:R3:W-:Y:S04]  /*28610*/  @!P4 ST.E.128 desc[UR12][R6.64], R68 ;  /* 0x000000440600c985 */ /* 0x0007e8000c101d0c */
[----:B------:R3:W-:Y:S04]  /*28620*/  @!P2 ST.E.128 desc[UR10][R6.64+0x80], R52 ;  /* 0x000080340600a985 */ /* 0x0007e8000c101d0a */
[----:B------:R3:W-:Y:S04]  /*28630*/  @!P1 ST.E.128 desc[UR8][R6.64+0x100], R36 ;  /* 0x0001002406009985 */ /* 0x0007e8000c101d08 */
[----:B------:R3:W-:Y:S02]  /*28640*/  @!P0 ST.E.128 desc[UR4][R6.64+0x180], R20 ;  /* 0x0001801406008985 */ /* 0x0007e4000c101d04 */
.L_x_1173:
[----:B------:R-:W-:Y:S05]  /*28650*/  BSYNC B0 ;  /* 0x0000000000007941 */ /* 0x000fea0003800000 */
.L_x_1172:
[----:B------:R-:W-:Y:S04]  /*28660*/  BSSY B0, `(.L_x_1174) ;  /* 0x000001c000007945 */ /* 0x000fe80003800000 */
[----:B------:R-:W-:Y:S05]  /*28670*/  @P6 BRA `(.L_x_1175) ;  /* 0x0000000000686947 */ /* 0x000fea0003800000 */
[----:B---3--:R-:W-:Y:S01]  /*28680*/  IADD3 R6, P3, R11, 0x20, RZ ;  /* 0x000000200b067810 */ /* 0x008fe20007f7e0ff */
[----:B-1----:R-:W-:Y:S01]  /*28690*/  IMAD.MOV.U32 R20, RZ, RZ, R80 ;  /* 0x000000ffff147224 */ /* 0x002fe200078e0050 */
        /* <DEDUP_REMOVED lines=24> */
.L_x_1175:
[----:B------:R-:W-:Y:S05]  /*28820*/  BSYNC B0 ;  /* 0x0000000000007941 */ /* 0x000fea0003800000 */
.L_x_1174:
[----:B---34-:R-:W-:Y:S02]  /*28830*/  MOV R6, R237 ;  /* 0x000000ed00067202 */ /* 0x018fe40000000f00 */
[----:B------:R-:W-:-:S04]  /*28840*/  MOV R7, 0x0 ;  /* 0x0000000000077802 */ /* 0x000fc80000000f00 */
[----:B-12--5:R-:W-:Y:S05]  /*28850*/  @P5 RET.REL.NODEC R6 `(_ZN5flash24flash_fwd_splitkv_kernelI23Flash_fwd_kernel_traitsILi256ELi64ELi64ELi4ELb0ELb0EN7cutlass10bfloat16_tE19Flash_kernel_traitsILi256ELi64ELi64ELi4ES3_EELb1ELb0ELb0ELb0ELb0ELb0ELb0ELb1EEEvNS_16Flash_fwd_paramsE) ;  /* 0xfffffd7406e85950 */ /* 0x026fea0003c3ffff */
[----:B------:R-:W-:Y:S01]  /*28860*/  IADD3 R11, P0, R11, 0x30, RZ ;  /* 0x000000300b0b7810 */ /* 0x000fe20007f1e0ff */
[----:B------:R-:W-:Y:S01]  /*28870*/  IMAD.MOV.U32 R4, RZ, RZ, R80 ;  /* 0x000000ffff047224 */ /* 0x000fe200078e0050 */
[-C--:B------:R-:W-:Y:S02]  /*28880*/  ISETP.GE.AND P3, PT, R12, R10.reuse, PT ;  /* 0x0000000a0c00720c */ /* 0x080fe40003f66270 */
[-C--:B------:R-:W-:Y:S01]  /*28890*/  ISETP.GE.AND P2, PT, R3, R10.reuse, PT ;  /* 0x0000000a0300720c */ /* 0x080fe20003f46270 */
[----:B------:R-:W-:Y:S01]  /*288a0*/  IMAD.X R2, RZ, RZ, R2, P0 ;  /* 0x000000ffff027224 */ /* 0x000fe200000e0602 */
[-C--:B------:R-:W-:Y:S01]  /*288b0*/  ISETP.GE.AND P1, PT, R5, R10.reuse, PT ;  /* 0x0000000a0500720c */ /* 0x080fe20003f26270 */
[----:B------:R-:W-:Y:S01]  /*288c0*/  IMAD.MOV.U32 R5, RZ, RZ, R15 ;  /* 0x000000ffff057224 */ /* 0x000fe200078e000f */
[----:B------:R-:W-:Y:S01]  /*288d0*/  ISETP.GE.AND P0, PT, R0, R10, PT ;  /* 0x0000000a0000720c */ /* 0x000fe20003f06270 */
[----:B------:R-:W-:Y:S02]  /*288e0*/  IMAD R2, R2, R82, RZ ;  /* 0x0000005202027224 */ /* 0x000fe400078e02ff */
[----:B------:R-:W-:-:S04]  /*288f0*/  IMAD.WIDE.U32 R4, R82, R11, R4 ;  /* 0x0000000b52047225 */ /* 0x000fc800078e0004 */
[----:B------:R-:W-:Y:S01]  /*28900*/  IMAD R2, R83, R11, R2 ;  /* 0x0000000b53027224 */ /* 0x000fe200078e0202 */
[C---:B------:R-:W-:Y:S01]  /*28910*/  @!P3 R2UR UR10, R8.reuse ;  /* 0x00000000080ab2ca */ /* 0x040fe200000e0000 */
[----:B------:R-:W-:Y:S01]  /*28920*/  IMAD.MOV.U32 R3, RZ, RZ, 0x0 ;  /* 0x00000000ff037424 */ /* 0x000fe200078e00ff */
[----:B------:R-:W-:Y:S01]  /*28930*/  @!P3 R2UR UR11, R9 ;  /* 0x00000000090bb2ca */ /* 0x000fe200000e0000 */
[----:B------:R-:W-:Y:S01]  /*28940*/  IMAD.IADD R2, R5, 0x1, R2 ;  /* 0x0000000105027824 */ /* 0x000fe200078e0202 */
[C---:B------:R-:W-:Y:S02]  /*28950*/  @!P2 R2UR UR8, R8.reuse ;  /* 0x000000000808a2ca */ /* 0x040fe400000e0000 */
[C---:B------:R-:W-:Y:S02]  /*28960*/  @!P2 R2UR UR9, R9.reuse ;  /* 0x000000000909a2ca */ /* 0x040fe400000e0000 */
[----:B------:R-:W-:Y:S02]  /*28970*/  @!P1 R2UR UR4, R8 ;  /* 0x00000000080492ca */ /* 0x000fe400000e0000 */
[----:B------:R-:W-:-:S02]  /*28980*/  @!P1 R2UR UR5, R9 ;  /* 0x00000000090592ca */ /* 0x000fc400000e0000 */
[----:B------:R-:W-:-:S04]  /*28990*/  LEA R6, P4, R4, R84, 0x1 ;  /* 0x0000005404067211 */ /* 0x000fc800078808ff */
[----:B------:R-:W-:Y:S01]  /*289a0*/  LEA.HI.X R7, R4, R85, R2, 0x1, P4 ;  /* 0x0000005504077211 */ /* 0x000fe200020f0c02 */
[----:B------:R-:W-:-:S04]  /*289b0*/  IMAD.MOV.U32 R2, RZ, RZ, R237 ;  /* 0x000000ffff027224 */ /* 0x000fc800078e00ed */
[----:B------:R-:W-:Y:S04]  /*289c0*/  @!P3 ST.E.128 desc[UR10][R6.64], R60 ;  /* 0x0000003c0600b985 */ /* 0x000fe8000c101d0a */
[----:B------:R-:W-:Y:S04]  /*289d0*/  @!P2 ST.E.128 desc[UR8][R6.64+0x80], R44 ;  /* 0x0000802c0600a985 */ /* 0x000fe8000c101d08 */
[----:B------:R1:W-:Y:S02]  /*289e0*/  @!P1 ST.E.128 desc[UR4][R6.64+0x100], R28 ;  /* 0x0001001c06009985 */ /* 0x0003e4000c101d04 */
[----:B-1----:R-:W-:Y:S05]  /*289f0*/  @P0 RET.REL.NODEC R2 `(_ZN5flash24flash_fwd_splitkv_kernelI23Flash_fwd_kernel_traitsILi256ELi64ELi64ELi4ELb0ELb0EN7cutlass10bfloat16_tE19Flash_kernel_traitsILi256ELi64ELi64ELi4ES3_EELb1ELb0ELb0ELb0ELb0ELb0ELb0ELb1EEEvNS_16Flash_fwd_paramsE) ;  /* 0xfffffd7402800950 */ /* 0x002fea0003c3ffff */
[----:B------:R-:W-:Y:S01]  /*28a00*/  R2UR UR4, R8 ;  /* 0x00000000080472ca */ /* 0x000fe200000e0000 */
[----:B------:R-:W-:Y:S01]  /*28a10*/  IMAD.MOV.U32 R2, RZ, RZ, R237 ;  /* 0x000000ffff027224 */ /* 0x000fe200078e00ed */
[----:B------:R-:W-:Y:S01]  /*28a20*/  R2UR UR5, R9 ;  /* 0x00000000090572ca */ /* 0x000fe200000e0000 */
[----:B------:R-:W-:-:S12]  /*28a30*/  IMAD.MOV.U32 R3, RZ, RZ, 0x0 ;  /* 0x00000000ff037424 */ /* 0x000fd800078e00ff */
[----:B------:R1:W-:Y:S02]  /*28a40*/  ST.E.128 desc[UR4][R6.64+0x180], R76 ;  /* 0x0001804c06007985 */ /* 0x0003e4000c101d04 */
[----:B-1----:R-:W-:Y:S05]  /*28a50*/  RET.REL.NODEC R2 `(_ZN5flash24flash_fwd_splitkv_kernelI23Flash_fwd_kernel_traitsILi256ELi64ELi64ELi4ELb0ELb0EN7cutlass10bfloat16_tE19Flash_kernel_traitsILi256ELi64ELi64ELi4ES3_EELb1ELb0ELb0ELb0ELb0ELb0ELb0ELb1EEEvNS_16Flash_fwd_paramsE) ;  /* 0xfffffd7402687950 */ /* 0x002fea0003c3ffff */
.L_x_1164:
[----:B------:R-:W-:Y:S01]  /*28a60*/  MOV R0, 0x1f ;  /* 0x0000001f00007802 */ /* 0x000fe20000000f00 */
[----:B------:R-:W-:Y:S01]  /*28a70*/  IMAD.MOV.U32 R2, RZ, RZ, 0x2 ;  /* 0x00000002ff027424 */ /* 0x000fe200078e00ff */
[----:B------:R-:W-:Y:S01]  /*28a80*/  MOV R6, R249 ;  /* 0x000000f900067202 */ /* 0x000fe20000000f00 */
[----:B------:R-:W-:-:S07]  /*28a90*/  IMAD.MOV.U32 R4, RZ, RZ, -0x1 ;  /* 0xffffffffff047424 */ /* 0x000fce00078e00ff */
[----:B-1---5:R-:W-:Y:S05]  /*28aa0*/  WARPSYNC.COLLECTIVE R4, `(.L_x_1176) ;  /* 0x0000000004087348 */ /* 0x022fea0003c00000 */
[----:B------:R2:W3:Y:S02]  /*28ab0*/  SHFL.BFLY P0, R0, R6, R2, R0 ;  /* 0x0c00000206007389 */ /* 0x0004e40000000000 */
[----:B-123-5:R-:W-:Y:S01]  /*28ac0*/  ENDCOLLECTIVE ;  /* 0x000000000000791b */ /* 0x02efe20003800000 */
.L_x_1176:
[----:B------:R-:W-:Y:S01]  /*28ad0*/  MOV R2, R0 ;  /* 0x0000000000027202 */ /* 0x000fe20000000f00 */
[----:B------:R-:W-:-:S04]  /*28ae0*/  IMAD.MOV.U32 R0, RZ, RZ, 0x1f ;  /* 0x0000001fff007424 */ /* 0x000fc800078e00ff */
[----:B------:R-:W-:Y:S01]  /*28af0*/  FADD.FTZ R249, R2, R249 ;  /* 0x000000f902f97221 */ /* 0x000fe20000010000 */
[----:B------:R-:W-:-:S03]  /*28b00*/  MOV R2, 0x1 ;  /* 0x0000000100027802 */ /* 0x000fc60000000f00 */
[----:B------:R-:W-:-:S07]  /*28b10*/  IMAD.MOV.U32 R6, RZ, RZ, R249 ;  /* 0x000000ffff067224 */ /* 0x000fce00078e00f9 */
[----:B------:R-:W-:Y:S05]  /*28b20*/  WARPSYNC.COLLECTIVE R4, `(.L_x_1177) ;  /* 0x0000000004087348 */ /* 0x000fea0003c00000 */
[----:B------:R1:W2:Y:S02]  /*28b30*/  SHFL.BFLY P0, R0, R6, R2, R0 ;  /* 0x0c00000206007389 */ /* 0x0002a40000000000 */
[----:B-12---:R-:W-:Y:S01]  /*28b40*/  ENDCOLLECTIVE ;  /* 0x000000000000791b */ /* 0x006fe20003800000 */
.L_x_1177:
[----:B------:R-:W-:Y:S01]  /*28b50*/  MOV R7, R0 ;  /* 0x0000000000077202 */ /* 0x000fe20000000f00 */
[----:B------:R-:W-:Y:S01]  /*28b60*/  IMAD.MOV.U32 R6, RZ, RZ, R248 ;  /* 0x000000ffff067224 */ /* 0x000fe200078e00f8 */
[----:B------:R-:W-:Y:S02]  /*28b70*/  MOV R0, 0x1f ;  /* 0x0000001f00007802 */ /* 0x000fe40000000f00 */
[----:B------:R-:W-:Y:S01]  /*28b80*/  MOV R2, 0x2 ;  /* 0x0000000200027802 */ /* 0x000fe20000000f00 */
[----:B------:R-:W-:-:S07]  /*28b90*/  FADD.FTZ R7, R249, R7 ;  /* 0x00000007f9077221 */ /* 0x000fce0000010000 */
[----:B------:R-:W-:Y:S05]  /*28ba0*/  WARPSYNC.COLLECTIVE R4, `(.L_x_1178) ;  /* 0x0000000004087348 */ /* 0x000fea0003c00000 */
[----:B------:R1:W2:Y:S02]  /*28bb0*/  SHFL.BFLY P0, R0, R6, R2, R0 ;  /* 0x0c00000206007389 */ /* 0x0002a40000000000 */
[----:B-12---:R-:W-:Y:S01]  /*28bc0*/  ENDCOLLECTIVE ;  /* 0x000000000000791b */ /* 0x006fe20003800000 */
.L_x_1178:
[----:B------:R-:W-:Y:S01]  /*28bd0*/  FADD.FTZ R248, R0, R248 ;  /* 0x000000f800f87221 */ /* 0x000fe20000010000 */
[----:B------:R-:W-:Y:S02]  /*28be0*/  MOV R0, 0x1f ;  /* 0x0000001f00007802 */ /* 0x000fe40000000f00 */
[----:B------:R-:W-:Y:S01]  /*28bf0*/  MOV R2, 0x1 ;  /* 0x0000000100027802 */ /* 0x000fe20000000f00 */
[----:B------:R-:W-:-:S07]  /*28c00*/  IMAD.MOV.U32 R6, RZ, RZ, R248 ;  /* 0x000000ffff067224 */ /* 0x000fce00078e00f8 */
[----:B------:R-:W-:Y:S05]  /*28c10*/  WARPSYNC.COLLECTIVE R4, `(.L_x_1179) ;  /* 0x0000000004087348 */ /* 0x000fea0003c00000 */
[----:B------:R1:W2:Y:S02]  /*28c20*/  SHFL.BFLY P0, R0, R6, R2, R0 ;  /* 0x0c00000206007389 */ /* 0x0002a40000000000 */
[----:B-12---:R-:W-:Y:S01]  /*28c30*/  ENDCOLLECTIVE ;  /* 0x000000000000791b */ /* 0x006fe20003800000 */
.L_x_1179:
[----:B------:R-:W-:Y:S05]  /*28c40*/  BRA `(.L_x_1180) ;  /* 0xffffffd800b07947 */ /* 0x000fea000383ffff */
.L_x_1181:
        /* <DEDUP_REMOVED lines=11> */
.L_x_4954:


//--------------------- .text._ZN5flash24flash_fwd_splitkv_kernelI23Flash_fwd_kernel_traitsILi256ELi64ELi64ELi4ELb0ELb0EN7cutlass10bfloat16_tE19Flash_kernel_traitsILi256ELi64ELi64ELi4ES3_EELb1ELb0ELb0ELb0ELb0ELb1ELb0ELb1EEEvNS_16Flash_fwd_paramsE --------------------------
	.section	.text._ZN5flash24flash_fwd_splitkv_kernelI23Flash_fwd_kernel_traitsILi256ELi64ELi64ELi4ELb0ELb0EN7cutlass10bfloat16_tE19Flash_kernel_traitsILi256ELi64ELi64ELi4ES3_EELb1ELb0ELb0ELb0ELb0ELb1ELb0ELb1EEEvNS_16Flash_fwd_paramsE,"ax",@progbits
	.align	128
        .global         _ZN5flash24flash_fwd_splitkv_kernelI23Flash_fwd_kernel_traitsILi256ELi64ELi64ELi4ELb0ELb0EN7cutlass10bfloat16_tE19Flash_kernel_traitsILi256ELi64ELi64ELi4ES3_EELb1ELb0ELb0ELb0ELb0ELb1ELb0ELb1EEEvNS_16Flash_fwd_paramsE
        .type           _ZN5flash24flash_fwd_splitkv_kernelI23Flash_fwd_kernel_traitsILi256ELi64ELi64ELi4ELb0ELb0EN7cutlass10bfloat16_tE19Flash_kernel_traitsILi256ELi64ELi64ELi4ES3_EELb1ELb0ELb0ELb0ELb0ELb1ELb0ELb1EEEvNS_16Flash_fwd_paramsE,@function
        .size           _ZN5flash24flash_fwd_splitkv_kernelI23Flash_fwd_kernel_traitsILi256ELi64ELi64ELi4ELb0ELb0EN7cutlass10bfloat16_tE19Flash_kernel_traitsILi256ELi64ELi64ELi4ES3_EELb1ELb0ELb0ELb0ELb0ELb1ELb0ELb1EEEvNS_16Flash_fwd_paramsE,(.L_x_4955 - _ZN5flash24flash_fwd_splitkv_kernelI23Flash_fwd_kernel_traitsILi256ELi64ELi64ELi4ELb0ELb0EN7cutlass10bfloat16_tE19Flash_kernel_traitsILi256ELi64ELi64ELi4ES3_EELb1ELb0ELb0ELb0ELb0ELb1ELb0ELb1EEEvNS_16Flash_fwd_paramsE)
        .other          _ZN5flash24flash_fwd_splitkv_kernelI23Flash_fwd_kernel_traitsILi256ELi64ELi64ELi4ELb0ELb0EN7cutlass10bfloat16_tE19Flash_kernel_traitsILi256ELi64ELi64ELi4ES3_EELb1ELb0ELb0ELb0ELb0ELb1ELb0ELb1EEEvNS_16Flash_fwd_paramsE,@"STO_CUDA_ENTRY STV_DEFAULT"
_ZN5flash24flash_fwd_splitkv_kernelI23Flash_fwd_kernel_traitsILi256ELi64ELi64ELi4ELb0ELb0EN7cutlass10bfloat16_tE19Flash_kernel_traitsILi256ELi64ELi64ELi4ES3_EELb1ELb0ELb0ELb0ELb0ELb1ELb0ELb1EEEvNS_16Flash_fwd_paramsE:
.text._ZN5flash24flash_fwd_splitkv_kernelI23Flash_fwd_kernel_traitsILi256ELi64ELi64ELi4ELb0ELb0EN7cutlass10bfloat16_tE19Flash_kernel_traitsILi256ELi64ELi64ELi4ES3_EELb1ELb0ELb0ELb0ELb0ELb1ELb0ELb1EEEvNS_16Flash_fwd_paramsE:
[----:B------:R-:W1:Y:S01]  /*0000*/  LDC R1, c[0x0][0x28] ;  /* 0x00000a00ff017b82 */ /* 0x000e620000000800 */
[----:B------:R-:W2:Y:S07]  /*0010*/  S2R R239, SR_CTAID.X ;  /* 0x0000000000ef7919 */ /* 0x000eae0000002500 */
[----:B------:R-:W3:Y:S01]  /*0020*/  LDC.64 R18, c[0x0][0x198] ;  /* 0x00006600ff127b82 */ /* 0x000ee20000000a00 */
[----:B------:R-:W-:Y:S01]  /*0030*/  BSSY B4, `(.L_x_1182) ;  /* 0x0000006000047945 */ /* 0x000fe20003800000 */
[----:B-1----:R-:W-:Y:S01]  /*0040*/  IADD3 R1, R1, -0x30, RZ ;  /* 0xffffffd001017810 */ /* 0x002fe20007ffe0ff */
[----:B------:R-:W1:Y:S01]  /*0050*/  S2R R238, SR_CTAID.Y ;  /* 0x0000000000ee7919 */ /* 0x000e620000002600 */
[----:B------:R-:W-:Y:S01]  /*0060*/  MOV R236, 0x90 ;  /* 0x0000009000ec7802 */ /* 0x000fe20000000f00 */
[----:B--2---:R-:W4:Y:S06]  /*0070*/  S2R R237, SR_CTAID.Z ;  /* 0x0000000000ed7919 */ /* 0x004f2c0000002700 */
[----:B-1-34-:R-:W-:Y:S05]  /*0080*/  CALL.REL.NOINC `($_ZN5flash24flash_fwd_splitkv_kernelI23Flash_fwd_kernel_traitsILi256ELi64ELi64ELi4ELb0ELb0EN7cutlass10bfloat16_tE19Flash_kernel_traitsILi256ELi64ELi64ELi4ES3_EELb1ELb0ELb0ELb0ELb0ELb1ELb0ELb1EEEvNS_16Flash_fwd_paramsE$_ZN5flash30compute_attn_1rowblock_splitkvI23Flash_fwd_kernel_traitsILi256ELi64ELi64ELi4ELb0ELb0EN7cutlass10bfloat16_tE19Flash_kernel_traitsILi256ELi64ELi64ELi4ES3_EELb1ELb0ELb0ELb0ELb0ELb1ELb0ELb1ENS_16Flash_fwd_paramsEEEvRKT8_iiiii) ;  /* 0x0000000000087944 */ /* 0x01afea0003c00000 */
[----:B------:R-:W-:Y:S05]  /*0090*/  BSYNC B4 ;  /* 0x0000000000047941 */ /* 0x000fea0003800000 */
.L_x_1182:
[----:B------:R-:W-:Y:S05]  /*00a0*/  EXIT ;  /* 0x000000000000794d */ /* 0x000fea0003800000 */
        .type           $_ZN5flash24flash_fwd_splitkv_kernelI23Flash_fwd_kernel_traitsILi256ELi64ELi64ELi4ELb0ELb0EN7cutlass10bfloat16_tE19Flash_kernel_traitsILi256ELi64ELi64ELi4ES3_EELb1ELb0ELb0ELb0ELb0ELb1ELb0ELb1EEEvNS_16Flash_fwd_paramsE$_ZN5flash30compute_attn_1rowblock_splitkvI23Flash_fwd_kernel_traitsILi256ELi64ELi64ELi4ELb0ELb0EN7cutlass10bfloat16_tE19Flash_kernel_traitsILi256ELi64ELi64ELi4ES3_EELb1ELb0ELb0ELb0ELb0ELb1ELb0ELb1ENS_16Flash_fwd_paramsEEEvRKT8_iiiii,@function
        .size           $_ZN5flash24flash_fwd_splitkv_kernelI23Flash_fwd_kernel_traitsILi256ELi64ELi64ELi4ELb0ELb0EN7cutlass10bfloat16_tE19Flash_kernel_traitsILi256ELi64ELi64ELi4ES3_EELb1ELb0ELb0ELb0ELb0ELb1ELb0ELb1EEEvNS_16Flash_fwd_paramsE$_ZN5flash30compute_attn_1rowblock_splitkvI23Flash_fwd_kernel_traitsILi256ELi64ELi64ELi4ELb0ELb0EN7cutlass10bfloat16_tE19Flash_kernel_traitsILi256ELi64ELi64ELi4ES3_EELb1ELb0ELb0ELb0ELb0ELb1ELb0ELb1ENS_16Flash_fwd_paramsEEEvRKT8_iiiii,(.L_x_4955 - $_ZN5flash24flash_fwd_splitkv_kernelI23Flash_fwd_kernel_traitsILi256ELi64ELi64ELi4ELb0ELb0EN7cutlass10bfloat16_tE19Flash_kernel_traitsILi256ELi64ELi64ELi4ES3_EELb1ELb0ELb0ELb0ELb0ELb1ELb0ELb1EEEvNS_16Flash_fwd_paramsE$_ZN5flash30compute_attn_1rowblock_splitkvI23Flash_fwd_kernel_traitsILi256ELi64ELi64ELi4ELb0ELb0EN7cutlass10bfloat16_tE19Flash_kernel_traitsILi256ELi64ELi64ELi4ES3_EELb1ELb0ELb0ELb0ELb0ELb1ELb0ELb1ENS_16Flash_fwd_paramsEEEvRKT8_iiiii)
$_ZN5flash24flash_fwd_splitkv_kernelI23Flash_fwd_kernel_traitsILi256ELi64ELi64ELi4ELb0ELb0EN7cutlass10bfloat16_tE19Flash_kernel_traitsILi256ELi64ELi64ELi4ES3_EELb1ELb0ELb0ELb0ELb0ELb1ELb0ELb1EEEvNS_16Flash_fwd_paramsE$_ZN5flash30compute_attn_1rowblock_splitkvI23Flash_fwd_kernel_traitsILi256ELi64ELi64ELi4ELb0ELb0EN7cutlass10bfloat16_tE19Flash_kernel_traitsILi256ELi64ELi64ELi4ES3_EELb1ELb0ELb0ELb0ELb0ELb1ELb0ELb1ENS_16Flash_fwd_paramsEEEvRKT8_iiiii:
[----:B------:R-:W-:Y:S02]  /*00b0*/  ULDC.64 UR6, c[0x0][0x208] ;  /* 0x0000820000067ab9 */ /* 0x000fe40000000a00 */
[----:B------:R-:W2:Y:S04]  /*00c0*/  LD.E.64 R6, desc[UR6][R18.64+0xe0] ;  /* 0x0000e00612067980 */ /* 0x000ea8000c101b00 */
[----:B------:R-:W3:Y:S01]  /*00d0*/  LD.E.64 R12, desc[UR6][R18.64+0xf0] ;  /* 0x0000f006120c7980 */ /* 0x000ee2000c101b00 */
[----:B------:R-:W-:-:S03]  /*00e0*/  IMAD.MOV.U32 R242, RZ, RZ, -0x1 ;  /* 0xfffffffffff27424 */ /* 0x000fc600078e00ff */
[----:B------:R-:W4:Y:S01]  /*00f0*/  LD.E.64 R4, desc[UR6][R18.64+0xe8] ;  /* 0x0000e80612047980 */ /* 0x000f22000c101b00 */
        /* <DEDUP_REMOVED lines=9> */
[----:B------:R1:W5:Y:S01]  /*0190*/  @P4 LD.E R14, desc[UR6][R12.64] ;  /* 0x000000060c0e4980 */ /* 0x000362000c101900 */
[----:B------:R-:W-:Y:S01]  /*01a0*/  BSSY B0, `(.L_x_1183) ;  /* 0x000000c000007945 */ /* 0x000fe20003800000 */
[----:B------:R-:W-:Y:S01]  /*01b0*/  IMAD.MOV.U32 R15, RZ, RZ, -0x1 ;  /* 0xffffffffff0f7424 */ /* 0x000fe200078e00ff */
[----:B--2---:R-:W-:-:S06]  /*01c0*/  @P0 IADD3 R240, -R242, R3, RZ ;  /* 0x00000003f2f00210 */ /* 0x004fcc0007ffe1ff */
[----:B------:R1:W5:Y:S01]  /*01d0*/  @!P0 LD.E R240, desc[UR6][R18.64+0xb4] ;  /* 0x0000b40612f08980 */ /* 0x000362000c101900 */
[----:B----4-:R-:W-:-:S04]  /*01e0*/  ISETP.NE.U32.AND P0, PT, R4, RZ, PT ;  /* 0x000000ff0400720c */ /* 0x010fc80003f05070 */
[----:B------:R-:W-:Y:S01]  /*01f0*/  ISETP.NE.AND.EX P0, PT, R5, RZ, PT, P0 ;  /* 0x000000ff0500720c */ /* 0x000fe20003f05300 */
[----:B------:R-:W-:-:S12]  /*0200*/  IMAD.WIDE R4, R238, 0x4, R4 ;  /* 0x00000004ee047825 */ /* 0x000fd800078e0204 */
[----:B------:R-:W-:Y:S05]  /*0210*/  @!P0 BRA `(.L_x_1184) ;  /* 0x0000000000108947 */ /* 0x000fea0003800000 */
[----:B------:R-:W2:Y:S02]  /*0220*/  LD.E.U8 R0, desc[UR6][R18.64+0x1b2] ;  /* 0x0001b20612007980 */ /* 0x000ea4000c101100 */
[----:B--2---:R-:W-:-:S13]  /*0230*/  ISETP.NE.AND P1, PT, R0, RZ, PT ;  /* 0x000000ff0000720c */ /* 0x004fda0003f25270 */
[----:B------:R-:W-:Y:S05]  /*0240*/  @!P1 BRA `(.L_x_1184) ;  /* 0x0000000000049947 */ /* 0x000fea0003800000 */
[----:B------:R2:W5:Y:S02]  /*0250*/  LD.E R15, desc[UR6][R4.64] ;  /* 0x00000006040f7980 */ /* 0x000564000c101900 */
.L_x_1184:
[----:B------:R-:W-:Y:S05]  /*0260*/  BSYNC B0 ;  /* 0x0000000000007941 */ /* 0x000fea0003800000 */
.L_x_1183:
[----:B------:R-:W-:Y:S04]  /*0270*/  BSSY B0, `(.L_x_1185) ;  /* 0x0000009000007945 */ /* 0x000fe80003800000 */
[----:B------:R-:W-:Y:S05]  /*0280*/  @!P0 BRA `(.L_x_1186) ;  /* 0x0000000000188947 */ /* 0x000fea0003800000 */
[----:B------:R-:W3:Y:S02]  /*0290*/  LD.E.U8 R0, desc[UR6][R18.64+0x1b2] ;  /* 0x0001b20612007980 */ /* 0x000ee4000c101100 */
[----:B---3--:R-:W-:-:S13]  /*02a0*/  ISETP.NE.AND P0, PT, R0, RZ, PT ;  /* 0x000000ff0000720c */ /* 0x008fda0003f05270 */
[----:B------:R-:W3:Y:S02]  /*02b0*/  @P0 LD.E R0, desc[UR6][R4.64+0x4] ;  /* 0x0000040604000980 */ /* 0x000ee4000c101900 */
[----:B---3-5:R-:W-:-:S06]  /*02c0*/  @P0 IADD3 R3, R0, -R15, RZ ;  /* 0x8000000f00030210 */ /* 0x028fcc0007ffe0ff */
[----:B------:R4:W5:Y:S01]  /*02d0*/  @!P0 LD.E R3, desc[UR6][R4.64] ;  /* 0x0000000604038980 */ /* 0x000962000c101900 */
[----:B------:R-:W-:Y:S05]  /*02e0*/  BRA `(.L_x_1187) ;  /* 0x0000000000047947 */ /* 0x000fea0003800000 */
.L_x_1186:
[----:B------:R3:W5:Y:S02]  /*02f0*/  LD.E R3, desc[UR6][R18.64+0xb8] ;  /* 0x0000b80612037980 */ /* 0x000764000c101900 */
.L_x_1187:
[----:B------:R-:W-:Y:S05]  /*0300*/  BSYNC B0 ;  /* 0x0000000000007941 */ /* 0x000fea0003800000 */
.L_x_1185:
[----:B--2-4-:R-:W2:Y:S01]  /*0310*/  LD.E.64 R4, desc[UR6][R18.64+0xf8] ;  /* 0x0000f80612047980 */ /* 0x014ea2000c101b00 */
[----:B------:R-:W-:Y:S01]  /*0320*/  BSSY B1, `(.L_x_1188) ;  /* 0x0000012000017945 */ /* 0x000fe20003800000 */
[----:B-----5:R-:W-:Y:S01]  /*0330*/  IMAD.IADD R78, R3, 0x1, -R14 ;  /* 0x00000001034e7824 */ /* 0x020fe200078e0a0e */
[----:B--2---:R-:W-:-:S04]  /*0340*/  ISETP.NE.U32.AND P0, PT, R4, RZ, PT ;  /* 0x000000ff0400720c */ /* 0x004fc80003f05070 */
[----:B------:R-:W-:-:S13]  /*0350*/  ISETP.NE.AND.EX P0, PT, R5, RZ, PT, P0 ;  /* 0x000000ff0500720c */ /* 0x000fda0003f05300 */
[----:B------:R-:W-:Y:S05]  /*0360*/  @!P0 BRA `(.L_x_1189) ;  /* 0x0000000000108947 */ /* 0x000fea0003800000 */
[----:B------:R-:W-:-:S05]  /*0370*/  IMAD.WIDE R4, R238, 0x4, R4 ;  /* 0x00000004ee047825 */ /* 0x000fca00078e0204 */
[----:B------:R-:W2:Y:S02]  /*0380*/  LD.E R3, desc[UR6][R4.64] ;  /* 0x0000000604037980 */ /* 0x000ea4000c101900 */
[----:B--2---:R-:W-:Y:S01]  /*0390*/  IADD3 R74, R3, -R14, RZ ;  /* 0x8000000e034a7210 */ /* 0x004fe20007ffe0ff */
[----:B------:R-:W-:Y:S05]  /*03a0*/  BRA `(.L_x_1190) ;  /* 0x0000000000247947 */ /* 0x000fea0003800000 */
.L_x_1189:
[----:B------:R-:W2:Y:S01]  /*03b0*/  LD.E.64 R2, desc[UR6][R18.64+0x108] ;  /* 0x0001080612027980 */ /* 0x000ea2000c101b00 */
[----:B------:R-:W-:Y:S01]  /*03c0*/  BSSY B0, `(.L_x_1191) ;  /* 0x0000006000007945 */ /* 0x000fe20003800000 */
[----:B--2---:R-:W-:-:S04]  /*03d0*/  ISETP.NE.U32.AND P0, PT, R2, RZ, PT ;  /* 0x000000ff0200720c */ /* 0x004fc80003f05070 */
[----:B------:R-:W-:Y:S01]  /*03e0*/  ISETP.NE.AND.EX P0, PT, R3, RZ, PT, P0 ;  /* 0x000000ff0300720c */ /* 0x000fe20003f05300 */
[----:B------:R-:W-:-:S12]  /*03f0*/  IMAD.MOV.U32 R3, RZ, RZ, RZ ;  /* 0x000000ffff037224 */ /* 0x000fd800078e00ff */
[----:B------:R-:W-:Y:S05]  /*0400*/  @!P0 BRA `(.L_x_1192) ;  /* 0x0000000000048947 */ /* 0x000fea0003800000 */
[----:B------:R2:W5:Y:S02]  /*0410*/  LD.E R3, desc[UR6][R18.64+0xbc] ;  /* 0x0000bc0612037980 */ /* 0x000564000c101900 */
.L_x_1192:
[----:B------:R-:W-:Y:S05]  /*0420*/  BSYNC B0 ;  /* 0x0000000000007941 */ /* 0x000fea0003800000 */
.L_x_1191:
[----:B-----5:R-:W-:Y:S02]  /*0430*/  IADD3 R74, R78, R3, RZ ;  /* 0x000000034e4a7210 */ /* 0x020fe40007ffe0ff */
.L_x_1190:
[----:B------:R-:W-:Y:S05]  /*0440*/  BSYNC B1 ;  /* 0x0000000000017941 */ /* 0x000fea0003800000 */
.L_x_1188:
[----:B------:R-:W-:Y:S01]  /*0450*/  IMAD.SHL.U32 R73, R239, 0x40, RZ ;  /* 0x00000040ef497824 */ /* 0x000fe200078e00ff */
[----:B------:R-:W-:Y:S01]  /*0460*/  MOV R2, R236 ;  /* 0x000000ec00027202 */ /* 0x000fe20000000f00 */
[----:B------:R-:W-:-:S03]  /*0470*/  IMAD.MOV.U32 R3, RZ, RZ, 0x0 ;  /* 0x00000000ff037424 */ /* 0x000fc600078e00ff */
[----:B------:R-:W-:-:S13]  /*0480*/  ISETP.GT.AND P0, PT, R240, R73, PT ;  /* 0x00000049f000720c */ /* 0x000fda0003f04270 */
[----:B-123--:R-:W-:Y:S05]  /*0490*/  @!P0 RET.REL.NODEC R2 `(_ZN5flash24flash_fwd_splitkv_kernelI23Flash_fwd_kernel_traitsILi256ELi64ELi64ELi4ELb0ELb0EN7cutlass10bfloat16_tE19Flash_kernel_traitsILi256ELi64ELi64ELi4ES3_EELb1ELb0ELb0ELb0ELb0ELb1ELb0ELb1EEEvNS_16Flash_fwd_paramsE) ;  /* 0xfffffff802d88950 */ /* 0x00efea0003c3ffff */
        /* <DEDUP_REMOVED lines=22> */
[----:B------:R-:W5:Y:S04]  /*0600*/  LD.E R3, desc[UR6][R18.64+0x60] ;  /* 0x0000600612037980 */ /* 0x000f68000c101900 */
[----:B------:R-:W4:Y:S01]  /*0610*/  @!P0 LD.E.64 R14, desc[UR6][R18.64+0x80] ;  /* 0x00008006120e8980 */ /* 0x000f22000c101b00 */
[----:B------:R-:W-:-:S03]  /*0620*/  SHF.R.S32.HI R8, RZ, 0x1f, R57 ;  /* 0x0000001fff087819 */ /* 0x000fc60000011439 */
[----:B------:R-:W5:Y:S01]  /*0630*/  LD.E R0, desc[UR6][R18.64+0xb4] ;  /* 0x0000b40612007980 */ /* 0x000f62000c101900 */
[----:B------:R-:W-:-:S03]  /*0640*/  LEA.HI R9, R8, R57, RZ, 0x3 ;  /* 0x0000003908097211 */ /* 0x000fc600078f18ff */
[----:B------:R-:W5:Y:S01]  /*0650*/  LD.E.64 R4, desc[UR6][R18.64+0xa0] ;  /* 0x0000a00612047980 */ /* 0x000f62000c101b00 */
[----:B------:R-:W-:-:S03]  /*0660*/  LOP3.LUT R8, R9, 0xfffffff8, RZ, 0xc0, !PT ;  /* 0xfffffff809087812 */ /* 0x000fc600078ec0ff */
[----:B------:R-:W5:Y:S02]  /*0670*/  LD.E R2, desc[UR6][R18.64+0xc0] ;  /* 0x0000c00612027980 */ /* 0x000f64000c101900 */
[----:B------:R-:W-:Y:S02]  /*0680*/  IMAD.IADD R57, R57, 0x1, -R8 ;  /* 0x0000000139397824 */ /* 0x000fe400078e0a08 */
[----:B------:R1:W5:Y:S02]  /*0690*/  LD.E.64 R26, desc[UR6][R18.64+0x70] ;  /* 0x00007006121a7980 */ /* 0x000364000c101b00 */
[----:B------:R-:W-:Y:S01]  /*06a0*/  IMAD.SHL.U32 R28, R57, 0x8, RZ ;  /* 0x00000008391c7824 */ /* 0x000fe200078e00ff */
[----:B------:R-:W-:-:S04]  /*06b0*/  @!P0 SHF.R.S32.HI R8, RZ, 0x1f, R238 ;  /* 0x0000001fff088819 */ /* 0x000fc800000114ee */
[----:B------:R-:W-:Y:S02]  /*06c0*/  SHF.R.S32.HI R29, RZ, 0x1f, R28 ;  /* 0x0000001fff1d7819 */ /* 0x000fe4000001141c */
[----:B------:R-:W-:Y:S02]  /*06d0*/  SHF.R.S32.HI R9, RZ, 0x3, R9 ;  /* 0x00000003ff097819 */ /* 0x000fe40000011409 */
[----:B------:R-:W-:Y:S01]  /*06e0*/  IADD3 R240, -R73, R240, RZ ;  /* 0x000000f049f07210 */ /* 0x000fe20007ffe1ff */
[----:B------:R-:W-:Y:S01]  /*06f0*/  BSSY B0, `(.L_x_1194) ;  /* 0x000002d000007945 */ /* 0x000fe20003800000 */
[----:B------:R-:W-:Y:S01]  /*0700*/  ISETP.NE.AND P3, PT, R57, RZ, PT ;  /* 0x000000ff3900720c */ /* 0x000fe20003f65270 */
[C---:B------:R-:W-:Y:S01]  /*0710*/  VIADD R25, R28.reuse, 0x40 ;  /* 0x000000401c197836 */ /* 0x040fe20000000000 */
[C---:B------:R-:W-:Y:S01]  /*0720*/  IADD3 R23, R28.reuse, 0x80, RZ ;  /* 0x000000801c177810 */ /* 0x040fe20007ffe0ff */
[----:B------:R-:W-:Y:S02]  /*0730*/  VIADD R21, R28, 0xc0 ;  /* 0x000000c01c157836 */ /* 0x000fe40000000000 */
[----:B-1----:R-:W-:-:S05]  /*0740*/  VIADD R19, R9, 0x10 ;  /* 0x0000001009137836 */ /* 0x002fca0000000000 */
[----:B------:R-:W-:Y:S01]  /*0750*/  ISETP.GE.AND P1, PT, R19, R240, PT ;  /* 0x000000f01300720c */ /* 0x000fe20003f26270 */
        /* <DEDUP_REMOVED lines=14> */
[----:B------:R-:W-:Y:S01]  /*0840*/  ISETP.GE.AND P0, PT, R9, R240, PT ;  /* 0x000000f00900720c */ /* 0x000fe20003f06270 */
[----:B---3--:R-:W-:Y:S01]  /*0850*/  IMAD R33, R31, R237, RZ ;  /* 0x000000ed1f217224 */ /* 0x008fe200078e02ff */
[----:B------:R-:W-:-:S05]  /*0860*/  SHF.R.S32.HI R8, RZ, 0x1f, R237 ;  /* 0x0000001fff087819 */ /* 0x000fca00000114ed */
[----:B------:R-:W-:Y:S02]  /*0870*/  IMAD R33, R30, R8, R33 ;  /* 0x000000081e217224 */ /* 0x000fe400078e0221 */
[----:B------:R-:W-:Y:S01]  /*0880*/  IMAD.WIDE.U32 R30, R237, R30, R12 ;  /* 0x0000001eed1e7225 */ /* 0x000fe200078e000c */
[----:B------:R-:W-:Y:S02]  /*0890*/  SHF.R.S32.HI R15, RZ, 0x1f, R9 ;  /* 0x0000001fff0f7819 */ /* 0x000fe40000011409 */
[----:B------:R-:W-:Y:S02]  /*08a0*/  IADD3 R17, R9, 0x20, RZ ;  /* 0x0000002009117810 */ /* 0x000fe40007ffe0ff */
[----:B------:R-:W-:Y:S01]  /*08b0*/  IADD3 R33, R31, R33, RZ ;  /* 0x000000211f217210 */ /* 0x000fe20007ffe0ff */
[----:B------:R-:W-:Y:S06]  /*08c0*/  @P0 BRA `(.L_x_1195) ;  /* 0x00000000003c0947 */ /* 0x000fec0003800000 */
[----:B------:R-:W-:Y:S01]  /*08d0*/  IMAD R8, R7, R9, RZ ;  /* 0x0000000907087224 */ /* 0x000fe200078e02ff */
[-C--:B-----5:R-:W-:Y:S01]  /*08e0*/  ISETP.GE.AND P6, PT, R28, R2.reuse, PT ;  /* 0x000000021c00720c */ /* 0x0a0fe20003fc6270 */
[----:B------:R-:W-:Y:S01]  /*08f0*/  IMAD.MOV.U32 R32, RZ, RZ, R30 ;  /* 0x000000ffff207224 */ /* 0x000fe200078e001e */
[-C--:B------:R-:W-:Y:S01]  /*0900*/  ISETP.GE.AND P5, PT, R25, R2.reuse, PT ;  /* 0x000000021900720c */ /* 0x080fe20003fa6270 */
[C---:B------:R-:W-:Y:S01]  /*0910*/  IMAD R8, R6.reuse, R15, R8 ;  /* 0x0000000f06087224 */ /* 0x040fe200078e0208 */
[-C--:B------:R-:W-:Y:S01]  /*0920*/  ISETP.GE.AND P4, PT, R23, R2.reuse, PT ;  /* 0x000000021700720c */ /* 0x080fe20003f86270 */
        /* <DEDUP_REMOVED lines=9> */
.L_x_1195:
[----:B------:R-:W-:Y:S05]  /*09c0*/  BSYNC B0 ;  /* 0x0000000000007941 */ /* 0x000fea0003800000 */
.L_x_1194:
[----:B------:R-:W-:Y:S01]  /*09d0*/  BSSY B0, `(.L_x_1196) ;  /* 0x0000015000007945 */ /* 0x000fe20003800000 */
[----:B------:R-:W-:-:S03]  /*09e0*/  ISETP.GE.AND P0, PT, R17, R240, PT ;  /* 0x000000f01100720c */ /* 0x000fc60003f06270 */
[----:B------:R-:W-:Y:S10]  /*09f0*/  @P1 BRA `(.L_x_1197) ;  /* 0x0000000000481947 */ /* 0x000ff40003800000 */
[----:B-1----:R-:W-:Y:S01]  /*0a00*/  IADD3 R13, P1, R9, 0x10, RZ ;  /* 0x00000010090d7810 */ /* 0x002fe20007f3e0ff */
[----:B------:R-:W-:Y:S01]  /*0a10*/  IMAD.MOV.U32 R34, RZ, RZ, R30 ;  /* 0x000000ffff227224 */ /* 0x000fe200078e001e */
[-C--:B-----5:R-:W-:Y:S01]  /*0a20*/  ISETP.GE.AND P5, PT, R28, R2.reuse, PT ;  /* 0x000000021c00720c */ /* 0x0a0fe20003fa6270 */
[----:B------:R-:W-:Y:S01]  /*0a30*/  IMAD.MOV.U32 R35, RZ, RZ, R33 ;  /* 0x000000ffff237224 */ /* 0x000fe200078e0021 */
[-C--:B------:R-:W-:Y:S01]  /*0a40*/  ISETP.GE.AND P4, PT, R25, R2.reuse, PT ;  /* 0x000000021900720c */ /* 0x080fe20003f86270 */
[----:B------:R-:W-:Y:S01]  /*0a50*/  IMAD.X R11, RZ, RZ, R15, P1 ;  /* 0x000000ffff0b7224 */ /* 0x000fe200008e060f */
[-C--:B------:R-:W-:Y:S01]  /*0a60*/  ISETP.GE.AND P2, PT, R23, R2.reuse, PT ;  /* 0x000000021700720c */ /* 0x080fe20003f46270 */
[----:B------:R-:W-:Y:S01]  /*0a70*/  IMAD.WIDE.U32 R34, R6, R13, R34 ;  /* 0x0000000d06227225 */ /* 0x000fe200078e0022 */
[----:B------:R-:W-:-:S03]  /*0a80*/  ISETP.GE.AND P1, PT, R21, R2, PT ;  /* 0x000000021500720c */ /* 0x000fc60003f26270 */
[----:B------:R-:W-:Y:S01]  /*0a90*/  IMAD R11, R11, R6, RZ ;  /* 0x000000060b0b7224 */ /* 0x000fe200078e02ff */
[----:B------:R-:W-:-:S03]  /*0aa0*/  LEA R10, P6, R34, R26, 0x1 ;  /* 0x0000001a220a7211 */ /* 0x000fc600078c08ff */
[----:B------:R-:W-:-:S04]  /*0ab0*/  IMAD R11, R7, R13, R11 ;  /* 0x0000000d070b7224 */ /* 0x000fc800078e020b */
[----:B------:R-:W-:-:S05]  /*0ac0*/  IMAD.IADD R11, R35, 0x1, R11 ;  /* 0x00000001230b7824 */ /* 0x000fca00078e020b */
[----:B------:R-:W-:-:S05]  /*0ad0*/  LEA.HI.X R11, R34, R27, R11, 0x1, P6 ;  /* 0x0000001b220b7211 */ /* 0x000fca00030f0c0b */
[----:B------:R2:W-:Y:S04]  /*0ae0*/  @!P5 ST.E.128 desc[UR6][R10.64], RZ ;  /* 0x000000ff0a00d985 */ /* 0x0005e8000c101d06 */
[----:B------:R2:W-:Y:S04]  /*0af0*/  @!P4 ST.E.128 desc[UR6][R10.64+0x80], RZ ;  /* 0x000080ff0a00c985 */ /* 0x0005e8000c101d06 */
[----:B------:R2:W-:Y:S04]  /*0b00*/  @!P2 ST.E.128 desc[UR6][R10.64+0x100], RZ ;  /* 0x000100ff0a00a985 */ /* 0x0005e8000c101d06 */
[----:B------:R2:W-:Y:S02]  /*0b10*/  @!P1 ST.E.128 desc[UR6][R10.64+0x180], RZ ;  /* 0x000180ff0a009985 */ /* 0x0005e4000c101d06 */
.L_x_1197:
[----:B------:R-:W-:Y:S05]  /*0b20*/  BSYNC B0 ;  /* 0x0000000000007941 */ /* 0x000fea0003800000 */
.L_x_1196:
[----:B-----5:R-:W-:Y:S01]  /*0b30*/  IMAD R3, R238, R3, R237 ;  /* 0x00000003ee037224 */ /* 0x020fe200078e02ed */
[----:B------:R-:W-:Y:S01]  /*0b40*/  BSSY B0, `(.L_x_1198) ;  /* 0x0000016000007945 */ /* 0x000fe20003800000 */
[----:B------:R-:W-:Y:S02]  /*0b50*/  ISETP.GE.OR P5, PT, R19, R240, P3 ;  /* 0x000000f01300720c */ /* 0x000fe40001fa6670 */
[----:B------:R-:W-:Y:S01]  /*0b60*/  IMAD R0, R0, R3, R73 ;  /* 0x0000000300007224 */ /* 0x000fe200078e0249 */
[----:B------:R-:W-:Y:S10]  /*0b70*/  @P0 BRA `(.L_x_1199) ;  /* 0x0000000000480947 */ /* 0x000ff40003800000 */
[----:B--2---:R-:W-:Y:S01]  /*0b80*/  IADD3 R11, P0, R9, 0x20, RZ ;  /* 0x00000020090b7810 */ /* 0x004fe20007f1e0ff */
[----:B-1----:R-:W-:Y:S01]  /*0b90*/  IMAD.MOV.U32 R12, RZ, RZ, R30 ;  /* 0x000000ffff0c7224 */ /* 0x002fe200078e001e */
        /* <DEDUP_REMOVED lines=16> */
.L_x_1199:
[----:B------:R-:W-:Y:S05]  /*0ca0*/  BSYNC B0 ;  /* 0x0000000000007941 */ /* 0x000fea0003800000 */
.L_x_1198:
[C---:B--23--:R-:W-:Y:S01]  /*0cb0*/  VIADD R11, R9.reuse, 0x30 ;  /* 0x00000030090b7836 */ /* 0x04cfe20000000000 */
[-C--:B------:R-:W-:Y:S01]  /*0cc0*/  ISETP.GE.OR P6, PT, R9, R240.reuse, P3 ;  /* 0x000000f00900720c */ /* 0x080fe20001fc6670 */
[----:B------:R-:W-:Y:S01]  /*0cd0*/  BSSY B0, `(.L_x_1200) ;  /* 0x000001e000007945 */ /* 0x000fe20003800000 */
[-C--:B------:R-:W-:Y:S02]  /*0ce0*/  ISETP.GE.OR P4, PT, R17, R240.reuse, P3 ;  /* 0x000000f01100720c */ /* 0x080fe40001f86670 */
[CC--:B------:R-:W-:Y:S02]  /*0cf0*/  ISETP.GE.AND P1, PT, R11.reuse, R240.reuse, PT ;  /* 0x000000f00b00720c */ /* 0x0c0fe40003f26270 */
[C---:B------:R-:W-:Y:S02]  /*0d00*/  IADD3 R3, P0, R0.reuse, R9, RZ ;  /* 0x0000000900037210 */ /* 0x040fe40007f1e0ff */
[----:B------:R-:W-:Y:S02]  /*0d10*/  ISETP.GE.OR P3, PT, R11, R240, P3 ;  /* 0x000000f00b00720c */ /* 0x000fe40001f66670 */
[----:B------:R-:W-:-:S02]  /*0d20*/  LEA.HI.X.SX32 R0, R0, R15, 0x1, P0 ;  /* 0x0000000f00007211 */ /* 0x000fc400000f0eff */
[----:B------:R-:W-:Y:S01]  /*0d30*/  LEA R10, P0, R3, R4, 0x2 ;  /* 0x00000004030a7211 */ /* 0x000fe200078010ff */
[----:B------:R-:W-:-:S03]  /*0d40*/  @!P6 IMAD.MOV.U32 R4, RZ, RZ, 0x7f800000 ;  /* 0x7f800000ff04e424 */ /* 0x000fc600078e00ff */
[----:B------:R-:W-:Y:S01]  /*0d50*/  LEA.HI.X R11, R3, R5, R0, 0x2, P0 ;  /* 0x00000005030b7211 */ /* 0x000fe200000f1400 */
[----:B------:R-:W-:Y:S02]  /*0d60*/  @!P5 IMAD.MOV.U32 R3, RZ, RZ, 0x7f800000 ;  /* 0x7f800000ff03d424 */ /* 0x000fe400078e00ff */
[----:B------:R-:W-:Y:S01]  /*0d70*/  @!P4 IMAD.MOV.U32 R0, RZ, RZ, 0x7f800000 ;  /* 0x7f800000ff00c424 */ /* 0x000fe200078e00ff */
[----:B------:R-:W-:Y:S06]  /*0d80*/  @P1 BRA `(.L_x_1201) ;  /* 0x0000000000481947 */ /* 0x000fec0003800000 */
[----:B------:R-:W-:Y:S01]  /*0d90*/  IADD3 R9, P0, R9, 0x30, RZ ;  /* 0x0000003009097810 */ /* 0x000fe20007f1e0ff */
[----:B-1----:R-:W-:Y:S01]  /*0da0*/  IMAD.MOV.U32 R12, RZ, RZ, R30 ;  /* 0x000000ffff0c7224 */ /* 0x002fe200078e001e */
[-C--:B------:R-:W-:Y:S01]  /*0db0*/  ISETP.GE.AND P2, PT, R25, R2.reuse, PT ;  /* 0x000000021900720c */ /* 0x080fe20003f46270 */
[----:B------:R-:W-:Y:S02]  /*0dc0*/  IMAD.MOV.U32 R13, RZ, RZ, R33 ;  /* 0x000000ffff0d7224 */ /* 0x000fe400078e0021 */
[----:B------:R-:W-:Y:S01]  /*0dd0*/  IMAD.X R5, RZ, RZ, R15, P0 ;  /* 0x000000ffff057224 */ /* 0x000fe200000e060f */
[----:B------:R-:W-:Y:S01]  /*0de0*/  ISETP.GE.AND P0, PT, R28, R2, PT ;  /* 0x000000021c00720c */ /* 0x000fe20003f06270 */
[----:B------:R-:W-:-:S04]  /*0df0*/  IMAD.WIDE.U32 R12, R6, R9, R12 ;  /* 0x00000009060c7225 */ /* 0x000fc800078e000c */
[----:B------:R-:W-:Y:S01]  /*0e00*/  IMAD R5, R5, R6, RZ ;  /* 0x0000000605057224 */ /* 0x000fe200078e02ff */
[----:B------:R-:W-:-:S03]  /*0e10*/  LEA R6, P1, R12, R26, 0x1 ;  /* 0x0000001a0c067211 */ /* 0x000fc600078208ff */
[----:B------:R-:W-:-:S04]  /*0e20*/  IMAD R5, R7, R9, R5 ;  /* 0x0000000907057224 */ /* 0x000fc800078e0205 */
        /* <DEDUP_REMOVED lines=8> */
.L_x_1201:
[----:B------:R-:W-:Y:S05]  /*0eb0*/  BSYNC B0 ;  /* 0x0000000000007941 */ /* 0x000fea0003800000 */
.L_x_1200:
[----:B------:R-:W-:Y:S01]  /*0ec0*/  MOV R237, 0x0 ;  /* 0x0000000000ed7802 */ /* 0x000fe20000000f00 */
[----:B------:R-:W-:Y:S04]  /*0ed0*/  @!P6 ST.E desc[UR6][R10.64], R4 ;  /* 0x000000040a00e985 */ /* 0x000fe8000c101906 */
[----:B------:R-:W-:Y:S04]  /*0ee0*/  @!P5 ST.E desc[UR6][R10.64+0x40], R3 ;  /* 0x000040030a00d985 */ /* 0x000fe8000c101906 */
[----:B------:R1:W-:Y:S02]  /*0ef0*/  @!P4 ST.E desc[UR6][R10.64+0x80], R0 ;  /* 0x000080000a00c985 */ /* 0x0003e4000c101906 */
[----:B-12---:R-:W-:Y:S05]  /*0f00*/  @P3 RET.REL.NODEC R236 `(_ZN5flash24flash_fwd_splitkv_kernelI23Flash_fwd_kernel_traitsILi256ELi64ELi64ELi4ELb0ELb0EN7cutlass10bfloat16_tE19Flash_kernel_traitsILi256ELi64ELi64ELi4ES3_EELb1ELb0ELb0ELb0ELb0ELb1ELb0ELb1EEEvNS_16Flash_fwd_paramsE) ;  /* 0xfffffff0ec3c3950 */ /* 0x006fea0003c3ffff */
[----:B------:R-:W-:Y:S02]  /*0f10*/  MOV R3, 0x7f800000 ;  /* 0x7f80000000037802 */ /* 0x000fe40000000f00 */
[----:B------:R-:W-:-:S03]  /*0f20*/  MOV R237, 0x0 ;  /* 0x0000000000ed7802 */ /* 0x000fc60000000f00 */
[----:B------:R1:W-:Y:S02]  /*0f30*/  ST.E desc[UR6][R10.64+0xc0], R3 ;  /* 0x0000c0030a007985 */ /* 0x0003e4000c101906 */
[----:B-1----:R-:W-:Y:S05]  /*0f40*/  RET.REL.NODEC R236 `(_ZN5flash24flash_fwd_splitkv_kernelI23Flash_fwd_kernel_traitsILi256ELi64ELi64ELi4ELb0ELb0EN7cutlass10bfloat16_tE19Flash_kernel_traitsILi256ELi64ELi64ELi4ES3_EELb1ELb0ELb0ELb0ELb0ELb1ELb0ELb1EEEvNS_16Flash_fwd_paramsE) ;  /* 0xfffffff0ec2c7950 */ /* 0x002fea0003c3ffff */
.L_x_1193:
        /* <DEDUP_REMOVED lines=14> */
[----:B------:R-:W-:-:S04]  /*1030*/  @P1 IMAD.WIDE.U32 R2, R4, R238, RZ ;  /* 0x000000ee04021225 */ /* 0x000fc800078e00ff */
[----:B------:R-:W-:Y:S01]  /*1040*/  @P1 IMAD R0, R4, R0, R5 ;  /* 0x0000000004001224 */ /* 0x000fe200078e0205 */
[----:B------:R-:W-:-:S03]  /*1050*/  @P1 LEA R244, P0, R2, R6, 0x2 ;  /* 0x0000000602f41211 */ /* 0x000fc600078010ff */
[----:B------:R-:W-:-:S05]  /*1060*/  @P1 IMAD.IADD R0, R3, 0x1, R0 ;  /* 0x0000000103001824 */ /* 0x000fca00078e0200 */
[----:B------:R-:W-:Y:S02]  /*1070*/  @P1 LEA.HI.X R245, R2, R7, R0, 0x2, P0 ;  /* 0x0000000702f51211 */ /* 0x000fe400000f1400 */
[----:B------:R-:W-:-:S04]  /*1080*/  ISETP.NE.U32.AND P0, PT, R244, RZ, PT ;  /* 0x000000fff400720c */ /* 0x000fc80003f05070 */
[----:B------:R-:W-:-:S13]  /*1090*/  ISETP.NE.AND.EX P0, PT, R245, RZ, PT, P0 ;  /* 0x000000fff500720c */ /* 0x000fda0003f05300 */
[----:B-1----:R-:W-:Y:S05]  /*10a0*/  @!P0 BRA `(.L_x_1203) ;  /* 0x00000004004c8947 */ /* 0x002fea0003800000 */
[----:B------:R-:W2:Y:S04]  /*10b0*/  LD.E R6, desc[UR6][R18.64+0x170] ;  /* 0x0001700612067980 */ /* 0x000ea8000c101900 */
[----:B------:R-:W3:Y:S01]  /*10c0*/  LD.E R4, desc[UR6][R18.64+0x68] ;  /* 0x0000680612047980 */ /* 0x000ee2000c101900 */
[----:B------:R-:W-:-:S03]  /*10d0*/  LEA R5, R165, 0xffffffc0, 0x6 ;  /* 0xffffffc0a5057811 */ /* 0x000fc600078e30ff */
[----:B------:R-:W4:Y:S01]  /*10e0*/  LD.E.64 R22, desc[UR6][R18.64+0x20] ;  /* 0x0000200612167980 */ /* 0x000f22000c101b00 */
[----:B------:R-:W-:-:S03]  /*10f0*/  IABS R2, R5 ;  /* 0x0000000500027213 */ /* 0x000fc60000000000 */
[----:B------:R-:W4:Y:S04]  /*1100*/  LD.E.64 R70, desc[UR6][R18.64+0x38] ;  /* 0x0000380612467980 */ /* 0x000f28000c101b00 */
[----:B------:R-:W4:Y:S04]  /*1110*/  LD.E.64 R14, desc[UR6][R18.64+0x28] ;  /* 0x00002806120e7980 */ /* 0x000f28000c101b00 */
[----:B------:R-:W4:Y:S04]  /*1120*/  LD.E.64 R20, desc[UR6][R18.64+0x50] ;  /* 0x0000500612147980 */ /* 0x000f28000c101b00 */
[----:B------:R-:W5:Y:S04]  /*1130*/  LD.E.64 R24, desc[UR6][R18.64+0x58] ;  /* 0x0000580612187980 */ /* 0x000f68000c101b00 */
[----:B------:R-:W5:Y:S01]  /*1140*/  LD.E.64 R68, desc[UR6][R18.64+0x40] ;  /* 0x0000400612447980 */ /* 0x000f62000c101b00 */
[----:B--2---:R-:W-:-:S04]  /*1150*/  IABS R3, R6 ;  /* 0x0000000600037213 */ /* 0x004fc80000000000 */
[----:B-----5:R-:W1:Y:S08]  /*1160*/  I2F.RP R10, R3 ;  /* 0x00000003000a7306 */ /* 0x020e700000209400 */
[----:B-1----:R-:W1:Y:S02]  /*1170*/  MUFU.RCP R8, R10 ;  /* 0x0000000a00087308 */ /* 0x002e640000001000 */
[----:B-1----:R-:W-:-:S06]  /*1180*/  IADD3 R8, R8, 0xffffffe, RZ ;  /* 0x0ffffffe08087810 */ /* 0x002fcc0007ffe0ff */
[----:B------:R-:W1:Y:S02]  /*1190*/  F2I.FTZ.U32.TRUNC.NTZ R9, R8 ;  /* 0x0000000800097305 */ /* 0x000e64000021f000 */
[----:B-1----:R-:W-:Y:S01]  /*11a0*/  IADD3 R0, RZ, -R9, RZ ;  /* 0x80000009ff007210 */ /* 0x002fe20007ffe0ff */
[----:B------:R-:W-:-:S04]  /*11b0*/  IMAD.MOV.U32 R8, RZ, RZ, RZ ;  /* 0x000000ffff087224 */ /* 0x000fc800078e00ff */
[----:B------:R-:W-:Y:S01]  /*11c0*/  IMAD R7, R0, R3, RZ ;  /* 0x0000000300077224 */ /* 0x000fe200078e02ff */
[----:B------:R-:W-:-:S03]  /*11d0*/  IABS R0, R6 ;  /* 0x0000000600007213 */ /* 0x000fc60000000000 */
[----:B------:R-:W-:Y:S01]  /*11e0*/  IMAD.HI.U32 R7, R9, R7, R8 ;  /* 0x0000000709077227 */ /* 0x000fe200078e0008 */
[----:B------:R-:W-:-:S05]  /*11f0*/  IADD3 R0, RZ, -R0, RZ ;  /* 0x80000000ff007210 */ /* 0x000fca0007ffe0ff */
[----:B------:R-:W-:-:S04]  /*1200*/  IMAD.HI.U32 R9, R7, R2, RZ ;  /* 0x0000000207097227 */ /* 0x000fc800078e00ff */
[----:B------:R-:W-:-:S05]  /*1210*/  IMAD R0, R9, R0, R2 ;  /* 0x0000000009007224 */ /* 0x000fca00078e0202 */
[----:B------:R-:W-:-:S13]  /*1220*/  ISETP.GT.U32.AND P1, PT, R3, R0, PT ;  /* 0x000000000300720c */ /* 0x000fda0003f24070 */
[----:B------:R-:W-:-:S05]  /*1230*/  @!P1 IMAD.IADD R0, R0, 0x1, -R3 ;  /* 0x0000000100009824 */ /* 0x000fca00078e0a03 */
[----:B------:R-:W-:Y:S02]  /*1240*/  ISETP.GE.U32.AND P2, PT, R0, R3, PT ;  /* 0x000000030000720c */ /* 0x000fe40003f46070 */
[----:B------:R-:W-:Y:S02]  /*1250*/  LOP3.LUT R0, R5, R6, RZ, 0x3c, !PT ;  /* 0x0000000605007212 */ /* 0x000fe400078e3cff */
[----:B------:R-:W-:Y:S02]  /*1260*/  @!P1 IADD3 R9, R9, 0x1, RZ ;  /* 0x0000000109099810 */ /* 0x000fe40007ffe0ff */
[----:B------:R-:W-:Y:S02]  /*1270*/  ISETP.GE.AND P0, PT, R0, RZ, PT ;  /* 0x000000ff0000720c */ /* 0x000fe40003f06270 */
[----:B------:R-:W-:-:S05]  /*1280*/  ISETP.NE.AND P1, PT, R6, RZ, PT ;  /* 0x000000ff0600720c */ /* 0x000fca0003f25270 */
[----:B------:R-:W-:-:S06]  /*1290*/  @P2 VIADD R9, R9, 0x1 ;  /* 0x0000000109092836 */ /* 0x000fcc0000000000 */
[----:B------:R-:W-:Y:S02]  /*12a0*/  @!P0 IADD3 R9, -R9, RZ, RZ ;  /* 0x000000ff09098210 */ /* 0x000fe40007ffe1ff */
[----:B------:R-:W-:-:S05]  /*12b0*/  @!P1 LOP3.LUT R9, RZ, R6, RZ, 0x33, !PT ;  /* 0x00000006ff099212 */ /* 0x000fca00078e33ff */
[----:B------:R-:W-:-:S06]  /*12c0*/  IMAD.WIDE R2, R9, 0x4, R244 ;  /* 0x0000000409027825 */ /* 0x000fcc00078e02f4 */
[----:B------:R1:W2:Y:S01]  /*12d0*/  LD.E R2, desc[UR6][R2.64] ;  /* 0x0000000602027980 */ /* 0x0002a2000c101900 */
[----:B---3--:R-:W-:-:S04]  /*12e0*/  IABS R7, R4 ;  /* 0x0000000400077213 */ /* 0x008fc80000000000 */
[----:B------:R-:W3:Y:S08]  /*12f0*/  I2F.RP R10, R7 ;  /* 0x00000007000a7306 */ /* 0x000ef00000209400 */
[----:B---3--:R-:W3:Y:S02]  /*1300*/  MUFU.RCP R8, R10 ;  /* 0x0000000a00087308 */ /* 0x008ee40000001000 */
[----:B---3--:R-:W-:-:S06]  /*1310*/  VIADD R8, R8, 0xffffffe ;  /* 0x0ffffffe08087836 */ /* 0x008fcc0000000000 */
[----:B------:R-:W3:Y:S01]  /*1320*/  F2I.FTZ.U32.TRUNC.NTZ R17, R8 ;  /* 0x0000000800117305 */ /* 0x000ee2000021f000 */
[----:B------:R-:W-:Y:S01]  /*1330*/  IMAD.MOV.U32 R16, RZ, RZ, RZ ;  /* 0x000000ffff107224 */ /* 0x000fe200078e00ff */
[----:B-1----:R-:W-:Y:S02]  /*1340*/  IABS R3, R4 ;  /* 0x0000000400037213 */ /* 0x002fe40000000000 */
        /* <DEDUP_REMOVED lines=16> */
[----:B----4-:R-:W-:Y:S01]  /*1450*/  IMAD R6, R71, R9, RZ ;  /* 0x0000000947067224 */ /* 0x010fe200078e02ff */
[----:B------:R-:W-:Y:S02]  /*1460*/  SHF.R.S32.HI R11, RZ, 0x1f, R9 ;  /* 0x0000001fff0b7819 */ /* 0x000fe40000011409 */
[----:B------:R-:W-:-:S03]  /*1470*/  @P2 IADD3 R16, R16, 0x1, RZ ;  /* 0x0000000110102810 */ /* 0x000fc60007ffe0ff */
[----:B------:R-:W-:Y:S02]  /*1480*/  IMAD R6, R70, R11, R6 ;  /* 0x0000000b46067224 */ /* 0x000fe400078e0206 */
[----:B------:R-:W-:Y:S02]  /*1490*/  @!P0 IADD3 R16, -R16, RZ, RZ ;  /* 0x000000ff10108210 */ /* 0x000fe40007ffe1ff */
[----:B------:R-:W-:-:S04]  /*14a0*/  @!P1 LOP3.LUT R16, RZ, R4, RZ, 0x33, !PT ;  /* 0x00000004ff109212 */ /* 0x000fc800078e33ff */
[----:B------:R-:W-:Y:S01]  /*14b0*/  SHF.R.S32.HI R8, RZ, 0x1f, R16 ;  /* 0x0000001fff087819 */ /* 0x000fe20000011410 */
[----:B------:R-:W-:-:S04]  /*14c0*/  IMAD R7, R21, R16, RZ ;  /* 0x0000001015077224 */ /* 0x000fc800078e02ff */
[----:B------:R-:W-:Y:S01]  /*14d0*/  IMAD R7, R20, R8, R7 ;  /* 0x0000000814077224 */ /* 0x000fe200078e0207 */
[----:B--2---:R-:W-:Y:S01]  /*14e0*/  SHF.R.S32.HI R0, RZ, 0x1f, R2 ;  /* 0x0000001fff007819 */ /* 0x004fe20000011402 */
[----:B------:R-:W-:-:S04]  /*14f0*/  IMAD R3, R23, R2, RZ ;  /* 0x0000000217037224 */ /* 0x000fc800078e02ff */
[C---:B------:R-:W-:Y:S02]  /*1500*/  IMAD R3, R22.reuse, R0, R3 ;  /* 0x0000000016037224 */ /* 0x040fe400078e0203 */
[----:B------:R-:W-:-:S04]  /*1510*/  IMAD.WIDE.U32 R22, R22, R2, RZ ;  /* 0x0000000216167225 */ /* 0x000fc800078e00ff */
[----:B------:R-:W-:Y:S02]  /*1520*/  IMAD.IADD R23, R23, 0x1, R3 ;  /* 0x0000000117177824 */ /* 0x000fe400078e0203 */
[----:B------:R-:W-:-:S04]  /*1530*/  IMAD.WIDE.U32 R22, R9, R70, R22 ;  /* 0x0000004609167225 */ /* 0x000fc800078e0016 */
[-C--:B------:R-:W-:Y:S02]  /*1540*/  IMAD R3, R15, R2.reuse, RZ ;  /* 0x000000020f037224 */ /* 0x080fe400078e02ff */
[----:B------:R-:W-:Y:S02]  /*1550*/  IMAD.IADD R23, R23, 0x1, R6 ;  /* 0x0000000117177824 */ /* 0x000fe400078e0206 */
[----:B------:R-:W-:-:S04]  /*1560*/  IMAD.WIDE.U32 R26, R14, R2, RZ ;  /* 0x000000020e1a7225 */ /* 0x000fc800078e00ff */
[----:B------:R-:W-:Y:S02]  /*1570*/  IMAD R3, R14, R0, R3 ;  /* 0x000000000e037224 */ /* 0x000fe400078e0203 */
[----:B------:R-:W-:Y:S01]  /*1580*/  IMAD.WIDE.U32 R22, R16, R20, R22 ;  /* 0x0000001410167225 */ /* 0x000fe200078e0016 */
[----:B------:R-:W-:-:S03]  /*1590*/  MOV R10, R26 ;  /* 0x0000001a000a7202 */ /* 0x000fc60000000f00 */
[----:B------:R-:W-:Y:S01]  /*15a0*/  IMAD.IADD R21, R27, 0x1, R3 ;  /* 0x000000011b157824 */ /* 0x000fe200078e0203 */
[----:B------:R-:W-:Y:S01]  /*15b0*/  IADD3 R3, R23, R7, RZ ;  /* 0x0000000717037210 */ /* 0x000fe20007ffe0ff */
[----:B------:R-:W-:Y:S01]  /*15c0*/  IMAD.MOV.U32 R0, RZ, RZ, R22 ;  /* 0x000000ffff007224 */ /* 0x000fe200078e0016 */
[----:B------:R-:W-:Y:S05]  /*15d0*/  BRA `(.L_x_1204) ;  /* 0x00000004003c7947 */ /* 0x000fea0003800000 */
.L_x_1203:
        /* <DEDUP_REMOVED lines=9> */
[----:B--2---:R-:W-:-:S04]  /*1670*/  IABS R3, R4 ;  /* 0x0000000400037213 */ /* 0x004fc80000000000 */
[----:B------:R-:W2:Y:S08]  /*1680*/  I2F.RP R6, R3 ;  /* 0x0000000300067306 */ /* 0x000eb00000209400 */
[----:B--2---:R-:W2:Y:S02]  /*1690*/  MUFU.RCP R2, R6 ;  /* 0x0000000600027308 */ /* 0x004ea40000001000 */
[----:B--2---:R-:W-:-:S06]  /*16a0*/  IADD3 R2, R2, 0xffffffe, RZ ;  /* 0x0ffffffe02027810 */ /* 0x004fcc0007ffe0ff */
[----:B------:R-:W2:Y:S01]  /*16b0*/  F2I.FTZ.U32.TRUNC.NTZ R9, R2 ;  /* 0x0000000200097305 */ /* 0x000ea2000021f000 */
[----:B------:R-:W-:Y:S02]  /*16c0*/  IABS R7, R4 ;  /* 0x0000000400077213 */ /* 0x000fe40000000000 */
[----:B--2---:R-:W-:-:S05]  /*16d0*/  IADD3 R0, RZ, -R9, RZ ;  /* 0x80000009ff007210 */ /* 0x004fca0007ffe0ff */
[----:B------:R-:W-:Y:S01]  /*16e0*/  IMAD R5, R0, R3, RZ ;  /* 0x0000000300057224 */ /* 0x000fe200078e02ff */
[----:B------:R-:W-:-:S03]  /*16f0*/  IABS R0, R237 ;  /* 0x000000ed00007213 */ /* 0x000fc60000000000 */
[----:B------:R-:W-:Y:S01]  /*1700*/  IMAD.HI.U32 R5, R9, R5, R8 ;  /* 0x0000000509057227 */ /* 0x000fe200078e0008 */
[----:B------:R-:W-:-:S05]  /*1710*/  IADD3 R7, RZ, -R7, RZ ;  /* 0x80000007ff077210 */ /* 0x000fca0007ffe0ff */
[----:B------:R-:W-:-:S04]  /*1720*/  IMAD.HI.U32 R2, R5, R0, RZ ;  /* 0x0000000005027227 */ /* 0x000fc800078e00ff */
[----:B------:R-:W-:Y:S01]  /*1730*/  IMAD R0, R2, R7, R0 ;  /* 0x0000000702007224 */ /* 0x000fe200078e0200 */
[----:B------:R-:W-:-:S04]  /*1740*/  @!P3 SHF.R.S32.HI R6, RZ, 0x1f, R14 ;  /* 0x0000001fff06b819 */ /* 0x000fc8000001140e */
[----:B------:R-:W-:Y:S01]  /*1750*/  ISETP.GT.U32.AND P0, PT, R3, R0, PT ;  /* 0x000000000300720c */ /* 0x000fe20003f04070 */
[-C--:B---3--:R-:W-:Y:S02]  /*1760*/  @!P3 IMAD R5, R71, R14.reuse, RZ ;  /* 0x0000000e4705b224 */ /* 0x088fe400078e02ff */
[----:B------:R-:W-:-:S04]  /*1770*/  @!P3 IMAD.WIDE.U32 R26, R70, R14, RZ ;  /* 0x0000000e461ab225 */ /* 0x000fc800078e00ff */
[----:B------:R-:W-:Y:S01]  /*1780*/  @!P3 IMAD R5, R6, R70, R5 ;  /* 0x000000460605b224 */ /* 0x000fe200078e0205 */
[----:B------:R-:W-:Y:S02]  /*1790*/  @P3 IADD3 R7, R14, R15, RZ ;  /* 0x0000000f0e073210 */ /* 0x000fe40007ffe0ff */
[----:B-----5:R-:W-:Y:S01]  /*17a0*/  @!P3 SHF.R.S32.HI R6, RZ, 0x1f, R10 ;  /* 0x0000001fff06b819 */ /* 0x020fe2000001140a */
[----:B------:R-:W-:Y:S02]  /*17b0*/  @!P3 IMAD.IADD R27, R27, 0x1, R5 ;  /* 0x000000011b1bb824 */ /* 0x000fe400078e0205 */
[----:B------:R-:W-:Y:S02]  /*17c0*/  @!P0 IMAD.IADD R0, R0, 0x1, -R3 ;  /* 0x0000000100008824 */ /* 0x000fe400078e0a03 */
[----:B----4-:R-:W-:Y:S02]  /*17d0*/  @!P3 IMAD R5, R23, R10, RZ ;  /* 0x0000000a1705b224 */ /* 0x010fe400078e02ff */
[----:B------:R-:W-:Y:S01]  /*17e0*/  @P3 IMAD R9, R71, R7, RZ ;  /* 0x0000000747093224 */ /* 0x000fe200078e02ff */
[----:B------:R-:W-:Y:S01]  /*17f0*/  ISETP.GE.U32.AND P2, PT, R0, R3, PT ;  /* 0x000000030000720c */ /* 0x000fe20003f46070 */
[----:B------:R-:W-:Y:S01]  /*1800*/  @P3 IMAD.WIDE.U32 R28, R70, R7, RZ ;  /* 0x00000007461c3225 */ /* 0x000fe200078e00ff */
[----:B------:R-:W-:-:S03]  /*1810*/  LOP3.LUT R0, R237, R4, RZ, 0x3c, !PT ;  /* 0x00000004ed007212 */ /* 0x000fc600078e3cff */
[C---:B------:R-:W-:Y:S02]  /*1820*/  @!P3 IMAD R5, R22.reuse, R6, R5 ;  /* 0x000000061605b224 */ /* 0x040fe400078e0205 */
[----:B------:R-:W-:Y:S01]  /*1830*/  @!P3 IMAD.WIDE.U32 R22, R22, R10, R26 ;  /* 0x0000000a1616b225 */ /* 0x000fe200078e001a */
[----:B------:R-:W-:Y:S02]  /*1840*/  @P3 IADD3 R9, R29, R9, RZ ;  /* 0x000000091d093210 */ /* 0x000fe40007ffe0ff */
[----:B------:R-:W-:Y:S01]  /*1850*/  ISETP.GE.AND P1, PT, R0, RZ, PT ;  /* 0x000000ff0000720c */ /* 0x000fe20003f26270 */
[----:B------:R-:W-:Y:S01]  /*1860*/  @!P0 VIADD R2, R2, 0x1 ;  /* 0x0000000102028836 */ /* 0x000fe20000000000 */
[----:B------:R-:W-:Y:S02]  /*1870*/  @P3 MOV R8, R28 ;  /* 0x0000001c00083202 */ /* 0x000fe40000000f00 */
[----:B------:R-:W-:Y:S02]  /*1880*/  @!P3 IADD3 R9, R23, R5, RZ ;  /* 0x000000051709b210 */ /* 0x000fe40007ffe0ff */
[----:B------:R-:W-:-:S02]  /*1890*/  ISETP.NE.AND P0, PT, R4, RZ, PT ;  /* 0x000000ff0400720c */ /* 0x000fc40003f05270 */
[----:B------:R-:W-:Y:S02]  /*18a0*/  LEA R5, R165, 0xffffffc0, 0x6 ;  /* 0xffffffc0a5057811 */ /* 0x000fe400078e30ff */
[----:B------:R-:W-:Y:S01]  /*18b0*/  @!P3 MOV R8, R22 ;  /* 0x000000160008b202 */ /* 0x000fe20000000f00 */
[----:B------:R-:W-:Y:S01]  /*18c0*/  @!P3 IMAD R6, R69, R14, RZ ;  /* 0x0000000e4506b224 */ /* 0x000fe200078e02ff */
[----:B------:R-:W-:Y:S01]  /*18d0*/  @!P3 SHF.R.S32.HI R3, RZ, 0x1f, R14 ;  /* 0x0000001fff03b819 */ /* 0x000fe2000001140e */
[-C--:B------:R-:W-:Y:S01]  /*18e0*/  IMAD R7, R71, R5.reuse, RZ ;  /* 0x0000000547077224 */ /* 0x080fe200078e02ff */
[----:B------:R-:W-:Y:S01]  /*18f0*/  SHF.R.S32.HI R11, RZ, 0x1f, R5 ;  /* 0x0000001fff0b7819 */ /* 0x000fe20000011405 */
[----:B------:R-:W-:Y:S01]  /*1900*/  IMAD.WIDE.U32 R22, R70, R5, R8 ;  /* 0x0000000546167225 */ /* 0x000fe200078e0008 */
[----:B------:R-:W-:-:S03]  /*1910*/  @P2 IADD3 R2, R2, 0x1, RZ ;  /* 0x0000000102022810 */ /* 0x000fc60007ffe0ff */
[----:B------:R-:W-:Y:S02]  /*1920*/  @!P3 IMAD R3, R3, R68, R6 ;  /* 0x000000440303b224 */ /* 0x000fe400078e0206 */
[----:B------:R-:W-:Y:S01]  /*1930*/  @!P3 IMAD.WIDE.U32 R8, R68, R14, RZ ;  /* 0x0000000e4408b225 */ /* 0x000fe200078e00ff */
[----:B------:R-:W-:-:S03]  /*1940*/  @P3 IADD3 R14, R14, R15, RZ ;  /* 0x0000000f0e0e3210 */ /* 0x000fc60007ffe0ff */
[----:B------:R-:W-:Y:S02]  /*1950*/  IMAD R7, R11, R70, R7 ;  /* 0x000000460b077224 */ /* 0x000fe400078e0207 */
[----:B------:R-:W-:Y:S01]  /*1960*/  @!P3 IMAD.IADD R9, R9, 0x1, R3 ;  /* 0x000000010909b824 */ /* 0x000fe200078e0203 */
[----:B------:R-:W-:Y:S01]  /*1970*/  @!P3 SHF.R.S32.HI R3, RZ, 0x1f, R10 ;  /* 0x0000001fff03b819 */ /* 0x000fe2000001140a */
[----:B------:R-:W-:Y:S01]  /*1980*/  @!P1 IMAD.MOV R2, RZ, RZ, -R2 ;  /* 0x000000ffff029224 */ /* 0x000fe200078e0a02 */
[----:B------:R-:W-:Y:S01]  /*1990*/  @!P0 LOP3.LUT R2, RZ, R4, RZ, 0x33, !PT ;  /* 0x00000004ff028212 */ /* 0x000fe200078e33ff */
[----:B------:R-:W-:Y:S01]  /*19a0*/  @!P3 IMAD R0, R21, R10, RZ ;  /* 0x0000000a1500b224 */ /* 0x000fe200078e02ff */
[----:B------:R-:W-:Y:S02]  /*19b0*/  IADD3 R7, R23, R7, RZ ;  /* 0x0000000717077210 */ /* 0x000fe40007ffe0ff */
[----:B------:R-:W-:Y:S01]  /*19c0*/  MOV R6, R22 ;  /* 0x0000001600067202 */ /* 0x000fe20000000f00 */
[----:B------:R-:W-:Y:S01]  /*19d0*/  @!P3 IMAD.WIDE.U32 R22, R20, R10, R8 ;  /* 0x0000000a1416b225 */ /* 0x000fe200078e0008 */
[----:B------:R-:W-:-:S03]  /*19e0*/  SHF.R.S32.HI R8, RZ, 0x1f, R2 ;  /* 0x0000001fff087819 */ /* 0x000fc60000011402 */
[----:B------:R-:W-:Y:S02]  /*19f0*/  @!P3 IMAD R0, R20, R3, R0 ;  /* 0x000000031400b224 */ /* 0x000fe400078e0200 */
[----:B------:R-:W-:Y:S02]  /*1a00*/  @P3 IMAD R21, R69, R14, RZ ;  /* 0x0000000e45153224 */ /* 0x000fe400078e02ff */
[----:B------:R-:W-:Y:S02]  /*1a10*/  IMAD R3, R17, R2, RZ ;  /* 0x0000000211037224 */ /* 0x000fe400078e02ff */
[----:B------:R-:W-:-:S04]  /*1a20*/  @P3 IMAD.WIDE.U32 R14, R68, R14, RZ ;  /* 0x0000000e440e3225 */ /* 0x000fc800078e00ff */
[----:B------:R-:W-:Y:S01]  /*1a30*/  IMAD.WIDE.U32 R6, R16, R2, R6 ;  /* 0x0000000210067225 */ /* 0x000fe200078e0006 */
[----:B------:R-:W-:-:S03]  /*1a40*/  @P3 IADD3 R21, R15, R21, RZ ;  /* 0x000000150f153210 */ /* 0x000fc60007ffe0ff */
[----:B------:R-:W-:Y:S01]  /*1a50*/  IMAD R3, R16, R8, R3 ;  /* 0x0000000810037224 */ /* 0x000fe200078e0203 */
[----:B------:R-:W-:Y:S01]  /*1a60*/  @P3 MOV R10, R14 ;  /* 0x0000000e000a3202 */ /* 0x000fe20000000f00 */
[----:B------:R-:W-:Y:S01]  /*1a70*/  @!P3 IMAD.IADD R21, R23, 0x1, R0 ;  /* 0x000000011715b824 */ /* 0x000fe200078e0200 */
[----:B------:R-:W-:Y:S01]  /*1a80*/  @!P3 MOV R10, R22 ;  /* 0x00000016000ab202 */ /* 0x000fe20000000f00 */
[----:B------:R-:W-:Y:S01]  /*1a90*/  IMAD.IADD R3, R7, 0x1, R3 ;  /* 0x0000000107037824 */ /* 0x000fe200078e0203 */
[----:B------:R-:W-:Y:S02]  /*1aa0*/  MOV R0, R6 ;  /* 0x0000000600007202 */ /* 0x000fe40000000f00 */
[----:B------:R-:W-:Y:S02]  /*1ab0*/  MOV R9, R5 ;  /* 0x0000000500097202 */ /* 0x000fe40000000f00 */
[----:B-1----:R-:W-:Y:S02]  /*1ac0*/  MOV R16, R2 ;  /* 0x0000000200107202 */ /* 0x002fe40000000f00 */
.L_x_1204:
[----:B------:R-:W-:Y:S05]  /*1ad0*/  BSYNC B0 ;  /* 0x0000000000007941 */ /* 0x000fea0003800000 */
.L_x_1202:
[----:B------:R-:W-:Y:S01]  /*1ae0*/  ISETP.NE.AND P0, PT, R242, -0x1, PT ;  /* 0xfffffffff200780c */ /* 0x000fe20003f05270 */
[----:B------:R-:W2:Y:S04]  /*1af0*/  LD.E.64 R192, desc[UR6][R18.64+0x30] ;  /* 0x0000300612c07980 */ /* 0x000ea8000c101b00 */
[----:B------:R-:W3:Y:S04]  /*1b00*/  LD.E.64 R22, desc[UR6][R18.64+0x48] ;  /* 0x0000480612167980 */ /* 0x000ee8000c101b00 */
[----:B------:R-:W4:Y:S04]  /*1b10*/  LD.E R81, desc[UR6][R18.64+0xc0] ;  /* 0x0000c00612517980 */ /* 0x000f28000c101900 */
        /* <DEDUP_REMOVED lines=15> */
[----:B------:R-:W-:Y:S01]  /*1c10*/  IMAD.SHL.U32 R14, R75, 0x8, RZ ;  /* 0x000000084b0e7824 */ /* 0x000fe200078e00ff */
[----:B------:R-:W-:Y:S02]  /*1c20*/  SHF.R.S32.HI R27, RZ, 0x4, R76 ;  /* 0x00000004ff1b7819 */ /* 0x000fe4000001144c */
[----:B------:R-:W-:Y:S01]  /*1c30*/  SHF.R.S32.HI R17, RZ, 0x1f, R4 ;  /* 0x0000001fff117819 */ /* 0x000fe20000011404 */
[----:B------:R-:W-:Y:S01]  /*1c40*/  IMAD R2, R11, R68, RZ ;  /* 0x000000440b027224 */ /* 0x000fe200078e02ff */
[----:B-1----:R-:W-:Y:S02]  /*1c50*/  LOP3.LUT R13, R15, 0x38, R14, 0xf8, !PT ;  /* 0x000000380f0d7812 */ /* 0x002fe400078ef80e */
[----:B------:R-:W-:Y:S02]  /*1c60*/  SHF.R.U32.HI R176, RZ, 0x3, R15 ;  /* 0x00000003ffb07819 */ /* 0x000fe4000001160f */
[----:B------:R-:W-:-:S02]  /*1c70*/  LEA.HI R17, R17, R4, RZ, 0x3 ;  /* 0x0000000411117211 */ /* 0x000fc400078f18ff */
[----:B------:R-:W-:Y:S02]  /*1c80*/  LEA.HI R11, R72, R57, RZ, 0x6 ;  /* 0x00000039480b7211 */ /* 0x000fe400078f30ff */
[----:B------:R-:W-:Y:S02]  /*1c90*/  LEA.HI R76, R76, R27, RZ, 0x1 ;  /* 0x0000001b4c4c7211 */ /* 0x000fe400078f08ff */
[----:B------:R-:W-:Y:S02]  /*1ca0*/  IADD3 R30, P1, R14, R10, RZ ;  /* 0x0000000a0e1e7210 */ /* 0x000fe40007f3e0ff */
[----:B------:R-:W-:Y:S02]  /*1cb0*/  SHF.R.S32.HI R15, RZ, 0x1f, R14 ;  /* 0x0000001fff0f7819 */ /* 0x000fe4000001140e */
[----:B------:R-:W-:Y:S02]  /*1cc0*/  LOP3.LUT R176, R13, R176, RZ, 0x3c, !PT ;  /* 0x000000b00db07212 */ /* 0x000fe400078e3cff */
[----:B------:R-:W-:Y:S01]  /*1cd0*/  LOP3.LUT R13, R17, 0xfffffff8, RZ, 0xc0, !PT ;  /* 0xfffffff8110d7812 */ /* 0x000fe200078ec0ff */
[----:B------:R-:W-:Y:S01]  /*1ce0*/  IMAD.SHL.U32 R11, R11, 0x8, RZ ;  /* 0x000000080b0b7824 */ /* 0x000fe200078e00ff */
[----:B------:R-:W-:Y:S01]  /*1cf0*/  LOP3.LUT R76, R76, 0xfffffffe, RZ, 0xc0, !PT ;  /* 0xfffffffe4c4c7812 */ /* 0x000fe200078ec0ff */
[----:B------:R-:W-:-:S02]  /*1d00*/  IMAD.X R31, R15, 0x1, R21, P1 ;  /* 0x000000010f1f7824 */ /* 0x000fc400008e0615 */
[----:B------:R-:W-:Y:S01]  /*1d10*/  IMAD.IADD R13, R4, 0x1, -R13 ;  /* 0x00000001040d7824 */ /* 0x000fe200078e0a0d */
[----:B------:R-:W-:Y:S01]  /*1d20*/  LOP3.LUT R176, R176, 0xfffffe00, R11, 0xf8, !PT ;  /* 0xfffffe00b0b07812 */ /* 0x000fe200078ef80b */
[----:B------:R-:W-:Y:S02]  /*1d30*/  IMAD.IADD R76, R27, 0x1, -R76 ;  /* 0x000000011b4c7824 */ /* 0x000fe400078e0a4c */
[C---:B------:R-:W-:Y:S02]  /*1d40*/  IMAD R2, R9.reuse, R69, R2 ;  /* 0x0000004509027224 */ /* 0x040fe400078e0202 */
[----:B------:R-:W-:-:S04]  /*1d50*/  IMAD.WIDE.U32 R26, R9, R68, R30 ;  /* 0x00000044091a7225 */ /* 0x000fc800078e001e */
[----:B------:R-:W-:Y:S01]  /*1d60*/  IMAD.SHL.U32 R12, R13, 0x40, RZ ;  /* 0x000000400d0c7824 */ /* 0x000fe200078e00ff */
[----:B------:R-:W-:-:S04]  /*1d70*/  SHF.R.S32.HI R79, RZ, 0x1f, R238 ;  /* 0x0000001fff4f7819 */ /* 0x000fc800000114ee */
[----:B------:R-:W-:Y:S01]  /*1d80*/  LOP3.LUT R12, R12, 0x1c0, RZ, 0xc0, !PT ;  /* 0x000001c00c0c7812 */ /* 0x000fe200078ec0ff */
[----:B------:R-:W-:Y:S02]  /*1d90*/  IMAD R21, R25, R16, RZ ;  /* 0x0000001019157224 */ /* 0x000fe400078e02ff */
[----:B------:R-:W-:Y:S01]  /*1da0*/  IMAD.IADD R27, R27, 0x1, R2 ;  /* 0x000000011b1b7824 */ /* 0x000fe200078e0202 */
[----:B------:R-:W-:Y:S01]  /*1db0*/  SHF.R.S32.HI R2, RZ, 0x1f, R237 ;  /* 0x0000001fff027819 */ /* 0x000fe200000114ed */
[----:B------:R-:W-:Y:S01]  /*1dc0*/  IMAD R189, R69, R182, RZ ;  /* 0x000000b645bd7224 */ /* 0x000fe200078e02ff */
[----:B------:R-:W-:-:S05]  /*1dd0*/  SHF.R.S32.HI R183, RZ, 0x1f, R182 ;  /* 0x0000001fffb77819 */ /* 0x000fca00000114b6 */
[----:B------:R-:W-:Y:S01]  /*1de0*/  IMAD R189, R183, R68, R189 ;  /* 0x00000044b7bd7224 */ /* 0x000fe200078e02bd */
[C---:B------:R-:W-:Y:S02]  /*1df0*/  LOP3.LUT P3, RZ, R13.reuse, 0x4, RZ, 0xc0, !PT ;  /* 0x000000040dff7812 */ /* 0x040fe4000786c0ff */
[----:B------:R-:W-:Y:S01]  /*1e00*/  LOP3.LUT P2, RZ, R13, 0x2, RZ, 0xc0, !PT ;  /* 0x000000020dff7812 */ /* 0x000fe2000784c0ff */
[----:B------:R-:W-:Y:S01]  /*1e10*/  IMAD R181, R71, R182, RZ ;  /* 0x000000b647b57224 */ /* 0x000fe200078e02ff */
[----:B------:R-:W-:-:S03]  /*1e20*/  LEA.HI R72, R72, R57, RZ, 0x5 ;  /* 0x0000003948487211 */ /* 0x000fc600078f28ff */
[----:B------:R-:W-:Y:S02]  /*1e30*/  IMAD R181, R183, R70, R181 ;  /* 0x00000046b7b57224 */ /* 0x000fe400078e02b5 */
[----:B------:R-:W-:Y:S02]  /*1e40*/  IMAD.MOV.U32 R58, RZ, RZ, 0x10 ;  /* 0x00000010ff3a7424 */ /* 0x000fe400078e00ff */
[----:B------:R-:W-:Y:S01]  /*1e50*/  IMAD.MOV.U32 R56, RZ, RZ, 0x20 ;  /* 0x00000020ff387424 */ /* 0x000fe200078e00ff */
[C---:B------:R-:W-:Y:S01]  /*1e60*/  SHF.L.U64.HI R233, R70.reuse, 0x4, R71 ;  /* 0x0000000446e97819 */ /* 0x040fe20000010247 */
[----:B------:R-:W-:Y:S01]  /*1e70*/  IMAD.SHL.U32 R232, R70, 0x10, RZ ;  /* 0x0000001046e87824 */ /* 0x000fe200078e00ff */
[C---:B------:R-:W-:Y:S01]  /*1e80*/  SHF.L.U64.HI R231, R68.reuse, 0x4, R69 ;  /* 0x0000000444e77819 */ /* 0x040fe20000010245 */
[----:B------:R-:W-:Y:S01]  /*1e90*/  IMAD.SHL.U32 R230, R68, 0x10, RZ ;  /* 0x0000001044e67824 */ /* 0x000fe200078e00ff */
[----:B------:R-:W-:Y:S01]  /*1ea0*/  SEL R58, R58, 0xfffffff0, !P2 ;  /* 0xfffffff03a3a7807 */ /* 0x000fe20005000000 */
[----:B------:R-:W-:Y:S01]  /*1eb0*/  IMAD.SHL.U32 R80, R75, 0x4, RZ ;  /* 0x000000044b507824 */ /* 0x000fe200078e00ff */
[----:B------:R-:W-:Y:S01]  /*1ec0*/  SEL R56, R56, 0xffffffe0, !P3 ;  /* 0xffffffe038387807 */ /* 0x000fe20005800000 */
[----:B--2---:R-:W-:-:S04]  /*1ed0*/  @P0 IMAD.WIDE.U32 R10, R192, R242, RZ ;  /* 0x000000f2c00a0225 */ /* 0x004fc800078e00ff */
[----:B------:R-:W-:-:S04]  /*1ee0*/  @P0 IMAD R9, R193, R242, RZ ;  /* 0x000000f2c1090224 */ /* 0x000fc800078e02ff */
[----:B------:R-:W-:Y:S02]  /*1ef0*/  @P0 IMAD.IADD R9, R11, 0x1, R9 ;  /* 0x000000010b090824 */ /* 0x000fe400078e0209 */
[----:B------:R-:W-:Y:S02]  /*1f00*/  IMAD.SHL.U32 R11, R76, 0x8, RZ ;  /* 0x000000084c0b7824 */ /* 0x000fe400078e00ff */
[----:B---3--:R-:W-:-:S04]  /*1f10*/  @!P0 IMAD.WIDE.U32 R30, R28, R238, RZ ;  /* 0x000000ee1c1e8225 */ /* 0x008fc800078e00ff */
[----:B------:R-:W-:Y:S02]  /*1f20*/  @!P0 IMAD R4, R29, R238, RZ ;  /* 0x000000ee1d048224 */ /* 0x000fe400078e02ff */
[----:B------:R-:W-:Y:S01]  /*1f30*/  @!P0 IMAD.MOV.U32 R10, RZ, RZ, R30 ;  /* 0x000000ffff0a8224 */ /* 0x000fe200078e001e */
[----:B------:R-:W-:Y:S01]  /*1f40*/  LOP3.LUT R11, R12, 0x8, R11, 0xf8, !PT ;  /* 0x000000080c0b7812 */ /* 0x000fe200078ef80b */
[----:B------:R-:W-:Y:S01]  /*1f50*/  @!P0 IMAD R4, R28, R79, R4 ;  /* 0x0000004f1c048224 */ /* 0x000fe200078e0204 */
[----:B------:R-:W-:Y:S02]  /*1f60*/  SHF.R.U32.HI R12, RZ, 0x3, R12 ;  /* 0x00000003ff0c7819 */ /* 0x000fe4000001160c */
[----:B------:R-:W-:Y:S01]  /*1f70*/  IADD3 R28, P1, R14, R10, RZ ;  /* 0x0000000a0e1c7210 */ /* 0x000fe20007f3e0ff */
[----:B------:R-:W-:Y:S01]  /*1f80*/  IMAD.SHL.U32 R10, R17, 0x40, RZ ;  /* 0x00000040110a7824 */ /* 0x000fe200078e00ff */
[----:B------:R-:W-:Y:S01]  /*1f90*/  LOP3.LUT R11, R11, R12, RZ, 0x3c, !PT ;  /* 0x0000000c0b0b7212 */ /* 0x000fe200078e3cff */
[----:B------:R-:W-:-:S02]  /*1fa0*/  @!P0 IMAD.IADD R9, R31, 0x1, R4 ;  /* 0x000000011f098824 */ /* 0x000fc400078e0204 */
[-C--:B------:R-:W-:Y:S01]  /*1fb0*/  IMAD R4, R8, R24.reuse, R21 ;  /* 0x0000001808047224 */ /* 0x080fe200078e0215 */
[----:B------:R-:W-:Y:S01]  /*1fc0*/  LOP3.LUT R55, R11, 0xfffffe00, R10, 0xf8, !PT ;  /* 0xfffffe000b377812 */ /* 0x000fe200078ef80a */
[----:B------:R-:W-:Y:S02]  /*1fd0*/  VIADD R11, R14, 0x40 ;  /* 0x000000400e0b7836 */ /* 0x000fe40000000000 */
[----:B------:R-:W-:Y:S02]  /*1fe0*/  IMAD R21, R23, R237, RZ ;  /* 0x000000ed17157224 */ /* 0x000fe400078e02ff */
[----:B------:R-:W-:Y:S02]  /*1ff0*/  IMAD.X R29, R15, 0x1, R9, P1 ;  /* 0x000000010f1d7824 */ /* 0x000fe400008e0609 */
[----:B------:R-:W-:Y:S01]  /*2000*/  IMAD.WIDE.U32 R24, R16, R24, R26 ;  /* 0x0000001810187225 */ /* 0x000fe200078e001a */
[----:B----4-:R-:W-:-:S03]  /*2010*/  ISETP.GE.AND P0, PT, R11, R81, PT ;  /* 0x000000510b00720c */ /* 0x010fc60003f06270 */
[----:B------:R-:W-:Y:S02]  /*2020*/  IMAD R2, R22, R2, R21 ;  /* 0x0000000216027224 */ /* 0x000fe400078e0215 */
[----:B------:R-:W-:-:S04]  /*2030*/  IMAD.WIDE.U32 R186, R237, R22, R28 ;  /* 0x00000016edba7225 */ /* 0x000fc800078e001c */
[----:B------:R-:W-:Y:S02]  /*2040*/  VIADD R10, R14, 0x80 ;  /* 0x000000800e0a7836 */ /* 0x000fe40000000000 */
[----:B------:R-:W-:Y:S02]  /*2050*/  IMAD.IADD R23, R25, 0x1, R4 ;  /* 0x0000000119177824 */ /* 0x000fe400078e0204 */
[----:B------:R-:W-:Y:S01]  /*2060*/  IMAD.MOV.U32 R22, RZ, RZ, R24 ;  /* 0x000000ffff167224 */ /* 0x000fe200078e0018 */
[----:B------:R-:W-:Y:S02]  /*2070*/  SEL R4, RZ, 0xffffffff, P0 ;  /* 0xffffffffff047807 */ /* 0x000fe40000000000 */
[----:B------:R-:W-:Y:S01]  /*2080*/  ISETP.GE.AND P0, PT, R10, R81, PT ;  /* 0x000000510a00720c */ /* 0x000fe20003f06270 */
[----:B------:R-:W-:-:S04]  /*2090*/  IMAD.WIDE.U32 R22, R182, R68, R22 ;  /* 0x00000044b6167225 */ /* 0x000fc800078e0016 */
[----:B------:R-:W-:Y:S01]  /*20a0*/  IMAD.IADD R187, R187, 0x1, R2 ;  /* 0x00000001bbbb7824 */ /* 0x000fe200078e0202 */
[----:B------:R-:W-:Y:S01]  /*20b0*/  SEL R2, RZ, 0x4, P0 ;  /* 0x00000004ff027807 */ /* 0x000fe20000000000 */
[----:B------:R-:W-:Y:S01]  /*20c0*/  IMAD.IADD R189, R23, 0x1, R189 ;  /* 0x0000000117bd7824 */ /* 0x000fe200078e02bd */
[----:B------:R-:W-:-:S04]  /*20d0*/  LEA R188, P0, R22, R6, 0x1 ;  /* 0x0000000616bc7211 */ /* 0x000fc800078008ff */
[----:B------:R-:W-:Y:S02]  /*20e0*/  LEA.HI.X R189, R22, R7, R189, 0x1, P0 ;  /* 0x0000000716bd7211 */ /* 0x000fe400000f0cbd */
[----:B------:R-:W-:Y:S01]  /*20f0*/  SHF.R.S32.HI R7, RZ, 0x1f, R78 ;  /* 0x0000001fff077819 */ /* 0x000fe2000001144e */
[C---:B------:R-:W-:Y:S01]  /*2100*/  VIADD R9, R14.reuse, 0xc0 ;  /* 0x000000c00e097836 */ /* 0x040fe20000000000 */
[----:B------:R-:W-:Y:S02]  /*2110*/  ISETP.GE.AND P1, PT, R14, R81, PT ;  /* 0x000000510e00720c */ /* 0x000fe40003f26270 */
[----:B------:R-:W-:Y:S02]  /*2120*/  LEA.HI R108, R7, R78, RZ, 0x6 ;  /* 0x0000004e076c7211 */ /* 0x000fe400078f30ff */
[----:B------:R-:W-:Y:S02]  /*2130*/  SEL R13, RZ, 0x1, P1 ;  /* 0x00000001ff0d7807 */ /* 0x000fe40000800000 */
[----:B------:R-:W-:-:S02]  /*2140*/  SHF.R.S32.HI R108, RZ, 0x6, R108 ;  /* 0x00000006ff6c7819 */ /* 0x000fc4000001146c */
[----:B------:R-:W-:Y:S02]  /*2150*/  ISETP.GE.AND P1, PT, R9, R81, PT ;  /* 0x000000510900720c */ /* 0x000fe40003f26270 */
[----:B------:R-:W-:Y:S02]  /*2160*/  VIMNMX R108, RZ, R108, !PT ;  /* 0x0000006cff6c7248 */ /* 0x000fe40007fe0100 */
[----:B------:R-:W-:Y:S02]  /*2170*/  IADD3 R178, P0, R14, R0, RZ ;  /* 0x000000000eb27210 */ /* 0x000fe40007f1e0ff */
[----:B------:R-:W-:Y:S02]  /*2180*/  SEL R77, RZ, 0x8, P1 ;  /* 0x00000008ff4d7807 */ /* 0x000fe40000800000 */
[----:B------:R-:W-:Y:S01]  /*2190*/  ISETP.GT.AND P1, PT, R165, R108, PT ;  /* 0x0000006ca500720c */ /* 0x000fe20003f24270 */
[----:B------:R-:W-:Y:S02]  /*21a0*/  IMAD.X R179, R15, 0x1, R3, P0 ;  /* 0x000000010fb37824 */ /* 0x000fe400000e0603 */
[----:B------:R-:W-:-:S04]  /*21b0*/  IMAD.WIDE R24, R239, 0x40, R182 ;  /* 0x00000040ef187825 */ /* 0x000fc800078e02b6 */
[----:B------:R-:W-:Y:S02]  /*21c0*/  IMAD.SHL.U32 R4, R4, 0x2, RZ ;  /* 0x0000000204047824 */ /* 0x000fe400078e00ff */
[----:B------:R-:W-:Y:S01]  /*21d0*/  IMAD.WIDE.U32 R178, R182, R70, R178 ;  /* 0x00000046b6b27225 */ /* 0x000fe200078e00b2 */
[----:B------:R-:W-:-:S03]  /*21e0*/  LOP3.LUT R0, R72, 0xffffffe0, RZ, 0xc0, !PT ;  /* 0xffffffe048007812 */ /* 0x000fc600078ec0ff */
[----:B------:R-:W-:Y:S01]  /*21f0*/  IMAD R191, R25, R192, RZ ;  /* 0x000000c019bf7224 */ /* 0x000fe200078e02ff */
[----:B------:R-:W-:Y:S01]  /*2200*/  LOP3.LUT R4, R4, 0x2, R13, 0xe2, !PT ;  /* 0x0000000204047812 */ /* 0x000fe200078ee20d */
[----:B------:R-:W-:Y:S01]  /*2210*/  IMAD.IADD R181, R179, 0x1, R181 ;  /* 0x00000001b3b57824 */ /* 0x000fe200078e02b5 */
[----:B------:R-:W-:Y:S01]  /*2220*/  LEA R234, P0, R178, R184, 0x1 ;  /* 0x000000b8b2ea7211 */ /* 0x000fe200078008ff */
[C---:B------:R-:W-:Y:S02]  /*2230*/  IMAD R191, R24.reuse, R193, R191 ;  /* 0x000000c118bf7224 */ /* 0x040fe400078e02bf */
[----:B------:R-:W-:Y:S01]  /*2240*/  IMAD.WIDE.U32 R186, R24, R192, R186 ;  /* 0x000000c018ba7225 */ /* 0x000fe200078e00ba */
[----:B------:R-:W-:Y:S02]  /*2250*/  LOP3.LUT R77, R77, R4, R2, 0xfe, !PT ;  /* 0x000000044d4d7212 */ /* 0x000fe400078efe02 */
[----:B------:R-:W-:Y:S01]  /*2260*/  SHF.R.S32.HI R72, RZ, 0x5, R72 ;  /* 0x00000005ff487819 */ /* 0x000fe20000011448 */
[----:B------:R-:W-:Y:S01]  /*2270*/  @!P4 IMAD.MOV.U32 R20, RZ, RZ, RZ ;  /* 0x000000ffff14c224 */ /* 0x000fe200078e00ff */
[----:B------:R-:W-:Y:S01]  /*2280*/  LEA.HI.X R235, R178, R185, R181, 0x1, P0 ;  /* 0x000000b9b2eb7211 */ /* 0x000fe200000f0cb5 */
[----:B------:R-:W-:-:S02]  /*2290*/  IMAD.IADD R59, R57, 0x1, -R0 ;  /* 0x00000001393b7824 */ /* 0x000fc400078e0a00 */
[----:B------:R-:W-:Y:S01]  /*22a0*/  IMAD.IADD R191, R187, 0x1, R191 ;  /* 0x00000001bbbf7824 */ /* 0x000fe200078e02bf */
[----:B------:R-:W-:Y:S06]  /*22b0*/  @!P1 BRA `(.L_x_1205) ;  /* 0x000000b400749947 */ /* 0x000fec0003800000 */
        /* <DEDUP_REMOVED lines=11> */
[----:B------:R-:W-:Y:S01]  /*2370*/  SHF.R.S32.HI R3, RZ, 0x1f, R5 ;  /* 0x0000001fff037819 */ /* 0x000fe20000011405 */
[C---:B------:R-:W-:Y:S01]  /*2380*/  IMAD.SHL.U32 R86, R68.reuse, 0x20, RZ ;  /* 0x0000002044567824 */ /* 0x040fe200078e00ff */
[----:B------:R-:W-:Y:S01]  /*2390*/  LOP3.LUT R172, R77, 0xffff, RZ, 0xc0, !PT ;  /* 0x0000ffff4dac7812 */ /* 0x000fe200078ec0ff */
[----:B------:R-:W-:Y:S01]  /*23a0*/  IMAD R85, R69, 0x60, RZ ;  /* 0x0000006045557824 */ /* 0x000fe200078e02ff */
[C---:B------:R-:W-:Y:S01]  /*23b0*/  SHF.L.U64.HI R87, R68.reuse, 0x5, R69 ;  /* 0x0000000544577819 */ /* 0x040fe20000010245 */
[----:B------:R-:W-:Y:S01]  /*23c0*/  IMAD.WIDE.U32 R196, R68, 0x60, RZ ;  /* 0x0000006044c47825 */ /* 0x000fe200078e00ff */
[----:B------:R-:W-:-:S02]  /*23d0*/  LOP3.LUT R175, R172, 0x1, RZ, 0xc0, !PT ;  /* 0x00000001acaf7812 */ /* 0x000fc400078ec0ff */
[----:B------:R-:W-:Y:S01]  /*23e0*/  LOP3.LUT R174, R172, 0x2, RZ, 0xc0, !PT ;  /* 0x00000002acae7812 */ /* 0x000fe200078ec0ff */
[----:B------:R-:W-:Y:S01]  /*23f0*/  VIADD R84, R182, 0x10 ;  /* 0x00000010b6547836 */ /* 0x000fe20000000000 */
[----:B------:R-:W-:Y:S01]  /*2400*/  LOP3.LUT R173, R172, 0x4, RZ, 0xc0, !PT ;  /* 0x00000004acad7812 */ /* 0x000fe200078ec0ff */
        /* <DEDUP_REMOVED lines=10> */
[----:B------:R-:W-:Y:S01]  /*24b0*/  IMAD.IADD R85, R197, 0x1, R85 ;  /* 0x00000001c5557824 */ /* 0x000fe200078e0255 */
[----:B------:R-:W-:Y:S01]  /*24c0*/  SHF.L.U32 R86, R86, 0x1, RZ ;  /* 0x0000000156567819 */ /* 0x000fe200000006ff */
[----:B--2---:R-:W-:-:S02]  /*24d0*/  IMAD R0, R33, R238, RZ ;  /* 0x000000ee21007224 */ /* 0x004fc400078e02ff */
[----:B---3--:R-:W-:Y:S02]  /*24e0*/  IMAD R2, R35, R238, RZ ;  /* 0x000000ee23027224 */ /* 0x008fe400078e02ff */
[-C--:B------:R-:W-:Y:S02]  /*24f0*/  IMAD R0, R32, R79.reuse, R0 ;  /* 0x0000004f20007224 */ /* 0x080fe400078e0200 */
[----:B------:R-:W-:Y:S01]  /*2500*/  IMAD.WIDE.U32 R32, R238, R32, R14 ;  /* 0x00000020ee207225 */ /* 0x000fe200078e000e */
[C-C-:B----4-:R-:W-:Y:S02]  /*2510*/  SHF.L.U64.HI R131, R198.reuse, 0x4, R199.reuse ;  /* 0x00000004c6837819 */ /* 0x150fe400000102c7 */
[----:B------:R-:W-:Y:S01]  /*2520*/  SHF.L.U64.HI R133, R198, 0x5, R199 ;  /* 0x00000005c6857819 */ /* 0x000fe200000102c7 */
[----:B------:R-:W-:Y:S01]  /*2530*/  IMAD.WIDE.U32 R30, R238, R34, R14 ;  /* 0x00000022ee1e7225 */ /* 0x000fe200078e000e */
[C-C-:B------:R-:W-:Y:S02]  /*2540*/  SHF.L.U64.HI R109, R200.reuse, 0x4, R201.reuse ;  /* 0x00000004c86d7819 */ /* 0x140fe400000102c9 */
[----:B------:R-:W-:Y:S01]  /*2550*/  SHF.L.U32 R120, R200, 0x5, RZ ;  /* 0x00000005c8787819 */ /* 0x000fe200000006ff */
[----:B------:R-:W-:Y:S01]  /*2560*/  IMAD R2, R34, R79, R2 ;  /* 0x0000004f22027224 */ /* 0x000fe200078e0202 */
[----:B------:R-:W-:Y:S01]  /*2570*/  SHF.L.U64.HI R119, R200, 0x5, R201 ;  /* 0x00000005c8777819 */ /* 0x000fe200000102c9 */
[----:B------:R-:W-:-:S02]  /*2580*/  IMAD.IADD R33, R33, 0x1, R0 ;  /* 0x0000000121217824 */ /* 0x000fc400078e0200 */
[-C--:B------:R-:W-:Y:S02]  /*2590*/  IMAD R4, R199, R5.reuse, RZ ;  /* 0x00000005c7047224 */ /* 0x080fe400078e02ff */
[----:B------:R-:W-:Y:S02]  /*25a0*/  IMAD R0, R201, R5, RZ ;  /* 0x00000005c9007224 */ /* 0x000fe400078e02ff */
[----:B------:R-:W-:Y:S01]  /*25b0*/  IMAD.IADD R31, R31, 0x1, R2 ;  /* 0x000000011f1f7824 */ /* 0x000fe200078e0202 */
[----:B------:R-:W-:Y:S01]  /*25c0*/  LEA.HI R169, R17, R17, RZ, 0x1 ;  /* 0x0000001111a97211 */ /* 0x000fe200078f08ff */
[-C--:B------:R-:W-:Y:S02]  /*25d0*/  IMAD R4, R198, R3.reuse, R4 ;  /* 0x00000003c6047224 */ /* 0x080fe400078e0204 */
[C---:B------:R-:W-:Y:S01]  /*25e0*/  IMAD R3, R200.reuse, R3, R0 ;  /* 0x00000003c8037224 */ /* 0x040fe200078e0200 */
[----:B------:R-:W-:Y:S01]  /*25f0*/  SHF.R.S32.HI R169, RZ, 0x1, R169 ;  /* 0x00000001ffa97819 */ /* 0x000fe200000114a9 */
[----:B------:R-:W-:-:S04]  /*2600*/  IMAD.WIDE.U32 R30, R200, R5, R30 ;  /* 0x00000005c81e7225 */ /* 0x000fc800078e001e */
[----:B------:R-:W-:Y:S01]  /*2610*/  IMAD R21, R29, R16, RZ ;  /* 0x000000101d157224 */ /* 0x000fe200078e02ff */
[----:B------:R-:W-:Y:S01]  /*2620*/  IADD3 R31, R31, R3, RZ ;  /* 0x000000031f1f7210 */ /* 0x000fe20007ffe0ff */
[----:B------:R-:W-:Y:S01]  /*2630*/  IMAD.WIDE.U32 R32, R198, R5, R32 ;  /* 0x00000005c6207225 */ /* 0x000fe200078e0020 */
[----:B------:R-:W-:-:S03]  /*2640*/  IADD3 R3, P0, -R78, R182, RZ ;  /* 0x000000b64e037210 */ /* 0x000fc60007f1e1ff */
[----:B------:R-:W-:Y:S02]  /*2650*/  IMAD R0, R28, R8, R21 ;  /* 0x000000081c007224 */ /* 0x000fe400078e0215 */
[----:B------:R-:W-:Y:S01]  /*2660*/  IMAD R21, R23, R16, RZ ;  /* 0x0000001017157224 */ /* 0x000fe200078e02ff */
[----:B------:R-:W-:Y:S01]  /*2670*/  SHF.R.S32.HI R23, RZ, 0x1f, R78 ;  /* 0x0000001fff177819 */ /* 0x000fe2000001144e */
[----:B------:R-:W-:Y:S02]  /*2680*/  IMAD.IADD R33, R33, 0x1, R4 ;  /* 0x0000000121217824 */ /* 0x000fe400078e0204 */
[C---:B------:R-:W-:Y:S02]  /*2690*/  IMAD R21, R22.reuse, R8, R21 ;  /* 0x0000000816157224 */ /* 0x040fe400078e0215 */
[----:B------:R-:W-:-:S04]  /*26a0*/  IMAD.WIDE.U32 R30, R22, R16, R30 ;  /* 0x00000010161e7225 */ /* 0x000fc800078e001e */
[----:B------:R-:W-:Y:S01]  /*26b0*/  IMAD.WIDE.U32 R28, R28, R16, R32 ;  /* 0x000000101c1c7225 */ /* 0x000fe200078e0020 */
[----:B------:R-:W-:-:S03]  /*26c0*/  IADD3 R31, R31, R21, RZ ;  /* 0x000000151f1f7210 */ /* 0x000fc60007ffe0ff */
[----:B------:R-:W-:Y:S02]  /*26d0*/  IMAD.X R23, R183, 0x1, ~R23, P0 ;  /* 0x00000001b7177824 */ /* 0x000fe400000e0e17 */
[----:B-----5:R-:W-:Y:S02]  /*26e0*/  IMAD.IADD R4, R20, 0x1, R5 ;  /* 0x0000000114047824 */ /* 0x020fe400078e0205 */
[----:B------:R-:W-:Y:S02]  /*26f0*/  IMAD.IADD R29, R29, 0x1, R0 ;  /* 0x000000011d1d7824 */ /* 0x000fe400078e0200 */
[C---:B------:R-:W-:Y:S02]  /*2700*/  IMAD R137, R23.reuse, R198, RZ ;  /* 0x000000c617897224 */ /* 0x040fe400078e02ff */
[----:B------:R-:W-:Y:S02]  /*2710*/  IMAD R139, R23, R200, RZ ;  /* 0x000000c8178b7224 */ /* 0x000fe400078e02ff */
[----:B------:R-:W-:-:S02]  /*2720*/  IMAD R5, R182, R169, R80 ;  /* 0x000000a9b6057224 */ /* 0x000fc400078e0250 */
[-C--:B------:R-:W-:Y:S02]  /*2730*/  IMAD R137, R199, R3.reuse, R137 ;  /* 0x00000003c7897224 */ /* 0x080fe400078e0289 */
[-C--:B------:R-:W-:Y:S02]  /*2740*/  IMAD R139, R201, R3.reuse, R139 ;  /* 0x00000003c98b7224 */ /* 0x080fe400078e028b */
[----:B------:R-:W-:-:S04]  /*2750*/  IMAD.WIDE.U32 R16, R198, R3, R28 ;  /* 0x00000003c6107225 */ /* 0x000fc800078e001c */
[----:B------:R-:W-:Y:S01]  /*2760*/  IMAD.WIDE.U32 R20, R200, R3, R30 ;  /* 0x00000003c8147225 */ /* 0x000fe200078e001e */
[----:B------:R-:W-:-:S03]  /*2770*/  LEA R136, P1, R16, R24, 0x1 ;  /* 0x0000001810887211 */ /* 0x000fc600078208ff */
[----:B------:R-:W-:Y:S01]  /*2780*/  IMAD R4, R169, R4, RZ ;  /* 0x00000004a9047224 */ /* 0x000fe200078e02ff */
[----:B------:R-:W-:Y:S01]  /*2790*/  LEA R138, P0, R20, R26, 0x1 ;  /* 0x0000001a148a7211 */ /* 0x000fe200078008ff */
[----:B------:R-:W-:Y:S02]  /*27a0*/  IMAD.IADD R3, R80, 0x1, R5 ;  /* 0x0000000150037824 */ /* 0x000fe400078e0205 */
[----:B------:R-:W-:Y:S01]  /*27b0*/  IMAD.IADD R139, R21, 0x1, R139 ;  /* 0x00000001158b7824 */ /* 0x000fe200078e028b */
[----:B------:R-:W-:Y:S01]  /*27c0*/  SHF.R.S32.HI R2, RZ, 0x1f, R4 ;  /* 0x0000001fff027819 */ /* 0x000fe20000011404 */
[----:B------:R-:W-:Y:S01]  /*27d0*/  IMAD.IADD R137, R17, 0x1, R137 ;  /* 0x0000000111897824 */ /* 0x000fe200078e0289 */
[C---:B------:R-:W-:Y:S01]  /*27e0*/  IADD3 R143, P2, R4.reuse, R3, RZ ;  /* 0x00000003048f7210 */ /* 0x040fe20007f5e0ff */
[----:B------:R-:W-:Y:S01]  /*27f0*/  IMAD.SHL.U32 R177, R169, 0x10, RZ ;  /* 0x00000010a9b17824 */ /* 0x000fe200078e00ff */
[----:B------:R-:W-:Y:S01]  /*2800*/  IADD3 R0, P3, R4, R5, RZ ;  /* 0x0000000504007210 */ /* 0x000fe20007f7e0ff */
[----:B------:R-:W-:Y:S01]  /*2810*/  IMAD.SHL.U32 R110, R200, 0x10, RZ ;  /* 0x00000010c86e7824 */ /* 0x000fe200078e00ff */
[----:B------:R-:W-:Y:S01]  /*2820*/  LEA.HI.X R139, R20, R27, R139, 0x1, P0 ;  /* 0x0000001b148b7211 */ /* 0x000fe200000f0c8b */
[----:B------:R-:W-:Y:S01]  /*2830*/  IMAD.SHL.U32 R142, R143, 0x2, RZ ;  /* 0x000000028f8e7824 */ /* 0x000fe200078e00ff */
[-C--:B------:R-:W-:Y:S01]  /*2840*/  LEA.HI.X.SX32 R5, R5, R2.reuse, 0x1, P3 ;  /* 0x0000000205057211 */ /* 0x080fe200018f0eff */
[----:B------:R-:W-:Y:S01]  /*2850*/  VIADD R170, R177, 0x40 ;  /* 0x00000040b1aa7836 */ /* 0x000fe20000000000 */
[----:B------:R-:W-:Y:S01]  /*2860*/  LEA.HI.X.SX32 R2, R3, R2, 0x1, P2 ;  /* 0x0000000203027211 */ /* 0x000fe200010f0eff */
[C---:B------:R-:W-:Y:S01]  /*2870*/  VIADD R166, R177.reuse, 0xc0 ;  /* 0x000000c0b1a67836 */ /* 0x040fe20000000000 */
[----:B------:R-:W-:Y:S01]  /*2880*/  SHF.L.U32 R20, R0, 0x1, RZ ;  /* 0x0000000100147819 */ /* 0x000fe200000006ff */
[----:B------:R-:W-:Y:S01]  /*2890*/  IMAD.IADD R167, R177, 0x1, R170 ;  /* 0x00000001b1a77824 */ /* 0x000fe200078e02aa */
[----:B------:R-:W-:Y:S01]  /*28a0*/  SHF.L.U64.HI R143, R143, 0x1, R2 ;  /* 0x000000018f8f7819 */ /* 0x000fe20000010202 */
[----:B------:R-:W-:Y:S01]  /*28b0*/  IMAD.IADD R162, R177, 0x1, R166 ;  /* 0x00000001b1a27824 */ /* 0x000fe200078e02a6 */
[-C--:B------:R-:W-:Y:S01]  /*28c0*/  IADD3 R140, P3, R12, R142.reuse, RZ ;  /* 0x0000008e0c8c7210 */ /* 0x080fe20007f7e0ff */
[----:B------:R-:W-:Y:S01]  /*28d0*/  IMAD.SHL.U32 R132, R198, 0x10, RZ ;  /* 0x00000010c6847824 */ /* 0x000fe200078e00ff */
[----:B------:R-:W-:Y:S01]  /*28e0*/  LEA.HI.X R137, R16, R25, R137, 0x1, P1 ;  /* 0x0000001910897211 */ /* 0x000fe200008f0c89 */
[----:B------:R-:W-:Y:S01]  /*28f0*/  IMAD.SHL.U32 R134, R198, 0x20, RZ ;  /* 0x00000020c6867824 */ /* 0x000fe200078e00ff */
[----:B------:R-:W-:Y:S01]  /*2900*/  IADD3 R142, P2, R6, R142, RZ ;  /* 0x0000008e068e7210 */ /* 0x000fe20007f5e0ff */
[----:B------:R-:W-:Y:S01]  /*2910*/  IMAD.X R141, R13, 0x1, R143, P3 ;  /* 0x000000010d8d7824 */ /* 0x000fe200018e068f */
[----:B------:R-:W-:Y:S01]  /*2920*/  SHF.L.U64.HI R0, R0, 0x1, R5 ;  /* 0x0000000100007819 */ /* 0x000fe20000010205 */
[----:B------:R-:W-:Y:S01]  /*2930*/  IMAD.SHL.U32 R171, R169, 0x20, RZ ;  /* 0x00000020a9ab7824 */ /* 0x000fe200078e00ff */
[-C--:B------:R-:W-:Y:S01]  /*2940*/  IADD3 R60, P1, R12, R20.reuse, RZ ;  /* 0x000000140c3c7210 */ /* 0x080fe20007f3e0ff */
[----:B------:R-:W-:Y:S01]  /*2950*/  IMAD.X R143, R7, 0x1, R143, P2 ;  /* 0x00000001078f7824 */ /* 0x000fe200010e068f */
[----:B------:R-:W-:Y:S01]  /*2960*/  IADD3 R20, P0, R6, R20, RZ ;  /* 0x0000001406147210 */ /* 0x000fe20007f1e0ff */
[----:B------:R-:W-:Y:S01]  /*2970*/  IMAD R135, R199, 0x60, RZ ;  /* 0x00000060c7877824 */ /* 0x000fe200078e02ff */
[C---:B------:R-:W-:Y:S01]  /*2980*/  IADD3 R105, P2, R232.reuse, 0x40, RZ ;  /* 0x00000040e8697810 */ /* 0x040fe20007f5e0ff */
[----:B------:R-:W-:Y:S01]  /*2990*/  IMAD.X R61, R13, 0x1, R0, P1 ;  /* 0x000000010d3d7824 */ /* 0x000fe200008e0600 */
[----:B------:R-:W-:Y:S01]  /*29a0*/  IADD3.X R21, R7, R0, RZ, P0, !PT ;  /* 0x0000000007157210 */ /* 0x000fe200007fe4ff */
[----:B------:R-:W-:Y:S01]  /*29b0*/  IMAD R169, R169, 0x30, RZ ;  /* 0x00000030a9a97824 */ /* 0x000fe200078e02ff */
[C---:B------:R-:W-:Y:S01]  /*29c0*/  IADD3 R101, P1, R232.reuse, 0x80, RZ ;  /* 0x00000080e8657810 */ /* 0x040fe20007f3e0ff */
[----:B------:R-:W-:Y:S01]  /*29d0*/  IMAD.X R104, RZ, RZ, R233, P2 ;  /* 0x000000ffff687224 */ /* 0x000fe200010e06e9 */
[----:B------:R-:W-:Y:S01]  /*29e0*/  IADD3 R95, P0, R232, 0xc0, RZ ;  /* 0x000000c0e85f7810 */ /* 0x000fe20007f1e0ff */
[----:B------:R-:W-:Y:S01]  /*29f0*/  IMAD.IADD R163, R177, 0x1, R167 ;  /* 0x00000001b1a37824 */ /* 0x000fe200078e02a7 */
[-C--:B------:R-:W-:Y:S01]  /*2a00*/  IADD3 R103, P2, R105, R232.reuse, RZ ;  /* 0x000000e869677210 */ /* 0x080fe20007f5e0ff */
[--C-:B------:R-:W-:Y:S01]  /*2a10*/  IMAD.X R100, RZ, RZ, R233.reuse, P1 ;  /* 0x000000ffff647224 */ /* 0x100fe200008e06e9 */
[----:B------:R-:W-:Y:S01]  /*2a20*/  IADD3.X R94, RZ, R233, RZ, P0, !PT ;  /* 0x000000e9ff5e7210 */ /* 0x000fe200007fe4ff */
[----:B------:R-:W-:Y:S01]  /*2a30*/  IMAD.IADD R160, R177, 0x1, R162 ;  /* 0x00000001b1a07824 */ /* 0x000fe200078e02a2 */
[-C--:B------:R-:W-:Y:S01]  /*2a40*/  IADD3 R99, P1, R101, R232.reuse, RZ ;  /* 0x000000e865637210 */ /* 0x080fe20007f3e0ff */
[----:B------:R-:W-:Y:S01]  /*2a50*/  IMAD.X R102, R104, 0x1, R233, P2 ;  /* 0x0000000168667824 */ /* 0x000fe200010e06e9 */
[----:B------:R-:W-:Y:S01]  /*2a60*/  IADD3 R93, P0, R95, R232, RZ ;  /* 0x000000e85f5d7210 */ /* 0x000fe20007f1e0ff */
[----:B------:R-:W-:Y:S01]  /*2a70*/  IMAD.WIDE.U32 R198, R198, 0x60, RZ ;  /* 0x00000060c6c67825 */ /* 0x000fe200078e00ff */
[----:B------:R-:W-:-:S02]  /*2a80*/  IADD3 R168, R177, 0x80, RZ ;  /* 0x00000080b1a87810 */ /* 0x000fc40007ffe0ff */
[-C--:B------:R-:W-:Y:S01]  /*2a90*/  IADD3 R89, P2, R93, R232.reuse, RZ ;  /* 0x000000e85d597210 */ /* 0x080fe20007f5e0ff */
[--C-:B------:R-:W-:Y:S01]  /*2aa0*/  IMAD.X R98, R100, 0x1, R233.reuse, P1 ;  /* 0x0000000164627824 */ /* 0x100fe200008e06e9 */
[----:B------:R-:W-:Y:S01]  /*2ab0*/  IADD3 R111, P5, R110, 0x40, RZ ;  /* 0x000000406e6f7810 */ /* 0x000fe20007fbe0ff */
[----:B------:R-:W-:Y:S01]  /*2ac0*/  IMAD.X R92, R94, 0x1, R233, P0 ;  /* 0x000000015e5c7824 */ /* 0x000fe200000e06e9 */
[-C--:B------:R-:W-:Y:S01]  /*2ad0*/  IADD3 R97, P4, R103, R232.reuse, RZ ;  /* 0x000000e867617210 */ /* 0x080fe20007f9e0ff */
[----:B------:R-:W-:Y:S01]  /*2ae0*/  IMAD.MOV.U32 R12, RZ, RZ, R165 ;  /* 0x000000ffff0c7224 */ /* 0x000fe200078e00a5 */
[----:B------:R-:W-:Y:S01]  /*2af0*/  IADD3 R91, P3, R99, R232, RZ ;  /* 0x000000e8635b7210 */ /* 0x000fe20007f7e0ff */
[----:B------:R-:W-:Y:S01]  /*2b00*/  IMAD.X R88, R92, 0x1, R233, P2 ;  /* 0x000000015c587824 */ /* 0x000fe200010e06e9 */
[C---:B------:R-:W-:Y:S01]  /*2b10*/  IADD3 R115, P1, R110.reuse, 0x80, RZ ;  /* 0x000000806e737810 */ /* 0x040fe20007f3e0ff */
[----:B------:R-:W-:Y:S01]  /*2b20*/  IMAD.X R112, RZ, RZ, R109, P5 ;  /* 0x000000ffff707224 */ /* 0x000fe200028e066d */
[----:B------:R-:W-:Y:S01]  /*2b30*/  IADD3 R123, P0, R110, 0xc0, RZ ;  /* 0x000000c06e7b7810 */ /* 0x000fe20007f1e0ff */
[----:B------:R-:W-:Y:S01]  /*2b40*/  IMAD.X R96, R102, 0x1, R233, P4 ;  /* 0x0000000166607824 */ /* 0x000fe200020e06e9 */
[----:B------:R-:W-:Y:S01]  /*2b50*/  IADD3 R164, R177, R168, RZ ;  /* 0x000000a8b1a47210 */ /* 0x000fe20007ffe0ff */
[----:B------:R-:W-:Y:S01]  /*2b60*/  IMAD.X R116, RZ, RZ, R109, P1 ;  /* 0x000000ffff747224 */ /* 0x000fe200008e066d */
[----:B------:R-:W-:Y:S01]  /*2b70*/  IADD3.X R90, R98, R233, RZ, P3, !PT ;  /* 0x000000e9625a7210 */ /* 0x000fe20001ffe4ff */
[----:B------:R-:W-:Y:S01]  /*2b80*/  IMAD.IADD R135, R199, 0x1, R135 ;  /* 0x00000001c7877824 */ /* 0x000fe200078e0287 */
[----:B------:R-:W-:-:S02]  /*2b90*/  IADD3.X R124, RZ, R109, RZ, P0, !PT ;  /* 0x0000006dff7c7210 */ /* 0x000fc400007fe4ff */
[-C--:B------:R-:W-:Y:S02]  /*2ba0*/  IADD3 R114, P5, R111, R110.reuse, RZ ;  /* 0x0000006e6f727210 */ /* 0x080fe40007fbe0ff */
[----:B------:R-:W-:Y:S02]  /*2bb0*/  IADD3 R122, P3, R120, R111, RZ ;  /* 0x0000006f787a7210 */ /* 0x000fe40007f7e0ff */
[C---:B------:R-:W-:Y:S01]  /*2bc0*/  IADD3 R126, P2, R123.reuse, R110, RZ ;  /* 0x0000006e7b7e7210 */ /* 0x040fe20007f5e0ff */
[--C-:B------:R-:W-:Y:S01]  /*2bd0*/  IMAD.X R113, R112, 0x1, R109.reuse, P5 ;  /* 0x0000000170717824 */ /* 0x100fe200028e066d */
[----:B------:R-:W-:Y:S01]  /*2be0*/  IADD3 R130, P0, R123, R120, RZ ;  /* 0x000000787b827210 */ /* 0x000fe20007f1e0ff */
[----:B------:R-:W-:Y:S01]  /*2bf0*/  IMAD.X R121, R119, 0x1, R112, P3 ;  /* 0x0000000177797824 */ /* 0x000fe200018e0670 */
[----:B------:R-:W-:Y:S01]  /*2c00*/  IADD3 R118, P4, R115, R110, RZ ;  /* 0x0000006e73767210 */ /* 0x000fe20007f9e0ff */
[----:B------:R-:W-:Y:S01]  /*2c10*/  IMAD.X R125, R124, 0x1, R109, P2 ;  /* 0x000000017c7d7824 */ /* 0x000fe200010e066d */
[----:B------:R-:W-:Y:S01]  /*2c20*/  IADD3 R128, P1, R120, R115, RZ ;  /* 0x0000007378807210 */ /* 0x000fe20007f3e0ff */
[----:B------:R-:W-:Y:S01]  /*2c30*/  IMAD.X R129, R124, 0x1, R119, P0 ;  /* 0x000000017c817824 */ /* 0x000fe200000e0677 */
[----:B------:R-:W-:-:S02]  /*2c40*/  IADD3 R161, R177, R164, RZ ;  /* 0x000000a4b1a17210 */ /* 0x000fc40007ffe0ff */
[----:B------:R-:W-:Y:S02]  /*2c50*/  SHF.L.U64.HI R131, R132, 0x1, R131 ;  /* 0x0000000184837819 */ /* 0x000fe40000010283 */
[C---:B------:R-:W-:Y:S01]  /*2c60*/  SHF.L.U64.HI R133, R134.reuse, 0x1, R133 ;  /* 0x0000000186857819 */ /* 0x040fe20000010285 */
[----:B------:R-:W-:Y:S01]  /*2c70*/  IMAD.SHL.U32 R134, R134, 0x2, RZ ;  /* 0x0000000286867824 */ /* 0x000fe200078e00ff */
[----:B------:R-:W-:Y:S02]  /*2c80*/  SHF.L.U32 R132, R132, 0x1, RZ ;  /* 0x0000000184847819 */ /* 0x000fe400000006ff */
[----:B------:R-:W-:Y:S02]  /*2c90*/  IADD3.X R117, R116, R109, RZ, P4, !PT ;  /* 0x0000006d74757210 */ /* 0x000fe400027fe4ff */
[----:B------:R-:W-:Y:S02]  /*2ca0*/  IADD3.X R127, R119, R116, RZ, P1, !PT ;  /* 0x00000074777f7210 */ /* 0x000fe40000ffe4ff */
        /* <DEDUP_REMOVED lines=9> */
[----:B------:R-:W-:Y:S02]  /*2d40*/  SHF.R.S32.HI R151, RZ, 0x1f, R163 ;  /* 0x0000001fff977819 */ /* 0x000fe400000114a3 */
[----:B------:R-:W-:Y:S02]  /*2d50*/  SHF.R.S32.HI R149, RZ, 0x1f, R161 ;  /* 0x0000001fff957819 */ /* 0x000fe400000114a1 */
[----:B------:R-:W-:-:S07]  /*2d60*/  SHF.R.S32.HI R148, RZ, 0x1f, R160 ;  /* 0x0000001fff947819 */ /* 0x000fce00000114a0 */
.L_x_1323:
[----:B------:R-:W-:Y:S01]  /*2d70*/  IMAD.SHL.U32 R16, R12, 0x40, RZ ;  /* 0x000000400c107824 */ /* 0x000fe200078e00ff */
[----:B------:R-:W-:Y:S03]  /*2d80*/  BSSY B0, `(.L_x_1206) ;  /* 0x0000016000007945 */ /* 0x000fe60003800000 */
[----:B------:R-:W-:Y:S04]  /*2d90*/  VIADD R13, R16, 0xffffffc0 ;  /* 0xffffffc0100d7836 */ /* 0x000fe80000000000 */
[--C-:B------:R-:W-:Y:S02]  /*2da0*/  IMAD.IADD R205, R74, 0x1, -R13.reuse ;  /* 0x000000014acd7824 */ /* 0x100fe400078e0a0d */
[----:B------:R-:W-:Y:S03]  /*2db0*/  IMAD.IADD R203, R78, 0x1, -R13 ;  /* 0x000000014ecb7824 */ /* 0x000fe600078e0a0d */
[-C--:B------:R-:W-:Y:S02]  /*2dc0*/  ISETP.GE.AND P3, PT, R182, R205.reuse, PT ;  /* 0x000000cdb600720c */ /* 0x080fe40003f66270 */
[----:B------:R-:W-:Y:S02]  /*2dd0*/  ISETP.GE.AND P0, PT, R84, R205, PT ;  /* 0x000000cd5400720c */ /* 0x000fe40003f06270 */
[----:B------:R-:W-:Y:S02]  /*2de0*/  ISETP.GE.AND P3, PT, R182, R203, !P3 ;  /* 0x000000cbb600720c */ /* 0x000fe40005f66270 */
[----:B------:R-:W-:Y:S02]  /*2df0*/  ISETP.GE.AND P4, PT, R83, R205, PT ;  /* 0x000000cd5300720c */ /* 0x000fe40003f86270 */
[----:B------:R-:W-:Y:S09]  /*2e00*/  ISETP.GE.AND P0, PT, R84, R203, !P0 ;  /* 0x000000cb5400720c */ /* 0x000ff20004706270 */
[----:B----45:R-:W-:Y:S05]  /*2e10*/  @!P3 BRA `(.L_x_1207) ;  /* 0x000000000030b947 */ /* 0x030fea0003800000 */
[----:B------:R-:W-:Y:S02]  /*2e20*/  ISETP.NE.AND P2, PT, R175, RZ, PT ;  /* 0x000000ffaf00720c */ /* 0x000fe40003f45270 */
[----:B------:R-:W-:Y:S11]  /*2e30*/  ISETP.NE.AND P1, PT, R174, RZ, PT ;  /* 0x000000ffae00720c */ /* 0x000ff60003f25270 */
[----:B------:R-:W2:Y:S04]  /*2e40*/  @P2 LD.E.128 R32, desc[UR6][R136.64] ;  /* 0x0000000688202980 */ /* 0x000ea8000c101d00 */
[----:B--2---:R1:W-:Y:S01]  /*2e50*/  @P2 ST.E.128 desc[UR6][R146.64], R32 ;  /* 0x0000002092002985 */ /* 0x0043e2000c101d06 */
[----:B------:R-:W-:Y:S03]  /*2e60*/  ISETP.NE.AND P2, PT, R173, RZ, PT ;  /* 0x000000ffad00720c */ /* 0x000fe60003f45270 */
[----:B------:R-:W2:Y:S04]  /*2e70*/  @P1 LD.E.128 R28, desc[UR6][R136.64+0x80] ;  /* 0x00008006881c1980 */ /* 0x000ea8000c101d00 */
[----:B--2---:R1:W-:Y:S01]  /*2e80*/  @P1 ST.E.128 desc[UR6][R146.64+0x80], R28 ;  /* 0x0000801c92001985 */ /* 0x0043e2000c101d06 */
[----:B------:R-:W-:Y:S05]  /*2e90*/  ISETP.NE.AND P1, PT, R172, RZ, PT ;  /* 0x000000ffac00720c */ /* 0x000fea0003f25270 */
[----:B------:R-:W2:Y:S04]  /*2ea0*/  @P2 LD.E.128 R24, desc[UR6][R136.64+0x100] ;  /* 0x0001000688182980 */ /* 0x000ea8000c101d00 */
[----:B--2---:R1:W-:Y:S04]  /*2eb0*/  @P2 ST.E.128 desc[UR6][R146.64+0x100], R24 ;  /* 0x0001001892002985 */ /* 0x0043e8000c101d06 */
[----:B------:R-:W2:Y:S04]  /*2ec0*/  @P1 LD.E.128 R4, desc[UR6][R136.64+0x180] ;  /* 0x0001800688041980 */ /* 0x000ea8000c101d00 */
[----:B--2---:R1:W-:Y:S02]  /*2ed0*/  @P1 ST.E.128 desc[UR6][R146.64+0x180], R4 ;  /* 0x0001800492001985 */ /* 0x0043e4000c101d06 */
.L_x_1207:
[----:B------:R-:W-:Y:S05]  /*2ee0*/  BSYNC B0 ;  /* 0x0000000000007941 */ /* 0x000fea0003800000 */
.L_x_1206:
[----:B------:R-:W-:Y:S04]  /*2ef0*/  BSSY B0, `(.L_x_1208) ;  /* 0x0000012000007945 */ /* 0x000fe80003800000 */
[----:B------:R-:W-:Y:S05]  /*2f00*/  @!P0 BRA `(.L_x_1209) ;  /* 0x0000000000408947 */ /* 0x000fea0003800000 */
[----:B------:R-:W-:Y:S02]  /*2f10*/  ISETP.NE.AND P1, PT, R175, RZ, PT ;  /* 0x000000ffaf00720c */ /* 0x000fe40003f25270 */
[----:B------:R-:W-:Y:S02]  /*2f20*/  IADD3 R22, P0, R136, R132, RZ ;  /* 0x0000008488167210 */ /* 0x000fe40007f1e0ff */
[----:B------:R-:W-:Y:S03]  /*2f30*/  LEA R2, P2, R230, R146, 0x1 ;  /* 0x00000092e6027211 */ /* 0x000fe600078408ff */
[----:B------:R-:W-:Y:S01]  /*2f40*/  IMAD.X R23, R137, 0x1, R131, P0 ;  /* 0x0000000189177824 */ /* 0x000fe200000e0683 */
[----:B------:R-:W-:Y:S02]  /*2f50*/  ISETP.NE.AND P0, PT, R174, RZ, PT ;  /* 0x000000ffae00720c */ /* 0x000fe40003f05270 */
[----:B------:R-:W-:Y:S03]  /*2f60*/  LEA.HI.X R3, R230, R147, R231, 0x1, P2 ;  /* 0x00000093e6037211 */ /* 0x000fe600010f0ce7 */
[----:B-1----:R-:W2:Y:S04]  /*2f70*/  @P1 LD.E.128 R32, desc[UR6][R22.64] ;  /* 0x0000000616201980 */ /* 0x002ea8000c101d00 */
[----:B--2---:R2:W-:Y:S01]  /*2f80*/  @P1 ST.E.128 desc[UR6][R2.64], R32 ;  /* 0x0000002002001985 */ /* 0x0045e2000c101d06 */
[----:B------:R-:W-:Y:S03]  /*2f90*/  ISETP.NE.AND P1, PT, R173, RZ, PT ;  /* 0x000000ffad00720c */ /* 0x000fe60003f25270 */
[----:B------:R-:W3:Y:S04]  /*2fa0*/  @P0 LD.E.128 R28, desc[UR6][R22.64+0x80] ;  /* 0x00008006161c0980 */ /* 0x000ee8000c101d00 */
[----:B---3--:R2:W-:Y:S01]  /*2fb0*/  @P0 ST.E.128 desc[UR6][R2.64+0x80], R28 ;  /* 0x0000801c02000985 */ /* 0x0085e2000c101d06 */
[----:B------:R-:W-:Y:S05]  /*2fc0*/  ISETP.NE.AND P0, PT, R172, RZ, PT ;  /* 0x000000ffac00720c */ /* 0x000fea0003f05270 */
[----:B------:R-:W3:Y:S04]  /*2fd0*/  @P1 LD.E.128 R24, desc[UR6][R22.64+0x100] ;  /* 0x0001000616181980 */ /* 0x000ee8000c101d00 */
[----:B---3--:R2:W-:Y:S04]  /*2fe0*/  @P1 ST.E.128 desc[UR6][R2.64+0x100], R24 ;  /* 0x0001001802001985 */ /* 0x0085e8000c101d06 */
[----:B------:R-:W3:Y:S04]  /*2ff0*/  @P0 LD.E.128 R4, desc[UR6][R22.64+0x180] ;  /* 0x0001800616040980 */ /* 0x000ee8000c101d00 */
[----:B---3--:R2:W-:Y:S02]  /*3000*/  @P0 ST.E.128 desc[UR6][R2.64+0x180], R4 ;  /* 0x0001800402000985 */ /* 0x0085e4000c101d06 */
.L_x_1209:
[----:B------:R-:W-:Y:S05]  /*3010*/  BSYNC B0 ;  /* 0x0000000000007941 */ /* 0x000fea0003800000 */
.L_x_1208:
[----:B------:R-:W-:Y:S01]  /*3020*/  ISETP.GE.AND P4, PT, R83, R203, !P4 ;  /* 0x000000cb5300720c */ /* 0x000fe20006786270 */
[----:B------:R-:W-:Y:S01]  /*3030*/  BSSY B0, `(.L_x_1210) ;  /* 0x0000014000007945 */ /* 0x000fe20003800000 */
[C---:B------:R-:W-:Y:S04]  /*3040*/  ISETP.GE.AND P2, PT, R82.reuse, R205, PT ;  /* 0x000000cd5200720c */ /* 0x040fe80003f46270 */
[----:B------:R-:W-:Y:S07]  /*3050*/  ISETP.GE.AND P2, PT, R82, R203, !P2 ;  /* 0x000000cb5200720c */ /* 0x000fee0005746270 */
[----:B------:R-:W-:Y:S06]  /*3060*/  @!P4 BRA `(.L_x_1211) ;  /* 0x000000000040c947 */ /* 0x000fec0003800000 */
[----:B------:R-:W-:Y:S02]  /*3070*/  ISETP.NE.AND P1, PT, R175, RZ, PT ;  /* 0x000000ffaf00720c */ /* 0x000fe40003f25270 */
[----:B------:R-:W-:Y:S02]  /*3080*/  IADD3 R22, P0, R136, R134, RZ ;  /* 0x0000008688167210 */ /* 0x000fe40007f1e0ff */
[----:B--2---:R-:W-:Y:S03]  /*3090*/  IADD3 R2, P4, R146, R86, RZ ;  /* 0x0000005692027210 */ /* 0x004fe60007f9e0ff */
[----:B------:R-:W-:Y:S01]  /*30a0*/  IMAD.X R23, R137, 0x1, R133, P0 ;  /* 0x0000000189177824 */ /* 0x000fe200000e0685 */
[----:B------:R-:W-:Y:S01]  /*30b0*/  ISETP.NE.AND P0, PT, R174, RZ, PT ;  /* 0x000000ffae00720c */ /* 0x000fe20003f05270 */
[----:B------:R-:W-:Y:S04]  /*30c0*/  IMAD.X R3, R147, 0x1, R87, P4 ;  /* 0x0000000193037824 */ /* 0x000fe800020e0657 */
[----:B-1----:R-:W2:Y:S04]  /*30d0*/  @P1 LD.E.128 R32, desc[UR6][R22.64] ;  /* 0x0000000616201980 */ /* 0x002ea8000c101d00 */
        /* <DEDUP_REMOVED lines=9> */
.L_x_1211:
[----:B------:R-:W-:Y:S05]  /*3170*/  BSYNC B0 ;  /* 0x0000000000007941 */ /* 0x000fea0003800000 */
.L_x_1210:
[----:B------:R-:W-:Y:S04]  /*3180*/  BSSY B0, `(.L_x_1212) ;  /* 0x0000012000007945 */ /* 0x000fe80003800000 */
[----:B------:R-:W-:Y:S05]  /*3190*/  @!P2 BRA `(.L_x_1213) ;  /* 0x000000000040a947 */ /* 0x000fea0003800000 */
[----:B------:R-:W-:Y:S02]  /*31a0*/  ISETP.NE.AND P1, PT, R175, RZ, PT ;  /* 0x000000ffaf00720c */ /* 0x000fe40003f25270 */
[----:B------:R-:W-:Y:S02]  /*31b0*/  IADD3 R22, P0, R136, R198, RZ ;  /* 0x000000c688167210 */ /* 0x000fe40007f1e0ff */
[----:B--23--:R-:W-:Y:S03]  /*31c0*/  IADD3 R2, P2, R146, R196, RZ ;  /* 0x000000c492027210 */ /* 0x00cfe60007f5e0ff */
        /* <DEDUP_REMOVED lines=13> */
.L_x_1213:
[----:B------:R-:W-:Y:S05]  /*32a0*/  BSYNC B0 ;  /* 0x0000000000007941 */ /* 0x000fea0003800000 */
.L_x_1212:
[----:B------:R-:W5:Y:S01]  /*32b0*/  LD.E R17, desc[UR6][R18.64+0xd0] ;  /* 0x0000d00612117980 */ /* 0x000f62000c101900 */
[----:B------:R-:W-:Y:S03]  /*32c0*/  BSSY B3, `(.L_x_1214) ;  /* 0x00009f6000037945 */ /* 0x000fe60003800000 */
[----:B--234-:R-:W2:Y:S01]  /*32d0*/  LD.E R3, desc[UR6][R18.64+0x130] ;  /* 0x0001300612037980 */ /* 0x01cea2000c101900 */
        /* <DEDUP_REMOVED lines=9> */
[----:B---3--:R-:W-:Y:S05]  /*3370*/  @!P0 BRA `(.L_x_1216) ;  /* 0x0000003400b08947 */ /* 0x008fea0003800000 */
        /* <DEDUP_REMOVED lines=9> */
[----:B-1----:R-:W2:Y:S11]  /*3410*/  LD.E.128 R24, desc[UR6][R138.64] ;  /* 0x000000068a187980 */ /* 0x002eb6000c101d00 */
[----:B------:R-:W-:Y:S01]  /*3420*/  @!UPT UIADD3 URZ, URZ, URZ, URZ ;  /* 0x0000003f3f3ff290 */ /* 0x000fe2000fffe03f */
[----:B------:R-:W3:Y:S06]  /*3430*/  @!P0 LD.E.64 R34, desc[UR6][R60.64] ;  /* 0x000000063c228980 */ /* 0x000eec000c101b00 */
[----:B------:R-:W4:Y:S01]  /*3440*/  @!P0 LD.E.64 R6, desc[UR6][R20.64] ;  /* 0x0000000614068980 */ /* 0x000f22000c101b00 */
[C---:B--2---:R-:W-:Y:S01]  /*3450*/  @!P0 LOP3.LUT R23, R24.reuse, 0xffff0000, RZ, 0xc0, !PT ;  /* 0xffff000018178812 */ /* 0x044fe200078ec0ff */
[----:B------:R-:W-:Y:S01]  /*3460*/  @!P0 IMAD.U32 R31, R24, 0x10000, RZ ;  /* 0x00010000181f8824 */ /* 0x000fe200078e00ff */
[C---:B------:R-:W-:Y:S01]  /*3470*/  @!P0 LOP3.LUT R22, R26.reuse, 0xffff0000, RZ, 0xc0, !PT ;  /* 0xffff00001a168812 */ /* 0x040fe200078ec0ff */
[----:B------:R-:W-:Y:S01]  /*3480*/  @!P0 IMAD.U32 R30, R26, 0x10000, RZ ;  /* 0x000100001a1e8824 */ /* 0x000fe200078e00ff */
[----:B------:R-:W-:Y:S02]  /*3490*/  @!P0 SHF.L.U32 R32, R27, 0x10, RZ ;  /* 0x000000101b208819 */ /* 0x000fe400000006ff */
[C---:B---3--:R-:W-:Y:S01]  /*34a0*/  @!P0 LOP3.LUT R33, R34.reuse, 0xffff0000, RZ, 0xc0, !PT ;  /* 0xffff000022218812 */ /* 0x048fe200078ec0ff */
[----:B------:R-:W-:Y:S01]  /*34b0*/  @!P0 IMAD.U32 R29, R34, 0x10000, RZ ;  /* 0x00010000221d8824 */ /* 0x000fe200078e00ff */
[C---:B------:R-:W-:Y:S02]  /*34c0*/  @!P0 SHF.L.U32 R28, R35.reuse, 0x10, RZ ;  /* 0x00000010231c8819 */ /* 0x040fe400000006ff */
[----:B------:R-:W-:Y:S01]  /*34d0*/  @!P0 LOP3.LUT R35, R35, 0xffff0000, RZ, 0xc0, !PT ;  /* 0xffff000023238812 */ /* 0x000fe200078ec0ff */
[----:B------:R-:W-:Y:S01]  /*34e0*/  @!P0 FMUL.FTZ R37, R23, R29 ;  /* 0x0000001d17258220 */ /* 0x000fe20000410000 */
[----:B----4-:R-:W-:Y:S01]  /*34f0*/  @!P0 SHF.L.U32 R8, R6, 0x10, RZ ;  /* 0x0000001006088819 */ /* 0x010fe200000006ff */
[----:B------:R-:W-:Y:S01]  /*3500*/  @!P0 FMUL.FTZ R36, R22, R28 ;  /* 0x0000001c16248220 */ /* 0x000fe20000410000 */
[----:B------:R-:W-:Y:S02]  /*3510*/  @!P0 LOP3.LUT R6, R6, 0xffff0000, RZ, 0xc0, !PT ;  /* 0xffff000006068812 */ /* 0x000fe400078ec0ff */
[----:B------:R-:W-:Y:S01]  /*3520*/  @!P0 SHF.L.U32 R5, R7, 0x10, RZ ;  /* 0x0000001007058819 */ /* 0x000fe200000006ff */
[-C--:B------:R-:W-:Y:S01]  /*3530*/  @!P0 FMUL.FTZ R0, R23, R8.reuse ;  /* 0x0000000817008220 */ /* 0x080fe20000410000 */
[----:B------:R-:W-:Y:S01]  /*3540*/  @!P0 LOP3.LUT R23, R25, 0xffff0000, RZ, 0xc0, !PT ;  /* 0xffff000019178812 */ /* 0x000fe200078ec0ff */
[----:B------:R-:W-:Y:S01]  /*3550*/  @!P0 FFMA.FTZ R37, R31, R8, -R37 ;  /* 0x000000081f258223 */ /* 0x000fe20000010825 */
[----:B------:R-:W-:Y:S01]  /*3560*/  @!P0 LOP3.LUT R7, R7, 0xffff0000, RZ, 0xc0, !PT ;  /* 0xffff000007078812 */ /* 0x000fe200078ec0ff */
[----:B------:R-:W-:Y:S01]  /*3570*/  @!P0 FFMA.FTZ R0, R29, R31, R0 ;  /* 0x0000001f1d008223 */ /* 0x000fe20000010000 */
[----:B------:R-:W-:Y:S01]  /*3580*/  @!P0 LOP3.LUT R8, R27, 0xffff0000, RZ, 0xc0, !PT ;  /* 0xffff00001b088812 */ /* 0x000fe200078ec0ff */
[----:B------:R-:W-:Y:S01]  /*3590*/  @!P0 FFMA.FTZ R36, R30, R5, -R36 ;  /* 0x000000051e248223 */ /* 0x000fe20000010824 */
[----:B------:R-:W-:Y:S01]  /*35a0*/  @!P0 SHF.L.U32 R29, R25, 0x10, RZ ;  /* 0x00000010191d8819 */ /* 0x000fe200000006ff */
[CC--:B------:R-:W-:Y:S01]  /*35b0*/  @!P0 FMUL.FTZ R2, R23.reuse, R6.reuse ;  /* 0x0000000617028220 */ /* 0x0c0fe20000410000 */
[----:B------:R-:W-:Y:S01]  /*35c0*/  @!P0 F2FP.BF16.F32.PACK_AB R37, R0, R37 ;  /* 0x000000250025823e */ /* 0x000fe200000010ff */
[----:B------:R-:W-:Y:S01]  /*35d0*/  @!P0 FMUL.FTZ R39, R23, R33 ;  /* 0x0000002117278220 */ /* 0x000fe20000410000 */
[----:B------:R-:W-:Y:S01]  /*35e0*/  @!P0 FMUL.FTZ R3, R22, R5 ;  /* 0x0000000516038220 */ /* 0x000fe20000410000 */
[C---:B------:R-:W-:Y:S01]  /*35f0*/  @!P0 FMUL.FTZ R41, R8.reuse, R35 ;  /* 0x0000002308298220 */ /* 0x040fe20000410000 */
[----:B------:R-:W-:Y:S01]  /*3600*/  @!P0 MOV R24, R37 ;  /* 0x0000002500188202 */ /* 0x000fe20000000f00 */
[----:B------:R-:W-:Y:S01]  /*3610*/  @!P0 FMUL.FTZ R4, R8, R7 ;  /* 0x0000000708048220 */ /* 0x000fe20000410000 */
[----:B------:R-:W-:Y:S01]  /*3620*/  @!P0 FFMA.FTZ R2, R33, R29, R2 ;  /* 0x0000001d21028223 */ /* 0x000fe20000010002 */
[----:B------:R-:W-:Y:S01]  /*3630*/  @!P0 FFMA.FTZ R39, R29, R6, -R39 ;  /* 0x000000061d278223 */ /* 0x000fe20000010827 */
        /* <DEDUP_REMOVED lines=10> */
.L_x_1220:
[----:B------:R-:W-:Y:S05]  /*36e0*/  BSYNC B0 ;  /* 0x0000000000007941 */ /* 0x000fea0003800000 */
.L_x_1219:
[----:B------:R-:W-:Y:S04]  /*36f0*/  BSSY B0, `(.L_x_1221) ;  /* 0x0000030000007945 */ /* 0x000fe80003800000 */
[----:B------:R-:W-:Y:S05]  /*3700*/  @P3 BRA `(.L_x_1222) ;  /* 0x0000000000b83947 */ /* 0x000fea0003800000 */
[----:B------:R-:W-:Y:S01]  /*3710*/  ISETP.GE.AND P0, PT, R11, R17, PT ;  /* 0x000000110b00720c */ /* 0x000fe20003f06270 */
[----:B-12---:R-:W2:Y:S11]  /*3720*/  LD.E.128 R24, desc[UR6][R138.64+0x80] ;  /* 0x000080068a187980 */ /* 0x006eb6000c101d00 */
        /* <DEDUP_REMOVED lines=44> */
.L_x_1222:
[----:B------:R-:W-:Y:S05]  /*39f0*/  BSYNC B0 ;  /* 0x0000000000007941 */ /* 0x000fea0003800000 */
.L_x_1221:
[----:B------:R-:W-:Y:S04]  /*3a00*/  BSSY B0, `(.L_x_1223) ;  /* 0x0000030000007945 */ /* 0x000fe80003800000 */
[----:B------:R-:W-:Y:S05]  /*3a10*/  @P2 BRA `(.L_x_1224) ;  /* 0x0000000000b82947 */ /* 0x000fea0003800000 */
[----:B------:R-:W-:Y:S01]  /*3a20*/  ISETP.GE.AND P0, PT, R10, R17, PT ;  /* 0x000000110a00720c */ /* 0x000fe20003f06270 */
[----:B-123--:R-:W2:Y:S11]  /*3a30*/  LD.E.128 R24, desc[UR6][R138.64+0x100] ;  /* 0x000100068a187980 */ /* 0x00eeb6000c101d00 */
        /* <DEDUP_REMOVED lines=44> */
.L_x_1224:
[----:B------:R-:W-:Y:S05]  /*3d00*/  BSYNC B0 ;  /* 0x0000000000007941 */ /* 0x000fea0003800000 */
.L_x_1223:
[----:B------:R-:W-:Y:S05]  /*3d10*/  @P1 BRA `(.L_x_1218) ;  /* 0x0000000000b81947 */ /* 0x000fea0003800000 */
[----:B------:R-:W-:Y:S01]  /*3d20*/  ISETP.GE.AND P0, PT, R9, R17, PT ;  /* 0x000000110900720c */ /* 0x000fe20003f06270 */
[----:B-1234-:R-:W2:Y:S11]  /*3d30*/  LD.E.128 R24, desc[UR6][R138.64+0x180] ;  /* 0x000180068a187980 */ /* 0x01eeb6000c101d00 */
        /* <DEDUP_REMOVED lines=44> */
.L_x_1218:
[----:B------:R-:W-:Y:S05]  /*4000*/  BSYNC B1 ;  /* 0x0000000000017941 */ /* 0x000fea0003800000 */
.L_x_1217:
[C---:B------:R-:W-:Y:S01]  /*4010*/  ISETP.GE.AND P0, PT, R84.reuse, R205, PT ;  /* 0x000000cd5400720c */ /* 0x040fe20003f06270 */
[----:B------:R-:W-:Y:S03]  /*4020*/  BSSY B1, `(.L_x_1225) ;  /* 0x00000dc000017945 */ /* 0x000fe60003800000 */
[----:B------:R-:W-:Y:S11]  /*4030*/  ISETP.GE.AND P0, PT, R84, R203, !P0 ;  /* 0x000000cb5400720c */ /* 0x000ff60004706270 */
[----:B------:R-:W-:Y:S02]  /*4040*/  @!UPT UIADD3 URZ, URZ, URZ, URZ ;  /* 0x0000003f3f3ff290 */ /* 0x000fe4000fffe03f */
[----:B------:R-:W-:Y:S05]  /*4050*/  @!P0 BRA `(.L_x_1226) ;  /* 0x0000000c00608947 */ /* 0x000fea0003800000 */
[-C--:B-----5:R-:W-:Y:S01]  /*4060*/  ISETP.GE.AND P0, PT, R14, R202.reuse, PT ;  /* 0x000000ca0e00720c */ /* 0x0a0fe20003f06270 */
[C---:B-1----:R-:W-:Y:S01]  /*4070*/  IMAD.SHL.U32 R5, R177.reuse, 0x2, RZ ;  /* 0x00000002b1057824 */ /* 0x042fe200078e00ff */
[----:B------:R-:W-:Y:S01]  /*4080*/  SHF.L.U64.HI R3, R177, 0x1, R159 ;  /* 0x00000001b1037819 */ /* 0x000fe2000001029f */
[----:B------:R-:W-:Y:S01]  /*4090*/  BSSY B0, `(.L_x_1227) ;  /* 0x000003a000007945 */ /* 0x000fe20003800000 */
[-C--:B------:R-:W-:Y:S02]  /*40a0*/  ISETP.GE.AND P3, PT, R11, R202.reuse, PT ;  /* 0x000000ca0b00720c */ /* 0x080fe40003f66270 */
[-C--:B------:R-:W-:Y:S02]  /*40b0*/  IADD3 R22, P5, R20, R5.reuse, RZ ;  /* 0x0000000514167210 */ /* 0x080fe40007fbe0ff */
[----:B------:R-:W-:Y:S02]  /*40c0*/  IADD3 R38, P4, R60, R5, RZ ;  /* 0x000000053c267210 */ /* 0x000fe40007f9e0ff */
[-C--:B------:R-:W-:Y:S01]  /*40d0*/  ISETP.GE.AND P2, PT, R10, R202.reuse, PT ;  /* 0x000000ca0a00720c */ /* 0x080fe20003f46270 */
[--C-:B------:R-:W-:Y:S01]  /*40e0*/  IMAD.X R23, R21, 0x1, R3.reuse, P5 ;  /* 0x0000000115177824 */ /* 0x100fe200028e0603 */
[----:B------:R-:W-:Y:S01]  /*40f0*/  ISETP.GE.AND P1, PT, R9, R202, PT ;  /* 0x000000ca0900720c */ /* 0x000fe20003f26270 */
[----:B------:R-:W-:Y:S01]  /*4100*/  IMAD.X R39, R61, 0x1, R3, P4 ;  /* 0x000000013d277824 */ /* 0x000fe200020e0603 */
[----:B------:R-:W-:Y:S11]  /*4110*/  @P0 BRA `(.L_x_1228) ;  /* 0x0000000000c40947 */ /* 0x000ff60003800000 */
[----:B------:R-:W-:Y:S02]  /*4120*/  ISETP.GE.AND P0, PT, R14, R17, PT ;  /* 0x000000110e00720c */ /* 0x000fe40003f06270 */
[C---:B------:R-:W-:Y:S04]  /*4130*/  LEA R42, P4, R110.reuse, R138, 0x1 ;  /* 0x0000008a6e2a7211 */ /* 0x040fe800078808ff */
[----:B------:R-:W-:Y:S02]  /*4140*/  LEA.HI.X R43, R110, R139, R109, 0x1, P4 ;  /* 0x0000008b6e2b7211 */ /* 0x000fe400020f0c6d */
[C---:B------:R-:W-:Y:S03]  /*4150*/  LEA R46, P4, R232.reuse, R144, 0x1 ;  /* 0x00000090e82e7211 */ /* 0x040fe600078808ff */
[----:B--234-:R-:W2:Y:S01]  /*4160*/  LD.E.128 R24, desc[UR6][R42.64] ;  /* 0x000000062a187980 */ /* 0x01cea2000c101d00 */
[----:B------:R-:W-:Y:S07]  /*4170*/  LEA.HI.X R47, R232, R145, R233, 0x1, P4 ;  /* 0x00000091e82f7211 */ /* 0x000fee00020f0ce9 */
[----:B------:R-:W3:Y:S06]  /*4180*/  @!P0 LD.E.64 R36, desc[UR6][R38.64] ;  /* 0x0000000626248980 */ /* 0x000eec000c101b00 */
[----:B------:R-:W4:Y:S01]  /*4190*/  @!P0 LD.E.64 R6, desc[UR6][R22.64] ;  /* 0x0000000616068980 */ /* 0x000f22000c101b00 */
[C---:B--2---:R-:W-:Y:S01]  /*41a0*/  @!P0 LOP3.LUT R29, R24.reuse, 0xffff0000, RZ, 0xc0, !PT ;  /* 0xffff0000181d8812 */ /* 0x044fe200078ec0ff */
[----:B------:R-:W-:Y:S01]  /*41b0*/  @!P0 IMAD.U32 R34, R27, 0x10000, RZ ;  /* 0x000100001b228824 */ /* 0x000fe200078e00ff */
[----:B------:R-:W-:Y:S02]  /*41c0*/  @!P0 SHF.L.U32 R33, R24, 0x10, RZ ;  /* 0x0000001018218819 */ /* 0x000fe400000006ff */
[C---:B------:R-:W-:Y:S02]  /*41d0*/  @!P0 LOP3.LUT R28, R26.reuse, 0xffff0000, RZ, 0xc0, !PT ;  /* 0xffff00001a1c8812 */ /* 0x040fe400078ec0ff */
[----:B------:R-:W-:Y:S02]  /*41e0*/  @!P0 SHF.L.U32 R32, R26, 0x10, RZ ;  /* 0x000000101a208819 */ /* 0x000fe400000006ff */
[C---:B---3--:R-:W-:Y:S01]  /*41f0*/  @!P0 SHF.L.U32 R31, R36.reuse, 0x10, RZ ;  /* 0x00000010241f8819 */ /* 0x048fe200000006ff */
[C---:B------:R-:W-:Y:S01]  /*4200*/  @!P0 IMAD.U32 R30, R37.reuse, 0x10000, RZ ;  /* 0x00010000251e8824 */ /* 0x040fe200078e00ff */
[----:B------:R-:W-:Y:S02]  /*4210*/  @!P0 LOP3.LUT R35, R36, 0xffff0000, RZ, 0xc0, !PT ;  /* 0xffff000024238812 */ /* 0x000fe400078ec0ff */
[----:B------:R-:W-:Y:S01]  /*4220*/  @!P0 LOP3.LUT R37, R37, 0xffff0000, RZ, 0xc0, !PT ;  /* 0xffff000025258812 */ /* 0x000fe200078ec0ff */
[----:B------:R-:W-:Y:S01]  /*4230*/  @!P0 FMUL.FTZ R41, R29, R31 ;  /* 0x0000001f1d298220 */ /* 0x000fe20000410000 */
[C---:B----4-:R-:W-:Y:S01]  /*4240*/  @!P0 IMAD.U32 R8, R6.reuse, 0x10000, RZ ;  /* 0x0001000006088824 */ /* 0x050fe200078e00ff */
[----:B------:R-:W-:Y:S01]  /*4250*/  @!P0 LOP3.LUT R6, R6, 0xffff0000, RZ, 0xc0, !PT ;  /* 0xffff000006068812 */ /* 0x000fe200078ec0ff */
[C---:B------:R-:W-:Y:S01]  /*4260*/  @!P0 IMAD.U32 R5, R7.reuse, 0x10000, RZ ;  /* 0x0001000007058824 */ /* 0x040fe200078e00ff */
[----:B------:R-:W-:Y:S01]  /*4270*/  @!P0 LOP3.LUT R7, R7, 0xffff0000, RZ, 0xc0, !PT ;  /* 0xffff000007078812 */ /* 0x000fe200078ec0ff */
[-C--:B------:R-:W-:Y:S01]  /*4280*/  @!P0 FMUL.FTZ R0, R29, R8.reuse ;  /* 0x000000081d008220 */ /* 0x080fe20000410000 */
[----:B------:R-:W-:Y:S01]  /*4290*/  @!P0 LOP3.LUT R29, R25, 0xffff0000, RZ, 0xc0, !PT ;  /* 0xffff0000191d8812 */ /* 0x000fe200078ec0ff */
[----:B------:R-:W-:Y:S01]  /*42a0*/  @!P0 FFMA.FTZ R41, R33, R8, -R41 ;  /* 0x0000000821298223 */ /* 0x000fe20000010829 */
[----:B------:R-:W-:Y:S01]  /*42b0*/  @!P0 LOP3.LUT R8, R27, 0xffff0000, RZ, 0xc0, !PT ;  /* 0xffff00001b088812 */ /* 0x000fe200078ec0ff */
[----:B------:R-:W-:Y:S01]  /*42c0*/  @!P0 FFMA.FTZ R0, R31, R33, R0 ;  /* 0x000000211f008223 */ /* 0x000fe20000010000 */
[----:B------:R-:W-:Y:S02]  /*42d0*/  @!P0 IMAD.U32 R31, R25, 0x10000, RZ ;  /* 0x00010000191f8824 */ /* 0x000fe400078e00ff */
[C---:B------:R-:W-:Y:S01]  /*42e0*/  @!P0 FMUL.FTZ R2, R29.reuse, R6 ;  /* 0x000000061d028220 */ /* 0x040fe20000410000 */
[----:B------:R-:W-:Y:S01]  /*42f0*/  @!P0 FMUL.FTZ R43, R29, R35 ;  /* 0x000000231d2b8220 */ /* 0x000fe20000410000 */
[----:B------:R-:W-:Y:S01]  /*4300*/  @!P0 FMUL.FTZ R3, R28, R5 ;  /* 0x000000051c038220 */ /* 0x000fe20000410000 */
[----:B------:R-:W-:Y:S01]  /*4310*/  @!P0 F2FP.BF16.F32.PACK_AB R41, R0, R41 ;  /* 0x000000290029823e */ /* 0x000fe200000010ff */
[----:B------:R-:W-:Y:S01]  /*4320*/  @!P0 FMUL.FTZ R40, R28, R30 ;  /* 0x0000001e1c288220 */ /* 0x000fe20000410000 */
[C---:B------:R-:W-:Y:S01]  /*4330*/  @!P0 FMUL.FTZ R45, R8.reuse, R37 ;  /* 0x00000025082d8220 */ /* 0x040fe20000410000 */
[----:B------:R-:W-:Y:S01]  /*4340*/  @!P0 FMUL.FTZ R4, R8, R7 ;  /* 0x0000000708048220 */ /* 0x000fe20000410000 */
[----:B------:R-:W-:Y:S01]  /*4350*/  @!P0 MOV R24, R41 ;  /* 0x0000002900188202 */ /* 0x000fe20000000f00 */
[----:B------:R-:W-:Y:S01]  /*4360*/  @!P0 FFMA.FTZ R2, R35, R31, R2 ;  /* 0x0000001f23028223 */ /* 0x000fe20000010002 */
[----:B------:R-:W-:Y:S01]  /*4370*/  @!P0 FFMA.FTZ R43, R31, R6, -R43 ;  /* 0x000000061f2b8223 */ /* 0x000fe2000001082b */
[----:B------:R-:W-:Y:S01]  /*4380*/  @!P0 FFMA.FTZ R3, R30, R32, R3 ;  /* 0x000000201e038223 */ /* 0x000fe20000010003 */
[----:B------:R-:W-:Y:S01]  /*4390*/  @!P0 FFMA.FTZ R40, R32, R5, -R40 ;  /* 0x0000000520288223 */ /* 0x000fe20000010828 */
[----:B------:R-:W-:Y:S01]  /*43a0*/  @!P0 FFMA.FTZ R45, R34, R7, -R45 ;  /* 0x00000007222d8223 */ /* 0x000fe2000001082d */
[----:B------:R-:W-:Y:S01]  /*43b0*/  @!P0 FFMA.FTZ R4, R37, R34, R4 ;  /* 0x0000002225048223 */ /* 0x000fe20000010004 */
[----:B------:R-:W-:Y:S02]  /*43c0*/  @!P0 F2FP.BF16.F32.PACK_AB R42, R2, R43 ;  /* 0x0000002b022a823e */ /* 0x000fe400000010ff */
[----:B------:R-:W-:Y:S02]  /*43d0*/  @!P0 F2FP.BF16.F32.PACK_AB R40, R3, R40 ;  /* 0x000000280328823e */ /* 0x000fe400000010ff */
[----:B------:R-:W-:Y:S01]  /*43e0*/  @!P0 F2FP.BF16.F32.PACK_AB R45, R4, R45 ;  /* 0x0000002d042d823e */ /* 0x000fe200000010ff */
[----:B------:R-:W-:Y:S01]  /*43f0*/  @!P0 IMAD.MOV.U32 R25, RZ, RZ, R42 ;  /* 0x000000ffff198224 */ /* 0x000fe200078e002a */
[----:B------:R-:W-:Y:S02]  /*4400*/  @!P0 MOV R26, R40 ;  /* 0x00000028001a8202 */ /* 0x000fe40000000f00 */
[----:B------:R-:W-:Y:S05]  /*4410*/  @!P0 MOV R27, R45 ;  /* 0x0000002d001b8202 */ /* 0x000fea0000000f00 */
[----:B------:R1:W-:Y:S02]  /*4420*/  ST.E.128 desc[UR6][R46.64], R24 ;  /* 0x000000182e007985 */ /* 0x0003e4000c101d06 */
.L_x_1228:
[----:B------:R-:W-:Y:S05]  /*4430*/  BSYNC B0 ;  /* 0x0000000000007941 */ /* 0x000fea0003800000 */
.L_x_1227:
[----:B------:R-:W-:Y:S04]  /*4440*/  BSSY B0, `(.L_x_1229) ;  /* 0x0000033000007945 */ /* 0x000fe80003800000 */
[----:B------:R-:W-:Y:S05]  /*4450*/  @P3 BRA `(.L_x_1230) ;  /* 0x0000000000c43947 */ /* 0x000fea0003800000 */
[----:B------:R-:W-:Y:S02]  /*4460*/  ISETP.GE.AND P0, PT, R11, R17, PT ;  /* 0x000000110b00720c */ /* 0x000fe40003f06270 */
[C---:B------:R-:W-:Y:S04]  /*4470*/  LEA R42, P3, R111.reuse, R138, 0x1 ;  /* 0x0000008a6f2a7211 */ /* 0x040fe800078608ff */
[----:B------:R-:W-:Y:S02]  /*4480*/  LEA.HI.X R43, R111, R139, R112, 0x1, P3 ;  /* 0x0000008b6f2b7211 */ /* 0x000fe400018f0c70 */
[C---:B-1----:R-:W-:Y:S03]  /*4490*/  LEA R46, P3, R105.reuse, R144, 0x1 ;  /* 0x00000090692e7211 */ /* 0x042fe600078608ff */
        /* <DEDUP_REMOVED lines=45> */
.L_x_1230:
[----:B------:R-:W-:Y:S05]  /*4770*/  BSYNC B0 ;  /* 0x0000000000007941 */ /* 0x000fea0003800000 */
.L_x_1229:
        /* <DEDUP_REMOVED lines=51> */
.L_x_1232:
[----:B------:R-:W-:Y:S05]  /*4ab0*/  BSYNC B0 ;  /* 0x0000000000007941 */ /* 0x000fea0003800000 */
.L_x_1231:
[----:B------:R-:W-:Y:S05]  /*4ac0*/  @P1 BRA `(.L_x_1226) ;  /* 0x0000000000c41947 */ /* 0x000fea0003800000 */
[----:B------:R-:W-:Y:S02]  /*4ad0*/  ISETP.GE.AND P0, PT, R9, R17, PT ;  /* 0x000000110900720c */ /* 0x000fe40003f06270 */
[C---:B------:R-:W-:Y:S04]  /*4ae0*/  LEA R42, P1, R123.reuse, R138, 0x1 ;  /* 0x0000008a7b2a7211 */ /* 0x040fe800078208ff */
[----:B------:R-:W-:Y:S05]  /*4af0*/  LEA.HI.X R43, R123, R139, R124, 0x1, P1 ;  /* 0x0000008b7b2b7211 */ /* 0x000fea00008f0c7c */
[----:B-1234-:R1:W2:Y:S08]  /*4b00*/  LD.E.128 R24, desc[UR6][R42.64] ;  /* 0x000000062a187980 */ /* 0x01e2b0000c101d00 */
[----:B------:R-:W3:Y:S06]  /*4b10*/  @!P0 LD.E.64 R38, desc[UR6][R38.64+0xc0] ;  /* 0x0000c00626268980 */ /* 0x000eec000c101b00 */
[----:B------:R4:W5:Y:S01]  /*4b20*/  @!P0 LD.E.64 R6, desc[UR6][R22.64+0xc0] ;  /* 0x0000c00616068980 */ /* 0x000962000c101b00 */
[----:B-1----:R-:W-:Y:S02]  /*4b30*/  LEA R42, P1, R95, R144, 0x1 ;  /* 0x000000905f2a7211 */ /* 0x002fe400078208ff */
[C---:B--2---:R-:W-:Y:S01]  /*4b40*/  @!P0 LOP3.LUT R29, R24.reuse, 0xffff0000, RZ, 0xc0, !PT ;  /* 0xffff0000181d8812 */ /* 0x044fe200078ec0ff */
[----:B------:R-:W-:Y:S01]  /*4b50*/  @!P0 IMAD.U32 R32, R27, 0x10000, RZ ;  /* 0x000100001b208824 */ /* 0x000fe200078e00ff */
[----:B------:R-:W-:Y:S02]  /*4b60*/  @!P0 SHF.L.U32 R33, R24, 0x10, RZ ;  /* 0x0000001018218819 */ /* 0x000fe400000006ff */
[----:B----4-:R-:W-:Y:S02]  /*4b70*/  @!P0 LOP3.LUT R23, R25, 0xffff0000, RZ, 0xc0, !PT ;  /* 0xffff000019178812 */ /* 0x010fe400078ec0ff */
[----:B------:R-:W-:Y:S02]  /*4b80*/  @!P0 LOP3.LUT R22, R26, 0xffff0000, RZ, 0xc0, !PT ;  /* 0xffff00001a168812 */ /* 0x000fe400078ec0ff */
[C---:B---3--:R-:W-:Y:S01]  /*4b90*/  @!P0 SHF.L.U32 R31, R38.reuse, 0x10, RZ ;  /* 0x00000010261f8819 */ /* 0x048fe200000006ff */
[C---:B------:R-:W-:Y:S01]  /*4ba0*/  @!P0 IMAD.U32 R28, R39.reuse, 0x10000, RZ ;  /* 0x00010000271c8824 */ /* 0x040fe200078e00ff */
[----:B------:R-:W-:Y:S02]  /*4bb0*/  @!P0 LOP3.LUT R35, R38, 0xffff0000, RZ, 0xc0, !PT ;  /* 0xffff000026238812 */ /* 0x000fe400078ec0ff */
[----:B------:R-:W-:Y:S01]  /*4bc0*/  @!P0 LOP3.LUT R37, R39, 0xffff0000, RZ, 0xc0, !PT ;  /* 0xffff000027258812 */ /* 0x000fe200078ec0ff */
[----:B------:R-:W-:Y:S01]  /*4bd0*/  @!P0 FMUL.FTZ R41, R29, R31 ;  /* 0x0000001f1d298220 */ /* 0x000fe20000410000 */
[----:B------:R-:W-:Y:S01]  /*4be0*/  @!P0 SHF.L.U32 R30, R26, 0x10, RZ ;  /* 0x000000101a1e8819 */ /* 0x000fe200000006ff */
[C---:B-----5:R-:W-:Y:S01]  /*4bf0*/  @!P0 IMAD.U32 R8, R6.reuse, 0x10000, RZ ;  /* 0x0001000006088824 */ /* 0x060fe200078e00ff */
[----:B------:R-:W-:Y:S01]  /*4c00*/  @!P0 LOP3.LUT R6, R6, 0xffff0000, RZ, 0xc0, !PT ;  /* 0xffff000006068812 */ /* 0x000fe200078ec0ff */
[C---:B------:R-:W-:Y:S01]  /*4c10*/  @!P0 IMAD.U32 R5, R7.reuse, 0x10000, RZ ;  /* 0x0001000007058824 */ /* 0x040fe200078e00ff */
[----:B------:R-:W-:Y:S01]  /*4c20*/  @!P0 LOP3.LUT R7, R7, 0xffff0000, RZ, 0xc0, !PT ;  /* 0xffff000007078812 */ /* 0x000fe200078ec0ff */
[-C--:B------:R-:W-:Y:S01]  /*4c30*/  @!P0 FMUL.FTZ R0, R29, R8.reuse ;  /* 0x000000081d008220 */ /* 0x080fe20000410000 */
[----:B------:R-:W-:Y:S01]  /*4c40*/  @!P0 FFMA.FTZ R41, R33, R8, -R41 ;  /* 0x0000000821298223 */ /* 0x000fe20000010829 */
[----:B------:R-:W-:Y:S01]  /*4c50*/  @!P0 LOP3.LUT R8, R27, 0xffff0000, RZ, 0xc0, !PT ;  /* 0xffff00001b088812 */ /* 0x000fe200078ec0ff */
[----:B------:R-:W-:Y:S01]  /*4c60*/  @!P0 FMUL.FTZ R2, R23, R6 ;  /* 0x0000000617028220 */ /* 0x000fe20000410000 */
[----:B------:R-:W-:Y:S01]  /*4c70*/  @!P0 FFMA.FTZ R0, R31, R33, R0 ;  /* 0x000000211f008223 */ /* 0x000fe20000010000 */
[----:B------:R-:W-:Y:S02]  /*4c80*/  @!P0 IMAD.U32 R31, R25, 0x10000, RZ ;  /* 0x00010000191f8824 */ /* 0x000fe400078e00ff */
[----:B------:R-:W-:Y:S01]  /*4c90*/  @!P0 FMUL.FTZ R43, R23, R35 ;  /* 0x00000023172b8220 */ /* 0x000fe20000410000 */
[C---:B------:R-:W-:Y:S01]  /*4ca0*/  @!P0 FMUL.FTZ R3, R22.reuse, R5 ;  /* 0x0000000516038220 */ /* 0x040fe20000410000 */
[----:B------:R-:W-:Y:S01]  /*4cb0*/  @!P0 FMUL.FTZ R34, R22, R28 ;  /* 0x0000001c16228220 */ /* 0x000fe20000410000 */
[----:B------:R-:W-:Y:S01]  /*4cc0*/  @!P0 F2FP.BF16.F32.PACK_AB R41, R0, R41 ;  /* 0x000000290029823e */ /* 0x000fe200000010ff */
[C---:B------:R-:W-:Y:S01]  /*4cd0*/  @!P0 FMUL.FTZ R45, R8.reuse, R37 ;  /* 0x00000025082d8220 */ /* 0x040fe20000410000 */
[----:B------:R-:W-:Y:S01]  /*4ce0*/  @!P0 FMUL.FTZ R4, R8, R7 ;  /* 0x0000000708048220 */ /* 0x000fe20000410000 */
[----:B------:R-:W-:Y:S01]  /*4cf0*/  @!P0 FFMA.FTZ R2, R35, R31, R2 ;  /* 0x0000001f23028223 */ /* 0x000fe20000010002 */
[----:B------:R-:W-:Y:S01]  /*4d00*/  @!P0 MOV R24, R41 ;  /* 0x0000002900188202 */ /* 0x000fe20000000f00 */
        /* <DEDUP_REMOVED lines=13> */
.L_x_1226:
[----:B------:R-:W-:Y:S05]  /*4de0*/  BSYNC B1 ;  /* 0x0000000000017941 */ /* 0x000fea0003800000 */
.L_x_1225:
        /* <DEDUP_REMOVED lines=66> */
.L_x_1236:
[----:B------:R-:W-:Y:S05]  /*5210*/  BSYNC B0 ;  /* 0x0000000000007941 */ /* 0x000fea0003800000 */
.L_x_1235:
        /* <DEDUP_REMOVED lines=51> */
.L_x_1238:
[----:B------:R-:W-:Y:S05]  /*5550*/  BSYNC B0 ;  /* 0x0000000000007941 */ /* 0x000fea0003800000 */
.L_x_1237:
        /* <DEDUP_REMOVED lines=51> */
.L_x_1240:
[----:B------:R-:W-:Y:S05]  /*5890*/  BSYNC B0 ;  /* 0x0000000000007941 */ /* 0x000fea0003800000 */
.L_x_1239:
        /* <DEDUP_REMOVED lines=50> */
.L_x_1234:
[----:B------:R-:W-:Y:S05]  /*5bc0*/  BSYNC B1 ;  /* 0x0000000000017941 */ /* 0x000fea0003800000 */
.L_x_1233:
        /* <DEDUP_REMOVED lines=17> */
[----:B------:R-:W-:Y:S01]  /*5ce0*/  ISETP.GE.AND P0, PT, R14, R17, PT ;  /* 0x000000110e00720c */ /* 0x000fe20003f06270 */
[----:B------:R-:W-:Y:S04]  /*5cf0*/  IMAD.WIDE.U32 R42, R200, 0x60, R138 ;  /* 0x00000060c82a7825 */ /* 0x000fe800078e008a */
[----:B------:R-:W-:Y:S02]  /*5d00*/  IMAD R40, R201, 0x60, RZ ;  /* 0x00000060c9287824 */ /* 0x000fe400078e02ff */
[----:B------:R-:W-:Y:S03]  /*5d10*/  IMAD.WIDE.U32 R46, R70, 0x60, R144 ;  /* 0x00000060462e7825 */ /* 0x000fe600078e0090 */
[----:B------:R-:W-:Y:S03]  /*5d20*/  IADD3 R43, R43, R40, RZ ;  /* 0x000000282b2b7210 */ /* 0x000fe60007ffe0ff */
[----:B------:R-:W5:Y:S06]  /*5d30*/  @!P0 LD.E.64 R36, desc[UR6][R38.64] ;  /* 0x0000000626248980 */ /* 0x000f6c000c101b00 */
[----:B--234-:R1:W2:Y:S08]  /*5d40*/  LD.E.128 R24, desc[UR6][R42.64] ;  /* 0x000000062a187980 */ /* 0x01c2b0000c101d00 */
[----:B------:R-:W3:Y:S01]  /*5d50*/  @!P0 LD.E.64 R6, desc[UR6][R22.64] ;  /* 0x0000000616068980 */ /* 0x000ee2000c101b00 */
[----:B-1----:R-:W-:Y:S05]  /*5d60*/  IMAD R42, R71, 0x60, RZ ;  /* 0x00000060472a7824 */ /* 0x002fea00078e02ff */
[----:B------:R-:W-:Y:S02]  /*5d70*/  IADD3 R47, R47, R42, RZ ;  /* 0x0000002a2f2f7210 */ /* 0x000fe40007ffe0ff */
[C---:B-----5:R-:W-:Y:S01]  /*5d80*/  @!P0 SHF.L.U32 R30, R37.reuse, 0x10, RZ ;  /* 0x00000010251e8819 */ /* 0x060fe200000006ff */
[C---:B------:R-:W-:Y:S01]  /*5d90*/  @!P0 IMAD.U32 R31, R36.reuse, 0x10000, RZ ;  /* 0x00010000241f8824 */ /* 0x040fe200078e00ff */
[----:B------:R-:W-:Y:S02]  /*5da0*/  @!P0 LOP3.LUT R35, R36, 0xffff0000, RZ, 0xc0, !PT ;  /* 0xffff000024238812 */ /* 0x000fe400078ec0ff */
[----:B------:R-:W-:Y:S02]  /*5db0*/  @!P0 LOP3.LUT R37, R37, 0xffff0000, RZ, 0xc0, !PT ;  /* 0xffff000025258812 */ /* 0x000fe400078ec0ff */
[C---:B--2---:R-:W-:Y:S02]  /*5dc0*/  @!P0 LOP3.LUT R29, R24.reuse, 0xffff0000, RZ, 0xc0, !PT ;  /* 0xffff0000181d8812 */ /* 0x044fe400078ec0ff */
[----:B------:R-:W-:Y:S02]  /*5dd0*/  @!P0 SHF.L.U32 R33, R24, 0x10, RZ ;  /* 0x0000001018218819 */ /* 0x000fe400000006ff */
[C---:B------:R-:W-:Y:S01]  /*5de0*/  @!P0 LOP3.LUT R28, R26.reuse, 0xffff0000, RZ, 0xc0, !PT ;  /* 0xffff00001a1c8812 */ /* 0x040fe200078ec0ff */
[----:B------:R-:W-:Y:S01]  /*5df0*/  @!P0 FMUL.FTZ R41, R29, R31 ;  /* 0x0000001f1d298220 */ /* 0x000fe20000410000 */
[----:B------:R-:W-:Y:S02]  /*5e00*/  @!P0 SHF.L.U32 R32, R26, 0x10, RZ ;  /* 0x000000101a208819 */ /* 0x000fe400000006ff */
[----:B---3--:R-:W-:Y:S01]  /*5e10*/  @!P0 SHF.L.U32 R8, R6, 0x10, RZ ;  /* 0x0000001006088819 */ /* 0x008fe200000006ff */
        /* <DEDUP_REMOVED lines=9> */
[----:B------:R-:W-:Y:S01]  /*5eb0*/  @!P0 IMAD.U32 R31, R25, 0x10000, RZ ;  /* 0x00010000191f8824 */ /* 0x000fe200078e00ff */
[----:B------:R-:W-:Y:S01]  /*5ec0*/  @!P0 SHF.L.U32 R34, R27, 0x10, RZ ;  /* 0x000000101b228819 */ /* 0x000fe200000006ff */
[C---:B------:R-:W-:Y:S01]  /*5ed0*/  @!P0 FMUL.FTZ R2, R29.reuse, R6 ;  /* 0x000000061d028220 */ /* 0x040fe20000410000 */
[----:B------:R-:W-:Y:S01]  /*5ee0*/  @!P0 F2FP.BF16.F32.PACK_AB R41, R0, R41 ;  /* 0x000000290029823e */ /* 0x000fe200000010ff */
[----:B------:R-:W-:Y:S01]  /*5ef0*/  @!P0 FMUL.FTZ R3, R28, R5 ;  /* 0x000000051c038220 */ /* 0x000fe20000410000 */
[----:B------:R-:W-:Y:S01]  /*5f00*/  @!P0 FMUL.FTZ R43, R29, R35 ;  /* 0x000000231d2b8220 */ /* 0x000fe20000410000 */
[C---:B------:R-:W-:Y:S01]  /*5f10*/  @!P0 FMUL.FTZ R45, R8.reuse, R37 ;  /* 0x00000025082d8220 */ /* 0x040fe20000410000 */
[----:B------:R-:W-:Y:S01]  /*5f20*/  @!P0 FMUL.FTZ R4, R8, R7 ;  /* 0x0000000708048220 */ /* 0x000fe20000410000 */
[----:B------:R-:W-:Y:S01]  /*5f30*/  @!P0 FFMA.FTZ R2, R35, R31, R2 ;  /* 0x0000001f23028223 */ /* 0x000fe20000010002 */
[----:B------:R-:W-:Y:S01]  /*5f40*/  @!P0 FFMA.FTZ R3, R30, R32, R3 ;  /* 0x000000201e038223 */ /* 0x000fe20000010003 */
[----:B------:R-:W-:Y:S01]  /*5f50*/  @!P0 FFMA.FTZ R43, R31, R6, -R43 ;  /* 0x000000061f2b8223 */ /* 0x000fe2000001082b */
[----:B------:R-:W-:Y:S01]  /*5f60*/  @!P0 FFMA.FTZ R40, R32, R5, -R40 ;  /* 0x0000000520288223 */ /* 0x000fe20000010828 */
[----:B------:R-:W-:Y:S01]  /*5f70*/  @!P0 FFMA.FTZ R45, R34, R7, -R45 ;  /* 0x00000007222d8223 */ /* 0x000fe2000001082d */
[----:B------:R-:W-:Y:S01]  /*5f80*/  @!P0 FFMA.FTZ R4, R37, R34, R4 ;  /* 0x0000002225048223 */ /* 0x000fe20000010004 */
[----:B------:R-:W-:Y:S01]  /*5f90*/  @!P0 IMAD.MOV.U32 R24, RZ, RZ, R41 ;  /* 0x000000ffff188224 */ /* 0x000fe200078e0029 */
[----:B------:R-:W-:Y:S02]  /*5fa0*/  @!P0 F2FP.BF16.F32.PACK_AB R44, R2, R43 ;  /* 0x0000002b022c823e */ /* 0x000fe400000010ff */
[----:B------:R-:W-:Y:S02]  /*5fb0*/  @!P0 F2FP.BF16.F32.PACK_AB R40, R3, R40 ;  /* 0x000000280328823e */ /* 0x000fe400000010ff */
[----:B------:R-:W-:Y:S02]  /*5fc0*/  @!P0 F2FP.BF16.F32.PACK_AB R45, R4, R45 ;  /* 0x0000002d042d823e */ /* 0x000fe400000010ff */
[----:B------:R-:W-:Y:S02]  /*5fd0*/  @!P0 MOV R25, R44 ;  /* 0x0000002c00198202 */ /* 0x000fe40000000f00 */
[----:B------:R-:W-:Y:S02]  /*5fe0*/  @!P0 MOV R26, R40 ;  /* 0x00000028001a8202 */ /* 0x000fe40000000f00 */
[----:B------:R-:W-:Y:S05]  /*5ff0*/  @!P0 MOV R27, R45 ;  /* 0x0000002d001b8202 */ /* 0x000fea0000000f00 */
[----:B------:R1:W-:Y:S02]  /*6000*/  ST.E.128 desc[UR6][R46.64], R24 ;  /* 0x000000182e007985 */ /* 0x0003e4000c101d06 */
.L_x_1244:
[----:B------:R-:W-:Y:S05]  /*6010*/  BSYNC B0 ;  /* 0x0000000000007941 */ /* 0x000fea0003800000 */
.L_x_1243:
        /* <DEDUP_REMOVED lines=51> */
.L_x_1246:
[----:B------:R-:W-:Y:S05]  /*6350*/  BSYNC B0 ;  /* 0x0000000000007941 */ /* 0x000fea0003800000 */
.L_x_1245:
        /* <DEDUP_REMOVED lines=51> */
.L_x_1248:
[----:B------:R-:W-:Y:S05]  /*6690*/  BSYNC B0 ;  /* 0x0000000000007941 */ /* 0x000fea0003800000 */
.L_x_1247:
        /* <DEDUP_REMOVED lines=11> */
[C---:B----4-:R-:W-:Y:S02]  /*6750*/  @!P0 LOP3.LUT R22, R26.reuse, 0xffff0000, RZ, 0xc0, !PT ;  /* 0xffff00001a168812 */ /* 0x050fe400078ec0ff */
[----:B------:R-:W-:Y:S02]  /*6760*/  @!P0 SHF.L.U32 R30, R26, 0x10, RZ ;  /* 0x000000101a1e8819 */ /* 0x000fe400000006ff */
[C---:B---3--:R-:W-:Y:S01]  /*6770*/  @!P0 SHF.L.U32 R29, R38.reuse, 0x10, RZ ;  /* 0x00000010261d8819 */ /* 0x048fe200000006ff */
[C---:B------:R-:W-:Y:S01]  /*6780*/  @!P0 IMAD.U32 R28, R39.reuse, 0x10000, RZ ;  /* 0x00010000271c8824 */ /* 0x040fe200078e00ff */
[----:B------:R-:W-:Y:S02]  /*6790*/  @!P0 LOP3.LUT R33, R38, 0xffff0000, RZ, 0xc0, !PT ;  /* 0xffff000026218812 */ /* 0x000fe400078ec0ff */
[----:B------:R-:W-:Y:S01]  /*67a0*/  @!P0 LOP3.LUT R35, R39, 0xffff0000, RZ, 0xc0, !PT ;  /* 0xffff000027238812 */ /* 0x000fe200078ec0ff */
[----:B------:R-:W-:Y:S01]  /*67b0*/  @!P0 FMUL.FTZ R37, R17, R29 ;  /* 0x0000001d11258220 */ /* 0x000fe20000410000 */
[C---:B-----5:R-:W-:Y:S01]  /*67c0*/  @!P0 IMAD.U32 R8, R6.reuse, 0x10000, RZ ;  /* 0x0001000006088824 */ /* 0x060fe200078e00ff */
        /* <DEDUP_REMOVED lines=31> */
.L_x_1242:
[----:B------:R-:W-:Y:S05]  /*69c0*/  BSYNC B1 ;  /* 0x0000000000017941 */ /* 0x000fea0003800000 */
.L_x_1241:
[----:B------:R-:W2:Y:S02]  /*69d0*/  LD.E R3, desc[UR6][R18.64+0xd0] ;  /* 0x0000d00612037980 */ /* 0x000ea4000c101900 */
[----:B--2---:R-:W-:Y:S05]  /*69e0*/  IMAD.U32 R3, R3, -0x20, RZ ;  /* 0xffffffe003037824 */ /* 0x004fea00078e00ff */
[C---:B------:R-:W-:Y:S02]  /*69f0*/  LEA R20, P1, R3.reuse, R20, 0x1 ;  /* 0x0000001403147211 */ /* 0x040fe400078208ff */
[C---:B------:R-:W-:Y:S02]  /*6a00*/  LEA R60, P0, R3.reuse, R60, 0x1 ;  /* 0x0000003c033c7211 */ /* 0x040fe400078008ff */
[C---:B------:R-:W-:Y:S02]  /*6a10*/  LEA.HI.X.SX32 R21, R3.reuse, R21, 0x1, P1 ;  /* 0x0000001503157211 */ /* 0x040fe400008f0eff */
[----:B------:R-:W-:Y:S01]  /*6a20*/  LEA.HI.X.SX32 R61, R3, R61, 0x1, P0 ;  /* 0x0000003d033d7211 */ /* 0x000fe200000f0eff */
[----:B------:R-:W-:Y:S05]  /*6a30*/  BRA `(.L_x_1249) ;  /* 0x0000006400f87947 */ /* 0x000fea0003800000 */
.L_x_1216:
[----:B------:R-:W-:Y:S04]  /*6a40*/  BSSY B2, `(.L_x_1250) ;  /* 0x0000168000027945 */ /* 0x000fe80003800000 */
[----:B------:R-:W-:Y:S05]  /*6a50*/  @!P3 BRA `(.L_x_1251) ;  /* 0x000000140098b947 */ /* 0x000fea0003800000 */
[----:B-----5:R-:W-:Y:S01]  /*6a60*/  ISETP.GE.AND P0, PT, R14, R202, PT ;  /* 0x000000ca0e00720c */ /* 0x020fe20003f06270 */
[----:B------:R-:W-:Y:S11]  /*6a70*/  BSSY B1, `(.L_x_1252) ;  /* 0x0000058000017945 */ /* 0x000ff60003800000 */
[----:B------:R-:W-:Y:S01]  /*6a80*/  @!UPT UIADD3 URZ, URZ, URZ, URZ ;  /* 0x0000003f3f3ff290 */ /* 0x000fe2000fffe03f */
[----:B------:R-:W-:Y:S05]  /*6a90*/  @P0 BRA `(.L_x_1253) ;  /* 0x0000000400540947 */ /* 0x000fea0003800000 */
[----:B------:R2:W5:Y:S01]  /*6aa0*/  LD.E.128 R44, desc[UR6][R138.64] ;  /* 0x000000068a2c7980 */ /* 0x000562000c101d00 */
[----:B------:R-:W-:Y:S01]  /*6ab0*/  ISETP.GE.AND P0, PT, R14, R17, PT ;  /* 0x000000110e00720c */ /* 0x000fe20003f06270 */
[----:B------:R-:W-:Y:S11]  /*6ac0*/  BSSY B0, `(.L_x_1254) ;  /* 0x0000051000007945 */ /* 0x000ff60003800000 */
[----:B------:R-:W-:Y:S01]  /*6ad0*/  @!UPT UIADD3 URZ, URZ, URZ, URZ ;  /* 0x0000003f3f3ff290 */ /* 0x000fe2000fffe03f */
[----:B------:R-:W-:Y:S05]  /*6ae0*/  @P0 BRA `(.L_x_1255) ;  /* 0x0000000400380947 */ /* 0x000fea0003800000 */
[----:B------:R-:W-:Y:S01]  /*6af0*/  LEA.HI R207, R17, R17, RZ, 0x1 ;  /* 0x0000001111cf7211 */ /* 0x000fe200078f08ff */
[----:B------:R-:W-:Y:S01]  /*6b00*/  IMAD.MOV.U32 R209, RZ, RZ, RZ ;  /* 0x000000ffffd17224 */ /* 0x000fe200078e00ff */
[C---:B-----5:R-:W-:Y:S01]  /*6b10*/  LOP3.LUT R41, R44.reuse, 0xffff0000, RZ, 0xc0, !PT ;  /* 0xffff00002c297812 */ /* 0x060fe200078ec0ff */
[----:B------:R-:W-:Y:S01]  /*6b20*/  IMAD.U32 R39, R44, 0x10000, RZ ;  /* 0x000100002c277824 */ /* 0x000fe200078e00ff */
[----:B------:R-:W-:Y:S01]  /*6b30*/  SHF.R.S32.HI R207, RZ, 0x1, R207 ;  /* 0x00000001ffcf7819 */ /* 0x000fe200000114cf */
[----:B------:R-:W-:Y:S01]  /*6b40*/  IMAD.U32 R48, R46, 0x10000, RZ ;  /* 0x000100002e307824 */ /* 0x000fe200078e00ff */
[C---:B------:R-:W-:Y:S02]  /*6b50*/  SHF.L.U32 R44, R45.reuse, 0x10, RZ ;  /* 0x000000102d2c7819 */ /* 0x040fe400000006ff */
[-C--:B------:R-:W-:Y:S02]  /*6b60*/  ISETP.GE.AND P1, PT, R14, R207.reuse, PT ;  /* 0x000000cf0e00720c */ /* 0x080fe40003f26270 */
[----:B------:R-:W-:Y:S02]  /*6b70*/  MOV R63, R207 ;  /* 0x000000cf003f7202 */ /* 0x000fe40000000f00 */
[----:B------:R-:W-:Y:S02]  /*6b80*/  LOP3.LUT R49, R46, 0xffff0000, RZ, 0xc0, !PT ;  /* 0xffff00002e317812 */ /* 0x000fe400078ec0ff */
[----:B------:R-:W-:Y:S02]  /*6b90*/  LOP3.LUT R45, R45, 0xffff0000, RZ, 0xc0, !PT ;  /* 0xffff00002d2d7812 */ /* 0x000fe400078ec0ff */
[C---:B------:R-:W-:Y:S02]  /*6ba0*/  SHF.L.U32 R52, R47.reuse, 0x10, RZ ;  /* 0x000000102f347819 */ /* 0x040fe400000006ff */
[----:B------:R-:W-:Y:S03]  /*6bb0*/  LOP3.LUT R53, R47, 0xffff0000, RZ, 0xc0, !PT ;  /* 0xffff00002f357812 */ /* 0x000fe600078ec0ff */
[--C-:B------:R-:W-:Y:S02]  /*6bc0*/  @P1 IMAD.MOV R209, RZ, RZ, -R207.reuse ;  /* 0x000000ffffd11224 */ /* 0x100fe400078e0acf */
[----:B------:R-:W-:Y:S03]  /*6bd0*/  @P1 IMAD.MOV R63, RZ, RZ, -R207 ;  /* 0x000000ffff3f1224 */ /* 0x000fe600078e0acf */
[C---:B------:R-:W-:Y:S04]  /*6be0*/  LEA R210, P0, R209.reuse, R140, 0x1 ;  /* 0x0000008cd1d27211 */ /* 0x040fe800078008ff */
[----:B------:R-:W-:Y:S02]  /*6bf0*/  LEA.HI.X.SX32 R211, R209, R141, 0x1, P0 ;  /* 0x0000008dd1d37211 */ /* 0x000fe400000f0eff */
[C---:B------:R-:W-:Y:S04]  /*6c00*/  LEA R22, P0, R63.reuse, R138, 0x1 ;  /* 0x0000008a3f167211 */ /* 0x040fe800078008ff */
[----:B------:R-:W-:Y:S01]  /*6c10*/  LEA.HI.X.SX32 R23, R63, R139, 0x1, P0 ;  /* 0x0000008b3f177211 */ /* 0x000fe200000f0eff */
[----:B------:R-:W-:Y:S01]  /*6c20*/  IMAD.MOV.U32 R63, RZ, RZ, RZ ;  /* 0x000000ffff3f7224 */ /* 0x000fe200078e00ff */
[----:B------:R-:W-:Y:S01]  /*6c30*/  @P1 IADD3 R63, -R207, RZ, RZ ;  /* 0x000000ffcf3f1210 */ /* 0x000fe20007ffe1ff */
[----:B------:R-:W3:Y:S03]  /*6c40*/  LD.E.128 R208, desc[UR6][R210.64] ;  /* 0x00000006d2d07980 */ /* 0x000ee6000c101d00 */
[C---:B------:R-:W-:Y:S04]  /*6c50*/  LEA R42, P0, R63.reuse, R142, 0x1 ;  /* 0x0000008e3f2a7211 */ /* 0x040fe800078008ff */
[----:B------:R-:W-:Y:S01]  /*6c60*/  LEA.HI.X.SX32 R43, R63, R143, 0x1, P0 ;  /* 0x0000008f3f2b7211 */ /* 0x000fe200000f0eff */
[----:B-1----:R-:W4:Y:S08]  /*6c70*/  LD.E.128 R24, desc[UR6][R22.64] ;  /* 0x0000000616187980 */ /* 0x002f30000c101d00 */
[----:B------:R-:W2:Y:S01]  /*6c80*/  LD.E.128 R64, desc[UR6][R42.64] ;  /* 0x000000062a407980 */ /* 0x000ea2000c101d00 */
[C---:B---3--:R-:W-:Y:S01]  /*6c90*/  LOP3.LUT R33, R208.reuse, 0xffff0000, RZ, 0xc0, !PT ;  /* 0xffff0000d0217812 */ /* 0x048fe200078ec0ff */
[----:B------:R-:W-:Y:S01]  /*6ca0*/  IMAD.U32 R37, R208, 0x10000, RZ ;  /* 0x00010000d0257824 */ /* 0x000fe200078e00ff */
[C---:B------:R-:W-:Y:S01]  /*6cb0*/  SHF.L.U32 R31, R209.reuse, 0x10, RZ ;  /* 0x00000010d11f7819 */ /* 0x040fe200000006ff */
[C---:B------:R-:W-:Y:S01]  /*6cc0*/  IMAD.U32 R29, R210.reuse, 0x10000, RZ ;  /* 0x00010000d21d7824 */ /* 0x040fe200078e00ff */
[----:B------:R-:W-:Y:S01]  /*6cd0*/  LOP3.LUT R30, R209, 0xffff0000, RZ, 0xc0, !PT ;  /* 0xffff0000d11e7812 */ /* 0x000fe200078ec0ff */
[----:B------:R-:W-:Y:S01]  /*6ce0*/  @!P1 FADD.FTZ R37, -R37, -RZ ;  /* 0x800000ff25259221 */ /* 0x000fe20000010100 */
[----:B------:R-:W-:Y:S01]  /*6cf0*/  LOP3.LUT R28, R210, 0xffff0000, RZ, 0xc0, !PT ;  /* 0xffff0000d21c7812 */ /* 0x000fe200078ec0ff */
[----:B------:R-:W-:Y:S01]  /*6d00*/  @!P1 FADD.FTZ R33, -R33, -RZ ;  /* 0x800000ff21219221 */ /* 0x000fe20000010100 */
[C---:B----4-:R-:W-:Y:S01]  /*6d10*/  LOP3.LUT R36, R24.reuse, 0xffff0000, RZ, 0xc0, !PT ;  /* 0xffff000018247812 */ /* 0x050fe200078ec0ff */
[----:B------:R-:W-:Y:S01]  /*6d20*/  IMAD.U32 R38, R24, 0x10000, RZ ;  /* 0x0001000018267824 */ /* 0x000fe200078e00ff */
[----:B------:R-:W-:Y:S01]  /*6d30*/  SHF.L.U32 R23, R211, 0x10, RZ ;  /* 0x00000010d3177819 */ /* 0x000fe200000006ff */
[----:B------:R-:W-:Y:S01]  /*6d40*/  @!P1 FADD.FTZ R31, -R31, -RZ ;  /* 0x800000ff1f1f9221 */ /* 0x000fe20000010100 */
[----:B------:R-:W-:Y:S01]  /*6d50*/  SHF.L.U32 R34, R25, 0x10, RZ ;  /* 0x0000001019227819 */ /* 0x000fe200000006ff */
[----:B------:R-:W-:Y:S01]  /*6d60*/  @!P1 FADD.FTZ R30, -R30, -RZ ;  /* 0x800000ff1e1e9221 */ /* 0x000fe20000010100 */
[----:B------:R-:W-:Y:S01]  /*6d70*/  LOP3.LUT R22, R211, 0xffff0000, RZ, 0xc0, !PT ;  /* 0xffff0000d3167812 */ /* 0x000fe200078ec0ff */
[----:B------:R-:W-:Y:S01]  /*6d80*/  IMAD.U32 R32, R26, 0x10000, RZ ;  /* 0x000100001a207824 */ /* 0x000fe200078e00ff */
[----:B------:R-:W-:Y:S01]  /*6d90*/  LOP3.LUT R35, R25, 0xffff0000, RZ, 0xc0, !PT ;  /* 0xffff000019237812 */ /* 0x000fe200078ec0ff */
[----:B------:R-:W-:Y:S01]  /*6da0*/  FMUL.FTZ R0, R38, R37 ;  /* 0x0000002526007220 */ /* 0x000fe20000410000 */
[----:B------:R-:W-:Y:S01]  /*6db0*/  LOP3.LUT R25, R26, 0xffff0000, RZ, 0xc0, !PT ;  /* 0xffff00001a197812 */ /* 0x000fe200078ec0ff */
[----:B------:R-:W-:Y:S01]  /*6dc0*/  @!P1 FADD.FTZ R29, -R29, -RZ ;  /* 0x800000ff1d1d9221 */ /* 0x000fe20000010100 */
[C---:B--2---:R-:W-:Y:S01]  /*6dd0*/  LOP3.LUT R42, R64.reuse, 0xffff0000, RZ, 0xc0, !PT ;  /* 0xffff0000402a7812 */ /* 0x044fe200078ec0ff */
[----:B------:R-:W-:Y:S01]  /*6de0*/  IMAD.U32 R40, R64, 0x10000, RZ ;  /* 0x0001000040287824 */ /* 0x000fe200078e00ff */
[----:B------:R-:W-:Y:S01]  /*6df0*/  SHF.L.U32 R24, R27, 0x10, RZ ;  /* 0x000000101b187819 */ /* 0x000fe200000006ff */
[----:B------:R-:W-:Y:S01]  /*6e00*/  FMUL.FTZ R2, R36, R33 ;  /* 0x0000002124027220 */ /* 0x000fe20000410000 */
[----:B------:R-:W-:Y:S01]  /*6e10*/  SHF.L.U32 R43, R65, 0x10, RZ ;  /* 0x00000010412b7819 */ /* 0x000fe200000006ff */
[----:B------:R-:W-:Y:S01]  /*6e20*/  @!P1 FADD.FTZ R28, -R28, -RZ ;  /* 0x800000ff1c1c9221 */ /* 0x000fe20000010100 */
[----:B------:R-:W-:Y:S01]  /*6e30*/  LOP3.LUT R27, R27, 0xffff0000, RZ, 0xc0, !PT ;  /* 0xffff00001b1b7812 */ /* 0x000fe200078ec0ff */
[----:B------:R-:W-:Y:S01]  /*6e40*/  FMUL.FTZ R3, R34, R31 ;  /* 0x0000001f22037220 */ /* 0x000fe20000410000 */
[----:B------:R-:W-:Y:S01]  /*6e50*/  LOP3.LUT R46, R65, 0xffff0000, RZ, 0xc0, !PT ;  /* 0xffff0000412e7812 */ /* 0x000fe200078ec0ff */
[----:B------:R-:W-:Y:S01]  /*6e60*/  @!P1 FADD.FTZ R23, -R23, -RZ ;  /* 0x800000ff17179221 */ /* 0x000fe20000010100 */
[----:B------:R-:W-:Y:S01]  /*6e70*/  FMUL.FTZ R4, R35, R30 ;  /* 0x0000001e23047220 */ /* 0x000fe20000410000 */
[----:B------:R-:W-:Y:S01]  /*6e80*/  LOP3.LUT R50, R66, 0xffff0000, RZ, 0xc0, !PT ;  /* 0xffff000042327812 */ /* 0x000fe200078ec0ff */
[----:B------:R-:W-:Y:S01]  /*6e90*/  @!P1 FADD.FTZ R22, -R22, -RZ ;  /* 0x800000ff16169221 */ /* 0x000fe20000010100 */
[----:B------:R-:W-:Y:S01]  /*6ea0*/  FMUL.FTZ R5, R32, R29 ;  /* 0x0000001d20057220 */ /* 0x000fe20000410000 */
[----:B------:R-:W-:Y:S01]  /*6eb0*/  SHF.L.U32 R51, R67, 0x10, RZ ;  /* 0x0000001043337819 */ /* 0x000fe200000006ff */
[----:B------:R-:W-:Y:S02]  /*6ec0*/  IMAD.U32 R47, R66, 0x10000, RZ ;  /* 0x00010000422f7824 */ /* 0x000fe400078e00ff */
[----:B------:R-:W-:Y:S01]  /*6ed0*/  FFMA.FTZ R0, R39, R40, R0 ;  /* 0x0000002827007223 */ /* 0x000fe20000010000 */
[----:B------:R-:W-:Y:S01]  /*6ee0*/  FMUL.FTZ R6, R25, R28 ;  /* 0x0000001c19067220 */ /* 0x000fe20000410000 */
[----:B------:R-:W-:Y:S01]  /*6ef0*/  LOP3.LUT R54, R67, 0xffff0000, RZ, 0xc0, !PT ;  /* 0xffff000043367812 */ /* 0x000fe200078ec0ff */
[----:B------:R-:W-:Y:S01]  /*6f00*/  FFMA.FTZ R2, R41, R42, R2 ;  /* 0x0000002a29027223 */ /* 0x000fe20000010002 */
[----:B------:R-:W-:Y:S01]  /*6f10*/  FMUL.FTZ R7, R24, R23 ;  /* 0x0000001718077220 */ /* 0x000fe20000410000 */
[----:B------:R-:W-:Y:S01]  /*6f20*/  FFMA.FTZ R3, R44, R43, R3 ;  /* 0x0000002b2c037223 */ /* 0x000fe20000010003 */
[----:B------:R-:W-:Y:S01]  /*6f30*/  FMUL.FTZ R8, R27, R22 ;  /* 0x000000161b087220 */ /* 0x000fe20000410000 */
        /* <DEDUP_REMOVED lines=9> */
.L_x_1255:
[----:B------:R-:W-:Y:S05]  /*6fd0*/  BSYNC B0 ;  /* 0x0000000000007941 */ /* 0x000fea0003800000 */
.L_x_1254:
[----:B-----5:R3:W-:Y:S02]  /*6fe0*/  ST.E.128 desc[UR6][R144.64], R44 ;  /* 0x0000002c90007985 */ /* 0x0207e4000c101d06 */
.L_x_1253:
[----:B------:R-:W-:Y:S05]  /*6ff0*/  BSYNC B1 ;  /* 0x0000000000017941 */ /* 0x000fea0003800000 */
.L_x_1252:
[----:B------:R-:W-:Y:S01]  /*7000*/  ISETP.GE.AND P0, PT, R11, R202, PT ;  /* 0x000000ca0b00720c */ /* 0x000fe20003f06270 */
[----:B------:R-:W-:Y:S11]  /*7010*/  BSSY B1, `(.L_x_1256) ;  /* 0x0000058000017945 */ /* 0x000ff60003800000 */
[----:B------:R-:W-:Y:S01]  /*7020*/  @!UPT UIADD3 URZ, URZ, URZ, URZ ;  /* 0x0000003f3f3ff290 */ /* 0x000fe2000fffe03f */
[----:B------:R-:W-:Y:S05]  /*7030*/  @P0 BRA `(.L_x_1257) ;  /* 0x0000000400540947 */ /* 0x000fea0003800000 */
[----:B---3--:R3:W5:Y:S01]  /*7040*/  LD.E.128 R44, desc[UR6][R138.64+0x80] ;  /* 0x000080068a2c7980 */ /* 0x008762000c101d00 */
        /* <DEDUP_REMOVED lines=9> */
[C---:B------:R-:W-:Y:S01]  /*70e0*/  IMAD.U32 R48, R46.reuse, 0x10000, RZ ;  /* 0x000100002e307824 */ /* 0x040fe200078e00ff */
[----:B------:R-:W-:Y:S02]  /*70f0*/  SHF.L.U32 R44, R45, 0x10, RZ ;  /* 0x000000102d2c7819 */ /* 0x000fe400000006ff */
        /* <DEDUP_REMOVED lines=14> */
[----:B------:R-:W4:Y:S03]  /*71e0*/  LD.E.128 R208, desc[UR6][R208.64+0x80] ;  /* 0x00008006d0d07980 */ /* 0x000f26000c101d00 */
[C---:B------:R-:W-:Y:S04]  /*71f0*/  LEA R42, P0, R63.reuse, R142, 0x1 ;  /* 0x0000008e3f2a7211 */ /* 0x040fe800078008ff */
[----:B------:R-:W-:Y:S01]  /*7200*/  LEA.HI.X.SX32 R43, R63, R143, 0x1, P0 ;  /* 0x0000008f3f2b7211 */ /* 0x000fe200000f0eff */
[----:B-1----:R-:W2:Y:S08]  /*7210*/  LD.E.128 R24, desc[UR6][R22.64+0x80] ;  /* 0x0000800616187980 */ /* 0x002eb0000c101d00 */
[----:B------:R-:W3:Y:S01]  /*7220*/  LD.E.128 R64, desc[UR6][R42.64+0x80] ;  /* 0x000080062a407980 */ /* 0x000ee2000c101d00 */
[C---:B----4-:R-:W-:Y:S01]  /*7230*/  LOP3.LUT R33, R208.reuse, 0xffff0000, RZ, 0xc0, !PT ;  /* 0xffff0000d0217812 */ /* 0x050fe200078ec0ff */
[----:B------:R-:W-:Y:S01]  /*7240*/  IMAD.U32 R37, R208, 0x10000, RZ ;  /* 0x00010000d0257824 */ /* 0x000fe200078e00ff */
[C---:B------:R-:W-:Y:S01]  /*7250*/  SHF.L.U32 R31, R209.reuse, 0x10, RZ ;  /* 0x00000010d11f7819 */ /* 0x040fe200000006ff */
[C---:B------:R-:W-:Y:S01]  /*7260*/  IMAD.U32 R29, R210.reuse, 0x10000, RZ ;  /* 0x00010000d21d7824 */ /* 0x040fe200078e00ff */
[----:B------:R-:W-:Y:S01]  /*7270*/  LOP3.LUT R30, R209, 0xffff0000, RZ, 0xc0, !PT ;  /* 0xffff0000d11e7812 */ /* 0x000fe200078ec0ff */
[----:B------:R-:W-:Y:S01]  /*7280*/  @!P1 FADD.FTZ R37, -R37, -RZ ;  /* 0x800000ff25259221 */ /* 0x000fe20000010100 */
[----:B------:R-:W-:Y:S01]  /*7290*/  LOP3.LUT R28, R210, 0xffff0000, RZ, 0xc0, !PT ;  /* 0xffff0000d21c7812 */ /* 0x000fe200078ec0ff */
[----:B------:R-:W-:Y:S01]  /*72a0*/  @!P1 FADD.FTZ R33, -R33, -RZ ;  /* 0x800000ff21219221 */ /* 0x000fe20000010100 */
[C---:B--2---:R-:W-:Y:S01]  /*72b0*/  LOP3.LUT R36, R24.reuse, 0xffff0000, RZ, 0xc0, !PT ;  /* 0xffff000018247812 */ /* 0x044fe200078ec0ff */
        /* <DEDUP_REMOVED lines=11> */
[C---:B---3--:R-:W-:Y:S01]  /*7370*/  LOP3.LUT R42, R64.reuse, 0xffff0000, RZ, 0xc0, !PT ;  /* 0xffff0000402a7812 */ /* 0x048fe200078ec0ff */
        /* <DEDUP_REMOVED lines=31> */
.L_x_1259:
[----:B------:R-:W-:Y:S05]  /*7570*/  BSYNC B0 ;  /* 0x0000000000007941 */ /* 0x000fea0003800000 */
.L_x_1258:
[----:B-----5:R4:W-:Y:S02]  /*7580*/  ST.E.128 desc[UR6][R144.64+0x80], R44 ;  /* 0x0000802c90007985 */ /* 0x0209e4000c101d06 */
.L_x_1257:
[----:B------:R-:W-:Y:S05]  /*7590*/  BSYNC B1 ;  /* 0x0000000000017941 */ /* 0x000fea0003800000 */
.L_x_1256:
[----:B------:R-:W-:Y:S01]  /*75a0*/  ISETP.GE.AND P0, PT, R10, R202, PT ;  /* 0x000000ca0a00720c */ /* 0x000fe20003f06270 */
[----:B------:R-:W-:Y:S11]  /*75b0*/  BSSY B1, `(.L_x_1260) ;  /* 0x0000058000017945 */ /* 0x000ff60003800000 */
[----:B------:R-:W-:Y:S01]  /*75c0*/  @!UPT UIADD3 URZ, URZ, URZ, URZ ;  /* 0x0000003f3f3ff290 */ /* 0x000fe2000fffe03f */
[----:B------:R-:W-:Y:S05]  /*75d0*/  @P0 BRA `(.L_x_1261) ;  /* 0x0000000400540947 */ /* 0x000fea0003800000 */
[----:B---34-:R3:W5:Y:S01]  /*75e0*/  LD.E.128 R44, desc[UR6][R138.64+0x100] ;  /* 0x000100068a2c7980 */ /* 0x018762000c101d00 */
        /* <DEDUP_REMOVED lines=82> */
.L_x_1263:
[----:B------:R-:W-:Y:S05]  /*7b10*/  BSYNC B0 ;  /* 0x0000000000007941 */ /* 0x000fea0003800000 */
.L_x_1262:
[----:B-----5:R4:W-:Y:S02]  /*7b20*/  ST.E.128 desc[UR6][R144.64+0x100], R44 ;  /* 0x0001002c90007985 */ /* 0x0209e4000c101d06 */
.L_x_1261:
[----:B------:R-:W-:Y:S05]  /*7b30*/  BSYNC B1 ;  /* 0x0000000000017941 */ /* 0x000fea0003800000 */
.L_x_1260:
[----:B------:R-:W-:Y:S11]  /*7b40*/  ISETP.GE.AND P0, PT, R9, R202, PT ;  /* 0x000000ca0900720c */ /* 0x000ff60003f06270 */
[----:B------:R-:W-:Y:S02]  /*7b50*/  @!UPT UIADD3 URZ, URZ, URZ, URZ ;  /* 0x0000003f3f3ff290 */ /* 0x000fe4000fffe03f */
        /* <DEDUP_REMOVED lines=84> */
.L_x_1265:
[----:B------:R-:W-:Y:S05]  /*80a0*/  BSYNC B0 ;  /* 0x0000000000007941 */ /* 0x000fea0003800000 */
.L_x_1264:
[----:B-----5:R4:W-:Y:S02]  /*80b0*/  ST.E.128 desc[UR6][R144.64+0x180], R44 ;  /* 0x0001802c90007985 */ /* 0x0209e4000c101d06 */
.L_x_1251:
[----:B------:R-:W-:Y:S05]  /*80c0*/  BSYNC B2 ;  /* 0x0000000000027941 */ /* 0x000fea0003800000 */
.L_x_1250:
        /* <DEDUP_REMOVED lines=9> */
[----:B------:R-:W-:Y:S01]  /*8160*/  LEA R210, P0, R110, R138, 0x1 ;  /* 0x0000008a6ed27211 */ /* 0x000fe200078008ff */
[----:B------:R-:W-:Y:S01]  /*8170*/  BSSY B0, `(.L_x_1270) ;  /* 0x0000059000007945 */ /* 0x000fe20003800000 */
[----:B------:R-:W-:Y:S02]  /*8180*/  ISETP.GE.AND P1, PT, R14, R17, PT ;  /* 0x000000110e00720c */ /* 0x000fe40003f26270 */
[----:B------:R-:W-:Y:S02]  /*8190*/  LEA.HI.X R211, R110, R139, R109, 0x1, P0 ;  /* 0x0000008b6ed37211 */ /* 0x000fe400000f0c6d */
[C---:B------:R-:W-:Y:S03]  /*81a0*/  LEA R206, P0, R232.reuse, R144, 0x1 ;  /* 0x00000090e8ce7211 */ /* 0x040fe600078008ff */
        /* <DEDUP_REMOVED lines=9> */
[----:B---34-:R-:W-:Y:S02]  /*8240*/  LOP3.LUT R45, R49, 0xffff0000, RZ, 0xc0, !PT ;  /* 0xffff0000312d7812 */ /* 0x018fe400078ec0ff */
[----:B------:R-:W-:Y:S01]  /*8250*/  ISETP.GE.AND P1, PT, R14, R213, PT ;  /* 0x000000d50e00720c */ /* 0x000fe20003f26270 */
[--C-:B------:R-:W-:Y:S01]  /*8260*/  IMAD.MOV.U32 R204, RZ, RZ, R213.reuse ;  /* 0x000000ffffcc7224 */ /* 0x100fe200078e00d5 */
[C---:B------:R-:W-:Y:S02]  /*8270*/  SHF.L.U32 R46, R50.reuse, 0x10, RZ ;  /* 0x00000010322e7819 */ /* 0x040fe400000006ff */
[----:B------:R-:W-:Y:S01]  /*8280*/  LOP3.LUT R49, R50, 0xffff0000, RZ, 0xc0, !PT ;  /* 0xffff000032317812 */ /* 0x000fe200078ec0ff */
[C---:B------:R-:W-:Y:S01]  /*8290*/  IMAD.U32 R50, R51.reuse, 0x10000, RZ ;  /* 0x0001000033327824 */ /* 0x040fe200078e00ff */
[----:B------:R-:W-:Y:S07]  /*82a0*/  LOP3.LUT R53, R51, 0xffff0000, RZ, 0xc0, !PT ;  /* 0xffff000033357812 */ /* 0x000fee00078ec0ff */
[----:B------:R-:W-:Y:S01]  /*82b0*/  @P1 IADD3 R204, -R213, RZ, RZ ;  /* 0x000000ffd5cc1210 */ /* 0x000fe20007ffe1ff */
[----:B------:R-:W-:Y:S03]  /*82c0*/  @P1 IMAD.MOV R54, RZ, RZ, -R213 ;  /* 0x000000ffff361224 */ /* 0x000fe600078e0ad5 */
[C---:B------:R-:W-:Y:S02]  /*82d0*/  LEA R22, P0, R204.reuse, R210, 0x1 ;  /* 0x000000d2cc167211 */ /* 0x040fe400078008ff */
[----:B------:R-:W-:Y:S02]  /*82e0*/  IADD3 R209, P2, R177, R54, RZ ;  /* 0x00000036b1d17210 */ /* 0x000fe40007f5e0ff */
[----:B------:R-:W-:Y:S02]  /*82f0*/  LEA.HI.X.SX32 R23, R204, R211, 0x1, P0 ;  /* 0x000000d3cc177211 */ /* 0x000fe400000f0eff */
[----:B------:R-:W-:Y:S02]  /*8300*/  LEA.HI.X.SX32 R54, R54, R159, 0x1, P2 ;  /* 0x0000009f36367211 */ /* 0x000fe400010f0eff */
[C---:B-1----:R-:W-:Y:S01]  /*8310*/  LEA R210, P0, R209.reuse, R140, 0x1 ;  /* 0x0000008cd1d27211 */ /* 0x042fe200078008ff */
[----:B------:R-:W3:Y:S03]  /*8320*/  LD.E.128 R24, desc[UR6][R22.64] ;  /* 0x0000000616187980 */ /* 0x000ee6000c101d00 */
[----:B------:R-:W-:Y:S01]  /*8330*/  LEA.HI.X R211, R209, R141, R54, 0x1, P0 ;  /* 0x0000008dd1d37211 */ /* 0x000fe200000f0c36 */
[----:B------:R-:W-:Y:S01]  /*8340*/  IMAD.MOV.U32 R54, RZ, RZ, RZ ;  /* 0x000000ffff367224 */ /* 0x000fe200078e00ff */
[----:B------:R-:W-:Y:S04]  /*8350*/  @P1 IADD3 R54, -R213, RZ, RZ ;  /* 0x000000ffd5361210 */ /* 0x000fe80007ffe1ff */
[----:B------:R-:W-:Y:S01]  /*8360*/  IADD3 R213, P0, R177, R54, RZ ;  /* 0x00000036b1d57210 */ /* 0x000fe20007f1e0ff */
[----:B------:R-:W4:Y:S03]  /*8370*/  LD.E.128 R208, desc[UR6][R210.64] ;  /* 0x00000006d2d07980 */ /* 0x000f26000c101d00 */
[----:B------:R-:W-:Y:S02]  /*8380*/  LEA.HI.X.SX32 R54, R54, R159, 0x1, P0 ;  /* 0x0000009f36367211 */ /* 0x000fe400000f0eff */
[C---:B------:R-:W-:Y:S04]  /*8390*/  LEA R62, P0, R213.reuse, R142, 0x1 ;  /* 0x0000008ed53e7211 */ /* 0x040fe800078008ff */
[----:B------:R-:W-:Y:S05]  /*83a0*/  LEA.HI.X R63, R213, R143, R54, 0x1, P0 ;  /* 0x0000008fd53f7211 */ /* 0x000fea00000f0c36 */
[----:B------:R-:W2:Y:S01]  /*83b0*/  LD.E.128 R64, desc[UR6][R62.64] ;  /* 0x000000063e407980 */ /* 0x000ea2000c101d00 */
[C---:B---3--:R-:W-:Y:S01]  /*83c0*/  LOP3.LUT R31, R24.reuse, 0xffff0000, RZ, 0xc0, !PT ;  /* 0xffff0000181f7812 */ /* 0x048fe200078ec0ff */
[----:B------:R-:W-:Y:S01]  /*83d0*/  IMAD.U32 R32, R24, 0x10000, RZ ;  /* 0x0001000018207824 */ /* 0x000fe200078e00ff */
[C---:B------:R-:W-:Y:S01]  /*83e0*/  LOP3.LUT R24, R26.reuse, 0xffff0000, RZ, 0xc0, !PT ;  /* 0xffff00001a187812 */ /* 0x040fe200078ec0ff */
[----:B------:R-:W-:Y:S01]  /*83f0*/  IMAD.U32 R28, R26, 0x10000, RZ ;  /* 0x000100001a1c7824 */ /* 0x000fe200078e00ff */
[C---:B------:R-:W-:Y:S01]  /*8400*/  LOP3.LUT R26, R27.reuse, 0xffff0000, RZ, 0xc0, !PT ;  /* 0xffff00001b1a7812 */ /* 0x040fe200078ec0ff */
[----:B------:R-:W-:Y:S01]  /*8410*/  IMAD.U32 R22, R27, 0x10000, RZ ;  /* 0x000100001b167824 */ /* 0x000fe200078e00ff */
[C---:B------:R-:W-:Y:S02]  /*8420*/  SHF.L.U32 R29, R25.reuse, 0x10, RZ ;  /* 0x00000010191d7819 */ /* 0x040fe400000006ff */
[----:B------:R-:W-:Y:S02]  /*8430*/  LOP3.LUT R30, R25, 0xffff0000, RZ, 0xc0, !PT ;  /* 0xffff0000191e7812 */ /* 0x000fe400078ec0ff */
[C---:B----4-:R-:W-:Y:S01]  /*8440*/  SHF.L.U32 R37, R208.reuse, 0x10, RZ ;  /* 0x00000010d0257819 */ /* 0x050fe200000006ff */
[C---:B------:R-:W-:Y:S01]  /*8450*/  IMAD.U32 R34, R209.reuse, 0x10000, RZ ;  /* 0x00010000d1227824 */ /* 0x040fe200078e00ff */
[----:B------:R-:W-:Y:S01]  /*8460*/  LOP3.LUT R36, R208, 0xffff0000, RZ, 0xc0, !PT ;  /* 0xffff0000d0247812 */ /* 0x000fe200078ec0ff */
[C---:B------:R-:W-:Y:S01]  /*8470*/  IMAD.U32 R33, R210.reuse, 0x10000, RZ ;  /* 0x00010000d2217824 */ /* 0x040fe200078e00ff */
        /* <DEDUP_REMOVED lines=9> */
[----:B------:R-:W-:Y:S01]  /*8510*/  @!P1 FADD.FTZ R33, -R33, -RZ ;  /* 0x800000ff21219221 */ /* 0x000fe20000010100 */
[C---:B--2---:R-:W-:Y:S01]  /*8520*/  LOP3.LUT R40, R64.reuse, 0xffff0000, RZ, 0xc0, !PT ;  /* 0xffff000040287812 */ /* 0x044fe200078ec0ff */
[----:B------:R-:W-:Y:S02]  /*8530*/  IMAD.U32 R38, R64, 0x10000, RZ ;  /* 0x0001000040267824 */ /* 0x000fe400078e00ff */
[----:B------:R-:W-:Y:S01]  /*8540*/  FMUL.FTZ R2, R31, R36 ;  /* 0x000000241f027220 */ /* 0x000fe20000410000 */
[----:B------:R-:W-:Y:S01]  /*8550*/  SHF.L.U32 R43, R65, 0x10, RZ ;  /* 0x00000010412b7819 */ /* 0x000fe200000006ff */
[----:B------:R-:W-:Y:S01]  /*8560*/  @!P1 FADD.FTZ R27, -R27, -RZ ;  /* 0x800000ff1b1b9221 */ /* 0x000fe20000010100 */
        /* <DEDUP_REMOVED lines=17> */
[----:B------:R-:W-:Y:S01]  /*8680*/  FFMA.FTZ R5, R46, R47, R5 ;  /* 0x0000002f2e057223 */ /* 0x000fe20000010005 */
[----:B------:R-:W-:Y:S01]  /*8690*/  FFMA.FTZ R6, R49, R48, R6 ;  /* 0x0000003031067223 */ /* 0x000fe20000010006 */
[----:B------:R-:W-:Y:S01]  /*86a0*/  F2FP.BF16.F32.PACK_AB R48, R2, R0 ;  /* 0x000000000230723e */ /* 0x000fe200000010ff */
[----:B------:R-:W-:Y:S01]  /*86b0*/  FFMA.FTZ R7, R50, R51, R7 ;  /* 0x0000003332077223 */ /* 0x000fe20000010007 */
[----:B------:R-:W-:Y:S01]  /*86c0*/  F2FP.BF16.F32.PACK_AB R49, R4, R3 ;  /* 0x000000030431723e */ /* 0x000fe200000010ff */
[----:B------:R-:W-:Y:S01]  /*86d0*/  FFMA.FTZ R8, R53, R52, R8 ;  /* 0x0000003435087223 */ /* 0x000fe20000010008 */
[----:B------:R-:W-:Y:S04]  /*86e0*/  F2FP.BF16.F32.PACK_AB R50, R6, R5 ;  /* 0x000000050632723e */ /* 0x000fe800000010ff */
[----:B------:R-:W-:Y:S02]  /*86f0*/  F2FP.BF16.F32.PACK_AB R51, R8, R7 ;  /* 0x000000070833723e */ /* 0x000fe400000010ff */
.L_x_1271:
[----:B------:R-:W-:Y:S05]  /*8700*/  BSYNC B0 ;  /* 0x0000000000007941 */ /* 0x000fea0003800000 */
.L_x_1270:
[----:B-----5:R1:W-:Y:S02]  /*8710*/  ST.E.128 desc[UR6][R206.64], R48 ;  /* 0x00000030ce007985 */ /* 0x0203e4000c101d06 */
.L_x_1269:
[----:B------:R-:W-:Y:S05]  /*8720*/  BSYNC B1 ;  /* 0x0000000000017941 */ /* 0x000fea0003800000 */
.L_x_1268:
[----:B------:R-:W-:Y:S01]  /*8730*/  ISETP.GE.AND P0, PT, R11, R202, PT ;  /* 0x000000ca0b00720c */ /* 0x000fe20003f06270 */
[----:B------:R-:W-:Y:S11]  /*8740*/  BSSY B1, `(.L_x_1272) ;  /* 0x000005f000017945 */ /* 0x000ff60003800000 */
[----:B------:R-:W-:Y:S01]  /*8750*/  @!UPT UIADD3 URZ, URZ, URZ, URZ ;  /* 0x0000003f3f3ff290 */ /* 0x000fe2000fffe03f */
[----:B------:R-:W-:Y:S05]  /*8760*/  @P0 BRA `(.L_x_1273) ;  /* 0x0000000400700947 */ /* 0x000fea0003800000 */
[----:B-1----:R-:W-:Y:S01]  /*8770*/  LEA R210, P0, R111, R138, 0x1 ;  /* 0x0000008a6fd27211 */ /* 0x002fe200078008ff */
        /* <DEDUP_REMOVED lines=22> */
[----:B------:R-:W-:Y:S02]  /*88e0*/  LEA R22, P0, R208, R210, 0x1 ;  /* 0x000000d2d0167211 */ /* 0x000fe400078008ff */
        /* <DEDUP_REMOVED lines=66> */
.L_x_1275:
[----:B------:R-:W-:Y:S05]  /*8d10*/  BSYNC B0 ;  /* 0x0000000000007941 */ /* 0x000fea0003800000 */
.L_x_1274:
[----:B-----5:R1:W-:Y:S02]  /*8d20*/  ST.E.128 desc[UR6][R206.64], R48 ;  /* 0x00000030ce007985 */ /* 0x0203e4000c101d06 */
.L_x_1273:
[----:B------:R-:W-:Y:S05]  /*8d30*/  BSYNC B1 ;  /* 0x0000000000017941 */ /* 0x000fea0003800000 */
.L_x_1272:
[----:B------:R-:W-:Y:S01]  /*8d40*/  ISETP.GE.AND P0, PT, R10, R202, PT ;  /* 0x000000ca0a00720c */ /* 0x000fe20003f06270 */
[----:B------:R-:W-:Y:S11]  /*8d50*/  BSSY B1, `(.L_x_1276) ;  /* 0x000005f000017945 */ /* 0x000ff60003800000 */
[----:B------:R-:W-:Y:S01]  /*8d60*/  @!UPT UIADD3 URZ, URZ, URZ, URZ ;  /* 0x0000003f3f3ff290 */ /* 0x000fe2000fffe03f */
[----:B------:R-:W-:Y:S05]  /*8d70*/  @P0 BRA `(.L_x_1277) ;  /* 0x0000000400700947 */ /* 0x000fea0003800000 */
[C---:B-1----:R-:W-:Y:S01]  /*8d80*/  LEA R210, P0, R115.reuse, R138, 0x1 ;  /* 0x0000008a73d27211 */ /* 0x042fe200078008ff */
        /* <DEDUP_REMOVED lines=89> */
.L_x_1279:
[----:B------:R-:W-:Y:S05]  /*9320*/  BSYNC B0 ;  /* 0x0000000000007941 */ /* 0x000fea0003800000 */
.L_x_1278:
[----:B-----5:R1:W-:Y:S02]  /*9330*/  ST.E.128 desc[UR6][R206.64], R48 ;  /* 0x00000030ce007985 */ /* 0x0203e4000c101d06 */
.L_x_1277:
[----:B------:R-:W-:Y:S05]  /*9340*/  BSYNC B1 ;  /* 0x0000000000017941 */ /* 0x000fea0003800000 */
.L_x_1276:
[----:B------:R-:W-:Y:S11]  /*9350*/  ISETP.GE.AND P0, PT, R9, R202, PT ;  /* 0x000000ca0900720c */ /* 0x000ff60003f06270 */
[----:B------:R-:W-:Y:S02]  /*9360*/  @!UPT UIADD3 URZ, URZ, URZ, URZ ;  /* 0x0000003f3f3ff290 */ /* 0x000fe4000fffe03f */
        /* <DEDUP_REMOVED lines=91> */
.L_x_1281:
[----:B------:R-:W-:Y:S05]  /*9920*/  BSYNC B0 ;  /* 0x0000000000007941 */ /* 0x000fea0003800000 */
.L_x_1280:
[----:B-----5:R1:W-:Y:S02]  /*9930*/  ST.E.128 desc[UR6][R206.64], R48 ;  /* 0x00000030ce007985 */ /* 0x0203e4000c101d06 */
.L_x_1267:
[----:B------:R-:W-:Y:S05]  /*9940*/  BSYNC B2 ;  /* 0x0000000000027941 */ /* 0x000fea0003800000 */
.L_x_1266:
        /* <DEDUP_REMOVED lines=99> */
.L_x_1287:
[----:B------:R-:W-:Y:S05]  /*9f80*/  BSYNC B0 ;  /* 0x0000000000007941 */ /* 0x000fea0003800000 */
.L_x_1286:
[----:B-----5:R1:W-:Y:S02]  /*9f90*/  ST.E.128 desc[UR6][R206.64], R48 ;  /* 0x00000030ce007985 */ /* 0x0203e4000c101d06 */
.L_x_1285:
[----:B------:R-:W-:Y:S05]  /*9fa0*/  BSYNC B1 ;  /* 0x0000000000017941 */ /* 0x000fea0003800000 */
.L_x_1284:
        /* <DEDUP_REMOVED lines=94> */
.L_x_1291:
[----:B------:R-:W-:Y:S05]  /*a590*/  BSYNC B0 ;  /* 0x0000000000007941 */ /* 0x000fea0003800000 */
.L_x_1290:
[----:B-----5:R1:W-:Y:S02]  /*a5a0*/  ST.E.128 desc[UR6][R206.64], R48 ;  /* 0x00000030ce007985 */ /* 0x0203e4000c101d06 */
.L_x_1289:
[----:B------:R-:W-:Y:S05]  /*a5b0*/  BSYNC B1 ;  /* 0x0000000000017941 */ /* 0x000fea0003800000 */
.L_x_1288:
[----:B------:R-:W-:Y:S01]  /*a5c0*/  ISETP.GE.AND P0, PT, R10, R202, PT ;  /* 0x000000ca0a00720c */ /* 0x000fe20003f06270 */
[----:B------:R-:W-:Y:S11]  /*a5d0*/  BSSY B1, `(.L_x_1292) ;  /* 0x000005f000017945 */ /* 0x000ff60003800000 */
[----:B------:R-:W-:Y:S01]  /*a5e0*/  @!UPT UIADD3 URZ, URZ, URZ, URZ ;  /* 0x0000003f3f3ff290 */ /* 0x000fe2000fffe03f */
[----:B------:R-:W-:Y:S05]  /*a5f0*/  @P0 BRA `(.L_x_1293) ;  /* 0x0000000400700947 */ /* 0x000fea0003800000 */
[----:B------:R-:W-:Y:S01]  /*a600*/  LEA R214, P0, R118, R138, 0x1 ;  /* 0x0000008a76d67211 */ /* 0x000fe200078008ff */
[----:B------:R-:W-:Y:S01]  /*a610*/  BSSY B0, `(.L_x_1294) ;  /* 0x0000059000007945 */ /* 0x000fe20003800000 */
[----:B------:R-:W-:Y:S02]  /*a620*/  ISETP.GE.AND P1, PT, R10, R17, PT ;  /* 0x000000110a00720c */ /* 0x000fe40003f26270 */
[----:B------:R-:W-:Y:S02]  /*a630*/  LEA.HI.X R215, R118, R139, R117, 0x1, P0 ;  /* 0x0000008b76d77211 */ /* 0x000fe400000f0c75 */
[C---:B-1----:R-:W-:Y:S03]  /*a640*/  LEA R206, P0, R99.reuse, R144, 0x1 ;  /* 0x0000009063ce7211 */ /* 0x042fe600078008ff */
        /* <DEDUP_REMOVED lines=20> */
[----:B------:R-:W-:Y:S01]  /*a790*/  LEA.HI.X.SX32 R23, R54, R215, 0x1, P0 ;  /* 0x000000d736177211 */ /* 0x000fe200000f0eff */
[----:B-1----:R-:W-:Y:S01]  /*a7a0*/  IMAD.MOV.U32 R215, RZ, RZ, RZ ;  /* 0x000000ffffd77224 */ /* 0x002fe200078e00ff */
[----:B------:R-:W-:Y:S02]  /*a7b0*/  LEA.HI.X.SX32 R54, R211, R152, 0x1, P2 ;  /* 0x00000098d3367211 */ /* 0x000fe400010f0eff */
[----:B------:R-:W-:Y:S01]  /*a7c0*/  LEA R216, P0, R209, R140, 0x1 ;  /* 0x0000008cd1d87211 */ /* 0x000fe200078008ff */
[----:B------:R-:W3:Y:S01]  /*a7d0*/  LD.E.128 R24, desc[UR6][R22.64] ;  /* 0x0000000616187980 */ /* 0x000ee2000c101d00 */
[----:B------:R-:W-:Y:S02]  /*a7e0*/  @P1 IADD3 R215, -R213, RZ, RZ ;  /* 0x000000ffd5d71210 */ /* 0x000fe40007ffe1ff */
[----:B------:R-:W-:Y:S02]  /*a7f0*/  LEA.HI.X R217, R209, R141, R54, 0x1, P0 ;  /* 0x0000008dd1d97211 */ /* 0x000fe400000f0c36 */
[----:B------:R-:W-:Y:S03]  /*a800*/  IADD3 R213, P0, R164, R215, RZ ;  /* 0x000000d7a4d57210 */ /* 0x000fe60007f1e0ff */
[----:B------:R-:W4:Y:S01]  /*a810*/  LD.E.128 R208, desc[UR6][R216.64] ;  /* 0x00000006d8d07980 */ /* 0x000f22000c101d00 */
        /* <DEDUP_REMOVED lines=10> */
[----:B------:R-:W-:Y:S02]  /*a8c0*/  SHF.L.U32 R29, R25, 0x10, RZ ;  /* 0x00000010191d7819 */ /* 0x000fe400000006ff */
[C---:B----4-:R-:W-:Y:S01]  /*a8d0*/  SHF.L.U32 R37, R208.reuse, 0x10, RZ ;  /* 0x00000010d0257819 */ /* 0x050fe200000006ff */
[C---:B------:R-:W-:Y:S01]  /*a8e0*/  IMAD.U32 R34, R209.reuse, 0x10000, RZ ;  /* 0x00010000d1227824 */ /* 0x040fe200078e00ff */
        /* <DEDUP_REMOVED lines=11> */
[----:B------:R-:W-:Y:S01]  /*a9a0*/  FMUL.FTZ R0, R32, R37 ;  /* 0x0000002520007220 */ /* 0x000fe20000410000 */
[C---:B--2---:R-:W-:Y:S01]  /*a9b0*/  LOP3.LUT R40, R64.reuse, 0xffff0000, RZ, 0xc0, !PT ;  /* 0xffff000040287812 */ /* 0x044fe200078ec0ff */
[----:B------:R-:W-:Y:S01]  /*a9c0*/  @!P1 FADD.FTZ R33, -R33, -RZ ;  /* 0x800000ff21219221 */ /* 0x000fe20000010100 */
        /* <DEDUP_REMOVED lines=29> */
.L_x_1295:
[----:B------:R-:W-:Y:S05]  /*aba0*/  BSYNC B0 ;  /* 0x0000000000007941 */ /* 0x000fea0003800000 */
.L_x_1294:
[----:B-----5:R1:W-:Y:S02]  /*abb0*/  ST.E.128 desc[UR6][R206.64], R48 ;  /* 0x00000030ce007985 */ /* 0x0203e4000c101d06 */
.L_x_1293:
[----:B------:R-:W-:Y:S05]  /*abc0*/  BSYNC B1 ;  /* 0x0000000000017941 */ /* 0x000fea0003800000 */
.L_x_1292:
[----:B------:R-:W-:Y:S11]  /*abd0*/  ISETP.GE.AND P0, PT, R9, R202, PT ;  /* 0x000000ca0900720c */ /* 0x000ff60003f06270 */
[----:B------:R-:W-:Y:S02]  /*abe0*/  @!UPT UIADD3 URZ, URZ, URZ, URZ ;  /* 0x0000003f3f3ff290 */ /* 0x000fe4000fffe03f */
[----:B------:R-:W-:Y:S05]  /*abf0*/  @P0 BRA `(.L_x_1283) ;  /* 0x0000000400700947 */ /* 0x000fea0003800000 */
[C---:B------:R-:W-:Y:S01]  /*ac00*/  LEA R212, P0, R126.reuse, R138, 0x1 ;  /* 0x0000008a7ed47211 */ /* 0x040fe200078008ff */
        /* <DEDUP_REMOVED lines=10> */
[----:B------:R-:W-:Y:S01]  /*acb0*/  IMAD.MOV.U32 R215, RZ, RZ, RZ ;  /* 0x000000ffffd77224 */ /* 0x000fe200078e00ff */
[----:B------:R-:W-:Y:S01]  /*acc0*/  SHF.R.S32.HI R54, RZ, 0x1, R54 ;  /* 0x00000001ff367819 */ /* 0x000fe20000011436 */
[----:B------:R-:W-:Y:S01]  /*acd0*/  IMAD.U32 R39, R48, 0x10000, RZ ;  /* 0x0001000030277824 */ /* 0x000fe200078e00ff */
[C---:B---34-:R-:W-:Y:S01]  /*ace0*/  LOP3.LUT R45, R49.reuse, 0xffff0000, RZ, 0xc0, !PT ;  /* 0xffff0000312d7812 */ /* 0x058fe200078ec0ff */
[----:B------:R-:W-:Y:S01]  /*acf0*/  IMAD.U32 R42, R49, 0x10000, RZ ;  /* 0x00010000312a7824 */ /* 0x000fe200078e00ff */
[----:B------:R-:W-:Y:S01]  /*ad00*/  ISETP.GE.AND P1, PT, R9, R54, PT ;  /* 0x000000360900720c */ /* 0x000fe20003f26270 */
[--C-:B------:R-:W-:Y:S01]  /*ad10*/  IMAD.MOV.U32 R204, RZ, RZ, R54.reuse ;  /* 0x000000ffffcc7224 */ /* 0x100fe200078e0036 */
[C---:B------:R-:W-:Y:S02]  /*ad20*/  SHF.L.U32 R46, R50.reuse, 0x10, RZ ;  /* 0x00000010322e7819 */ /* 0x040fe400000006ff */
[----:B------:R-:W-:Y:S01]  /*ad30*/  LOP3.LUT R49, R50, 0xffff0000, RZ, 0xc0, !PT ;  /* 0xffff000032317812 */ /* 0x000fe200078ec0ff */
[C---:B------:R-:W-:Y:S01]  /*ad40*/  IMAD.U32 R50, R51.reuse, 0x10000, RZ ;  /* 0x0001000033327824 */ /* 0x040fe200078e00ff */
[----:B------:R-:W-:Y:S07]  /*ad50*/  LOP3.LUT R53, R51, 0xffff0000, RZ, 0xc0, !PT ;  /* 0xffff000033357812 */ /* 0x000fee00078ec0ff */
[C---:B------:R-:W-:Y:S01]  /*ad60*/  @P1 IADD3 R204, -R54.reuse, RZ, RZ ;  /* 0x000000ff36cc1210 */ /* 0x040fe20007ffe1ff */
[----:B------:R-:W-:Y:S01]  /*ad70*/  @P1 IMAD.MOV R211, RZ, RZ, -R54 ;  /* 0x000000ffffd31224 */ /* 0x000fe200078e0a36 */
[----:B------:R-:W-:Y:S02]  /*ad80*/  @P1 IADD3 R215, -R54, RZ, RZ ;  /* 0x000000ff36d71210 */ /* 0x000fe40007ffe1ff */
[----:B------:R-:W-:Y:S02]  /*ad90*/  LEA R22, P0, R204, R212, 0x1 ;  /* 0x000000d4cc167211 */ /* 0x000fe400078008ff */
[----:B------:R-:W-:Y:S02]  /*ada0*/  IADD3 R209, P2, R162, R211, RZ ;  /* 0x000000d3a2d17210 */ /* 0x000fe40007f5e0ff */
[----:B------:R-:W-:Y:S02]  /*adb0*/  LEA.HI.X.SX32 R23, R204, R213, 0x1, P0 ;  /* 0x000000d5cc177211 */ /* 0x000fe400000f0eff */
[----:B------:R-:W-:Y:S02]  /*adc0*/  LEA.HI.X.SX32 R204, R211, R150, 0x1, P2 ;  /* 0x00000096d3cc7211 */ /* 0x000fe400010f0eff */
[C---:B------:R-:W-:Y:S01]  /*add0*/  LEA R216, P0, R209.reuse, R140, 0x1 ;  /* 0x0000008cd1d87211 */ /* 0x040fe200078008ff */
[----:B------:R-:W3:Y:S03]  /*ade0*/  LD.E.128 R24, desc[UR6][R22.64] ;  /* 0x0000000616187980 */ /* 0x000ee6000c101d00 */
[----:B------:R-:W-:Y:S02]  /*adf0*/  LEA.HI.X R217, R209, R141, R204, 0x1, P0 ;  /* 0x0000008dd1d97211 */ /* 0x000fe400000f0ccc */
[----:B-1----:R-:W-:Y:S03]  /*ae00*/  IADD3 R213, P0, R162, R215, RZ ;  /* 0x000000d7a2d57210 */ /* 0x002fe60007f1e0ff */
        /* <DEDUP_REMOVED lines=57> */
.L_x_1297:
[----:B------:R-:W-:Y:S05]  /*b1a0*/  BSYNC B0 ;  /* 0x0000000000007941 */ /* 0x000fea0003800000 */
.L_x_1296:
[----:B-----5:R1:W-:Y:S02]  /*b1b0*/  ST.E.128 desc[UR6][R206.64], R48 ;  /* 0x00000030ce007985 */ /* 0x0203e4000c101d06 */
.L_x_1283:
[----:B------:R-:W-:Y:S05]  /*b1c0*/  BSYNC B2 ;  /* 0x0000000000027941 */ /* 0x000fea0003800000 */
.L_x_1282:
        /* <DEDUP_REMOVED lines=10> */
[----:B------:R-:W-:Y:S01]  /*b270*/  ISETP.GE.AND P0, PT, R14, R17, PT ;  /* 0x000000110e00720c */ /* 0x000fe20003f06270 */
[----:B-1----:R-:W-:Y:S01]  /*b280*/  IMAD.WIDE.U32 R206, R200, 0x60, R138 ;  /* 0x00000060c8ce7825 */ /* 0x002fe200078e008a */
[----:B------:R-:W-:Y:S03]  /*b290*/  BSSY B0, `(.L_x_1302) ;  /* 0x0000059000007945 */ /* 0x000fe60003800000 */
[----:B------:R-:W-:Y:S01]  /*b2a0*/  IMAD R3, R71, 0x60, RZ ;  /* 0x0000006047037824 */ /* 0x000fe200078e02ff */
[----:B------:R-:W-:Y:S01]  /*b2b0*/  IADD3 R207, R207, R0, RZ ;  /* 0x00000000cfcf7210 */ /* 0x000fe20007ffe0ff */
[----:B------:R-:W-:Y:S04]  /*b2c0*/  IMAD.WIDE.U32 R208, R70, 0x60, R144 ;  /* 0x0000006046d07825 */ /* 0x000fe800078e0090 */
[----:B------:R1:W5:Y:S01]  /*b2d0*/  LD.E.128 R48, desc[UR6][R206.64] ;  /* 0x00000006ce307980 */ /* 0x000362000c101d00 */
        /* <DEDUP_REMOVED lines=84> */
.L_x_1303:
[----:B------:R-:W-:Y:S05]  /*b820*/  BSYNC B0 ;  /* 0x0000000000007941 */ /* 0x000fea0003800000 */
.L_x_1302:
[----:B-----5:R1:W-:Y:S02]  /*b830*/  ST.E.128 desc[UR6][R208.64], R48 ;  /* 0x00000030d0007985 */ /* 0x0203e4000c101d06 */
.L_x_1301:
[----:B------:R-:W-:Y:S05]  /*b840*/  BSYNC B1 ;  /* 0x0000000000017941 */ /* 0x000fea0003800000 */
.L_x_1300:
        /* <DEDUP_REMOVED lines=33> */
[C---:B-1----:R-:W-:Y:S01]  /*ba60*/  LEA R206, P0, R203.reuse, R140, 0x1 ;  /* 0x0000008ccbce7211 */ /* 0x042fe200078008ff */
[----:B------:R-:W3:Y:S03]  /*ba70*/  LD.E.128 R24, desc[UR6][R22.64] ;  /* 0x0000000616187980 */ /* 0x000ee6000c101d00 */
[----:B------:R-:W-:Y:S02]  /*ba80*/  LEA.HI.X R207, R203, R141, R204, 0x1, P0 ;  /* 0x0000008dcbcf7211 */ /* 0x000fe400000f0ccc */
[----:B------:R-:W-:Y:S04]  /*ba90*/  IADD3 R203, P0, R163, R210, RZ ;  /* 0x000000d2a3cb7210 */ /* 0x000fe80007f1e0ff */
[----:B------:R-:W-:Y:S01]  /*baa0*/  LEA.HI.X.SX32 R54, R210, R151, 0x1, P0 ;  /* 0x00000097d2367211 */ /* 0x000fe200000f0eff */
[----:B------:R-:W4:Y:S01]  /*bab0*/  LD.E.128 R204, desc[UR6][R206.64] ;  /* 0x00000006cecc7980 */ /* 0x000f22000c101d00 */
        /* <DEDUP_REMOVED lines=55> */
.L_x_1307:
[----:B------:R-:W-:Y:S05]  /*be30*/  BSYNC B0 ;  /* 0x0000000000007941 */ /* 0x000fea0003800000 */
.L_x_1306:
[----:B-----5:R1:W-:Y:S02]  /*be40*/  ST.E.128 desc[UR6][R208.64], R48 ;  /* 0x00000030d0007985 */ /* 0x0203e4000c101d06 */
.L_x_1305:
[----:B------:R-:W-:Y:S05]  /*be50*/  BSYNC B1 ;  /* 0x0000000000017941 */ /* 0x000fea0003800000 */
.L_x_1304:
        /* <DEDUP_REMOVED lines=94> */
.L_x_1311:
[----:B------:R-:W-:Y:S05]  /*c440*/  BSYNC B0 ;  /* 0x0000000000007941 */ /* 0x000fea0003800000 */
.L_x_1310:
[----:B-----5:R1:W-:Y:S02]  /*c450*/  ST.E.128 desc[UR6][R208.64], R48 ;  /* 0x00000030d0007985 */ /* 0x0203e4000c101d06 */
.L_x_1309:
[----:B------:R-:W-:Y:S05]  /*c460*/  BSYNC B1 ;  /* 0x0000000000017941 */ /* 0x000fea0003800000 */
.L_x_1308:
        /* <DEDUP_REMOVED lines=13> */
[----:B-----5:R-:W-:Y:S01]  /*c540*/  LOP3.LUT R33, R24, 0xffff0000, RZ, 0xc0, !PT ;  /* 0xffff000018217812 */ /* 0x020fe200078ec0ff */
[----:B------:R-:W-:Y:S01]  /*c550*/  IMAD.MOV.U32 R31, RZ, RZ, RZ ;  /* 0x000000ffff1f7224 */ /* 0x000fe200078e00ff */
        /* <DEDUP_REMOVED lines=9> */
[C---:B------:R-:W-:Y:S01]  /*c5f0*/  @P1 IADD3 R4, -R0.reuse, RZ, RZ ;  /* 0x000000ff00041210 */ /* 0x040fe20007ffe1ff */
[----:B------:R-:W-:Y:S01]  /*c600*/  @P1 IMAD.MOV R5, RZ, RZ, -R0 ;  /* 0x000000ffff051224 */ /* 0x000fe200078e0a00 */
[----:B------:R-:W-:Y:S02]  /*c610*/  @P1 IADD3 R31, -R0, RZ, RZ ;  /* 0x000000ff001f1210 */ /* 0x000fe40007ffe1ff */
[----:B-1----:R-:W-:Y:S02]  /*c620*/  LEA R2, P0, R4, R2, 0x1 ;  /* 0x0000000204027211 */ /* 0x002fe400078008ff */
[----:B------:R-:W-:Y:S02]  /*c630*/  IADD3 R23, P2, R160, R5, RZ ;  /* 0x00000005a0177210 */ /* 0x000fe40007f5e0ff */
[----:B------:R-:W-:Y:S02]  /*c640*/  LEA.HI.X.SX32 R3, R4, R3, 0x1, P0 ;  /* 0x0000000304037211 */ /* 0x000fe400000f0eff */
[----:B------:R-:W-:Y:S02]  /*c650*/  LEA.HI.X.SX32 R8, R5, R148, 0x1, P2 ;  /* 0x0000009405087211 */ /* 0x000fe400010f0eff */
[C---:B---34-:R-:W-:Y:S01]  /*c660*/  LEA R44, P0, R23.reuse, R140, 0x1 ;  /* 0x0000008c172c7211 */ /* 0x058fe200078008ff */
[----:B------:R-:W3:Y:S03]  /*c670*/  LD.E.128 R4, desc[UR6][R2.64] ;  /* 0x0000000602047980 */ /* 0x000ee6000c101d00 */
[----:B------:R-:W-:Y:S02]  /*c680*/  LEA.HI.X R45, R23, R141, R8, 0x1, P0 ;  /* 0x0000008d172d7211 */ /* 0x000fe400000f0c08 */
[----:B------:R-:W-:Y:S04]  /*c690*/  IADD3 R29, P0, R160, R31, RZ ;  /* 0x0000001fa01d7210 */ /* 0x000fe80007f1e0ff */
[----:B------:R-:W-:Y:S01]  /*c6a0*/  LEA.HI.X.SX32 R0, R31, R148, 0x1, P0 ;  /* 0x000000941f007211 */ /* 0x000fe200000f0eff */
[----:B------:R-:W4:Y:S01]  /*c6b0*/  LD.E.128 R44, desc[UR6][R44.64] ;  /* 0x000000062c2c7980 */ /* 0x000f22000c101d00 */
[C---:B------:R-:W-:Y:S01]  /*c6c0*/  LEA R22, P0, R29.reuse, R142, 0x1 ;  /* 0x0000008e1d167211 */ /* 0x040fe200078008ff */
[----:B------:R-:W-:Y:S03]  /*c6d0*/  IMAD.U32 R31, R24, 0x10000, RZ ;  /* 0x00010000181f7824 */ /* 0x000fe600078e00ff */
[----:B------:R-:W-:Y:S05]  /*c6e0*/  LEA.HI.X R23, R29, R143, R0, 0x1, P0 ;  /* 0x0000008f1d177211 */ /* 0x000fea00000f0c00 */
[----:B------:R3:W2:Y:S02]  /*c6f0*/  LD.E.128 R40, desc[UR6][R22.64] ;  /* 0x0000000616287980 */ /* 0x0006a4000c101d00 */
[C---:B---3--:R-:W-:Y:S01]  /*c700*/  LOP3.LUT R22, R7.reuse, 0xffff0000, RZ, 0xc0, !PT ;  /* 0xffff000007167812 */ /* 0x048fe200078ec0ff */
[----:B------:R-:W-:Y:S01]  /*c710*/  IMAD.U32 R8, R7, 0x10000, RZ ;  /* 0x0001000007087824 */ /* 0x000fe200078e00ff */
[C---:B------:R-:W-:Y:S01]  /*c720*/  LOP3.LUT R2, R4.reuse, 0xffff0000, RZ, 0xc0, !PT ;  /* 0xffff000004027812 */ /* 0x040fe200078ec0ff */
[----:B------:R-:W-:Y:S01]  /*c730*/  IMAD.U32 R0, R4, 0x10000, RZ ;  /* 0x0001000004007824 */ /* 0x000fe200078e00ff */
[C---:B------:R-:W-:Y:S02]  /*c740*/  SHF.L.U32 R3, R5.reuse, 0x10, RZ ;  /* 0x0000001005037819 */ /* 0x040fe400000006ff */
[----:B------:R-:W-:Y:S01]  /*c750*/  LOP3.LUT R4, R5, 0xffff0000, RZ, 0xc0, !PT ;  /* 0xffff000005047812 */ /* 0x000fe200078ec0ff */
[C---:B------:R-:W-:Y:S01]  /*c760*/  IMAD.U32 R5, R6.reuse, 0x10000, RZ ;  /* 0x0001000006057824 */ /* 0x040fe200078e00ff */
[----:B------:R-:W-:Y:S02]  /*c770*/  LOP3.LUT R6, R6, 0xffff0000, RZ, 0xc0, !PT ;  /* 0xffff000006067812 */ /* 0x000fe400078ec0ff */
[----:B----4-:R-:W-:Y:S01]  /*c780*/  SHF.L.U32 R7, R47, 0x10, RZ ;  /* 0x000000102f077819 */ /* 0x010fe200000006ff */
[C---:B------:R-:W-:Y:S01]  /*c790*/  IMAD.U32 R24, R46.reuse, 0x10000, RZ ;  /* 0x000100002e187824 */ /* 0x040fe200078e00ff */
        /* <DEDUP_REMOVED lines=11> */
[----:B--2---:R-:W-:Y:S01]  /*c850*/  LOP3.LUT R34, R43, 0xffff0000, RZ, 0xc0, !PT ;  /* 0xffff00002b227812 */ /* 0x004fe200078ec0ff */
[----:B------:R-:W-:Y:S01]  /*c860*/  @!P1 FADD.FTZ R27, -R27, -RZ ;  /* 0x800000ff1b1b9221 */ /* 0x000fe20000010100 */
[----:B------:R-:W-:Y:S01]  /*c870*/  @!P1 FADD.FTZ R25, -R25, -RZ ;  /* 0x800000ff19199221 */ /* 0x000fe20000010100 */
[----:B------:R-:W-:Y:S01]  /*c880*/  @!P1 FADD.FTZ R26, -R26, -RZ ;  /* 0x800000ff1a1a9221 */ /* 0x000fe20000010100 */
[----:B------:R-:W-:Y:S01]  /*c890*/  FMUL.FTZ R7, R8, R7 ;  /* 0x0000000708077220 */ /* 0x000fe20000410000 */
[----:B------:R-:W-:Y:S01]  /*c8a0*/  FMUL.FTZ R6, R6, R23 ;  /* 0x0000001706067220 */ /* 0x000fe20000410000 */
[----:B------:R-:W-:Y:S01]  /*c8b0*/  LOP3.LUT R23, R40, 0xffff0000, RZ, 0xc0, !PT ;  /* 0xffff000028177812 */ /* 0x000fe200078ec0ff */
[----:B------:R-:W-:Y:S01]  /*c8c0*/  FMUL.FTZ R8, R22, R17 ;  /* 0x0000001116087220 */ /* 0x000fe20000410000 */
[----:B------:R-:W-:Y:S01]  /*c8d0*/  FMUL.FTZ R0, R0, R29 ;  /* 0x0000001d00007220 */ /* 0x000fe20000410000 */
[----:B------:R-:W-:Y:S01]  /*c8e0*/  SHF.L.U32 R29, R43, 0x10, RZ ;  /* 0x000000102b1d7819 */ /* 0x000fe200000006ff */
[----:B------:R-:W-:Y:S01]  /*c8f0*/  FMUL.FTZ R5, R5, R24 ;  /* 0x0000001805057220 */ /* 0x000fe20000410000 */
[C---:B------:R-:W-:Y:S01]  /*c900*/  SHF.L.U32 R24, R41.reuse, 0x10, RZ ;  /* 0x0000001029187819 */ /* 0x040fe200000006ff */
[----:B------:R-:W-:Y:S02]  /*c910*/  IMAD.U32 R22, R40, 0x10000, RZ ;  /* 0x0001000028167824 */ /* 0x000fe400078e00ff */
[----:B------:R-:W-:Y:S01]  /*c920*/  FMUL.FTZ R2, R2, R27 ;  /* 0x0000001b02027220 */ /* 0x000fe20000410000 */
[----:B------:R-:W-:Y:S01]  /*c930*/  LOP3.LUT R27, R42, 0xffff0000, RZ, 0xc0, !PT ;  /* 0xffff00002a1b7812 */ /* 0x000fe200078ec0ff */
[----:B------:R-:W-:Y:S01]  /*c940*/  FMUL.FTZ R4, R4, R25 ;  /* 0x0000001904047220 */ /* 0x000fe20000410000 */
[----:B------:R-:W-:Y:S01]  /*c950*/  LOP3.LUT R25, R41, 0xffff0000, RZ, 0xc0, !PT ;  /* 0xffff000029197812 */ /* 0x000fe200078ec0ff */
[----:B------:R-:W-:Y:S01]  /*c960*/  FMUL.FTZ R3, R3, R26 ;  /* 0x0000001a03037220 */ /* 0x000fe20000410000 */
[----:B------:R-:W-:Y:S02]  /*c970*/  IMAD.U32 R26, R42, 0x10000, RZ ;  /* 0x000100002a1a7824 */ /* 0x000fe400078e00ff */
[----:B------:R-:W-:Y:S01]  /*c980*/  FFMA.FTZ R0, R31, R22, R0 ;  /* 0x000000161f007223 */ /* 0x000fe20000010000 */
[----:B------:R-:W-:Y:S01]  /*c990*/  FFMA.FTZ R2, R33, R23, R2 ;  /* 0x0000001721027223 */ /* 0x000fe20000010002 */
[----:B------:R-:W-:Y:S01]  /*c9a0*/  FFMA.FTZ R3, R28, R24, R3 ;  /* 0x000000181c037223 */ /* 0x000fe20000010003 */
        /* <DEDUP_REMOVED lines=9> */
.L_x_1313:
[----:B------:R-:W-:Y:S05]  /*ca40*/  BSYNC B0 ;  /* 0x0000000000007941 */ /* 0x000fea0003800000 */
.L_x_1312:
[----:B-----5:R1:W-:Y:S02]  /*ca50*/  ST.E.128 desc[UR6][R48.64], R24 ;  /* 0x0000001830007985 */ /* 0x0203e4000c101d06 */
.L_x_1299:
[----:B------:R-:W-:Y:S05]  /*ca60*/  BSYNC B2 ;  /* 0x0000000000027941 */ /* 0x000fea0003800000 */
.L_x_1298:
[----:B-1----:R-:W2:Y:S02]  /*ca70*/  LD.E R3, desc[UR6][R18.64+0xd0] ;  /* 0x0000d00612037980 */ /* 0x002ea4000c101900 */
[----:B--2---:R-:W-:Y:S05]  /*ca80*/  IMAD.U32 R3, R3, -0x20, RZ ;  /* 0xffffffe003037824 */ /* 0x004fea00078e00ff */
[C---:B------:R-:W-:Y:S02]  /*ca90*/  LEA R142, P1, R3.reuse, R142, 0x1 ;  /* 0x0000008e038e7211 */ /* 0x040fe400078208ff */
[C---:B------:R-:W-:Y:S02]  /*caa0*/  LEA R140, P0, R3.reuse, R140, 0x1 ;  /* 0x0000008c038c7211 */ /* 0x040fe400078008ff */
[C---:B------:R-:W-:Y:S02]  /*cab0*/  LEA.HI.X.SX32 R143, R3.reuse, R143, 0x1, P1 ;  /* 0x0000008f038f7211 */ /* 0x040fe400008f0eff */
[----:B------:R-:W-:Y:S01]  /*cac0*/  LEA.HI.X.SX32 R141, R3, R141, 0x1, P0 ;  /* 0x0000008d038d7211 */ /* 0x000fe200000f0eff */
[----:B------:R-:W-:Y:S05]  /*cad0*/  BRA `(.L_x_1249) ;  /* 0x0000000400d07947 */ /* 0x000fea0003800000 */
.L_x_1215:
        /* <DEDUP_REMOVED lines=11> */
[----:B-1----:R-:W2:Y:S04]  /*cb90*/  @P4 LD.E.128 R4, desc[UR6][R138.64] ;  /* 0x000000068a044980 */ /* 0x002ea8000c101d00 */
[----:B--2---:R1:W-:Y:S01]  /*cba0*/  @P4 ST.E.128 desc[UR6][R144.64], R4 ;  /* 0x0000000490004985 */ /* 0x0043e2000c101d06 */
[----:B------:R-:W-:Y:S03]  /*cbb0*/  ISETP.NE.AND P4, PT, R173, RZ, PT ;  /* 0x000000ffad00720c */ /* 0x000fe60003f85270 */
[----:B------:R-:W2:Y:S04]  /*cbc0*/  @P3 LD.E.128 R28, desc[UR6][R138.64+0x80] ;  /* 0x000080068a1c3980 */ /* 0x000ea8000c101d00 */
[----:B--2---:R2:W-:Y:S01]  /*cbd0*/  @P3 ST.E.128 desc[UR6][R144.64+0x80], R28 ;  /* 0x0000801c90003985 */ /* 0x0045e2000c101d06 */
[----:B------:R-:W-:Y:S05]  /*cbe0*/  ISETP.NE.AND P3, PT, R172, RZ, PT ;  /* 0x000000ffac00720c */ /* 0x000fea0003f65270 */
[----:B------:R-:W3:Y:S04]  /*cbf0*/  @P4 LD.E.128 R24, desc[UR6][R138.64+0x100] ;  /* 0x000100068a184980 */ /* 0x000ee8000c101d00 */
[----:B---3--:R2:W-:Y:S04]  /*cc00*/  @P4 ST.E.128 desc[UR6][R144.64+0x100], R24 ;  /* 0x0001001890004985 */ /* 0x0085e8000c101d06 */
[----:B-1----:R-:W3:Y:S04]  /*cc10*/  @P3 LD.E.128 R4, desc[UR6][R138.64+0x180] ;  /* 0x000180068a043980 */ /* 0x002ee8000c101d00 */
[----:B---3--:R2:W-:Y:S02]  /*cc20*/  @P3 ST.E.128 desc[UR6][R144.64+0x180], R4 ;  /* 0x0001800490003985 */ /* 0x0085e4000c101d06 */
.L_x_1315:
[----:B------:R-:W-:Y:S05]  /*cc30*/  BSYNC B0 ;  /* 0x0000000000007941 */ /* 0x000fea0003800000 */
.L_x_1314:
[----:B------:R-:W-:Y:S04]  /*cc40*/  BSSY B0, `(.L_x_1316) ;  /* 0x000001e000007945 */ /* 0x000fe80003800000 */
[----:B------:R-:W-:Y:S05]  /*cc50*/  @!P2 BRA `(.L_x_1317) ;  /* 0x000000000070a947 */ /* 0x000fea0003800000 */
[----:B------:R-:W-:Y:S02]  /*cc60*/  ISETP.NE.AND P5, PT, R175, RZ, PT ;  /* 0x000000ffaf00720c */ /* 0x000fe40003fa5270 */
[----:B------:R-:W-:Y:S11]  /*cc70*/  ISETP.NE.AND P4, PT, R174, RZ, PT ;  /* 0x000000ffae00720c */ /* 0x000ff60003f85270 */
[----:B------:R-:W-:Y:S02]  /*cc80*/  @P5 LEA R22, P2, R110, R138, 0x1 ;  /* 0x0000008a6e165211 */ /* 0x000fe400078408ff */
[----:B------:R-:W-:Y:S02]  /*cc90*/  @P5 LEA R2, P3, R232, R144, 0x1 ;  /* 0x00000090e8025211 */ /* 0x000fe400078608ff */
[----:B------:R-:W-:Y:S02]  /*cca0*/  @P5 LEA.HI.X R23, R110, R139, R109, 0x1, P2 ;  /* 0x0000008b6e175211 */ /* 0x000fe400010f0c6d */
[C---:B------:R-:W-:Y:S02]  /*ccb0*/  @P4 LEA R36, P2, R111.reuse, R138, 0x1 ;  /* 0x0000008a6f244211 */ /* 0x040fe400078408ff */
[----:B------:R-:W-:Y:S01]  /*ccc0*/  @P5 LEA.HI.X R3, R232, R145, R233, 0x1, P3 ;  /* 0x00000091e8035211 */ /* 0x000fe200018f0ce9 */
[----:B-12---:R-:W2:Y:S01]  /*ccd0*/  @P5 LD.E.128 R4, desc[UR6][R22.64] ;  /* 0x0000000616045980 */ /* 0x006ea2000c101d00 */
[----:B------:R-:W-:Y:S02]  /*cce0*/  @P4 LEA.HI.X R37, R111, R139, R112, 0x1, P2 ;  /* 0x0000008b6f254211 */ /* 0x000fe400010f0c70 */
[C---:B------:R-:W-:Y:S04]  /*ccf0*/  @P4 LEA R34, P3, R105.reuse, R144, 0x1 ;  /* 0x0000009069224211 */ /* 0x040fe800078608ff */
[----:B------:R-:W-:Y:S02]  /*cd00*/  @P4 LEA.HI.X R35, R105, R145, R104, 0x1, P3 ;  /* 0x0000009169234211 */ /* 0x000fe400018f0c68 */
[----:B------:R-:W-:Y:S01]  /*cd10*/  ISETP.NE.AND P3, PT, R172, RZ, PT ;  /* 0x000000ffac00720c */ /* 0x000fe20003f65270 */
[----:B--2---:R1:W-:Y:S01]  /*cd20*/  @P5 ST.E.128 desc[UR6][R2.64], R4 ;  /* 0x0000000402005985 */ /* 0x0043e2000c101d06 */
[----:B------:R-:W-:Y:S03]  /*cd30*/  ISETP.NE.AND P5, PT, R173, RZ, PT ;  /* 0x000000ffad00720c */ /* 0x000fe60003fa5270 */
[----:B------:R2:W3:Y:S10]  /*cd40*/  @P4 LD.E.128 R28, desc[UR6][R36.64] ;  /* 0x00000006241c4980 */ /* 0x0004f4000c101d00 */
[CC--:B------:R-:W-:Y:S04]  /*cd50*/  @P5 LEA R32, P2, R115.reuse, R138.reuse, 0x1 ;  /* 0x0000008a73205211 */ /* 0x0c0fe800078408ff */
[-C--:B------:R-:W-:Y:S02]  /*cd60*/  @P5 LEA.HI.X R33, R115, R139.reuse, R116, 0x1, P2 ;  /* 0x0000008b73215211 */ /* 0x080fe400010f0c74 */
[C---:B-1----:R-:W-:Y:S04]  /*cd70*/  @P3 LEA R2, P2, R123.reuse, R138, 0x1 ;  /* 0x0000008a7b023211 */ /* 0x042fe800078408ff */
[----:B------:R-:W-:Y:S02]  /*cd80*/  @P3 LEA.HI.X R3, R123, R139, R124, 0x1, P2 ;  /* 0x0000008b7b033211 */ /* 0x000fe400010f0c7c */
[CC--:B--2---:R-:W-:Y:S04]  /*cd90*/  @P3 LEA R36, P2, R95.reuse, R144.reuse, 0x1 ;  /* 0x000000905f243211 */ /* 0x0c4fe800078408ff */
[-C--:B------:R-:W-:Y:S01]  /*cda0*/  @P3 LEA.HI.X R37, R95, R145.reuse, R94, 0x1, P2 ;  /* 0x000000915f253211 */ /* 0x080fe200010f0c5e */
[----:B---3--:R3:W-:Y:S01]  /*cdb0*/  @P4 ST.E.128 desc[UR6][R34.64], R28 ;  /* 0x0000001c22004985 */ /* 0x0087e2000c101d06 */
[C---:B------:R-:W-:Y:S03]  /*cdc0*/  @P5 LEA R22, P4, R101.reuse, R144, 0x1 ;  /* 0x0000009065165211 */ /* 0x040fe600078808ff */
[----:B------:R-:W2:Y:S01]  /*cdd0*/  @P5 LD.E.128 R24, desc[UR6][R32.64] ;  /* 0x0000000620185980 */ /* 0x000ea2000c101d00 */
[----:B------:R-:W-:Y:S05]  /*cde0*/  @P5 LEA.HI.X R23, R101, R145, R100, 0x1, P4 ;  /* 0x0000009165175211 */ /* 0x000fea00020f0c64 */
[----:B--2---:R3:W-:Y:S04]  /*cdf0*/  @P5 ST.E.128 desc[UR6][R22.64], R24 ;  /* 0x0000001816005985 */ /* 0x0047e8000c101d06 */
[----:B------:R-:W2:Y:S04]  /*ce00*/  @P3 LD.E.128 R4, desc[UR6][R2.64] ;  /* 0x0000000602043980 */ /* 0x000ea8000c101d00 */
[----:B--2---:R3:W-:Y:S02]  /*ce10*/  @P3 ST.E.128 desc[UR6][R36.64], R4 ;  /* 0x0000000424003985 */ /* 0x0047e4000c101d06 */
.L_x_1317:
[----:B------:R-:W-:Y:S05]  /*ce20*/  BSYNC B0 ;  /* 0x0000000000007941 */ /* 0x000fea0003800000 */
.L_x_1316:
[----:B------:R-:W-:Y:S04]  /*ce30*/  BSSY B0, `(.L_x_1318) ;  /* 0x000001e000007945 */ /* 0x000fe80003800000 */
[----:B------:R-:W-:Y:S05]  /*ce40*/  @!P1 BRA `(.L_x_1319) ;  /* 0x0000000000709947 */ /* 0x000fea0003800000 */
[----:B------:R-:W-:Y:S02]  /*ce50*/  ISETP.NE.AND P4, PT, R175, RZ, PT ;  /* 0x000000ffaf00720c */ /* 0x000fe40003f85270 */
[----:B------:R-:W-:Y:S11]  /*ce60*/  ISETP.NE.AND P3, PT, R174, RZ, PT ;  /* 0x000000ffae00720c */ /* 0x000ff60003f65270 */
[----:B---3--:R-:W-:Y:S02]  /*ce70*/  @P4 LEA R22, P1, R120, R138, 0x1 ;  /* 0x0000008a78164211 */ /* 0x008fe400078208ff */
[----:B------:R-:W-:Y:S02]  /*ce80*/  @P4 LEA R2, P2, R106, R144, 0x1 ;  /* 0x000000906a024211 */ /* 0x000fe400078408ff */
[----:B------:R-:W-:Y:S02]  /*ce90*/  @P4 LEA.HI.X R23, R120, R139, R119, 0x1, P1 ;  /* 0x0000008b78174211 */ /* 0x000fe400008f0c77 */
[----:B------:R-:W-:Y:S02]  /*cea0*/  @P3 LEA R36, P1, R114, R138, 0x1 ;  /* 0x0000008a72243211 */ /* 0x000fe400078208ff */
        /* <DEDUP_REMOVED lines=22> */
.L_x_1319:
[----:B------:R-:W-:Y:S05]  /*d010*/  BSYNC B0 ;  /* 0x0000000000007941 */ /* 0x000fea0003800000 */
.L_x_1318:
[----:B------:R-:W-:Y:S05]  /*d020*/  @!P0 BRA `(.L_x_1249) ;  /* 0x00000000007c8947 */ /* 0x000fea0003800000 */
[----:B------:R-:W-:Y:S02]  /*d030*/  ISETP.NE.AND P1, PT, R175, RZ, PT ;  /* 0x000000ffaf00720c */ /* 0x000fe40003f25270 */
[----:B------:R-:W-:Y:S02]  /*d040*/  ISETP.NE.AND P2, PT, R174, RZ, PT ;  /* 0x000000ffae00720c */ /* 0x000fe40003f45270 */
[----:B------:R-:W-:Y:S09]  /*d050*/  ISETP.NE.AND P3, PT, R173, RZ, PT ;  /* 0x000000ffad00720c */ /* 0x000ff20003f65270 */
[----:B------:R-:W-:Y:S04]  /*d060*/  @P1 IMAD.WIDE.U32 R2, R200, 0x60, R138 ;  /* 0x00000060c8021825 */ /* 0x000fe800078e008a */
[----:B------:R-:W-:Y:S02]  /*d070*/  @P1 IMAD R0, R201, 0x60, RZ ;  /* 0x00000060c9001824 */ /* 0x000fe400078e02ff */
[----:B---34-:R-:W-:Y:S04]  /*d080*/  @P1 IMAD.WIDE.U32 R22, R70, 0x60, R144 ;  /* 0x0000006046161825 */ /* 0x018fe800078e0090 */
[----:B------:R-:W-:Y:S02]  /*d090*/  @P1 IMAD.IADD R3, R3, 0x1, R0 ;  /* 0x0000000103031824 */ /* 0x000fe400078e0200 */
[----:B------:R-:W-:Y:S03]  /*d0a0*/  @P1 IMAD R0, R71, 0x60, RZ ;  /* 0x0000006047001824 */ /* 0x000fe600078e02ff */
[----:B-12---:R1:W2:Y:S01]  /*d0b0*/  @P1 LD.E.128 R4, desc[UR6][R2.64] ;  /* 0x0000000602041980 */ /* 0x0062a2000c101d00 */
[----:B------:R-:W-:Y:S01]  /*d0c0*/  @P1 IMAD.IADD R23, R23, 0x1, R0 ;  /* 0x0000000117171824 */ /* 0x000fe200078e0200 */
[CC--:B-1----:R-:W-:Y:S04]  /*d0d0*/  @P2 LEA R2, P0, R122.reuse, R138.reuse, 0x1 ;  /* 0x0000008a7a022211 */ /* 0x0c2fe800078008ff */
[-C--:B------:R-:W-:Y:S02]  /*d0e0*/  @P2 LEA.HI.X R3, R122, R139.reuse, R121, 0x1, P0 ;  /* 0x0000008b7a032211 */ /* 0x080fe400000f0c79 */
[C---:B------:R-:W-:Y:S04]  /*d0f0*/  @P3 LEA R34, P0, R128.reuse, R138, 0x1 ;  /* 0x0000008a80223211 */ /* 0x040fe800078008ff */
[----:B------:R-:W-:Y:S01]  /*d100*/  @P3 LEA.HI.X R35, R128, R139, R127, 0x1, P0 ;  /* 0x0000008b80233211 */ /* 0x000fe200000f0c7f */
[----:B--2---:R1:W-:Y:S01]  /*d110*/  @P1 ST.E.128 desc[UR6][R22.64], R4 ;  /* 0x0000000416001985 */ /* 0x0043e2000c101d06 */
[C---:B------:R-:W-:Y:S03]  /*d120*/  @P2 LEA R36, P1, R97.reuse, R144, 0x1 ;  /* 0x0000009061242211 */ /* 0x040fe600078208ff */
[----:B------:R2:W3:Y:S01]  /*d130*/  @P2 LD.E.128 R28, desc[UR6][R2.64] ;  /* 0x00000006021c2980 */ /* 0x0004e2000c101d00 */
[----:B------:R-:W-:Y:S02]  /*d140*/  @P2 LEA.HI.X R37, R97, R145, R96, 0x1, P1 ;  /* 0x0000009161252211 */ /* 0x000fe400008f0c60 */
[----:B------:R-:W-:Y:S11]  /*d150*/  ISETP.NE.AND P1, PT, R172, RZ, PT ;  /* 0x000000ffac00720c */ /* 0x000ff60003f25270 */
[----:B------:R-:W-:Y:S02]  /*d160*/  @!UPT UIADD3 URZ, URZ, URZ, URZ ;  /* 0x0000003f3f3ff290 */ /* 0x000fe4000fffe03f */
        /* <DEDUP_REMOVED lines=11> */
.L_x_1249:
[----:B------:R-:W-:Y:S05]  /*d220*/  BSYNC B3 ;  /* 0x0000000000037941 */ /* 0x000fea0003800000 */
.L_x_1214:
[----:B------:R-:W-:Y:S01]  /*d230*/  ISETP.NE.U32.AND P1, PT, R244, RZ, PT ;  /* 0x000000fff400720c */ /* 0x000fe20003f25070 */
[----:B-1----:R-:W2:Y:S01]  /*d240*/  LD.E R3, desc[UR6][R18.64+0x128] ;  /* 0x0001280612037980 */ /* 0x002ea2000c101900 */
[----:B------:R-:W-:Y:S02]  /*d250*/  BSSY B0, `(.L_x_1320) ;  /* 0x000005f000007945 */ /* 0x000fe40003800000 */
[----:B------:R-:W-:Y:S01]  /*d260*/  ISETP.NE.AND.EX P1, PT, R245, RZ, PT, P1 ;  /* 0x000000fff500720c */ /* 0x000fe20003f25310 */
[----:B--2---:R-:W-:Y:S05]  /*d270*/  IMAD.U32 R3, R3, -0x40, RZ ;  /* 0xffffffc003037824 */ /* 0x004fea00078e00ff */
[C---:B---3--:R-:W-:Y:S04]  /*d280*/  LEA R138, P0, R3.reuse, R138, 0x1 ;  /* 0x0000008a038a7211 */ /* 0x048fe800078008ff */
[----:B------:R-:W-:Y:S03]  /*d290*/  LEA.HI.X.SX32 R139, R3, R139, 0x1, P0 ;  /* 0x0000008b038b7211 */ /* 0x000fe600000f0eff */
[----:B------:R-:W-:Y:S06]  /*d2a0*/  @!P1 BRA `(.L_x_1321) ;  /* 0x0000000400449947 */ /* 0x000fec0003800000 */
[----:B------:R-:W-:Y:S04]  /*d2b0*/  IADD3 R3, R12, -0x1, RZ ;  /* 0xffffffff0c037810 */ /* 0x000fe80007ffe0ff */
[----:B------:R-:W-:Y:S11]  /*d2c0*/  ISETP.GT.AND P0, PT, R3, R108, PT ;  /* 0x0000006c0300720c */ /* 0x000ff60003f04270 */
[----:B------:R-:W-:Y:S02]  /*d2d0*/  @!UPT UIADD3 URZ, URZ, URZ, URZ ;  /* 0x0000003f3f3ff290 */ /* 0x000fe4000fffe03f */
[----:B------:R-:W-:Y:S05]  /*d2e0*/  @!P0 BRA `(.L_x_1322) ;  /* 0x0000000400548947 */ /* 0x000fea0003800000 */
[----:B----4-:R-:W-:Y:S01]  /*d2f0*/  IMAD.MOV.U32 R22, RZ, RZ, RZ ;  /* 0x000000ffff167224 */ /* 0x010fe200078e00ff */
[----:B------:R-:W2:Y:S01]  /*d300*/  LD.E R2, desc[UR6][R18.64+0x170] ;  /* 0x0001700612027980 */ /* 0x000ea2000c101900 */
[----:B------:R-:W-:Y:S03]  /*d310*/  IABS R8, R13 ;  /* 0x0000000d00087213 */ /* 0x000fe60000000000 */
[----:B------:R-:W3:Y:S06]  /*d320*/  LD.E.64 R26, desc[UR6][R18.64+0x40] ;  /* 0x00004006121a7980 */ /* 0x000eec000c101b00 */
[----:B------:R-:W4:Y:S01]  /*d330*/  LD.E.64 R24, desc[UR6][R18.64+0x20] ;  /* 0x0000200612187980 */ /* 0x000f22000c101b00 */
[-C--:B--2---:R-:W-:Y:S02]  /*d340*/  IABS R3, R2.reuse ;  /* 0x0000000200037213 */ /* 0x084fe40000000000 */
[----:B------:R-:W-:Y:S02]  /*d350*/  IABS R7, R2 ;  /* 0x0000000200077213 */ /* 0x000fe40000000000 */
[----:B------:R-:W1:Y:S03]  /*d360*/  I2F.RP R17, R3 ;  /* 0x0000000300117306 */ /* 0x000e660000209400 */
[----:B------:R-:W-:Y:S07]  /*d370*/  IMAD.MOV R7, RZ, RZ, -R7 ;  /* 0x000000ffff077224 */ /* 0x000fee00078e0a07 */
[----:B-1----:R-:W1:Y:S02]  /*d380*/  MUFU.RCP R0, R17 ;  /* 0x0000001100007308 */ /* 0x002e640000001000 */
[----:B-1----:R-:W-:Y:S01]  /*d390*/  VIADD R4, R0, 0xffffffe ;  /* 0x0ffffffe00047836 */ /* 0x002fe20000000000 */
[----:B------:R-:W-:Y:S02]  /*d3a0*/  IADD3 R0, R16, -0x80, RZ ;  /* 0xffffff8010007810 */ /* 0x000fe40007ffe0ff */
[----:B------:R-:W2:Y:S05]  /*d3b0*/  LD.E.64 R16, desc[UR6][R18.64+0x38] ;  /* 0x0000380612107980 */ /* 0x000eaa000c101b00 */
[----:B------:R-:W1:Y:S01]  /*d3c0*/  F2I.FTZ.U32.TRUNC.NTZ R23, R4 ;  /* 0x0000000400177305 */ /* 0x000e62000021f000 */
[----:B------:R-:W-:Y:S01]  /*d3d0*/  IABS R5, R0 ;  /* 0x0000000000057213 */ /* 0x000fe20000000000 */
[--C-:B-1----:R-:W-:Y:S04]  /*d3e0*/  IMAD.MOV R6, RZ, RZ, -R23.reuse ;  /* 0x000000ffff067224 */ /* 0x102fe800078e0a17 */
[----:B------:R-:W-:Y:S04]  /*d3f0*/  IMAD R6, R6, R3, RZ ;  /* 0x0000000306067224 */ /* 0x000fe800078e02ff */
[----:B------:R-:W-:Y:S02]  /*d400*/  IMAD.HI.U32 R6, R23, R6, R22 ;  /* 0x0000000617067227 */ /* 0x000fe400078e0016 */
[----:B------:R-:W2:Y:S04]  /*d410*/  LD.E.64 R22, desc[UR6][R18.64+0x28] ;  /* 0x0000280612167980 */ /* 0x000ea8000c101b00 */
[C---:B------:R-:W-:Y:S04]  /*d420*/  IMAD.HI.U32 R4, R6.reuse, R5, RZ ;  /* 0x0000000506047227 */ /* 0x040fe800078e00ff */
[----:B------:R-:W-:Y:S04]  /*d430*/  IMAD.HI.U32 R6, R6, R8, RZ ;  /* 0x0000000806067227 */ /* 0x000fe800078e00ff */
[-C--:B------:R-:W-:Y:S02]  /*d440*/  IMAD R8, R6, R7.reuse, R8 ;  /* 0x0000000706087224 */ /* 0x080fe400078e0208 */
        /* <DEDUP_REMOVED lines=10> */
[-C--:B------:R-:W-:Y:S02]  /*d4f0*/  LOP3.LUT R5, R13, R2.reuse, RZ, 0x3c, !PT ;  /* 0x000000020d057212 */ /* 0x080fe400078e3cff */
[CC--:B------:R-:W-:Y:S01]  /*d500*/  LOP3.LUT R3, R0.reuse, R2.reuse, RZ, 0x3c, !PT ;  /* 0x0000000200037212 */ /* 0x0c0fe200078e3cff */
[----:B------:R-:W-:Y:S01]  /*d510*/  IMAD.IADD R0, R0, 0x1, -R13 ;  /* 0x0000000100007824 */ /* 0x000fe200078e0a0d */
[----:B------:R-:W-:Y:S02]  /*d520*/  ISETP.GE.AND P2, PT, R5, RZ, PT ;  /* 0x000000ff0500720c */ /* 0x000fe40003f46270 */
[----:B------:R-:W-:Y:S02]  /*d530*/  ISETP.GE.AND P1, PT, R3, RZ, PT ;  /* 0x000000ff0300720c */ /* 0x000fe40003f26270 */
[----:B------:R-:W-:Y:S01]  /*d540*/  LOP3.LUT R3, RZ, R2, RZ, 0x33, !PT ;  /* 0x00000002ff037212 */ /* 0x000fe200078e33ff */
[----:B------:R-:W-:Y:S02]  /*d550*/  @P4 VIADD R4, R4, 0x1 ;  /* 0x0000000104044836 */ /* 0x000fe40000000000 */
[----:B------:R-:W-:Y:S06]  /*d560*/  @P5 VIADD R6, R6, 0x1 ;  /* 0x0000000106065836 */ /* 0x000fec0000000000 */
[----:B------:R-:W-:Y:S02]  /*d570*/  @!P2 IMAD.MOV R6, RZ, RZ, -R6 ;  /* 0x000000ffff06a224 */ /* 0x000fe400078e0a06 */
[----:B------:R-:W-:Y:S04]  /*d580*/  @!P1 IADD3 R4, -R4, RZ, RZ ;  /* 0x000000ff04049210 */ /* 0x000fe80007ffe1ff */
[C---:B------:R-:W-:Y:S02]  /*d590*/  SEL R4, R3.reuse, R4, !P0 ;  /* 0x0000000403047207 */ /* 0x040fe40004000000 */
[----:B------:R-:W-:Y:S02]  /*d5a0*/  SEL R3, R3, R6, !P0 ;  /* 0x0000000603037207 */ /* 0x000fe40004000000 */
[CC--:B------:R-:W-:Y:S02]  /*d5b0*/  LEA R30, P1, R4.reuse, R244.reuse, 0x2 ;  /* 0x000000f4041e7211 */ /* 0x0c0fe400078210ff */
[C---:B------:R-:W-:Y:S02]  /*d5c0*/  LEA R28, P0, R3.reuse, R244, 0x2 ;  /* 0x000000f4031c7211 */ /* 0x040fe400078010ff */
[-C--:B------:R-:W-:Y:S02]  /*d5d0*/  LEA.HI.X.SX32 R31, R4, R245.reuse, 0x2, P1 ;  /* 0x000000f5041f7211 */ /* 0x080fe400008f16ff */
[C---:B------:R-:W-:Y:S02]  /*d5e0*/  LEA.HI.X.SX32 R29, R3.reuse, R245, 0x2, P0 ;  /* 0x000000f5031d7211 */ /* 0x040fe400000f16ff */
[----:B------:R-:W-:Y:S01]  /*d5f0*/  IADD3 R3, R3, -R4, RZ ;  /* 0x8000000403037210 */ /* 0x000fe20007ffe0ff */
[----:B------:R-:W4:Y:S04]  /*d600*/  LD.E R5, desc[UR6][R30.64] ;  /* 0x000000061e057980 */ /* 0x000f28000c101900 */
[----:B------:R-:W-:Y:S01]  /*d610*/  IMAD R0, R3, R2, R0 ;  /* 0x0000000203007224 */ /* 0x000fe200078e0200 */
[----:B------:R1:W4:Y:S03]  /*d620*/  LD.E R6, desc[UR6][R28.64] ;  /* 0x000000061c067980 */ /* 0x000326000c101900 */
[-C--:B---3--:R-:W-:Y:S01]  /*d630*/  IMAD R4, R27, R0.reuse, RZ ;  /* 0x000000001b047224 */ /* 0x088fe200078e02ff */
[----:B------:R-:W-:Y:S01]  /*d640*/  SHF.R.S32.HI R3, RZ, 0x1f, R0 ;  /* 0x0000001fff037819 */ /* 0x000fe20000011400 */
[C---:B-1----:R-:W-:Y:S04]  /*d650*/  IMAD.WIDE.U32 R28, R26.reuse, R0, RZ ;  /* 0x000000001a1c7225 */ /* 0x042fe800078e00ff */
[----:B----4-:R-:W-:Y:S02]  /*d660*/  IMAD.IADD R6, R5, 0x1, -R6 ;  /* 0x0000000105067824 */ /* 0x010fe400078e0a06 */
[----:B------:R-:W-:Y:S02]  /*d670*/  IMAD R5, R26, R3, R4 ;  /* 0x000000031a057224 */ /* 0x000fe400078e0204 */
[-C--:B------:R-:W-:Y:S01]  /*d680*/  IMAD R4, R25, R6.reuse, RZ ;  /* 0x0000000619047224 */ /* 0x080fe200078e02ff */
[----:B------:R-:W-:Y:S01]  /*d690*/  SHF.R.S32.HI R7, RZ, 0x1f, R6 ;  /* 0x0000001fff077819 */ /* 0x000fe20000011406 */
[C---:B------:R-:W-:Y:S01]  /*d6a0*/  IMAD.WIDE.U32 R26, R24.reuse, R6, RZ ;  /* 0x00000006181a7225 */ /* 0x040fe200078e00ff */
[----:B------:R-:W-:Y:S03]  /*d6b0*/  IADD3 R25, R29, R5, RZ ;  /* 0x000000051d197210 */ /* 0x000fe60007ffe0ff */
[-C--:B------:R-:W-:Y:S01]  /*d6c0*/  IMAD R4, R24, R7.reuse, R4 ;  /* 0x0000000718047224 */ /* 0x080fe200078e0204 */
[----:B------:R-:W-:Y:S03]  /*d6d0*/  MOV R24, R28 ;  /* 0x0000001c00187202 */ /* 0x000fe60000000f00 */
[----:B------:R-:W-:Y:S02]  /*d6e0*/  IMAD.IADD R27, R27, 0x1, R4 ;  /* 0x000000011b1b7824 */ /* 0x000fe400078e0204 */
[----:B--2---:R-:W-:Y:S04]  /*d6f0*/  IMAD.WIDE.U32 R24, R6, R22, R24 ;  /* 0x0000001606187225 */ /* 0x004fe800078e0018 */
[----:B------:R-:W-:Y:S01]  /*d700*/  IMAD R6, R23, R6, RZ ;  /* 0x0000000617067224 */ /* 0x000fe200078e02ff */
[----:B------:R-:W-:Y:S01]  /*d710*/  LEA R146, P1, R24, R146, 0x1 ;  /* 0x0000009218927211 */ /* 0x000fe200078208ff */
[----:B------:R-:W-:Y:S02]  /*d720*/  IMAD R4, R17, R0, RZ ;  /* 0x0000000011047224 */ /* 0x000fe400078e02ff */
        /* <DEDUP_REMOVED lines=9> */
.L_x_1321:
[----:B----4-:R-:W2:Y:S04]  /*d7c0*/  LD.E R5, desc[UR6][R18.64+0x40] ;  /* 0x0000400612057980 */ /* 0x010ea8000c101900 */
[----:B------:R-:W3:Y:S02]  /*d7d0*/  LD.E R3, desc[UR6][R18.64+0x38] ;  /* 0x0000380612037980 */ /* 0x000ee4000c101900 */
[----:B---3--:R-:W-:Y:S02]  /*d7e0*/  IMAD.U32 R3, R3, -0x40, RZ ;  /* 0xffffffc003037824 */ /* 0x008fe400078e00ff */
[----:B--2---:R-:W-:Y:S03]  /*d7f0*/  IMAD.U32 R5, R5, -0x40, RZ ;  /* 0xffffffc005057824 */ /* 0x004fe600078e00ff */
[----:B------:R-:W-:Y:S02]  /*d800*/  LEA R144, P0, R3, R144, 0x1 ;  /* 0x0000009003907211 */ /* 0x000fe400078008ff */
[----:B------:R-:W-:Y:S02]  /*d810*/  LEA R146, P1, R5, R146, 0x1 ;  /* 0x0000009205927211 */ /* 0x000fe400078208ff */
[----:B------:R-:W-:Y:S02]  /*d820*/  LEA.HI.X.SX32 R145, R3, R145, 0x1, P0 ;  /* 0x0000009103917211 */ /* 0x000fe400000f0eff */
[----:B------:R-:W-:Y:S09]  /*d830*/  LEA.HI.X.SX32 R147, R5, R147, 0x1, P1 ;  /* 0x0000009305937211 */ /* 0x000ff200008f0eff */
.L_x_1322:
[----:B------:R-:W-:Y:S05]  /*d840*/  BSYNC B0 ;  /* 0x0000000000007941 */ /* 0x000fea0003800000 */
.L_x_1320:
[----:B------:R-:W-:Y:S04]  /*d850*/  IADD3 R12, R12, -0x1, RZ ;  /* 0xffffffff0c0c7810 */ /* 0x000fe80007ffe0ff */
[----:B------:R-:W-:Y:S11]  /*d860*/  ISETP.GT.AND P0, PT, R12, R108, PT ;  /* 0x0000006c0c00720c */ /* 0x000ff60003f04270 */
[----:B------:R-:W-:Y:S02]  /*d870*/  @!UPT UIADD3 URZ, URZ, URZ, URZ ;  /* 0x0000003f3f3ff290 */ /* 0x000fe4000fffe03f */
[----:B------:R-:W-:Y:S05]  /*d880*/  @P0 BRA `(.L_x_1323) ;  /* 0xffffff5400380947 */ /* 0x000fea000383ffff */
.L_x_1205:
[----:B------:R-:W-:Y:S05]  /*d890*/  WARPSYNC.ALL ;  /* 0x0000000000007948 */ /* 0x000fea0003800000 */
[----:B------:R-:W-:Y:S06]  /*d8a0*/  BAR.SYNC.DEFER_BLOCKING 0x0 ;  /* 0x0000000000007b1d */ /* 0x000fec0000010000 */
[----:B------:R-:W2:Y:S02]  /*d8b0*/  LD.E R0, desc[UR6][R18.64+0xd0] ;  /* 0x0000d00612007980 */ /* 0x000ea4000c101900 */
[----:B------:R-:W1:Y:S01]  /*d8c0*/  S2UR UR4, SR_CgaCtaId ;  /* 0x00000000000479c3 */ /* 0x000e620000008800 */
[----:B------:R-:W-:Y:S01]  /*d8d0*/  UMOV UR5, 0x400 ;  /* 0x0000040000057882 */ /* 0x000fe20000000000 */
[----:B------:R-:W-:Y:S01]  /*d8e0*/  BSSY B3, `(.L_x_1324) ;  /* 0x00009e3000037945 */ /* 0x000fe20003800000 */
[C---:B------:R-:W-:Y:S01]  /*d8f0*/  SHF.L.U64.HI R3, R192.reuse, 0x4, R193 ;  /* 0x00000004c0037819 */ /* 0x040fe200000102c1 */
[----:B----4-:R-:W-:Y:S01]  /*d900*/  IMAD.SHL.U32 R5, R192, 0x10, RZ ;  /* 0x00000010c0057824 */ /* 0x010fe200078e00ff */
[----:B-1----:R-:W-:-:S06]  /*d910*/  ULEA UR4, UR4, UR5, 0x18 ;  /* 0x0000000504047291 */ /* 0x002fcc000f8ec03f */
[----:B------:R-:W-:Y:S02]  /*d920*/  LEA R241, R176, UR4, 0x1 ;  /* 0x00000004b0f17c11 */ /* 0x000fe4000f8e08ff */
[----:B--2---:R-:W-:-:S13]  /*d930*/  ISETP.NE.AND P0, PT, R0, RZ, PT ;  /* 0x000000ff0000720c */ /* 0x004fda0003f05270 */
[----:B------:R-:W-:Y:S05]  /*d940*/  @!P0 BRA `(.L_x_1325) ;  /* 0x00000094001c8947 */ /* 0x000fea0003800000 */
[----:B------:R-:W2:Y:S01]  /*d950*/  LD.E.64 R6, desc[UR6][R18.64+0xf0] ;  /* 0x0000f00612067980 */ /* 0x000ea2000c101b00 */
[----:B------:R-:W-:-:S03]  /*d960*/  IMAD.MOV.U32 R4, RZ, RZ, RZ ;  /* 0x000000ffff047224 */ /* 0x000fc600078e00ff */
[----:B------:R-:W3:Y:S04]  /*d970*/  LD.E.U8 R2, desc[UR6][R18.64+0x1b3] ;  /* 0x0001b30612027980 */ /* 0x000ee8000c101100 */
[----:B------:R1:W5:Y:S04]  /*d980*/  LD.E.64 R36, desc[UR6][R18.64+0x148] ;  /* 0x0001480612247980 */ /* 0x000368000c101b00 */
[----:B------:R1:W5:Y:S01]  /*d990*/  LD.E.64 R16, desc[UR6][R18.64+0x150] ;  /* 0x0001500612107980 */ /* 0x000362000c101b00 */
[----:B--2---:R-:W-:-:S04]  /*d9a0*/  ISETP.NE.U32.AND P1, PT, R6, RZ, PT ;  /* 0x000000ff0600720c */ /* 0x004fc80003f25070 */
[----:B------:R-:W-:-:S13]  /*d9b0*/  ISETP.NE.AND.EX P1, PT, R7, RZ, PT, P1 ;  /* 0x000000ff0700720c */ /* 0x000fda0003f25310 */
[C---:B-----5:R-:W-:Y:S02]  /*d9c0*/  @P1 LEA R20, P0, R238.reuse, R6, 0x2 ;  /* 0x00000006ee141211 */ /* 0x060fe400078010ff */
[----:B------:R1:W5:Y:S02]  /*d9d0*/  LD.E R6, desc[UR6][R18.64+0xc0] ;  /* 0x0000c00612067980 */ /* 0x000364000c101900 */
[----:B------:R-:W-:-:S05]  /*d9e0*/  @P1 LEA.HI.X R21, R238, R7, R79, 0x2, P0 ;  /* 0x00000007ee151211 */ /* 0x000fca00000f144f */
[----:B------:R-:W2:Y:S01]  /*d9f0*/  @P1 LD.E R4, desc[UR6][R20.64] ;  /* 0x0000000614041980 */ /* 0x000ea2000c101900 */
[----:B------:R-:W-:Y:S02]  /*da00*/  IADD3 R5, P1, R5, R186, RZ ;  /* 0x000000ba05057210 */ /* 0x000fe40007f3e0ff */
[----:B------:R-:W-:Y:S02]  /*da10*/  LEA.HI R7, R0, R0, RZ, 0x1 ;  /* 0x0000000000077211 */ /* 0x000fe400078f08ff */
[C---:B------:R-:W-:Y:S01]  /*da20*/  LEA R13, P0, R192.reuse, R186, 0x5 ;  /* 0x000000bac00d7211 */ /* 0x040fe200078028ff */
[----:B------:R-:W-:Y:S01]  /*da30*/  IMAD.X R3, R3, 0x1, R191, P1 ;  /* 0x0000000103037824 */ /* 0x000fe200008e06bf */
[----:B------:R-:W-:Y:S02]  /*da40*/  LEA R42, P1, R5, R194, 0x1 ;  /* 0x000000c2052a7211 */ /* 0x000fe400078208ff */
[----:B------:R-:W-:Y:S02]  /*da50*/  SHF.R.S32.HI R7, RZ, 0x1, R7 ;  /* 0x00000001ff077819 */ /* 0x000fe40000011407 */
[----:B------:R-:W-:-:S02]  /*da60*/  LEA.HI.X R12, R192, R191, R193, 0x5, P0 ;  /* 0x000000bfc00c7211 */ /* 0x000fc400000f2cc1 */
[----:B---3--:R-:W-:Y:S01]  /*da70*/  ISETP.NE.AND P4, PT, R2, RZ, PT ;  /* 0x000000ff0200720c */ /* 0x008fe20003f85270 */
[----:B------:R-:W-:Y:S01]  /*da80*/  IMAD.MOV.U32 R190, RZ, RZ, R186 ;  /* 0x000000ffffbe7224 */ /* 0x000fe200078e00ba */
[-C--:B------:R-:W-:Y:S02]  /*da90*/  LEA R44, P2, R186, R194.reuse, 0x1 ;  /* 0x000000c2ba2c7211 */ /* 0x080fe400078408ff */
[----:B------:R-:W-:Y:S02]  /*daa0*/  LEA R40, P0, R13, R194, 0x1 ;  /* 0x000000c20d287211 */ /* 0x000fe400078008ff */
[----:B------:R-:W-:Y:S01]  /*dab0*/  LEA.HI.X R43, R5, R195, R3, 0x1, P1 ;  /* 0x000000c3052b7211 */ /* 0x000fe200008f0c03 */
[----:B------:R-:W-:Y:S01]  /*dac0*/  IMAD R3, R182, R7, R80 ;  /* 0x00000007b6037224 */ /* 0x000fe200078e0250 */
[-CC-:B------:R-:W-:Y:S01]  /*dad0*/  LEA.HI.X R45, R186, R195.reuse, R191.reuse, 0x1, P2 ;  /* 0x000000c3ba2d7211 */ /* 0x180fe200010f0cbf */
[----:B------:R-:W-:Y:S01]  /*dae0*/  IMAD R8, R193, 0x30, RZ ;  /* 0x00000030c1087824 */ /* 0x000fe200078e02ff */
[----:B------:R-:W-:Y:S01]  /*daf0*/  LEA.HI.X R41, R13, R195, R12, 0x1, P0 ;  /* 0x000000c30d297211 */ /* 0x000fe200000f0c0c */
[----:B------:R-:W-:-:S04]  /*db00*/  IMAD.WIDE.U32 R190, R192, 0x30, R190 ;  /* 0x00000030c0be7825 */ /* 0x000fc800078e00be */
[----:B------:R-:W-:Y:S02]  /*db10*/  IMAD.IADD R13, R240, 0x1, -R73 ;  /* 0x00000001f00d7824 */ /* 0x000fe400078e0a49 */
[----:B------:R-:W-:Y:S01]  /*db20*/  IMAD.IADD R23, R80, 0x1, R3 ;  /* 0x0000000150177824 */ /* 0x000fe200078e0203 */
[----:B------:R-:W-:Y:S01]  /*db30*/  LEA R38, P1, R190, R194, 0x1 ;  /* 0x000000c2be267211 */ /* 0x000fe200078208ff */
[----:B------:R-:W-:Y:S01]  /*db40*/  IMAD.IADD R5, R191, 0x1, R8 ;  /* 0x00000001bf057824 */ /* 0x000fe200078e0208 */
[----:B------:R-:W-:Y:S01]  /*db50*/  ISETP.GE.AND P0, PT, R182, R13, PT ;  /* 0x0000000db600720c */ /* 0x000fe20003f06270 */
[----:B------:R-:W-:-:S03]  /*db60*/  IMAD.SHL.U32 R12, R7, 0x10, RZ ;  /* 0x00000010070c7824 */ /* 0x000fc600078e00ff */
[----:B------:R-:W-:Y:S02]  /*db70*/  ISETP.GT.AND P0, PT, R57, -0x8, !P0 ;  /* 0xfffffff83900780c */ /* 0x000fe40004704270 */
[----:B------:R-:W-:Y:S02]  /*db80*/  LEA.HI.X R39, R190, R195, R5, 0x1, P1 ;  /* 0x000000c3be277211 */ /* 0x000fe400008f0c05 */
[----:B--2---:R-:W-:-:S05]  /*db90*/  IADD3 R4, R4, R78, R73 ;  /* 0x0000004e04047210 */ /* 0x004fca0007ffe049 */
[----:B------:R-:W-:-:S05]  /*dba0*/  IMAD R2, R4, R7, RZ ;  /* 0x0000000704027224 */ /* 0x000fca00078e02ff */
[----:B------:R-:W-:Y:S02]  /*dbb0*/  SHF.R.S32.HI R4, RZ, 0x1f, R2 ;  /* 0x0000001fff047819 */ /* 0x000fe40000011402 */
[C---:B------:R-:W-:Y:S02]  /*dbc0*/  IADD3 R21, P3, R2.reuse, R3, RZ ;  /* 0x0000000302157210 */ /* 0x040fe40007f7e0ff */
[----:B------:R-:W-:Y:S02]  /*dbd0*/  IADD3 R2, P2, R2, R23, RZ ;  /* 0x0000001702027210 */ /* 0x000fe40007f5e0ff */
[-C--:B------:R-:W-:Y:S02]  /*dbe0*/  LEA.HI.X.SX32 R20, R3, R4.reuse, 0x1, P3 ;  /* 0x0000000403147211 */ /* 0x080fe400018f0eff */
[----:B------:R-:W-:Y:S01]  /*dbf0*/  LEA.HI.X.SX32 R3, R23, R4, 0x1, P2 ;  /* 0x0000000417037211 */ /* 0x000fe200010f0eff */
[----:B-1----:R-:W-:Y:S08]  /*dc00*/  @!P4 BRA `(.L_x_1326) ;  /* 0x000000340004c947 */ /* 0x002ff00003800000 */
[----:B------:R-:W-:Y:S04]  /*dc10*/  BSSY B2, `(.L_x_1327) ;  /* 0x00000cb000027945 */ /* 0x000fe80003800000 */
[----:B------:R-:W-:Y:S05]  /*dc20*/  @!P0 BRA `(.L_x_1328) ;  /* 0x0000000c00248947 */ /* 0x000fea0003800000 */
[----:B-----5:R-:W-:Y:S01]  /*dc30*/  ISETP.GE.AND P2, PT, R14, R6, PT ;  /* 0x000000060e00720c */ /* 0x020fe20003f46270 */
        /* <DEDUP_REMOVED lines=15> */
[C---:B-----5:R-:W-:Y:S01]  /*dd30*/  LOP3.LUT R8, R25.reuse, 0xffff0000, RZ, 0xc0, !PT ;  /* 0xffff000019087812 */ /* 0x060fe200078ec0ff */
[----:B------:R-:W-:Y:S01]  /*dd40*/  IMAD.U32 R32, R26, 0x10000, RZ ;  /* 0x000100001a207824 */ /* 0x000fe200078e00ff */
[----:B------:R-:W-:Y:S02]  /*dd50*/  SHF.L.U32 R28, R25, 0x10, RZ ;  /* 0x00000010191c7819 */ /* 0x000fe400000006ff */
[C---:B------:R-:W-:Y:S02]  /*dd60*/  SHF.L.U32 R25, R24.reuse, 0x10, RZ ;  /* 0x0000001018197819 */ /* 0x040fe400000006ff */
[----:B------:R-:W-:-:S02]  /*dd70*/  LOP3.LUT R34, R24, 0xffff0000, RZ, 0xc0, !PT ;  /* 0xffff000018227812 */ /* 0x000fc400078ec0ff */
[C---:B------:R-:W-:Y:S02]  /*dd80*/  SHF.L.U32 R35, R27.reuse, 0x10, RZ ;  /* 0x000000101b237819 */ /* 0x040fe400000006ff */
[----:B------:R-:W-:Y:S02]  /*dd90*/  LOP3.LUT R33, R27, 0xffff0000, RZ, 0xc0, !PT ;  /* 0xffff00001b217812 */ /* 0x000fe400078ec0ff */
[----:B------:R-:W-:Y:S02]  /*dda0*/  LOP3.LUT R48, R26, 0xffff0000, RZ, 0xc0, !PT ;  /* 0xffff00001a307812 */ /* 0x000fe400078ec0ff */
[----:B---3--:R-:W-:Y:S02]  /*ddb0*/  LOP3.LUT R29, R2, 0xffff0000, RZ, 0xc0, !PT ;  /* 0xffff0000021d7812 */ /* 0x008fe400078ec0ff */
[----:B------:R-:W-:Y:S02]  /*ddc0*/  LOP3.LUT R24, R3, 0xffff0000, RZ, 0xc0, !PT ;  /* 0xffff000003187812 */ /* 0x000fe400078ec0ff */
[----:B----4-:R-:W-:Y:S01]  /*ddd0*/  LOP3.LUT R31, R4, 0xffff0000, RZ, 0xc0, !PT ;  /* 0xffff0000041f7812 */ /* 0x010fe200078ec0ff */
[C---:B------:R-:W-:Y:S01]  /*dde0*/  FMUL.FTZ R27, R8.reuse, R29 ;  /* 0x0000001d081b7220 */ /* 0x040fe20000410000 */
[----:B------:R-:W-:Y:S01]  /*ddf0*/  LOP3.LUT R30, R5, 0xffff0000, RZ, 0xc0, !PT ;  /* 0xffff0000051e7812 */ /* 0x000fe200078ec0ff */
[----:B------:R-:W-:Y:S01]  /*de00*/  FMUL.FTZ R26, R33, R24 ;  /* 0x00000018211a7220 */ /* 0x000fe20000410000 */
[----:B------:R-:W-:Y:S01]  /*de10*/  SHF.L.U32 R3, R3, 0x10, RZ ;  /* 0x0000001003037819 */ /* 0x000fe200000006ff */
[-C--:B------:R-:W-:Y:S01]  /*de20*/  FMUL.FTZ R8, R8, R31.reuse ;  /* 0x0000001f08087220 */ /* 0x080fe20000410000 */
[----:B------:R-:W-:Y:S01]  /*de30*/  FFMA.FTZ R27, R28, R31, -R27 ;  /* 0x0000001f1c1b7223 */ /* 0x000fe2000001081b */
[----:B------:R-:W-:Y:S01]  /*de40*/  SHF.L.U32 R2, R2, 0x10, RZ ;  /* 0x0000001002027819 */ /* 0x000fe200000006ff */
[----:B------:R-:W-:-:S02]  /*de50*/  IMAD.U32 R4, R4, 0x10000, RZ ;  /* 0x0001000004047824 */ /* 0x000fc400078e00ff */
[----:B------:R-:W-:Y:S01]  /*de60*/  FFMA.FTZ R8, R28, R29, R8 ;  /* 0x0000001d1c087223 */ /* 0x000fe20000010008 */
[-C--:B------:R-:W-:Y:S01]  /*de70*/  FMUL.FTZ R28, R33, R30.reuse ;  /* 0x0000001e211c7220 */ /* 0x080fe20000410000 */
[----:B------:R-:W-:Y:S01]  /*de80*/  SHF.L.U32 R5, R5, 0x10, RZ ;  /* 0x0000001005057819 */ /* 0x000fe200000006ff */
[C---:B------:R-:W-:Y:S01]  /*de90*/  FFMA.FTZ R26, R35.reuse, R30, -R26 ;  /* 0x0000001e231a7223 */ /* 0x040fe2000001081a */
[----:B------:R-:W-:Y:S01]  /*dea0*/  FMUL.FTZ R29, R48, R3 ;  /* 0x00000003301d7220 */ /* 0x000fe20000410000 */
[----:B------:R-:W-:Y:S01]  /*deb0*/  FFMA.FTZ R35, R35, R24, R28 ;  /* 0x0000001823237223 */ /* 0x000fe2000001001c */
[C---:B------:R-:W-:Y:S01]  /*dec0*/  FMUL.FTZ R24, R34.reuse, R2 ;  /* 0x0000000222187220 */ /* 0x040fe20000410000 */
[-C--:B------:R-:W-:Y:S01]  /*ded0*/  FMUL.FTZ R31, R34, R4.reuse ;  /* 0x00000004221f7220 */ /* 0x080fe20000410000 */
[-C--:B------:R-:W-:Y:S01]  /*dee0*/  FMUL.FTZ R48, R48, R5.reuse ;  /* 0x0000000530307220 */ /* 0x080fe20000410000 */
[C---:B------:R-:W-:Y:S01]  /*def0*/  FFMA.FTZ R29, R32.reuse, R5, -R29 ;  /* 0x00000005201d7223 */ /* 0x040fe2000001081d */
[C---:B------:R-:W-:Y:S01]  /*df00*/  FFMA.FTZ R24, R25.reuse, R4, -R24 ;  /* 0x0000000419187223 */ /* 0x040fe20000010818 */
[----:B------:R-:W-:Y:S01]  /*df10*/  FFMA.FTZ R31, R25, R2, R31 ;  /* 0x00000002191f7223 */ /* 0x000fe2000001001f */
[----:B------:R-:W-:Y:S01]  /*df20*/  FFMA.FTZ R48, R32, R3, R48 ;  /* 0x0000000320307223 */ /* 0x000fe20000010030 */
[----:B------:R-:W-:-:S02]  /*df30*/  F2FP.BF16.F32.PACK_AB R25, R8, R27 ;  /* 0x0000001b0819723e */ /* 0x000fc400000010ff */
[----:B------:R-:W-:Y:S02]  /*df40*/  F2FP.BF16.F32.PACK_AB R27, R35, R26 ;  /* 0x0000001a231b723e */ /* 0x000fe400000010ff */
[----:B------:R-:W-:Y:S02]  /*df50*/  F2FP.BF16.F32.PACK_AB R24, R31, R24 ;  /* 0x000000181f18723e */ /* 0x000fe400000010ff */
[----:B------:R-:W-:Y:S02]  /*df60*/  F2FP.BF16.F32.PACK_AB R26, R48, R29 ;  /* 0x0000001d301a723e */ /* 0x000fe400000010ff */
.L_x_1332:
[----:B------:R-:W-:Y:S05]  /*df70*/  BSYNC B0 ;  /* 0x0000000000007941 */ /* 0x000fea0003800000 */
.L_x_1331:
[----:B-----5:R3:W-:Y:S02]  /*df80*/  STS.128 [R241], R24 ;  /* 0x00000018f1007388 */ /* 0x0207e40000000c00 */
.L_x_1330:
[----:B------:R-:W-:Y:S05]  /*df90*/  BSYNC B1 ;  /* 0x0000000000017941 */ /* 0x000fea0003800000 */
.L_x_1329:
        /* <DEDUP_REMOVED lines=18> */
[----:B--2---:R-:W-:Y:S02]  /*e0c0*/  LOP3.LUT R29, R2, 0xffff0000, RZ, 0xc0, !PT ;  /* 0xffff0000021d7812 */ /* 0x004fe400078ec0ff */
        /* <DEDUP_REMOVED lines=27> */
.L_x_1336:
[----:B------:R-:W-:Y:S05]  /*e280*/  BSYNC B0 ;  /* 0x0000000000007941 */ /* 0x000fea0003800000 */
.L_x_1335:
[----:B-----5:R1:W-:Y:S02]  /*e290*/  STS.128 [R241+0x2000], R24 ;  /* 0x00200018f1007388 */ /* 0x0203e40000000c00 */
.L_x_1334:
[----:B------:R-:W-:Y:S05]  /*e2a0*/  BSYNC B1 ;  /* 0x0000000000017941 */ /* 0x000fea0003800000 */
.L_x_1333:
        /* <DEDUP_REMOVED lines=20> */
[----:B--2---:R-:W-:Y:S01]  /*e3f0*/  LOP3.LUT R31, R4, 0xffff0000, RZ, 0xc0, !PT ;  /* 0xffff0000041f7812 */ /* 0x004fe200078ec0ff */
        /* <DEDUP_REMOVED lines=25> */
.L_x_1340:
[----:B------:R-:W-:Y:S05]  /*e590*/  BSYNC B0 ;  /* 0x0000000000007941 */ /* 0x000fea0003800000 */
.L_x_1339:
[----:B-----5:R3:W-:Y:S02]  /*e5a0*/  STS.128 [R241+0x4000], R24 ;  /* 0x00400018f1007388 */ /* 0x0207e40000000c00 */
.L_x_1338:
[----:B------:R-:W-:Y:S05]  /*e5b0*/  BSYNC B1 ;  /* 0x0000000000017941 */ /* 0x000fea0003800000 */
.L_x_1337:
        /* <DEDUP_REMOVED lines=12> */
[C---:B------:R-:W-:Y:S02]  /*e680*/  LOP3.LUT R8, R25.reuse, 0xffff0000, RZ, 0xc0, !PT ;  /* 0xffff000019087812 */ /* 0x040fe400078ec0ff */
[----:B------:R-:W-:-:S02]  /*e690*/  SHF.L.U32 R28, R25, 0x10, RZ ;  /* 0x00000010191c7819 */ /* 0x000fc400000006ff */
[C---:B------:R-:W-:Y:S02]  /*e6a0*/  SHF.L.U32 R25, R24.reuse, 0x10, RZ ;  /* 0x0000001018197819 */ /* 0x040fe400000006ff */
[----:B------:R-:W-:Y:S02]  /*e6b0*/  LOP3.LUT R32, R24, 0xffff0000, RZ, 0xc0, !PT ;  /* 0xffff000018207812 */ /* 0x000fe400078ec0ff */
[----:B------:R-:W-:Y:S02]  /*e6c0*/  LOP3.LUT R34, R26, 0xffff0000, RZ, 0xc0, !PT ;  /* 0xffff00001a227812 */ /* 0x000fe400078ec0ff */
[----:B---3--:R-:W-:Y:S02]  /*e6d0*/  LOP3.LUT R27, R2, 0xffff0000, RZ, 0xc0, !PT ;  /* 0xffff0000021b7812 */ /* 0x008fe400078ec0ff */
[C---:B------:R-:W-:Y:S01]  /*e6e0*/  LOP3.LUT R24, R3.reuse, 0xffff0000, RZ, 0xc0, !PT ;  /* 0xffff000003187812 */ /* 0x040fe200078ec0ff */
[----:B------:R-:W-:Y:S01]  /*e6f0*/  IMAD.U32 R3, R3, 0x10000, RZ ;  /* 0x0001000003037824 */ /* 0x000fe200078e00ff */
        /* <DEDUP_REMOVED lines=8> */
[-C--:B------:R-:W-:Y:S01]  /*e780*/  FFMA.FTZ R26, R33, R22.reuse, -R26 ;  /* 0x00000016211a7223 */ /* 0x080fe2000001081a */
[----:B------:R-:W-:Y:S01]  /*e790*/  FFMA.FTZ R8, R28, R27, R8 ;  /* 0x0000001b1c087223 */ /* 0x000fe20000010008 */
[----:B------:R-:W-:Y:S01]  /*e7a0*/  SHF.L.U32 R4, R4, 0x10, RZ ;  /* 0x0000001004047819 */ /* 0x000fe200000006ff */
[----:B------:R-:W-:Y:S01]  /*e7b0*/  FMUL.FTZ R28, R31, R22 ;  /* 0x000000161f1c7220 */ /* 0x000fe20000410000 */
[C---:B------:R-:W-:Y:S01]  /*e7c0*/  FMUL.FTZ R27, R34.reuse, R3 ;  /* 0x00000003221b7220 */ /* 0x040fe20000410000 */
[-C--:B------:R-:W-:Y:S01]  /*e7d0*/  FMUL.FTZ R34, R34, R5.reuse ;  /* 0x0000000522227220 */ /* 0x080fe20000410000 */
[C---:B------:R-:W-:Y:S01]  /*e7e0*/  FMUL.FTZ R22, R32.reuse, R2 ;  /* 0x0000000220167220 */ /* 0x040fe20000410000 */
[----:B------:R-:W-:Y:S01]  /*e7f0*/  FFMA.FTZ R33, R33, R24, R28 ;  /* 0x0000001821217223 */ /* 0x000fe2000001001c */
[-C--:B------:R-:W-:Y:S01]  /*e800*/  FMUL.FTZ R29, R32, R4.reuse ;  /* 0x00000004201d7220 */ /* 0x080fe20000410000 */
        /* <DEDUP_REMOVED lines=8> */
[----:B------:R-:W-:Y:S02]  /*e890*/  MOV R27, R33 ;  /* 0x00000021001b7202 */ /* 0x000fe40000000f00 */
.L_x_1342:
[----:B------:R-:W-:Y:S05]  /*e8a0*/  BSYNC B0 ;  /* 0x0000000000007941 */ /* 0x000fea0003800000 */
.L_x_1341:
[----:B-----5:R3:W-:Y:S02]  /*e8b0*/  STS.128 [R241+0x6000], R24 ;  /* 0x00600018f1007388 */ /* 0x0207e40000000c00 */
.L_x_1328:
[----:B------:R-:W-:Y:S05]  /*e8c0*/  BSYNC B2 ;  /* 0x0000000000027941 */ /* 0x000fea0003800000 */
.L_x_1327:
[----:B------:R-:W-:Y:S01]  /*e8d0*/  VIADD R8, R182, 0x10 ;  /* 0x00000010b6087836 */ /* 0x000fe20000000000 */
[----:B------:R-:W-:Y:S04]  /*e8e0*/  BSSY B2, `(.L_x_1343) ;  /* 0x00000cf000027945 */ /* 0x000fe80003800000 */
[----:B------:R-:W-:-:S04]  /*e8f0*/  ISETP.GE.AND P0, PT, R8, R13, PT ;  /* 0x0000000d0800720c */ /* 0x000fc80003f06270 */
[----:B------:R-:W-:-:S13]  /*e900*/  ISETP.LT.OR P0, PT, R57, -0x87, P0 ;  /* 0xffffff793900780c */ /* 0x000fda0000701670 */
[----:B------:R-:W-:Y:S05]  /*e910*/  @P0 BRA `(.L_x_1344) ;  /* 0x0000000c002c0947 */ /* 0x000fea0003800000 */
[----:B-----5:R-:W-:Y:S01]  /*e920*/  ISETP.GE.AND P0, PT, R14, R6, PT ;  /* 0x000000060e00720c */ /* 0x020fe20003f06270 */
        /* <DEDUP_REMOVED lines=21> */
[----:B--2---:R-:W-:-:S02]  /*ea80*/  LOP3.LUT R44, R24, 0xffff0000, RZ, 0xc0, !PT ;  /* 0xffff0000182c7812 */ /* 0x004fc400078ec0ff */
        /* <DEDUP_REMOVED lines=31> */
.L_x_1348:
[----:B------:R-:W-:Y:S05]  /*ec80*/  BSYNC B0 ;  /* 0x0000000000007941 */ /* 0x000fea0003800000 */
.L_x_1347:
[----:B-----5:R3:W-:Y:S02]  /*ec90*/  STS.128 [R241+0x800], R24 ;  /* 0x00080018f1007388 */ /* 0x0207e40000000c00 */
.L_x_1346:
[----:B------:R-:W-:Y:S05]  /*eca0*/  BSYNC B1 ;  /* 0x0000000000017941 */ /* 0x000fea0003800000 */
.L_x_1345:
        /* <DEDUP_REMOVED lines=46> */
.L_x_1352:
[----:B------:R-:W-:Y:S05]  /*ef90*/  BSYNC B0 ;  /* 0x0000000000007941 */ /* 0x000fea0003800000 */
.L_x_1351:
[----:B-----5:R3:W-:Y:S02]  /*efa0*/  STS.128 [R241+0x2800], R24 ;  /* 0x00280018f1007388 */ /* 0x0207e40000000c00 */
.L_x_1350:
[----:B------:R-:W-:Y:S05]  /*efb0*/  BSYNC B1 ;  /* 0x0000000000017941 */ /* 0x000fea0003800000 */
.L_x_1349:
        /* <DEDUP_REMOVED lines=46> */
.L_x_1356:
[----:B------:R-:W-:Y:S05]  /*f2a0*/  BSYNC B0 ;  /* 0x0000000000007941 */ /* 0x000fea0003800000 */
.L_x_1355:
[----:B-----5:R3:W-:Y:S02]  /*f2b0*/  STS.128 [R241+0x4800], R24 ;  /* 0x00480018f1007388 */ /* 0x0207e40000000c00 */
.L_x_1354:
[----:B------:R-:W-:Y:S05]  /*f2c0*/  BSYNC B1 ;  /* 0x0000000000017941 */ /* 0x000fea0003800000 */
.L_x_1353:
        /* <DEDUP_REMOVED lines=10> */
[----:B------:R-:W-:Y:S01]  /*f370*/  IMAD.U32 R32, R26, 0x10000, RZ ;  /* 0x000100001a207824 */ /* 0x000fe200078e00ff */
[----:B------:R-:W-:Y:S02]  /*f380*/  LOP3.LUT R33, R27, 0xffff0000, RZ, 0xc0, !PT ;  /* 0xffff00001b217812 */ /* 0x000fe400078ec0ff */
[C---:B------:R-:W-:Y:S02]  /*f390*/  LOP3.LUT R12, R25.reuse, 0xffff0000, RZ, 0xc0, !PT ;  /* 0xffff0000190c7812 */ /* 0x040fe400078ec0ff */
[----:B------:R-:W-:-:S02]  /*f3a0*/  SHF.L.U32 R28, R25, 0x10, RZ ;  /* 0x00000010191c7819 */ /* 0x000fc400000006ff */
[C---:B------:R-:W-:Y:S02]  /*f3b0*/  SHF.L.U32 R25, R24.reuse, 0x10, RZ ;  /* 0x0000001018197819 */ /* 0x040fe400000006ff */
[----:B------:R-:W-:Y:S02]  /*f3c0*/  LOP3.LUT R34, R24, 0xffff0000, RZ, 0xc0, !PT ;  /* 0xffff000018227812 */ /* 0x000fe400078ec0ff */
[----:B---3--:R-:W-:Y:S02]  /*f3d0*/  LOP3.LUT R30, R26, 0xffff0000, RZ, 0xc0, !PT ;  /* 0xffff00001a1e7812 */ /* 0x008fe400078ec0ff */
[----:B--2---:R-:W-:Y:S02]  /*f3e0*/  LOP3.LUT R27, R2, 0xffff0000, RZ, 0xc0, !PT ;  /* 0xffff0000021b7812 */ /* 0x004fe400078ec0ff */
[C---:B------:R-:W-:Y:S01]  /*f3f0*/  LOP3.LUT R24, R3.reuse, 0xffff0000, RZ, 0xc0, !PT ;  /* 0xffff000003187812 */ /* 0x040fe200078ec0ff */
[----:B------:R-:W-:Y:S01]  /*f400*/  IMAD.U32 R3, R3, 0x10000, RZ ;  /* 0x0001000003037824 */ /* 0x000fe200078e00ff */
        /* <DEDUP_REMOVED lines=26> */
.L_x_1358:
[----:B------:R-:W-:Y:S05]  /*f5b0*/  BSYNC B0 ;  /* 0x0000000000007941 */ /* 0x000fea0003800000 */
.L_x_1357:
[----:B-----5:R3:W-:Y:S02]  /*f5c0*/  STS.128 [R241+0x6800], R24 ;  /* 0x00680018f1007388 */ /* 0x0207e40000000c00 */
.L_x_1344:
[----:B------:R-:W-:Y:S05]  /*f5d0*/  BSYNC B2 ;  /* 0x0000000000027941 */ /* 0x000fea0003800000 */
.L_x_1343:
[----:B------:R-:W-:Y:S01]  /*f5e0*/  VIADD R12, R182, 0x20 ;  /* 0x00000020b60c7836 */ /* 0x000fe20000000000 */
[----:B------:R-:W-:Y:S04]  /*f5f0*/  BSSY B2, `(.L_x_1359) ;  /* 0x00000d2000027945 */ /* 0x000fe80003800000 */
[----:B------:R-:W-:-:S04]  /*f600*/  ISETP.GE.AND P0, PT, R12, R13, PT ;  /* 0x0000000d0c00720c */ /* 0x000fc80003f06270 */
[----:B------:R-:W-:-:S13]  /*f610*/  ISETP.LT.OR P0, PT, R57, -0x107, P0 ;  /* 0xfffffef93900780c */ /* 0x000fda0000701670 */
[----:B------:R-:W-:Y:S05]  /*f620*/  @P0 BRA `(.L_x_1360) ;  /* 0x0000000c00380947 */ /* 0x000fea0003800000 */
[----:B-----5:R-:W-:Y:S01]  /*f630*/  ISETP.GE.AND P0, PT, R14, R6, PT ;  /* 0x000000060e00720c */ /* 0x020fe20003f06270 */
        /* <DEDUP_REMOVED lines=18> */
[C---:B-----5:R-:W-:Y:S01]  /*f760*/  SHF.L.U32 R28, R25.reuse, 0x10, RZ ;  /* 0x00000010191c7819 */ /* 0x060fe200000006ff */
[----:B------:R-:W-:Y:S01]  /*f770*/  IMAD.U32 R43, R26, 0x10000, RZ ;  /* 0x000100001a2b7824 */ /* 0x000fe200078e00ff */
[----:B------:R-:W-:Y:S02]  /*f780*/  LOP3.LUT R25, R25, 0xffff0000, RZ, 0xc0, !PT ;  /* 0xffff000019197812 */ /* 0x000fe400078ec0ff */
[C---:B------:R-:W-:Y:S02]  /*f790*/  SHF.L.U32 R29, R24.reuse, 0x10, RZ ;  /* 0x00000010181d7819 */ /* 0x040fe400000006ff */
[----:B--2---:R-:W-:-:S02]  /*f7a0*/  LOP3.LUT R44, R24, 0xffff0000, RZ, 0xc0, !PT ;  /* 0xffff0000182c7812 */ /* 0x004fc400078ec0ff */
[C---:B------:R-:W-:Y:S02]  /*f7b0*/  SHF.L.U32 R42, R27.reuse, 0x10, RZ ;  /* 0x000000101b2a7819 */ /* 0x040fe400000006ff */
[----:B------:R-:W-:Y:S02]  /*f7c0*/  LOP3.LUT R35, R27, 0xffff0000, RZ, 0xc0, !PT ;  /* 0xffff00001b237812 */ /* 0x000fe400078ec0ff */
[----:B------:R-:W-:Y:S02]  /*f7d0*/  LOP3.LUT R26, R26, 0xffff0000, RZ, 0xc0, !PT ;  /* 0xffff00001a1a7812 */ /* 0x000fe400078ec0ff */
[----:B---3--:R-:W-:Y:S02]  /*f7e0*/  LOP3.LUT R32, R2, 0xffff0000, RZ, 0xc0, !PT ;  /* 0xffff000002207812 */ /* 0x008fe400078ec0ff */
[C---:B------:R-:W-:Y:S01]  /*f7f0*/  LOP3.LUT R24, R3.reuse, 0xffff0000, RZ, 0xc0, !PT ;  /* 0xffff000003187812 */ /* 0x040fe200078ec0ff */
[----:B------:R-:W-:Y:S01]  /*f800*/  IMAD.U32 R3, R3, 0x10000, RZ ;  /* 0x0001000003037824 */ /* 0x000fe200078e00ff */
[----:B----4-:R-:W-:Y:S01]  /*f810*/  LOP3.LUT R34, R4, 0xffff0000, RZ, 0xc0, !PT ;  /* 0xffff000004227812 */ /* 0x010fe200078ec0ff */
[----:B------:R-:W-:Y:S01]  /*f820*/  FMUL.FTZ R27, R25, R32 ;  /* 0x00000020191b7220 */ /* 0x000fe20000410000 */
[----:B------:R-:W-:Y:S01]  /*f830*/  LOP3.LUT R33, R5, 0xffff0000, RZ, 0xc0, !PT ;  /* 0xffff000005217812 */ /* 0x000fe200078ec0ff */
[----:B------:R-:W-:Y:S01]  /*f840*/  FMUL.FTZ R45, R35, R24 ;  /* 0x00000018232d7220 */ /* 0x000fe20000410000 */
[----:B------:R-:W-:Y:S01]  /*f850*/  SHF.L.U32 R2, R2, 0x10, RZ ;  /* 0x0000001002027819 */ /* 0x000fe200000006ff */
[-C--:B------:R-:W-:Y:S01]  /*f860*/  FMUL.FTZ R25, R25, R34.reuse ;  /* 0x0000002219197220 */ /* 0x080fe20000410000 */
[----:B------:R-:W-:Y:S01]  /*f870*/  SHF.L.U32 R4, R4, 0x10, RZ ;  /* 0x0000001004047819 */ /* 0x000fe200000006ff */
[C---:B------:R-:W-:Y:S01]  /*f880*/  FFMA.FTZ R27, R28.reuse, R34, -R27 ;  /* 0x000000221c1b7223 */ /* 0x040fe2000001081b */
[----:B------:R-:W-:Y:S01]  /*f890*/  SHF.L.U32 R5, R5, 0x10, RZ ;  /* 0x0000001005057819 */ /* 0x000fe200000006ff */
[----:B------:R-:W-:Y:S01]  /*f8a0*/  FFMA.FTZ R28, R28, R32, R25 ;  /* 0x000000201c1c7223 */ /* 0x000fe20000010019 */
[----:B------:R-:W-:Y:S01]  /*f8b0*/  FMUL.FTZ R35, R35, R33 ;  /* 0x0000002123237220 */ /* 0x000fe20000410000 */
[C---:B------:R-:W-:Y:S01]  /*f8c0*/  FMUL.FTZ R32, R44.reuse, R2 ;  /* 0x000000022c207220 */ /* 0x040fe20000410000 */
[----:B------:R-:W-:Y:S01]  /*f8d0*/  FMUL.FTZ R25, R44, R4 ;  /* 0x000000042c197220 */ /* 0x000fe20000410000 */
[C---:B------:R-:W-:Y:S01]  /*f8e0*/  FMUL.FTZ R34, R26.reuse, R3 ;  /* 0x000000031a227220 */ /* 0x040fe20000410000 */
[----:B------:R-:W-:Y:S01]  /*f8f0*/  FMUL.FTZ R26, R26, R5 ;  /* 0x000000051a1a7220 */ /* 0x000fe20000410000 */
[C---:B------:R-:W-:Y:S01]  /*f900*/  FFMA.FTZ R45, R42.reuse, R33, -R45 ;  /* 0x000000212a2d7223 */ /* 0x040fe2000001082d */
[----:B------:R-:W-:Y:S01]  /*f910*/  FFMA.FTZ R24, R42, R24, R35 ;  /* 0x000000182a187223 */ /* 0x000fe20000010023 */
        /* <DEDUP_REMOVED lines=9> */
.L_x_1364:
[----:B------:R-:W-:Y:S05]  /*f9b0*/  BSYNC B0 ;  /* 0x0000000000007941 */ /* 0x000fea0003800000 */
.L_x_1363:
[----:B-----5:R3:W-:Y:S02]  /*f9c0*/  STS.128 [R241+0x1000], R24 ;  /* 0x00100018f1007388 */ /* 0x0207e40000000c00 */
.L_x_1362:
[----:B------:R-:W-:Y:S05]  /*f9d0*/  BSYNC B1 ;  /* 0x0000000000017941 */ /* 0x000fea0003800000 */
.L_x_1361:
        /* <DEDUP_REMOVED lines=47> */
.L_x_1368:
[----:B------:R-:W-:Y:S05]  /*fcd0*/  BSYNC B0 ;  /* 0x0000000000007941 */ /* 0x000fea0003800000 */
.L_x_1367:
[----:B-----5:R3:W-:Y:S02]  /*fce0*/  STS.128 [R241+0x3000], R24 ;  /* 0x00300018f1007388 */ /* 0x0207e40000000c00 */
.L_x_1366:
[----:B------:R-:W-:Y:S05]  /*fcf0*/  BSYNC B1 ;  /* 0x0000000000017941 */ /* 0x000fea0003800000 */
.L_x_1365:
        /* <DEDUP_REMOVED lines=47> */
.L_x_1372:
[----:B------:R-:W-:Y:S05]  /*fff0*/  BSYNC B0 ;  /* 0x0000000000007941 */ /* 0x000fea0003800000 */
.L_x_1371:
[----:B-----5:R3:W-:Y:S02]  /*10000*/  STS.128 [R241+0x5000], R24 ;  /* 0x00500018f1007388 */ /* 0x0207e40000000c00 */
.L_x_1370:
[----:B------:R-:W-:Y:S05]  /*10010*/  BSYNC B1 ;  /* 0x0000000000017941 */ /* 0x000fea0003800000 */
.L_x_1369:
[----:B------:R-:W-:-:S13]  /*10020*/  ISETP.GE.AND P0, PT, R9, R6, PT ;  /* 0x000000060900720c */ /* 0x000fda0003f06270 */
[----:B------:R1:W-:Y:S01]  /*10030*/  @P0 STS.128 [R241+0x7000], RZ ;  /* 0x007000fff1000388 */ /* 0x0003e20000000c00 */
[----:B------:R-:W-:Y:S05]  /*10040*/  @P0 BRA `(.L_x_1360) ;  /* 0x0000000000b00947 */ /* 0x000fea0003800000 */
[----:B-1----:R-:W5:Y:S01]  /*10050*/  LD.E.128 R40, desc[UR6][R40.64+0x180] ;  /* 0x0001800628287980 */ /* 0x002f62000c101d00 */
[----:B------:R-:W-:Y:S01]  /*10060*/  ISETP.GE.AND P0, PT, R9, R0, PT ;  /* 0x000000000900720c */ /* 0x000fe20003f06270 */
[----:B------:R-:W-:-:S12]  /*10070*/  BSSY B0, `(.L_x_1373) ;  /* 0x0000028000007945 */ /* 0x000fd80003800000 */
[----:B------:R-:W-:Y:S05]  /*10080*/  @P0 BRA `(.L_x_1374) ;  /* 0x0000000000980947 */ /* 0x000fea0003800000 */
[----:B------:R-:W2:Y:S04]  /*10090*/  LD.E.64 R2, desc[UR6][R30.64+0xc0] ;  /* 0x0000c0061e027980 */ /* 0x000ea8000c101b00 */
[----:B------:R-:W4:Y:S01]  /*100a0*/  LD.E.64 R4, desc[UR6][R22.64+0xc0] ;  /* 0x0000c00616047980 */ /* 0x000f22000c101b00 */
[----:B---3-5:R-:W-:Y:S01]  /*100b0*/  LOP3.LUT R24, R41, 0xffff0000, RZ, 0xc0, !PT ;  /* 0xffff000029187812 */ /* 0x028fe200078ec0ff */
[----:B------:R-:W-:Y:S01]  /*100c0*/  IMAD.U32 R33, R42, 0x10000, RZ ;  /* 0x000100002a217824 */ /* 0x000fe200078e00ff */
[----:B------:R-:W-:Y:S02]  /*100d0*/  LOP3.LUT R32, R43, 0xffff0000, RZ, 0xc0, !PT ;  /* 0xffff00002b207812 */ /* 0x000fe400078ec0ff */
[----:B------:R-:W-:Y:S02]  /*100e0*/  SHF.L.U32 R25, R41, 0x10, RZ ;  /* 0x0000001029197819 */ /* 0x000fe400000006ff */
[----:B------:R-:W-:-:S02]  /*100f0*/  SHF.L.U32 R34, R43, 0x10, RZ ;  /* 0x000000102b227819 */ /* 0x000fc400000006ff */
[C---:B------:R-:W-:Y:S02]  /*10100*/  SHF.L.U32 R26, R40.reuse, 0x10, RZ ;  /* 0x00000010281a7819 */ /* 0x040fe400000006ff */
[----:B------:R-:W-:Y:S02]  /*10110*/  LOP3.LUT R40, R40, 0xffff0000, RZ, 0xc0, !PT ;  /* 0xffff000028287812 */ /* 0x000fe400078ec0ff */
[----:B------:R-:W-:Y:S02]  /*10120*/  LOP3.LUT R42, R42, 0xffff0000, RZ, 0xc0, !PT ;  /* 0xffff00002a2a7812 */ /* 0x000fe400078ec0ff */
[----:B--2---:R-:W-:Y:S02]  /*10130*/  LOP3.LUT R28, R2, 0xffff0000, RZ, 0xc0, !PT ;  /* 0xffff0000021c7812 */ /* 0x004fe400078ec0ff */
[----:B------:R-:W-:Y:S02]  /*10140*/  LOP3.LUT R27, R3, 0xffff0000, RZ, 0xc0, !PT ;  /* 0xffff0000031b7812 */ /* 0x000fe400078ec0ff */
[----:B----4-:R-:W-:Y:S01]  /*10150*/  LOP3.LUT R29, R4, 0xffff0000, RZ, 0xc0, !PT ;  /* 0xffff0000041d7812 */ /* 0x010fe200078ec0ff */
[-C--:B------:R-:W-:Y:S01]  /*10160*/  FMUL.FTZ R22, R24, R28.reuse ;  /* 0x0000001c18167220 */ /* 0x080fe20000410000 */
[----:B------:R-:W-:Y:S01]  /*10170*/  LOP3.LUT R23, R5, 0xffff0000, RZ, 0xc0, !PT ;  /* 0xffff000005177812 */ /* 0x000fe200078ec0ff */
[----:B------:R-:W-:Y:S01]  /*10180*/  FMUL.FTZ R35, R32, R27 ;  /* 0x0000001b20237220 */ /* 0x000fe20000410000 */
[----:B------:R-:W-:Y:S01]  /*10190*/  SHF.L.U32 R3, R3, 0x10, RZ ;  /* 0x0000001003037819 */ /* 0x000fe200000006ff */
[-C--:B------:R-:W-:Y:S01]  /*101a0*/  FMUL.FTZ R31, R24, R29.reuse ;  /* 0x0000001d181f7220 */ /* 0x080fe20000410000 */
[----:B------:R-:W-:Y:S01]  /*101b0*/  FFMA.FTZ R22, R25, R29, -R22 ;  /* 0x0000001d19167223 */ /* 0x000fe20000010816 */
[-C--:B------:R-:W-:Y:S01]  /*101c0*/  FFMA.FTZ R35, R34, R23.reuse, -R35 ;  /* 0x0000001722237223 */ /* 0x080fe20000010823 */
[----:B------:R-:W-:Y:S01]  /*101d0*/  SHF.L.U32 R5, R5, 0x10, RZ ;  /* 0x0000001005057819 */ /* 0x000fe200000006ff */
[----:B------:R-:W-:Y:S01]  /*101e0*/  FFMA.FTZ R31, R25, R28, R31 ;  /* 0x0000001c191f7223 */ /* 0x000fe2000001001f */
[----:B------:R-:W-:Y:S01]  /*101f0*/  FMUL.FTZ R25, R32, R23 ;  /* 0x0000001720197220 */ /* 0x000fe20000410000 */
[----:B------:R-:W-:Y:S01]  /*10200*/  SHF.L.U32 R23, R2, 0x10, RZ ;  /* 0x0000001002177819 */ /* 0x000fe200000006ff */
[----:B------:R-:W-:-:S02]  /*10210*/  IMAD.U32 R29, R4, 0x10000, RZ ;  /* 0x00010000041d7824 */ /* 0x000fc400078e00ff */
[----:B------:R-:W-:Y:S01]  /*10220*/  FMUL.FTZ R2, R42, R3 ;  /* 0x000000032a027220 */ /* 0x000fe20000410000 */
[----:B------:R-:W-:Y:S01]  /*10230*/  FFMA.FTZ R34, R34, R27, R25 ;  /* 0x0000001b22227223 */ /* 0x000fe20000010019 */
[----:B------:R-:W-:Y:S01]  /*10240*/  FMUL.FTZ R42, R42, R5 ;  /* 0x000000052a2a7220 */ /* 0x000fe20000410000 */
[C---:B------:R-:W-:Y:S01]  /*10250*/  FMUL.FTZ R25, R40.reuse, R23 ;  /* 0x0000001728197220 */ /* 0x040fe20000410000 */
[----:B------:R-:W-:Y:S01]  /*10260*/  FMUL.FTZ R40, R40, R29 ;  /* 0x0000001d28287220 */ /* 0x000fe20000410000 */
[C---:B------:R-:W-:Y:S01]  /*10270*/  FFMA.FTZ R2, R33.reuse, R5, -R2 ;  /* 0x0000000521027223 */ /* 0x040fe20000010802 */
[----:B------:R-:W-:Y:S01]  /*10280*/  FFMA.FTZ R3, R33, R3, R42 ;  /* 0x0000000321037223 */ /* 0x000fe2000001002a */
[C---:B------:R-:W-:Y:S01]  /*10290*/  FFMA.FTZ R25, R26.reuse, R29, -R25 ;  /* 0x0000001d1a197223 */ /* 0x040fe20000010819 */
[----:B------:R-:W-:Y:S01]  /*102a0*/  FFMA.FTZ R40, R26, R23, R40 ;  /* 0x000000171a287223 */ /* 0x000fe20000010028 */
[----:B------:R-:W-:Y:S02]  /*102b0*/  F2FP.BF16.F32.PACK_AB R41, R31, R22 ;  /* 0x000000161f29723e */ /* 0x000fe400000010ff */
[----:B------:R-:W-:-:S02]  /*102c0*/  F2FP.BF16.F32.PACK_AB R43, R34, R35 ;  /* 0x00000023222b723e */ /* 0x000fc400000010ff */
[----:B------:R-:W-:Y:S02]  /*102d0*/  F2FP.BF16.F32.PACK_AB R40, R40, R25 ;  /* 0x000000192828723e */ /* 0x000fe400000010ff */
[----:B------:R-:W-:Y:S02]  /*102e0*/  F2FP.BF16.F32.PACK_AB R42, R3, R2 ;  /* 0x00000002032a723e */ /* 0x000fe400000010ff */
.L_x_1374:
[----:B------:R-:W-:Y:S05]  /*102f0*/  BSYNC B0 ;  /* 0x0000000000007941 */ /* 0x000fea0003800000 */
.L_x_1373:
[----:B-----5:R1:W-:Y:S02]  /*10300*/  STS.128 [R241+0x7000], R40 ;  /* 0x00700028f1007388 */ /* 0x0203e40000000c00 */
.L_x_1360:
[----:B------:R-:W-:Y:S05]  /*10310*/  BSYNC B2 ;  /* 0x0000000000027941 */ /* 0x000fea0003800000 */
.L_x_1359:
[----:B------:R-:W-:-:S05]  /*10320*/  VIADD R4, R182, 0x30 ;  /* 0x00000030b6047836 */ /* 0x000fca0000000000 */
[----:B------:R-:W-:-:S04]  /*10330*/  ISETP.GE.AND P0, PT, R4, R13, PT ;  /* 0x0000000d0400720c */ /* 0x000fc80003f06270 */
[----:B------:R-:W-:-:S13]  /*10340*/  ISETP.LT.OR P0, PT, R57, -0x187, P0 ;  /* 0xfffffe793900780c */ /* 0x000fda0000701670 */
[----:B------:R-:W-:Y:S05]  /*10350*/  @P0 BRA `(.L_x_1375) ;  /* 0x0000007000ec0947 */ /* 0x000fea0003800000 */
[----:B-----5:R-:W-:Y:S01]  /*10360*/  ISETP.GE.AND P0, PT, R14, R6, PT ;  /* 0x000000060e00720c */ /* 0x020fe20003f06270 */
        /* <DEDUP_REMOVED lines=28> */
[C---:B--2---:R-:W-:Y:S01]  /*10530*/  LOP3.LUT R28, R14.reuse, 0xffff0000, RZ, 0xc0, !PT ;  /* 0xffff00000e1c7812 */ /* 0x044fe200078ec0ff */
[----:B------:R-:W-:Y:S01]  /*10540*/  FMUL.FTZ R20, R5, R26 ;  /* 0x0000001a05147220 */ /* 0x000fe20000410000 */
[----:B------:R-:W-:Y:S01]  /*10550*/  LOP3.LUT R23, R15, 0xffff0000, RZ, 0xc0, !PT ;  /* 0xffff00000f177812 */ /* 0x000fe200078ec0ff */
[----:B------:R-:W-:Y:S01]  /*10560*/  IMAD.U32 R14, R14, 0x10000, RZ ;  /* 0x000100000e0e7824 */ /* 0x000fe200078e00ff */
[----:B------:R-:W-:Y:S01]  /*10570*/  SHF.L.U32 R2, R2, 0x10, RZ ;  /* 0x0000001002027819 */ /* 0x000fe200000006ff */
[-C--:B------:R-:W-:Y:S01]  /*10580*/  FMUL.FTZ R5, R5, R28.reuse ;  /* 0x0000001c05057220 */ /* 0x080fe20000410000 */
[----:B------:R-:W-:Y:S01]  /*10590*/  SHF.L.U32 R3, R3, 0x10, RZ ;  /* 0x0000001003037819 */ /* 0x000fe200000006ff */
[----:B------:R-:W-:Y:S01]  /*105a0*/  FFMA.FTZ R20, R7, R28, -R20 ;  /* 0x0000001c07147223 */ /* 0x000fe20000010814 */
[----:B------:R-:W-:Y:S01]  /*105b0*/  SHF.L.U32 R15, R15, 0x10, RZ ;  /* 0x000000100f0f7819 */ /* 0x000fe200000006ff */
[----:B------:R-:W-:Y:S01]  /*105c0*/  FFMA.FTZ R5, R7, R26, R5 ;  /* 0x0000001a07057223 */ /* 0x000fe20000010005 */
[----:B------:R-:W-:Y:S01]  /*105d0*/  FMUL.FTZ R31, R30, R21 ;  /* 0x000000151e1f7220 */ /* 0x000fe20000410000 */
[C---:B------:R-:W-:Y:S01]  /*105e0*/  FMUL.FTZ R26, R29.reuse, R2 ;  /* 0x000000021d1a7220 */ /* 0x040fe20000410000 */
[----:B------:R-:W-:Y:S01]  /*105f0*/  FMUL.FTZ R28, R22, R3 ;  /* 0x00000003161c7220 */ /* 0x000fe20000410000 */
[----:B------:R-:W-:Y:S01]  /*10600*/  FMUL.FTZ R7, R30, R23 ;  /* 0x000000171e077220 */ /* 0x000fe20000410000 */
[-C--:B------:R-:W-:Y:S01]  /*10610*/  FMUL.FTZ R29, R29, R14.reuse ;  /* 0x0000000e1d1d7220 */ /* 0x080fe20000410000 */
        /* <DEDUP_REMOVED lines=11> */
.L_x_1379:
[----:B------:R-:W-:Y:S05]  /*106d0*/  BSYNC B0 ;  /* 0x0000000000007941 */ /* 0x000fea0003800000 */
.L_x_1378:
[----:B-----5:R3:W-:Y:S02]  /*106e0*/  STS.128 [R241+0x1800], R20 ;  /* 0x00180014f1007388 */ /* 0x0207e40000000c00 */
.L_x_1377:
[----:B------:R-:W-:Y:S05]  /*106f0*/  BSYNC B1 ;  /* 0x0000000000017941 */ /* 0x000fea0003800000 */
.L_x_1376:
        /* <DEDUP_REMOVED lines=10> */
[----:B-----5:R-:W-:Y:S02]  /*107a0*/  LOP3.LUT R5, R21, 0xffff0000, RZ, 0xc0, !PT ;  /* 0xffff000015057812 */ /* 0x020fe400078ec0ff */
[C---:B------:R-:W-:Y:S02]  /*107b0*/  SHF.L.U32 R11, R20.reuse, 0x10, RZ ;  /* 0x00000010140b7819 */ /* 0x040fe400000006ff */
[----:B------:R-:W-:Y:S02]  /*107c0*/  LOP3.LUT R27, R20, 0xffff0000, RZ, 0xc0, !PT ;  /* 0xffff0000141b7812 */ /* 0x000fe400078ec0ff */
[----:B------:R-:W-:-:S02]  /*107d0*/  SHF.L.U32 R32, R23, 0x10, RZ ;  /* 0x0000001017207819 */ /* 0x000fc400000006ff */
[----:B------:R-:W-:Y:S01]  /*107e0*/  LOP3.LUT R30, R23, 0xffff0000, RZ, 0xc0, !PT ;  /* 0xffff0000171e7812 */ /* 0x000fe200078ec0ff */
[C---:B------:R-:W-:Y:S01]  /*107f0*/  IMAD.U32 R23, R22.reuse, 0x10000, RZ ;  /* 0x0001000016177824 */ /* 0x040fe200078e00ff */
[----:B------:R-:W-:Y:S02]  /*10800*/  SHF.L.U32 R7, R21, 0x10, RZ ;  /* 0x0000001015077819 */ /* 0x000fe400000006ff */
[----:B------:R-:W-:Y:S02]  /*10810*/  LOP3.LUT R22, R22, 0xffff0000, RZ, 0xc0, !PT ;  /* 0xffff000016167812 */ /* 0x000fe400078ec0ff */
[----:B--2---:R-:W-:Y:S02]  /*10820*/  LOP3.LUT R26, R2, 0xffff0000, RZ, 0xc0, !PT ;  /* 0xffff0000021a7812 */ /* 0x004fe400078ec0ff */
[----:B------:R-:W-:Y:S02]  /*10830*/  LOP3.LUT R13, R3, 0xffff0000, RZ, 0xc0, !PT ;  /* 0xffff0000030d7812 */ /* 0x000fe400078ec0ff */
[C---:B----4-:R-:W-:Y:S01]  /*10840*/  LOP3.LUT R28, R14.reuse, 0xffff0000, RZ, 0xc0, !PT ;  /* 0xffff00000e1c7812 */ /* 0x050fe200078ec0ff */
        /* <DEDUP_REMOVED lines=25> */
.L_x_1383:
[----:B------:R-:W-:Y:S05]  /*109e0*/  BSYNC B0 ;  /* 0x0000000000007941 */ /* 0x000fea0003800000 */
.L_x_1382:
[----:B-----5:R1:W-:Y:S02]  /*109f0*/  STS.128 [R241+0x3800], R20 ;  /* 0x00380014f1007388 */ /* 0x0203e40000000c00 */
.L_x_1381:
[----:B------:R-:W-:Y:S05]  /*10a00*/  BSYNC B1 ;  /* 0x0000000000017941 */ /* 0x000fea0003800000 */
.L_x_1380:
        /* <DEDUP_REMOVED lines=10> */
[C---:B-----5:R-:W-:Y:S02]  /*10ab0*/  SHF.L.U32 R13, R20.reuse, 0x10, RZ ;  /* 0x00000010140d7819 */ /* 0x060fe400000006ff */
[----:B------:R-:W-:Y:S02]  /*10ac0*/  LOP3.LUT R27, R20, 0xffff0000, RZ, 0xc0, !PT ;  /* 0xffff0000141b7812 */ /* 0x000fe400078ec0ff */
[----:B------:R-:W-:Y:S02]  /*10ad0*/  LOP3.LUT R5, R21, 0xffff0000, RZ, 0xc0, !PT ;  /* 0xffff000015057812 */ /* 0x000fe400078ec0ff */
[----:B------:R-:W-:-:S02]  /*10ae0*/  SHF.L.U32 R30, R23, 0x10, RZ ;  /* 0x00000010171e7819 */ /* 0x000fc400000006ff */
[----:B------:R-:W-:Y:S01]  /*10af0*/  LOP3.LUT R28, R23, 0xffff0000, RZ, 0xc0, !PT ;  /* 0xffff0000171c7812 */ /* 0x000fe200078ec0ff */
[C---:B------:R-:W-:Y:S01]  /*10b00*/  IMAD.U32 R23, R22.reuse, 0x10000, RZ ;  /* 0x0001000016177824 */ /* 0x040fe200078e00ff */
[----:B------:R-:W-:Y:S02]  /*10b10*/  SHF.L.U32 R7, R21, 0x10, RZ ;  /* 0x0000001015077819 */ /* 0x000fe400000006ff */
        /* <DEDUP_REMOVED lines=29> */
.L_x_1387:
[----:B------:R-:W-:Y:S05]  /*10cf0*/  BSYNC B0 ;  /* 0x0000000000007941 */ /* 0x000fea0003800000 */
.L_x_1386:
[----:B-----5:R3:W-:Y:S02]  /*10d00*/  STS.128 [R241+0x5800], R20 ;  /* 0x00580014f1007388 */ /* 0x0207e40000000c00 */
.L_x_1385:
[----:B------:R-:W-:Y:S05]  /*10d10*/  BSYNC B1 ;  /* 0x0000000000017941 */ /* 0x000fea0003800000 */
.L_x_1384:
[----:B------:R-:W-:-:S13]  /*10d20*/  ISETP.GE.AND P0, PT, R9, R6, PT ;  /* 0x000000060900720c */ /* 0x000fda0003f06270 */
[----:B------:R1:W-:Y:S01]  /*10d30*/  @P0 STS.128 [R241+0x7800], RZ ;  /* 0x007800fff1000388 */ /* 0x0003e20000000c00 */
[----:B------:R-:W-:Y:S05]  /*10d40*/  @P0 BRA `(.L_x_1375) ;  /* 0x0000006800700947 */ /* 0x000fea0003800000 */
[----:B-1-3--:R-:W5:Y:S01]  /*10d50*/  LD.E.128 R36, desc[UR6][R38.64+0x180] ;  /* 0x0001800626247980 */ /* 0x00af62000c101d00 */
        /* <DEDUP_REMOVED lines=8> */
[----:B------:R-:W-:Y:S02]  /*10de0*/  SHF.L.U32 R9, R36, 0x10, RZ ;  /* 0x0000001024097819 */ /* 0x000fe400000006ff */
[----:B------:R-:W-:-:S02]  /*10df0*/  LOP3.LUT R20, R39, 0xffff0000, RZ, 0xc0, !PT ;  /* 0xffff000027147812 */ /* 0x000fc400078ec0ff */
[----:B------:R-:W-:Y:S02]  /*10e00*/  LOP3.LUT R38, R38, 0xffff0000, RZ, 0xc0, !PT ;  /* 0xffff000026267812 */ /* 0x000fe400078ec0ff */
[----:B------:R-:W-:Y:S02]  /*10e10*/  LOP3.LUT R36, R36, 0xffff0000, RZ, 0xc0, !PT ;  /* 0xffff000024247812 */ /* 0x000fe400078ec0ff */
[----:B------:R-:W-:Y:S02]  /*10e20*/  SHF.L.U32 R21, R39, 0x10, RZ ;  /* 0x0000001027157819 */ /* 0x000fe400000006ff */
[----:B---3--:R-:W-:Y:S02]  /*10e30*/  LOP3.LUT R13, R2, 0xffff0000, RZ, 0xc0, !PT ;  /* 0xffff0000020d7812 */ /* 0x008fe400078ec0ff */
[----:B------:R-:W-:Y:S02]  /*10e40*/  LOP3.LUT R11, R3, 0xffff0000, RZ, 0xc0, !PT ;  /* 0xffff0000030b7812 */ /* 0x000fe400078ec0ff */
[----:B--2---:R-:W-:Y:S01]  /*10e50*/  LOP3.LUT R15, R6, 0xffff0000, RZ, 0xc0, !PT ;  /* 0xffff0000060f7812 */ /* 0x004fe200078ec0ff */
        /* <DEDUP_REMOVED lines=10> */
[----:B------:R-:W-:Y:S01]  /*10f00*/  FMUL.FTZ R13, R38, R3 ;  /* 0x00000003260d7220 */ /* 0x000fe20000410000 */
[----:B------:R-:W-:Y:S01]  /*10f10*/  FMUL.FTZ R20, R20, R14 ;  /* 0x0000000e14147220 */ /* 0x000fe20000410000 */
[C---:B------:R-:W-:Y:S01]  /*10f20*/  FMUL.FTZ R0, R36.reuse, R2 ;  /* 0x0000000224007220 */ /* 0x040fe20000410000 */
[----:B------:R-:W-:Y:S01]  /*10f30*/  FMUL.FTZ R15, R36, R6 ;  /* 0x00000006240f7220 */ /* 0x000fe20000410000 */
        /* <DEDUP_REMOVED lines=11> */
.L_x_1389:
[----:B------:R-:W-:Y:S05]  /*10ff0*/  BSYNC B0 ;  /* 0x0000000000007941 */ /* 0x000fea0003800000 */
.L_x_1388:
[----:B-----5:R1:W-:Y:S01]  /*11000*/  STS.128 [R241+0x7800], R36 ;  /* 0x00780024f1007388 */ /* 0x0203e20000000c00 */
[----:B------:R-:W-:Y:S05]  /*11010*/  BRA `(.L_x_1375) ;  /* 0x0000006400bc7947 */ /* 0x000fea0003800000 */
.L_x_1326:
[----:B------:R-:W-:Y:S04]  /*11020*/  BSSY B2, `(.L_x_1390) ;  /* 0x0000168000027945 */ /* 0x000fe80003800000 */
[----:B------:R-:W-:Y:S05]  /*11030*/  @!P0 BRA `(.L_x_1391) ;  /* 0x0000001400988947 */ /* 0x000fea0003800000 */
[----:B-----5:R-:W-:Y:S01]  /*11040*/  ISETP.GE.AND P0, PT, R14, R6, PT ;  /* 0x000000060e00720c */ /* 0x020fe20003f06270 */
        /* <DEDUP_REMOVED lines=41> */
[C---:B----4-:R-:W-:Y:S01]  /*112e0*/  IMAD.U32 R52, R24.reuse, 0x10000, RZ ;  /* 0x0001000018347824 */ /* 0x050fe200078e00ff */
        /* <DEDUP_REMOVED lines=26> */
[----:B------:R-:W-:Y:S01]  /*11490*/  LOP3.LUT R29, R29, 0xffff0000, RZ, 0xc0, !PT ;  /* 0xffff00001d1d7812 */ /* 0x000fe200078ec0ff */
[----:B------:R-:W-:Y:S01]  /*114a0*/  FMUL.FTZ R34, R34, R51 ;  /* 0x0000003322227220 */ /* 0x000fe20000410000 */
[C---:B------:R-:W-:Y:S01]  /*114b0*/  SHF.L.U32 R26, R31.reuse, 0x10, RZ ;  /* 0x000000101f1a7819 */ /* 0x040fe200000006ff */
[----:B------:R-:W-:Y:S01]  /*114c0*/  FMUL.FTZ R61, R50, R61 ;  /* 0x0000003d323d7220 */ /* 0x000fe20000410000 */
[----:B------:R-:W-:Y:S01]  /*114d0*/  LOP3.LUT R30, R31, 0xffff0000, RZ, 0xc0, !PT ;  /* 0xffff00001f1e7812 */ /* 0x000fe200078ec0ff */
        /* <DEDUP_REMOVED lines=11> */
[----:B------:R-:W-:Y:S02]  /*11590*/  F2FP.BF16.F32.PACK_AB R35, R30, R21 ;  /* 0x000000151e23723e */ /* 0x000fe400000010ff */
[----:B------:R-:W-:Y:S02]  /*115a0*/  F2FP.BF16.F32.PACK_AB R34, R27, R28 ;  /* 0x0000001c1b22723e */ /* 0x000fe400000010ff */
.L_x_1395:
[----:B------:R-:W-:Y:S05]  /*115b0*/  BSYNC B0 ;  /* 0x0000000000007941 */ /* 0x000fea0003800000 */
.L_x_1394:
[----:B-----5:R3:W-:Y:S02]  /*115c0*/  STS.128 [R241], R32 ;  /* 0x00000020f1007388 */ /* 0x0207e40000000c00 */
.L_x_1393:
[----:B------:R-:W-:Y:S05]  /*115d0*/  BSYNC B1 ;  /* 0x0000000000017941 */ /* 0x000fea0003800000 */
.L_x_1392:
        /* <DEDUP_REMOVED lines=87> */
.L_x_1399:
[----:B------:R-:W-:Y:S05]  /*11b50*/  BSYNC B0 ;  /* 0x0000000000007941 */ /* 0x000fea0003800000 */
.L_x_1398:
[----:B-----5:R1:W-:Y:S02]  /*11b60*/  STS.128 [R241+0x2000], R32 ;  /* 0x00200020f1007388 */ /* 0x0203e40000000c00 */
.L_x_1397:
[----:B------:R-:W-:Y:S05]  /*11b70*/  BSYNC B1 ;  /* 0x0000000000017941 */ /* 0x000fea0003800000 */
.L_x_1396:
        /* <DEDUP_REMOVED lines=42> */
[C---:B--2---:R-:W-:Y:S01]  /*11e20*/  IMAD.U32 R52, R24.reuse, 0x10000, RZ ;  /* 0x0001000018347824 */ /* 0x044fe200078e00ff */
        /* <DEDUP_REMOVED lines=44> */
.L_x_1403:
[----:B------:R-:W-:Y:S05]  /*120f0*/  BSYNC B0 ;  /* 0x0000000000007941 */ /* 0x000fea0003800000 */
.L_x_1402:
[----:B-----5:R3:W-:Y:S02]  /*12100*/  STS.128 [R241+0x4000], R32 ;  /* 0x00400020f1007388 */ /* 0x0207e40000000c00 */
.L_x_1401:
[----:B------:R-:W-:Y:S05]  /*12110*/  BSYNC B1 ;  /* 0x0000000000017941 */ /* 0x000fea0003800000 */
.L_x_1400:
        /* <DEDUP_REMOVED lines=28> */
[C---:B-12---:R-:W-:Y:S01]  /*122e0*/  IMAD.U32 R44, R34.reuse, 0x10000, RZ ;  /* 0x00010000222c7824 */ /* 0x046fe200078e00ff */
        /* <DEDUP_REMOVED lines=57> */
.L_x_1405:
[----:B------:R-:W-:Y:S05]  /*12680*/  BSYNC B0 ;  /* 0x0000000000007941 */ /* 0x000fea0003800000 */
.L_x_1404:
[----:B-----5:R3:W-:Y:S02]  /*12690*/  STS.128 [R241+0x6000], R32 ;  /* 0x00600020f1007388 */ /* 0x0207e40000000c00 */
.L_x_1391:
[----:B------:R-:W-:Y:S05]  /*126a0*/  BSYNC B2 ;  /* 0x0000000000027941 */ /* 0x000fea0003800000 */
.L_x_1390:
[----:B------:R-:W-:Y:S01]  /*126b0*/  VIADD R8, R182, 0x10 ;  /* 0x00000010b6087836 */ /* 0x000fe20000000000 */
[----:B------:R-:W-:Y:S04]  /*126c0*/  BSSY B2, `(.L_x_1406) ;  /* 0x0000176000027945 */ /* 0x000fe80003800000 */
[----:B------:R-:W-:-:S04]  /*126d0*/  ISETP.GE.AND P0, PT, R8, R13, PT ;  /* 0x0000000d0800720c */ /* 0x000fc80003f06270 */
[----:B------:R-:W-:-:S13]  /*126e0*/  ISETP.LT.OR P0, PT, R57, -0x87, P0 ;  /* 0xffffff793900780c */ /* 0x000fda0000701670 */
[----:B------:R-:W-:Y:S05]  /*126f0*/  @P0 BRA `(.L_x_1407) ;  /* 0x0000001400c80947 */ /* 0x000fea0003800000 */
[----:B-----5:R-:W-:Y:S01]  /*12700*/  ISETP.GE.AND P0, PT, R14, R6, PT ;  /* 0x000000060e00720c */ /* 0x020fe20003f06270 */
        /* <DEDUP_REMOVED lines=17> */
[----:B------:R-:W-:Y:S02]  /*12820*/  LEA R24, P1, R25, R16, 0x1 ;  /* 0x0000001019187211 */ /* 0x000fe400078208ff */
[----:B------:R-:W-:Y:S02]  /*12830*/  @P0 IADD3 R28, -R7, RZ, RZ ;  /* 0x000000ff071c0210 */ /* 0x000fe40007ffe1ff */
[----:B------:R-:W-:Y:S01]  /*12840*/  LEA.HI.X R25, R25, R17, R23, 0x1, P1 ;  /* 0x0000001119197211 */ /* 0x000fe200008f0c17 */
[----:B------:R-:W-:Y:S01]  /*12850*/  IMAD.WIDE R20, R21, 0x2, R42 ;  /* 0x0000000215147825 */ /* 0x000fe200078e022a */
[----:B------:R-:W-:-:S04]  /*12860*/  IADD3 R5, P1, R28, R5, RZ ;  /* 0x000000051c057210 */ /* 0x000fc80007f3e0ff */
[----:B------:R-:W3:Y:S01]  /*12870*/  LD.E.128 R24, desc[UR6][R24.64] ;  /* 0x0000000618187980 */ /* 0x000ee2000c101d00 */
[----:B------:R-:W-:Y:S02]  /*12880*/  LEA.HI.X.SX32 R4, R28, R4, 0x1, P1 ;  /* 0x000000041c047211 */ /* 0x000fe400008f0eff */
[C---:B------:R-:W-:Y:S01]  /*12890*/  LEA R28, P1, R5.reuse, R36, 0x1 ;  /* 0x00000024051c7211 */ /* 0x040fe200078208ff */
[----:B------:R-:W4:Y:S03]  /*128a0*/  LD.E.128 R20, desc[UR6][R20.64] ;  /* 0x0000000614147980 */ /* 0x000f26000c101d00 */
[----:B------:R-:W-:-:S06]  /*128b0*/  LEA.HI.X R29, R5, R37, R4, 0x1, P1 ;  /* 0x00000025051d7211 */ /* 0x000fcc00008f0c04 */
[----:B------:R-:W4:Y:S01]  /*128c0*/  LD.E.128 R28, desc[UR6][R28.64] ;  /* 0x000000061c1c7980 */ /* 0x000f22000c101d00 */
[C---:B--2--5:R-:W-:Y:S01]  /*128d0*/  IMAD.U32 R44, R32.reuse, 0x10000, RZ ;  /* 0x00010000202c7824 */ /* 0x064fe200078e00ff */
        /* <DEDUP_REMOVED lines=11> */
[----:B----4-:R-:W-:Y:S01]  /*12990*/  IMAD.U32 R61, R22, 0x10000, RZ ;  /* 0x00010000163d7824 */ /* 0x010fe200078e00ff */
        /* <DEDUP_REMOVED lines=16> */
[C---:B------:R-:W-:Y:S01]  /*12aa0*/  LOP3.LUT R22, R23.reuse, 0xffff0000, RZ, 0xc0, !PT ;  /* 0xffff000017167812 */ /* 0x040fe200078ec0ff */
[----:B------:R-:W-:Y:S01]  /*12ab0*/  @!P0 FADD.FTZ R48, -R48, -RZ ;  /* 0x800000ff30308221 */ /* 0x000fe20000010100 */
[----:B------:R-:W-:Y:S01]  /*12ac0*/  SHF.L.U32 R20, R23, 0x10, RZ ;  /* 0x0000001017147819 */ /* 0x000fe200000006ff */
[----:B------:R-:W-:Y:S01]  /*12ad0*/  FMUL.FTZ R26, R21, R26 ;  /* 0x0000001a151a7220 */ /* 0x000fe20000410000 */
[----:B------:R-:W-:-:S02]  /*12ae0*/  IMAD.U32 R23, R28, 0x10000, RZ ;  /* 0x000100001c177824 */ /* 0x000fc400078e00ff */
[----:B------:R-:W-:Y:S01]  /*12af0*/  FMUL.FTZ R27, R22, R27 ;  /* 0x0000001b161b7220 */ /* 0x000fe20000410000 */
[----:B------:R-:W-:Y:S01]  /*12b00*/  LOP3.LUT R22, R28, 0xffff0000, RZ, 0xc0, !PT ;  /* 0xffff00001c167812 */ /* 0x000fe200078ec0ff */
[----:B------:R-:W-:Y:S01]  /*12b10*/  FMUL.FTZ R20, R20, R25 ;  /* 0x0000001914147220 */ /* 0x000fe20000410000 */
[----:B------:R-:W-:Y:S01]  /*12b20*/  FMUL.FTZ R51, R51, R24 ;  /* 0x0000001833337220 */ /* 0x000fe20000410000 */
[C---:B------:R-:W-:Y:S01]  /*12b30*/  SHF.L.U32 R21, R29.reuse, 0x10, RZ ;  /* 0x000000101d157819 */ /* 0x040fe200000006ff */
        /* <DEDUP_REMOVED lines=21> */
.L_x_1411:
[----:B------:R-:W-:Y:S05]  /*12c90*/  BSYNC B0 ;  /* 0x0000000000007941 */ /* 0x000fea0003800000 */
.L_x_1410:
[----:B-----5:R3:W-:Y:S02]  /*12ca0*/  STS.128 [R241+0x800], R32 ;  /* 0x00080020f1007388 */ /* 0x0207e40000000c00 */
.L_x_1409:
[----:B------:R-:W-:Y:S05]  /*12cb0*/  BSYNC B1 ;  /* 0x0000000000017941 */ /* 0x000fea0003800000 */
.L_x_1408:
        /* <DEDUP_REMOVED lines=16> */
[----:B------:R-:W-:-:S04]  /*12dc0*/  IADD3 R25, P1, R23, R5, RZ ;  /* 0x0000000517197210 */ /* 0x000fc80007f3e0ff */
[----:B------:R-:W-:Y:S02]  /*12dd0*/  LEA.HI.X.SX32 R23, R23, R4, 0x1, P1 ;  /* 0x0000000417177211 */ /* 0x000fe400008f0eff */
[C---:B------:R-:W-:Y:S02]  /*12de0*/  LEA R24, P1, R25.reuse, R16, 0x1 ;  /* 0x0000001019187211 */ /* 0x040fe400078208ff */
[----:B------:R-:W-:Y:S01]  /*12df0*/  MOV R28, RZ ;  /* 0x000000ff001c7202 */ /* 0x000fe20000000f00 */
[----:B------:R-:W-:Y:S01]  /*12e00*/  @P0 IMAD.MOV R28, RZ, RZ, -R7 ;  /* 0x000000ffff1c0224 */ /* 0x000fe200078e0a07 */
[----:B------:R-:W-:Y:S01]  /*12e10*/  LEA.HI.X R25, R25, R17, R23, 0x1, P1 ;  /* 0x0000001119197211 */ /* 0x000fe200008f0c17 */
[----:B------:R-:W-:-:S03]  /*12e20*/  IMAD.WIDE R20, R21, 0x2, R42 ;  /* 0x0000000215147825 */ /* 0x000fc600078e022a */
[C---:B------:R-:W-:Y:S02]  /*12e30*/  IADD3 R5, P1, R28.reuse, R5, RZ ;  /* 0x000000051c057210 */ /* 0x040fe40007f3e0ff */
[----:B------:R-:W3:Y:S02]  /*12e40*/  LD.E.128 R24, desc[UR6][R24.64] ;  /* 0x0000000618187980 */ /* 0x000ee4000c101d00 */
        /* <DEDUP_REMOVED lines=16> */
[----:B------:R-:W-:Y:S01]  /*12f50*/  SHF.L.U32 R24, R25, 0x10, RZ ;  /* 0x0000001019187819 */ /* 0x000fe200000006ff */
[----:B------:R-:W-:Y:S01]  /*12f60*/  @!P0 FADD.FTZ R35, -R35, -RZ ;  /* 0x800000ff23238221 */ /* 0x000fe20000010100 */
        /* <DEDUP_REMOVED lines=47> */
.L_x_1415:
[----:B------:R-:W-:Y:S05]  /*13260*/  BSYNC B0 ;  /* 0x0000000000007941 */ /* 0x000fea0003800000 */
.L_x_1414:
[----:B-----5:R3:W-:Y:S02]  /*13270*/  STS.128 [R241+0x2800], R32 ;  /* 0x00280020f1007388 */ /* 0x0207e40000000c00 */
.L_x_1413:
[----:B------:R-:W-:Y:S05]  /*13280*/  BSYNC B1 ;  /* 0x0000000000017941 */ /* 0x000fea0003800000 */
.L_x_1412:
        /* <DEDUP_REMOVED lines=90> */
.L_x_1419:
[----:B------:R-:W-:Y:S05]  /*13830*/  BSYNC B0 ;  /* 0x0000000000007941 */ /* 0x000fea0003800000 */
.L_x_1418:
[----:B-----5:R3:W-:Y:S02]  /*13840*/  STS.128 [R241+0x4800], R32 ;  /* 0x00480020f1007388 */ /* 0x0207e40000000c00 */
.L_x_1417:
[----:B------:R-:W-:Y:S05]  /*13850*/  BSYNC B1 ;  /* 0x0000000000017941 */ /* 0x000fea0003800000 */
.L_x_1416:
        /* <DEDUP_REMOVED lines=16> */
[----:B------:R-:W-:Y:S01]  /*13960*/  MOV R12, RZ ;  /* 0x000000ff000c7202 */ /* 0x000fe20000000f00 */
[----:B------:R-:W-:Y:S01]  /*13970*/  @P0 IMAD.MOV R12, RZ, RZ, -R7 ;  /* 0x000000ffff0c0224 */ /* 0x000fe200078e0a07 */
[----:B------:R-:W-:Y:S02]  /*13980*/  LEA.HI.X.SX32 R25, R25, R4, 0x1, P1 ;  /* 0x0000000419197211 */ /* 0x000fe400008f0eff */
[----:B------:R-:W-:Y:S01]  /*13990*/  LEA R24, P1, R27, R16, 0x1 ;  /* 0x000000101b187211 */ /* 0x000fe200078208ff */
[----:B------:R-:W-:-:S03]  /*139a0*/  IMAD.WIDE R28, R29, 0x2, R42 ;  /* 0x000000021d1c7825 */ /* 0x000fc600078e022a */
[----:B------:R-:W-:Y:S02]  /*139b0*/  LEA.HI.X R25, R27, R17, R25, 0x1, P1 ;  /* 0x000000111b197211 */ /* 0x000fe400008f0c19 */
[C---:B------:R-:W-:Y:S01]  /*139c0*/  IADD3 R5, P1, R12.reuse, R5, RZ ;  /* 0x000000050c057210 */ /* 0x040fe20007f3e0ff */
[----:B------:R-:W4:Y:S03]  /*139d0*/  LD.E.128 R28, desc[UR6][R28.64+0x180] ;  /* 0x000180061c1c7980 */ /* 0x000f26000c101d00 */
[----:B------:R-:W-:Y:S01]  /*139e0*/  LEA.HI.X.SX32 R4, R12, R4, 0x1, P1 ;  /* 0x000000040c047211 */ /* 0x000fe200008f0eff */
[----:B------:R-:W4:Y:S01]  /*139f0*/  LD.E.128 R24, desc[UR6][R24.64] ;  /* 0x0000000618187980 */ /* 0x000f22000c101d00 */
[----:B-1-3--:R-:W-:-:S04]  /*13a00*/  LEA R32, P1, R5, R36, 0x1 ;  /* 0x0000002405207211 */ /* 0x00afc800078208ff */
[----:B------:R-:W-:-:S06]  /*13a10*/  LEA.HI.X R33, R5, R37, R4, 0x1, P1 ;  /* 0x0000002505217211 */ /* 0x000fcc00008f0c04 */
[----:B------:R-:W3:Y:S01]  /*13a20*/  LD.E.128 R32, desc[UR6][R32.64] ;  /* 0x0000000620207980 */ /* 0x000ee2000c101d00 */
[C---:B-----5:R-:W-:Y:S01]  /*13a30*/  IMAD.U32 R12, R20.reuse, 0x10000, RZ ;  /* 0x00010000140c7824 */ /* 0x060fe200078e00ff */
[----:B------:R-:W-:Y:S01]  /*13a40*/  LOP3.LUT R5, R20, 0xffff0000, RZ, 0xc0, !PT ;  /* 0xffff000014057812 */ /* 0x000fe200078ec0ff */
[----:B--2---:R-:W-:Y:S01]  /*13a50*/  IMAD.U32 R45, R23, 0x10000, RZ ;  /* 0x00010000172d7824 */ /* 0x004fe200078e00ff */
[C---:B------:R-:W-:Y:S01]  /*13a60*/  LOP3.LUT R4, R21.reuse, 0xffff0000, RZ, 0xc0, !PT ;  /* 0xffff000015047812 */ /* 0x040fe200078ec0ff */
[C---:B------:R-:W-:Y:S01]  /*13a70*/  IMAD.U32 R42, R22.reuse, 0x10000, RZ ;  /* 0x00010000162a7824 */ /* 0x040fe200078e00ff */
[----:B------:R-:W-:Y:S02]  /*13a80*/  SHF.L.U32 R43, R21, 0x10, RZ ;  /* 0x00000010152b7819 */ /* 0x000fe400000006ff */
[----:B------:R-:W-:Y:S02]  /*13a90*/  LOP3.LUT R20, R23, 0xffff0000, RZ, 0xc0, !PT ;  /* 0xffff000017147812 */ /* 0x000fe400078ec0ff */
[----:B------:R-:W-:-:S02]  /*13aa0*/  LOP3.LUT R21, R22, 0xffff0000, RZ, 0xc0, !PT ;  /* 0xffff000016157812 */ /* 0x000fc400078ec0ff */
[----:B----4-:R-:W-:Y:S02]  /*13ab0*/  SHF.L.U32 R49, R28, 0x10, RZ ;  /* 0x000000101c317819 */ /* 0x010fe400000006ff */
[----:B------:R-:W-:Y:S01]  /*13ac0*/  LOP3.LUT R23, R24, 0xffff0000, RZ, 0xc0, !PT ;  /* 0xffff000018177812 */ /* 0x000fe200078ec0ff */
[C---:B------:R-:W-:Y:S01]  /*13ad0*/  IMAD.U32 R22, R25.reuse, 0x10000, RZ ;  /* 0x0001000019167824 */ /* 0x040fe200078e00ff */
[----:B------:R-:W-:Y:S02]  /*13ae0*/  LOP3.LUT R47, R25, 0xffff0000, RZ, 0xc0, !PT ;  /* 0xffff0000192f7812 */ /* 0x000fe400078ec0ff */
[C---:B------:R-:W-:Y:S02]  /*13af0*/  SHF.L.U32 R46, R26.reuse, 0x10, RZ ;  /* 0x000000101a2e7819 */ /* 0x040fe400000006ff */
[----:B------:R-:W-:Y:S02]  /*13b00*/  LOP3.LUT R25, R26, 0xffff0000, RZ, 0xc0, !PT ;  /* 0xffff00001a197812 */ /* 0x000fe400078ec0ff */
[----:B------:R-:W-:Y:S01]  /*13b10*/  SHF.L.U32 R44, R24, 0x10, RZ ;  /* 0x00000010182c7819 */ /* 0x000fe200000006ff */
[C---:B------:R-:W-:Y:S01]  /*13b20*/  IMAD.U32 R24, R27.reuse, 0x10000, RZ ;  /* 0x000100001b187824 */ /* 0x040fe200078e00ff */
[----:B------:R-:W-:Y:S01]  /*13b30*/  LOP3.LUT R26, R27, 0xffff0000, RZ, 0xc0, !PT ;  /* 0xffff00001b1a7812 */ /* 0x000fe200078ec0ff */
[----:B------:R-:W-:Y:S01]  /*13b40*/  IMAD.U32 R27, R29, 0x10000, RZ ;  /* 0x000100001d1b7824 */ /* 0x000fe200078e00ff */
[----:B------:R-:W-:Y:S01]  /*13b50*/  LOP3.LUT R28, R28, 0xffff0000, RZ, 0xc0, !PT ;  /* 0xffff00001c1c7812 */ /* 0x000fe200078ec0ff */
[----:B------:R-:W-:Y:S01]  /*13b60*/  @!P0 FADD.FTZ R23, -R23, -RZ ;  /* 0x800000ff17178221 */ /* 0x000fe20000010100 */
[----:B------:R-:W-:Y:S01]  /*13b70*/  LOP3.LUT R48, R29, 0xffff0000, RZ, 0xc0, !PT ;  /* 0xffff00001d307812 */ /* 0x000fe200078ec0ff */
[----:B------:R-:W-:Y:S01]  /*13b80*/  IMAD.U32 R29, R31, 0x10000, RZ ;  /* 0x000100001f1d7824 */ /* 0x000fe200078e00ff */
[----:B------:R-:W-:Y:S01]  /*13b90*/  SHF.L.U32 R51, R30, 0x10, RZ ;  /* 0x000000101e337819 */ /* 0x000fe200000006ff */
[----:B------:R-:W-:Y:S01]  /*13ba0*/  @!P0 FADD.FTZ R22, -R22, -RZ ;  /* 0x800000ff16168221 */ /* 0x000fe20000010100 */
[----:B------:R-:W-:Y:S01]  /*13bb0*/  LOP3.LUT R30, R30, 0xffff0000, RZ, 0xc0, !PT ;  /* 0xffff00001e1e7812 */ /* 0x000fe200078ec0ff */
[----:B------:R-:W-:Y:S01]  /*13bc0*/  @!P0 FADD.FTZ R47, -R47, -RZ ;  /* 0x800000ff2f2f8221 */ /* 0x000fe20000010100 */
[----:B------:R-:W-:Y:S01]  /*13bd0*/  LOP3.LUT R31, R31, 0xffff0000, RZ, 0xc0, !PT ;  /* 0xffff00001f1f7812 */ /* 0x000fe200078ec0ff */
[----:B------:R-:W-:Y:S01]  /*13be0*/  @!P0 FADD.FTZ R25, -R25, -RZ ;  /* 0x800000ff19198221 */ /* 0x000fe20000010100 */
[----:B------:R-:W-:Y:S01]  /*13bf0*/  @!P0 FADD.FTZ R26, -R26, -RZ ;  /* 0x800000ff1a1a8221 */ /* 0x000fe20000010100 */
[----:B------:R-:W-:Y:S01]  /*13c00*/  FMUL.FTZ R28, R28, R23 ;  /* 0x000000171c1c7220 */ /* 0x000fe20000410000 */
[----:B------:R-:W-:Y:S01]  /*13c10*/  @!P0 FADD.FTZ R24, -R24, -RZ ;  /* 0x800000ff18188221 */ /* 0x000fe20000010100 */
[----:B---3--:R-:W-:-:S02]  /*13c20*/  IMAD.U32 R23, R33, 0x10000, RZ ;  /* 0x0001000021177824 */ /* 0x008fc400078e00ff */
        /* <DEDUP_REMOVED lines=8> */
[C---:B------:R-:W-:Y:S02]  /*13cb0*/  SHF.L.U32 R26, R32.reuse, 0x10, RZ ;  /* 0x00000010201a7819 */ /* 0x040fe400000006ff */
[----:B------:R-:W-:Y:S01]  /*13cc0*/  LOP3.LUT R25, R32, 0xffff0000, RZ, 0xc0, !PT ;  /* 0xffff000020197812 */ /* 0x000fe200078ec0ff */
[----:B------:R-:W-:Y:S01]  /*13cd0*/  FMUL.FTZ R51, R51, R46 ;  /* 0x0000002e33337220 */ /* 0x000fe20000410000 */
[----:B------:R-:W-:-:S02]  /*13ce0*/  SHF.L.U32 R32, R34, 0x10, RZ ;  /* 0x0000001022207819 */ /* 0x000fc400000006ff */
[----:B------:R-:W-:Y:S01]  /*13cf0*/  LOP3.LUT R29, R34, 0xffff0000, RZ, 0xc0, !PT ;  /* 0xffff0000221d7812 */ /* 0x000fe200078ec0ff */
[----:B------:R-:W-:Y:S01]  /*13d00*/  FMUL.FTZ R49, R49, R44 ;  /* 0x0000002c31317220 */ /* 0x000fe20000410000 */
[C---:B------:R-:W-:Y:S01]  /*13d10*/  LOP3.LUT R34, R35.reuse, 0xffff0000, RZ, 0xc0, !PT ;  /* 0xffff000023227812 */ /* 0x040fe200078ec0ff */
[----:B------:R-:W-:Y:S02]  /*13d20*/  IMAD.U32 R27, R35, 0x10000, RZ ;  /* 0x00010000231b7824 */ /* 0x000fe400078e00ff */
        /* <DEDUP_REMOVED lines=12> */
[----:B------:R-:W-:Y:S02]  /*13df0*/  MOV R21, R33 ;  /* 0x0000002100157202 */ /* 0x000fe40000000f00 */
.L_x_1421:
[----:B------:R-:W-:Y:S05]  /*13e00*/  BSYNC B0 ;  /* 0x0000000000007941 */ /* 0x000fea0003800000 */
.L_x_1420:
[----:B-----5:R1:W-:Y:S02]  /*13e10*/  STS.128 [R241+0x6800], R20 ;  /* 0x00680014f1007388 */ /* 0x0203e40000000c00 */
.L_x_1407:
[----:B------:R-:W-:Y:S05]  /*13e20*/  BSYNC B2 ;  /* 0x0000000000027941 */ /* 0x000fea0003800000 */
.L_x_1406:
        /* <DEDUP_REMOVED lines=35> */
[C---:B-----5:R-:W-:Y:S01]  /*14060*/  IMAD.U32 R42, R32.reuse, 0x10000, RZ ;  /* 0x00010000202a7824 */ /* 0x060fe200078e00ff */
[----:B------:R-:W-:Y:S01]  /*14070*/  LOP3.LUT R5, R32, 0xffff0000, RZ, 0xc0, !PT ;  /* 0xffff000020057812 */ /* 0x000fe200078ec0ff */
[C---:B------:R-:W-:Y:S01]  /*14080*/  IMAD.U32 R43, R34.reuse, 0x10000, RZ ;  /* 0x00010000222b7824 */ /* 0x040fe200078e00ff */
[C---:B------:R-:W-:Y:S02]  /*14090*/  LOP3.LUT R4, R33.reuse, 0xffff0000, RZ, 0xc0, !PT ;  /* 0xffff000021047812 */ /* 0x040fe400078ec0ff */
[----:B--2---:R-:W-:Y:S02]  /*140a0*/  SHF.L.U32 R44, R33, 0x10, RZ ;  /* 0x00000010212c7819 */ /* 0x004fe400000006ff */
        /* <DEDUP_REMOVED lines=55> */
.L_x_1427:
[----:B------:R-:W-:Y:S05]  /*14420*/  BSYNC B0 ;  /* 0x0000000000007941 */ /* 0x000fea0003800000 */
.L_x_1426:
[----:B-----5:R3:W-:Y:S02]  /*14430*/  STS.128 [R241+0x1000], R32 ;  /* 0x00100020f1007388 */ /* 0x0207e40000000c00 */
.L_x_1425:
[----:B------:R-:W-:Y:S05]  /*14440*/  BSYNC B1 ;  /* 0x0000000000017941 */ /* 0x000fea0003800000 */
.L_x_1424:
        /* <DEDUP_REMOVED lines=30> */
[C---:B-----5:R-:W-:Y:S01]  /*14630*/  IMAD.U32 R42, R32.reuse, 0x10000, RZ ;  /* 0x00010000202a7824 */ /* 0x060fe200078e00ff */
[----:B------:R-:W-:Y:S01]  /*14640*/  LOP3.LUT R5, R32, 0xffff0000, RZ, 0xc0, !PT ;  /* 0xffff000020057812 */ /* 0x000fe200078ec0ff */
[C---:B--2---:R-:W-:Y:S01]  /*14650*/  IMAD.U32 R44, R33.reuse, 0x10000, RZ ;  /* 0x00010000212c7824 */ /* 0x044fe200078e00ff */
        /* <DEDUP_REMOVED lines=57> */
.L_x_1431:
[----:B------:R-:W-:Y:S05]  /*149f0*/  BSYNC B0 ;  /* 0x0000000000007941 */ /* 0x000fea0003800000 */
.L_x_1430:
[----:B-----5:R3:W-:Y:S02]  /*14a00*/  STS.128 [R241+0x3000], R32 ;  /* 0x00300020f1007388 */ /* 0x0207e40000000c00 */
.L_x_1429:
[----:B------:R-:W-:Y:S05]  /*14a10*/  BSYNC B1 ;  /* 0x0000000000017941 */ /* 0x000fea0003800000 */
.L_x_1428:
        /* <DEDUP_REMOVED lines=90> */
.L_x_1435:
[----:B------:R-:W-:Y:S05]  /*14fc0*/  BSYNC B0 ;  /* 0x0000000000007941 */ /* 0x000fea0003800000 */
.L_x_1434:
[----:B-----5:R3:W-:Y:S02]  /*14fd0*/  STS.128 [R241+0x5000], R32 ;  /* 0x00500020f1007388 */ /* 0x0207e40000000c00 */
.L_x_1433:
[----:B------:R-:W-:Y:S05]  /*14fe0*/  BSYNC B1 ;  /* 0x0000000000017941 */ /* 0x000fea0003800000 */
.L_x_1432:
        /* <DEDUP_REMOVED lines=39> */
[C---:B--2---:R-:W-:Y:S01]  /*15260*/  IMAD.U32 R44, R22.reuse, 0x10000, RZ ;  /* 0x00010000162c7824 */ /* 0x044fe200078e00ff */
[----:B------:R-:W-:Y:S01]  /*15270*/  SHF.L.U32 R20, R21, 0x10, RZ ;  /* 0x0000001015147819 */ /* 0x000fe200000006ff */
[----:B----4-:R-:W-:Y:S01]  /*15280*/  IMAD.U32 R47, R29, 0x10000, RZ ;  /* 0x000100001d2f7824 */ /* 0x010fe200078e00ff */
[----:B------:R-:W-:Y:S01]  /*15290*/  LOP3.LUT R45, R21, 0xffff0000, RZ, 0xc0, !PT ;  /* 0xffff0000152d7812 */ /* 0x000fe200078ec0ff */
[C---:B------:R-:W-:Y:S01]  /*152a0*/  IMAD.U32 R21, R23.reuse, 0x10000, RZ ;  /* 0x0001000017157824 */ /* 0x040fe200078e00ff */
        /* <DEDUP_REMOVED lines=9> */
[----:B------:R-:W-:Y:S01]  /*15340*/  IMAD.U32 R28, R31, 0x10000, RZ ;  /* 0x000100001f1c7824 */ /* 0x000fe200078e00ff */
[C---:B------:R-:W-:Y:S01]  /*15350*/  LOP3.LUT R29, R30.reuse, 0xffff0000, RZ, 0xc0, !PT ;  /* 0xffff00001e1d7812 */ /* 0x040fe200078ec0ff */
[----:B------:R-:W-:Y:S01]  /*15360*/  FMUL.FTZ R47, R47, R20 ;  /* 0x000000142f2f7220 */ /* 0x000fe20000410000 */
[----:B------:R-:W-:Y:S01]  /*15370*/  SHF.L.U32 R51, R30, 0x10, RZ ;  /* 0x000000101e337819 */ /* 0x000fe200000006ff */
[----:B------:R-:W-:Y:S01]  /*15380*/  @!P0 FADD.FTZ R27, -R27, -RZ ;  /* 0x800000ff1b1b8221 */ /* 0x000fe20000010100 */
[----:B------:R-:W-:Y:S01]  /*15390*/  LOP3.LUT R30, R31, 0xffff0000, RZ, 0xc0, !PT ;  /* 0xffff00001f1e7812 */ /* 0x000fe200078ec0ff */
[----:B------:R-:W-:Y:S01]  /*153a0*/  @!P0 FADD.FTZ R26, -R26, -RZ ;  /* 0x800000ff1a1a8221 */ /* 0x000fe20000010100 */
[----:B------:R-:W-:-:S02]  /*153b0*/  IMAD.U32 R20, R33, 0x10000, RZ ;  /* 0x0001000021147824 */ /* 0x000fc400078e00ff */
[----:B------:R-:W-:Y:S01]  /*153c0*/  @!P0 FADD.FTZ R44, -R44, -RZ ;  /* 0x800000ff2c2c8221 */ /* 0x000fe20000010100 */
[----:B------:R-:W-:Y:S01]  /*153d0*/  @!P0 FADD.FTZ R23, -R23, -RZ ;  /* 0x800000ff17178221 */ /* 0x000fe20000010100 */
[----:B------:R-:W-:Y:S01]  /*153e0*/  LOP3.LUT R33, R33, 0xffff0000, RZ, 0xc0, !PT ;  /* 0xffff000021217812 */ /* 0x000fe200078ec0ff */
[----:B------:R-:W-:Y:S01]  /*153f0*/  FMUL.FTZ R45, R48, R45 ;  /* 0x0000002d302d7220 */ /* 0x000fe20000410000 */
[----:B------:R-:W-:Y:S01]  /*15400*/  FMUL.FTZ R22, R29, R22 ;  /* 0x000000161d167220 */ /* 0x000fe20000410000 */
[----:B------:R-:W-:Y:S01]  /*15410*/  FMUL.FTZ R28, R28, R21 ;  /* 0x000000151c1c7220 */ /* 0x000fe20000410000 */
[----:B------:R-:W-:Y:S01]  /*15420*/  SHF.L.U32 R29, R32, 0x10, RZ ;  /* 0x00000010201d7819 */ /* 0x000fe200000006ff */
[----:B------:R-:W-:Y:S01]  /*15430*/  FMUL.FTZ R27, R46, R27 ;  /* 0x0000001b2e1b7220 */ /* 0x000fe20000410000 */
[----:B------:R-:W-:Y:S01]  /*15440*/  LOP3.LUT R21, R32, 0xffff0000, RZ, 0xc0, !PT ;  /* 0xffff000020157812 */ /* 0x000fe200078ec0ff */
[----:B------:R-:W-:Y:S01]  /*15450*/  FMUL.FTZ R26, R49, R26 ;  /* 0x0000001a311a7220 */ /* 0x000fe20000410000 */
[C---:B------:R-:W-:Y:S01]  /*15460*/  SHF.L.U32 R32, R34.reuse, 0x10, RZ ;  /* 0x0000001022207819 */ /* 0x040fe200000006ff */
[----:B------:R-:W-:Y:S01]  /*15470*/  FMUL.FTZ R44, R51, R44 ;  /* 0x0000002c332c7220 */ /* 0x000fe20000410000 */
[----:B------:R-:W-:Y:S01]  /*15480*/  LOP3.LUT R31, R34, 0xffff0000, RZ, 0xc0, !PT ;  /* 0xffff0000221f7812 */ /* 0x000fe200078ec0ff */
[----:B------:R-:W-:Y:S01]  /*15490*/  FMUL.FTZ R23, R30, R23 ;  /* 0x000000171e177220 */ /* 0x000fe20000410000 */
[C---:B------:R-:W-:Y:S01]  /*154a0*/  LOP3.LUT R34, R35.reuse, 0xffff0000, RZ, 0xc0, !PT ;  /* 0xffff000023227812 */ /* 0x040fe200078ec0ff */
[----:B------:R-:W-:-:S02]  /*154b0*/  IMAD.U32 R30, R35, 0x10000, RZ ;  /* 0x00010000231e7824 */ /* 0x000fc400078e00ff */
        /* <DEDUP_REMOVED lines=11> */
[----:B------:R-:W-:Y:S02]  /*15570*/  F2FP.BF16.F32.PACK_AB R27, R23, R28 ;  /* 0x0000001c171b723e */ /* 0x000fe400000010ff */
[----:B------:R-:W-:Y:S02]  /*15580*/  MOV R25, R33 ;  /* 0x0000002100197202 */ /* 0x000fe40000000f00 */
.L_x_1437:
[----:B------:R-:W-:Y:S05]  /*15590*/  BSYNC B0 ;  /* 0x0000000000007941 */ /* 0x000fea0003800000 */
.L_x_1436:
[----:B-----5:R1:W-:Y:S02]  /*155a0*/  STS.128 [R241+0x7000], R24 ;  /* 0x00700018f1007388 */ /* 0x0203e40000000c00 */
.L_x_1423:
[----:B------:R-:W-:Y:S05]  /*155b0*/  BSYNC B2 ;  /* 0x0000000000027941 */ /* 0x000fea0003800000 */
.L_x_1422:
[----:B------:R-:W-:-:S05]  /*155c0*/  VIADD R4, R182, 0x30 ;  /* 0x00000030b6047836 */ /* 0x000fca0000000000 */
[----:B------:R-:W-:-:S04]  /*155d0*/  ISETP.GE.AND P0, PT, R4, R13, PT ;  /* 0x0000000d0400720c */ /* 0x000fc80003f06270 */
[----:B------:R-:W-:-:S13]  /*155e0*/  ISETP.LT.OR P0, PT, R57, -0x187, P0 ;  /* 0xfffffe793900780c */ /* 0x000fda0000701670 */
[----:B------:R-:W-:Y:S05]  /*155f0*/  @P0 BRA `(.L_x_1375) ;  /* 0x0000002000440947 */ /* 0x000fea0003800000 */
[----:B-----5:R-:W-:Y:S01]  /*15600*/  ISETP.GE.AND P0, PT, R14, R6, PT ;  /* 0x000000060e00720c */ /* 0x020fe20003f06270 */
        /* <DEDUP_REMOVED lines=16> */
[----:B------:R-:W-:Y:S01]  /*15710*/  LEA.HI.X.SX32 R25, R14, R5, 0x1, P1 ;  /* 0x000000050e197211 */ /* 0x000fe200008f0eff */
[----:B------:R-:W-:Y:S01]  /*15720*/  IMAD.MOV.U32 R14, RZ, RZ, RZ ;  /* 0x000000ffff0e7224 */ /* 0x000fe200078e00ff */
[----:B------:R-:W-:Y:S02]  /*15730*/  LEA R28, P1, R27, R16, 0x1 ;  /* 0x000000101b1c7211 */ /* 0x000fe400078208ff */
[----:B------:R-:W-:Y:S02]  /*15740*/  @P0 IADD3 R14, -R7, RZ, RZ ;  /* 0x000000ff070e0210 */ /* 0x000fe40007ffe1ff */
[----:B------:R-:W-:Y:S02]  /*15750*/  LEA.HI.X R29, R27, R17, R25, 0x1, P1 ;  /* 0x000000111b1d7211 */ /* 0x000fe400008f0c19 */
[----:B------:R-:W-:Y:S01]  /*15760*/  IADD3 R13, P1, R14, R13, RZ ;  /* 0x0000000d0e0d7210 */ /* 0x000fe20007f3e0ff */
[----:B------:R-:W-:-:S03]  /*15770*/  IMAD.WIDE R24, R15, 0x2, R38 ;  /* 0x000000020f187825 */ /* 0x000fc600078e0226 */
[----:B------:R-:W-:Y:S01]  /*15780*/  LEA.HI.X.SX32 R5, R14, R5, 0x1, P1 ;  /* 0x000000050e057211 */ /* 0x000fe200008f0eff */
[----:B------:R-:W2:Y:S01]  /*15790*/  LD.E.128 R28, desc[UR6][R28.64] ;  /* 0x000000061c1c7980 */ /* 0x000ea2000c101d00 */
[----:B---3--:R-:W-:-:S03]  /*157a0*/  LEA R32, P1, R13, R36, 0x1 ;  /* 0x000000240d207211 */ /* 0x008fc600078208ff */
[----:B------:R-:W3:Y:S01]  /*157b0*/  LD.E.128 R24, desc[UR6][R24.64] ;  /* 0x0000000618187980 */ /* 0x000ee2000c101d00 */
[----:B------:R-:W-:-:S06]  /*157c0*/  LEA.HI.X R33, R13, R37, R5, 0x1, P1 ;  /* 0x000000250d217211 */ /* 0x000fcc00008f0c05 */
[----:B------:R-:W4:Y:S01]  /*157d0*/  LD.E.128 R32, desc[UR6][R32.64] ;  /* 0x0000000620207980 */ /* 0x000f22000c101d00 */
[C---:B-----5:R-:W-:Y:S01]  /*157e0*/  IMAD.U32 R14, R20.reuse, 0x10000, RZ ;  /* 0x00010000140e7824 */ /* 0x060fe200078e00ff */
[----:B------:R-:W-:Y:S02]  /*157f0*/  LOP3.LUT R13, R20, 0xffff0000, RZ, 0xc0, !PT ;  /* 0xffff0000140d7812 */ /* 0x000fe400078ec0ff */
[C---:B------:R-:W-:Y:S02]  /*15800*/  LOP3.LUT R5, R21.reuse, 0xffff0000, RZ, 0xc0, !PT ;  /* 0xffff000015057812 */ /* 0x040fe400078ec0ff */
[----:B------:R-:W-:Y:S01]  /*15810*/  SHF.L.U32 R40, R21, 0x10, RZ ;  /* 0x0000001015287819 */ /* 0x000fe200000006ff */
[C---:B------:R-:W-:Y:S01]  /*15820*/  IMAD.U32 R21, R22.reuse, 0x10000, RZ ;  /* 0x0001000016157824 */ /* 0x040fe200078e00ff */
[----:B------:R-:W-:Y:S02]  /*15830*/  LOP3.LUT R20, R22, 0xffff0000, RZ, 0xc0, !PT ;  /* 0xffff000016147812 */ /* 0x000fe400078ec0ff */
[----:B------:R-:W-:-:S02]  /*15840*/  LOP3.LUT R15, R23, 0xffff0000, RZ, 0xc0, !PT ;  /* 0xffff0000170f7812 */ /* 0x000fc400078ec0ff */
[----:B------:R-:W-:Y:S02]  /*15850*/  SHF.L.U32 R42, R23, 0x10, RZ ;  /* 0x00000010172a7819 */ /* 0x000fe400000006ff */
[C---:B--2---:R-:W-:Y:S01]  /*15860*/  LOP3.LUT R23, R28.reuse, 0xffff0000, RZ, 0xc0, !PT ;  /* 0xffff00001c177812 */ /* 0x044fe200078ec0ff */
[----:B------:R-:W-:Y:S01]  /*15870*/  IMAD.U32 R41, R28, 0x10000, RZ ;  /* 0x000100001c297824 */ /* 0x000fe200078e00ff */
[C---:B------:R-:W-:Y:S01]  /*15880*/  SHF.L.U32 R22, R29.reuse, 0x10, RZ ;  /* 0x000000101d167819 */ /* 0x040fe200000006ff */
[----:B------:R-:W-:Y:S01]  /*15890*/  IMAD.U32 R43, R30, 0x10000, RZ ;  /* 0x000100001e2b7824 */ /* 0x000fe200078e00ff */
[----:B------:R-:W-:Y:S01]  /*158a0*/  LOP3.LUT R44, R29, 0xffff0000, RZ, 0xc0, !PT ;  /* 0xffff00001d2c7812 */ /* 0x000fe200078ec0ff */
[----:B---3--:R-:W-:Y:S01]  /*158b0*/  IMAD.U32 R46, R24, 0x10000, RZ ;  /* 0x00010000182e7824 */ /* 0x008fe200078e00ff */
        /* <DEDUP_REMOVED lines=13> */
[----:B------:R-:W-:Y:S01]  /*15990*/  FMUL.FTZ R24, R24, R23 ;  /* 0x0000001718187220 */ /* 0x000fe20000410000 */
[----:B------:R-:W-:Y:S01]  /*159a0*/  SHF.L.U32 R25, R27, 0x10, RZ ;  /* 0x000000101b197819 */ /* 0x000fe200000006ff */
[----:B------:R-:W-:Y:S01]  /*159b0*/  FMUL.FTZ R31, R31, R22 ;  /* 0x000000161f1f7220 */ /* 0x000fe20000410000 */
[----:B------:R-:W-:Y:S01]  /*159c0*/  LOP3.LUT R27, R27, 0xffff0000, RZ, 0xc0, !PT ;  /* 0xffff00001b1b7812 */ /* 0x000fe200078ec0ff */
[----:B------:R-:W-:Y:S01]  /*159d0*/  @!P0 FADD.FTZ R28, -R28, -RZ ;  /* 0x800000ff1c1c8221 */ /* 0x000fe20000010100 */
[----:B------:R-:W-:Y:S01]  /*159e0*/  @!P0 FADD.FTZ R30, -R30, -RZ ;  /* 0x800000ff1e1e8221 */ /* 0x000fe20000010100 */
[----:B------:R-:W-:Y:S01]  /*159f0*/  FMUL.FTZ R29, R26, R29 ;  /* 0x0000001d1a1d7220 */ /* 0x000fe20000410000 */
[----:B----4-:R-:W-:Y:S01]  /*15a00*/  LOP3.LUT R23, R32, 0xffff0000, RZ, 0xc0, !PT ;  /* 0xffff000020177812 */ /* 0x010fe200078ec0ff */
[----:B------:R-:W-:Y:S01]  /*15a10*/  FMUL.FTZ R41, R46, R41 ;  /* 0x000000292e297220 */ /* 0x000fe20000410000 */
[----:B------:R-:W-:Y:S01]  /*15a20*/  SHF.L.U32 R22, R33, 0x10, RZ ;  /* 0x0000001021167819 */ /* 0x000fe200000006ff */
[----:B------:R-:W-:Y:S01]  /*15a30*/  @!P0 FADD.FTZ R43, -R43, -RZ ;  /* 0x800000ff2b2b8221 */ /* 0x000fe20000010100 */
[----:B------:R-:W-:Y:S01]  /*15a40*/  IMAD.U32 R26, R32, 0x10000, RZ ;  /* 0x00010000201a7824 */ /* 0x000fe200078e00ff */
[----:B------:R-:W-:Y:S01]  /*15a50*/  LOP3.LUT R33, R33, 0xffff0000, RZ, 0xc0, !PT ;  /* 0xffff000021217812 */ /* 0x000fe200078ec0ff */
[----:B------:R-:W-:Y:S01]  /*15a60*/  FMUL.FTZ R44, R45, R44 ;  /* 0x0000002c2d2c7220 */ /* 0x000fe20000410000 */
[----:B------:R-:W-:Y:S01]  /*15a70*/  FMUL.FTZ R25, R25, R28 ;  /* 0x0000001c19197220 */ /* 0x000fe20000410000 */
[----:B------:R-:W-:Y:S01]  /*15a80*/  FMUL.FTZ R30, R27, R30 ;  /* 0x0000001e1b1e7220 */ /* 0x000fe20000410000 */
[C---:B------:R-:W-:Y:S01]  /*15a90*/  IMAD.U32 R32, R34.reuse, 0x10000, RZ ;  /* 0x0001000022207824 */ /* 0x040fe200078e00ff */
        /* <DEDUP_REMOVED lines=18> */
.L_x_1441:
[----:B------:R-:W-:Y:S05]  /*15bc0*/  BSYNC B0 ;  /* 0x0000000000007941 */ /* 0x000fea0003800000 */
.L_x_1440:
[----:B-----5:R1:W-:Y:S02]  /*15bd0*/  STS.128 [R241+0x1800], R20 ;  /* 0x00180014f1007388 */ /* 0x0203e40000000c00 */
.L_x_1439:
[----:B------:R-:W-:Y:S05]  /*15be0*/  BSYNC B1 ;  /* 0x0000000000017941 */ /* 0x000fea0003800000 */
.L_x_1438:
        /* <DEDUP_REMOVED lines=10> */
[----:B------:R-:W-:Y:S02]  /*15c90*/  IMAD.MOV.U32 R13, RZ, RZ, R7 ;  /* 0x000000ffff0d7224 */ /* 0x000fe400078e0007 */
[----:B------:R-:W-:Y:S02]  /*15ca0*/  IMAD R5, R7, R14, 0x40 ;  /* 0x0000004007057424 */ /* 0x000fe400078e020e */
[----:B------:R-:W-:-:S03]  /*15cb0*/  IMAD.MOV.U32 R14, RZ, RZ, RZ ;  /* 0x000000ffff0e7224 */ /* 0x000fc600078e00ff */
[----:B------:R-:W-:-:S03]  /*15cc0*/  IADD3 R11, P1, R5, R2, RZ ;  /* 0x00000002050b7210 */ /* 0x000fc60007f3e0ff */
[----:B------:R-:W-:Y:S01]  /*15cd0*/  @P0 IADD3 R14, -R7, RZ, RZ ;  /* 0x000000ff070e0210 */ /* 0x000fe20007ffe1ff */
[----:B------:R-:W-:Y:S01]  /*15ce0*/  @P0 IMAD.MOV R13, RZ, RZ, -R7 ;  /* 0x000000ffff0d0224 */ /* 0x000fe200078e0a07 */
[----:B------:R-:W-:Y:S02]  /*15cf0*/  LEA.HI.X.SX32 R5, R5, R3, 0x1, P1 ;  /* 0x0000000305057211 */ /* 0x000fe400008f0eff */
        /* <DEDUP_REMOVED lines=8> */
[----:B------:R-:W2:Y:S02]  /*15d80*/  LD.E.128 R28, desc[UR6][R28.64] ;  /* 0x000000061c1c7980 */ /* 0x000ea4000c101d00 */
[----:B------:R-:W-:Y:S02]  /*15d90*/  LEA.HI.X.SX32 R5, R14, R5, 0x1, P1 ;  /* 0x000000050e057211 */ /* 0x000fe400008f0eff */
[C---:B---3--:R-:W-:Y:S01]  /*15da0*/  LEA R32, P1, R11.reuse, R36, 0x1 ;  /* 0x000000240b207211 */ /* 0x048fe200078208ff */
[----:B------:R-:W3:Y:S03]  /*15db0*/  LD.E.128 R24, desc[UR6][R24.64+0x80] ;  /* 0x0000800618187980 */ /* 0x000ee6000c101d00 */
[----:B------:R-:W-:-:S06]  /*15dc0*/  LEA.HI.X R33, R11, R37, R5, 0x1, P1 ;  /* 0x000000250b217211 */ /* 0x000fcc00008f0c05 */
[----:B------:R-:W4:Y:S01]  /*15dd0*/  LD.E.128 R32, desc[UR6][R32.64] ;  /* 0x0000000620207980 */ /* 0x000f22000c101d00 */
[C---:B-----5:R-:W-:Y:S01]  /*15de0*/  SHF.L.U32 R13, R20.reuse, 0x10, RZ ;  /* 0x00000010140d7819 */ /* 0x060fe200000006ff */
[C---:B------:R-:W-:Y:S01]  /*15df0*/  IMAD.U32 R41, R23.reuse, 0x10000, RZ ;  /* 0x0001000017297824 */ /* 0x040fe200078e00ff */
[----:B------:R-:W-:Y:S02]  /*15e00*/  LOP3.LUT R11, R20, 0xffff0000, RZ, 0xc0, !PT ;  /* 0xffff0000140b7812 */ /* 0x000fe400078ec0ff */
[C---:B------:R-:W-:Y:S02]  /*15e10*/  SHF.L.U32 R20, R22.reuse, 0x10, RZ ;  /* 0x0000001016147819 */ /* 0x040fe400000006ff */
[----:B------:R-:W-:Y:S02]  /*15e20*/  LOP3.LUT R15, R22, 0xffff0000, RZ, 0xc0, !PT ;  /* 0xffff0000160f7812 */ /* 0x000fe400078ec0ff */
[----:B------:R-:W-:Y:S02]  /*15e30*/  LOP3.LUT R14, R23, 0xffff0000, RZ, 0xc0, !PT ;  /* 0xffff0000170e7812 */ /* 0x000fe400078ec0ff */
[C---:B------:R-:W-:Y:S01]  /*15e40*/  LOP3.LUT R5, R21.reuse, 0xffff0000, RZ, 0xc0, !PT ;  /* 0xffff000015057812 */ /* 0x040fe200078ec0ff */
[----:B------:R-:W-:-:S02]  /*15e50*/  IMAD.U32 R21, R21, 0x10000, RZ ;  /* 0x0001000015157824 */ /* 0x000fc400078e00ff */
[C---:B--2---:R-:W-:Y:S01]  /*15e60*/  IMAD.U32 R22, R29.reuse, 0x10000, RZ ;  /* 0x000100001d167824 */ /* 0x044fe200078e00ff */
[----:B------:R-:W-:Y:S02]  /*15e70*/  LOP3.LUT R43, R29, 0xffff0000, RZ, 0xc0, !PT ;  /* 0xffff00001d2b7812 */ /* 0x000fe400078ec0ff */
[----:B------:R-:W-:Y:S01]  /*15e80*/  SHF.L.U32 R40, R28, 0x10, RZ ;  /* 0x000000101c287819 */ /* 0x000fe200000006ff */
[----:B------:R-:W-:Y:S01]  /*15e90*/  @!P0 FADD.FTZ R22, -R22, -RZ ;  /* 0x800000ff16168221 */ /* 0x000fe20000010100 */
[----:B------:R-:W-:Y:S01]  /*15ea0*/  LOP3.LUT R23, R28, 0xffff0000, RZ, 0xc0, !PT ;  /* 0xffff00001c177812 */ /* 0x000fe200078ec0ff */
[C---:B------:R-:W-:Y:S01]  /*15eb0*/  IMAD.U32 R28, R31.reuse, 0x10000, RZ ;  /* 0x000100001f1c7824 */ /* 0x040fe200078e00ff */
[----:B------:R-:W-:Y:S01]  /*15ec0*/  LOP3.LUT R29, R30, 0xffff0000, RZ, 0xc0, !PT ;  /* 0xffff00001e1d7812 */ /* 0x000fe200078ec0ff */
[----:B------:R-:W-:Y:S01]  /*15ed0*/  @!P0 FADD.FTZ R40, -R40, -RZ ;  /* 0x800000ff28288221 */ /* 0x000fe20000010100 */
[----:B------:R-:W-:Y:S01]  /*15ee0*/  SHF.L.U32 R42, R30, 0x10, RZ ;  /* 0x000000101e2a7819 */ /* 0x000fe200000006ff */
[----:B------:R-:W-:Y:S01]  /*15ef0*/  @!P0 FADD.FTZ R28, -R28, -RZ ;  /* 0x800000ff1c1c8221 */ /* 0x000fe20000010100 */
[----:B------:R-:W-:Y:S01]  /*15f00*/  LOP3.LUT R30, R31, 0xffff0000, RZ, 0xc0, !PT ;  /* 0xffff00001f1e7812 */ /* 0x000fe200078ec0ff */
[----:B---3--:R-:W-:Y:S01]  /*15f10*/  IMAD.U32 R31, R25, 0x10000, RZ ;  /* 0x00010000191f7824 */ /* 0x008fe200078e00ff */
[C---:B------:R-:W-:Y:S01]  /*15f20*/  SHF.L.U32 R47, R26.reuse, 0x10, RZ ;  /* 0x000000101a2f7819 */ /* 0x040fe200000006ff */
[----:B------:R-:W-:Y:S01]  /*15f30*/  @!P0 FADD.FTZ R29, -R29, -RZ ;  /* 0x800000ff1d1d8221 */ /* 0x000fe20000010100 */
[----:B------:R-:W-:Y:S01]  /*15f40*/  LOP3.LUT R44, R25, 0xffff0000, RZ, 0xc0, !PT ;  /* 0xffff0000192c7812 */ /* 0x000fe200078ec0ff */
[----:B------:R-:W-:Y:S01]  /*15f50*/  IMAD.U32 R25, R27, 0x10000, RZ ;  /* 0x000100001b197824 */ /* 0x000fe200078e00ff */
[----:B------:R-:W-:Y:S01]  /*15f60*/  LOP3.LUT R26, R26, 0xffff0000, RZ, 0xc0, !PT ;  /* 0xffff00001a1a7812 */ /* 0x000fe200078ec0ff */
[----:B------:R-:W-:Y:S01]  /*15f70*/  @!P0 FADD.FTZ R23, -R23, -RZ ;  /* 0x800000ff17178221 */ /* 0x000fe20000010100 */
[C---:B------:R-:W-:Y:S01]  /*15f80*/  SHF.L.U32 R45, R24.reuse, 0x10, RZ ;  /* 0x00000010182d7819 */ /* 0x040fe200000006ff */
[----:B------:R-:W-:Y:S01]  /*15f90*/  FMUL.FTZ R28, R25, R28 ;  /* 0x0000001c191c7220 */ /* 0x000fe20000410000 */
[----:B------:R-:W-:Y:S01]  /*15fa0*/  LOP3.LUT R24, R24, 0xffff0000, RZ, 0xc0, !PT ;  /* 0xffff000018187812 */ /* 0x000fe200078ec0ff */
[----:B------:R-:W-:Y:S01]  /*15fb0*/  FMUL.FTZ R26, R26, R29 ;  /* 0x0000001d1a1a7220 */ /* 0x000fe20000410000 */
[----:B------:R-:W-:Y:S01]  /*15fc0*/  LOP3.LUT R27, R27, 0xffff0000, RZ, 0xc0, !PT ;  /* 0xffff00001b1b7812 */ /* 0x000fe200078ec0ff */
[----:B------:R-:W-:Y:S01]  /*15fd0*/  @!P0 FADD.FTZ R42, -R42, -RZ ;  /* 0x800000ff2a2a8221 */ /* 0x000fe20000010100 */
[----:B------:R-:W-:Y:S01]  /*15fe0*/  @!P0 FADD.FTZ R30, -R30, -RZ ;  /* 0x800000ff1e1e8221 */ /* 0x000fe20000010100 */
[C---:B----4-:R-:W-:Y:S01]  /*15ff0*/  SHF.L.U32 R29, R32.reuse, 0x10, RZ ;  /* 0x00000010201d7819 */ /* 0x050fe200000006ff */
[----:B------:R-:W-:Y:S01]  /*16000*/  @!P0 FADD.FTZ R43, -R43, -RZ ;  /* 0x800000ff2b2b8221 */ /* 0x000fe20000010100 */
[----:B------:R-:W-:Y:S01]  /*16010*/  LOP3.LUT R25, R32, 0xffff0000, RZ, 0xc0, !PT ;  /* 0xffff000020197812 */ /* 0x000fe200078ec0ff */
[----:B------:R-:W-:Y:S01]  /*16020*/  FMUL.FTZ R40, R45, R40 ;  /* 0x000000282d287220 */ /* 0x000fe20000410000 */
[----:B------:R-:W-:Y:S01]  /*16030*/  FMUL.FTZ R24, R24, R23 ;  /* 0x0000001718187220 */ /* 0x000fe20000410000 */
[----:B------:R-:W-:Y:S01]  /*16040*/  FMUL.FTZ R22, R31, R22 ;  /* 0x000000161f167220 */ /* 0x000fe20000410000 */
[----:B------:R-:W-:Y:S01]  /*16050*/  IMAD.U32 R23, R33, 0x10000, RZ ;  /* 0x0001000021177824 */ /* 0x000fe200078e00ff */
[C---:B------:R-:W-:Y:S01]  /*16060*/  SHF.L.U32 R32, R34.reuse, 0x10, RZ ;  /* 0x0000001022207819 */ /* 0x040fe200000006ff */
[----:B------:R-:W-:Y:S01]  /*16070*/  FMUL.FTZ R47, R47, R42 ;  /* 0x0000002a2f2f7220 */ /* 0x000fe20000410000 */
[----:B------:R-:W-:Y:S01]  /*16080*/  LOP3.LUT R31, R34, 0xffff0000, RZ, 0xc0, !PT ;  /* 0xffff0000221f7812 */ /* 0x000fe200078ec0ff */
        /* <DEDUP_REMOVED lines=18> */
.L_x_1445:
[----:B------:R-:W-:Y:S05]  /*161b0*/  BSYNC B0 ;  /* 0x0000000000007941 */ /* 0x000fea0003800000 */
.L_x_1444:
[----:B-----5:R1:W-:Y:S02]  /*161c0*/  STS.128 [R241+0x3800], R20 ;  /* 0x00380014f1007388 */ /* 0x0203e40000000c00 */
.L_x_1443:
[----:B------:R-:W-:Y:S05]  /*161d0*/  BSYNC B1 ;  /* 0x0000000000017941 */ /* 0x000fea0003800000 */
.L_x_1442:
        /* <DEDUP_REMOVED lines=17> */
[----:B------:R-:W-:Y:S01]  /*162f0*/  IADD3 R15, P1, R13, R10, RZ ;  /* 0x0000000a0d0f7210 */ /* 0x000fe20007f3e0ff */
        /* <DEDUP_REMOVED lines=13> */
[C---:B-----5:R-:W-:Y:S01]  /*163d0*/  SHF.L.U32 R11, R20.reuse, 0x10, RZ ;  /* 0x00000010140b7819 */ /* 0x060fe200000006ff */
[----:B------:R-:W-:Y:S01]  /*163e0*/  IMAD.U32 R40, R23, 0x10000, RZ ;  /* 0x0001000017287824 */ /* 0x000fe200078e00ff */
[----:B------:R-:W-:Y:S01]  /*163f0*/  LOP3.LUT R10, R20, 0xffff0000, RZ, 0xc0, !PT ;  /* 0xffff0000140a7812 */ /* 0x000fe200078ec0ff */
[----:B------:R-:W-:Y:S01]  /*16400*/  IMAD.U32 R20, R21, 0x10000, RZ ;  /* 0x0001000015147824 */ /* 0x000fe200078e00ff */
[----:B------:R-:W-:Y:S02]  /*16410*/  LOP3.LUT R13, R23, 0xffff0000, RZ, 0xc0, !PT ;  /* 0xffff0000170d7812 */ /* 0x000fe400078ec0ff */
[----:B------:R-:W-:Y:S02]  /*16420*/  LOP3.LUT R5, R21, 0xffff0000, RZ, 0xc0, !PT ;  /* 0xffff000015057812 */ /* 0x000fe400078ec0ff */
[C---:B------:R-:W-:Y:S02]  /*16430*/  SHF.L.U32 R15, R22.reuse, 0x10, RZ ;  /* 0x00000010160f7819 */ /* 0x040fe400000006ff */
[----:B------:R-:W-:-:S02]  /*16440*/  LOP3.LUT R14, R22, 0xffff0000, RZ, 0xc0, !PT ;  /* 0xffff0000160e7812 */ /* 0x000fc400078ec0ff */
[----:B--2---:R-:W-:Y:S02]  /*16450*/  SHF.L.U32 R44, R24, 0x10, RZ ;  /* 0x00000010182c7819 */ /* 0x004fe400000006ff */
[----:B------:R-:W-:Y:S02]  /*16460*/  LOP3.LUT R43, R25, 0xffff0000, RZ, 0xc0, !PT ;  /* 0xffff0000192b7812 */ /* 0x000fe400078ec0ff */
[C---:B----4-:R-:W-:Y:S01]  /*16470*/  SHF.L.U32 R23, R28.reuse, 0x10, RZ ;  /* 0x000000101c177819 */ /* 0x050fe200000006ff */
[C---:B------:R-:W-:Y:S01]  /*16480*/  IMAD.U32 R21, R29.reuse, 0x10000, RZ ;  /* 0x000100001d157824 */ /* 0x040fe200078e00ff */
[----:B------:R-:W-:Y:S02]  /*16490*/  LOP3.LUT R42, R29, 0xffff0000, RZ, 0xc0, !PT ;  /* 0xffff00001d2a7812 */ /* 0x000fe400078ec0ff */
[----:B------:R-:W-:Y:S01]  /*164a0*/  LOP3.LUT R22, R28, 0xffff0000, RZ, 0xc0, !PT ;  /* 0xffff00001c167812 */ /* 0x000fe200078ec0ff */
[----:B------:R-:W-:Y:S01]  /*164b0*/  IMAD.U32 R28, R31, 0x10000, RZ ;  /* 0x000100001f1c7824 */ /* 0x000fe200078e00ff */
[----:B------:R-:W-:-:S02]  /*164c0*/  SHF.L.U32 R41, R30, 0x10, RZ ;  /* 0x000000101e297819 */ /* 0x000fc400000006ff */
[----:B------:R-:W-:Y:S02]  /*164d0*/  LOP3.LUT R29, R30, 0xffff0000, RZ, 0xc0, !PT ;  /* 0xffff00001e1d7812 */ /* 0x000fe400078ec0ff */
[----:B------:R-:W-:Y:S01]  /*164e0*/  LOP3.LUT R30, R31, 0xffff0000, RZ, 0xc0, !PT ;  /* 0xffff00001f1e7812 */ /* 0x000fe200078ec0ff */
[----:B------:R-:W-:Y:S01]  /*164f0*/  @!P0 FADD.FTZ R23, -R23, -RZ ;  /* 0x800000ff17178221 */ /* 0x000fe20000010100 */
        /* <DEDUP_REMOVED lines=8> */
[----:B------:R-:W-:Y:S01]  /*16580*/  @!P0 FADD.FTZ R30, -R30, -RZ ;  /* 0x800000ff1e1e8221 */ /* 0x000fe20000010100 */
[----:B------:R-:W-:Y:S01]  /*16590*/  LOP3.LUT R26, R26, 0xffff0000, RZ, 0xc0, !PT ;  /* 0xffff00001a1a7812 */ /* 0x000fe200078ec0ff */
[----:B------:R-:W-:Y:S01]  /*165a0*/  FMUL.FTZ R44, R44, R23 ;  /* 0x000000172c2c7220 */ /* 0x000fe20000410000 */
[----:B------:R-:W-:Y:S01]  /*165b0*/  FMUL.FTZ R21, R24, R21 ;  /* 0x0000001518157220 */ /* 0x000fe20000410000 */
[----:B------:R-:W-:Y:S01]  /*165c0*/  @!P0 FADD.FTZ R42, -R42, -RZ ;  /* 0x800000ff2a2a8221 */ /* 0x000fe20000010100 */
[----:B------:R-:W-:Y:S01]  /*165d0*/  @!P0 FADD.FTZ R29, -R29, -RZ ;  /* 0x800000ff1d1d8221 */ /* 0x000fe20000010100 */
[C---:B---3--:R-:W-:Y:S01]  /*165e0*/  SHF.L.U32 R24, R32.reuse, 0x10, RZ ;  /* 0x0000001020187819 */ /* 0x048fe200000006ff */
[----:B------:R-:W-:Y:S01]  /*165f0*/  FMUL.FTZ R31, R31, R22 ;  /* 0x000000161f1f7220 */ /* 0x000fe20000410000 */
[----:B------:R-:W-:Y:S01]  /*16600*/  LOP3.LUT R23, R32, 0xffff0000, RZ, 0xc0, !PT ;  /* 0xffff000020177812 */ /* 0x000fe200078ec0ff */
[----:B------:R-:W-:Y:S01]  /*16610*/  @!P0 FADD.FTZ R41, -R41, -RZ ;  /* 0x800000ff29298221 */ /* 0x000fe20000010100 */
[----:B------:R-:W-:Y:S01]  /*16620*/  FMUL.FTZ R25, R25, R28 ;  /* 0x0000001c19197220 */ /* 0x000fe20000410000 */
[----:B------:R-:W-:Y:S01]  /*16630*/  FMUL.FTZ R30, R27, R30 ;  /* 0x0000001e1b1e7220 */ /* 0x000fe20000410000 */
[----:B------:R-:W-:Y:S01]  /*16640*/  LOP3.LUT R32, R33, 0xffff0000, RZ, 0xc0, !PT ;  /* 0xffff000021207812 */ /* 0x000fe200078ec0ff */
[----:B------:R-:W-:Y:S01]  /*16650*/  FMUL.FTZ R42, R43, R42 ;  /* 0x0000002a2b2a7220 */ /* 0x000fe20000410000 */
[----:B------:R-:W-:Y:S01]  /*16660*/  SHF.L.U32 R28, R34, 0x10, RZ ;  /* 0x00000010221c7819 */ /* 0x000fe200000006ff */
[----:B------:R-:W-:Y:S01]  /*16670*/  FMUL.FTZ R29, R26, R29 ;  /* 0x0000001d1a1d7220 */ /* 0x000fe20000410000 */
[----:B------:R-:W-:Y:S01]  /*16680*/  LOP3.LUT R27, R34, 0xffff0000, RZ, 0xc0, !PT ;  /* 0xffff0000221b7812 */ /* 0x000fe200078ec0ff */
[----:B------:R-:W-:Y:S01]  /*16690*/  IMAD.U32 R22, R33, 0x10000, RZ ;  /* 0x0001000021167824 */ /* 0x000fe200078e00ff */
[C---:B------:R-:W-:Y:S01]  /*166a0*/  LOP3.LUT R34, R35.reuse, 0xffff0000, RZ, 0xc0, !PT ;  /* 0xffff000023227812 */ /* 0x040fe200078ec0ff */
[----:B------:R-:W-:Y:S01]  /*166b0*/  FMUL.FTZ R46, R46, R41 ;  /* 0x000000292e2e7220 */ /* 0x000fe20000410000 */
        /* <DEDUP_REMOVED lines=14> */
.L_x_1449:
[----:B------:R-:W-:Y:S05]  /*167a0*/  BSYNC B0 ;  /* 0x0000000000007941 */ /* 0x000fea0003800000 */
.L_x_1448:
[----:B-----5:R1:W-:Y:S02]  /*167b0*/  STS.128 [R241+0x5800], R20 ;  /* 0x00580014f1007388 */ /* 0x0203e40000000c00 */
.L_x_1447:
[----:B------:R-:W-:Y:S05]  /*167c0*/  BSYNC B1 ;  /* 0x0000000000017941 */ /* 0x000fea0003800000 */
.L_x_1446:
        /* <DEDUP_REMOVED lines=42> */
[C---:B------:R-:W-:Y:S01]  /*16a70*/  IMAD.U32 R11, R24.reuse, 0x10000, RZ ;  /* 0x00010000180b7824 */ /* 0x040fe200078e00ff */
[----:B------:R-:W-:Y:S02]  /*16a80*/  SHF.L.U32 R9, R25, 0x10, RZ ;  /* 0x0000001019097819 */ /* 0x000fe400000006ff */
[----:B------:R-:W-:Y:S02]  /*16a90*/  LOP3.LUT R10, R24, 0xffff0000, RZ, 0xc0, !PT ;  /* 0xffff0000180a7812 */ /* 0x000fe400078ec0ff */
[----:B------:R-:W-:Y:S02]  /*16aa0*/  SHF.L.U32 R13, R27, 0x10, RZ ;  /* 0x000000101b0d7819 */ /* 0x000fe400000006ff */
[----:B------:R-:W-:Y:S01]  /*16ab0*/  LOP3.LUT R24, R25, 0xffff0000, RZ, 0xc0, !PT ;  /* 0xffff000019187812 */ /* 0x000fe200078ec0ff */
[----:B----4-:R-:W-:Y:S01]  /*16ac0*/  IMAD.U32 R26, R28, 0x10000, RZ ;  /* 0x000100001c1a7824 */ /* 0x010fe200078e00ff */
[C---:B------:R-:W-:Y:S01]  /*16ad0*/  SHF.L.U32 R16, R29.reuse, 0x10, RZ ;  /* 0x000000101d107819 */ /* 0x040fe200000006ff */
[C---:B------:R-:W-:Y:S01]  /*16ae0*/  IMAD.U32 R36, R30.reuse, 0x10000, RZ ;  /* 0x000100001e247824 */ /* 0x040fe200078e00ff */
        /* <DEDUP_REMOVED lines=19> */
[C---:B---3--:R-:W-:Y:S01]  /*16c20*/  IMAD.U32 R14, R32.reuse, 0x10000, RZ ;  /* 0x00010000200e7824 */ /* 0x048fe200078e00ff */
[----:B------:R-:W-:Y:S01]  /*16c30*/  LOP3.LUT R11, R32, 0xffff0000, RZ, 0xc0, !PT ;  /* 0xffff0000200b7812 */ /* 0x000fe200078ec0ff */
[C---:B------:R-:W-:Y:S01]  /*16c40*/  IMAD.U32 R23, R34.reuse, 0x10000, RZ ;  /* 0x0001000022177824 */ /* 0x040fe200078e00ff */
[----:B------:R-:W-:Y:S01]  /*16c50*/  LOP3.LUT R16, R34, 0xffff0000, RZ, 0xc0, !PT ;  /* 0xffff000022107812 */ /* 0x000fe200078ec0ff */
[----:B------:R-:W-:Y:S01]  /*16c60*/  FMUL.FTZ R29, R24, R29 ;  /* 0x0000001d181d7220 */ /* 0x000fe20000410000 */
[----:B------:R-:W-:Y:S01]  /*16c70*/  SHF.L.U32 R10, R33, 0x10, RZ ;  /* 0x00000010210a7819 */ /* 0x000fe200000006ff */
[----:B------:R-:W-:Y:S01]  /*16c80*/  FMUL.FTZ R13, R13, R28 ;  /* 0x0000001c0d0d7220 */ /* 0x000fe20000410000 */
[----:B------:R-:W-:Y:S01]  /*16c90*/  LOP3.LUT R32, R33, 0xffff0000, RZ, 0xc0, !PT ;  /* 0xffff000021207812 */ /* 0x000fe200078ec0ff */
[----:B------:R-:W-:Y:S01]  /*16ca0*/  FMUL.FTZ R30, R27, R30 ;  /* 0x0000001e1b1e7220 */ /* 0x000fe20000410000 */
        /* <DEDUP_REMOVED lines=14> */
.L_x_1451:
[----:B------:R-:W-:Y:S05]  /*16d90*/  BSYNC B0 ;  /* 0x0000000000007941 */ /* 0x000fea0003800000 */
.L_x_1450:
[----:B-----5:R1:W-:Y:S01]  /*16da0*/  STS.128 [R241+0x7800], R20 ;  /* 0x00780014f1007388 */ /* 0x0203e20000000c00 */
[----:B------:R-:W-:Y:S05]  /*16db0*/  BRA `(.L_x_1375) ;  /* 0x0000000800547947 */ /* 0x000fea0003800000 */
.L_x_1325:
[----:B------:R-:W-:Y:S01]  /*16dc0*/  IMAD.IADD R7, R240, 0x1, -R73 ;  /* 0x00000001f0077824 */ /* 0x000fe200078e0a49 */
[----:B------:R-:W-:Y:S01]  /*16dd0*/  BSSY B0, `(.L_x_1452) ;  /* 0x0000029000007945 */ /* 0x000fe20003800000 */
[----:B------:R-:W-:Y:S01]  /*16de0*/  VIADD R8, R182, 0x10 ;  /* 0x00000010b6087836 */ /* 0x000fe20000000000 */
[----:B------:R-:W-:Y:S01]  /*16df0*/  ISETP.GE.AND P2, PT, R10, R81, PT ;  /* 0x000000510a00720c */ /* 0x000fe20003f46270 */
        /* <DEDUP_REMOVED lines=38> */
.L_x_1453:
[----:B------:R-:W-:Y:S05]  /*17060*/  BSYNC B0 ;  /* 0x0000000000007941 */ /* 0x000fea0003800000 */
.L_x_1452:
        /* <DEDUP_REMOVED lines=9> */
[----:B--2---:R-:W-:-:S03]  /*17100*/  @!P0 LEA R10, P3, R5, R194, 0x1 ;  /* 0x000000c2050a8211 */ /* 0x004fc600078608ff */
[----:B------:R-:W-:Y:S01]  /*17110*/  @!PT LDS RZ, [RZ] ;  /* 0x00000000fffff984 */ /* 0x000fe20000000800 */
[----:B------:R-:W-:Y:S01]  /*17120*/  @!PT LDS RZ, [RZ] ;  /* 0x00000000fffff984 */ /* 0x000fe20000000800 */
[----:B------:R-:W-:Y:S01]  /*17130*/  @!PT LDS RZ, [RZ] ;  /* 0x00000000fffff984 */ /* 0x000fe20000000800 */
[----:B------:R3:W-:Y:S01]  /*17140*/  @!P4 LDGSTS.E.BYPASS.LTC128B.128 [R241+0x800], desc[UR6][R16.64] ;  /* 0x0080000010f1cfae */ /* 0x0007e2000b901d46 */
        /* <DEDUP_REMOVED lines=15> */
[----:B------:R-:W-:-:S04]  /*17240*/  LEA R2, P3, R5, R194, 0x1 ;  /* 0x000000c205027211 */ /* 0x000fc800078608ff */
[----:B------:R-:W-:-:S05]  /*17250*/  LEA.HI.X R3, R5, R195, R3, 0x1, P3 ;  /* 0x000000c305037211 */ /* 0x000fca00018f0c03 */
[----:B------:R-:W-:Y:S01]  /*17260*/  @!PT LDS RZ, [RZ] ;  /* 0x00000000fffff984 */ /* 0x000fe20000000800 */
[----:B------:R-:W-:Y:S01]  /*17270*/  @!PT LDS RZ, [RZ] ;  /* 0x00000000fffff984 */ /* 0x000fe20000000800 */
[----:B------:R-:W-:Y:S01]  /*17280*/  @!PT LDS RZ, [RZ] ;  /* 0x00000000fffff984 */ /* 0x000fe20000000800 */
[----:B------:R4:W-:Y:S04]  /*17290*/  LDGSTS.E.BYPASS.LTC128B.128 [R241+0x6800], desc[UR6][R2.64+0x180] ;  /* 0x0680018002f17fae */ /* 0x0009e8000b901d46 */
.L_x_1455:
[----:B------:R-:W-:Y:S05]  /*172a0*/  BSYNC B0 ;  /* 0x0000000000007941 */ /* 0x000fea0003800000 */
.L_x_1454:
[----:B------:R-:W-:Y:S04]  /*172b0*/  BSSY B0, `(.L_x_1456) ;  /* 0x0000022000007945 */ /* 0x000fe80003800000 */
[----:B------:R-:W-:Y:S05]  /*172c0*/  @P5 BRA `(.L_x_1457) ;  /* 0x0000000000805947 */ /* 0x000fea0003800000 */
[----:B------:R-:W-:Y:S02]  /*172d0*/  ISETP.GE.AND P5, PT, R14, R81, PT ;  /* 0x000000510e00720c */ /* 0x000fe40003fa6270 */
[----:B------:R-:W-:-:S04]  /*172e0*/  LEA R5, P3, R192, R186, 0x5 ;  /* 0x000000bac0057211 */ /* 0x000fc800078628ff */
[----:B----4-:R-:W-:Y:S02]  /*172f0*/  LEA.HI.X R3, R192, R191, R193, 0x5, P3 ;  /* 0x000000bfc0037211 */ /* 0x010fe400018f2cc1 */
[----:B-123-5:R-:W-:-:S04]  /*17300*/  @!P0 LEA R10, P4, R5, R194, 0x1 ;  /* 0x000000c2050a8211 */ /* 0x02efc800078808ff */
[C---:B------:R-:W-:Y:S01]  /*17310*/  @!P0 LEA.HI.X R11, R5.reuse, R195, R3, 0x1, P4 ;  /* 0x000000c3050b8211 */ /* 0x040fe200020f0c03 */
[----:B------:R1:W-:Y:S01]  /*17320*/  @P5 STS.128 [R241+0x1000], RZ ;  /* 0x001000fff1005388 */ /* 0x0003e20000000c00 */
[----:B------:R-:W-:-:S04]  /*17330*/  @!P5 LEA R16, P3, R5, R194, 0x1 ;  /* 0x000000c20510d211 */ /* 0x000fc800078608ff */
        /* <DEDUP_REMOVED lines=25> */
.L_x_1457:
[----:B------:R-:W-:Y:S05]  /*174d0*/  BSYNC B0 ;  /* 0x0000000000007941 */ /* 0x000fea0003800000 */
.L_x_1456:
[----:B------:R-:W-:Y:S05]  /*174e0*/  @P6 BRA `(.L_x_1375) ;  /* 0x0000000000886947 */ /* 0x000fea0003800000 */
[----:B------:R-:W-:Y:S01]  /*174f0*/  ISETP.GE.AND P5, PT, R14, R81, PT ;  /* 0x000000510e00720c */ /* 0x000fe20003fa6270 */
[----:B------:R-:W-:Y:S02]  /*17500*/  IMAD.MOV.U32 R187, RZ, RZ, R191 ;  /* 0x000000ffffbb7224 */ /* 0x000fe400078e00bf */
[----:B------:R-:W-:Y:S02]  /*17510*/  IMAD R0, R193, 0x30, RZ ;  /* 0x00000030c1007824 */ /* 0x000fe400078e02ff */
[----:B------:R-:W-:-:S04]  /*17520*/  IMAD.WIDE.U32 R192, R192, 0x30, R186 ;  /* 0x00000030c0c07825 */ /* 0x000fc800078e00ba */
[----:B--2-4-:R-:W-:Y:S01]  /*17530*/  IMAD.IADD R3, R0, 0x1, R193 ;  /* 0x0000000100037824 */ /* 0x014fe200078e02c1 */
[CC--:B-1-3-5:R-:W-:Y:S02]  /*17540*/  @!P0 LEA R10, P4, R192.reuse, R194.reuse, 0x1 ;  /* 0x000000c2c00a8211 */ /* 0x0eafe400078808ff */
        /* <DEDUP_REMOVED lines=28> */
.L_x_1375:
[----:B------:R-:W-:Y:S05]  /*17710*/  BSYNC B3 ;  /* 0x0000000000037941 */ /* 0x000fea0003800000 */
.L_x_1324:
[----:B------:R-:W-:Y:S01]  /*17720*/  VIADD R243, R165, 0xffffffff ;  /* 0xffffffffa5f37836 */ /* 0x000fe20000000000 */
[----:B------:R-:W-:Y:S01]  /*17730*/  BSSY B0, `(.L_x_1458) ;  /* 0x0000025000007945 */ /* 0x000fe20003800000 */
[----:B------:R-:W-:Y:S01]  /*17740*/  IMAD.SHL.U32 R0, R75, 0x40, RZ ;  /* 0x000000404b007824 */ /* 0x000fe200078e00ff */
[----:B------:R-:W-:Y:S01]  /*17750*/  LOP3.LUT R246, R77, 0xff, RZ, 0xc0, !PT ;  /* 0x000000ff4df67812 */ /* 0x000fe200078ec0ff */
[----:B-1-3--:R-:W-:-:S04]  /*17760*/  IMAD.SHL.U32 R17, R243, 0x40, RZ ;  /* 0x00000040f3117824 */ /* 0x00afc800078e00ff */
[----:B--2-4-:R-:W-:-:S05]  /*17770*/  IMAD.IADD R3, R74, 0x1, -R17 ;  /* 0x000000014a037824 */ /* 0x014fca00078e0a11 */
        /* <DEDUP_REMOVED lines=8> */
[----:B------:R-:W-:Y:S01]  /*17800*/  @P1 IMAD.MOV.U32 R10, RZ, RZ, R234 ;  /* 0x000000ffff0a1224 */ /* 0x000fe200078e00ea */
[----:B-----5:R-:W-:Y:S01]  /*17810*/  @P2 MOV R6, R234 ;  /* 0x000000ea00062202 */ /* 0x020fe20000000f00 */
[--C-:B------:R-:W-:Y:S01]  /*17820*/  @P1 IMAD.MOV.U32 R11, RZ, RZ, R235.reuse ;  /* 0x000000ffff0b1224 */ /* 0x100fe200078e00eb */
[----:B------:R-:W-:Y:S01]  /*17830*/  @!PT LDS RZ, [RZ] ;  /* 0x00000000fffff984 */ /* 0x000fe20000000800 */
[----:B------:R-:W-:Y:S01]  /*17840*/  @!PT LDS RZ, [RZ] ;  /* 0x00000000fffff984 */ /* 0x000fe20000000800 */
[----:B------:R-:W-:Y:S01]  /*17850*/  @!PT LDS RZ, [RZ] ;  /* 0x00000000fffff984 */ /* 0x000fe20000000800 */
[----:B------:R1:W-:Y:S01]  /*17860*/  @!P6 LDGSTS.E.BYPASS.LTC128B.128 [R241+0x8000], desc[UR6][R234.64] ;  /* 0x08000000eaf1efae */ /* 0x0003e2000b901d46 */
[----:B------:R-:W-:-:S03]  /*17870*/  @P2 IMAD.MOV.U32 R7, RZ, RZ, R235 ;  /* 0x000000ffff072224 */ /* 0x000fc600078e00eb */
        /* <DEDUP_REMOVED lines=16> */
.L_x_1459:
[----:B------:R-:W-:Y:S05]  /*17980*/  BSYNC B0 ;  /* 0x0000000000007941 */ /* 0x000fea0003800000 */
.L_x_1458:
[----:B------:R-:W-:Y:S04]  /*17990*/  BSSY B0, `(.L_x_1460) ;  /* 0x0000025000007945 */ /* 0x000fe80003800000 */
[----:B------:R-:W-:Y:S05]  /*179a0*/  @P5 BRA `(.L_x_1461) ;  /* 0x00000000008c5947 */ /* 0x000fea0003800000 */
[C---:B------:R-:W-:Y:S02]  /*179b0*/  LOP3.LUT R2, R246.reuse, 0x1, RZ, 0xc0, !PT ;  /* 0x00000001f6027812 */ /* 0x040fe400078ec0ff */
[----:B------:R-:W-:Y:S02]  /*179c0*/  LOP3.LUT P5, RZ, R246, 0x2, RZ, 0xc0, !PT ;  /* 0x00000002f6ff7812 */ /* 0x000fe400078ac0ff */
[----:B------:R-:W-:Y:S02]  /*179d0*/  ISETP.NE.U32.AND P6, PT, R2, 0x1, PT ;  /* 0x000000010200780c */ /* 0x000fe40003fc5070 */
[----:B------:R-:W-:Y:S02]  /*179e0*/  LOP3.LUT P3, RZ, R246, 0x4, RZ, 0xc0, !PT ;  /* 0x00000004f6ff7812 */ /* 0x000fe4000786c0ff */
[----:B-1----:R-:W-:-:S05]  /*179f0*/  IADD3 R7, P1, R232, R178, RZ ;  /* 0x000000b2e8077210 */ /* 0x002fca0007f3e0ff */
[----:B------:R-:W-:Y:S02]  /*17a00*/  IMAD.X R5, R233, 0x1, R181, P1 ;  /* 0x00000001e9057824 */ /* 0x000fe400008e06b5 */
[C---:B------:R-:W-:Y:S02]  /*17a10*/  @P5 LEA R14, P1, R7.reuse, R184, 0x1 ;  /* 0x000000b8070e5211 */ /* 0x040fe400078208ff */
[C---:B-----5:R-:W-:Y:S02]  /*17a20*/  @!P6 LEA R20, P2, R232.reuse, R234, 0x1 ;  /* 0x000000eae814e211 */ /* 0x060fe400078408ff */
        /* <DEDUP_REMOVED lines=27> */
.L_x_1461:
[----:B------:R-:W-:Y:S05]  /*17be0*/  BSYNC B0 ;  /* 0x0000000000007941 */ /* 0x000fea0003800000 */
.L_x_1460:
[----:B------:R-:W-:Y:S04]  /*17bf0*/  BSSY B0, `(.L_x_1462) ;  /* 0x0000027000007945 */ /* 0x000fe80003800000 */
[----:B------:R-:W-:Y:S05]  /*17c00*/  @P4 BRA `(.L_x_1463) ;  /* 0x0000000000944947 */ /* 0x000fea0003800000 */
[C---:B------:R-:W-:Y:S02]  /*17c10*/  LOP3.LUT R2, R246.reuse, 0x1, RZ, 0xc0, !PT ;  /* 0x00000001f6027812 */ /* 0x040fe400078ec0ff */
[----:B------:R-:W-:Y:S02]  /*17c20*/  LOP3.LUT P5, RZ, R246, 0x2, RZ, 0xc0, !PT ;  /* 0x00000002f6ff7812 */ /* 0x000fe400078ac0ff */
[----:B------:R-:W-:Y:S01]  /*17c30*/  ISETP.NE.U32.AND P6, PT, R2, 0x1, PT ;  /* 0x000000010200780c */ /* 0x000fe20003fc5070 */
[----:B------:R-:W-:Y:S01]  /*17c40*/  IMAD.SHL.U32 R2, R70, 0x20, RZ ;  /* 0x0000002046027824 */ /* 0x000fe200078e00ff */
[C---:B------:R-:W-:Y:S02]  /*17c50*/  LOP3.LUT P4, RZ, R246.reuse, 0x4, RZ, 0xc0, !PT ;  /* 0x00000004f6ff7812 */ /* 0x040fe4000788c0ff */
[----:B------:R-:W-:Y:S02]  /*17c60*/  LOP3.LUT P2, RZ, R246, 0x8, RZ, 0xc0, !PT ;  /* 0x00000008f6ff7812 */ /* 0x000fe4000784c0ff */
[----:B------:R-:W-:-:S02]  /*17c70*/  SHF.L.U64.HI R5, R70, 0x5, R71 ;  /* 0x0000000546057819 */ /* 0x000fc40000010247 */
[----:B-12---:R-:W-:-:S05]  /*17c80*/  LEA R7, P1, R70, R178, 0x5 ;  /* 0x000000b246077211 */ /* 0x006fca00078228ff */
[----:B------:R-:W-:-:S04]  /*17c90*/  @!P6 LEA R10, P3, R2, R234, 0x1 ;  /* 0x000000ea020ae211 */ /* 0x000fc800078608ff */
[----:B------:R-:W-:Y:S02]  /*17ca0*/  @!P6 LEA.HI.X R11, R2, R235, R5, 0x1, P3 ;  /* 0x000000eb020be211 */ /* 0x000fe400018f0c05 */
[----:B------:R-:W-:Y:S02]  /*17cb0*/  LEA.HI.X R2, R70, R181, R71, 0x5, P1 ;  /* 0x000000b546027211 */ /* 0x000fe400008f2c47 */
[CC--:B-----5:R-:W-:Y:S01]  /*17cc0*/  @P5 LEA R20, P1, R7.reuse, R184.reuse, 0x1 ;  /* 0x000000b807145211 */ /* 0x0e0fe200078208ff */
        /* <DEDUP_REMOVED lines=25> */
.L_x_1463:
[----:B------:R-:W-:Y:S05]  /*17e60*/  BSYNC B0 ;  /* 0x0000000000007941 */ /* 0x000fea0003800000 */
.L_x_1462:
[----:B------:R-:W-:Y:S04]  /*17e70*/  BSSY B0, `(.L_x_1464) ;  /* 0x0000028000007945 */ /* 0x000fe80003800000 */
[----:B------:R-:W-:Y:S05]  /*17e80*/  @P0 BRA `(.L_x_1465) ;  /* 0x0000000000980947 */ /* 0x000fea0003800000 */
[C---:B------:R-:W-:Y:S01]  /*17e90*/  LOP3.LUT R2, R246.reuse, 0x1, RZ, 0xc0, !PT ;  /* 0x00000001f6027812 */ /* 0x040fe200078ec0ff */
[----:B------:R-:W-:Y:S01]  /*17ea0*/  IMAD.MOV.U32 R180, RZ, RZ, R178 ;  /* 0x000000ffffb47224 */ /* 0x000fe200078e00b2 */
[----:B------:R-:W-:Y:S02]  /*17eb0*/  LOP3.LUT P4, RZ, R246, 0x2, RZ, 0xc0, !PT ;  /* 0x00000002f6ff7812 */ /* 0x000fe4000788c0ff */
[----:B------:R-:W-:Y:S01]  /*17ec0*/  ISETP.NE.U32.AND P5, PT, R2, 0x1, PT ;  /* 0x000000010200780c */ /* 0x000fe20003fa5070 */
[----:B------:R-:W-:Y:S01]  /*17ed0*/  IMAD R2, R71, 0x30, RZ ;  /* 0x0000003047027824 */ /* 0x000fe200078e02ff */
[----:B------:R-:W-:Y:S01]  /*17ee0*/  LOP3.LUT P3, RZ, R246, 0x4, RZ, 0xc0, !PT ;  /* 0x00000004f6ff7812 */ /* 0x000fe2000786c0ff */
[----:B------:R-:W-:Y:S01]  /*17ef0*/  IMAD.WIDE.U32 R180, R70, 0x30, R180 ;  /* 0x0000003046b47825 */ /* 0x000fe200078e00b4 */
[----:B------:R-:W-:-:S03]  /*17f00*/  LOP3.LUT P1, RZ, R246, 0x8, RZ, 0xc0, !PT ;  /* 0x00000008f6ff7812 */ /* 0x000fc6000782c0ff */
[----:B------:R-:W-:-:S04]  /*17f10*/  IMAD.IADD R5, R181, 0x1, R2 ;  /* 0x00000001b5057824 */ /* 0x000fc800078e0202 */
[-C--:B--23--:R-:W-:Y:S02]  /*17f20*/  @P4 LEA R14, P6, R180, R184.reuse, 0x1 ;  /* 0x000000b8b40e4211 */ /* 0x08cfe400078c08ff */
[----:B-1---5:R-:W-:Y:S02]  /*17f30*/  @!P5 IMAD.WIDE.U32 R6, R70, 0x60, R234 ;  /* 0x000000604606d825 */ /* 0x022fe400078e00ea */
[CC--:B------:R-:W-:Y:S02]  /*17f40*/  @P3 LEA R10, P2, R180.reuse, R184.reuse, 0x1 ;  /* 0x000000b8b40a3211 */ /* 0x0c0fe400078408ff */
[----:B------:R-:W-:Y:S01]  /*17f50*/  @!P5 IMAD R71, R71, 0x60, RZ ;  /* 0x000000604747d824 */ /* 0x000fe200078e02ff */
[C---:B------:R-:W-:Y:S02]  /*17f60*/  @P1 LEA R20, P0, R180.reuse, R184, 0x1 ;  /* 0x000000b8b4141211 */ /* 0x040fe400078008ff */
[CC--:B------:R-:W-:Y:S01]  /*17f70*/  @P4 LEA.HI.X R15, R180.reuse, R185.reuse, R5, 0x1, P6 ;  /* 0x000000b9b40f4211 */ /* 0x0c0fe200030f0c05 */
[----:B------:R-:W-:Y:S01]  /*17f80*/  @!P5 IMAD.IADD R7, R71, 0x1, R7 ;  /* 0x000000014707d824 */ /* 0x000fe200078e0207 */
[----:B------:R-:W-:-:S02]  /*17f90*/  @P3 LEA.HI.X R11, R180, R185, R5, 0x1, P2 ;  /* 0x000000b9b40b3211 */ /* 0x000fc400010f0c05 */
[----:B------:R-:W-:Y:S02]  /*17fa0*/  @P1 LEA.HI.X R21, R180, R185, R5, 0x1, P0 ;  /* 0x000000b9b4151211 */ /* 0x000fe400000f0c05 */
        /* <DEDUP_REMOVED lines=20> */
.L_x_1465:
[----:B------:R-:W-:Y:S05]  /*180f0*/  BSYNC B0 ;  /* 0x0000000000007941 */ /* 0x000fea0003800000 */
.L_x_1464:
[----:B------:R-:W0:Y:S01]  /*18100*/  LDGDEPBAR ;  /* 0x00000000000079af */ /* 0x000e220000000000 */
[----:B------:R-:W-:Y:S01]  /*18110*/  LOP3.LUT R5, R0, 0x1c0, RZ, 0xc0, !PT ;  /* 0x000001c000057812 */ /* 0x000fe200078ec0ff */
[C---:B------:R-:W-:Y:S01]  /*18120*/  IMAD.SHL.U32 R2, R182.reuse, 0x8, RZ ;  /* 0x00000008b6027824 */ /* 0x040fe200078e00ff */
[-C--:B------:R-:W-:Y:S01]  /*18130*/  ISETP.GE.AND P1, PT, R182, R3.reuse, PT ;  /* 0x00000003b600720c */ /* 0x080fe20003f26270 */
[----:B------:R1:W5:Y:S01]  /*18140*/  LD.E R0, desc[UR6][R18.64+0x188] ;  /* 0x0001880612007980 */ /* 0x000362000c101900 */
[----:B------:R-:W-:Y:S01]  /*18150*/  IMAD R225, R72, 0x400, R55 ;  /* 0x0000040048e17824 */ /* 0x000fe200078e0237 */
[-C--:B------:R-:W-:Y:S02]  /*18160*/  ISETP.GE.AND P6, PT, R8, R3.reuse, PT ;  /* 0x000000030800720c */ /* 0x080fe40003fc6270 */
[----:B------:R-:W-:Y:S02]  /*18170*/  LOP3.LUT R2, R5, 0x8, R2, 0xf8, !PT ;  /* 0x0000000805027812 */ /* 0x000fe400078ef802 */
[----:B------:R-:W-:Y:S01]  /*18180*/  SHF.R.U32.HI R5, RZ, 0x3, R5 ;  /* 0x00000003ff057819 */ /* 0x000fe20000011605 */
[----:B------:R-:W-:Y:S01]  /*18190*/  BSSY B0, `(.L_x_1466) ;  /* 0x0000029000007945 */ /* 0x000fe20003800000 */
[----:B------:R-:W-:-:S02]  /*181a0*/  ISETP.GE.AND P4, PT, R12, R3, PT ;  /* 0x000000030c00720c */ /* 0x000fc40003f86270 */
[----:B------:R-:W-:Y:S02]  /*181b0*/  LOP3.LUT R5, R2, R5, RZ, 0x3c, !PT ;  /* 0x0000000502057212 */ /* 0x000fe400078e3cff */
[----:B------:R-:W-:Y:S02]  /*181c0*/  ISETP.GE.AND P0, PT, R4, R3, PT ;  /* 0x000000030400720c */ /* 0x000fe40003f06270 */
[----:B------:R-:W-:Y:S01]  /*181d0*/  LEA R225, R225, UR4, 0x1 ;  /* 0x00000004e1e17c11 */ /* 0x000fe2000f8e08ff */
[----:B------:R-:W-:Y:S01]  /*181e0*/  IMAD R224, R76, 0x200, R5 ;  /* 0x000002004ce07824 */ /* 0x000fe200078e0205 */
[----:B------:R-:W-:-:S04]  /*181f0*/  DEPBAR.LE SB0, 0x0 ;  /* 0x000080000000791a */ /* 0x000fc80000000000 */
[----:B------:R-:W-:Y:S01]  /*18200*/  BAR.SYNC.DEFER_BLOCKING 0x0 ;  /* 0x0000000000007b1d */ /* 0x000fe20000010000 */
[----:B------:R-:W-:-:S05]  /*18210*/  LEA R224, R224, UR4, 0x1 ;  /* 0x00000004e0e07c11 */ /* 0x000fca000f8e08ff */
        /* <DEDUP_REMOVED lines=8> */
[----:B------:R-:W-:Y:S01]  /*182a0*/  @P1 IMAD.MOV.U32 R4, RZ, RZ, R188 ;  /* 0x000000ffff041224 */ /* 0x000fe200078e00bc */
[----:B------:R-:W-:Y:S01]  /*182b0*/  @P2 MOV R2, R188 ;  /* 0x000000bc00022202 */ /* 0x000fe20000000f00 */
        /* <DEDUP_REMOVED lines=22> */
.L_x_1467:
[----:B------:R-:W-:Y:S05]  /*18420*/  BSYNC B0 ;  /* 0x0000000000007941 */ /* 0x000fea0003800000 */
.L_x_1466:
[----:B------:R1:W-:Y:S01]  /*18430*/  @P6 STS.128 [R241+0x10800], RZ ;  /* 0x010800fff1006388 */ /* 0x0003e20000000c00 */
[----:B------:R-:W-:Y:S03]  /*18440*/  BSSY B0, `(.L_x_1468) ;  /* 0x0000026000007945 */ /* 0x000fe60003800000 */
[----:B------:R1:W-:Y:S04]  /*18450*/  @P6 STS.128 [R241+0x12800], RZ ;  /* 0x012800fff1006388 */ /* 0x0003e80000000c00 */
[----:B------:R1:W-:Y:S04]  /*18460*/  @P6 STS.128 [R241+0x14800], RZ ;  /* 0x014800fff1006388 */ /* 0x0003e80000000c00 */
[----:B------:R1:W-:Y:S01]  /*18470*/  @P6 STS.128 [R241+0x16800], RZ ;  /* 0x016800fff1006388 */ /* 0x0003e20000000c00 */
[----:B------:R-:W-:Y:S05]  /*18480*/  @P6 BRA `(.L_x_1469) ;  /* 0x0000000000846947 */ /* 0x000fea0003800000 */
[C---:B-1----:R-:W-:Y:S02]  /*18490*/  LOP3.LUT R2, R246.reuse, 0x1, RZ, 0xc0, !PT ;  /* 0x00000001f6027812 */ /* 0x042fe400078ec0ff */
[----:B------:R-:W-:Y:S02]  /*184a0*/  LOP3.LUT P5, RZ, R246, 0x2, RZ, 0xc0, !PT ;  /* 0x00000002f6ff7812 */ /* 0x000fe400078ac0ff */
[----:B------:R-:W-:Y:S02]  /*184b0*/  ISETP.NE.U32.AND P6, PT, R2, 0x1, PT ;  /* 0x000000010200780c */ /* 0x000fe40003fc5070 */
[C---:B------:R-:W-:Y:S02]  /*184c0*/  LOP3.LUT P3, RZ, R246.reuse, 0x4, RZ, 0xc0, !PT ;  /* 0x00000004f6ff7812 */ /* 0x040fe4000786c0ff */
[----:B------:R-:W-:-:S09]  /*184d0*/  LOP3.LUT P2, RZ, R246, 0x8, RZ, 0xc0, !PT ;  /* 0x00000008f6ff7812 */ /* 0x000fd2000784c0ff */
[----:B------:R-:W-:-:S04]  /*184e0*/  @!P6 LEA R8, P1, R230, R188, 0x1 ;  /* 0x000000bce608e211 */ /* 0x000fc800078208ff */
[C---:B------:R-:W-:Y:S02]  /*184f0*/  @!P6 LEA.HI.X R9, R230.reuse, R189, R231, 0x1, P1 ;  /* 0x000000bde609e211 */ /* 0x040fe400008f0ce7 */
[----:B--2345:R-:W-:-:S03]  /*18500*/  @P5 LEA R6, P1, R230, R188, 0x1 ;  /* 0x000000bce6065211 */ /* 0x03cfc600078208ff */
[----:B------:R-:W-:Y:S01]  /*18510*/  @!PT LDS RZ, [RZ] ;  /* 0x00000000fffff984 */ /* 0x000fe20000000800 */
[----:B------:R-:W-:Y:S01]  /*18520*/  @!PT LDS RZ, [RZ] ;  /* 0x00000000fffff984 */ /* 0x000fe20000000800 */
[----:B------:R-:W-:Y:S01]  /*18530*/  @!PT LDS RZ, [RZ] ;  /* 0x00000000fffff984 */ /* 0x000fe20000000800 */
[----:B------:R1:W-:Y:S01]  /*18540*/  @!P6 LDGSTS.E.BYPASS.LTC128B.128 [R241+0x10800], desc[UR6][R8.64] ;  /* 0x1080000008f1efae */ /* 0x0003e2000b901d46 */
[CCC-:B------:R-:W-:Y:S02]  /*18550*/  @P5 LEA.HI.X R7, R230.reuse, R189.reuse, R231.reuse, 0x1, P1 ;  /* 0x000000bde6075211 */ /* 0x1c0fe400008f0ce7 */
[CC--:B------:R-:W-:Y:S01]  /*18560*/  @P3 LEA R4, P1, R230.reuse, R188.reuse, 0x1 ;  /* 0x000000bce6043211 */ /* 0x0c0fe200078208ff */
        /* <DEDUP_REMOVED lines=19> */
.L_x_1469:
[----:B------:R-:W-:Y:S05]  /*186a0*/  BSYNC B0 ;  /* 0x0000000000007941 */ /* 0x000fea0003800000 */
.L_x_1468:
        /* <DEDUP_REMOVED lines=8> */
[----:B------:R-:W-:Y:S01]  /*18730*/  ISETP.NE.U32.AND P6, PT, R2, 0x1, PT ;  /* 0x000000010200780c */ /* 0x000fe20003fc5070 */
[----:B------:R-:W-:Y:S01]  /*18740*/  IMAD.SHL.U32 R2, R68, 0x20, RZ ;  /* 0x0000002044027824 */ /* 0x000fe200078e00ff */
[C---:B------:R-:W-:Y:S02]  /*18750*/  LOP3.LUT P4, RZ, R246.reuse, 0x4, RZ, 0xc0, !PT ;  /* 0x00000004f6ff7812 */ /* 0x040fe4000788c0ff */
[----:B------:R-:W-:Y:S02]  /*18760*/  LOP3.LUT P2, RZ, R246, 0x8, RZ, 0xc0, !PT ;  /* 0x00000008f6ff7812 */ /* 0x000fe4000784c0ff */
[----:B------:R-:W-:-:S05]  /*18770*/  SHF.L.U64.HI R3, R68, 0x5, R69 ;  /* 0x0000000544037819 */ /* 0x000fca0000010245 */
[CC--:B------:R-:W-:Y:S02]  /*18780*/  @P5 LEA R8, P1, R2.reuse, R188.reuse, 0x1 ;  /* 0x000000bc02085211 */ /* 0x0c0fe400078208ff */
[CC--:B--234-:R-:W-:Y:S02]  /*18790*/  @!P6 LEA R10, P3, R2.reuse, R188.reuse, 0x1 ;  /* 0x000000bc020ae211 */ /* 0x0dcfe400078608ff */
[CCC-:B------:R-:W-:Y:S02]  /*187a0*/  @P5 LEA.HI.X R9, R2.reuse, R189.reuse, R3.reuse, 0x1, P1 ;  /* 0x000000bd02095211 */ /* 0x1c0fe400008f0c03 */
[CCC-:B------:R-:W-:Y:S02]  /*187b0*/  @!P6 LEA.HI.X R11, R2.reuse, R189.reuse, R3.reuse, 0x1, P3 ;  /* 0x000000bd020be211 */ /* 0x1c0fe400018f0c03 */
[CC--:B-----5:R-:W-:Y:S02]  /*187c0*/  @P4 LEA R6, P3, R2.reuse, R188.reuse, 0x1 ;  /* 0x000000bc02064211 */ /* 0x0e0fe400078608ff */
[C---:B------:R-:W-:Y:S01]  /*187d0*/  @P2 LEA R4, P1, R2.reuse, R188, 0x1 ;  /* 0x000000bc02042211 */ /* 0x040fe200078208ff */
        /* <DEDUP_REMOVED lines=22> */
.L_x_1471:
[----:B------:R-:W-:Y:S05]  /*18940*/  BSYNC B0 ;  /* 0x0000000000007941 */ /* 0x000fea0003800000 */
.L_x_1470:
[----:B------:R1:W-:Y:S01]  /*18950*/  @P0 STS.128 [R241+0x11800], RZ ;  /* 0x011800fff1000388 */ /* 0x0003e20000000c00 */
[----:B------:R-:W-:Y:S03]  /*18960*/  BSSY B0, `(.L_x_1472) ;  /* 0x000002e000007945 */ /* 0x000fe60003800000 */
[----:B------:R1:W-:Y:S04]  /*18970*/  @P0 STS.128 [R241+0x13800], RZ ;  /* 0x013800fff1000388 */ /* 0x0003e80000000c00 */
[----:B------:R1:W-:Y:S04]  /*18980*/  @P0 STS.128 [R241+0x15800], RZ ;  /* 0x015800fff1000388 */ /* 0x0003e80000000c00 */
[----:B------:R1:W-:Y:S01]  /*18990*/  @P0 STS.128 [R241+0x17800], RZ ;  /* 0x017800fff1000388 */ /* 0x0003e20000000c00 */
[----:B------:R-:W-:Y:S05]  /*189a0*/  @P0 BRA `(.L_x_1473) ;  /* 0x0000000000a40947 */ /* 0x000fea0003800000 */
[C---:B------:R-:W-:Y:S02]  /*189b0*/  R2P PR, R246.reuse, 0xe ;  /* 0x0000000ef6007804 */ /* 0x040fe40000000000 */
[----:B-1----:R-:W-:-:S04]  /*189c0*/  LOP3.LUT R2, R246, 0x1, RZ, 0xc0, !PT ;  /* 0x00000001f6027812 */ /* 0x002fc800078ec0ff */
[----:B------:R-:W-:-:S07]  /*189d0*/  ISETP.NE.U32.AND P0, PT, R2, 0x1, PT ;  /* 0x000000010200780c */ /* 0x000fce0003f05070 */
[-C--:B------:R-:W-:Y:S01]  /*189e0*/  @P1 MOV R4, R188.reuse ;  /* 0x000000bc00041202 */ /* 0x080fe20000000f00 */
[C---:B--2345:R-:W-:Y:S01]  /*189f0*/  @P3 IMAD.WIDE.U32 R6, R68.reuse, 0x60, R188 ;  /* 0x0000006044063825 */ /* 0x07cfe200078e00bc */
[-C--:B------:R-:W-:Y:S02]  /*18a00*/  @P1 MOV R5, R189.reuse ;  /* 0x000000bd00051202 */ /* 0x080fe40000000f00 */
[----:B------:R-:W-:Y:S02]  /*18a10*/  @P2 MOV R2, R188 ;  /* 0x000000bc00022202 */ /* 0x000fe40000000f00 */
[----:B------:R-:W-:Y:S01]  /*18a20*/  @P2 MOV R3, R189 ;  /* 0x000000bd00032202 */ /* 0x000fe20000000f00 */
[----:B------:R-:W-:-:S04]  /*18a30*/  @P1 IMAD.WIDE.U32 R10, R68, 0x60, R4 ;  /* 0x00000060440a1825 */ /* 0x000fc800078e0004 */
[----:B------:R-:W-:-:S04]  /*18a40*/  @P2 IMAD.WIDE.U32 R8, R68, 0x60, R2 ;  /* 0x0000006044082825 */ /* 0x000fc800078e0002 */
[C---:B------:R-:W-:Y:S02]  /*18a50*/  @P1 IMAD R4, R69.reuse, 0x60, RZ ;  /* 0x0000006045041824 */ /* 0x040fe400078e02ff */
[C---:B------:R-:W-:Y:S02]  /*18a60*/  @P2 IMAD R3, R69.reuse, 0x60, RZ ;  /* 0x0000006045032824 */ /* 0x040fe400078e02ff */
[----:B------:R-:W-:Y:S02]  /*18a70*/  @P3 IMAD R2, R69, 0x60, RZ ;  /* 0x0000006045023824 */ /* 0x000fe400078e02ff */
[----:B------:R-:W-:Y:S01]  /*18a80*/  @!P0 IMAD.WIDE.U32 R12, R68, 0x60, R188 ;  /* 0x00000060440c8825 */ /* 0x000fe200078e00bc */
[----:B------:R-:W-:Y:S02]  /*18a90*/  @P2 IADD3 R3, R3, R9, RZ ;  /* 0x0000000903032210 */ /* 0x000fe40007ffe0ff */
[----:B------:R-:W-:Y:S01]  /*18aa0*/  @P3 IADD3 R7, R2, R7, RZ ;  /* 0x0000000702073210 */ /* 0x000fe20007ffe0ff */
[----:B------:R-:W-:Y:S01]  /*18ab0*/  @!P0 IMAD R69, R69, 0x60, RZ ;  /* 0x0000006045458824 */ /* 0x000fe200078e02ff */
[----:B------:R-:W-:Y:S01]  /*18ac0*/  @P2 MOV R2, R8 ;  /* 0x0000000800022202 */ /* 0x000fe20000000f00 */
[----:B------:R-:W-:Y:S01]  /*18ad0*/  @P1 IMAD.IADD R5, R4, 0x1, R11 ;  /* 0x0000000104051824 */ /* 0x000fe200078e020b */
[----:B------:R-:W-:Y:S01]  /*18ae0*/  @P1 MOV R4, R10 ;  /* 0x0000000a00041202 */ /* 0x000fe20000000f00 */
[----:B------:R-:W-:-:S05]  /*18af0*/  @!P0 IMAD.IADD R13, R69, 0x1, R13 ;  /* 0x00000001450d8824 */ /* 0x000fca00078e020d */
        /* <DEDUP_REMOVED lines=20> */
.L_x_1473:
[----:B------:R-:W-:Y:S05]  /*18c40*/  BSYNC B0 ;  /* 0x0000000000007941 */ /* 0x000fea0003800000 */
.L_x_1472:
[----:B------:R-:W-:Y:S01]  /*18c50*/  LDSM.16.M88.4 R44, [R225] ;  /* 0x00000000e12c783b */ /* 0x000fe20000000200 */
[----:B------:R-:W-:Y:S01]  /*18c60*/  R2P PR, R75, 0x6 ;  /* 0x000000064b007804 */ /* 0x000fe20000000000 */
[----:B------:R-:W-:Y:S01]  /*18c70*/  IMAD R221, R56, 0x2, R225 ;  /* 0x0000000238dd7824 */ /* 0x000fe200078e02e1 */
[C---:B-1----:R-:W-:Y:S01]  /*18c80*/  IADD3 R2, R224.reuse, 0x8000, RZ ;  /* 0x00008000e0027810 */ /* 0x042fe20007ffe0ff */
[----:B------:R-:W1:Y:S01]  /*18c90*/  LDSM.16.M88.4 R28, [R224+0x8000] ;  /* 0x00800000e01c783b */ /* 0x000e620000000200 */
[----:B------:R-:W-:Y:S02]  /*18ca0*/  IADD3 R222, R224, 0x8020, RZ ;  /* 0x00008020e0de7810 */ /* 0x000fe40007ffe0ff */
[----:B------:R-:W-:Y:S01]  /*18cb0*/  LEA R223, R58, R225, 0x1 ;  /* 0x000000e13adf7211 */ /* 0x000fe200078e08ff */
[----:B------:R-:W1:Y:S01]  /*18cc0*/  LDSM.16.M88.4 R68, [R224+0x8800] ;  /* 0x00880000e044783b */ /* 0x000e620000000200 */
[----:B------:R-:W-:Y:S02]  /*18cd0*/  MOV R3, 0x40 ;  /* 0x0000004000037802 */ /* 0x000fe40000000f00 */
[----:B------:R-:W-:Y:S01]  /*18ce0*/  LEA R220, R56, R223, 0x1 ;  /* 0x000000df38dc7211 */ /* 0x000fe200078e08ff */
[----:B--2345:R-:W-:Y:S01]  /*18cf0*/  LDSM.16.M88.4 R20, [R223] ;  /* 0x00000000df14783b */ /* 0x03cfe20000000200 */
[----:B------:R-:W-:-:S02]  /*18d00*/  SEL R3, R3, 0xffffffc0, !P2 ;  /* 0xffffffc003037807 */ /* 0x000fc40005000000 */
[----:B------:R-:W-:Y:S01]  /*18d10*/  @P1 IADD3 R222, R2, -0x20, RZ ;  /* 0xffffffe002de1810 */ /* 0x000fe20007ffe0ff */
[----:B------:R-:W2:Y:S01]  /*18d20*/  LDSM.16.M88.4 R60, [R224+0x9000] ;  /* 0x00900000e03c783b */ /* 0x000ea20000000200 */
[----:B------:R-:W-:Y:S02]  /*18d30*/  IADD3 R219, R224, R3, RZ ;  /* 0x00000003e0db7210 */ /* 0x000fe40007ffe0ff */
[----:B------:R-:W-:Y:S01]  /*18d40*/  IADD3 R215, R3, R222, RZ ;  /* 0x000000de03d77210 */ /* 0x000fe20007ffe0ff */
[----:B------:R-:W3:Y:S04]  /*18d50*/  LDSM.16.M88.4 R96, [R222] ;  /* 0x00000000de60783b */ /* 0x000ee80000000200 */
[----:B------:R-:W4:Y:S04]  /*18d60*/  LDSM.16.M88.4 R8, [R224+0x9800] ;  /* 0x00980000e008783b */ /* 0x000f280000000200 */
[----:B------:R-:W-:Y:S04]  /*18d70*/  LDSM.16.M88.4 R88, [R221] ;  /* 0x00000000dd58783b */ /* 0x000fe80000000200 */
[----:B------:R-:W4:Y:S04]  /*18d80*/  LDSM.16.M88.4 R48, [R219+0x8000] ;  /* 0x00800000db30783b */ /* 0x000f280000000200 */
[----:B------:R-:W4:Y:S04]  /*18d90*/  LDSM.16.M88.4 R76, [R222+0x800] ;  /* 0x00080000de4c783b */ /* 0x000f280000000200 */
[----:B------:R-:W4:Y:S01]  /*18da0*/  LDSM.16.M88.4 R32, [R222+0x1000] ;  /* 0x00100000de20783b */ /* 0x000f220000000200 */
[C---:B-1----:R-:W-:Y:S03]  /*18db0*/  HMMA.16816.F32.BF16 R12, R44.reuse, R28, RZ ;  /* 0x0000001c2c0c723c */ /* 0x042fe600000418ff */
[----:B------:R-:W1:Y:S04]  /*18dc0*/  LDSM.16.M88.4 R84, [R222+0x1800] ;  /* 0x00180000de54783b */ /* 0x000e680000000200 */
[----:B------:R-:W-:Y:S01]  /*18dd0*/  LDSM.16.M88.4 R36, [R215] ;  /* 0x00000000d724783b */ /* 0x000fe20000000200 */
[C---:B------:R-:W-:Y:S03]  /*18de0*/  HMMA.16816.F32.BF16 R40, R44.reuse, R68, RZ ;  /* 0x000000442c28723c */ /* 0x040fe600000418ff */
[----:B------:R-:W-:Y:S03]  /*18df0*/  LDSM.16.M88.4 R24, [R219+0x8800] ;  /* 0x00880000db18783b */ /* 0x000fe60000000200 */
[C---:B--2---:R-:W-:Y:S01]  /*18e00*/  HMMA.16816.F32.BF16 R64, R44.reuse, R60, RZ ;  /* 0x0000003c2c40723c */ /* 0x044fe200000418ff */
[----:B------:R-:W-:Y:S04]  /*18e10*/  LDSM.16.M88.4 R4, [R219+0x9000] ;  /* 0x00900000db04783b */ /* 0x000fe80000000200 */
[----:B------:R-:W-:Y:S01]  /*18e20*/  LDSM.16.M88.4 R80, [R219+0x9800] ;  /* 0x00980000db50783b */ /* 0x000fe20000000200 */
[----:B------:R-:W-:Y:S03]  /*18e30*/  HMMA.16816.F32.BF16 R28, R44, R30, RZ ;  /* 0x0000001e2c1c723c */ /* 0x000fe600000418ff */
[----:B------:R-:W-:Y:S03]  /*18e40*/  LDSM.16.M88.4 R100, [R224+0xa000] ;  /* 0x00a00000e064783b */ /* 0x000fe60000000200 */
[----:B---3--:R-:W-:Y:S01]  /*18e50*/  HMMA.16816.F32.BF16 R12, R20, R96, R12 ;  /* 0x00000060140c723c */ /* 0x008fe2000004180c */
[----:B------:R-:W2:Y:S04]  /*18e60*/  LD.E R3, desc[UR6][R18.64+0x18c] ;  /* 0x00018c0612037980 */ /* 0x000ea8000c101900 */
[----:B------:R-:W-:Y:S01]  /*18e70*/  LDSM.16.M88.4 R108, [R222+0x6000] ;  /* 0x00600000de6c783b */ /* 0x000fe20000000200 */
[C---:B------:R-:W-:Y:S03]  /*18e80*/  HMMA.16816.F32.BF16 R68, R44.reuse, R70, RZ ;  /* 0x000000462c44723c */ /* 0x040fe600000418ff */
[----:B------:R-:W-:Y:S03]  /*18e90*/  LDSM.16.M88.4 R104, [R219+0xd000] ;  /* 0x00d00000db68783b */ /* 0x000fe60000000200 */
[C---:B------:R-:W-:Y:S01]  /*18ea0*/  HMMA.16816.F32.BF16 R60, R44.reuse, R62, RZ ;  /* 0x0000003e2c3c723c */ /* 0x040fe200000418ff */
[----:B------:R-:W-:Y:S04]  /*18eb0*/  LDSM.16.M88.4 R112, [R215+0x4800] ;  /* 0x00480000d770783b */ /* 0x000fe80000000200 */
[----:B------:R-:W0:Y:S01]  /*18ec0*/  LDGDEPBAR ;  /* 0x00000000000079af */ /* 0x000e220000000000 */
[C---:B----4-:R-:W-:Y:S06]  /*18ed0*/  HMMA.16816.F32.BF16 R92, R44.reuse, R8, RZ ;  /* 0x000000082c5c723c */ /* 0x050fec00000418ff */
[----:B------:R-:W-:Y:S01]  /*18ee0*/  HMMA.16816.F32.BF16 R44, R44, R10, RZ ;  /* 0x0000000a2c2c723c */ /* 0x000fe200000418ff */
[----:B------:R-:W3:Y:S05]  /*18ef0*/  LDSM.16.M88.4 R8, [R220] ;  /* 0x00000000dc08783b */ /* 0x000eea0000000200 */
[----:B------:R-:W-:Y:S06]  /*18f00*/  HMMA.16816.F32.BF16 R12, R88, R48, R12 ;  /* 0x00000030580c723c */ /* 0x000fec000004180c */
[C---:B------:R-:W-:Y:S01]  /*18f10*/  HMMA.16816.F32.BF16 R28, R20.reuse, R98, R28 ;  /* 0x00000062141c723c */ /* 0x040fe2000004181c */
[----:B------:R-:W-:Y:S05]  /*18f20*/  LDSM.16.M88.4 R96, [R222+0x2000] ;  /* 0x00200000de60783b */ /* 0x000fea0000000200 */
[C---:B------:R-:W-:Y:S06]  /*18f30*/  HMMA.16816.F32.BF16 R40, R20.reuse, R76, R40 ;  /* 0x0000004c1428723c */ /* 0x040fec0000041828 */
[C---:B------:R-:W-:Y:S01]  /*18f40*/  HMMA.16816.F32.BF16 R68, R20.reuse, R78, R68 ;  /* 0x0000004e1444723c */ /* 0x040fe20000041844 */
[----:B------:R-:W-:Y:S05]  /*18f50*/  LDSM.16.M88.4 R76, [R215+0x1000] ;  /* 0x00100000d74c783b */ /* 0x000fea0000000200 */
[C---:B------:R-:W-:Y:S06]  /*18f60*/  HMMA.16816.F32.BF16 R64, R20.reuse, R32, R64 ;  /* 0x000000201440723c */ /* 0x040fec0000041840 */
[C---:B------:R-:W-:Y:S01]  /*18f70*/  HMMA.16816.F32.BF16 R60, R20.reuse, R34, R60 ;  /* 0x00000022143c723c */ /* 0x040fe2000004183c */
[----:B------:R-:W-:Y:S05]  /*18f80*/  LDSM.16.M88.4 R32, [R215+0x800] ;  /* 0x00080000d720783b */ /* 0x000fea0000000200 */
[C---:B-1----:R-:W-:Y:S06]  /*18f90*/  HMMA.16816.F32.BF16 R92, R20.reuse, R84, R92 ;  /* 0x00000054145c723c */ /* 0x042fec000004185c */
[----:B------:R-:W-:Y:S01]  /*18fa0*/  HMMA.16816.F32.BF16 R20, R20, R86, R44 ;  /* 0x000000561414723c */ /* 0x000fe2000004182c */
[----:B------:R-:W1:Y:S04]  /*18fb0*/  LDSM.16.M88.4 R44, [R225+0x2000] ;  /* 0x00200000e12c783b */ /* 0x000e680000000200 */
[----:B------:R-:W-:Y:S01]  /*18fc0*/  LDSM.16.M88.4 R84, [R221+0x2000] ;  /* 0x00200000dd54783b */ /* 0x000fe20000000200 */
[----:B---3--:R-:W-:Y:S06]  /*18fd0*/  HMMA.16816.F32.BF16 R12, R8, R36, R12 ;  /* 0x00000024080c723c */ /* 0x008fec000004180c */
        /* <DEDUP_REMOVED lines=8> */
[C---:B------:R-:W-:Y:S06]  /*19060*/  HMMA.16816.F32.BF16 R92, R88.reuse, R80, R92 ;  /* 0x00000050585c723c */ /* 0x040fec000004185c */
[----:B------:R-:W-:Y:S01]  /*19070*/  HMMA.16816.F32.BF16 R88, R88, R82, R20 ;  /* 0x000000525858723c */ /* 0x000fe20000041814 */
[----:B------:R-:W3:Y:S04]  /*19080*/  LDSM.16.M88.4 R20, [R223+0x2000] ;  /* 0x00200000df14783b */ /* 0x000ee80000000200 */
[----:B------:R-:W-:Y:S01]  /*19090*/  LDSM.16.M88.4 R80, [R224+0xb800] ;  /* 0x00b80000e050783b */ /* 0x000fe20000000200 */
[----:B-1----:R-:W-:Y:S06]  /*190a0*/  HMMA.16816.F32.BF16 R12, R44, R100, R12 ;  /* 0x000000642c0c723c */ /* 0x002fec000004180c */
[C---:B------:R-:W-:Y:S01]  /*190b0*/  HMMA.16816.F32.BF16 R28, R8.reuse, R38, R28 ;  /* 0x00000026081c723c */ /* 0x040fe2000004181c */
[----:B------:R-:W-:Y:S05]  /*190c0*/  LDSM.16.M88.4 R36, [R222+0x2800] ;  /* 0x00280000de24783b */ /* 0x000fea0000000200 */
[C---:B------:R-:W-:Y:S06]  /*190d0*/  HMMA.16816.F32.BF16 R64, R8.reuse, R76, R64 ;  /* 0x0000004c0840723c */ /* 0x040fec0000041840 */
[C---:B------:R-:W-:Y:S01]  /*190e0*/  HMMA.16816.F32.BF16 R60, R8.reuse, R78, R60 ;  /* 0x0000004e083c723c */ /* 0x040fe2000004183c */
[----:B------:R-:W1:Y:S05]  /*190f0*/  LDSM.16.M88.4 R76, [R219+0xa000] ;  /* 0x00a00000db4c783b */ /* 0x000e6a0000000200 */
[C---:B------:R-:W-:Y:S06]  /*19100*/  HMMA.16816.F32.BF16 R40, R8.reuse, R32, R40 ;  /* 0x000000200828723c */ /* 0x040fec0000041828 */
[----:B------:R-:W-:Y:S01]  /*19110*/  HMMA.16816.F32.BF16 R68, R8, R34, R68 ;  /* 0x000000220844723c */ /* 0x000fe20000041844 */
[----:B------:R-:W4:Y:S05]  /*19120*/  LDSM.16.M88.4 R32, [R222+0x3000] ;  /* 0x00300000de20783b */ /* 0x000f2a0000000200 */
[----:B---3--:R-:W-:Y:S06]  /*19130*/  HMMA.16816.F32.BF16 R12, R20, R96, R12 ;  /* 0x00000060140c723c */ /* 0x008fec000004180c */
        /* <DEDUP_REMOVED lines=8> */
[----:B------:R-:W3:Y:S05]  /*191c0*/  LDSM.16.M88.4 R24, [R220+0x2000] ;  /* 0x00200000dc18783b */ /* 0x000eea0000000200 */
[C---:B------:R-:W-:Y:S06]  /*191d0*/  HMMA.16816.F32.BF16 R40, R44.reuse, R4, R40 ;  /* 0x000000042c28723c */ /* 0x040fec0000041828 */
[----:B------:R-:W-:Y:S01]  /*191e0*/  HMMA.16816.F32.BF16 R68, R44, R6, R68 ;  /* 0x000000062c44723c */ /* 0x000fe20000041844 */
[----:B------:R-:W3:Y:S05]  /*191f0*/  LDSM.16.M88.4 R4, [R219+0xb000] ;  /* 0x00b00000db04783b */ /* 0x000eea0000000200 */
[----:B-1----:R-:W-:Y:S06]  /*19200*/  HMMA.16816.F32.BF16 R12, R84, R76, R12 ;  /* 0x0000004c540c723c */ /* 0x002fec000004180c */
        /* <DEDUP_REMOVED lines=24> */
[----:B------:R-:W2:Y:S05]  /*19390*/  LDSM.16.M88.4 R8, [R224+0xc800] ;  /* 0x00c80000e008783b */ /* 0x000eaa0000000200 */
        /* <DEDUP_REMOVED lines=16> */
[----:B------:R-:W3:Y:S04]  /*194a0*/  LDSM.16.M88.4 R24, [R215+0x4000] ;  /* 0x00400000d718783b */ /* 0x000ee80000000200 */
[----:B------:R-:W-:Y:S01]  /*194b0*/  LDSM.16.M88.4 R76, [R219+0xc800] ;  /* 0x00c80000db4c783b */ /* 0x000fe20000000200 */
[C---:B------:R-:W-:Y:S03]  /*194c0*/  HMMA.16816.F32.BF16 R28, R32.reuse, R82, R28 ;  /* 0x00000052201c723c */ /* 0x040fe6000004181c */
[----:B------:R-:W-:Y:S03]  /*194d0*/  LDSM.16.M88.4 R80, [R215+0x5000] ;  /* 0x00500000d750783b */ /* 0x000fe60000000200 */
[C---:B--2---:R-:W-:Y:S06]  /*194e0*/  HMMA.16816.F32.BF16 R40, R32.reuse, R8, R40 ;  /* 0x000000082028723c */ /* 0x044fec0000041828 */
[----:B------:R-:W-:Y:S01]  /*194f0*/  HMMA.16816.F32.BF16 R68, R32, R10, R68 ;  /* 0x0000000a2044723c */ /* 0x000fe20000041844 */
[----:B------:R-:W2:Y:S05]  /*19500*/  LDSM.16.M88.4 R8, [R222+0x4800] ;  /* 0x00480000de08783b */ /* 0x000eaa0000000200 */
[----:B-1----:R-:W-:Y:S06]  /*19510*/  HMMA.16816.F32.BF16 R12, R100, R36, R12 ;  /* 0x00000024640c723c */ /* 0x002fec000004180c */
[C---:B------:R-:W-:Y:S06]  /*19520*/  HMMA.16816.F32.BF16 R64, R32.reuse, R20, R64 ;  /* 0x000000142040723c */ /* 0x040fec0000041840 */
[C---:B------:R-:W-:Y:S01]  /*19530*/  HMMA.16816.F32.BF16 R60, R32.reuse, R22, R60 ;  /* 0x00000016203c723c */ /* 0x040fe2000004183c */
[----:B------:R-:W1:Y:S05]  /*19540*/  LDSM.16.M88.4 R20, [R222+0x5000] ;  /* 0x00500000de14783b */ /* 0x000e6a0000000200 */
[----:B----4-:R-:W-:Y:S06]  /*19550*/  HMMA.16816.F32.BF16 R92, R32, R44, R92 ;  /* 0x0000002c205c723c */ /* 0x010fec000004185c */
[----:B------:R-:W-:Y:S01]  /*19560*/  HMMA.16816.F32.BF16 R28, R4, R50, R28 ;  /* 0x00000032041c723c */ /* 0x000fe2000004181c */
[----:B------:R-:W-:Y:S05]  /*19570*/  LDSM.16.M88.4 R48, [R225+0x6000] ;  /* 0x00600000e130783b */ /* 0x000fea0000000200 */
[----:B------:R-:W-:Y:S01]  /*19580*/  HMMA.16816.F32.BF16 R88, R32, R46, R88 ;  /* 0x0000002e2058723c */ /* 0x000fe20000041858 */
[----:B------:R-:W4:Y:S04]  /*19590*/  LDSM.16.M88.4 R32, [R224+0xe000] ;  /* 0x00e00000e020783b */ /* 0x000f280000000200 */
[----:B------:R-:W-:Y:S01]  /*195a0*/  LDSM.16.M88.4 R44, [R224+0xe800] ;  /* 0x00e80000e02c783b */ /* 0x000fe20000000200 */
[----:B---3--:R-:W-:Y:S06]  /*195b0*/  HMMA.16816.F32.BF16 R12, R84, R24, R12 ;  /* 0x00000018540c723c */ /* 0x008fec000004180c */
[C---:B--2---:R-:W-:Y:S06]  /*195c0*/  HMMA.16816.F32.BF16 R40, R4.reuse, R8, R40 ;  /* 0x000000080428723c */ /* 0x044fec0000041828 */
[----:B------:R-:W-:Y:S01]  /*195d0*/  HMMA.16816.F32.BF16 R68, R4, R10, R68 ;  /* 0x0000000a0444723c */ /* 0x000fe20000041844 */
[----:B------:R-:W2:Y:S05]  /*195e0*/  LDSM.16.M88.4 R8, [R222+0x5800] ;  /* 0x00580000de08783b */ /* 0x000eaa0000000200 */
[----:B------:R-:W-:Y:S01]  /*195f0*/  HMMA.16816.F32.BF16 R28, R100, R38, R28 ;  /* 0x00000026641c723c */ /* 0x000fe2000004181c */
[----:B------:R-:W3:Y:S05]  /*19600*/  LDSM.16.M88.4 R36, [R223+0x6000] ;  /* 0x00600000df24783b */ /* 0x000eea0000000200 */
[----:B-1----:R-:W-:Y:S06]  /*19610*/  HMMA.16816.F32.BF16 R64, R4, R20, R64 ;  /* 0x000000140440723c */ /* 0x002fec0000041840 */
[----:B----4-:R-:W-:Y:S06]  /*19620*/  HMMA.16816.F32.BF16 R12, R48, R32, R12 ;  /* 0x00000020300c723c */ /* 0x010fec000004180c */
[----:B------:R-:W-:Y:S01]  /*19630*/  HMMA.16816.F32.BF16 R60, R4, R22, R60 ;  /* 0x00000016043c723c */ /* 0x000fe2000004183c */
[----:B------:R-:W-:Y:S05]  /*19640*/  LDSM.16.M88.4 R20, [R219+0xe000] ;  /* 0x00e00000db14783b */ /* 0x000fea0000000200 */
[----:B------:R-:W-:Y:S01]  /*19650*/  HMMA.16816.F32.BF16 R28, R84, R26, R28 ;  /* 0x0000001a541c723c */ /* 0x000fe2000004181c */
[----:B------:R-:W1:Y:S05]  /*19660*/  LDSM.16.M88.4 R24, [R221+0x6000] ;  /* 0x00600000dd18783b */ /* 0x000e6a0000000200 */
[C---:B--2---:R-:W-:Y:S06]  /*19670*/  HMMA.16816.F32.BF16 R92, R4.reuse, R8, R92 ;  /* 0x00000008045c723c */ /* 0x044fec000004185c */
[----:B------:R-:W-:Y:S01]  /*19680*/  HMMA.16816.F32.BF16 R88, R4, R10, R88 ;  /* 0x0000000a0458723c */ /* 0x000fe20000041858 */
[----:B------:R-:W-:Y:S04]  /*19690*/  LDSM.16.M88.4 R8, [R220+0x6000] ;  /* 0x00600000dc08783b */ /* 0x000fe80000000200 */
[----:B------:R-:W-:Y:S01]  /*196a0*/  LDSM.16.M88.4 R4, [R215+0x6000] ;  /* 0x00600000d704783b */ /* 0x000fe20000000200 */
[----:B---3--:R-:W-:Y:S06]  /*196b0*/  HMMA.16816.F32.BF16 R12, R36, R108, R12 ;  /* 0x0000006c240c723c */ /* 0x008fec000004180c */
[C---:B------:R-:W-:Y:S06]  /*196c0*/  HMMA.16816.F32.BF16 R40, R100.reuse, R76, R40 ;  /* 0x0000004c6428723c */ /* 0x040fec0000041828 */
        /* <DEDUP_REMOVED lines=22> */
[-C--:B------:R-:W-:Y:S01]  /*19830*/  FMUL.FTZ R16, R12, R3.reuse ;  /* 0x000000030c107220 */ /* 0x080fe20000410000 */
[-C--:B------:R-:W-:Y:S01]  /*19840*/  FMUL.FTZ R53, R13, R3.reuse ;  /* 0x000000030d357220 */ /* 0x080fe20000410000 */
[-C--:B------:R-:W-:Y:S01]  /*19850*/  FMUL.FTZ R52, R14, R3.reuse ;  /* 0x000000030e347220 */ /* 0x080fe20000410000 */
[----:B------:R-:W-:-:S02]  /*19860*/  FMUL.FTZ R54, R15, R3 ;  /* 0x000000030f367220 */ /* 0x000fc40000410000 */
[C---:B---3--:R-:W-:Y:S01]  /*19870*/  HMMA.16816.F32.BF16 R64, R48.reuse, R104, R64 ;  /* 0x000000683040723c */ /* 0x048fe20000041840 */
[----:B------:R-:W3:Y:S05]  /*19880*/  LDSM.16.M88.4 R12, [R222+0x7800] ;  /* 0x00780000de0c783b */ /* 0x000eea0000000200 */
[----:B------:R-:W-:Y:S06]  /*19890*/  HMMA.16816.F32.BF16 R60, R48, R106, R60 ;  /* 0x0000006a303c723c */ /* 0x000fec000004183c */
[----:B------:R-:W-:Y:S01]  /*198a0*/  HMMA.16816.F32.BF16 R28, R8, R6, R28 ;  /* 0x00000006081c723c */ /* 0x000fe2000004181c */
[----:B------:R-:W4:Y:S05]  /*198b0*/  LDSM.16.M88.4 R4, [R219+0xf000] ;  /* 0x00f00000db04783b */ /* 0x000f2a0000000200 */
[C---:B------:R-:W-:Y:S06]  /*198c0*/  HMMA.16816.F32.BF16 R40, R48.reuse, R44, R40 ;  /* 0x0000002c3028723c */ /* 0x040fec0000041828 */
[C---:B------:R-:W-:Y:S01]  /*198d0*/  HMMA.16816.F32.BF16 R68, R48.reuse, R46, R68 ;  /* 0x0000002e3044723c */ /* 0x040fe20000041844 */
[----:B------:R-:W-:Y:S05]  /*198e0*/  LDSM.16.M88.4 R44, [R215+0x6800] ;  /* 0x00680000d72c783b */ /* 0x000fea0000000200 */
[C---:B-1----:R-:W-:Y:S06]  /*198f0*/  HMMA.16816.F32.BF16 R92, R48.reuse, R76, R92 ;  /* 0x0000004c305c723c */ /* 0x042fec000004185c */
[----:B------:R-:W-:Y:S06]  /*19900*/  HMMA.16816.F32.BF16 R96, R48, R78, R96 ;  /* 0x0000004e3060723c */ /* 0x000fec0000041860 */
[C---:B--2---:R-:W-:Y:S06]  /*19910*/  HMMA.16816.F32.BF16 R64, R36.reuse, R20, R64 ;  /* 0x000000142440723c */ /* 0x044fec0000041840 */
[C---:B------:R-:W-:Y:S01]  /*19920*/  HMMA.16816.F32.BF16 R60, R36.reuse, R22, R60 ;  /* 0x00000016243c723c */ /* 0x040fe2000004183c */
[----:B------:R-:W1:Y:S05]  /*19930*/  LDSM.16.M88.4 R20, [R219+0xf800] ;  /* 0x00f80000db14783b */ /* 0x000e6a0000000200 */
[C---:B------:R-:W-:Y:S06]  /*19940*/  HMMA.16816.F32.BF16 R40, R36.reuse, R32, R40 ;  /* 0x000000202428723c */ /* 0x040fec0000041828 */
[C---:B------:R-:W-:Y:S01]  /*19950*/  HMMA.16816.F32.BF16 R68, R36.reuse, R34, R68 ;  /* 0x000000222444723c */ /* 0x040fe20000041844 */
[----:B------:R-:W2:Y:S05]  /*19960*/  LDSM.16.M88.4 R32, [R215+0x7000] ;  /* 0x00700000d720783b */ /* 0x000eaa0000000200 */
[C---:B---3--:R-:W-:Y:S06]  /*19970*/  HMMA.16816.F32.BF16 R92, R36.reuse, R12, R92 ;  /* 0x0000000c245c723c */ /* 0x048fec000004185c */
[----:B------:R-:W-:Y:S06]  /*19980*/  HMMA.16816.F32.BF16 R96, R36, R14, R96 ;  /* 0x0000000e2460723c */ /* 0x000fec0000041860 */
[C---:B----4-:R-:W-:Y:S06]  /*19990*/  HMMA.16816.F32.BF16 R64, R24.reuse, R4, R64 ;  /* 0x000000041840723c */ /* 0x050fec0000041840 */
[C---:B------:R-:W-:Y:S01]  /*199a0*/  HMMA.16816.F32.BF16 R60, R24.reuse, R6, R60 ;  /* 0x00000006183c723c */ /* 0x040fe2000004183c */
[----:B------:R-:W3:Y:S01]  /*199b0*/  LDSM.16.M88.4 R4, [R215+0x7800] ;  /* 0x00780000d704783b */ /* 0x000ee20000000200 */
[----:B------:R-:W-:Y:S01]  /*199c0*/  SHF.R.S32.HI R2, RZ, 0x1f, R59 ;  /* 0x0000001fff027819 */ /* 0x000fe2000001143b */
[-C--:B------:R-:W-:Y:S01]  /*199d0*/  FMUL.FTZ R28, R28, R3.reuse ;  /* 0x000000031c1c7220 */ /* 0x080fe20000410000 */
[-C--:B------:R-:W-:Y:S01]  /*199e0*/  FMUL.FTZ R29, R29, R3.reuse ;  /* 0x000000031d1d7220 */ /* 0x080fe20000410000 */
[-C--:B------:R-:W-:Y:S01]  /*199f0*/  FMUL.FTZ R30, R30, R3.reuse ;  /* 0x000000031e1e7220 */ /* 0x080fe20000410000 */
[C---:B------:R-:W-:Y:S06]  /*19a00*/  HMMA.16816.F32.BF16 R40, R24.reuse, R88, R40 ;  /* 0x000000581828723c */ /* 0x040fec0000041828 */
[C---:B------:R-:W-:Y:S06]  /*19a10*/  HMMA.16816.F32.BF16 R68, R24.reuse, R90, R68 ;  /* 0x0000005a1844723c */ /* 0x040fec0000041844 */
[----:B-1----:R-:W-:Y:S01]  /*19a20*/  HMMA.16816.F32.BF16 R92, R24, R20, R92 ;  /* 0x00000014185c723c */ /* 0x002fe2000004185c */
[----:B------:R-:W-:Y:S01]  /*19a30*/  FMUL.FTZ R31, R31, R3 ;  /* 0x000000031f1f7220 */ /* 0x000fe20000410000 */
[----:B------:R-:W-:Y:S01]  /*19a40*/  ISETP.GE.AND P5, PT, R165, 0x2, PT ;  /* 0x00000002a500780c */ /* 0x000fe20003fa6270 */
[----:B------:R-:W1:Y:S01]  /*19a50*/  MUFU.TANH R16, R16 ;  /* 0x0000001000107308 */ /* 0x000e620000002400 */
[----:B------:R-:W-:Y:S01]  /*19a60*/  ISETP.NE.U32.AND P0, PT, R244, RZ, PT ;  /* 0x000000fff400720c */ /* 0x000fe20003f05070 */
[----:B------:R-:W-:-:S04]  /*19a70*/  DEPBAR.LE SB0, 0x0 ;  /* 0x000080000000791a */ /* 0x000fc80000000000 */
[----:B------:R-:W-:Y:S06]  /*19a80*/  HMMA.16816.F32.BF16 R96, R24, R22, R96 ;  /* 0x000000161860723c */ /* 0x000fec0000041860 */
[C---:B------:R-:W-:Y:S06]  /*19a90*/  HMMA.16816.F32.BF16 R40, R8.reuse, R44, R40 ;  /* 0x0000002c0828723c */ /* 0x040fec0000041828 */
[C---:B------:R-:W-:Y:S06]  /*19aa0*/  HMMA.16816.F32.BF16 R68, R8.reuse, R46, R68 ;  /* 0x0000002e0844723c */ /* 0x040fec0000041844 */
[C---:B--2---:R-:W-:Y:S06]  /*19ab0*/  HMMA.16816.F32.BF16 R64, R8.reuse, R32, R64 ;  /* 0x000000200840723c */ /* 0x044fec0000041840 */
[C---:B------:R-:W-:Y:S06]  /*19ac0*/  HMMA.16816.F32.BF16 R60, R8.reuse, R34, R60 ;  /* 0x00000022083c723c */ /* 0x040fec000004183c */
[C---:B---3--:R-:W-:Y:S06]  /*19ad0*/  HMMA.16816.F32.BF16 R92, R8.reuse, R4, R92 ;  /* 0x00000004085c723c */ /* 0x048fec000004185c */
[----:B------:R-:W-:Y:S01]  /*19ae0*/  HMMA.16816.F32.BF16 R96, R8, R6, R96 ;  /* 0x000000060860723c */ /* 0x000fe20000041860 */
[----:B------:R-:W-:Y:S01]  /*19af0*/  LEA.HI R2, R2, R59, RZ, 0x2 ;  /* 0x0000003b02027211 */ /* 0x000fe200078f10ff */
[----:B------:R-:W-:-:S03]  /*19b00*/  FMUL.FTZ R40, R40, R3 ;  /* 0x0000000328287220 */ /* 0x000fc60000410000 */
[----:B------:R-:W-:Y:S01]  /*19b10*/  SHF.R.S32.HI R5, RZ, 0x2, R2 ;  /* 0x00000002ff057819 */ /* 0x000fe20000011402 */
        /* <DEDUP_REMOVED lines=21> */
[----:B------:R-:W-:Y:S01]  /*19c70*/  FMUL.FTZ R98, R98, R3 ;  /* 0x0000000362627220 */ /* 0x000fe20000410000 */
[----:B------:R-:W-:Y:S01]  /*19c80*/  LEA R72, R72, R5, 0x4 ;  /* 0x0000000548487211 */ /* 0x000fe200078e20ff */
[----:B------:R-:W-:Y:S01]  /*19c90*/  FMUL.FTZ R3, R99, R3 ;  /* 0x0000000363037220 */ /* 0x000fe20000410000 */
[----:B------:R-:W2:Y:S02]  /*19ca0*/  MUFU.TANH R53, R53 ;  /* 0x0000003500357308 */ /* 0x000ea40000002400 */
[----:B------:R-:W-:-:S04]  /*19cb0*/  IADD3 R5, R72, 0x1, R73 ;  /* 0x0000000148057810 */ /* 0x000fc80007ffe049 */
[----:B------:R-:W-:Y:S02]  /*19cc0*/  IADD3 R5, R74, R5, -R240 ;  /* 0x000000054a057210 */ /* 0x000fe40007ffe8f0 */
[----:B------:R-:W3:Y:S08]  /*19cd0*/  MUFU.TANH R52, R52 ;  /* 0x0000003400347308 */ /* 0x000ef00000002400 */
[----:B------:R-:W4:Y:S01]  /*19ce0*/  MUFU.TANH R54, R54 ;  /* 0x0000003600367308 */ /* 0x000f220000002400 */
[----:B------:R-:W-:-:S07]  /*19cf0*/  IMAD.IADD R5, R0, 0x1, R5 ;  /* 0x0000000100057824 */ /* 0x000fce00078e0205 */
[----:B------:R-:W1:Y:S08]  /*19d00*/  MUFU.TANH R28, R28 ;  /* 0x0000001c001c7308 */ /* 0x000e700000002400 */
[----:B------:R1:W1:Y:S08]  /*19d10*/  MUFU.TANH R44, R29 ;  /* 0x0000001d002c7308 */ /* 0x0002700000002400 */
[----:B------:R-:W1:Y:S08]  /*19d20*/  MUFU.TANH R30, R30 ;  /* 0x0000001e001e7308 */ /* 0x000e700000002400 */
        /* <DEDUP_REMOVED lines=24> */
[----:B------:R-:W1:Y:S01]  /*19eb0*/  MUFU.TANH R3, R3 ;  /* 0x0000000300037308 */ /* 0x000e620000002400 */
[----:B------:R-:W-:Y:S01]  /*19ec0*/  SHF.L.U32 R4, R57, 0x1, RZ ;  /* 0x0000000139047819 */ /* 0x000fe200000006ff */
[----:B------:R-:W-:Y:S01]  /*19ed0*/  BSSY B1, `(.L_x_1474) ;  /* 0x00000d5000017945 */ /* 0x000fe20003800000 */
[C---:B------:R-:W-:Y:S01]  /*19ee0*/  VIMNMX R0, R5.reuse, R74, PT ;  /* 0x0000004a05007248 */ /* 0x040fe20003fe0100 */
[C---:B------:R-:W-:Y:S01]  /*19ef0*/  VIADD R214, R222.reuse, 0x2000 ;  /* 0x00002000ded67836 */ /* 0x040fe20000000000 */
[----:B------:R-:W-:Y:S01]  /*19f00*/  VIADDMNMX R2, R5, 0x8, R74, PT ;  /* 0x0000000805027846 */ /* 0x000fe2000380014a */
[----:B------:R-:W-:Y:S01]  /*19f10*/  VIADD R208, R222, 0x5000 ;  /* 0x00005000ded07836 */ /* 0x000fe20000000000 */
[----:B------:R-:W-:-:S02]  /*19f20*/  LOP3.LUT R4, R4, 0x6, RZ, 0xc0, !PT ;  /* 0x0000000604047812 */ /* 0x000fc400078ec0ff */
[----:B------:R-:W-:Y:S02]  /*19f30*/  ISETP.NE.AND.EX P0, PT, R245, RZ, PT, P0 ;  /* 0x000000fff500720c */ /* 0x000fe40003f05300 */
[C---:B------:R-:W-:Y:S02]  /*19f40*/  IADD3 R218, R222.reuse, 0x800, RZ ;  /* 0x00000800deda7810 */ /* 0x040fe40007ffe0ff */
[C---:B------:R-:W-:Y:S02]  /*19f50*/  IADD3 R217, R222.reuse, 0x1000, RZ ;  /* 0x00001000ded97810 */ /* 0x040fe40007ffe0ff */
[C---:B------:R-:W-:Y:S02]  /*19f60*/  IADD3 R216, R222.reuse, 0x1800, RZ ;  /* 0x00001800ded87810 */ /* 0x040fe40007ffe0ff */
[C---:B------:R-:W-:Y:S02]  /*19f70*/  IADD3 R213, R222.reuse, 0x2800, RZ ;  /* 0x00002800ded57810 */ /* 0x040fe40007ffe0ff */
[----:B------:R-:W-:-:S02]  /*19f80*/  IADD3 R212, R222, 0x3000, RZ ;  /* 0x00003000ded47810 */ /* 0x000fc40007ffe0ff */
[C---:B------:R-:W-:Y:S02]  /*19f90*/  IADD3 R211, R222.reuse, 0x3800, RZ ;  /* 0x00003800ded37810 */ /* 0x040fe40007ffe0ff */
[C---:B------:R-:W-:Y:S02]  /*19fa0*/  IADD3 R210, R222.reuse, 0x4000, RZ ;  /* 0x00004000ded27810 */ /* 0x040fe40007ffe0ff */
[C---:B------:R-:W-:Y:S02]  /*19fb0*/  IADD3 R209, R222.reuse, 0x4800, RZ ;  /* 0x00004800ded17810 */ /* 0x040fe40007ffe0ff */
[C---:B------:R-:W-:Y:S02]  /*19fc0*/  IADD3 R207, R222.reuse, 0x5800, RZ ;  /* 0x00005800decf7810 */ /* 0x040fe40007ffe0ff */
[C---:B------:R-:W-:Y:S02]  /*19fd0*/  IADD3 R206, R222.reuse, 0x6000, RZ ;  /* 0x00006000dece7810 */ /* 0x040fe40007ffe0ff */
[----:B------:R-:W-:-:S02]  /*19fe0*/  IADD3 R205, R222, 0x6800, RZ ;  /* 0x00006800decd7810 */ /* 0x000fc40007ffe0ff */
[C---:B------:R-:W-:Y:S02]  /*19ff0*/  IADD3 R204, R222.reuse, 0x7000, RZ ;  /* 0x00007000decc7810 */ /* 0x040fe40007ffe0ff */
[----:B------:R-:W-:Y:S01]  /*1a000*/  IADD3 R168, R222, 0x7800, RZ ;  /* 0x00007800dea87810 */ /* 0x000fe20007ffe0ff */
[----:B------:R-:W-:Y:S06]  /*1a010*/  BAR.SYNC.DEFER_BLOCKING 0x0 ;  /* 0x0000000000007b1d */ /* 0x000fec0000010000 */
[----:B-1234-:R-:W-:Y:S05]  /*1a020*/  @!P5 BRA `(.L_x_1475) ;  /* 0x0000000800fcd947 */ /* 0x01efea0003800000 */
[----:B------:R-:W-:Y:S04]  /*1a030*/  BSSY B0, `(.L_x_1476) ;  /* 0x0000041000007945 */ /* 0x000fe80003800000 */
[----:B------:R-:W-:Y:S05]  /*1a040*/  @!P0 BRA `(.L_x_1477) ;  /* 0x0000000000f08947 */ /* 0x000fea0003800000 */
[----:B------:R-:W2:Y:S01]  /*1a050*/  LD.E R14, desc[UR6][R18.64+0x170] ;  /* 0x00017006120e7980 */ /* 0x000ea2000c101900 */
[----:B------:R-:W-:Y:S02]  /*1a060*/  IADD3 R11, R17, -0x40, RZ ;  /* 0xffffffc0110b7810 */ /* 0x000fe40007ffe0ff */
[----:B------:R-:W-:Y:S02]  /*1a070*/  IABS R7, R17 ;  /* 0x0000001100077213 */ /* 0x000fe40000000000 */
[-C--:B--2---:R-:W-:Y:S02]  /*1a080*/  IABS R8, R14.reuse ;  /* 0x0000000e00087213 */ /* 0x084fe40000000000 */
[----:B------:R-:W-:Y:S02]  /*1a090*/  IABS R6, R14 ;  /* 0x0000000e00067213 */ /* 0x000fe40000000000 */
[----:B------:R-:W1:Y:S02]  /*1a0a0*/  I2F.RP R9, R8 ;  /* 0x0000000800097306 */ /* 0x000e640000209400 */
[----:B------:R-:W-:-:S06]  /*1a0b0*/  IADD3 R6, RZ, -R6, RZ ;  /* 0x80000006ff067210 */ /* 0x000fcc0007ffe0ff */
[----:B-1----:R-:W1:Y:S02]  /*1a0c0*/  MUFU.RCP R22, R9 ;  /* 0x0000000900167308 */ /* 0x002e640000001000 */
[----:B-1----:R-:W-:-:S06]  /*1a0d0*/  VIADD R22, R22, 0xffffffe ;  /* 0x0ffffffe16167836 */ /* 0x002fcc0000000000 */
[----:B------:R-:W1:Y:S02]  /*1a0e0*/  F2I.FTZ.U32.TRUNC.NTZ R23, R22 ;  /* 0x0000001600177305 */ /* 0x000e64000021f000 */
[--C-:B-1----:R-:W-:Y:S02]  /*1a0f0*/  IMAD.MOV R5, RZ, RZ, -R23.reuse ;  /* 0x000000ffff057224 */ /* 0x102fe400078e0a17 */
[----:B------:R-:W-:Y:S02]  /*1a100*/  IMAD.MOV.U32 R22, RZ, RZ, RZ ;  /* 0x000000ffff167224 */ /* 0x000fe400078e00ff */
[----:B------:R-:W-:Y:S01]  /*1a110*/  IMAD R10, R5, R8, RZ ;  /* 0x00000008050a7224 */ /* 0x000fe200078e02ff */
[----:B------:R-:W-:Y:S02]  /*1a120*/  IABS R5, R11 ;  /* 0x0000000b00057213 */ /* 0x000fe40000000000 */
[----:B------:R-:W-:Y:S01]  /*1a130*/  LOP3.LUT R11, R11, R14, RZ, 0x3c, !PT ;  /* 0x0000000e0b0b7212 */ /* 0x000fe200078e3cff */
[----:B------:R-:W-:-:S02]  /*1a140*/  IMAD.HI.U32 R10, R23, R10, R22 ;  /* 0x0000000a170a7227 */ /* 0x000fc400078e0016 */
[----:B------:R-:W2:Y:S01]  /*1a150*/  LD.E.64 R22, desc[UR6][R18.64+0x20] ;  /* 0x0000200612167980 */ /* 0x000ea2000c101b00 */
[----:B------:R-:W-:-:S03]  /*1a160*/  ISETP.GE.AND P1, PT, R11, RZ, PT ;  /* 0x000000ff0b00720c */ /* 0x000fc60003f26270 */
[----:B------:R-:W-:-:S04]  /*1a170*/  IMAD.HI.U32 R9, R10, R5, RZ ;  /* 0x000000050a097227 */ /* 0x000fc800078e00ff */
[----:B------:R-:W-:-:S04]  /*1a180*/  IMAD.HI.U32 R10, R10, R7, RZ ;  /* 0x000000070a0a7227 */ /* 0x000fc800078e00ff */
[-C--:B------:R-:W-:Y:S02]  /*1a190*/  IMAD R5, R9, R6.reuse, R5 ;  /* 0x0000000609057224 */ /* 0x080fe400078e0205 */
[----:B------:R-:W-:-:S03]  /*1a1a0*/  IMAD R7, R10, R6, R7 ;  /* 0x000000060a077224 */ /* 0x000fc600078e0207 */
[C---:B------:R-:W-:Y:S02]  /*1a1b0*/  ISETP.GT.U32.AND P2, PT, R8.reuse, R5, PT ;  /* 0x000000050800720c */ /* 0x040fe40003f44070 */
[----:B------:R-:W-:-:S11]  /*1a1c0*/  ISETP.GT.U32.AND P3, PT, R8, R7, PT ;  /* 0x000000070800720c */ /* 0x000fd60003f64070 */
[----:B------:R-:W-:Y:S01]  /*1a1d0*/  @!P2 IMAD.IADD R5, R5, 0x1, -R8 ;  /* 0x000000010505a824 */ /* 0x000fe200078e0a08 */
[----:B------:R-:W-:Y:S01]  /*1a1e0*/  @!P2 IADD3 R9, R9, 0x1, RZ ;  /* 0x000000010909a810 */ /* 0x000fe20007ffe0ff */
[----:B------:R-:W-:Y:S01]  /*1a1f0*/  @!P3 VIADD R10, R10, 0x1 ;  /* 0x000000010a0ab836 */ /* 0x000fe20000000000 */
[-C--:B------:R-:W-:Y:S02]  /*1a200*/  @!P3 IADD3 R7, R7, -R8.reuse, RZ ;  /* 0x800000080707b210 */ /* 0x080fe40007ffe0ff */
[-C--:B------:R-:W-:Y:S02]  /*1a210*/  ISETP.GE.U32.AND P4, PT, R5, R8.reuse, PT ;  /* 0x000000080500720c */ /* 0x080fe40003f86070 */
[----:B------:R-:W-:Y:S02]  /*1a220*/  ISETP.GE.U32.AND P6, PT, R7, R8, PT ;  /* 0x000000080700720c */ /* 0x000fe40003fc6070 */
[----:B------:R-:W-:Y:S02]  /*1a230*/  LOP3.LUT R5, R17, R14, RZ, 0x3c, !PT ;  /* 0x0000000e11057212 */ /* 0x000fe400078e3cff */
[----:B------:R-:W-:-:S02]  /*1a240*/  ISETP.NE.AND P2, PT, R14, RZ, PT ;  /* 0x000000ff0e00720c */ /* 0x000fc40003f45270 */
[----:B------:R-:W-:Y:S02]  /*1a250*/  ISETP.GE.AND P3, PT, R5, RZ, PT ;  /* 0x000000ff0500720c */ /* 0x000fe40003f66270 */
[----:B------:R-:W-:-:S03]  /*1a260*/  LOP3.LUT R8, RZ, R14, RZ, 0x33, !PT ;  /* 0x0000000eff087212 */ /* 0x000fc600078e33ff */
[----:B------:R-:W-:Y:S02]  /*1a270*/  @P4 VIADD R9, R9, 0x1 ;  /* 0x0000000109094836 */ /* 0x000fe40000000000 */
[----:B------:R-:W-:Y:S02]  /*1a280*/  @P6 IADD3 R10, R10, 0x1, RZ ;  /* 0x000000010a0a6810 */ /* 0x000fe40007ffe0ff */
[----:B------:R-:W-:-:S04]  /*1a290*/  @!P1 IMAD.MOV R9, RZ, RZ, -R9 ;  /* 0x000000ffff099224 */ /* 0x000fc800078e0a09 */
[----:B------:R-:W-:Y:S02]  /*1a2a0*/  @!P3 IADD3 R10, -R10, RZ, RZ ;  /* 0x000000ff0a0ab210 */ /* 0x000fe40007ffe1ff */
[C---:B------:R-:W-:Y:S02]  /*1a2b0*/  SEL R6, R8.reuse, R9, !P2 ;  /* 0x0000000908067207 */ /* 0x040fe40005000000 */
[----:B------:R-:W-:Y:S02]  /*1a2c0*/  SEL R5, R8, R10, !P2 ;  /* 0x0000000a08057207 */ /* 0x000fe40005000000 */
[----:B------:R-:W3:Y:S01]  /*1a2d0*/  LD.E.64 R10, desc[UR6][R18.64+0x38] ;  /* 0x00003806120a7980 */ /* 0x000ee2000c101b00 */
[----:B------:R-:W-:-:S04]  /*1a2e0*/  IMAD.WIDE R26, R6, 0x4, R244 ;  /* 0x00000004061a7825 */ /* 0x000fc800078e02f4 */
[C---:B------:R-:W-:Y:S01]  /*1a2f0*/  IMAD.WIDE R24, R5.reuse, 0x4, R244 ;  /* 0x0000000405187825 */ /* 0x040fe200078e02f4 */
[----:B------:R-:W4:Y:S04]  /*1a300*/  LD.E R8, desc[UR6][R26.64] ;  /* 0x000000061a087980 */ /* 0x000f28000c101900 */
[----:B------:R-:W4:Y:S01]  /*1a310*/  LD.E R9, desc[UR6][R24.64] ;  /* 0x0000000618097980 */ /* 0x000f22000c101900 */
[----:B------:R-:W-:-:S04]  /*1a320*/  IMAD.IADD R7, R5, 0x1, -R6 ;  /* 0x0000000105077824 */ /* 0x000fc800078e0a06 */
[----:B------:R-:W-:-:S05]  /*1a330*/  IMAD R7, R14, R7, -0x40 ;  /* 0xffffffc00e077424 */ /* 0x000fca00078e0207 */
[----:B------:R-:W-:Y:S01]  /*1a340*/  SHF.R.S32.HI R6, RZ, 0x1f, R7 ;  /* 0x0000001fff067819 */ /* 0x000fe20000011407 */
[-C--:B---3--:R-:W-:Y:S02]  /*1a350*/  IMAD R5, R11, R7.reuse, RZ ;  /* 0x000000070b057224 */ /* 0x088fe400078e02ff */
[----:B------:R-:W-:-:S04]  /*1a360*/  IMAD.WIDE.U32 R14, R10, R7, RZ ;  /* 0x000000070a0e7225 */ /* 0x000fc800078e00ff */
[----:B------:R-:W-:Y:S01]  /*1a370*/  IMAD R6, R10, R6, R5 ;  /* 0x000000060a067224 */ /* 0x000fe200078e0205 */
[----:B----4-:R-:W-:-:S03]  /*1a380*/  IADD3 R9, -R9, R8, RZ ;  /* 0x0000000809097210 */ /* 0x010fc60007ffe1ff */
[----:B------:R-:W-:Y:S01]  /*1a390*/  IMAD.IADD R15, R15, 0x1, R6 ;  /* 0x000000010f0f7824 */ /* 0x000fe200078e0206 */
[----:B------:R-:W-:Y:S01]  /*1a3a0*/  SHF.R.S32.HI R7, RZ, 0x1f, R9 ;  /* 0x0000001fff077819 */ /* 0x000fe20000011409 */
[----:B--2---:R-:W-:Y:S02]  /*1a3b0*/  IMAD R5, R23, R9, RZ ;  /* 0x0000000917057224 */ /* 0x004fe400078e02ff */
[----:B------:R-:W-:-:S04]  /*1a3c0*/  IMAD.WIDE.U32 R14, R9, R22, R14 ;  /* 0x00000016090e7225 */ /* 0x000fc800078e000e */
[----:B------:R-:W-:Y:S02]  /*1a3d0*/  IMAD R5, R22, R7, R5 ;  /* 0x0000000716057224 */ /* 0x000fe400078e0205 */
[----:B------:R-:W-:-:S03]  /*1a3e0*/  IMAD.MOV.U32 R7, RZ, RZ, R14 ;  /* 0x000000ffff077224 */ /* 0x000fc600078e000e */
[----:B------:R-:W-:Y:S01]  /*1a3f0*/  IADD3 R6, R15, R5, RZ ;  /* 0x000000050f067210 */ /* 0x000fe20007ffe0ff */
[----:B------:R-:W-:Y:S05]  /*1a400*/  BRA `(.L_x_1478) ;  /* 0x00000000000c7947 */ /* 0x000fea0003800000 */
.L_x_1477:
[----:B------:R-:W2:Y:S02]  /*1a410*/  LD.E R7, desc[UR6][R18.64+0x38] ;  /* 0x0000380612077980 */ /* 0x000ea4000c101900 */
[----:B--2---:R-:W-:-:S04]  /*1a420*/  LEA R7, -R7, RZ, 0x6 ;  /* 0x000000ff07077211 */ /* 0x004fc800078e31ff */
[----:B------:R-:W-:Y:S02]  /*1a430*/  SHF.R.S32.HI R6, RZ, 0x1f, R7 ;  /* 0x0000001fff067819 */ /* 0x000fe40000011407 */
.L_x_1478:
[----:B------:R-:W-:Y:S05]  /*1a440*/  BSYNC B0 ;  /* 0x0000000000007941 */ /* 0x000fea0003800000 */
.L_x_1476:
[C---:B------:R-:W-:Y:S02]  /*1a450*/  LOP3.LUT P6, RZ, R246.reuse, 0x1, RZ, 0xc0, !PT ;  /* 0x00000001f6ff7812 */ /* 0x040fe400078cc0ff */
[C---:B------:R-:W-:Y:S02]  /*1a460*/  LOP3.LUT P4, RZ, R246.reuse, 0x2, RZ, 0xc0, !PT ;  /* 0x00000002f6ff7812 */ /* 0x040fe4000788c0ff */
[C---:B------:R-:W-:Y:S02]  /*1a470*/  LEA R38, P2, R7.reuse, R234, 0x1 ;  /* 0x000000ea07267211 */ /* 0x040fe400078408ff */
[C---:B------:R-:W-:Y:S02]  /*1a480*/  IADD3 R5, P1, R7.reuse, R232, RZ ;  /* 0x000000e807057210 */ /* 0x040fe40007f3e0ff */
        /* <DEDUP_REMOVED lines=121> */
.L_x_1475:
[----:B------:R-:W-:Y:S05]  /*1ac20*/  BSYNC B1 ;  /* 0x0000000000017941 */ /* 0x000fea0003800000 */
.L_x_1474:
[----:B------:R2:W3:Y:S01]  /*1ac30*/  LD.E R29, desc[UR6][R18.64+0xdc] ;  /* 0x0000dc06121d7980 */ /* 0x0004e2000c101900 */
[----:B------:R-:W-:Y:S01]  /*1ac40*/  IMAD.IADD R39, R17, 0x1, R4 ;  /* 0x0000000111277824 */ /* 0x000fe200078e0204 */
[----:B------:R-:W-:-:S03]  /*1ac50*/  LEA R229, R55, UR4, 0x1 ;  /* 0x0000000437e57c11 */ /* 0x000fc6000f8e08ff */
[C---:B------:R-:W-:Y:S02]  /*1ac60*/  VIADD R5, R39.reuse, 0x1 ;  /* 0x0000000127057836 */ /* 0x040fe40000000000 */
[C---:B-1----:R-:W-:Y:S01]  /*1ac70*/  VIADD R7, R39.reuse, 0x8 ;  /* 0x0000000827077836 */ /* 0x042fe20000000000 */
[----:B------:R-:W-:Y:S01]  /*1ac80*/  LDSM.16.MT88.4 R156, [R229+0x10000] ;  /* 0x01000000e59c783b */ /* 0x000fe20000004200 */
[----:B------:R-:W-:Y:S01]  /*1ac90*/  VIADD R17, R39, 0x20 ;  /* 0x0000002027117836 */ /* 0x000fe20000000000 */
[----:B------:R-:W-:Y:S01]  /*1aca0*/  ISETP.GE.AND P4, PT, R5, R0, PT ;  /* 0x000000000500720c */ /* 0x000fe20003f86270 */
[----:B------:R-:W-:Y:S01]  /*1acb0*/  VIADD R9, R39, 0x21 ;  /* 0x0000002127097836 */ /* 0x000fe20000000000 */
        /* <DEDUP_REMOVED lines=14> */
[----:B------:R-:W-:Y:S01]  /*1ada0*/  FSEL R37, R28, -INF , !P2 ;  /* 0xff8000001c257808 */ /* 0x000fe20005000000 */
[----:B------:R-:W-:Y:S01]  /*1adb0*/  IMAD R226, R56, 0x2, R228 ;  /* 0x0000000238e27824 */ /* 0x000fe200078e02e4 */
[C---:B------:R-:W-:Y:S01]  /*1adc0*/  ISETP.GE.AND P1, PT, R7.reuse, R0, PT ;  /* 0x000000000700720c */ /* 0x040fe20003f26270 */
[----:B------:R-:W-:Y:S01]  /*1add0*/  LDSM.16.MT88.4 R140, [R227+0x10000] ;  /* 0x01000000e38c783b */ /* 0x000fe20000004200 */
[----:B------:R-:W-:Y:S01]  /*1ade0*/  ISETP.GE.AND P2, PT, R7, R2, PT ;  /* 0x000000020700720c */ /* 0x000fe20003f46270 */
[----:B------:R-:W-:Y:S01]  /*1adf0*/  VIADD R7, R39, 0x18 ;  /* 0x0000001827077836 */ /* 0x000fe20000000000 */
[----:B------:R-:W-:Y:S01]  /*1ae00*/  FSEL R35, R44, -INF , !P6 ;  /* 0xff8000002c237808 */ /* 0x000fe20007000000 */
[----:B------:R-:W-:Y:S01]  /*1ae10*/  LDSM.16.MT88.4 R132, [R226+0x10000] ;  /* 0x01000000e284783b */ /* 0x000fe20000004200 */
[----:B------:R-:W-:-:S02]  /*1ae20*/  FSEL R25, R30, -INF , !P3 ;  /* 0xff8000001e197808 */ /* 0x000fc40005800000 */
[C---:B------:R-:W-:Y:S01]  /*1ae30*/  ISETP.GE.AND P6, PT, R5.reuse, R2, PT ;  /* 0x000000020500720c */ /* 0x040fe20003fc6270 */
[----:B------:R-:W-:Y:S01]  /*1ae40*/  LDSM.16.MT88.4 R48, [R228+0x12000] ;  /* 0x01200000e430783b */ /* 0x000fe20000004200 */
[-C--:B------:R-:W-:Y:S01]  /*1ae50*/  ISETP.GE.AND P3, PT, R5, R0.reuse, PT ;  /* 0x000000000500720c */ /* 0x080fe20003f66270 */
[----:B------:R-:W-:Y:S01]  /*1ae60*/  VIADD R5, R39, 0x19 ;  /* 0x0000001927057836 */ /* 0x000fe20000000000 */
[----:B------:R-:W-:Y:S01]  /*1ae70*/  FSEL R23, R31, -INF , !P4 ;  /* 0xff8000001f177808 */ /* 0x000fe20006000000 */
[----:B------:R-:W-:Y:S01]  /*1ae80*/  VIADD R31, R39, 0x28 ;  /* 0x00000028271f7836 */ /* 0x000fe20000000000 */
[----:B------:R-:W-:Y:S01]  /*1ae90*/  ISETP.GE.AND P4, PT, R7, R0, PT ;  /* 0x000000000700720c */ /* 0x000fe20003f86270 */
[----:B------:R-:W-:Y:S01]  /*1aea0*/  LDSM.16.MT88.4 R56, [R227+0x12000] ;  /* 0x01200000e338783b */ /* 0x000fe20000004200 */
[----:B--2---:R-:W-:Y:S02]  /*1aeb0*/  FSEL R19, R40, -INF , !P1 ;  /* 0xff80000028137808 */ /* 0x004fe40004800000 */
[----:B------:R-:W-:Y:S01]  /*1aec0*/  FSEL R13, R13, -INF , !P6 ;  /* 0xff8000000d0d7808 */ /* 0x000fe20007000000 */
[----:B------:R-:W-:Y:S01]  /*1aed0*/  LDSM.16.MT88.4 R64, [R226+0x12000] ;  /* 0x01200000e240783b */ /* 0x000fe20000004200 */
[----:B------:R-:W-:-:S02]  /*1aee0*/  ISETP.GE.AND P1, PT, R7, R2, PT ;  /* 0x000000020700720c */ /* 0x000fc40003f26270 */
[-C--:B------:R-:W-:Y:S01]  /*1aef0*/  ISETP.GE.AND P6, PT, R39, R0.reuse, PT ;  /* 0x000000002700720c */ /* 0x080fe20003fc6270 */
[----:B------:R-:W-:Y:S01]  /*1af00*/  LDSM.16.MT88.4 R72, [R229+0x14000] ;  /* 0x01400000e548783b */ /* 0x000fe20000004200 */
[----:B------:R-:W-:Y:S02]  /*1af10*/  FSEL R15, R12, -INF , !P2 ;  /* 0xff8000000c0f7808 */ /* 0x000fe40005000000 */
[----:B------:R-:W-:Y:S01]  /*1af20*/  FSEL R7, R41, -INF , !P3 ;  /* 0xff80000029077808 */ /* 0x000fe20005800000 */
[----:B------:R-:W-:Y:S01]  /*1af30*/  VIADD R41, R39, 0x31 ;  /* 0x0000003127297836 */ /* 0x000fe20000000000 */
[C---:B------:R-:W-:Y:S01]  /*1af40*/  ISETP.GE.AND P2, PT, R5.reuse, R0, PT ;  /* 0x000000000500720c */ /* 0x040fe20003f46270 */
[----:B------:R-:W-:Y:S01]  /*1af50*/  LDSM.16.MT88.4 R80, [R228+0x14000] ;  /* 0x01400000e450783b */ /* 0x000fe20000004200 */
[----:B------:R-:W-:Y:S02]  /*1af60*/  ISETP.GE.AND P3, PT, R5, R2, PT ;  /* 0x000000020500720c */ /* 0x000fe40003f66270 */
[----:B------:R-:W-:Y:S01]  /*1af70*/  FSEL R5, R33, -INF , !P4 ;  /* 0xff80000021057808 */ /* 0x000fe20006000000 */
[----:B------:R-:W-:Y:S01]  /*1af80*/  LDSM.16.MT88.4 R88, [R227+0x14000] ;  /* 0x01400000e358783b */ /* 0x000fe20000004200 */
[----:B------:R-:W-:-:S02]  /*1af90*/  FSEL R33, R16, -INF , !P6 ;  /* 0xff80000010217808 */ /* 0x000fc40007000000 */
[----:B------:R-:W-:Y:S01]  /*1afa0*/  FSEL R11, R20, -INF , !P1 ;  /* 0xff800000140b7808 */ /* 0x000fe20004800000 */
[----:B------:R-:W-:Y:S01]  /*1afb0*/  LDSM.16.MT88.4 R96, [R226+0x14000] ;  /* 0x01400000e260783b */ /* 0x000fe20000004200 */
[----:B------:R-:W-:Y:S02]  /*1afc0*/  FMNMX.FTZ R4, R33, R53, !PT ;  /* 0x0000003521047209 */ /* 0x000fe40007810000 */
[----:B------:R-:W-:Y:S01]  /*1afd0*/  ISETP.GE.AND P4, PT, R17, R0, PT ;  /* 0x000000001100720c */ /* 0x000fe20003f86270 */
[----:B------:R-:W-:Y:S01]  /*1afe0*/  LDSM.16.MT88.4 R104, [R229+0x16000] ;  /* 0x01600000e568783b */ /* 0x000fe20000004200 */
[----:B------:R-:W-:Y:S02]  /*1aff0*/  FMNMX.FTZ R4, R37, R4, !PT ;  /* 0x0000000425047209 */ /* 0x000fe40007810000 */
[----:B------:R-:W-:Y:S01]  /*1b000*/  ISETP.GE.AND P1, PT, R17, R2, PT ;  /* 0x000000021100720c */ /* 0x000fe20003f26270 */
[----:B------:R-:W-:Y:S01]  /*1b010*/  LDSM.16.MT88.4 R112, [R228+0x16000] ;  /* 0x01600000e470783b */ /* 0x000fe20000004200 */
[----:B------:R-:W-:-:S02]  /*1b020*/  FSEL R17, R32, -INF , !P2 ;  /* 0xff80000020117808 */ /* 0x000fc40005000000 */
[C---:B------:R-:W-:Y:S01]  /*1b030*/  ISETP.GE.AND P6, PT, R9.reuse, R0, PT ;  /* 0x000000000900720c */ /* 0x040fe20003fc6270 */
[----:B------:R-:W-:Y:S01]  /*1b040*/  LDSM.16.MT88.4 R120, [R227+0x16000] ;  /* 0x01600000e378783b */ /* 0x000fe20000004200 */
[----:B------:R-:W-:Y:S02]  /*1b050*/  ISETP.GE.AND P2, PT, R9, R2, PT ;  /* 0x000000020900720c */ /* 0x000fe40003f46270 */
[----:B------:R-:W-:Y:S02]  /*1b060*/  FSEL R9, R21, -INF , !P3 ;  /* 0xff80000015097808 */ /* 0x000fe40005800000 */
[----:B------:R-:W-:Y:S02]  /*1b070*/  FMNMX.FTZ R4, R35, R4, !PT ;  /* 0x0000000423047209 */ /* 0x000fe40007810000 */
[----:B------:R-:W-:Y:S02]  /*1b080*/  ISETP.GE.AND P3, PT, R39, R2, PT ;  /* 0x000000022700720c */ /* 0x000fe40003f66270 */
[----:B------:R-:W-:-:S02]  /*1b090*/  FMNMX.FTZ R4, R19, R4, !PT ;  /* 0x0000000413047209 */ /* 0x000fc40007810000 */
[----:B------:R-:W-:Y:S02]  /*1b0a0*/  FSEL R21, R52, -INF , !P3 ;  /* 0xff80000034157808 */ /* 0x000fe40005800000 */
[----:B------:R-:W-:Y:S02]  /*1b0b0*/  FMNMX.FTZ R6, R7, R4, !PT ;  /* 0x0000000407067209 */ /* 0x000fe40007810000 */
[----:B------:R-:W-:Y:S02]  /*1b0c0*/  FMNMX.FTZ R4, R21, R27, !PT ;  /* 0x0000001b15047209 */ /* 0x000fe40007810000 */
[----:B------:R-:W-:Y:S02]  /*1b0d0*/  FMNMX.FTZ R6, R5, R6, !PT ;  /* 0x0000000605067209 */ /* 0x000fe40007810000 */
[----:B------:R-:W-:Y:S02]  /*1b0e0*/  FMNMX.FTZ R4, R25, R4, !PT ;  /* 0x0000000419047209 */ /* 0x000fe40007810000 */
[----:B------:R-:W-:-:S02]  /*1b0f0*/  FSEL R179, R179, -INF , !P4 ;  /* 0xff800000b3b37808 */ /* 0x000fc40006000000 */
[----:B------:R-:W-:Y:S02]  /*1b100*/  FMNMX.FTZ R4, R23, R4, !PT ;  /* 0x0000000417047209 */ /* 0x000fe40007810000 */
[----:B------:R-:W-:Y:S02]  /*1b110*/  FMNMX.FTZ R6, R17, R6, !PT ;  /* 0x0000000611067209 */ /* 0x000fe40007810000 */
[----:B------:R-:W-:Y:S02]  /*1b120*/  FMNMX.FTZ R4, R15, R4, !PT ;  /* 0x000000040f047209 */ /* 0x000fe40007810000 */
[----:B------:R-:W-:Y:S02]  /*1b130*/  FSEL R183, R183, -INF , !P1 ;  /* 0xff800000b7b77808 */ /* 0x000fe40004800000 */
[----:B------:R-:W-:Y:S02]  /*1b140*/  FMNMX.FTZ R4, R13, R4, !PT ;  /* 0x000000040d047209 */ /* 0x000fe40007810000 */
[----:B------:R-:W-:-:S02]  /*1b150*/  ISETP.GE.AND P4, PT, R31, R0, PT ;  /* 0x000000001f00720c */ /* 0x000fc40003f86270 */
[----:B------:R-:W-:Y:S02]  /*1b160*/  FMNMX.FTZ R4, R11, R4, !PT ;  /* 0x000000040b047209 */ /* 0x000fe40007810000 */
[----:B------:R-:W-:Y:S01]  /*1b170*/  ISETP.GE.AND P1, PT, R31, R2, PT ;  /* 0x000000021f00720c */ /* 0x000fe20003f26270 */
[----:B------:R-:W-:Y:S01]  /*1b180*/  VIADD R31, R39, 0x29 ;  /* 0x00000029271f7836 */ /* 0x000fe20000000000 */
[----:B------:R-:W-:Y:S02]  /*1b190*/  FSEL R251, R251, -INF , !P6 ;  /* 0xff800000fbfb7808 */ /* 0x000fe40007000000 */
[----:B------:R-:W-:Y:S02]  /*1b1a0*/  FMNMX.FTZ R6, R179, R6, !PT ;  /* 0x00000006b3067209 */ /* 0x000fe40007810000 */
[----:B------:R-:W-:Y:S02]  /*1b1b0*/  FMNMX.FTZ R4, R9, R4, !PT ;  /* 0x0000000409047209 */ /* 0x000fe40007810000 */
[----:B------:R-:W-:-:S02]  /*1b1c0*/  ISETP.GE.AND P6, PT, R31, R0, PT ;  /* 0x000000001f00720c */ /* 0x000fc40003fc6270 */
[----:B------:R-:W-:Y:S02]  /*1b1d0*/  FSEL R181, R181, -INF , !P4 ;  /* 0xff800000b5b57808 */ /* 0x000fe40006000000 */
[----:B------:R-:W-:Y:S02]  /*1b1e0*/  FMNMX.FTZ R6, R251, R6, !PT ;  /* 0x00000006fb067209 */ /* 0x000fe40007810000 */
[----:B------:R-:W-:Y:S02]  /*1b1f0*/  FSEL R247, R247, -INF , !P2 ;  /* 0xff800000f7f77808 */ /* 0x000fe40005000000 */
[----:B------:R-:W-:Y:S02]  /*1b200*/  FMNMX.FTZ R4, R183, R4, !PT ;  /* 0x00000004b7047209 */ /* 0x000fe40007810000 */
[----:B------:R-:W-:Y:S01]  /*1b210*/  ISETP.GE.AND P3, PT, R31, R2, PT ;  /* 0x000000021f00720c */ /* 0x000fe20003f66270 */
[----:B------:R-:W-:Y:S01]  /*1b220*/  VIADD R31, R39, 0x38 ;  /* 0x00000038271f7836 */ /* 0x000fe20000000000 */
[----:B------:R-:W-:Y:S01]  /*1b230*/  ISETP.GE.AND P2, PT, R43, R0, PT ;  /* 0x000000002b00720c */ /* 0x000fe20003f46270 */
[----:B------:R-:W-:Y:S01]  /*1b240*/  VIADD R39, R39, 0x39 ;  /* 0x0000003927277836 */ /* 0x000fe20000000000 */
[----:B------:R-:W-:-:S02]  /*1b250*/  FSEL R249, R249, -INF , !P6 ;  /* 0xff800000f9f97808 */ /* 0x000fc40007000000 */
[----:B------:R-:W-:Y:S02]  /*1b260*/  FMNMX.FTZ R6, R181, R6, !PT ;  /* 0x00000006b5067209 */ /* 0x000fe40007810000 */
[----:B------:R-:W-:Y:S02]  /*1b270*/  FSEL R185, R185, -INF , !P1 ;  /* 0xff800000b9b97808 */ /* 0x000fe40004800000 */
[----:B------:R-:W-:Y:S02]  /*1b280*/  FMNMX.FTZ R4, R247, R4, !PT ;  /* 0x00000004f7047209 */ /* 0x000fe40007810000 */
[----:B------:R-:W-:Y:S02]  /*1b290*/  FSEL R201, R201, -INF , !P2 ;  /* 0xff800000c9c97808 */ /* 0x000fe40005000000 */
[----:B------:R-:W-:Y:S02]  /*1b2a0*/  ISETP.GE.AND P4, PT, R41, R0, PT ;  /* 0x000000002900720c */ /* 0x000fe40003f86270 */
[----:B------:R-:W-:-:S02]  /*1b2b0*/  FMNMX.FTZ R6, R249, R6, !PT ;  /* 0x00000006f9067209 */ /* 0x000fc40007810000 */
[----:B------:R-:W-:Y:S02]  /*1b2c0*/  ISETP.GE.AND P2, PT, R31, R0, PT ;  /* 0x000000001f00720c */ /* 0x000fe40003f46270 */
[----:B------:R-:W-:Y:S02]  /*1b2d0*/  ISETP.GE.AND P1, PT, R43, R2, PT ;  /* 0x000000022b00720c */ /* 0x000fe40003f26270 */
[----:B------:R-:W-:Y:S02]  /*1b2e0*/  FSEL R203, R203, -INF , !P3 ;  /* 0xff800000cbcb7808 */ /* 0x000fe40005800000 */
[----:B------:R-:W-:Y:S02]  /*1b2f0*/  FMNMX.FTZ R8, R185, R4, !PT ;  /* 0x00000004b9087209 */ /* 0x000fe40007810000 */
[----:B------:R-:W-:Y:S02]  /*1b300*/  FSEL R199, R199, -INF , !P4 ;  /* 0xff800000c7c77808 */ /* 0x000fe40006000000 */
[----:B------:R-:W-:-:S02]  /*1b310*/  FMNMX.FTZ R6, R201, R6, !PT ;  /* 0x00000006c9067209 */ /* 0x000fc40007810000 */
[----:B------:R-:W-:Y:S02]  /*1b320*/  FSEL R197, R197, -INF , !P2 ;  /* 0xff800000c5c57808 */ /* 0x000fe40005000000 */
[----:B------:R-:W-:Y:S02]  /*1b330*/  ISETP.GE.AND P2, PT, R41, R2, PT ;  /* 0x000000022900720c */ /* 0x000fe40003f46270 */
[----:B------:R-:W-:Y:S02]  /*1b340*/  FSEL R193, R193, -INF , !P1 ;  /* 0xff800000c1c17808 */ /* 0x000fe40004800000 */
[----:B------:R-:W-:Y:S02]  /*1b350*/  FMNMX.FTZ R8, R203, R8, !PT ;  /* 0x00000008cb087209 */ /* 0x000fe40007810000 */
[----:B------:R-:W-:Y:S02]  /*1b360*/  ISETP.GE.AND P4, PT, R39, R0, PT ;  /* 0x000000002700720c */ /* 0x000fe40003f86270 */
[----:B------:R-:W-:-:S02]  /*1b370*/  FMNMX.FTZ R6, R199, R6, !PT ;  /* 0x00000006c7067209 */ /* 0x000fc40007810000 */
[----:B------:R-:W-:Y:S02]  /*1b380*/  ISETP.GE.AND P1, PT, R31, R2, PT ;  /* 0x000000021f00720c */ /* 0x000fe40003f26270 */
[----:B------:R-:W-:Y:S02]  /*1b390*/  FSEL R191, R191, -INF , !P2 ;  /* 0xff800000bfbf7808 */ /* 0x000fe40005000000 */
[----:B------:R-:W-:Y:S02]  /*1b3a0*/  FMNMX.FTZ R8, R193, R8, !PT ;  /* 0x00000008c1087209 */ /* 0x000fe40007810000 */
[----:B------:R-:W-:Y:S02]  /*1b3b0*/  FSEL R195, R195, -INF , !P4 ;  /* 0xff800000c3c37808 */ /* 0x000fe40006000000 */
[----:B------:R-:W-:Y:S02]  /*1b3c0*/  FMNMX.FTZ R6, R197, R6, !PT ;  /* 0x00000006c5067209 */ /* 0x000fe40007810000 */
[----:B------:R-:W-:-:S02]  /*1b3d0*/  ISETP.GE.AND P2, PT, R39, R2, PT ;  /* 0x000000022700720c */ /* 0x000fc40003f46270 */
[----:B------:R-:W-:Y:S02]  /*1b3e0*/  FSEL R187, R187, -INF , !P1 ;  /* 0xff800000bbbb7808 */ /* 0x000fe40004800000 */
[----:B------:R-:W-:Y:S02]  /*1b3f0*/  FMNMX.FTZ R8, R191, R8, !PT ;  /* 0x00000008bf087209 */ /* 0x000fe40007810000 */
        /* <DEDUP_REMOVED lines=10> */
[----:B-1----:R-:W-:-:S03]  /*1b4a0*/  FMNMX.FTZ R164, R41, R164, !PT ;  /* 0x000000a429a47209 */ /* 0x002fc60007810000 */
[----:B------:R-:W1:Y:S01]  /*1b4b0*/  LDSM.16.MT88.4 R40, [R229+0x12000] ;  /* 0x01200000e528783b */ /* 0x000e620000004200 */
[----:B------:R-:W-:Y:S02]  /*1b4c0*/  FSETP.NEU.FTZ.AND P1, PT, R164, -INF , PT ;  /* 0xff800000a400780b */ /* 0x000fe40003f3d000 */
[----:B--2---:R-:W-:Y:S01]  /*1b4d0*/  FMNMX.FTZ R3, R4, R3, !PT ;  /* 0x0000000304037209 */ /* 0x004fe20007810000 */
[----:B---3--:R-:W-:-:S04]  /*1b4e0*/  FMUL.FTZ R30, R29, R164 ;  /* 0x000000a41d1e7220 */ /* 0x008fc80000410000 */
        /* <DEDUP_REMOVED lines=12> */
[-C--:B------:R-:W-:Y:S01]  /*1b5b0*/  FFMA.FTZ R172, R23, R29.reuse, -R28 ;  /* 0x0000001d17ac7223 */ /* 0x080fe2000001081c */
[-CC-:B------:R-:W-:Y:S01]  /*1b5c0*/  FFMA.FTZ R166, R5, R29.reuse, -R30.reuse ;  /* 0x0000001d05a67223 */ /* 0x180fe2000001081e */
[----:B------:R-:W-:Y:S01]  /*1b5d0*/  MUFU.EX2 R176, R176 ;  /* 0x000000b000b07308 */ /* 0x000fe20000000800 */
[----:B------:R-:W2:Y:S01]  /*1b5e0*/  LDSM.16.MT88.4 R4, [R226+0x16000] ;  /* 0x01600000e204783b */ /* 0x000ea20000004200 */
[-CC-:B------:R-:W-:Y:S01]  /*1b5f0*/  FFMA.FTZ R170, R19, R29.reuse, -R30.reuse ;  /* 0x0000001d13aa7223 */ /* 0x180fe2000001081e */
[-C--:B------:R-:W-:Y:S01]  /*1b600*/  FFMA.FTZ R33, R17, R29.reuse, -R30 ;  /* 0x0000001d11217223 */ /* 0x080fe2000001081e */
[-CC-:B------:R-:W-:Y:S01]  /*1b610*/  FFMA.FTZ R169, R15, R29.reuse, -R28.reuse ;  /* 0x0000001d0fa97223 */ /* 0x180fe2000001081c */
[-CC-:B------:R-:W-:Y:S01]  /*1b620*/  FFMA.FTZ R34, R13, R29.reuse, -R28.reuse ;  /* 0x0000001d0d227223 */ /* 0x180fe2000001081c */
[----:B------:R-:W3:Y:S01]  /*1b630*/  LDSM.16.MT88.4 R16, [R229+0x10800] ;  /* 0x01080000e510783b */ /* 0x000ee20000004200 */
[-CC-:B------:R-:W-:Y:S01]  /*1b640*/  FFMA.FTZ R35, R11, R29.reuse, -R28.reuse ;  /* 0x0000001d0b237223 */ /* 0x180fe2000001081c */
[----:B------:R-:W4:Y:S01]  /*1b650*/  MUFU.EX2 R175, R175 ;  /* 0x000000af00af7308 */ /* 0x000f220000000800 */
[-C--:B------:R-:W-:Y:S01]  /*1b660*/  FFMA.FTZ R32, R9, R29.reuse, -R28 ;  /* 0x0000001d09207223 */ /* 0x080fe2000001081c */
[----:B------:R-:W5:Y:S01]  /*1b670*/  LDSM.16.MT88.4 R12, [R228+0x10800] ;  /* 0x01080000e40c783b */ /* 0x000f620000004200 */
[-CC-:B------:R-:W-:Y:S01]  /*1b680*/  FFMA.FTZ R179, R179, R29.reuse, -R30.reuse ;  /* 0x0000001db3b37223 */ /* 0x180fe2000001081e */
[-CC-:B------:R-:W-:Y:S01]  /*1b690*/  FFMA.FTZ R180, R251, R29.reuse, -R30.reuse ;  /* 0x0000001dfbb47223 */ /* 0x180fe2000001081e */
[-CC-:B------:R-:W-:Y:S01]  /*1b6a0*/  FFMA.FTZ R181, R181, R29.reuse, -R30.reuse ;  /* 0x0000001db5b57223 */ /* 0x180fe2000001081e */
[----:B------:R-:W5:Y:S01]  /*1b6b0*/  LDSM.16.MT88.4 R8, [R227+0x10800] ;  /* 0x01080000e308783b */ /* 0x000f620000004200 */
[-C--:B------:R-:W-:Y:S01]  /*1b6c0*/  FFMA.FTZ R182, R249, R29.reuse, -R30 ;  /* 0x0000001df9b67223 */ /* 0x080fe2000001081e */
[----:B------:R-:W-:Y:S01]  /*1b6d0*/  MUFU.EX2 R174, R174 ;  /* 0x000000ae00ae7308 */ /* 0x000fe20000000800 */
[-CC-:B------:R-:W-:Y:S01]  /*1b6e0*/  FFMA.FTZ R183, R183, R29.reuse, -R28.reuse ;  /* 0x0000001db7b77223 */ /* 0x180fe2000001081c */
[----:B------:R-:W5:Y:S01]  /*1b6f0*/  LDSM.16.MT88.4 R20, [R229+0x12800] ;  /* 0x01280000e514783b */ /* 0x000f620000004200 */
[-CC-:B------:R-:W-:Y:S01]  /*1b700*/  FFMA.FTZ R184, R247, R29.reuse, -R28.reuse ;  /* 0x0000001df7b87223 */ /* 0x180fe2000001081c */
[-CC-:B------:R-:W-:Y:S01]  /*1b710*/  FFMA.FTZ R185, R185, R29.reuse, -R28.reuse ;  /* 0x0000001db9b97223 */ /* 0x180fe2000001081c */
[-C--:B------:R-:W-:Y:S01]  /*1b720*/  FFMA.FTZ R186, R203, R29.reuse, -R28 ;  /* 0x0000001dcbba7223 */ /* 0x080fe2000001081c */
[----:B------:R-:W-:Y:S01]  /*1b730*/  LDSM.16.MT88.4 R24, [R226+0x10800] ;  /* 0x01080000e218783b */ /* 0x000fe20000004200 */
[-CC-:B------:R-:W-:Y:S01]  /*1b740*/  FFMA.FTZ R190, R201, R29.reuse, -R30.reuse ;  /* 0x0000001dc9be7223 */ /* 0x180fe2000001081e */
[----:B------:R-:W1:Y:S01]  /*1b750*/  MUFU.EX2 R171, R171 ;  /* 0x000000ab00ab7308 */ /* 0x000e620000000800 */
[----:B----4-:R-:W-:Y:S01]  /*1b760*/  F2FP.BF16.F32.PACK_AB R128, R175, R176 ;  /* 0x000000b0af80723e */ /* 0x010fe200000010ff */
[-CC-:B------:R-:W-:Y:S01]  /*1b770*/  FFMA.FTZ R199, R199, R29.reuse, -R30.reuse ;  /* 0x0000001dc7c77223 */ /* 0x180fe2000001081e */
[-CC-:B------:R-:W-:Y:S01]  /*1b780*/  FFMA.FTZ R192, R197, R29.reuse, -R30.reuse ;  /* 0x0000001dc5c07223 */ /* 0x180fe2000001081e */
[-C--:B------:R-:W-:Y:S01]  /*1b790*/  FFMA.FTZ R249, R195, R29.reuse, -R30 ;  /* 0x0000001dc3f97223 */ /* 0x080fe2000001081e */
[-CC-:B------:R-:W-:Y:S01]  /*1b7a0*/  FFMA.FTZ R193, R193, R29.reuse, -R28.reuse ;  /* 0x0000001dc1c17223 */ /* 0x180fe2000001081c */
[-CC-:B------:R-:W-:Y:S01]  /*1b7b0*/  FFMA.FTZ R194, R191, R29.reuse, -R28.reuse ;  /* 0x0000001dbfc27223 */ /* 0x180fe2000001081c */
[-CC-:B------:R-:W-:Y:S01]  /*1b7c0*/  FFMA.FTZ R187, R187, R29.reuse, -R28.reuse ;  /* 0x0000001dbbbb7223 */ /* 0x180fe2000001081c */
[----:B------:R-:W-:Y:S01]  /*1b7d0*/  MUFU.EX2 R177, R177 ;  /* 0x000000b100b17308 */ /* 0x000fe20000000800 */
[----:B------:R-:W-:Y:S01]  /*1b7e0*/  FFMA.FTZ R196, R31, R29, -R28 ;  /* 0x0000001d1fc47223 */ /* 0x000fe2000001081c */
[----:B------:R-:W-:Y:S01]  /*1b7f0*/  FADD.FTZ R175, R176, R175 ;  /* 0x000000afb0af7221 */ /* 0x000fe20000010000 */
[----:B------:R-:W-:Y:S05]  /*1b800*/  LDSM.16.MT88.4 R28, [R228+0x15800] ;  /* 0x01580000e41c783b */ /* 0x000fea0000004200 */
[----:B------:R-:W4:Y:S01]  /*1b810*/  MUFU.EX2 R178, R178 ;  /* 0x000000b200b27308 */ /* 0x000f220000000800 */
[----:B-1----:R-:W-:Y:S01]  /*1b820*/  F2FP.BF16.F32.PACK_AB R130, R171, R174 ;  /* 0x000000aeab82723e */ /* 0x002fe200000010ff */
[----:B------:R-:W-:-:S04]  /*1b830*/  FADD.FTZ R174, R174, R175 ;  /* 0x000000afaeae7221 */ /* 0x000fc80000010000 */
[----:B------:R-:W-:Y:S02]  /*1b840*/  FADD.FTZ R171, R171, R174 ;  /* 0x000000aeabab7221 */ /* 0x000fe40000010000 */
[----:B------:R-:W-:Y:S08]  /*1b850*/  MUFU.EX2 R173, R173 ;  /* 0x000000ad00ad7308 */ /* 0x000ff00000000800 */
[----:B------:R-:W1:Y:S01]  /*1b860*/  MUFU.EX2 R172, R172 ;  /* 0x000000ac00ac7308 */ /* 0x000e620000000800 */
[----:B----4-:R-:W-:Y:S01]  /*1b870*/  F2FP.BF16.F32.PACK_AB R129, R178, R177 ;  /* 0x000000b1b281723e */ /* 0x010fe200000010ff */
[----:B------:R-:W-:-:S06]  /*1b880*/  FADD.FTZ R178, R177, R178 ;  /* 0x000000b2b1b27221 */ /* 0x000fcc0000010000 */
[----:B------:R-:W-:Y:S08]  /*1b890*/  MUFU.EX2 R170, R170 ;  /* 0x000000aa00aa7308 */ /* 0x000ff00000000800 */
[----:B------:R-:W4:Y:S01]  /*1b8a0*/  MUFU.EX2 R167, R167 ;  /* 0x000000a700a77308 */ /* 0x000f220000000800 */
[----:B-1----:R-:W-:Y:S01]  /*1b8b0*/  F2FP.BF16.F32.PACK_AB R131, R172, R173 ;  /* 0x000000adac83723e */ /* 0x002fe200000010ff */
[----:B------:R-:W-:-:S04]  /*1b8c0*/  FADD.FTZ R173, R173, R178 ;  /* 0x000000b2adad7221 */ /* 0x000fc80000010000 */
[----:B------:R-:W-:Y:S02]  /*1b8d0*/  FADD.FTZ R172, R172, R173 ;  /* 0x000000adacac7221 */ /* 0x000fe40000010000 */
        /* <DEDUP_REMOVED lines=8> */
[----:B------:R-:W1:Y:S05]  /*1b960*/  MUFU.EX2 R34, R34 ;  /* 0x0000002200227308 */ /* 0x000e6a0000000800 */
[C---:B------:R-:W-:Y:S03]  /*1b970*/  HMMA.16816.F32.BF16 R140, R128.reuse, R142, RZ ;  /* 0x0000008e808c723c */ /* 0x040fe600000418ff */
[----:B------:R-:W-:Y:S03]  /*1b980*/  MUFU.EX2 R35, R35 ;  /* 0x0000002300237308 */ /* 0x000fe60000000800 */
[C---:B------:R-:W-:Y:S05]  /*1b990*/  HMMA.16816.F32.BF16 R136, R128.reuse, R132, RZ ;  /* 0x000000848088723c */ /* 0x040fea00000418ff */
[----:B------:R-:W3:Y:S01]  /*1b9a0*/  MUFU.EX2 R32, R32 ;  /* 0x0000002000207308 */ /* 0x000ee20000000800 */
[C---:B------:R-:W-:Y:S06]  /*1b9b0*/  HMMA.16816.F32.BF16 R36, R128.reuse, R40, RZ ;  /* 0x000000288024723c */ /* 0x040fec00000418ff */
[C---:B------:R-:W-:Y:S01]  /*1b9c0*/  HMMA.16816.F32.BF16 R44, R128.reuse, R48, RZ ;  /* 0x00000030802c723c */ /* 0x040fe200000418ff */
[----:B------:R-:W-:Y:S05]  /*1b9d0*/  MUFU.EX2 R179, R179 ;  /* 0x000000b300b37308 */ /* 0x000fea0000000800 */
[C---:B------:R-:W-:Y:S03]  /*1b9e0*/  HMMA.16816.F32.BF16 R52, R128.reuse, R56, RZ ;  /* 0x000000388034723c */ /* 0x040fe600000418ff */
        /* <DEDUP_REMOVED lines=34> */
[C---:B------:R-:W-:Y:S06]  /*1bc10*/  HMMA.16816.F32.BF16 R120, R128.reuse, R122, RZ ;  /* 0x0000007a8078723c */ /* 0x040fec00000418ff */
[C---:B--2---:R-:W-:Y:S06]  /*1bc20*/  HMMA.16816.F32.BF16 R124, R128.reuse, R4, RZ ;  /* 0x00000004807c723c */ /* 0x044fec00000418ff */
[----:B------:R-:W-:Y:S01]  /*1bc30*/  HMMA.16816.F32.BF16 R128, R128, R6, RZ ;  /* 0x000000068080723c */ /* 0x000fe200000418ff */
[----:B----4-:R-:W-:Y:S01]  /*1bc40*/  F2FP.BF16.F32.PACK_AB R4, R167, R170 ;  /* 0x000000aaa704723e */ /* 0x010fe200000010ff */
[----:B------:R-:W-:Y:S01]  /*1bc50*/  FADD.FTZ R170, R170, R171 ;  /* 0x000000abaaaa7221 */ /* 0x000fe20000010000 */
[----:B-1----:R-:W-:Y:S01]  /*1bc60*/  F2FP.BF16.F32.PACK_AB R5, R34, R169 ;  /* 0x000000a92205723e */ /* 0x002fe200000010ff */
[----:B------:R-:W-:-:S02]  /*1bc70*/  FADD.FTZ R169, R169, R172 ;  /* 0x000000aca9a97221 */ /* 0x000fc40000010000 */
[----:B------:R-:W-:Y:S01]  /*1bc80*/  FADD.FTZ R167, R167, R170 ;  /* 0x000000aaa7a77221 */ /* 0x000fe20000010000 */
[----:B------:R-:W-:Y:S01]  /*1bc90*/  F2FP.BF16.F32.PACK_AB R6, R33, R166 ;  /* 0x000000a62106723e */ /* 0x000fe200000010ff */
[----:B------:R-:W-:Y:S01]  /*1bca0*/  FADD.FTZ R34, R34, R169 ;  /* 0x000000a922227221 */ /* 0x000fe20000010000 */
[----:B---3--:R-:W-:Y:S01]  /*1bcb0*/  F2FP.BF16.F32.PACK_AB R7, R32, R35 ;  /* 0x000000232007723e */ /* 0x008fe200000010ff */
[----:B------:R-:W-:Y:S02]  /*1bcc0*/  FADD.FTZ R166, R166, R167 ;  /* 0x000000a7a6a67221 */ /* 0x000fe40000010000 */
[----:B------:R-:W-:Y:S02]  /*1bcd0*/  FADD.FTZ R35, R35, R34 ;  /* 0x0000002223237221 */ /* 0x000fe40000010000 */
[----:B------:R-:W-:Y:S02]  /*1bce0*/  FADD.FTZ R166, R33, R166 ;  /* 0x000000a621a67221 */ /* 0x000fe40000010000 */
[----:B------:R-:W-:Y:S01]  /*1bcf0*/  HMMA.16816.F32.BF16 R160, R4, R16, R160 ;  /* 0x0000001004a0723c */ /* 0x000fe200000418a0 */
[----:B------:R-:W-:-:S05]  /*1bd00*/  FADD.FTZ R32, R32, R35 ;  /* 0x0000002320207221 */ /* 0x000fca0000010000 */
[C---:B------:R-:W-:Y:S01]  /*1bd10*/  HMMA.16816.F32.BF16 R156, R4.reuse, R18, R156 ;  /* 0x00000012049c723c */ /* 0x040fe2000004189c */
[----:B------:R-:W1:Y:S05]  /*1bd20*/  LDSM.16.MT88.4 R16, [R228+0x12800] ;  /* 0x01280000e410783b */ /* 0x000e6a0000004200 */
[C---:B-----5:R-:W-:Y:S06]  /*1bd30*/  HMMA.16816.F32.BF16 R152, R4.reuse, R12, R152 ;  /* 0x0000000c0498723c */ /* 0x060fec0000041898 */
[C---:B------:R-:W-:Y:S01]  /*1bd40*/  HMMA.16816.F32.BF16 R148, R4.reuse, R14, R148 ;  /* 0x0000000e0494723c */ /* 0x040fe20000041894 */
[----:B------:R-:W2:Y:S05]  /*1bd50*/  LDSM.16.MT88.4 R12, [R227+0x12800] ;  /* 0x01280000e30c783b */ /* 0x000eaa0000004200 */
[C---:B------:R-:W-:Y:S06]  /*1bd60*/  HMMA.16816.F32.BF16 R144, R4.reuse, R8, R144 ;  /* 0x000000080490723c */ /* 0x040fec0000041890 */
[C---:B------:R-:W-:Y:S01]  /*1bd70*/  HMMA.16816.F32.BF16 R140, R4.reuse, R10, R140 ;  /* 0x0000000a048c723c */ /* 0x040fe2000004188c */
[----:B------:R-:W3:Y:S05]  /*1bd80*/  LDSM.16.MT88.4 R8, [R226+0x12800] ;  /* 0x01280000e208783b */ /* 0x000eea0000004200 */
[C---:B------:R-:W-:Y:S06]  /*1bd90*/  HMMA.16816.F32.BF16 R36, R4.reuse, R20, R36 ;  /* 0x000000140424723c */ /* 0x040fec0000041824 */
[C---:B------:R-:W-:Y:S01]  /*1bda0*/  HMMA.16816.F32.BF16 R40, R4.reuse, R22, R40 ;  /* 0x000000160428723c */ /* 0x040fe20000041828 */
[----:B------:R-:W4:Y:S05]  /*1bdb0*/  LDSM.16.MT88.4 R20, [R228+0x14800] ;  /* 0x01480000e414783b */ /* 0x000f2a0000004200 */
        /* <DEDUP_REMOVED lines=11> */
[----:B------:R-:W5:Y:S05]  /*1be70*/  LDSM.16.MT88.4 R24, [R229+0x14800] ;  /* 0x01480000e518783b */ /* 0x000f6a0000004200 */
[C---:B----4-:R-:W-:Y:S06]  /*1be80*/  HMMA.16816.F32.BF16 R76, R4.reuse, R20, R76 ;  /* 0x00000014044c723c */ /* 0x050fec000004184c */
        /* <DEDUP_REMOVED lines=11> */
[C---:B-----5:R-:W-:Y:S06]  /*1bf40*/  HMMA.16816.F32.BF16 R68, R4.reuse, R24, R68 ;  /* 0x000000180444723c */ /* 0x060fec0000041844 */
        /* <DEDUP_REMOVED lines=8> */
[C---:B--2---:R-:W-:Y:S06]  /*1bfd0*/  HMMA.16816.F32.BF16 R124, R4.reuse, R12, R124 ;  /* 0x0000000c047c723c */ /* 0x044fec000004187c */
        /* <DEDUP_REMOVED lines=11> */
[----:B---3--:R-:W-:Y:S01]  /*1c090*/  HMMA.16816.F32.BF16 R160, R4, R8, R160 ;  /* 0x0000000804a0723c */ /* 0x008fe200000418a0 */
[----:B------:R-:W-:Y:S01]  /*1c0a0*/  FADD.FTZ R185, R185, R184 ;  /* 0x000000b8b9b97221 */ /* 0x000fe20000010000 */
[----:B------:R-:W-:-:S03]  /*1c0b0*/  FADD.FTZ R181, R182, R181 ;  /* 0x000000b5b6b57221 */ /* 0x000fc60000010000 */
[----:B------:R-:W-:Y:S01]  /*1c0c0*/  FADD.FTZ R186, R186, R185 ;  /* 0x000000b9baba7221 */ /* 0x000fe20000010000 */
[C---:B------:R-:W-:Y:S01]  /*1c0d0*/  HMMA.16816.F32.BF16 R156, R4.reuse, R10, R156 ;  /* 0x0000000a049c723c */ /* 0x040fe2000004189c */
[----:B------:R-:W2:Y:S05]  /*1c0e0*/  LDSM.16.MT88.4 R8, [R229+0x13000] ;  /* 0x01300000e508783b */ /* 0x000eaa0000004200 */
[C---:B----4-:R-:W-:Y:S06]  /*1c0f0*/  HMMA.16816.F32.BF16 R152, R4.reuse, R20, R152 ;  /* 0x000000140498723c */ /* 0x050fec0000041898 */
[C---:B------:R-:W-:Y:S01]  /*1c100*/  HMMA.16816.F32.BF16 R148, R4.reuse, R22, R148 ;  /* 0x000000160494723c */ /* 0x040fe20000041894 */
[----:B------:R-:W3:Y:S05]  /*1c110*/  LDSM.16.MT88.4 R20, [R227+0x13000] ;  /* 0x01300000e314783b */ /* 0x000eea0000004200 */
[C---:B------:R-:W-:Y:S06]  /*1c120*/  HMMA.16816.F32.BF16 R144, R4.reuse, R24, R144 ;  /* 0x000000180490723c */ /* 0x040fec0000041890 */
[C---:B------:R-:W-:Y:S01]  /*1c130*/  HMMA.16816.F32.BF16 R140, R4.reuse, R26, R140 ;  /* 0x0000001a048c723c */ /* 0x040fe2000004188c */
[----:B------:R-:W4:Y:S05]  /*1c140*/  LDSM.16.MT88.4 R24, [R226+0x13000] ;  /* 0x01300000e218783b */ /* 0x000f2a0000004200 */
[C---:B-1----:R-:W-:Y:S06]  /*1c150*/  HMMA.16816.F32.BF16 R136, R4.reuse, R16, R136 ;  /* 0x000000100488723c */ /* 0x042fec0000041888 */
[C---:B------:R-:W-:Y:S01]  /*1c160*/  HMMA.16816.F32.BF16 R132, R4.reuse, R18, R132 ;  /* 0x000000120484723c */ /* 0x040fe20000041884 */
[----:B------:R-:W-:Y:S05]  /*1c170*/  LDSM.16.MT88.4 R16, [R228+0x15000] ;  /* 0x01500000e410783b */ /* 0x000fea0000004200 */
[C---:B--2---:R-:W-:Y:S06]  /*1c180*/  HMMA.16816.F32.BF16 R36, R4.reuse, R8, R36 ;  /* 0x000000080424723c */ /* 0x044fec0000041824 */
[C---:B------:R-:W-:Y:S01]  /*1c190*/  HMMA.16816.F32.BF16 R40, R4.reuse, R10, R40 ;  /* 0x0000000a0428723c */ /* 0x040fe20000041828 */
[----:B------:R-:W1:Y:S05]  /*1c1a0*/  LDSM.16.MT88.4 R8, [R229+0x15000] ;  /* 0x01500000e508783b */ /* 0x000e6a0000004200 */
        /* <DEDUP_REMOVED lines=27> */
[C---:B--2---:R-:W-:Y:S06]  /*1c360*/  HMMA.16816.F32.BF16 R116, R4.reuse, R12, R116 ;  /* 0x0000000c0474723c */ /* 0x044fec0000041874 */
[C---:B------:R-:W-:Y:S01]  /*1c370*/  HMMA.16816.F32.BF16 R120, R4.reuse, R14, R120 ;  /* 0x0000000e0478723c */ /* 0x040fe20000041878 */
[----:B------:R-:W2:Y:S05]  /*1c380*/  LDSM.16.MT88.4 R12, [R226+0x11800] ;  /* 0x01180000e20c783b */ /* 0x000eaa0000004200 */
[C---:B------:R-:W-:Y:S06]  /*1c390*/  HMMA.16816.F32.BF16 R124, R4.reuse, R24, R124 ;  /* 0x00000018047c723c */ /* 0x040fec000004187c */
        /* <DEDUP_REMOVED lines=11> */
[----:B-1----:R-:W-:Y:S01]  /*1c450*/  HMMA.16816.F32.BF16 R160, R4, R8, R160 ;  /* 0x0000000804a0723c */ /* 0x002fe200000418a0 */
[----:B------:R-:W-:Y:S01]  /*1c460*/  FADD.FTZ R187, R187, R194 ;  /* 0x000000c2bbbb7221 */ /* 0x000fe20000010000 */
[----:B------:R-:W-:-:S03]  /*1c470*/  FADD.FTZ R249, R249, R192 ;  /* 0x000000c0f9f97221 */ /* 0x000fc60000010000 */
[----:B------:R-:W-:Y:S01]  /*1c480*/  FADD.FTZ R247, R196, R187 ;  /* 0x000000bbc4f77221 */ /* 0x000fe20000010000 */
        /* <DEDUP_REMOVED lines=35> */
[C---:B---3--:R-:W-:Y:S06]  /*1c6c0*/  HMMA.16816.F32.BF16 R108, R4.reuse, R16, R108 ;  /* 0x00000010046c723c */ /* 0x048fec000004186c */
[C---:B------:R-:W-:Y:S06]  /*1c6d0*/  HMMA.16816.F32.BF16 R112, R4.reuse, R18, R112 ;  /* 0x000000120470723c */ /* 0x040fec0000041870 */
[C---:B--2---:R-:W-:Y:S06]  /*1c6e0*/  HMMA.16816.F32.BF16 R116, R4.reuse, R12, R116 ;  /* 0x0000000c0474723c */ /* 0x044fec0000041874 */
        /* <DEDUP_REMOVED lines=13> */
[----:B--2---:R-:W-:Y:S02]  /*1c7c0*/  R2UR UR4, R166 ;  /* 0x00000000a60472ca */ /* 0x004fe400000e0000 */
[----:B------:R-:W-:-:S13]  /*1c7d0*/  R2UR UR5, R167 ;  /* 0x00000000a70572ca */ /* 0x000fda00000e0000 */
[----:B-1----:R-:W2:Y:S01]  /*1c7e0*/  LD.E R11, desc[UR4][R170.64+0x170] ;  /* 0x00017004aa0b7980 */ /* 0x002ea2000c101900 */
[----:B------:R-:W-:Y:S01]  /*1c7f0*/  IMAD.SHL.U32 R4, R243, 0x40, RZ ;  /* 0x00000040f3047824 */ /* 0x000fe200078e00ff */
[----:B------:R-:W-:Y:S02]  /*1c800*/  R2UR UR10, R166 ;  /* 0x00000000a60a72ca */ /* 0x000fe400000e0000 */
[----:B------:R-:W-:Y:S02]  /*1c810*/  R2UR UR11, R167 ;  /* 0x00000000a70b72ca */ /* 0x000fe400000e0000 */
[----:B------:R-:W-:Y:S02]  /*1c820*/  IADD3 R12, R4, 0x40, RZ ;  /* 0x00000040040c7810 */ /* 0x000fe40007ffe0ff */
[----:B------:R-:W-:Y:S02]  /*1c830*/  IABS R5, R4 ;  /* 0x0000000400057213 */ /* 0x000fe40000000000 */
[----:B------:R-:W-:-:S02]  /*1c840*/  R2UR UR12, R166 ;  /* 0x00000000a60c72ca */ /* 0x000fc400000e0000 */
[C---:B------:R-:W-:Y:S02]  /*1c850*/  R2UR UR13, R167.reuse ;  /* 0x00000000a70d72ca */ /* 0x040fe400000e0000 */
[----:B------:R-:W-:Y:S02]  /*1c860*/  R2UR UR8, R166 ;  /* 0x00000000a60872ca */ /* 0x000fe400000e0000 */
[----:B------:R-:W-:Y:S02]  /*1c870*/  R2UR UR9, R167 ;  /* 0x00000000a70972ca */ /* 0x000fe400000e0000 */
[-C--:B--2---:R-:W-:Y:S02]  /*1c880*/  IABS R8, R11.reuse ;  /* 0x0000000b00087213 */ /* 0x084fe40000000000 */
[-C--:B------:R-:W-:Y:S02]  /*1c890*/  IABS R6, R11.reuse ;  /* 0x0000000b00067213 */ /* 0x080fe40000000000 */
[----:B------:R-:W1:Y:S01]  /*1c8a0*/  I2F.RP R9, R8 ;  /* 0x0000000800097306 */ /* 0x000e620000209400 */
[----:B------:R-:W-:-:S02]  /*1c8b0*/  LOP3.LUT R4, R4, R11, RZ, 0x3c, !PT ;  /* 0x0000000b04047212 */ /* 0x000fc400078e3cff */
[----:B------:R-:W-:Y:S02]  /*1c8c0*/  IMAD.MOV R6, RZ, RZ, -R6 ;  /* 0x000000ffff067224 */ /* 0x000fe400078e0a06 */
[----:B------:R-:W-:Y:S02]  /*1c8d0*/  ISETP.GE.AND P1, PT, R4, RZ, PT ;  /* 0x000000ff0400720c */ /* 0x000fe40003f26270 */
[----:B------:R-:W-:Y:S01]  /*1c8e0*/  LOP3.LUT R4, RZ, R11, RZ, 0x33, !PT ;  /* 0x0000000bff047212 */ /* 0x000fe200078e33ff */
        /* <DEDUP_REMOVED lines=8> */
[----:B------:R-:W-:-:S03]  /*1c970*/  IMAD.HI.U32 R10, R15, R10, R14 ;  /* 0x0000000a0f0a7227 */ /* 0x000fc600078e000e */
[----:B------:R-:W-:Y:S02]  /*1c980*/  ISETP.GE.AND P3, PT, R12, RZ, PT ;  /* 0x000000ff0c00720c */ /* 0x000fe40003f66270 */
[----:B------:R-:W2:Y:S01]  /*1c990*/  LD.E.64 R12, desc[UR8][R170.64+0x28] ;  /* 0x00002808aa0c7980 */ /* 0x000ea2000c101b00 */
[----:B------:R-:W-:-:S04]  /*1c9a0*/  IMAD.HI.U32 R9, R10, R5, RZ ;  /* 0x000000050a097227 */ /* 0x000fc800078e00ff */
[----:B------:R-:W-:-:S04]  /*1c9b0*/  IMAD.HI.U32 R10, R10, R7, RZ ;  /* 0x000000070a0a7227 */ /* 0x000fc800078e00ff */
[-C--:B------:R-:W-:Y:S02]  /*1c9c0*/  IMAD R5, R9, R6.reuse, R5 ;  /* 0x0000000609057224 */ /* 0x080fe400078e0205 */
[----:B------:R-:W-:-:S03]  /*1c9d0*/  IMAD R7, R10, R6, R7 ;  /* 0x000000060a077224 */ /* 0x000fc600078e0207 */
[C---:B------:R-:W-:Y:S02]  /*1c9e0*/  ISETP.GT.U32.AND P2, PT, R8.reuse, R5, PT ;  /* 0x000000050800720c */ /* 0x040fe40003f44070 */
[----:B------:R-:W-:-:S11]  /*1c9f0*/  ISETP.GT.U32.AND P4, PT, R8, R7, PT ;  /* 0x000000070800720c */ /* 0x000fd60003f84070 */
[----:B------:R-:W-:Y:S02]  /*1ca00*/  @!P2 IMAD.IADD R5, R5, 0x1, -R8 ;  /* 0x000000010505a824 */ /* 0x000fe400078e0a08 */
[-C--:B------:R-:W-:Y:S01]  /*1ca10*/  @!P4 IADD3 R7, R7, -R8.reuse, RZ ;  /* 0x800000080707c210 */ /* 0x080fe20007ffe0ff */
[----:B------:R-:W-:Y:S02]  /*1ca20*/  @!P4 VIADD R10, R10, 0x1 ;  /* 0x000000010a0ac836 */ /* 0x000fe40000000000 */
[-C--:B------:R-:W-:Y:S01]  /*1ca30*/  ISETP.GE.U32.AND P5, PT, R5, R8.reuse, PT ;  /* 0x000000080500720c */ /* 0x080fe20003fa6070 */
[----:B------:R-:W-:Y:S01]  /*1ca40*/  @!P2 VIADD R9, R9, 0x1 ;  /* 0x000000010909a836 */ /* 0x000fe20000000000 */
[----:B------:R-:W-:Y:S02]  /*1ca50*/  ISETP.GE.U32.AND P6, PT, R7, R8, PT ;  /* 0x000000080700720c */ /* 0x000fe40003fc6070 */
[----:B------:R-:W-:-:S09]  /*1ca60*/  ISETP.NE.AND P2, PT, R11, RZ, PT ;  /* 0x000000ff0b00720c */ /* 0x000fd20003f45270 */
[----:B------:R-:W-:Y:S02]  /*1ca70*/  @P5 VIADD R9, R9, 0x1 ;  /* 0x0000000109095836 */ /* 0x000fe40000000000 */
[----:B------:R-:W-:Y:S02]  /*1ca80*/  @P6 IADD3 R10, R10, 0x1, RZ ;  /* 0x000000010a0a6810 */ /* 0x000fe40007ffe0ff */
[----:B------:R-:W-:-:S03]  /*1ca90*/  @!P1 IMAD.MOV R9, RZ, RZ, -R9 ;  /* 0x000000ffff099224 */ /* 0x000fc600078e0a09 */
[----:B------:R-:W-:Y:S02]  /*1caa0*/  @!P3 IMAD.MOV R10, RZ, RZ, -R10 ;  /* 0x000000ffff0ab224 */ /* 0x000fe400078e0a0a */
[C---:B------:R-:W-:Y:S02]  /*1cab0*/  SEL R6, R4.reuse, R9, !P2 ;  /* 0x0000000904067207 */ /* 0x040fe40005000000 */
[----:B------:R-:W3:Y:S01]  /*1cac0*/  LD.E.64 R8, desc[UR4][R170.64+0x40] ;  /* 0x00004004aa087980 */ /* 0x000ee2000c101b00 */
[----:B------:R-:W-:Y:S02]  /*1cad0*/  SEL R7, R4, R10, !P2 ;  /* 0x0000000a04077207 */ /* 0x000fe40005000000 */
[----:B------:R-:W-:-:S04]  /*1cae0*/  IMAD.WIDE R16, R6, 0x4, R244 ;  /* 0x0000000406107825 */ /* 0x000fc800078e02f4 */
[C---:B------:R-:W-:Y:S01]  /*1caf0*/  IMAD.WIDE R14, R7.reuse, 0x4, R244 ;  /* 0x00000004070e7825 */ /* 0x040fe200078e02f4 */
[----:B------:R-:W4:Y:S04]  /*1cb00*/  LD.E R4, desc[UR10][R16.64] ;  /* 0x0000000a10047980 */ /* 0x000f28000c101900 */
[----:B------:R-:W4:Y:S01]  /*1cb10*/  LD.E R5, desc[UR12][R14.64] ;  /* 0x0000000c0e057980 */ /* 0x000f22000c101900 */
[----:B------:R-:W-:-:S05]  /*1cb20*/  IADD3 R6, R7, -R6, RZ ;  /* 0x8000000607067210 */ /* 0x000fca0007ffe0ff */
[----:B------:R-:W-:-:S05]  /*1cb30*/  IMAD R11, R11, R6, -0x40 ;  /* 0xffffffc00b0b7424 */ /* 0x000fca00078e0206 */
[----:B------:R-:W-:Y:S01]  /*1cb40*/  SHF.R.S32.HI R7, RZ, 0x1f, R11 ;  /* 0x0000001fff077819 */ /* 0x000fe2000001140b */
[-C--:B---3--:R-:W-:Y:S02]  /*1cb50*/  IMAD R6, R9, R11.reuse, RZ ;  /* 0x0000000b09067224 */ /* 0x088fe400078e02ff */
[----:B------:R-:W-:-:S04]  /*1cb60*/  IMAD.WIDE.U32 R10, R8, R11, RZ ;  /* 0x0000000b080a7225 */ /* 0x000fc800078e00ff */
[----:B------:R-:W-:Y:S02]  /*1cb70*/  IMAD R6, R8, R7, R6 ;  /* 0x0000000708067224 */ /* 0x000fe400078e0206 */
[----:B----4-:R-:W-:Y:S02]  /*1cb80*/  IMAD.IADD R5, R4, 0x1, -R5 ;  /* 0x0000000104057824 */ /* 0x010fe400078e0a05 */
[----:B------:R-:W-:Y:S02]  /*1cb90*/  IMAD.IADD R11, R11, 0x1, R6 ;  /* 0x000000010b0b7824 */ /* 0x000fe400078e0206 */
[----:B--2---:R-:W-:Y:S01]  /*1cba0*/  IMAD R7, R13, R5, RZ ;  /* 0x000000050d077224 */ /* 0x004fe200078e02ff */
[----:B------:R-:W-:Y:S01]  /*1cbb0*/  SHF.R.S32.HI R4, RZ, 0x1f, R5 ;  /* 0x0000001fff047819 */ /* 0x000fe20000011405 */
[----:B------:R-:W-:-:S04]  /*1cbc0*/  IMAD.WIDE.U32 R10, R5, R12, R10 ;  /* 0x0000000c050a7225 */ /* 0x000fc800078e000a */
[----:B------:R-:W-:Y:S02]  /*1cbd0*/  IMAD R4, R12, R4, R7 ;  /* 0x000000040c047224 */ /* 0x000fe400078e0207 */
[----:B------:R-:W-:-:S03]  /*1cbe0*/  IMAD.MOV.U32 R5, RZ, RZ, R10 ;  /* 0x000000ffff057224 */ /* 0x000fc600078e000a */
[----:B------:R-:W-:Y:S01]  /*1cbf0*/  IADD3 R4, R11, R4, RZ ;  /* 0x000000040b047210 */ /* 0x000fe20007ffe0ff */
[----:B------:R-:W-:Y:S05]  /*1cc00*/  BRA `(.L_x_1482) ;  /* 0x0000000000147947 */ /* 0x000fea0003800000 */
.L_x_1481:
[----:B--2---:R-:W-:Y:S02]  /*1cc10*/  R2UR UR4, R166 ;  /* 0x00000000a60472ca */ /* 0x004fe400000e0000 */
[----:B------:R-:W-:-:S13]  /*1cc20*/  R2UR UR5, R167 ;  /* 0x00000000a70572ca */ /* 0x000fda00000e0000 */
[----:B-1----:R-:W2:Y:S02]  /*1cc30*/  LD.E R5, desc[UR4][R170.64+0x40] ;  /* 0x00004004aa057980 */ /* 0x002ea4000c101900 */
[----:B--2---:R-:W-:-:S05]  /*1cc40*/  IMAD.U32 R5, R5, -0x40, RZ ;  /* 0xffffffc005057824 */ /* 0x004fca00078e00ff */
[----:B------:R-:W-:Y:S02]  /*1cc50*/  SHF.R.S32.HI R4, RZ, 0x1f, R5 ;  /* 0x0000001fff047819 */ /* 0x000fe40000011405 */
.L_x_1482:
[----:B------:R-:W-:Y:S05]  /*1cc60*/  BSYNC B0 ;  /* 0x0000000000007941 */ /* 0x000fea0003800000 */
.L_x_1480:
[C---:B------:R-:W-:Y:S02]  /*1cc70*/  LOP3.LUT P3, RZ, R246.reuse, 0x1, RZ, 0xc0, !PT ;  /* 0x00000001f6ff7812 */ /* 0x040fe4000786c0ff */
[C---:B------:R-:W-:Y:S02]  /*1cc80*/  LOP3.LUT P6, RZ, R246.reuse, 0x2, RZ, 0xc0, !PT ;  /* 0x00000002f6ff7812 */ /* 0x040fe400078cc0ff */
[C---:B------:R-:W-:Y:S02]  /*1cc90*/  LOP3.LUT P5, RZ, R246.reuse, 0x4, RZ, 0xc0, !PT ;  /* 0x00000004f6ff7812 */ /* 0x040fe400078ac0ff */
[C---:B------:R-:W-:Y:S02]  /*1cca0*/  IADD3 R7, P1, R5.reuse, R230, RZ ;  /* 0x000000e605077210 */ /* 0x040fe40007f3e0ff */
[C---:B------:R-:W-:Y:S02]  /*1ccb0*/  LEA R200, P2, R5.reuse, R188, 0x1 ;  /* 0x000000bc05c87211 */ /* 0x040fe400078408ff */
[----:B------:R-:W-:Y:S01]  /*1ccc0*/  LOP3.LUT P4, RZ, R246, 0x8, RZ, 0xc0, !PT ;  /* 0x00000008f6ff7812 */ /* 0x000fe2000788c0ff */
[----:B------:R-:W-:Y:S01]  /*1ccd0*/  IMAD.X R6, R4, 0x1, R231, P1 ;  /* 0x0000000104067824 */ /* 0x000fe200008e06e7 */
[----:B------:R-:W-:-:S02]  /*1cce0*/  LEA.HI.X R201, R5, R189, R4, 0x1, P2 ;  /* 0x000000bd05c97211 */ /* 0x000fc400010f0c04 */
[CC--:B------:R-:W-:Y:S02]  /*1ccf0*/  @P3 LEA R14, P2, R7.reuse, R188.reuse, 0x1 ;  /* 0x000000bc070e3211 */ /* 0x0c0fe400078408ff */
[CC--:B------:R-:W-:Y:S02]  /*1cd00*/  @P6 LEA R12, P1, R7.reuse, R188.reuse, 0x1 ;  /* 0x000000bc070c6211 */ /* 0x0c0fe400078208ff */
[CCC-:B------:R-:W-:Y:S02]  /*1cd10*/  @P3 LEA.HI.X R15, R7.reuse, R189.reuse, R6.reuse, 0x1, P2 ;  /* 0x000000bd070f3211 */ /* 0x1c0fe400010f0c06 */
[C---:B------:R-:W-:Y:S02]  /*1cd20*/  @P5 LEA R10, P2, R7.reuse, R188, 0x1 ;  /* 0x000000bc070a5211 */ /* 0x040fe400078408ff */
[CCC-:B------:R-:W-:Y:S02]  /*1cd30*/  @P6 LEA.HI.X R13, R7.reuse, R189.reuse, R6.reuse, 0x1, P1 ;  /* 0x000000bd070d6211 */ /* 0x1c0fe400008f0c06 */
[----:B------:R-:W-:-:S02]  /*1cd40*/  @P5 LEA.HI.X R11, R7, R189, R6, 0x1, P2 ;  /* 0x000000bd070b5211 */ /* 0x000fc400010f0c06 */
[C---:B------:R-:W-:Y:S02]  /*1cd50*/  @P4 LEA R8, P1, R7.reuse, R188, 0x1 ;  /* 0x000000bc07084211 */ /* 0x040fe400078208ff */
[C---:B------:R-:W-:Y:S02]  /*1cd60*/  IADD3 R5, P2, R7.reuse, R230, RZ ;  /* 0x000000e607057210 */ /* 0x040fe40007f5e0ff */
[----:B------:R-:W-:Y:S02]  /*1cd70*/  @P4 LEA.HI.X R9, R7, R189, R6, 0x1, P1 ;  /* 0x000000bd07094211 */ /* 0x000fe400008f0c06 */
[CC--:B------:R-:W-:Y:S01]  /*1cd80*/  @P6 LEA R20, P1, R5.reuse, R188.reuse, 0x1 ;  /* 0x000000bc05146211 */ /* 0x0c0fe200078208ff */
[----:B------:R-:W-:Y:S01]  /*1cd90*/  IMAD.X R6, R6, 0x1, R231, P2 ;  /* 0x0000000106067824 */ /* 0x000fe200010e06e7 */
[----:B------:R-:W-:Y:S02]  /*1cda0*/  @P3 LEA R22, P2, R5, R188, 0x1 ;  /* 0x000000bc05163211 */ /* 0x000fe400078408ff */
[----:B------:R-:W-:-:S02]  /*1cdb0*/  @P3 R2UR UR10, R166 ;  /* 0x00000000a60a32ca */ /* 0x000fc400000e0000 */
[CCC-:B------:R-:W-:Y:S02]  /*1cdc0*/  @P3 LEA.HI.X R23, R5.reuse, R189.reuse, R6.reuse, 0x1, P2 ;  /* 0x000000bd05173211 */ /* 0x1c0fe400010f0c06 */
[CC--:B------:R-:W-:Y:S02]  /*1cdd0*/  @P5 LEA R18, P2, R5.reuse, R188.reuse, 0x1 ;  /* 0x000000bc05125211 */ /* 0x0c0fe400078408ff */
[CCC-:B------:R-:W-:Y:S02]  /*1cde0*/  @P6 LEA.HI.X R21, R5.reuse, R189.reuse, R6.reuse, 0x1, P1 ;  /* 0x000000bd05156211 */ /* 0x1c0fe400008f0c06 */
[C---:B------:R-:W-:Y:S02]  /*1cdf0*/  @P5 LEA.HI.X R19, R5.reuse, R189, R6, 0x1, P2 ;  /* 0x000000bd05135211 */ /* 0x040fe400010f0c06 */
[C---:B------:R-:W-:Y:S02]  /*1ce00*/  @P4 LEA R16, P1, R5.reuse, R188, 0x1 ;  /* 0x000000bc05104211 */ /* 0x040fe400078208ff */
[----:B------:R-:W-:-:S02]  /*1ce10*/  IADD3 R4, P2, R5, R230, RZ ;  /* 0x000000e605047210 */ /* 0x000fc40007f5e0ff */
[----:B------:R-:W-:Y:S01]  /*1ce20*/  @P4 LEA.HI.X R17, R5, R189, R6, 0x1, P1 ;  /* 0x000000bd05114211 */ /* 0x000fe200008f0c06 */
[----:B------:R-:W-:Y:S01]  /*1ce30*/  @P6 IMAD.MOV.U32 R5, RZ, RZ, R201 ;  /* 0x000000ffff056224 */ /* 0x000fe200078e00c9 */
[C---:B------:R-:W-:Y:S01]  /*1ce40*/  @P3 R2UR UR11, R167.reuse ;  /* 0x00000000a70b32ca */ /* 0x040fe200000e0000 */
[----:B------:R-:W-:Y:S01]  /*1ce50*/  IMAD.X R6, R6, 0x1, R231, P2 ;  /* 0x0000000106067824 */ /* 0x000fe200010e06e7 */
[CC--:B------:R-:W-:Y:S02]  /*1ce60*/  @P3 LEA R26, P2, R4.reuse, R188.reuse, 0x1 ;  /* 0x000000bc041a3211 */ /* 0x0c0fe400078408ff */
[----:B------:R-:W-:Y:S02]  /*1ce70*/  @P6 LEA R24, P1, R4, R188, 0x1 ;  /* 0x000000bc04186211 */ /* 0x000fe400078208ff */
[----:B------:R-:W-:Y:S02]  /*1ce80*/  @P6 R2UR UR8, R166 ;  /* 0x00000000a60862ca */ /* 0x000fe400000e0000 */
[----:B------:R-:W-:-:S02]  /*1ce90*/  @P6 R2UR UR9, R167 ;  /* 0x00000000a70962ca */ /* 0x000fc400000e0000 */
        /* <DEDUP_REMOVED lines=9> */
[----:B------:R-:W-:Y:S02]  /*1cf30*/  @P5 R2UR UR4, R166 ;  /* 0x00000000a60452ca */ /* 0x000fe400000e0000 */
[----:B------:R-:W-:-:S02]  /*1cf40*/  @P5 R2UR UR5, R167 ;  /* 0x00000000a70552ca */ /* 0x000fc400000e0000 */
[CCC-:B------:R-:W-:Y:S02]  /*1cf50*/  @P5 LEA.HI.X R177, R4.reuse, R189.reuse, R6.reuse, 0x1, P2 ;  /* 0x000000bd04b15211 */ /* 0x1c0fe400010f0c06 */
[----:B------:R-:W-:Y:S01]  /*1cf60*/  @P4 LEA.HI.X R179, R4, R189, R6, 0x1, P1 ;  /* 0x000000bd04b34211 */ /* 0x000fe200008f0c06 */
[--C-:B------:R-:W-:Y:S01]  /*1cf70*/  @P6 IMAD.MOV.U32 R4, RZ, RZ, R200.reuse ;  /* 0x000000ffff046224 */ /* 0x100fe200078e00c8 */
[C---:B------:R-:W-:Y:S02]  /*1cf80*/  @P4 R2UR UR12, R166.reuse ;  /* 0x00000000a60c42ca */ /* 0x040fe400000e0000 */
[C---:B------:R-:W-:Y:S02]  /*1cf90*/  @P4 R2UR UR13, R167.reuse ;  /* 0x00000000a70d42ca */ /* 0x040fe400000e0000 */
[----:B------:R-:W-:Y:S01]  /*1cfa0*/  @!PT LDS RZ, [RZ] ;  /* 0x00000000fffff984 */ /* 0x000fe20000000800 */
[----:B------:R-:W-:Y:S01]  /*1cfb0*/  @!PT LDS RZ, [RZ] ;  /* 0x00000000fffff984 */ /* 0x000fe20000000800 */
[----:B------:R-:W-:Y:S01]  /*1cfc0*/  @!PT LDS RZ, [RZ] ;  /* 0x00000000fffff984 */ /* 0x000fe20000000800 */
[----:B------:R1:W-:Y:S01]  /*1cfd0*/  @P6 LDGSTS.E.BYPASS.LTC128B.128 [R241+0x12000], desc[UR8][R4.64+0x80] ;  /* 0x1200008004f16fae */ /* 0x0003e2000b901d48 */
[----:B------:R-:W-:Y:S02]  /*1cfe0*/  @P4 R2UR UR14, R166 ;  /* 0x00000000a60e42ca */ /* 0x000fe400000e0000 */
[----:B------:R-:W-:Y:S01]  /*1cff0*/  @P4 R2UR UR15, R167 ;  /* 0x00000000a70f42ca */ /* 0x000fe200000e0000 */
[----:B------:R-:W-:Y:S01]  /*1d000*/  @!P6 STS.128 [R241+0x12000], RZ ;  /* 0x012000fff100e388 */ /* 0x000fe20000000c00 */
[----:B-1----:R-:W-:-:S02]  /*1d010*/  @P5 IMAD.MOV.U32 R4, RZ, RZ, R200 ;  /* 0x000000ffff045224 */ /* 0x002fc400078e00c8 */
        /* <DEDUP_REMOVED lines=45> */
[----:B------:R3:W-:Y:S01]  /*1d2f0*/  @P6 LDGSTS.E.BYPASS.LTC128B.128 [R241+0x13000], desc[UR8][R20.64+0x80] ;  /* 0x1300008014f16fae */ /* 0x0007e2000b901d48 */
        /* <DEDUP_REMOVED lines=33> */
[----:B------:R5:W-:Y:S01]  /*1d510*/  @P4 LDGSTS.E.BYPASS.LTC128B.128 [R241+0x17800], desc[UR4][R178.64+0x180] ;  /* 0x17800180b2f14fae */ /* 0x000be2000b901d44 */
[----:B------:R-:W-:-:S02]  /*1d520*/  R2UR UR4, R166 ;  /* 0x00000000a60472ca */ /* 0x000fc400000e0000 */
[----:B------:R-:W-:Y:S01]  /*1d530*/  R2UR UR5, R167 ;  /* 0x00000000a70572ca */ /* 0x000fe200000e0000 */
[----:B------:R-:W-:Y:S04]  /*1d540*/  @!P4 STS.128 [R241+0x17800], RZ ;  /* 0x017800fff100c388 */ /* 0x000fe80000000c00 */
[----:B------:R-:W-:Y:S04]  /*1d550*/  LDSM.16.M88.4 R172, [R225] ;  /* 0x00000000e1ac783b */ /* 0x000fe80000000200 */
[----:B-1----:R-:W1:Y:S04]  /*1d560*/  LDSM.16.M88.4 R4, [R224+0x8800] ;  /* 0x00880000e004783b */ /* 0x002e680000000200 */
[----:B--2---:R-:W2:Y:S04]  /*1d570*/  LDSM.16.M88.4 R12, [R224+0x8000] ;  /* 0x00800000e00c783b */ /* 0x004ea80000000200 */
[----:B------:R-:W5:Y:S04]  /*1d580*/  LDSM.16.M88.4 R180, [R224+0x9000] ;  /* 0x00900000e0b4783b */ /* 0x000f680000000200 */
[----:B------:R-:W5:Y:S04]  /*1d590*/  LDSM.16.M88.4 R32, [R224+0x9800] ;  /* 0x00980000e020783b */ /* 0x000f680000000200 */
[----:B------:R-:W-:Y:S04]  /*1d5a0*/  LDSM.16.M88.4 R28, [R223] ;  /* 0x00000000df1c783b */ /* 0x000fe80000000200 */
[----:B---3--:R-:W3:Y:S04]  /*1d5b0*/  LDSM.16.M88.4 R20, [R218] ;  /* 0x00000000da14783b */ /* 0x008ee80000000200 */
[----:B----4-:R-:W4:Y:S04]  /*1d5c0*/  LDSM.16.M88.4 R24, [R222] ;  /* 0x00000000de18783b */ /* 0x010f280000000200 */
[----:B------:R-:W4:Y:S04]  /*1d5d0*/  LDSM.16.M88.4 R192, [R217] ;  /* 0x00000000d9c0783b */ /* 0x000f280000000200 */
[----:B------:R-:W4:Y:S04]  /*1d5e0*/  LDSM.16.M88.4 R188, [R216] ;  /* 0x00000000d8bc783b */ /* 0x000f280000000200 */
[----:B------:R-:W-:Y:S01]  /*1d5f0*/  LDSM.16.M88.4 R196, [R219+0x9000] ;  /* 0x00900000dbc4783b */ /* 0x000fe20000000200 */
[C---:B-1----:R-:W-:Y:S03]  /*1d600*/  HMMA.16816.F32.BF16 R8, R172.reuse, R4, RZ ;  /* 0x00000004ac08723c */ /* 0x042fe600000418ff */
[----:B------:R-:W4:Y:S04]  /*1d610*/  LD.E R169, desc[UR4][R170.64+0x18c] ;  /* 0x00018c04aaa97980 */ /* 0x000f28000c101900 */
[----:B------:R-:W0:Y:S01]  /*1d620*/  LDGDEPBAR ;  /* 0x00000000000079af */ /* 0x000e220000000000 */
[C---:B------:R-:W-:Y:S06]  /*1d630*/  HMMA.16816.F32.BF16 R4, R172.reuse, R6, RZ ;  /* 0x00000006ac04723c */ /* 0x040fec00000418ff */
[C---:B--2---:R-:W-:Y:S06]  /*1d640*/  HMMA.16816.F32.BF16 R16, R172.reuse, R12, RZ ;  /* 0x0000000cac10723c */ /* 0x044fec00000418ff */
[C---:B------:R-:W-:Y:S06]  /*1d650*/  HMMA.16816.F32.BF16 R12, R172.reuse, R14, RZ ;  /* 0x0000000eac0c723c */ /* 0x040fec00000418ff */
[C---:B-----5:R-:W-:Y:S06]  /*1d660*/  HMMA.16816.F32.BF16 R184, R172.reuse, R180, RZ ;  /* 0x000000b4acb8723c */ /* 0x060fec00000418ff */
[C---:B------:R-:W-:Y:S06]  /*1d670*/  HMMA.16816.F32.BF16 R180, R172.reuse, R182, RZ ;  /* 0x000000b6acb4723c */ /* 0x040fec00000418ff */
[C---:B------:R-:W-:Y:S06]  /*1d680*/  HMMA.16816.F32.BF16 R176, R172.reuse, R32, RZ ;  /* 0x00000020acb0723c */ /* 0x040fec00000418ff */
[----:B------:R-:W-:Y:S01]  /*1d690*/  HMMA.16816.F32.BF16 R172, R172, R34, RZ ;  /* 0x00000022acac723c */ /* 0x000fe200000418ff */
[----:B------:R-:W-:Y:S05]  /*1d6a0*/  LDSM.16.M88.4 R32, [R221] ;  /* 0x00000000dd20783b */ /* 0x000fea0000000200 */
[C---:B---3--:R-:W-:Y:S06]  /*1d6b0*/  HMMA.16816.F32.BF16 R8, R28.reuse, R20, R8 ;  /* 0x000000141c08723c */ /* 0x048fec0000041808 */
[C---:B------:R-:W-:Y:S01]  /*1d6c0*/  HMMA.16816.F32.BF16 R4, R28.reuse, R22, R4 ;  /* 0x000000161c04723c */ /* 0x040fe20000041804 */
[----:B------:R-:W1:Y:S05]  /*1d6d0*/  LDSM.16.M88.4 R20, [R219+0x8800] ;  /* 0x00880000db14783b */ /* 0x000e6a0000000200 */
[C---:B----4-:R-:W-:Y:S06]  /*1d6e0*/  HMMA.16816.F32.BF16 R16, R28.reuse, R24, R16 ;  /* 0x000000181c10723c */ /* 0x050fec0000041810 */
        /* <DEDUP_REMOVED lines=79> */
[----:B------:R-:W-:Y:S05]  /*1dbe0*/  LDSM.16.M88.4 R196, [R223+0x4000] ;  /* 0x00400000dfc4783b */ /* 0x000fea0000000200 */
[C---:B-1----:R-:W-:Y:S06]  /*1dbf0*/  HMMA.16816.F32.BF16 R184, R32.reuse, R192, R184 ;  /* 0x000000c020b8723c */ /* 0x042fec00000418b8 */
[C---:B------:R-:W-:Y:S01]  /*1dc00*/  HMMA.16816.F32.BF16 R180, R32.reuse, R194, R180 ;  /* 0x000000c220b4723c */ /* 0x040fe200000418b4 */
[----:B------:R-:W-:Y:S05]  /*1dc10*/  LDSM.16.M88.4 R192, [R208] ;  /* 0x00000000d0c0783b */ /* 0x000fea0000000200 */
[C---:B---3--:R-:W-:Y:S06]  /*1dc20*/  HMMA.16816.F32.BF16 R176, R32.reuse, R188, R176 ;  /* 0x000000bc20b0723c */ /* 0x048fec00000418b0 */
[----:B------:R-:W-:Y:S01]  /*1dc30*/  HMMA.16816.F32.BF16 R172, R32, R190, R172 ;  /* 0x000000be20ac723c */ /* 0x000fe200000418ac */
[----:B------:R-:W1:Y:S04]  /*1dc40*/  LDSM.16.M88.4 R188, [R224+0xd000] ;  /* 0x00d00000e0bc783b */ /* 0x000e680000000200 */
[----:B------:R-:W3:Y:S01]  /*1dc50*/  LDSM.16.M88.4 R32, [R224+0xd800] ;  /* 0x00d80000e020783b */ /* 0x000ee20000000200 */
        /* <DEDUP_REMOVED lines=8> */
[----:B------:R-:W1:Y:S05]  /*1dce0*/  LDSM.16.M88.4 R188, [R207] ;  /* 0x00000000cfbc783b */ /* 0x000e6a0000000200 */
[C---:B---3--:R-:W-:Y:S06]  /*1dcf0*/  HMMA.16816.F32.BF16 R176, R28.reuse, R32, R176 ;  /* 0x000000201cb0723c */ /* 0x048fec00000418b0 */
[----:B------:R-:W-:Y:S01]  /*1dd00*/  HMMA.16816.F32.BF16 R172, R28, R34, R172 ;  /* 0x000000221cac723c */ /* 0x000fe200000418ac */
[----:B------:R-:W-:Y:S04]  /*1dd10*/  LDSM.16.M88.4 R32, [R221+0x4000] ;  /* 0x00400000dd20783b */ /* 0x000fe80000000200 */
[----:B------:R-:W3:Y:S01]  /*1dd20*/  LDSM.16.M88.4 R28, [R219+0xc000] ;  /* 0x00c00000db1c783b */ /* 0x000ee20000000200 */
        /* <DEDUP_REMOVED lines=9> */
[C---:B-1----:R-:W-:Y:S06]  /*1ddc0*/  HMMA.16816.F32.BF16 R176, R196.reuse, R188, R176 ;  /* 0x000000bcc4b0723c */ /* 0x042fec00000418b0 */
[----:B------:R-:W-:Y:S01]  /*1ddd0*/  HMMA.16816.F32.BF16 R172, R196, R190, R172 ;  /* 0x000000bec4ac723c */ /* 0x000fe200000418ac */
[----:B------:R-:W1:Y:S04]  /*1dde0*/  LDSM.16.M88.4 R188, [R219+0xd800] ;  /* 0x00d80000dbbc783b */ /* 0x000e680000000200 */
[----:B------:R-:W-:Y:S01]  /*1ddf0*/  LDSM.16.M88.4 R196, [R220+0x4000] ;  /* 0x00400000dcc4783b */ /* 0x000fe20000000200 */
[C---:B---3--:R-:W-:Y:S06]  /*1de00*/  HMMA.16816.F32.BF16 R16, R32.reuse, R28, R16 ;  /* 0x0000001c2010723c */ /* 0x048fec0000041810 */
[C---:B------:R-:W-:Y:S01]  /*1de10*/  HMMA.16816.F32.BF16 R12, R32.reuse, R30, R12 ;  /* 0x0000001e200c723c */ /* 0x040fe2000004180c */
[----:B------:R-:W3:Y:S05]  /*1de20*/  LDSM.16.M88.4 R28, [R215+0x4800] ;  /* 0x00480000d71c783b */ /* 0x000eea0000000200 */
[C---:B----4-:R-:W-:Y:S06]  /*1de30*/  HMMA.16816.F32.BF16 R8, R32.reuse, R24, R8 ;  /* 0x000000182008723c */ /* 0x050fec0000041808 */
[C---:B------:R-:W-:Y:S01]  /*1de40*/  HMMA.16816.F32.BF16 R4, R32.reuse, R26, R4 ;  /* 0x0000001a2004723c */ /* 0x040fe20000041804 */
[----:B------:R-:W4:Y:S05]  /*1de50*/  LDSM.16.M88.4 R24, [R215+0x5000] ;  /* 0x00500000d718783b */ /* 0x000f2a0000000200 */
[C---:B--2---:R-:W-:Y:S06]  /*1de60*/  HMMA.16816.F32.BF16 R184, R32.reuse, R20, R184 ;  /* 0x0000001420b8723c */ /* 0x044fec00000418b8 */
[C---:B------:R-:W-:Y:S01]  /*1de70*/  HMMA.16816.F32.BF16 R180, R32.reuse, R22, R180 ;  /* 0x0000001620b4723c */ /* 0x040fe200000418b4 */
[----:B------:R-:W2:Y:S05]  /*1de80*/  LDSM.16.M88.4 R20, [R215+0x5800] ;  /* 0x00580000d714783b */ /* 0x000eaa0000000200 */
[C---:B-1----:R-:W-:Y:S06]  /*1de90*/  HMMA.16816.F32.BF16 R176, R32.reuse, R188, R176 ;  /* 0x000000bc20b0723c */ /* 0x042fec00000418b0 */
[----:B------:R-:W-:Y:S01]  /*1dea0*/  HMMA.16816.F32.BF16 R172, R32, R190, R172 ;  /* 0x000000be20ac723c */ /* 0x000fe200000418ac */
[----:B------:R-:W-:Y:S04]  /*1deb0*/  LDSM.16.M88.4 R32, [R225+0x6000] ;  /* 0x00600000e120783b */ /* 0x000fe80000000200 */
[----:B------:R-:W-:Y:S01]  /*1dec0*/  LDSM.16.M88.4 R188, [R224+0xf000] ;  /* 0x00f00000e0bc783b */ /* 0x000fe20000000200 */
[C---:B---3--:R-:W-:Y:S06]  /*1ded0*/  HMMA.16816.F32.BF16 R8, R196.reuse, R28, R8 ;  /* 0x0000001cc408723c */ /* 0x048fec0000041808 */
[C---:B------:R-:W-:Y:S01]  /*1dee0*/  HMMA.16816.F32.BF16 R4, R196.reuse, R30, R4 ;  /* 0x0000001ec404723c */ /* 0x040fe20000041804 */
[----:B------:R-:W1:Y:S05]  /*1def0*/  LDSM.16.M88.4 R28, [R224+0xe000] ;  /* 0x00e00000e01c783b */ /* 0x000e6a0000000200 */
[C---:B----4-:R-:W-:Y:S06]  /*1df00*/  HMMA.16816.F32.BF16 R184, R196.reuse, R24, R184 ;  /* 0x00000018c4b8723c */ /* 0x050fec00000418b8 */
[C---:B------:R-:W-:Y:S01]  /*1df10*/  HMMA.16816.F32.BF16 R180, R196.reuse, R26, R180 ;  /* 0x0000001ac4b4723c */ /* 0x040fe200000418b4 */
[----:B------:R-:W3:Y:S05]  /*1df20*/  LDSM.16.M88.4 R24, [R224+0xe800] ;  /* 0x00e80000e018783b */ /* 0x000eea0000000200 */
[C---:B------:R-:W-:Y:S06]  /*1df30*/  HMMA.16816.F32.BF16 R16, R196.reuse, R192, R16 ;  /* 0x000000c0c410723c */ /* 0x040fec0000041810 */
[C---:B------:R-:W-:Y:S01]  /*1df40*/  HMMA.16816.F32.BF16 R12, R196.reuse, R194, R12 ;  /* 0x000000c2c40c723c */ /* 0x040fe2000004180c */
[----:B------:R-:W-:Y:S05]  /*1df50*/  LDSM.16.M88.4 R192, [R221+0x6000] ;  /* 0x00600000ddc0783b */ /* 0x000fea0000000200 */
[C---:B--2---:R-:W-:Y:S06]  /*1df60*/  HMMA.16816.F32.BF16 R176, R196.reuse, R20, R176 ;  /* 0x00000014c4b0723c */ /* 0x044fec00000418b0 */
[----:B------:R-:W-:Y:S01]  /*1df70*/  HMMA.16816.F32.BF16 R172, R196, R22, R172 ;  /* 0x00000016c4ac723c */ /* 0x000fe200000418ac */
[----:B------:R-:W2:Y:S05]  /*1df80*/  LDSM.16.M88.4 R20, [R224+0xf800] ;  /* 0x00f80000e014783b */ /* 0x000eaa0000000200 */
[C---:B-1----:R-:W-:Y:S06]  /*1df90*/  HMMA.16816.F32.BF16 R16, R32.reuse, R28, R16 ;  /* 0x0000001c2010723c */ /* 0x042fec0000041810 */
[C---:B------:R-:W-:Y:S01]  /*1dfa0*/  HMMA.16816.F32.BF16 R12, R32.reuse, R30, R12 ;  /* 0x0000001e200c723c */ /* 0x040fe2000004180c */
[----:B------:R-:W-:Y:S05]  /*1dfb0*/  LDSM.16.M88.4 R28, [R223+0x6000] ;  /* 0x00600000df1c783b */ /* 0x000fea0000000200 */
[C---:B---3--:R-:W-:Y:S06]  /*1dfc0*/  HMMA.16816.F32.BF16 R8, R32.reuse, R24, R8 ;  /* 0x000000182008723c */ /* 0x048fec0000041808 */
[C---:B------:R-:W-:Y:S01]  /*1dfd0*/  HMMA.16816.F32.BF16 R4, R32.reuse, R26, R4 ;  /* 0x0000001a2004723c */ /* 0x040fe20000041804 */
[----:B------:R-:W1:Y:S05]  /*1dfe0*/  LDSM.16.M88.4 R24, [R206] ;  /* 0x00000000ce18783b */ /* 0x000e6a0000000200 */
[C---:B------:R-:W-:Y:S06]  /*1dff0*/  HMMA.16816.F32.BF16 R184, R32.reuse, R188, R184 ;  /* 0x000000bc20b8723c */ /* 0x040fec00000418b8 */
[C---:B------:R-:W-:Y:S01]  /*1e000*/  HMMA.16816.F32.BF16 R180, R32.reuse, R190, R180 ;  /* 0x000000be20b4723c */ /* 0x040fe200000418b4 */
[----:B------:R-:W3:Y:S05]  /*1e010*/  LDSM.16.M88.4 R188, [R205] ;  /* 0x00000000cdbc783b */ /* 0x000eea0000000200 */
[C---:B--2---:R-:W-:Y:S06]  /*1e020*/  HMMA.16816.F32.BF16 R176, R32.reuse, R20, R176 ;  /* 0x0000001420b0723c */ /* 0x044fec00000418b0 */
[----:B------:R-:W-:Y:S01]  /*1e030*/  HMMA.16816.F32.BF16 R172, R32, R22, R172 ;  /* 0x0000001620ac723c */ /* 0x000fe200000418ac */
[----:B------:R-:W2:Y:S04]  /*1e040*/  LDSM.16.M88.4 R32, [R204] ;  /* 0x00000000cc20783b */ /* 0x000ea80000000200 */
[----:B------:R-:W4:Y:S01]  /*1e050*/  LDSM.16.M88.4 R20, [R168] ;  /* 0x00000000a814783b */ /* 0x000f220000000200 */
[C---:B-1----:R-:W-:Y:S06]  /*1e060*/  HMMA.16816.F32.BF16 R16, R28.reuse, R24, R16 ;  /* 0x000000181c10723c */ /* 0x042fec0000041810 */
[C---:B------:R-:W-:Y:S01]  /*1e070*/  HMMA.16816.F32.BF16 R12, R28.reuse, R26, R12 ;  /* 0x0000001a1c0c723c */ /* 0x040fe2000004180c */
[----:B------:R-:W1:Y:S05]  /*1e080*/  LDSM.16.M88.4 R24, [R219+0xe000] ;  /* 0x00e00000db18783b */ /* 0x000e6a0000000200 */
[C---:B---3--:R-:W-:Y:S06]  /*1e090*/  HMMA.16816.F32.BF16 R8, R28.reuse, R188, R8 ;  /* 0x000000bc1c08723c */ /* 0x048fec0000041808 */
[C---:B------:R-:W-:Y:S06]  /*1e0a0*/  HMMA.16816.F32.BF16 R4, R28.reuse, R190, R4 ;  /* 0x000000be1c04723c */ /* 0x040fec0000041804 */
[C---:B--2---:R-:W-:Y:S06]  /*1e0b0*/  HMMA.16816.F32.BF16 R184, R28.reuse, R32, R184 ;  /* 0x000000201cb8723c */ /* 0x044fec00000418b8 */
[C---:B------:R-:W-:Y:S01]  /*1e0c0*/  HMMA.16816.F32.BF16 R180, R28.reuse, R34, R180 ;  /* 0x000000221cb4723c */ /* 0x040fe200000418b4 */
[----:B------:R-:W-:Y:S05]  /*1e0d0*/  LDSM.16.M88.4 R32, [R219+0xe800] ;  /* 0x00e80000db20783b */ /* 0x000fea0000000200 */
[C---:B----4-:R-:W-:Y:S06]  /*1e0e0*/  HMMA.16816.F32.BF16 R176, R28.reuse, R20, R176 ;  /* 0x000000141cb0723c */ /* 0x050fec00000418b0 */
[----:B------:R-:W-:Y:S01]  /*1e0f0*/  HMMA.16816.F32.BF16 R172, R28, R22, R172 ;  /* 0x000000161cac723c */ /* 0x000fe200000418ac */
[----:B------:R-:W-:Y:S04]  /*1e100*/  LDSM.16.M88.4 R28, [R220+0x6000] ;  /* 0x00600000dc1c783b */ /* 0x000fe80000000200 */
[----:B------:R-:W2:Y:S01]  /*1e110*/  LDSM.16.M88.4 R20, [R215+0x6000] ;  /* 0x00600000d714783b */ /* 0x000ea20000000200 */
[C---:B-1----:R-:W-:Y:S06]  /*1e120*/  HMMA.16816.F32.BF16 R16, R192.reuse, R24, R16 ;  /* 0x00000018c010723c */ /* 0x042fec0000041810 */
[----:B------:R-:W-:Y:S01]  /*1e130*/  HMMA.16816.F32.BF16 R12, R192, R26, R12 ;  /* 0x0000001ac00c723c */ /* 0x000fe2000004180c */
[----:B------:R-:W-:-:S15]  /*1e140*/  LDSM.16.M88.4 R24, [R215+0x6800] ;  /* 0x00680000d718783b */ /* 0x000fde0000000200 */
[----:B------:R-:W-:-:S02]  /*1e150*/  NOP ;  /* 0x0000000000007918 */ /* 0x000fc40000000000 */
[C---:B--2---:R-:W-:Y:S06]  /*1e160*/  HMMA.16816.F32.BF16 R16, R28.reuse, R20, R16 ;  /* 0x000000141c10723c */ /* 0x044fec0000041810 */
[----:B------:R-:W-:Y:S01]  /*1e170*/  HMMA.16816.F32.BF16 R12, R28, R22, R12 ;  /* 0x000000161c0c723c */ /* 0x000fe2000004180c */
[----:B------:R-:W1:Y:S05]  /*1e180*/  LDSM.16.M88.4 R20, [R219+0xf000] ;  /* 0x00f00000db14783b */ /* 0x000e6a0000000200 */
[----:B------:R-:W-:-:S12]  /*1e190*/  HMMA.16816.F32.BF16 R8, R192, R32, R8 ;  /* 0x00000020c008723c */ /* 0x000fd80000041808 */
[-C--:B------:R-:W-:Y:S01]  /*1e1a0*/  FMUL.FTZ R16, R16, R169.reuse ;  /* 0x000000a910107220 */ /* 0x080fe20000410000 */
[-C--:B------:R-:W-:Y:S01]  /*1e1b0*/  FMUL.FTZ R17, R17, R169.reuse ;  /* 0x000000a911117220 */ /* 0x080fe20000410000 */
[-C--:B------:R-:W-:Y:S01]  /*1e1c0*/  FMUL.FTZ R32, R18, R169.reuse ;  /* 0x000000a912207220 */ /* 0x080fe20000410000 */
[-C--:B------:R-:W-:Y:S01]  /*1e1d0*/  FMUL.FTZ R188, R19, R169.reuse ;  /* 0x000000a913bc7220 */ /* 0x080fe20000410000 */
[----:B------:R-:W-:Y:S08]  /*1e1e0*/  MUFU.TANH R33, R16 ;  /* 0x0000001000217308 */ /* 0x000ff00000002400 */
[----:B------:R2:W3:Y:S02]  /*1e1f0*/  MUFU.TANH R189, R17 ;  /* 0x0000001100bd7308 */ /* 0x0004e40000002400 */
[----:B--2---:R-:W2:Y:S01]  /*1e200*/  LDSM.16.M88.4 R16, [R215+0x7000] ;  /* 0x00700000d710783b */ /* 0x004ea20000000200 */
[----:B-1----:R-:W-:Y:S01]  /*1e210*/  HMMA.16816.F32.BF16 R184, R192, R20, R184 ;  /* 0x00000014c0b8723c */ /* 0x002fe200000418b8 */
[-C--:B------:R-:W-:Y:S01]  /*1e220*/  FMUL.FTZ R12, R12, R169.reuse ;  /* 0x000000a90c0c7220 */ /* 0x080fe20000410000 */
[-C--:B------:R-:W-:Y:S01]  /*1e230*/  FMUL.FTZ R13, R13, R169.reuse ;  /* 0x000000a90d0d7220 */ /* 0x080fe20000410000 */
[----:B------:R-:W-:-:S03]  /*1e240*/  FMUL.FTZ R14, R14, R169 ;  /* 0x000000a90e0e7220 */ /* 0x000fc60000410000 */
[----:B------:R-:W-:Y:S01]  /*1e250*/  HMMA.16816.F32.BF16 R8, R28, R24, R8 ;  /* 0x000000181c08723c */ /* 0x000fe20000041808 */
[----:B------:R-:W-:Y:S01]  /*1e260*/  MUFU.TANH R24, R12 ;  /* 0x0000000c00187308 */ /* 0x000fe20000002400 */
[----:B------:R-:W-:-:S04]  /*1e270*/  FMUL.FTZ R20, R15, R169 ;  /* 0x000000a90f147220 */ /* 0x000fc80000410000 */
[----:B------:R-:W-:Y:S03]  /*1e280*/  HMMA.16816.F32.BF16 R4, R192, R34, R4 ;  /* 0x00000022c004723c */ /* 0x000fe60000041804 */
[----:B------:R-:W-:Y:S08]  /*1e290*/  MUFU.TANH R25, R13 ;  /* 0x0000000d00197308 */ /* 0x000ff00000002400 */
[----:B------:R1:W-:Y:S02]  /*1e2a0*/  MUFU.TANH R34, R14 ;  /* 0x0000000e00227308 */ /* 0x0003e40000002400 */
[----:B-1----:R-:W1:Y:S01]  /*1e2b0*/  LDSM.16.M88.4 R12, [R219+0xf800] ;  /* 0x00f80000db0c783b */ /* 0x002e620000000200 */
[----:B--2---:R-:W-:Y:S01]  /*1e2c0*/  HMMA.16816.F32.BF16 R184, R28, R16, R184 ;  /* 0x000000101cb8723c */ /* 0x004fe200000418b8 */
[----:B------:R-:W2:Y:S03]  /*1e2d0*/  S2R R17, SR_TID.X ;  /* 0x0000000000117919 */ /* 0x000ea60000002100 */
[-C--:B------:R-:W-:Y:S01]  /*1e2e0*/  FMUL.FTZ R8, R8, R169.reuse ;  /* 0x000000a908087220 */ /* 0x080fe20000410000 */
[-C--:B------:R-:W-:Y:S01]  /*1e2f0*/  FMUL.FTZ R9, R9, R169.reuse ;  /* 0x000000a909097220 */ /* 0x080fe20000410000 */
[----:B------:R-:W-:-:S04]  /*1e300*/  FMUL.FTZ R10, R10, R169 ;  /* 0x000000a90a0a7220 */ /* 0x000fc80000410000 */
[----:B------:R-:W-:Y:S01]  /*1e310*/  HMMA.16816.F32.BF16 R4, R28, R26, R4 ;  /* 0x0000001a1c04723c */ /* 0x000fe20000041804 */
[----:B------:R-:W-:Y:S05]  /*1e320*/  MUFU.TANH R26, R8 ;  /* 0x00000008001a7308 */ /* 0x000fea0000002400 */
[----:B------:R-:W-:Y:S03]  /*1e330*/  HMMA.16816.F32.BF16 R180, R192, R22, R180 ;  /* 0x00000016c0b4723c */ /* 0x000fe600000418b4 */
[----:B------:R-:W-:Y:S04]  /*1e340*/  MUFU.TANH R21, R9 ;  /* 0x0000000900157308 */ /* 0x000fe80000002400 */
[----:B------:R-:W-:-:S04]  /*1e350*/  FMUL.FTZ R23, R11, R169 ;  /* 0x000000a90b177220 */ /* 0x000fc80000410000 */
[----:B------:R4:W-:Y:S02]  /*1e360*/  MUFU.TANH R27, R10 ;  /* 0x0000000a001b7308 */ /* 0x0009e40000002400 */
[----:B----4-:R-:W4:Y:S01]  /*1e370*/  LDSM.16.M88.4 R8, [R215+0x7800] ;  /* 0x00780000d708783b */ /* 0x010f220000000200 */
[C---:B-1----:R-:W-:Y:S05]  /*1e380*/  HMMA.16816.F32.BF16 R176, R192.reuse, R12, R176 ;  /* 0x0000000cc0b0723c */ /* 0x042fea00000418b0 */
[----:B------:R-:W1:Y:S01]  /*1e390*/  MUFU.TANH R188, R188 ;  /* 0x000000bc00bc7308 */ /* 0x000e620000002400 */
[-C--:B------:R-:W-:Y:S01]  /*1e3a0*/  FMUL.FTZ R16, R4, R169.reuse ;  /* 0x000000a904107220 */ /* 0x080fe20000410000 */
[----:B------:R-:W-:Y:S01]  /*1e3b0*/  FMUL.FTZ R7, R7, R169 ;  /* 0x000000a907077220 */ /* 0x000fe20000410000 */
[----:B------:R-:W-:Y:S01]  /*1e3c0*/  HMMA.16816.F32.BF16 R172, R192, R14, R172 ;  /* 0x0000000ec0ac723c */ /* 0x000fe200000418ac */
[----:B--2---:R-:W-:-:S04]  /*1e3d0*/  IMAD.SHL.U32 R12, R17, 0x2, RZ ;  /* 0x00000002110c7824 */ /* 0x004fc800078e00ff */
[----:B------:R-:W2:Y:S01]  /*1e3e0*/  MUFU.TANH R20, R20 ;  /* 0x0000001400147308 */ /* 0x000ea20000002400 */
[-C--:B------:R-:W-:Y:S01]  /*1e3f0*/  FMUL.FTZ R6, R6, R169.reuse ;  /* 0x000000a906067220 */ /* 0x080fe20000410000 */
[-C--:B------:R-:W-:Y:S01]  /*1e400*/  FMUL.FTZ R185, R185, R169.reuse ;  /* 0x000000a9b9b97220 */ /* 0x080fe20000410000 */
[----:B------:R-:W-:Y:S01]  /*1e410*/  LOP3.LUT R12, R12, 0x6, RZ, 0xc0, !PT ;  /* 0x000000060c0c7812 */ /* 0x000fe200078ec0ff */
[-C--:B------:R-:W-:Y:S01]  /*1e420*/  FMUL.FTZ R4, R5, R169.reuse ;  /* 0x000000a905047220 */ /* 0x080fe20000410000 */
[----:B------:R-:W-:Y:S01]  /*1e430*/  HMMA.16816.F32.BF16 R180, R28, R18, R180 ;  /* 0x000000121cb4723c */ /* 0x000fe200000418b4 */
[-C--:B------:R-:W-:Y:S01]  /*1e440*/  FMUL.FTZ R186, R186, R169.reuse ;  /* 0x000000a9baba7220 */ /* 0x080fe20000410000 */
[----:B------:R-:W-:Y:S01]  /*1e450*/  FMUL.FTZ R22, R187, R169 ;  /* 0x000000a9bb167220 */ /* 0x000fe20000410000 */
[----:B------:R-:W-:Y:S01]  /*1e460*/  IMAD R13, R243, 0x40, R12 ;  /* 0x00000040f30d7824 */ /* 0x000fe200078e020c */
[----:B------:R-:W5:Y:S01]  /*1e470*/  MUFU.TANH R23, R23 ;  /* 0x0000001700177308 */ /* 0x000f620000002400 */
[----:B------:R-:W-:-:S04]  /*1e480*/  DEPBAR.LE SB0, 0x0 ;  /* 0x000080000000791a */ /* 0x000fc80000000000 */
[----:B------:R-:W-:-:S03]  /*1e490*/  VIADD R5, R13, 0x1 ;  /* 0x000000010d057836 */ /* 0x000fc60000000000 */
[----:B------:R1:W-:Y:S02]  /*1e4a0*/  MUFU.TANH R19, R7 ;  /* 0x0000000700137308 */ /* 0x0003e40000002400 */
[----:B------:R-:W-:Y:S01]  /*1e4b0*/  ISETP.GE.AND P1, PT, R5, R0, PT ;  /* 0x000000000500720c */ /* 0x000fe20003f26270 */
[----:B------:R-:W-:Y:S01]  /*1e4c0*/  VIADD R35, R13, 0x9 ;  /* 0x000000090d237836 */ /* 0x000fe20000000000 */
[----:B------:R-:W-:Y:S02]  /*1e4d0*/  ISETP.GE.AND P3, PT, R5, R2, PT ;  /* 0x000000020500720c */ /* 0x000fe40003f66270 */
[----:B---3--:R-:W-:Y:S02]  /*1e4e0*/  FSEL R5, R189, -INF , !P1 ;  /* 0xff800000bd057808 */ /* 0x008fe40004800000 */
[----:B------:R-:W3:Y:S01]  /*1e4f0*/  MUFU.TANH R16, R16 ;  /* 0x0000001000107308 */ /* 0x000ee20000002400 */
[----:B-1----:R-:W-:Y:S01]  /*1e500*/  VIADD R7, R13, 0x8 ;  /* 0x000000080d077836 */ /* 0x002fe20000000000 */
[----:B----4-:R-:W-:Y:S04]  /*1e510*/  HMMA.16816.F32.BF16 R176, R28, R8, R176 ;  /* 0x000000081cb0723c */ /* 0x010fe800000418b0 */
[----:B------:R-:W-:-:S02]  /*1e520*/  ISETP.GE.AND P2, PT, R7, R0, PT ;  /* 0x000000000700720c */ /* 0x000fc40003f46270 */
[----:B------:R-:W-:Y:S01]  /*1e530*/  ISETP.GE.AND P1, PT, R7, R2, PT ;  /* 0x000000020700720c */ /* 0x000fe20003f26270 */
[----:B------:R-:W-:Y:S01]  /*1e540*/  VIADD R9, R13, 0x10 ;  /* 0x000000100d097836 */ /* 0x000fe20000000000 */
[----:B------:R-:W-:Y:S02]  /*1e550*/  FSEL R7, R188, -INF , !P3 ;  /* 0xff800000bc077808 */ /* 0x000fe40005800000 */
[----:B------:R-:W-:Y:S02]  /*1e560*/  ISETP.GE.AND P3, PT, R35, R0, PT ;  /* 0x000000002300720c */ /* 0x000fe40003f66270 */
[----:B------:R-:W-:Y:S02]  /*1e570*/  FSEL R17, R24, -INF , !P2 ;  /* 0xff80000018117808 */ /* 0x000fe40005000000 */
[----:B------:R-:W-:Y:S02]  /*1e580*/  FSEL R12, R34, -INF , !P1 ;  /* 0xff800000220c7808 */ /* 0x000fe40004800000 */
[----:B------:R-:W-:-:S02]  /*1e590*/  FSEL R14, R25, -INF , !P3 ;  /* 0xff800000190e7808 */ /* 0x000fc40005800000 */
[----:B------:R-:W-:Y:S02]  /*1e5a0*/  ISETP.GE.AND P2, PT, R35, R2, PT ;  /* 0x000000022300720c */ /* 0x000fe40003f46270 */
[C---:B------:R-:W-:Y:S02]  /*1e5b0*/  ISETP.GE.AND P1, PT, R9.reuse, R0, PT ;  /* 0x000000000900720c */ /* 0x040fe40003f26270 */
[----:B------:R-:W-:Y:S01]  /*1e5c0*/  ISETP.GE.AND P3, PT, R9, R2, PT ;  /* 0x000000020900720c */ /* 0x000fe20003f66270 */
[C---:B------:R-:W-:Y:S02]  /*1e5d0*/  VIADD R9, R13.reuse, 0x11 ;  /* 0x000000110d097836 */ /* 0x040fe40000000000 */
[----:B------:R-:W-:Y:S01]  /*1e5e0*/  VIADD R25, R13, 0x18 ;  /* 0x000000180d197836 */ /* 0x000fe20000000000 */
[----:B--2---:R-:W-:Y:S02]  /*1e5f0*/  FSEL R15, R20, -INF , !P2 ;  /* 0xff800000140f7808 */ /* 0x004fe40005000000 */
[----:B------:R-:W-:Y:S01]  /*1e600*/  FSEL R20, R26, -INF , !P1 ;  /* 0xff8000001a147808 */ /* 0x000fe20004800000 */
[----:B------:R-:W-:Y:S01]  /*1e610*/  FMUL.FTZ R18, R184, R169 ;  /* 0x000000a9b8127220 */ /* 0x000fe20000410000 */
[----:B------:R-:W-:-:S02]  /*1e620*/  ISETP.GE.AND P2, PT, R9, R0, PT ;  /* 0x000000000900720c */ /* 0x000fc40003f46270 */
[----:B------:R-:W-:Y:S01]  /*1e630*/  ISETP.GE.AND P1, PT, R9, R2, PT ;  /* 0x000000020900720c */ /* 0x000fe20003f26270 */
[----:B------:R-:W-:Y:S01]  /*1e640*/  VIADD R9, R13, 0x19 ;  /* 0x000000190d097836 */ /* 0x000fe20000000000 */
[----:B------:R-:W-:Y:S01]  /*1e650*/  FSEL R27, R27, -INF , !P3 ;  /* 0xff8000001b1b7808 */ /* 0x000fe20005800000 */
[----:B------:R-:W1:Y:S01]  /*1e660*/  MUFU.TANH R6, R6 ;  /* 0x0000000600067308 */ /* 0x000e620000002400 */
[-C--:B------:R-:W-:Y:S02]  /*1e670*/  ISETP.GE.AND P3, PT, R25, R0.reuse, PT ;  /* 0x000000001900720c */ /* 0x080fe40003f66270 */
[----:B-----5:R-:W-:Y:S02]  /*1e680*/  FSEL R23, R23, -INF , !P1 ;  /* 0xff80000017177808 */ /* 0x020fe40004800000 */
[----:B------:R-:W-:-:S03]  /*1e690*/  ISETP.GE.AND P1, PT, R9, R0, PT ;  /* 0x000000000900720c */ /* 0x000fc60003f26270 */
[----:B------:R3:W-:Y:S08]  /*1e6a0*/  MUFU.TANH R251, R185 ;  /* 0x000000b900fb7308 */ /* 0x0007f00000002400 */
[----:B------:R-:W2:Y:S01]  /*1e6b0*/  MUFU.TANH R4, R4 ;  /* 0x0000000400047308 */ /* 0x000ea20000002400 */
[----:B---3--:R-:W-:-:S07]  /*1e6c0*/  FSEL R185, R16, -INF , !P3 ;  /* 0xff80000010b97808 */ /* 0x008fce0005800000 */
[----:B------:R-:W3:Y:S01]  /*1e6d0*/  MUFU.TANH R18, R18 ;  /* 0x0000001200127308 */ /* 0x000ee20000002400 */
[-C--:B------:R-:W-:Y:S02]  /*1e6e0*/  ISETP.GE.AND P3, PT, R9, R2.reuse, PT ;  /* 0x000000020900720c */ /* 0x080fe40003f66270 */
[----:B------:R-:W-:Y:S01]  /*1e6f0*/  HMMA.16816.F32.BF16 R8, R28, R10, R172 ;  /* 0x0000000a1c08723c */ /* 0x000fe200000418ac */
[-C--:B------:R-:W-:Y:S01]  /*1e700*/  FMUL.FTZ R180, R180, R169.reuse ;  /* 0x000000a9b4b47220 */ /* 0x080fe20000410000 */
[----:B------:R-:W-:Y:S01]  /*1e710*/  FSEL R187, R21, -INF , !P2 ;  /* 0xff80000015bb7808 */ /* 0x000fe20005000000 */
[----:B------:R-:W-:Y:S02]  /*1e720*/  VIADD R21, R13, 0x20 ;  /* 0x000000200d157836 */ /* 0x000fe40000000000 */
[----:B------:R-:W4:Y:S01]  /*1e730*/  MUFU.TANH R197, R186 ;  /* 0x000000ba00c57308 */ /* 0x000f220000002400 */
[----:B------:R-:W-:Y:S01]  /*1e740*/  ISETP.GE.AND P2, PT, R25, R2, PT ;  /* 0x000000021900720c */ /* 0x000fe20003f46270 */
[-C--:B------:R-:W-:Y:S01]  /*1e750*/  FMUL.FTZ R183, R183, R169.reuse ;  /* 0x000000a9b7b77220 */ /* 0x080fe20000410000 */
[-C--:B------:R-:W-:Y:S01]  /*1e760*/  FMUL.FTZ R182, R182, R169.reuse ;  /* 0x000000a9b6b67220 */ /* 0x080fe20000410000 */
[----:B------:R-:W-:Y:S01]  /*1e770*/  FMUL.FTZ R181, R181, R169 ;  /* 0x000000a9b5b57220 */ /* 0x000fe20000410000 */
[----:B-1----:R-:W-:Y:S01]  /*1e780*/  FSEL R25, R6, -INF , !P2 ;  /* 0xff80000006197808 */ /* 0x002fe20005000000 */
[----:B------:R-:W-:-:S02]  /*1e790*/  VIADD R29, R13, 0x21 ;  /* 0x000000210d1d7836 */ /* 0x000fc40000000000 */
[----:B------:R-:W1:Y:S01]  /*1e7a0*/  MUFU.TANH R22, R22 ;  /* 0x0000001600167308 */ /* 0x000e620000002400 */
[----:B------:R-:W-:-:S07]  /*1e7b0*/  ISETP.GE.AND P2, PT, R21, R0, PT ;  /* 0x000000001500720c */ /* 0x000fce0003f46270 */
[----:B------:R-:W5:Y:S01]  /*1e7c0*/  MUFU.TANH R203, R180 ;  /* 0x000000b400cb7308 */ /* 0x000f620000002400 */
[----:B------:R-:W-:-:S07]  /*1e7d0*/  FMUL.FTZ R177, R177, R169 ;  /* 0x000000a9b1b17220 */ /* 0x000fce0000410000 */
[----:B------:R2:W-:Y:S01]  /*1e7e0*/  MUFU.TANH R191, R183 ;  /* 0x000000b700bf7308 */ /* 0x0005e20000002400 */
[----:B------:R-:W-:-:S07]  /*1e7f0*/  FMUL.FTZ R175, R178, R169 ;  /* 0x000000a9b2af7220 */ /* 0x000fce0000410000 */
[----:B------:R3:W5:Y:S01]  /*1e800*/  MUFU.TANH R193, R182 ;  /* 0x000000b600c17308 */ /* 0x0007620000002400 */
[----:B--2---:R-:W-:-:S07]  /*1e810*/  FSEL R183, R4, -INF , !P1 ;  /* 0xff80000004b77808 */ /* 0x004fce0004800000 */
[----:B------:R-:W2:Y:S01]  /*1e820*/  MUFU.TANH R199, R181 ;  /* 0x000000b500c77308 */ /* 0x000ea20000002400 */
[----:B------:R-:W-:Y:S02]  /*1e830*/  ISETP.GE.AND P1, PT, R21, R2, PT ;  /* 0x000000021500720c */ /* 0x000fe40003f26270 */
[----:B------:R-:W-:Y:S02]  /*1e840*/  FSEL R21, R19, -INF , !P3 ;  /* 0xff80000013157808 */ /* 0x000fe40005800000 */
[C---:B------:R-:W-:Y:S02]  /*1e850*/  ISETP.GE.AND P3, PT, R29.reuse, R0, PT ;  /* 0x000000001d00720c */ /* 0x040fe40003f66270 */
[----:B---3--:R-:W-:Y:S02]  /*1e860*/  FSEL R182, R18, -INF , !P2 ;  /* 0xff80000012b67808 */ /* 0x008fe40005000000 */
[----:B------:R-:W-:Y:S01]  /*1e870*/  ISETP.GE.AND P2, PT, R29, R2, PT ;  /* 0x000000021d00720c */ /* 0x000fe20003f46270 */
[----:B------:R-:W-:Y:S01]  /*1e880*/  VIADD R29, R13, 0x28 ;  /* 0x000000280d1d7836 */ /* 0x000fe20000000000 */
[----:B------:R-:W3:Y:S01]  /*1e890*/  MUFU.TANH R6, R177 ;  /* 0x000000b100067308 */ /* 0x000ee20000002400 */
[----:B----4-:R-:W-:Y:S01]  /*1e8a0*/  FSEL R197, R197, -INF , !P1 ;  /* 0xff800000c5c57808 */ /* 0x010fe20004800000 */
[----:B------:R-:W-:-:S02]  /*1e8b0*/  VIADD R19, R13, 0x29 ;  /* 0x000000290d137836 */ /* 0x000fc40000000000 */
[-C--:B------:R-:W-:Y:S01]  /*1e8c0*/  FMUL.FTZ R10, R10, R169.reuse ;  /* 0x000000a90a0a7220 */ /* 0x080fe20000410000 */
[----:B------:R-:W-:Y:S01]  /*1e8d0*/  ISETP.GE.AND P1, PT, R29, R0, PT ;  /* 0x000000001d00720c */ /* 0x000fe20003f26270 */
[-C--:B------:R-:W-:Y:S01]  /*1e8e0*/  FMUL.FTZ R176, R176, R169.reuse ;  /* 0x000000a9b0b07220 */ /* 0x080fe20000410000 */
[----:B------:R-:W-:Y:S01]  /*1e8f0*/  FSEL R251, R251, -INF , !P3 ;  /* 0xff800000fbfb7808 */ /* 0x000fe20005800000 */
[-C--:B------:R-:W-:Y:S01]  /*1e900*/  FMUL.FTZ R173, R179, R169.reuse ;  /* 0x000000a9b3ad7220 */ /* 0x080fe20000410000 */
[----:B------:R-:W-:Y:S01]  /*1e910*/  ISETP.GE.AND P3, PT, R29, R2, PT ;  /* 0x000000021d00720c */ /* 0x000fe20003f66270 */
[----:B------:R-:W-:Y:S01]  /*1e920*/  MUFU.TANH R181, R176 ;  /* 0x000000b000b57308 */ /* 0x000fe20000002400 */
[----:B-1----:R-:W-:Y:S02]  /*1e930*/  FSEL R195, R22, -INF , !P2 ;  /* 0xff80000016c37808 */ /* 0x002fe40005000000 */
[----:B-----5:R-:W-:Y:S01]  /*1e940*/  FSEL R203, R203, -INF , !P1 ;  /* 0xff800000cbcb7808 */ /* 0x020fe20004800000 */
[----:B------:R-:W-:Y:S01]  /*1e950*/  FMUL.FTZ R8, R8, R169 ;  /* 0x000000a908087220 */ /* 0x000fe20000410000 */
[----:B------:R-:W-:-:S02]  /*1e960*/  ISETP.GE.AND P2, PT, R19, R0, PT ;  /* 0x000000001300720c */ /* 0x000fc40003f46270 */
[----:B------:R-:W-:Y:S01]  /*1e970*/  ISETP.GE.AND P1, PT, R19, R2, PT ;  /* 0x000000021300720c */ /* 0x000fe20003f26270 */
[----:B------:R-:W1:Y:S01]  /*1e980*/  MUFU.TANH R29, R10 ;  /* 0x0000000a001d7308 */ /* 0x000e620000002400 */
[C---:B------:R-:W-:Y:S02]  /*1e990*/  VIADD R19, R13.reuse, 0x30 ;  /* 0x000000300d137836 */ /* 0x040fe40000000000 */
[----:B------:R-:W-:Y:S02]  /*1e9a0*/  VIADD R31, R13, 0x31 ;  /* 0x000000310d1f7836 */ /* 0x000fe40000000000 */
[----:B------:R-:W-:-:S03]  /*1e9b0*/  FMUL.FTZ R172, R9, R169 ;  /* 0x000000a909ac7220 */ /* 0x000fc60000410000 */
[----:B------:R-:W4:Y:S01]  /*1e9c0*/  MUFU.TANH R175, R175 ;  /* 0x000000af00af7308 */ /* 0x000f220000002400 */
[----:B------:R-:W-:Y:S02]  /*1e9d0*/  FSEL R193, R193, -INF , !P3 ;  /* 0xff800000c1c17808 */ /* 0x000fe40005800000 */
[----:B--2---:R-:W-:Y:S02]  /*1e9e0*/  FSEL R199, R199, -INF , !P2 ;  /* 0xff800000c7c77808 */ /* 0x004fe40005000000 */
[C---:B------:R-:W-:Y:S02]  /*1e9f0*/  ISETP.GE.AND P3, PT, R19.reuse, R0, PT ;  /* 0x000000001300720c */ /* 0x040fe40003f66270 */
[----:B------:R-:W-:Y:S01]  /*1ea00*/  ISETP.GE.AND P2, PT, R19, R2, PT ;  /* 0x000000021300720c */ /* 0x000fe20003f46270 */
[----:B------:R-:W2:Y:S01]  /*1ea10*/  MUFU.TANH R173, R173 ;  /* 0x000000ad00ad7308 */ /* 0x000ea20000002400 */
[----:B------:R-:W-:Y:S01]  /*1ea20*/  FSEL R191, R191, -INF , !P1 ;  /* 0xff800000bfbf7808 */ /* 0x000fe20004800000 */
[----:B------:R-:W-:Y:S01]  /*1ea30*/  VIADD R19, R13, 0x38 ;  /* 0x000000380d137836 */ /* 0x000fe20000000000 */
[----:B------:R-:W-:-:S05]  /*1ea40*/  ISETP.GE.AND P1, PT, R31, R0, PT ;  /* 0x000000001f00720c */ /* 0x000fca0003f26270 */
[----:B------:R-:W5:Y:S01]  /*1ea50*/  MUFU.TANH R177, R8 ;  /* 0x0000000800b17308 */ /* 0x000f620000002400 */
[----:B---3--:R-:W-:Y:S01]  /*1ea60*/  FSEL R179, R6, -INF , !P1 ;  /* 0xff80000006b37808 */ /* 0x008fe20004800000 */
[----:B------:R-:W-:Y:S01]  /*1ea70*/  FMUL.FTZ R11, R11, R169 ;  /* 0x000000a90b0b7220 */ /* 0x000fe20000410000 */
[----:B------:R-:W-:-:S05]  /*1ea80*/  ISETP.GE.AND P1, PT, R19, R2, PT ;  /* 0x000000021300720c */ /* 0x000fca0003f26270 */
[----:B------:R-:W3:Y:S01]  /*1ea90*/  MUFU.TANH R172, R172 ;  /* 0x000000ac00ac7308 */ /* 0x000ee20000002400 */
[----:B-1----:R-:W-:Y:S01]  /*1eaa0*/  FSEL R29, R29, -INF , !P1 ;  /* 0xff8000001d1d7808 */ /* 0x002fe20004800000 */
[----:B------:R-:W-:Y:S01]  /*1eab0*/  VIADD R9, R13, 0x39 ;  /* 0x000000390d097836 */ /* 0x000fe20000000000 */
[----:B------:R-:W-:Y:S02]  /*1eac0*/  FSEL R181, R181, -INF , !P3 ;  /* 0xff800000b5b57808 */ /* 0x000fe40005800000 */
[----:B----4-:R-:W-:-:S03]  /*1ead0*/  FSEL R175, R175, -INF , !P2 ;  /* 0xff800000afaf7808 */ /* 0x010fc60005000000 */
[----:B------:R-:W1:Y:S01]  /*1eae0*/  MUFU.TANH R32, R32 ;  /* 0x0000002000207308 */ /* 0x000e620000002400 */
[----:B------:R-:W-:Y:S01]  /*1eaf0*/  BAR.SYNC.DEFER_BLOCKING 0x0 ;  /* 0x0000000000007b1d */ /* 0x000fe20000010000 */
[----:B------:R-:W-:Y:S02]  /*1eb00*/  ISETP.GE.AND P1, PT, R165, 0x3, PT ;  /* 0x00000003a500780c */ /* 0x000fe40003f26270 */
[----:B------:R-:W-:-:S04]  /*1eb10*/  ISETP.GE.AND P3, PT, R31, R2, PT ;  /* 0x000000021f00720c */ /* 0x000fc80003f66270 */
[----:B------:R-:W4:Y:S01]  /*1eb20*/  MUFU.TANH R28, R11 ;  /* 0x0000000b001c7308 */ /* 0x000f220000002400 */
[-C--:B------:R-:W-:Y:S02]  /*1eb30*/  ISETP.GE.AND P2, PT, R19, R0.reuse, PT ;  /* 0x000000001300720c */ /* 0x080fe40003f46270 */
[----:B--2---:R-:W-:Y:S02]  /*1eb40*/  FSEL R173, R173, -INF , !P3 ;  /* 0xff800000adad7808 */ /* 0x004fe40005800000 */
[----:B-----5:R-:W-:Y:S02]  /*1eb50*/  FSEL R177, R177, -INF , !P2 ;  /* 0xff800000b1b17808 */ /* 0x020fe40005000000 */
[-C--:B------:R-:W-:Y:S02]  /*1eb60*/  ISETP.GE.AND P3, PT, R13, R0.reuse, PT ;  /* 0x000000000d00720c */ /* 0x080fe40003f66270 */
[----:B------:R-:W-:Y:S02]  /*1eb70*/  ISETP.GE.AND P2, PT, R9, R0, PT ;  /* 0x000000000900720c */ /* 0x000fe40003f46270 */
[----:B------:R-:W-:-:S02]  /*1eb80*/  FSEL R33, R33, -INF , !P3 ;  /* 0xff80000021217808 */ /* 0x000fc40005800000 */
[----:B---3--:R-:W-:Y:S01]  /*1eb90*/  FSEL R172, R172, -INF , !P2 ;  /* 0xff800000acac7808 */ /* 0x008fe20005000000 */
[----:B------:R-:W-:Y:S01]  /*1eba0*/  BSSY B1, `(.L_x_1483) ;  /* 0x000010b000017945 */ /* 0x000fe20003800000 */
[-C--:B------:R-:W-:Y:S02]  /*1ebb0*/  ISETP.GE.AND P3, PT, R13, R2.reuse, PT ;  /* 0x000000020d00720c */ /* 0x080fe40003f66270 */
[----:B------:R-:W-:Y:S01]  /*1ebc0*/  ISETP.GE.AND P2, PT, R9, R2, PT ;  /* 0x000000020900720c */ /* 0x000fe20003f46270 */
[----:B------:R-:W-:Y:S01]  /*1ebd0*/  IMAD.MOV.U32 R188, RZ, RZ, R200 ;  /* 0x000000ffffbc7224 */ /* 0x000fe200078e00c8 */
[----:B-1----:R-:W-:Y:S01]  /*1ebe0*/  FSEL R9, R32, -INF , !P3 ;  /* 0xff80000020097808 */ /* 0x002fe20005800000 */
[----:B------:R-:W-:Y:S01]  /*1ebf0*/  IMAD.MOV.U32 R189, RZ, RZ, R201 ;  /* 0x000000ffffbd7224 */ /* 0x000fe200078e00c9 */
[----:B----4-:R-:W-:Y:S01]  /*1ec00*/  FSEL R28, R28, -INF , !P2 ;  /* 0xff8000001c1c7808 */ /* 0x010fe20005000000 */
        /* <DEDUP_REMOVED lines=8> */
[C---:B------:R-:W-:Y:S01]  /*1ec90*/  R2UR UR13, R167.reuse ;  /* 0x00000000a70d72ca */ /* 0x040fe200000e0000 */
[----:B------:R-:W-:Y:S01]  /*1eca0*/  VIADD R8, R2, 0xffffffc0 ;  /* 0xffffffc002087836 */ /* 0x000fe20000000000 */
[C---:B------:R-:W-:Y:S02]  /*1ecb0*/  R2UR UR10, R166.reuse ;  /* 0x00000000a60a72ca */ /* 0x040fe400000e0000 */
[----:B------:R-:W-:Y:S02]  /*1ecc0*/  R2UR UR11, R167 ;  /* 0x00000000a70b72ca */ /* 0x000fe400000e0000 */
[----:B------:R-:W-:-:S02]  /*1ecd0*/  R2UR UR8, R166 ;  /* 0x00000000a60872ca */ /* 0x000fc400000e0000 */
[----:B------:R-:W-:-:S13]  /*1ece0*/  R2UR UR9, R167 ;  /* 0x00000000a70972ca */ /* 0x000fda00000e0000 */
[----:B------:R-:W3:Y:S01]  /*1ecf0*/  LD.E.64 R34, desc[UR8][R170.64+0x20] ;  /* 0x00002008aa227980 */ /* 0x000ee2000c101b00 */
[-C--:B--2---:R-:W-:Y:S02]  /*1ed00*/  IABS R6, R13.reuse ;  /* 0x0000000d00067213 */ /* 0x084fe40000000000 */
[----:B------:R-:W-:Y:S02]  /*1ed10*/  IABS R4, R13 ;  /* 0x0000000d00047213 */ /* 0x000fe40000000000 */
[----:B------:R-:W1:Y:S03]  /*1ed20*/  I2F.RP R0, R6 ;  /* 0x0000000600007306 */ /* 0x000e660000209400 */
[----:B------:R-:W-:-:S05]  /*1ed30*/  IMAD.MOV R4, RZ, RZ, -R4 ;  /* 0x000000ffff047224 */ /* 0x000fca00078e0a04 */
[----:B-1----:R-:W1:Y:S02]  /*1ed40*/  MUFU.RCP R18, R0 ;  /* 0x0000000000127308 */ /* 0x002e640000001000 */
[----:B-1----:R-:W-:Y:S01]  /*1ed50*/  VIADD R18, R18, 0xffffffe ;  /* 0x0ffffffe12127836 */ /* 0x002fe20000000000 */
[----:B------:R-:W-:Y:S02]  /*1ed60*/  IABS R0, R8 ;  /* 0x0000000800007213 */ /* 0x000fe40000000000 */
[----:B------:R-:W-:-:S03]  /*1ed70*/  LOP3.LUT R8, R8, R13, RZ, 0x3c, !PT ;  /* 0x0000000d08087212 */ /* 0x000fc600078e3cff */
[----:B------:R-:W1:Y:S02]  /*1ed80*/  F2I.FTZ.U32.TRUNC.NTZ R19, R18 ;  /* 0x0000001200137305 */ /* 0x000e64000021f000 */
[----:B-1----:R-:W-:Y:S01]  /*1ed90*/  IMAD.MOV R11, RZ, RZ, -R19 ;  /* 0x000000ffff0b7224 */ /* 0x002fe200078e0a13 */
[----:B------:R-:W-:-:S03]  /*1eda0*/  MOV R18, RZ ;  /* 0x000000ff00127202 */ /* 0x000fc60000000f00 */
[----:B------:R-:W-:Y:S01]  /*1edb0*/  IMAD R16, R11, R6, RZ ;  /* 0x000000060b107224 */ /* 0x000fe200078e02ff */
[----:B------:R-:W-:Y:S02]  /*1edc0*/  IABS R11, R2 ;  /* 0x00000002000b7213 */ /* 0x000fe40000000000 */
[----:B------:R-:W-:Y:S01]  /*1edd0*/  LOP3.LUT R2, R2, R13, RZ, 0x3c, !PT ;  /* 0x0000000d02027212 */ /* 0x000fe200078e3cff */
[----:B------:R-:W-:-:S06]  /*1ede0*/  IMAD.HI.U32 R16, R19, R16, R18 ;  /* 0x0000001013107227 */ /* 0x000fcc00078e0012 */
[----:B------:R-:W-:-:S04]  /*1edf0*/  IMAD.HI.U32 R10, R16, R11, RZ ;  /* 0x0000000b100a7227 */ /* 0x000fc800078e00ff */
[----:B------:R-:W-:-:S04]  /*1ee00*/  IMAD.HI.U32 R19, R16, R0, RZ ;  /* 0x0000000010137227 */ /* 0x000fc800078e00ff */
[-C--:B------:R-:W-:Y:S02]  /*1ee10*/  IMAD R11, R10, R4.reuse, R11 ;  /* 0x000000040a0b7224 */ /* 0x080fe400078e020b */
[----:B------:R-:W-:-:S03]  /*1ee20*/  IMAD R31, R19, R4, R0 ;  /* 0x00000004131f7224 */ /* 0x000fc600078e0200 */
[C---:B------:R-:W-:Y:S02]  /*1ee30*/  ISETP.GT.U32.AND P2, PT, R6.reuse, R11, PT ;  /* 0x0000000b0600720c */ /* 0x040fe40003f44070 */
[----:B------:R-:W-:-:S11]  /*1ee40*/  ISETP.GT.U32.AND P1, PT, R6, R31, PT ;  /* 0x0000001f0600720c */ /* 0x000fd60003f24070 */
[-C--:B------:R-:W-:Y:S01]  /*1ee50*/  @!P2 IADD3 R11, R11, -R6.reuse, RZ ;  /* 0x800000060b0ba210 */ /* 0x080fe20007ffe0ff */
[----:B------:R-:W-:Y:S01]  /*1ee60*/  @!P2 VIADD R10, R10, 0x1 ;  /* 0x000000010a0aa836 */ /* 0x000fe20000000000 */
[----:B------:R-:W-:Y:S01]  /*1ee70*/  ISETP.GE.AND P2, PT, R2, RZ, PT ;  /* 0x000000ff0200720c */ /* 0x000fe20003f46270 */
[----:B------:R-:W-:Y:S01]  /*1ee80*/  @!P1 IMAD.IADD R31, R31, 0x1, -R6 ;  /* 0x000000011f1f9824 */ /* 0x000fe200078e0a06 */
[-C--:B------:R-:W-:Y:S01]  /*1ee90*/  ISETP.GE.U32.AND P0, PT, R11, R6.reuse, PT ;  /* 0x000000060b00720c */ /* 0x080fe20003f06070 */
[----:B------:R-:W-:Y:S01]  /*1eea0*/  @!P1 VIADD R19, R19, 0x1 ;  /* 0x0000000113139836 */ /* 0x000fe20000000000 */
[----:B------:R-:W-:Y:S02]  /*1eeb0*/  ISETP.NE.AND P1, PT, R13, RZ, PT ;  /* 0x000000ff0d00720c */ /* 0x000fe40003f25270 */
[----:B------:R-:W-:Y:S02]  /*1eec0*/  ISETP.GE.U32.AND P3, PT, R31, R6, PT ;  /* 0x000000061f00720c */ /* 0x000fe40003f66070 */
[----:B------:R-:W-:Y:S01]  /*1eed0*/  LOP3.LUT R11, RZ, R13, RZ, 0x33, !PT ;  /* 0x0000000dff0b7212 */ /* 0x000fe200078e33ff */
[----:B------:R-:W2:Y:S06]  /*1eee0*/  LD.E.64 R30, desc[UR4][R170.64+0x38] ;  /* 0x00003804aa1e7980 */ /* 0x000eac000c101b00 */
[----:B------:R-:W-:-:S02]  /*1eef0*/  @P0 IADD3 R10, R10, 0x1, RZ ;  /* 0x000000010a0a0810 */ /* 0x000fc40007ffe0ff */
[----:B------:R-:W-:Y:S02]  /*1ef00*/  ISETP.GE.AND P0, PT, R8, RZ, PT ;  /* 0x000000ff0800720c */ /* 0x000fe40003f06270 */
[----:B------:R-:W-:Y:S02]  /*1ef10*/  @P3 VIADD R19, R19, 0x1 ;  /* 0x0000000113133836 */ /* 0x000fe40000000000 */
[----:B------:R-:W-:-:S03]  /*1ef20*/  @!P2 IMAD.MOV R10, RZ, RZ, -R10 ;  /* 0x000000ffff0aa224 */ /* 0x000fc600078e0a0a */
[----:B------:R-:W-:Y:S02]  /*1ef30*/  MOV R2, R19 ;  /* 0x0000001300027202 */ /* 0x000fe40000000f00 */
[----:B------:R-:W-:-:S04]  /*1ef40*/  SEL R19, R11, R10, !P1 ;  /* 0x0000000a0b137207 */ /* 0x000fc80004800000 */
[----:B------:R-:W-:-:S05]  /*1ef50*/  @!P0 IMAD.MOV R2, RZ, RZ, -R2 ;  /* 0x000000ffff028224 */ /* 0x000fca00078e0a02 */
[----:B------:R-:W-:Y:S01]  /*1ef60*/  SEL R2, R11, R2, !P1 ;  /* 0x000000020b027207 */ /* 0x000fe20004800000 */
[----:B------:R-:W-:-:S04]  /*1ef70*/  IMAD.WIDE R10, R19, 0x4, R244 ;  /* 0x00000004130a7825 */ /* 0x000fc800078e02f4 */
[----:B------:R-:W-:Y:S02]  /*1ef80*/  IMAD.WIDE R200, R2, 0x4, R244 ;  /* 0x0000000402c87825 */ /* 0x000fe400078e02f4 */
[----:B------:R-:W4:Y:S04]  /*1ef90*/  LD.E R11, desc[UR12][R10.64] ;  /* 0x0000000c0a0b7980 */ /* 0x000f28000c101900 */
[----:B------:R-:W4:Y:S01]  /*1efa0*/  LD.E R0, desc[UR10][R200.64] ;  /* 0x0000000ac8007980 */ /* 0x000f22000c101900 */
[----:B------:R-:W-:-:S05]  /*1efb0*/  IADD3 R4, R19, -R2, RZ ;  /* 0x8000000213047210 */ /* 0x000fca0007ffe0ff */
[----:B------:R-:W-:-:S05]  /*1efc0*/  IMAD R4, R13, R4, -0x40 ;  /* 0xffffffc00d047424 */ /* 0x000fca00078e0204 */
[----:B------:R-:W-:Y:S01]  /*1efd0*/  SHF.R.S32.HI R13, RZ, 0x1f, R4 ;  /* 0x0000001fff0d7819 */ /* 0x000fe20000011404 */
[-C--:B--2---:R-:W-:Y:S02]  /*1efe0*/  IMAD R2, R31, R4.reuse, RZ ;  /* 0x000000041f027224 */ /* 0x084fe400078e02ff */
[----:B------:R-:W-:-:S04]  /*1eff0*/  IMAD.WIDE.U32 R18, R30, R4, RZ ;  /* 0x000000041e127225 */ /* 0x000fc800078e00ff */
[----:B------:R-:W-:-:S04]  /*1f000*/  IMAD R2, R30, R13, R2 ;  /* 0x0000000d1e027224 */ /* 0x000fc800078e0202 */
[----:B------:R-:W-:Y:S02]  /*1f010*/  IMAD.IADD R19, R19, 0x1, R2 ;  /* 0x0000000113137824 */ /* 0x000fe400078e0202 */
[----:B----4-:R-:W-:-:S04]  /*1f020*/  IMAD.IADD R11, R0, 0x1, -R11 ;  /* 0x00000001000b7824 */ /* 0x010fc800078e0a0b */
[----:B---3--:R-:W-:Y:S01]  /*1f030*/  IMAD R13, R35, R11, RZ ;  /* 0x0000000b230d7224 */ /* 0x008fe200078e02ff */
[----:B------:R-:W-:Y:S01]  /*1f040*/  SHF.R.S32.HI R0, RZ, 0x1f, R11 ;  /* 0x0000001fff007819 */ /* 0x000fe2000001140b */
[----:B------:R-:W-:-:S04]  /*1f050*/  IMAD.WIDE.U32 R18, R11, R34, R18 ;  /* 0x000000220b127225 */ /* 0x000fc800078e0012 */
[----:B------:R-:W-:Y:S02]  /*1f060*/  IMAD R0, R34, R0, R13 ;  /* 0x0000000022007224 */ /* 0x000fe400078e020d */
[----:B------:R-:W-:-:S03]  /*1f070*/  IMAD.MOV.U32 R13, RZ, RZ, R18 ;  /* 0x000000ffff0d7224 */ /* 0x000fc600078e0012 */
[----:B------:R-:W-:Y:S01]  /*1f080*/  IADD3 R4, R19, R0, RZ ;  /* 0x0000000013047210 */ /* 0x000fe20007ffe0ff */
[----:B------:R-:W-:Y:S05]  /*1f090*/  BRA `(.L_x_1487) ;  /* 0x0000000000147947 */ /* 0x000fea0003800000 */
.L_x_1486:
[----:B------:R-:W-:Y:S02]  /*1f0a0*/  R2UR UR4, R166 ;  /* 0x00000000a60472ca */ /* 0x000fe400000e0000 */
[----:B------:R-:W-:-:S13]  /*1f0b0*/  R2UR UR5, R167 ;  /* 0x00000000a70572ca */ /* 0x000fda00000e0000 */
[----:B------:R-:W2:Y:S02]  /*1f0c0*/  LD.E R13, desc[UR4][R170.64+0x38] ;  /* 0x00003804aa0d7980 */ /* 0x000ea4000c101900 */
[----:B--2---:R-:W-:-:S05]  /*1f0d0*/  IMAD.U32 R13, R13, -0x40, RZ ;  /* 0xffffffc00d0d7824 */ /* 0x004fca00078e00ff */
[----:B------:R-:W-:Y:S02]  /*1f0e0*/  SHF.R.S32.HI R4, RZ, 0x1f, R13 ;  /* 0x0000001fff047819 */ /* 0x000fe4000001140d */
.L_x_1487:
[----:B------:R-:W-:Y:S05]  /*1f0f0*/  BSYNC B0 ;  /* 0x0000000000007941 */ /* 0x000fea0003800000 */
.L_x_1485:
[----:B------:R-:W-:Y:S01]  /*1f100*/  @P6 IADD3 R31, P0, R13, R232, RZ ;  /* 0x000000e80d1f6210 */ /* 0x000fe20007f1e0ff */
[----:B------:R-:W-:Y:S01]  /*1f110*/  STL [R1+0x28], R27 ;  /* 0x0000281b01007387 */ /* 0x000fe20000100800 */
[----:B------:R-:W-:Y:S02]  /*1f120*/  LOP3.LUT R2, R246, 0x1, RZ, 0xc0, !PT ;  /* 0x00000001f6027812 */ /* 0x000fe400078ec0ff */
[----:B------:R-:W-:Y:S01]  /*1f130*/  @P6 LEA R22, P2, R31, R234, 0x1 ;  /* 0x000000ea1f166211 */ /* 0x000fe200078408ff */
[--C-:B------:R-:W-:Y:S01]  /*1f140*/  @P6 IMAD.X R0, R4, 0x1, R233.reuse, P0 ;  /* 0x0000000104006824 */ /* 0x100fe200000e06e9 */
[CC--:B------:R-:W-:Y:S01]  /*1f150*/  @P5 IADD3 R11, P0, R13.reuse, R232.reuse, RZ ;  /* 0x000000e80d0b5210 */ /* 0x0c0fe20007f1e0ff */
[----:B------:R-:W-:Y:S01]  /*1f160*/  STL [R1+0x24], R25 ;  /* 0x0000241901007387 */ /* 0x000fe20000100800 */
[----:B------:R-:W-:Y:S02]  /*1f170*/  ISETP.NE.U32.AND P3, PT, R2, 0x1, PT ;  /* 0x000000010200780c */ /* 0x000fe40003f65070 */
[----:B------:R-:W-:Y:S01]  /*1f180*/  @P4 IADD3 R19, P1, R13, R232, RZ ;  /* 0x000000e80d134210 */ /* 0x000fe20007f3e0ff */
[----:B------:R-:W-:Y:S01]  /*1f190*/  @P5 IMAD.X R2, R4, 0x1, R233, P0 ;  /* 0x0000000104025824 */ /* 0x000fe200000e06e9 */
[----:B------:R1:W-:Y:S01]  /*1f1a0*/  STL [R1+0x20], R23 ;  /* 0x0000201701007387 */ /* 0x0003e20000100800 */
[----:B------:R-:W-:-:S02]  /*1f1b0*/  @P5 LEA R200, P0, R11, R234, 0x1 ;  /* 0x000000ea0bc85211 */ /* 0x000fc400078008ff */
[C---:B------:R-:W-:Y:S01]  /*1f1c0*/  @P6 R2UR UR4, R166.reuse ;  /* 0x00000000a60462ca */ /* 0x040fe200000e0000 */
[----:B------:R2:W-:Y:S01]  /*1f1d0*/  STL.64 [R1+0x18], R20 ;  /* 0x0000181401007387 */ /* 0x0005e20000100a00 */
[----:B------:R-:W-:Y:S02]  /*1f1e0*/  @P5 LEA.HI.X R201, R11, R235, R2, 0x1, P0 ;  /* 0x000000eb0bc95211 */ /* 0x000fe400000f0c02 */
[C---:B------:R-:W-:Y:S01]  /*1f1f0*/  @P6 R2UR UR5, R167.reuse ;  /* 0x00000000a70562ca */ /* 0x040fe200000e0000 */
[----:B------:R-:W-:Y:S01]  /*1f200*/  STL [R1+0x10], R17 ;  /* 0x0000101101007387 */ /* 0x000fe20000100800 */
[C---:B------:R-:W-:Y:S02]  /*1f210*/  @!P3 R2UR UR8, R166.reuse ;  /* 0x00000000a608b2ca */ /* 0x040fe400000e0000 */
[----:B------:R-:W-:Y:S01]  /*1f220*/  @!P3 R2UR UR9, R167 ;  /* 0x00000000a709b2ca */ /* 0x000fe200000e0000 */
[----:B------:R3:W-:Y:S01]  /*1f230*/  STL.64 [R1+0x8], R14 ;  /* 0x0000080e01007387 */ /* 0x0007e20000100a00 */
[----:B------:R-:W-:-:S02]  /*1f240*/  @P5 R2UR UR12, R166 ;  /* 0x00000000a60c52ca */ /* 0x000fc400000e0000 */
[C---:B------:R-:W-:Y:S01]  /*1f250*/  @P5 R2UR UR13, R167.reuse ;  /* 0x00000000a70d52ca */ /* 0x040fe200000e0000 */
[----:B------:R-:W-:Y:S01]  /*1f260*/  STL [R1+0x4], R9 ;  /* 0x0000040901007387 */ /* 0x000fe20000100800 */
[----:B------:R-:W-:Y:S02]  /*1f270*/  @P4 R2UR UR10, R166 ;  /* 0x00000000a60a42ca */ /* 0x000fe400000e0000 */
[----:B------:R-:W-:Y:S01]  /*1f280*/  @P4 R2UR UR11, R167 ;  /* 0x00000000a70b42ca */ /* 0x000fe200000e0000 */
[----:B------:R4:W-:Y:S01]  /*1f290*/  STL [R1], R7 ;  /* 0x0000000701007387 */ /* 0x0009e20000100800 */
[----:B-1----:R-:W-:Y:S01]  /*1f2a0*/  @P6 LEA.HI.X R23, R31, R235, R0, 0x1, P2 ;  /* 0x000000eb1f176211 */ /* 0x002fe200010f0c00 */
[----:B------:R-:W-:Y:S01]  /*1f2b0*/  @P4 IMAD.X R0, R4, 0x1, R233, P1 ;  /* 0x0000000104004824 */ /* 0x000fe200008e06e9 */
[----:B------:R-:W-:Y:S02]  /*1f2c0*/  @P4 LEA R34, P1, R19, R234, 0x1 ;  /* 0x000000ea13224211 */ /* 0x000fe400078208ff */
[----:B------:R-:W-:-:S02]  /*1f2d0*/  IADD3 R11, P2, P0, R232, R232, R13 ;  /* 0x000000e8e80b7210 */ /* 0x000fc4000785e00d */
[----:B------:R-:W-:Y:S02]  /*1f2e0*/  @P4 LEA.HI.X R35, R19, R235, R0, 0x1, P1 ;  /* 0x000000eb13234211 */ /* 0x000fe400008f0c00 */
[-C--:B--2---:R-:W-:Y:S02]  /*1f2f0*/  LEA R20, P1, R13, R234.reuse, 0x1 ;  /* 0x000000ea0d147211 */ /* 0x084fe400078208ff */
[----:B------:R-:W-:Y:S02]  /*1f300*/  IADD3.X R2, R233, R233, R4, P2, P0 ;  /* 0x000000e9e9027210 */ /* 0x000fe400017e0404 */
[CC--:B------:R-:W-:Y:S01]  /*1f310*/  @P6 LEA R30, P2, R11.reuse, R234.reuse, 0x1 ;  /* 0x000000ea0b1e6211 */ /* 0x0c0fe200078408ff */
[----:B------:R-:W-:Y:S01]  /*1f320*/  @P6 IMAD.MOV.U32 R26, RZ, RZ, R20 ;  /* 0x000000ffff1a6224 */ /* 0x000fe200078e0014 */
[----:B---3--:R-:W-:Y:S02]  /*1f330*/  @!P3 LEA R14, P0, R11, R234, 0x1 ;  /* 0x000000ea0b0eb211 */ /* 0x008fe400078008ff */
[----:B------:R-:W-:-:S02]  /*1f340*/  LEA.HI.X R21, R13, R235, R4, 0x1, P1 ;  /* 0x000000eb0d157211 */ /* 0x000fc400008f0c04 */
[CC--:B------:R-:W-:Y:S02]  /*1f350*/  @P5 LEA R18, P1, R11.reuse, R234.reuse, 0x1 ;  /* 0x000000ea0b125211 */ /* 0x0c0fe400078208ff */
[CCC-:B------:R-:W-:Y:S01]  /*1f360*/  @!P3 LEA.HI.X R15, R11.reuse, R235.reuse, R2.reuse, 0x1, P0 ;  /* 0x000000eb0b0fb211 */ /* 0x1c0fe200000f0c02 */
[----:B------:R-:W-:Y:S01]  /*1f370*/  @P6 IMAD.MOV.U32 R27, RZ, RZ, R21 ;  /* 0x000000ffff1b6224 */ /* 0x000fe200078e0015 */
[CCC-:B------:R-:W-:Y:S01]  /*1f380*/  @P6 LEA.HI.X R31, R11.reuse, R235.reuse, R2.reuse, 0x1, P2 ;  /* 0x000000eb0b1f6211 */ /* 0x1c0fe200010f0c02 */
[----:B------:R-:W-:Y:S01]  /*1f390*/  @!PT LDS RZ, [RZ] ;  /* 0x00000000fffff984 */ /* 0x000fe20000000800 */
[----:B------:R-:W-:Y:S01]  /*1f3a0*/  @!PT LDS RZ, [RZ] ;  /* 0x00000000fffff984 */ /* 0x000fe20000000800 */
[----:B------:R-:W-:Y:S01]  /*1f3b0*/  @!PT LDS RZ, [RZ] ;  /* 0x00000000fffff984 */ /* 0x000fe20000000800 */
[----:B------:R-:W-:Y:S01]  /*1f3c0*/  @!P3 LDGSTS.E.BYPASS.LTC128B.128 [R241+0x8000], desc[UR8][R20.64] ;  /* 0x0800000014f1bfae */ /* 0x000fe2000b901d48 */
[C---:B------:R-:W-:Y:S02]  /*1f3d0*/  @P4 LEA R10, P0, R11.reuse, R234, 0x1 ;  /* 0x000000ea0b0a4211 */ /* 0x040fe400078008ff */
[C---:B------:R-:W-:Y:S01]  /*1f3e0*/  IADD3 R0, P2, R11.reuse, R232, RZ ;  /* 0x000000e80b007210 */ /* 0x040fe20007f5e0ff */
[----:B------:R1:W-:Y:S01]  /*1f3f0*/  @P3 STS.128 [R241+0x8000], RZ ;  /* 0x008000fff1003388 */ /* 0x0003e20000000c00 */
[----:B------:R-:W-:-:S02]  /*1f400*/  @P5 LEA.HI.X R19, R11, R235, R2, 0x1, P1 ;  /* 0x000000eb0b135211 */ /* 0x000fc400008f0c02 */
[-C--:B------:R-:W-:Y:S01]  /*1f410*/  @P4 LEA.HI.X R11, R11, R235.reuse, R2, 0x1, P0 ;  /* 0x000000eb0b0b4211 */ /* 0x080fe200000f0c02 */
[--C-:B------:R-:W-:Y:S01]  /*1f420*/  IMAD.X R2, R2, 0x1, R233.reuse, P2 ;  /* 0x0000000102027824 */ /* 0x100fe200010e06e9 */
[----:B------:R-:W-:Y:S01]  /*1f430*/  @!P3 IADD3 R13, P1, R13, R232, RZ ;  /* 0x000000e80d0db210 */ /* 0x000fe20007f3e0ff */
[----:B------:R-:W-:Y:S01]  /*1f440*/  @!PT LDS RZ, [RZ] ;  /* 0x00000000fffff984 */ /* 0x000fe20000000800 */
[----:B------:R-:W-:Y:S01]  /*1f450*/  @!PT LDS RZ, [RZ] ;  /* 0x00000000fffff984 */ /* 0x000fe20000000800 */
[----:B------:R-:W-:Y:S01]  /*1f460*/  @!PT LDS RZ, [RZ] ;  /* 0x00000000fffff984 */ /* 0x000fe20000000800 */
[----:B------:R2:W-:Y:S01]  /*1f470*/  @P6 LDGSTS.E.BYPASS.LTC128B.128 [R241+0xa000], desc[UR4][R26.64+0x80] ;  /* 0x0a0000801af16fae */ /* 0x0005e2000b901d44 */
[CC--:B------:R-:W-:Y:S02]  /*1f480*/  @!P3 LEA R6, P0, R0.reuse, R234.reuse, 0x1 ;  /* 0x000000ea0006b211 */ /* 0x0c0fe400078008ff */
[-C--:B------:R-:W-:Y:S01]  /*1f490*/  @P6 LEA R8, P2, R0, R234.reuse, 0x1 ;  /* 0x000000ea00086211 */ /* 0x080fe200078408ff */
[----:B------:R-:W-:Y:S01]  /*1f4a0*/  @!P3 IMAD.X R4, R4, 0x1, R233, P1 ;  /* 0x000000010404b824 */ /* 0x000fe200008e06e9 */
[C---:B----4-:R-:W-:Y:S01]  /*1f4b0*/  @!P3 LEA.HI.X R7, R0.reuse, R235, R2, 0x1, P0 ;  /* 0x000000eb0007b211 */ /* 0x050fe200000f0c02 */
[----:B------:R1:W-:Y:S01]  /*1f4c0*/  @!P6 STS.128 [R241+0xa000], RZ ;  /* 0x00a000fff100e388 */ /* 0x0003e20000000c00 */
[----:B------:R-:W-:-:S02]  /*1f4d0*/  @P5 LEA R16, P1, R0, R234, 0x1 ;  /* 0x000000ea00105211 */ /* 0x000fc400078208ff */
[CC--:B------:R-:W-:Y:S02]  /*1f4e0*/  @P4 LEA R24, P0, R0.reuse, R234.reuse, 0x1 ;  /* 0x000000ea00184211 */ /* 0x0c0fe400078008ff */
[CCC-:B------:R-:W-:Y:S02]  /*1f4f0*/  @P6 LEA.HI.X R9, R0.reuse, R235.reuse, R2.reuse, 0x1, P2 ;  /* 0x000000eb00096211 */ /* 0x1c0fe400010f0c02 */
[C---:B------:R-:W-:Y:S02]  /*1f500*/  @!P3 LEA R234, P2, R13.reuse, R234, 0x1 ;  /* 0x000000ea0deab211 */ /* 0x040fe400078408ff */
[CCC-:B------:R-:W-:Y:S02]  /*1f510*/  @P5 LEA.HI.X R17, R0.reuse, R235.reuse, R2.reuse, 0x1, P1 ;  /* 0x000000eb00115211 */ /* 0x1c0fe400008f0c02 */
[-C--:B------:R-:W-:Y:S02]  /*1f520*/  @P4 LEA.HI.X R25, R0, R235.reuse, R2, 0x1, P0 ;  /* 0x000000eb00194211 */ /* 0x080fe400000f0c02 */
[----:B------:R-:W-:Y:S01]  /*1f530*/  @!P3 LEA.HI.X R235, R13, R235, R4, 0x1, P2 ;  /* 0x000000eb0debb211 */ /* 0x000fe200010f0c04 */
[----:B--2---:R-:W-:-:S02]  /*1f540*/  @P5 IMAD.MOV.U32 R26, RZ, RZ, R20 ;  /* 0x000000ffff1a5224 */ /* 0x004fc400078e0014 */
[----:B------:R-:W-:-:S05]  /*1f550*/  @P5 IMAD.MOV.U32 R27, RZ, RZ, R21 ;  /* 0x000000ffff1b5224 */ /* 0x000fca00078e0015 */
[----:B------:R-:W-:Y:S01]  /*1f560*/  @!PT LDS RZ, [RZ] ;  /* 0x00000000fffff984 */ /* 0x000fe20000000800 */
[----:B------:R-:W-:Y:S01]  /*1f570*/  @!PT LDS RZ, [RZ] ;  /* 0x00000000fffff984 */ /* 0x000fe20000000800 */
[----:B------:R-:W-:Y:S01]  /*1f580*/  @!PT LDS RZ, [RZ] ;  /* 0x00000000fffff984 */ /* 0x000fe20000000800 */
[----:B------:R2:W-:Y:S04]  /*1f590*/  @P5 LDGSTS.E.BYPASS.LTC128B.128 [R241+0xc000], desc[UR12][R26.64+0x100] ;  /* 0x0c0001001af15fae */ /* 0x0005e8000b901d4c */
[----:B------:R1:W-:Y:S01]  /*1f5a0*/  @!P5 STS.128 [R241+0xc000], RZ ;  /* 0x00c000fff100d388 */ /* 0x0003e20000000c00 */
[----:B------:R-:W-:Y:S02]  /*1f5b0*/  @P4 R2UR UR12, R166 ;  /* 0x00000000a60c42ca */ /* 0x000fe400000e0000 */
[----:B------:R-:W-:Y:S01]  /*1f5c0*/  @P4 R2UR UR13, R167 ;  /* 0x00000000a70d42ca */ /* 0x000fe200000e0000 */
[----:B--2---:R-:W-:Y:S02]  /*1f5d0*/  @P4 IMAD.MOV.U32 R26, RZ, RZ, R20 ;  /* 0x000000ffff1a4224 */ /* 0x004fe400078e0014 */
[----:B------:R-:W-:-:S05]  /*1f5e0*/  @P4 IMAD.MOV.U32 R27, RZ, RZ, R21 ;  /* 0x000000ffff1b4224 */ /* 0x000fca00078e0015 */
[----:B------:R-:W-:Y:S01]  /*1f5f0*/  @!PT LDS RZ, [RZ] ;  /* 0x00000000fffff984 */ /* 0x000fe20000000800 */
[----:B------:R-:W-:Y:S01]  /*1f600*/  @!PT LDS RZ, [RZ] ;  /* 0x00000000fffff984 */ /* 0x000fe20000000800 */
[----:B------:R-:W-:Y:S01]  /*1f610*/  @!PT LDS RZ, [RZ] ;  /* 0x00000000fffff984 */ /* 0x000fe20000000800 */
[----:B------:R-:W-:Y:S04]  /*1f620*/  @P4 LDGSTS.E.BYPASS.LTC128B.128 [R241+0xe000], desc[UR10][R26.64+0x180] ;  /* 0x0e0001801af14fae */ /* 0x000fe8000b901d4a */
        /* <DEDUP_REMOVED lines=9> */
[----:B------:R-:W-:Y:S01]  /*1f6c0*/  @P6 LDGSTS.E.BYPASS.LTC128B.128 [R241+0xa800], desc[UR4][R22.64+0x80] ;  /* 0x0a80008016f16fae */ /* 0x000fe2000b901d44 */
[----:B------:R-:W-:-:S02]  /*1f6d0*/  @P5 R2UR UR4, R166 ;  /* 0x00000000a60452ca */ /* 0x000fc400000e0000 */
[C---:B------:R-:W-:Y:S02]  /*1f6e0*/  @P5 R2UR UR5, R167.reuse ;  /* 0x00000000a70552ca */ /* 0x040fe400000e0000 */
[C---:B------:R-:W-:Y:S02]  /*1f6f0*/  @!P3 R2UR UR10, R166.reuse ;  /* 0x00000000a60ab2ca */ /* 0x040fe400000e0000 */
[C---:B------:R-:W-:Y:S02]  /*1f700*/  @!P3 R2UR UR11, R167.reuse ;  /* 0x00000000a70bb2ca */ /* 0x040fe400000e0000 */
[----:B------:R-:W-:Y:S02]  /*1f710*/  @P6 R2UR UR8, R166 ;  /* 0x00000000a60862ca */ /* 0x000fe400000e0000 */
[----:B------:R-:W-:Y:S01]  /*1f720*/  @P6 R2UR UR9, R167 ;  /* 0x00000000a70962ca */ /* 0x000fe200000e0000 */
[----:B------:R1:W-:Y:S04]  /*1f730*/  @!P6 STS.128 [R241+0xa800], RZ ;  /* 0x00a800fff100e388 */ /* 0x0003e80000000c00 */
[----:B------:R-:W-:Y:S01]  /*1f740*/  @!PT LDS RZ, [RZ] ;  /* 0x00000000fffff984 */ /* 0x000fe20000000800 */
[----:B------:R-:W-:Y:S01]  /*1f750*/  @!PT LDS RZ, [RZ] ;  /* 0x00000000fffff984 */ /* 0x000fe20000000800 */
[----:B------:R-:W-:Y:S01]  /*1f760*/  @!PT LDS RZ, [RZ] ;  /* 0x00000000fffff984 */ /* 0x000fe20000000800 */
[----:B------:R3:W-:Y:S04]  /*1f770*/  @P5 LDGSTS.E.BYPASS.LTC128B.128 [R241+0xc800], desc[UR4][R200.64+0x100] ;  /* 0x0c800100c8f15fae */ /* 0x0007e8000b901d44 */
[----:B------:R1:W-:Y:S01]  /*1f780*/  @!P5 STS.128 [R241+0xc800], RZ ;  /* 0x00c800fff100d388 */ /* 0x0003e20000000c00 */
[----:B--2---:R-:W-:-:S03]  /*1f790*/  IMAD.MOV.U32 R235, RZ, RZ, R25 ;  /* 0x000000ffffeb7224 */ /* 0x004fc600078e0019 */
[----:B------:R-:W-:Y:S01]  /*1f7a0*/  @!PT LDS RZ, [RZ] ;  /* 0x00000000fffff984 */ /* 0x000fe20000000800 */
[----:B------:R-:W-:Y:S01]  /*1f7b0*/  @!PT LDS RZ, [RZ] ;  /* 0x00000000fffff984 */ /* 0x000fe20000000800 */
[----:B------:R-:W-:Y:S01]  /*1f7c0*/  @!PT LDS RZ, [RZ] ;  /* 0x00000000fffff984 */ /* 0x000fe20000000800 */
[----:B------:R2:W-:Y:S04]  /*1f7d0*/  @P4 LDGSTS.E.BYPASS.LTC128B.128 [R241+0xe800], desc[UR12][R34.64+0x180] ;  /* 0x0e80018022f14fae */ /* 0x0005e8000b901d4c */
[----:B------:R-:W5:Y:S01]  /*1f7e0*/  LDL.LU R27, [R1+0x28] ;  /* 0x00002800011b7983 */ /* 0x000f620000300800 */
[----:B------:R-:W-:Y:S01]  /*1f7f0*/  @P4 R2UR UR14, R166 ;  /* 0x00000000a60e42ca */ /* 0x000fe200000e0000 */
[----:B------:R-:W-:Y:S02]  /*1f800*/  IMAD.MOV.U32 R234, RZ, RZ, R24 ;  /* 0x000000ffffea7224 */ /* 0x000fe400078e0018 */
[----:B------:R1:W-:Y:S04]  /*1f810*/  @!P4 STS.128 [R241+0xe800], RZ ;  /* 0x00e800fff100c388 */ /* 0x0003e80000000c00 */
[----:B------:R-:W5:Y:S04]  /*1f820*/  LDL.LU R25, [R1+0x24] ;  /* 0x0000240001197983 */ /* 0x000f680000300800 */
[----:B------:R-:W-:Y:S01]  /*1f830*/  @!PT LDS RZ, [RZ] ;  /* 0x00000000fffff984 */ /* 0x000fe20000000800 */
[----:B------:R-:W-:Y:S01]  /*1f840*/  @!PT LDS RZ, [RZ] ;  /* 0x00000000fffff984 */ /* 0x000fe20000000800 */
[----:B------:R-:W-:Y:S01]  /*1f850*/  @!PT LDS RZ, [RZ] ;  /* 0x00000000fffff984 */ /* 0x000fe20000000800 */
[----:B------:R-:W-:Y:S01]  /*1f860*/  @!P3 LDGSTS.E.BYPASS.LTC128B.128 [R241+0x9000], desc[UR10][R14.64] ;  /* 0x090000000ef1bfae */ /* 0x000fe2000b901d4a */
[----:B---3--:R-:W-:-:S03]  /*1f870*/  IMAD.MOV.U32 R200, RZ, RZ, R20 ;  /* 0x000000ffffc87224 */ /* 0x008fc600078e0014 */
[----:B------:R-:W5:Y:S01]  /*1f880*/  LDL.LU R23, [R1+0x20] ;  /* 0x0000200001177983 */ /* 0x000f620000300800 */
[----:B------:R-:W-:-:S03]  /*1f890*/  IMAD.MOV.U32 R201, RZ, RZ, R21 ;  /* 0x000000ffffc97224 */ /* 0x000fc600078e0015 */
[----:B------:R1:W-:Y:S01]  /*1f8a0*/  @P3 STS.128 [R241+0x9000], RZ ;  /* 0x009000fff1003388 */ /* 0x0003e20000000c00 */
[----:B--2---:R-:W-:-:S03]  /*1f8b0*/  IMAD.MOV.U32 R35, RZ, RZ, R17 ;  /* 0x000000ffff237224 */ /* 0x004fc600078e0011 */
[----:B------:R-:W5:Y:S01]  /*1f8c0*/  LDL.LU.64 R20, [R1+0x18] ;  /* 0x0000180001147983 */ /* 0x000f620000300a00 */
[----:B------:R-:W-:Y:S01]  /*1f8d0*/  @P4 R2UR UR15, R167 ;  /* 0x00000000a70f42ca */ /* 0x000fe200000e0000 */
[----:B------:R-:W-:Y:S02]  /*1f8e0*/  IMAD.MOV.U32 R34, RZ, RZ, R16 ;  /* 0x000000ffff227224 */ /* 0x000fe400078e0010 */
[----:B------:R-:W-:Y:S01]  /*1f8f0*/  @!PT LDS RZ, [RZ] ;  /* 0x00000000fffff984 */ /* 0x000fe20000000800 */
[----:B------:R-:W-:Y:S01]  /*1f900*/  @!PT LDS RZ, [RZ] ;  /* 0x00000000fffff984 */ /* 0x000fe20000000800 */
[----:B------:R-:W-:Y:S01]  /*1f910*/  @!PT LDS RZ, [RZ] ;  /* 0x00000000fffff984 */ /* 0x000fe20000000800 */
[----:B------:R2:W-:Y:S04]  /*1f920*/  @P6 LDGSTS.E.BYPASS.LTC128B.128 [R241+0xb000], desc[UR8][R30.64+0x80] ;  /* 0x0b0000801ef16fae */ /* 0x0005e8000b901d48 */
[----:B------:R-:W5:Y:S04]  /*1f930*/  LDL.LU R17, [R1+0x10] ;  /* 0x0000100001117983 */ /* 0x000f680000300800 */
[----:B------:R1:W-:Y:S04]  /*1f940*/  @!P6 STS.128 [R241+0xb000], RZ ;  /* 0x00b000fff100e388 */ /* 0x0003e80000000c00 */
[----:B------:R-:W5:Y:S01]  /*1f950*/  LDL.LU.64 R14, [R1+0x8] ;  /* 0x00000800010e7983 */ /* 0x000f620000300a00 */
[----:B------:R-:W-:-:S02]  /*1f960*/  @!P3 R2UR UR12, R166 ;  /* 0x00000000a60cb2ca */ /* 0x000fc400000e0000 */
[----:B------:R-:W-:Y:S01]  /*1f970*/  @!P3 R2UR UR13, R167 ;  /* 0x00000000a70db2ca */ /* 0x000fe200000e0000 */
[----:B------:R-:W-:Y:S01]  /*1f980*/  @!PT LDS RZ, [RZ] ;  /* 0x00000000fffff984 */ /* 0x000fe20000000800 */
[----:B------:R-:W-:Y:S01]  /*1f990*/  @!PT LDS RZ, [RZ] ;  /* 0x00000000fffff984 */ /* 0x000fe20000000800 */
[----:B------:R-:W-:Y:S01]  /*1f9a0*/  @!PT LDS RZ, [RZ] ;  /* 0x00000000fffff984 */ /* 0x000fe20000000800 */
[----:B------:R3:W-:Y:S01]  /*1f9b0*/  @P5 LDGSTS.E.BYPASS.LTC128B.128 [R241+0xd000], desc[UR4][R18.64+0x100] ;  /* 0x0d00010012f15fae */ /* 0x0007e2000b901d44 */
[----:B--2---:R-:W-:-:S03]  /*1f9c0*/  IMAD.MOV.U32 R31, RZ, RZ, R9 ;  /* 0x000000ffff1f7224 */ /* 0x004fc600078e0009 */
[----:B------:R-:W5:Y:S01]  /*1f9d0*/  LDL.LU R9, [R1+0x4] ;  /* 0x0000040001097983 */ /* 0x000f620000300800 */
[C---:B------:R-:W-:Y:S01]  /*1f9e0*/  @P6 R2UR UR10, R166.reuse ;  /* 0x00000000a60a62ca */ /* 0x040fe200000e0000 */
[----:B------:R-:W-:Y:S02]  /*1f9f0*/  IMAD.MOV.U32 R30, RZ, RZ, R8 ;  /* 0x000000ffff1e7224 */ /* 0x000fe400078e0008 */
[----:B---3--:R-:W-:Y:S02]  /*1fa00*/  IMAD.MOV.U32 R19, RZ, RZ, R7 ;  /* 0x000000ffff137224 */ /* 0x008fe400078e0007 */
[----:B------:R-:W5:Y:S01]  /*1fa10*/  LDL.LU R7, [R1] ;  /* 0x0000000001077983 */ /* 0x000f620000300800 */
[C---:B------:R-:W-:Y:S02]  /*1fa20*/  @P6 R2UR UR11, R167.reuse ;  /* 0x00000000a70b62ca */ /* 0x040fe400000e0000 */
[----:B------:R-:W-:Y:S02]  /*1fa30*/  @P5 R2UR UR8, R166 ;  /* 0x00000000a60852ca */ /* 0x000fe400000e0000 */
[----:B------:R-:W-:-:S02]  /*1fa40*/  @P5 R2UR UR9, R167 ;  /* 0x00000000a70952ca */ /* 0x000fc400000e0000 */
[----:B------:R-:W-:Y:S02]  /*1fa50*/  @P4 R2UR UR4, R166 ;  /* 0x00000000a60442ca */ /* 0x000fe400000e0000 */
[----:B------:R-:W-:Y:S01]  /*1fa60*/  @P4 R2UR UR5, R167 ;  /* 0x00000000a70542ca */ /* 0x000fe200000e0000 */
[----:B------:R-:W-:Y:S01]  /*1fa70*/  IMAD.MOV.U32 R18, RZ, RZ, R6 ;  /* 0x000000ffff127224 */ /* 0x000fe200078e0006 */
[----:B------:R1:W-:Y:S04]  /*1fa80*/  @!P5 STS.128 [R241+0xd000], RZ ;  /* 0x00d000fff100d388 */ /* 0x0003e80000000c00 */
        /* <DEDUP_REMOVED lines=8> */
[----:B------:R-:W-:Y:S04]  /*1fb10*/  @!P3 LDGSTS.E.BYPASS.LTC128B.128 [R241+0x9800], desc[UR12][R18.64] ;  /* 0x0980000012f1bfae */ /* 0x000fe8000b901d4c */
[----:B------:R1:W-:Y:S04]  /*1fb20*/  @P3 STS.128 [R241+0x9800], RZ ;  /* 0x009800fff1003388 */ /* 0x0003e80000000c00 */
        /* <DEDUP_REMOVED lines=13> */
[----:B------:R2:W-:Y:S04]  /*1fc00*/  @P4 LDGSTS.E.BYPASS.LTC128B.128 [R241+0xf800], desc[UR4][R234.64+0x180] ;  /* 0x0f800180eaf14fae */ /* 0x0005e8000b901d44 */
[----:B------:R1:W-:Y:S04]  /*1fc10*/  @!P4 STS.128 [R241+0xf800], RZ ;  /* 0x00f800fff100c388 */ /* 0x0003e80000000c00 */
[----:B------:R-:W0:Y:S01]  /*1fc20*/  LDGDEPBAR ;  /* 0x00000000000079af */ /* 0x000e220000000000 */
[----:B--2---:R-:W-:-:S02]  /*1fc30*/  IMAD.MOV.U32 R234, RZ, RZ, R200 ;  /* 0x000000ffffea7224 */ /* 0x004fc400078e00c8 */
[----:B-1----:R-:W-:Y:S02]  /*1fc40*/  IMAD.MOV.U32 R235, RZ, RZ, R201 ;  /* 0x000000ffffeb7224 */ /* 0x002fe400078e00c9 */
.L_x_1484:
[----:B------:R-:W-:Y:S05]  /*1fc50*/  BSYNC B1 ;  /* 0x0000000000017941 */ /* 0x000fea0003800000 */
.L_x_1483:
[----:B------:R-:W-:Y:S02]  /*1fc60*/  R2UR UR4, R166 ;  /* 0x00000000a60472ca */ /* 0x000fe400000e0000 */
[----:B------:R-:W-:-:S13]  /*1fc70*/  R2UR UR5, R167 ;  /* 0x00000000a70572ca */ /* 0x000fda00000e0000 */
[----:B------:R-:W2:Y:S01]  /*1fc80*/  LD.E R31, desc[UR4][R170.64+0xdc] ;  /* 0x0000dc04aa1f7980 */ /* 0x000ea2000c101900 */
[----:B------:R-:W-:-:S04]  /*1fc90*/  FMNMX.FTZ R0, R164, R33, !PT ;  /* 0x00000021a4007209 */ /* 0x000fc80007810000 */
[----:B------:R-:W-:-:S04]  /*1fca0*/  FMNMX.FTZ R0, R5, R0, !PT ;  /* 0x0000000005007209 */ /* 0x000fc80007810000 */
[----:B-----5:R-:W-:Y:S02]  /*1fcb0*/  FMNMX.FTZ R11, R17, R0, !PT ;  /* 0x00000000110b7209 */ /* 0x020fe40007810000 */
[----:B------:R-:W-:Y:S02]  /*1fcc0*/  FMNMX.FTZ R0, R3, R9, !PT ;  /* 0x0000000903007209 */ /* 0x000fe40007810000 */
[----:B------:R-:W-:-:S04]  /*1fcd0*/  FMNMX.FTZ R11, R14, R11, !PT ;  /* 0x0000000b0e0b7209 */ /* 0x000fc80007810000 */
        /* <DEDUP_REMOVED lines=23> */
[----:B------:R-:W-:-:S03]  /*1fe50*/  FMNMX.FTZ R0, R175, R0, !PT ;  /* 0x00000000af007209 */ /* 0x000fc60007810000 */
[----:B------:R-:W1:Y:S01]  /*1fe60*/  SHFL.BFLY PT, R2, R13, 0x2, 0x1f ;  /* 0x0c401f000d027f89 */ /* 0x000e6200000e0000 */
[----:B------:R-:W-:-:S04]  /*1fe70*/  FMNMX.FTZ R0, R173, R0, !PT ;  /* 0x00000000ad007209 */ /* 0x000fc80007810000 */
[----:B------:R-:W-:-:S04]  /*1fe80*/  FMNMX.FTZ R11, R29, R0, !PT ;  /* 0x000000001d0b7209 */ /* 0x000fc80007810000 */
[----:B------:R-:W-:-:S05]  /*1fe90*/  FMNMX.FTZ R11, R28, R11, !PT ;  /* 0x0000000b1c0b7209 */ /* 0x000fca0007810000 */
[----:B------:R-:W3:Y:S01]  /*1fea0*/  SHFL.BFLY PT, R0, R11, 0x2, 0x1f ;  /* 0x0c401f000b007f89 */ /* 0x000ee200000e0000 */
[----:B-1----:R-:W-:-:S05]  /*1feb0*/  FMNMX.FTZ R2, R13, R2, !PT ;  /* 0x000000020d027209 */ /* 0x002fca0007810000 */
[----:B------:R-:W1:Y:S01]  /*1fec0*/  SHFL.BFLY PT, R167, R2, 0x1, 0x1f ;  /* 0x0c201f0002a77f89 */ /* 0x000e6200000e0000 */
[----:B---3--:R-:W-:-:S05]  /*1fed0*/  FMNMX.FTZ R0, R11, R0, !PT ;  /* 0x000000000b007209 */ /* 0x008fca0007810000 */
[----:B------:R-:W3:Y:S01]  /*1fee0*/  SHFL.BFLY PT, R165, R0, 0x1, 0x1f ;  /* 0x0c201f0000a57f89 */ /* 0x000ee200000e0000 */
[----:B-1----:R-:W-:-:S04]  /*1fef0*/  FMNMX.FTZ R167, R2, R167, !PT ;  /* 0x000000a702a77209 */ /* 0x002fc80007810000 */
[----:B------:R-:W-:Y:S02]  /*1ff00*/  FSETP.NEU.FTZ.AND P1, PT, R167, -INF , PT ;  /* 0xff800000a700780b */ /* 0x000fe40003f3d000 */
[----:B---3--:R-:W-:-:S04]  /*1ff10*/  FMNMX.FTZ R165, R0, R165, !PT ;  /* 0x000000a500a57209 */ /* 0x008fc80007810000 */
[----:B------:R-:W-:-:S04]  /*1ff20*/  FSETP.NEU.FTZ.AND P0, PT, R165, -INF , PT ;  /* 0xff800000a500780b */ /* 0x000fc80003f1d000 */
[----:B------:R-:W-:-:S05]  /*1ff30*/  FSEL R6, R165, RZ, P0 ;  /* 0x000000ffa5067208 */ /* 0x000fca0000000000 */
[----:B------:R-:W-:Y:S01]  /*1ff40*/  FADD.FTZ R6, R3, -R6 ;  /* 0x8000000603067221 */ /* 0x000fe20000010000 */
[C---:B--2---:R-:W-:Y:S01]  /*1ff50*/  FMUL.FTZ R170, R31.reuse, R167 ;  /* 0x000000a71faa7220 */ /* 0x044fe20000410000 */
[C---:B------:R-:W-:Y:S02]  /*1ff60*/  FMUL.FTZ R30, R31.reuse, R165 ;  /* 0x000000a51f1e7220 */ /* 0x040fe40000410000 */
[----:B------:R-:W-:Y:S02]  /*1ff70*/  FMUL.FTZ R3, R31, R6 ;  /* 0x000000061f037220 */ /* 0x000fe40000410000 */
[----:B------:R-:W-:Y:S02]  /*1ff80*/  FSEL R170, R170, RZ, P1 ;  /* 0x000000ffaaaa7208 */ /* 0x000fe40000800000 */
[----:B------:R-:W-:Y:S02]  /*1ff90*/  FSEL R30, R30, RZ, P0 ;  /* 0x000000ff1e1e7208 */ /* 0x000fe40000000000 */
[----:B------:R-:W1:Y:S01]  /*1ffa0*/  MUFU.EX2 R3, R3 ;  /* 0x0000000300037308 */ /* 0x000e620000000800 */
[-CC-:B------:R-:W-:Y:S01]  /*1ffb0*/  FFMA.FTZ R34, R17, R31.reuse, -R170.reuse ;  /* 0x0000001f11227223 */ /* 0x180fe200000108aa */
[-CC-:B------:R-:W-:Y:S01]  /*1ffc0*/  FFMA.FTZ R35, R5, R31.reuse, -R170.reuse ;  /* 0x0000001f05237223 */ /* 0x180fe200000108aa */
[----:B------:R-:W2:Y:S01]  /*1ffd0*/  LDSM.16.MT88.4 R16, [R229+0x10000] ;  /* 0x01000000e510783b */ /* 0x000ea20000004200 */
[----:B------:R-:W-:Y:S01]  /*1ffe0*/  FSEL R5, R167, RZ, P1 ;  /* 0x000000ffa7057208 */ /* 0x000fe20000800000 */
[-CC-:B------:R-:W-:Y:S01]  /*1fff0*/  FFMA.FTZ R166, R33, R31.reuse, -R170.reuse ;  /* 0x0000001f21a67223 */ /* 0x180fe200000108aa */
[-C--:B------:R-:W-:Y:S01]  /*20000*/  FFMA.FTZ R33, R14, R31.reuse, -R170 ;  /* 0x0000001f0e217223 */ /* 0x080fe200000108aa */
[-CC-:B------:R-:W-:Y:S01]  /*20010*/  FFMA.FTZ R32, R9, R31.reuse, -R30.reuse ;  /* 0x0000001f09207223 */ /* 0x180fe2000001081e */
[-CC-:B------:R-:W-:Y:S01]  /*20020*/  FFMA.FTZ R0, R12, R31.reuse, -R30.reuse ;  /* 0x0000001f0c007223 */ /* 0x180fe2000001081e */
[----:B------:R-:W-:Y:S01]  /*20030*/  FADD.FTZ R4, R164, -R5 ;  /* 0x80000005a4047221 */ /* 0x000fe20000010000 */
[-CC-:B------:R-:W-:Y:S01]  /*20040*/  FFMA.FTZ R169, R15, R31.reuse, -R30.reuse ;  /* 0x0000001f0fa97223 */ /* 0x180fe2000001081e */
[----:B------:R-:W-:Y:S01]  /*20050*/  LDSM.16.MT88.4 R8, [R227+0x10000] ;  /* 0x01000000e308783b */ /* 0x000fe20000004200 */
[----:B------:R-:W-:Y:S01]  /*20060*/  FFMA.FTZ R2, R7, R31, -R30 ;  /* 0x0000001f07027223 */ /* 0x000fe2000001081e */
[----:B------:R-:W-:Y:S01]  /*20070*/  FMUL.FTZ R164, R31, R4 ;  /* 0x000000041fa47220 */ /* 0x000fe20000410000 */
[----:B------:R-:W-:Y:S01]  /*20080*/  MUFU.EX2 R166, R166 ;  /* 0x000000a600a67308 */ /* 0x000fe20000000800 */
[----:B------:R-:W3:Y:S01]  /*20090*/  LDSM.16.MT88.4 R12, [R228+0x10000] ;  /* 0x01000000e40c783b */ /* 0x000ee20000004200 */
[-C--:B-1----:R-:W-:Y:S01]  /*200a0*/  FMUL.FTZ R162, R162, R3.reuse ;  /* 0x00000003a2a27220 */ /* 0x082fe20000410000 */
[-C--:B------:R-:W-:Y:S01]  /*200b0*/  FMUL.FTZ R163, R163, R3.reuse ;  /* 0x00000003a3a37220 */ /* 0x080fe20000410000 */
[-C--:B------:R-:W-:Y:S01]  /*200c0*/  FMUL.FTZ R158, R158, R3.reuse ;  /* 0x000000039e9e7220 */ /* 0x080fe20000410000 */
[-C--:B------:R-:W-:Y:S01]  /*200d0*/  FMUL.FTZ R159, R159, R3.reuse ;  /* 0x000000039f9f7220 */ /* 0x080fe20000410000 */
[-C--:B------:R-:W-:Y:S01]  /*200e0*/  FMUL.FTZ R154, R154, R3.reuse ;  /* 0x000000039a9a7220 */ /* 0x080fe20000410000 */
[-C--:B------:R-:W-:Y:S01]  /*200f0*/  FMUL.FTZ R155, R155, R3.reuse ;  /* 0x000000039b9b7220 */ /* 0x080fe20000410000 */
[----:B------:R-:W1:Y:S01]  /*20100*/  MUFU.EX2 R35, R35 ;  /* 0x0000002300237308 */ /* 0x000e620000000800 */
[-C--:B------:R-:W-:Y:S01]  /*20110*/  FMUL.FTZ R150, R150, R3.reuse ;  /* 0x0000000396967220 */ /* 0x080fe20000410000 */
[-C--:B------:R-:W-:Y:S01]  /*20120*/  FMUL.FTZ R151, R151, R3.reuse ;  /* 0x0000000397977220 */ /* 0x080fe20000410000 */
[-C--:B------:R-:W-:Y:S01]  /*20130*/  FMUL.FTZ R146, R146, R3.reuse ;  /* 0x0000000392927220 */ /* 0x080fe20000410000 */
[-C--:B------:R-:W-:Y:S01]  /*20140*/  FMUL.FTZ R147, R147, R3.reuse ;  /* 0x0000000393937220 */ /* 0x080fe20000410000 */
[-C--:B------:R-:W-:Y:S01]  /*20150*/  FMUL.FTZ R142, R142, R3.reuse ;  /* 0x000000038e8e7220 */ /* 0x080fe20000410000 */
[-C--:B------:R-:W-:Y:S01]  /*20160*/  FMUL.FTZ R143, R143, R3.reuse ;  /* 0x000000038f8f7220 */ /* 0x080fe20000410000 */
[-C--:B------:R-:W-:Y:S01]  /*20170*/  FMUL.FTZ R138, R138, R3.reuse ;  /* 0x000000038a8a7220 */ /* 0x080fe20000410000 */
[----:B------:R-:W-:Y:S01]  /*20180*/  MUFU.EX2 R34, R34 ;  /* 0x0000002200227308 */ /* 0x000fe20000000800 */
[-C--:B------:R-:W-:Y:S01]  /*20190*/  FMUL.FTZ R139, R139, R3.reuse ;  /* 0x000000038b8b7220 */ /* 0x080fe20000410000 */
[-C--:B------:R-:W-:Y:S01]  /*201a0*/  FMUL.FTZ R134, R134, R3.reuse ;  /* 0x0000000386867220 */ /* 0x080fe20000410000 */
[-C--:B------:R-:W-:Y:S01]  /*201b0*/  FMUL.FTZ R135, R135, R3.reuse ;  /* 0x0000000387877220 */ /* 0x080fe20000410000 */
[-C--:B------:R-:W-:Y:S01]  /*201c0*/  FMUL.FTZ R38, R38, R3.reuse ;  /* 0x0000000326267220 */ /* 0x080fe20000410000 */
[-C--:B------:R-:W-:Y:S01]  /*201d0*/  FMUL.FTZ R39, R39, R3.reuse ;  /* 0x0000000327277220 */ /* 0x080fe20000410000 */
[-C--:B------:R-:W-:Y:S01]  /*201e0*/  FMUL.FTZ R42, R42, R3.reuse ;  /* 0x000000032a2a7220 */ /* 0x080fe20000410000 */
[-C--:B------:R-:W-:Y:S01]  /*201f0*/  FMUL.FTZ R43, R43, R3.reuse ;  /* 0x000000032b2b7220 */ /* 0x080fe20000410000 */
[----:B------:R-:W4:Y:S01]  /*20200*/  MUFU.EX2 R33, R33 ;  /* 0x0000002100217308 */ /* 0x000f220000000800 */
[----:B-1----:R-:W-:Y:S01]  /*20210*/  F2FP.BF16.F32.PACK_AB R4, R35, R166 ;  /* 0x000000a62304723e */ /* 0x002fe200000010ff */
        /* <DEDUP_REMOVED lines=14> */
[----:B------:R-:W1:Y:S01]  /*20300*/  MUFU.EX2 R2, R2 ;  /* 0x0000000200027308 */ /* 0x000e620000000800 */
[----:B----4-:R-:W-:Y:S01]  /*20310*/  F2FP.BF16.F32.PACK_AB R6, R33, R34 ;  /* 0x000000222106723e */ /* 0x010fe200000010ff */
        /* <DEDUP_REMOVED lines=31> */
[----:B----4-:R-:W-:Y:S01]  /*20510*/  F2FP.BF16.F32.PACK_AB R7, R169, R0 ;  /* 0x00000000a907723e */ /* 0x010fe200000010ff */
[-CC-:B------:R-:W-:Y:S01]  /*20520*/  FFMA.FTZ R174, R187, R31.reuse, -R170.reuse ;  /* 0x0000001fbbae7223 */ /* 0x180fe200000108aa */
[-CC-:B------:R-:W-:Y:S01]  /*20530*/  FFMA.FTZ R176, R185, R31.reuse, -R170.reuse ;  /* 0x0000001fb9b07223 */ /* 0x180fe200000108aa */
[-CC-:B------:R-:W-:Y:S01]  /*20540*/  FFMA.FTZ R171, R20, R31.reuse, -R170.reuse ;  /* 0x0000001f14ab7223 */ /* 0x180fe200000108aa */
[-C--:B------:R-:W-:Y:S01]  /*20550*/  FFMA.FTZ R183, R183, R31.reuse, -R170 ;  /* 0x0000001fb7b77223 */ /* 0x080fe200000108aa */
[-CC-:B------:R-:W-:Y:S01]  /*20560*/  FFMA.FTZ R178, R27, R31.reuse, -R30.reuse ;  /* 0x0000001f1bb27223 */ /* 0x180fe2000001081e */
[-CC-:B------:R-:W-:Y:S01]  /*20570*/  FFMA.FTZ R185, R23, R31.reuse, -R30.reuse ;  /* 0x0000001f17b97223 */ /* 0x180fe2000001081e */
[-CC-:B------:R-:W-:Y:S01]  /*20580*/  FFMA.FTZ R180, R25, R31.reuse, -R30.reuse ;  /* 0x0000001f19b47223 */ /* 0x180fe2000001081e */
[-C--:B-1----:R-:W-:Y:S01]  /*20590*/  FMUL.FTZ R160, R160, R164.reuse ;  /* 0x000000a4a0a07220 */ /* 0x082fe20000410000 */
[-C--:B------:R-:W-:Y:S01]  /*205a0*/  FMUL.FTZ R161, R161, R164.reuse ;  /* 0x000000a4a1a17220 */ /* 0x080fe20000410000 */
[-C--:B------:R-:W-:Y:S01]  /*205b0*/  FMUL.FTZ R156, R156, R164.reuse ;  /* 0x000000a49c9c7220 */ /* 0x080fe20000410000 */
[-C--:B------:R-:W-:Y:S01]  /*205c0*/  FMUL.FTZ R157, R157, R164.reuse ;  /* 0x000000a49d9d7220 */ /* 0x080fe20000410000 */
        /* <DEDUP_REMOVED lines=71> */
[----:B------:R-:W-:Y:S01]  /*20a40*/  FFMA.FTZ R187, R21, R31, -R30 ;  /* 0x0000001f15bb7223 */ /* 0x000fe2000001081e */
[----:B------:R-:W4:Y:S01]  /*20a50*/  MUFU.EX2 R171, R171 ;  /* 0x000000ab00ab7308 */ /* 0x000f220000000800 */
[-C--:B------:R-:W-:Y:S01]  /*20a60*/  FMUL.FTZ R124, R124, R164.reuse ;  /* 0x000000a47c7c7220 */ /* 0x080fe20000410000 */
[-C--:B------:R-:W-:Y:S01]  /*20a70*/  FMUL.FTZ R125, R125, R164.reuse ;  /* 0x000000a47d7d7220 */ /* 0x080fe20000410000 */
[C---:B---3--:R-:W-:Y:S01]  /*20a80*/  HMMA.16816.F32.BF16 R44, R4.reuse, R8, R44 ;  /* 0x00000008042c723c */ /* 0x048fe2000004182c */
[-C--:B------:R-:W-:Y:S01]  /*20a90*/  FMUL.FTZ R128, R128, R164.reuse ;  /* 0x000000a480807220 */ /* 0x080fe20000410000 */
[-C--:B------:R-:W-:Y:S01]  /*20aa0*/  FMUL.FTZ R129, R129, R164.reuse ;  /* 0x000000a481817220 */ /* 0x080fe20000410000 */
[-C--:B------:R-:W-:Y:S01]  /*20ab0*/  FMUL.FTZ R126, R126, R3.reuse ;  /* 0x000000037e7e7220 */ /* 0x080fe20000410000 */
[-C--:B------:R-:W-:Y:S01]  /*20ac0*/  FMUL.FTZ R127, R127, R3.reuse ;  /* 0x000000037f7f7220 */ /* 0x080fe20000410000 */
[----:B------:R-:W3:Y:S01]  /*20ad0*/  MUFU.EX2 R174, R174 ;  /* 0x000000ae00ae7308 */ /* 0x000ee20000000800 */
[C---:B------:R-:W-:Y:S01]  /*20ae0*/  HMMA.16816.F32.BF16 R48, R4.reuse, R10, R48 ;  /* 0x0000000a0430723c */ /* 0x040fe20000041830 */
[----:B------:R-:W4:Y:S01]  /*20af0*/  LDSM.16.MT88.4 R8, [R229+0x14000] ;  /* 0x01400000e508783b */ /* 0x000f220000004200 */
[-C--:B------:R-:W-:Y:S01]  /*20b00*/  FMUL.FTZ R130, R130, R3.reuse ;  /* 0x0000000382827220 */ /* 0x080fe20000410000 */
[----:B------:R-:W-:Y:S01]  /*20b10*/  FMUL.FTZ R131, R131, R3 ;  /* 0x0000000383837220 */ /* 0x000fe20000410000 */
[-CC-:B------:R-:W-:Y:S01]  /*20b20*/  FFMA.FTZ R182, R182, R31.reuse, -R170.reuse ;  /* 0x0000001fb6b67223 */ /* 0x180fe200000108aa */
[----:B------:R-:W-:Y:S01]  /*20b30*/  LDSM.16.MT88.4 R20, [R227+0x10800] ;  /* 0x01080000e314783b */ /* 0x000fe20000004200 */
[-CC-:B------:R-:W-:Y:S01]  /*20b40*/  FFMA.FTZ R201, R251, R31.reuse, -R170.reuse ;  /* 0x0000001ffbc97223 */ /* 0x180fe200000108aa */
[----:B------:R-:W-:Y:S01]  /*20b50*/  MUFU.EX2 R176, R176 ;  /* 0x000000b000b07308 */ /* 0x000fe20000000800 */
[-CC-:B------:R-:W-:Y:S01]  /*20b60*/  FFMA.FTZ R184, R203, R31.reuse, -R170.reuse ;  /* 0x0000001fcbb87223 */ /* 0x180fe200000108aa */
[----:B------:R-:W-:Y:S01]  /*20b70*/  LDSM.16.MT88.4 R24, [R226+0x10800] ;  /* 0x01080000e218783b */ /* 0x000fe20000004200 */
[-C--:B------:R-:W-:Y:S01]  /*20b80*/  FFMA.FTZ R199, R199, R31.reuse, -R170 ;  /* 0x0000001fc7c77223 */ /* 0x080fe200000108aa */
[-CC-:B------:R-:W-:Y:S01]  /*20b90*/  FFMA.FTZ R186, R197, R31.reuse, -R30.reuse ;  /* 0x0000001fc5ba7223 */ /* 0x180fe2000001081e */
[-CC-:B------:R-:W-:Y:S01]  /*20ba0*/  FFMA.FTZ R195, R195, R31.reuse, -R30.reuse ;  /* 0x0000001fc3c37223 */ /* 0x180fe2000001081e */
[-CC-:B------:R-:W-:Y:S01]  /*20bb0*/  FFMA.FTZ R190, R193, R31.reuse, -R30.reuse ;  /* 0x0000001fc1be7223 */ /* 0x180fe2000001081e */
[-C--:B------:R-:W-:Y:S01]  /*20bc0*/  FFMA.FTZ R191, R191, R31.reuse, -R30 ;  /* 0x0000001fbfbf7223 */ /* 0x080fe2000001081e */
[----:B------:R-:W-:Y:S01]  /*20bd0*/  MUFU.EX2 R183, R183 ;  /* 0x000000b700b77308 */ /* 0x000fe20000000800 */
[-CC-:B------:R-:W-:Y:S01]  /*20be0*/  FFMA.FTZ R181, R181, R31.reuse, -R170.reuse ;  /* 0x0000001fb5b57223 */ /* 0x180fe200000108aa */
[C---:B-1----:R-:W-:Y:S01]  /*20bf0*/  HMMA.16816.F32.BF16 R52, R4.reuse, R16, R52 ;  /* 0x000000100434723c */ /* 0x042fe20000041834 */
[-CC-:B------:R-:W-:Y:S01]  /*20c00*/  FFMA.FTZ R192, R179, R31.reuse, -R170.reuse ;  /* 0x0000001fb3c07223 */ /* 0x180fe200000108aa */
[-CC-:B------:R-:W-:Y:S01]  /*20c10*/  FFMA.FTZ R177, R177, R31.reuse, -R170.reuse ;  /* 0x0000001fb1b17223 */ /* 0x180fe200000108aa */
[-C--:B------:R-:W-:Y:S01]  /*20c20*/  FFMA.FTZ R170, R172, R31.reuse, -R170 ;  /* 0x0000001facaa7223 */ /* 0x080fe200000108aa */
[-CC-:B------:R-:W-:Y:S01]  /*20c30*/  FFMA.FTZ R172, R175, R31.reuse, -R30.reuse ;  /* 0x0000001fafac7223 */ /* 0x180fe2000001081e */
[-CC-:B------:R-:W-:Y:S01]  /*20c40*/  FFMA.FTZ R173, R173, R31.reuse, -R30.reuse ;  /* 0x0000001fadad7223 */ /* 0x180fe2000001081e */
[C---:B------:R-:W-:Y:S01]  /*20c50*/  HMMA.16816.F32.BF16 R56, R4.reuse, R18, R56 ;  /* 0x000000120438723c */ /* 0x040fe20000041838 */
[----:B------:R-:W1:Y:S01]  /*20c60*/  LDSM.16.MT88.4 R16, [R228+0x14000] ;  /* 0x01400000e410783b */ /* 0x000e620000004200 */
[----:B------:R-:W-:Y:S01]  /*20c70*/  MUFU.EX2 R178, R178 ;  /* 0x000000b200b27308 */ /* 0x000fe20000000800 */
[-CC-:B------:R-:W-:Y:S01]  /*20c80*/  FFMA.FTZ R175, R29, R31.reuse, -R30.reuse ;  /* 0x0000001f1daf7223 */ /* 0x180fe2000001081e */
[----:B------:R-:W-:Y:S01]  /*20c90*/  FFMA.FTZ R194, R28, R31, -R30 ;  /* 0x0000001f1cc27223 */ /* 0x000fe2000001081e */
[----:B------:R-:W-:Y:S01]  /*20ca0*/  FFMA.FTZ R164, R249, R164, R166 ;  /* 0x000000a4f9a47223 */ /* 0x000fe200000100a6 */
[C---:B--2---:R-:W-:Y:S01]  /*20cb0*/  HMMA.16816.F32.BF16 R60, R4.reuse, R12, R60 ;  /* 0x0000000c043c723c */ /* 0x044fe2000004183c */
[----:B------:R-:W-:Y:S01]  /*20cc0*/  FFMA.FTZ R3, R247, R3, R32 ;  /* 0x00000003f7037223 */ /* 0x000fe20000010020 */
[----:B------:R-:W-:Y:S01]  /*20cd0*/  LDSM.16.MT88.4 R28, [R228+0x13800] ;  /* 0x01380000e41c783b */ /* 0x000fe20000004200 */
[----:B------:R-:W-:Y:S01]  /*20ce0*/  FADD.FTZ R35, R35, R164 ;  /* 0x000000a423237221 */ /* 0x000fe20000010000 */
[----:B------:R-:W2:Y:S01]  /*20cf0*/  MUFU.EX2 R185, R185 ;  /* 0x000000b900b97308 */ /* 0x000ea20000000800 */
[----:B------:R-:W-:Y:S01]  /*20d00*/  FADD.FTZ R3, R2, R3 ;  /* 0x0000000302037221 */ /* 0x000fe20000010000 */
[----:B------:R-:W-:Y:S01]  /*20d10*/  HMMA.16816.F32.BF16 R64, R4, R14, R64 ;  /* 0x0000000e0440723c */ /* 0x000fe20000041840 */
[----:B------:R-:W2:Y:S01]  /*20d20*/  LDSM.16.MT88.4 R12, [R227+0x14000] ;  /* 0x01400000e30c783b */ /* 0x000ea20000004200 */
[----:B------:R-:W-:Y:S01]  /*20d30*/  FADD.FTZ R34, R34, R35 ;  /* 0x0000002322227221 */ /* 0x000fe20000010000 */
[----:B------:R-:W-:Y:S01]  /*20d40*/  FADD.FTZ R0, R0, R3 ;  /* 0x0000000300007221 */ /* 0x000fe20000010000 */
[----:B------:R-:W-:-:S02]  /*20d50*/  MOV R164, R167 ;  /* 0x000000a700a47202 */ /* 0x000fc40000000f00 */
[----:B----4-:R-:W-:Y:S01]  /*20d60*/  HMMA.16816.F32.BF16 R68, R4, R8, R68 ;  /* 0x000000080444723c */ /* 0x010fe20000041844 */
[----:B------:R-:W-:Y:S01]  /*20d70*/  MUFU.EX2 R180, R180 ;  /* 0x000000b400b47308 */ /* 0x000fe20000000800 */
[----:B------:R-:W-:Y:S01]  /*20d80*/  FADD.FTZ R34, R33, R34 ;  /* 0x0000002221227221 */ /* 0x000fe20000010000 */
[----:B------:R-:W-:-:S03]  /*20d90*/  FADD.FTZ R169, R169, R0 ;  /* 0x00000000a9a97221 */ /* 0x000fc60000010000 */
[----:B------:R-:W-:Y:S01]  /*20da0*/  HMMA.16816.F32.BF16 R72, R4, R10, R72 ;  /* 0x0000000a0448723c */ /* 0x000fe20000041848 */
[----:B------:R-:W4:Y:S01]  /*20db0*/  LDSM.16.MT88.4 R8, [R226+0x14000] ;  /* 0x01400000e208783b */ /* 0x000f220000004200 */
[----:B------:R-:W-:Y:S01]  /*20dc0*/  FADD.FTZ R3, R171, R34 ;  /* 0x00000022ab037221 */ /* 0x000fe20000010000 */
[----:B------:R-:W4:Y:S03]  /*20dd0*/  MUFU.EX2 R187, R187 ;  /* 0x000000bb00bb7308 */ /* 0x000f260000000800 */
[----:B---3--:R-:W-:-:S05]  /*20de0*/  FADD.FTZ R3, R174, R3 ;  /* 0x00000003ae037221 */ /* 0x008fca0000010000 */
[----:B------:R-:W-:Y:S01]  /*20df0*/  MUFU.EX2 R182, R182 ;  /* 0x000000b600b67308 */ /* 0x000fe20000000800 */
[C---:B-1----:R-:W-:Y:S07]  /*20e00*/  HMMA.16816.F32.BF16 R76, R4.reuse, R16, R76 ;  /* 0x00000010044c723c */ /* 0x042fee000004184c */
[----:B------:R-:W1:Y:S01]  /*20e10*/  MUFU.EX2 R201, R201 ;  /* 0x000000c900c97308 */ /* 0x000e620000000800 */
[C---:B------:R-:W-:Y:S01]  /*20e20*/  HMMA.16816.F32.BF16 R80, R4.reuse, R18, R80 ;  /* 0x000000120450723c */ /* 0x040fe20000041850 */
[----:B------:R-:W3:Y:S06]  /*20e30*/  LDSM.16.MT88.4 R16, [R229+0x16000] ;  /* 0x01600000e510783b */ /* 0x000eec0000004200 */
[----:B------:R-:W-:Y:S01]  /*20e40*/  MUFU.EX2 R184, R184 ;  /* 0x000000b800b87308 */ /* 0x000fe20000000800 */
[C---:B--2---:R-:W-:Y:S06]  /*20e50*/  HMMA.16816.F32.BF16 R84, R4.reuse, R12, R84 ;  /* 0x0000000c0454723c */ /* 0x044fec0000041854 */
[C---:B------:R-:W-:Y:S01]  /*20e60*/  HMMA.16816.F32.BF16 R88, R4.reuse, R14, R88 ;  /* 0x0000000e0458723c */ /* 0x040fe20000041858 */
[----:B------:R-:W2:Y:S01]  /*20e70*/  LDSM.16.MT88.4 R12, [R228+0x16000] ;  /* 0x01600000e40c783b */ /* 0x000ea20000004200 */
[----:B------:R-:W-:Y:S04]  /*20e80*/  MUFU.EX2 R199, R199 ;  /* 0x000000c700c77308 */ /* 0x000fe80000000800 */
[C---:B----4-:R-:W-:Y:S04]  /*20e90*/  HMMA.16816.F32.BF16 R92, R4.reuse, R8, R92 ;  /* 0x00000008045c723c */ /* 0x050fe8000004185c */
[----:B------:R-:W-:Y:S02]  /*20ea0*/  MUFU.EX2 R186, R186 ;  /* 0x000000ba00ba7308 */ /* 0x000fe40000000800 */
[C---:B------:R-:W-:Y:S01]  /*20eb0*/  HMMA.16816.F32.BF16 R96, R4.reuse, R10, R96 ;  /* 0x0000000a0460723c */ /* 0x040fe20000041860 */
[----:B------:R-:W4:Y:S05]  /*20ec0*/  LDSM.16.MT88.4 R8, [R227+0x16000] ;  /* 0x01600000e308783b */ /* 0x000f2a0000004200 */
[----:B------:R-:W1:Y:S08]  /*20ed0*/  MUFU.EX2 R195, R195 ;  /* 0x000000c300c37308 */ /* 0x000e700000000800 */
[----:B------:R-:W-:Y:S01]  /*20ee0*/  MUFU.EX2 R190, R190 ;  /* 0x000000be00be7308 */ /* 0x000fe20000000800 */
[C---:B---3--:R-:W-:Y:S07]  /*20ef0*/  HMMA.16816.F32.BF16 R100, R4.reuse, R16, R100 ;  /* 0x000000100464723c */ /* 0x048fee0000041864 */
[----:B------:R-:W3:Y:S01]  /*20f00*/  MUFU.EX2 R191, R191 ;  /* 0x000000bf00bf7308 */ /* 0x000ee20000000800 */
[C---:B------:R-:W-:Y:S01]  /*20f10*/  HMMA.16816.F32.BF16 R104, R4.reuse, R18, R104 ;  /* 0x000000120468723c */ /* 0x040fe20000041868 */
[----:B------:R-:W1:Y:S05]  /*20f20*/  LDSM.16.MT88.4 R16, [R226+0x16000] ;  /* 0x01600000e210783b */ /* 0x000e6a0000004200 */
[C---:B--2---:R-:W-:Y:S01]  /*20f30*/  HMMA.16816.F32.BF16 R108, R4.reuse, R12, R108 ;  /* 0x0000000c046c723c */ /* 0x044fe2000004186c */
[----:B------:R-:W-:Y:S05]  /*20f40*/  MUFU.EX2 R181, R181 ;  /* 0x000000b500b57308 */ /* 0x000fea0000000800 */
[C---:B------:R-:W-:Y:S01]  /*20f50*/  HMMA.16816.F32.BF16 R112, R4.reuse, R14, R112 ;  /* 0x0000000e0470723c */ /* 0x040fe20000041870 */
[----:B------:R-:W2:Y:S02]  /*20f60*/  LDSM.16.MT88.4 R12, [R229+0x10800] ;  /* 0x01080000e50c783b */ /* 0x000ea40000004200 */
[----:B------:R-:W3:Y:S03]  /*20f70*/  MUFU.EX2 R192, R192 ;  /* 0x000000c000c07308 */ /* 0x000ee60000000800 */
[C---:B----4-:R-:W-:Y:S05]  /*20f80*/  HMMA.16816.F32.BF16 R116, R4.reuse, R8, R116 ;  /* 0x000000080474723c */ /* 0x050fea0000041874 */
[----:B------:R-:W-:Y:S01]  /*20f90*/  MUFU.EX2 R177, R177 ;  /* 0x000000b100b17308 */ /* 0x000fe20000000800 */
[C---:B------:R-:W-:Y:S01]  /*20fa0*/  HMMA.16816.F32.BF16 R120, R4.reuse, R10, R120 ;  /* 0x0000000a0478723c */ /* 0x040fe20000041878 */
[----:B------:R-:W4:Y:S06]  /*20fb0*/  LDSM.16.MT88.4 R8, [R228+0x10800] ;  /* 0x01080000e408783b */ /* 0x000f2c0000004200 */
[----:B------:R-:W-:Y:S08]  /*20fc0*/  MUFU.EX2 R170, R170 ;  /* 0x000000aa00aa7308 */ /* 0x000ff00000000800 */
[----:B------:R-:W-:Y:S01]  /*20fd0*/  MUFU.EX2 R172, R172 ;  /* 0x000000ac00ac7308 */ /* 0x000fe20000000800 */
[C---:B-1----:R-:W-:Y:S06]  /*20fe0*/  HMMA.16816.F32.BF16 R124, R4.reuse, R16, R124 ;  /* 0x00000010047c723c */ /* 0x042fec000004187c */
[----:B------:R-:W-:Y:S01]  /*20ff0*/  HMMA.16816.F32.BF16 R128, R4, R18, R128 ;  /* 0x000000120480723c */ /* 0x000fe20000041880 */
[----:B------:R-:W1:Y:S01]  /*21000*/  LDSM.16.MT88.4 R16, [R227+0x12800] ;  /* 0x01280000e310783b */ /* 0x000e620000004200 */
[----:B------:R-:W3:Y:S05]  /*21010*/  MUFU.EX2 R173, R173 ;  /* 0x000000ad00ad7308 */ /* 0x000eea0000000800 */
[----:B------:R-:W-:-:S02]  /*21020*/  F2FP.BF16.F32.PACK_AB R4, R174, R171 ;  /* 0x000000abae04723e */ /* 0x000fc400000010ff */
[----:B------:R-:W-:Y:S01]  /*21030*/  F2FP.BF16.F32.PACK_AB R5, R185, R178 ;  /* 0x000000b2b905723e */ /* 0x000fe200000010ff */
[----:B------:R-:W-:Y:S01]  /*21040*/  MUFU.EX2 R175, R175 ;  /* 0x000000af00af7308 */ /* 0x000fe20000000800 */
[----:B------:R-:W-:Y:S01]  /*21050*/  F2FP.BF16.F32.PACK_AB R6, R183, R176 ;  /* 0x000000b0b706723e */ /* 0x000fe200000010ff */
[----:B------:R-:W-:Y:S01]  /*21060*/  FADD.FTZ R178, R178, R169 ;  /* 0x000000a9b2b27221 */ /* 0x000fe20000010000 */
[----:B------:R-:W-:Y:S01]  /*21070*/  F2FP.BF16.F32.PACK_AB R7, R187, R180 ;  /* 0x000000b4bb07723e */ /* 0x000fe200000010ff */
[----:B------:R-:W-:Y:S01]  /*21080*/  FADD.FTZ R176, R176, R3 ;  /* 0x00000003b0b07221 */ /* 0x000fe20000010000 */
[----:B------:R-:W-:Y:S01]  /*21090*/  MOV R3, R165 ;  /* 0x000000a500037202 */ /* 0x000fe20000000f00 */
[----:B------:R-:W-:Y:S02]  /*210a0*/  FADD.FTZ R185, R185, R178 ;  /* 0x000000b2b9b97221 */ /* 0x000fe40000010000 */
[----:B------:R-:W3:Y:S01]  /*210b0*/  MUFU.EX2 R194, R194 ;  /* 0x000000c200c27308 */ /* 0x000ee20000000800 */
[----:B------:R-:W-:Y:S01]  /*210c0*/  FADD.FTZ R183, R183, R176 ;  /* 0x000000b0b7b77221 */ /* 0x000fe20000010000 */
[----:B--2---:R-:W-:Y:S01]  /*210d0*/  HMMA.16816.F32.BF16 R160, R4, R12, R160 ;  /* 0x0000000c04a0723c */ /* 0x004fe200000418a0 */
[----:B------:R-:W-:-:S04]  /*210e0*/  FADD.FTZ R180, R180, R185 ;  /* 0x000000b9b4b47221 */ /* 0x000fc80000010000 */
[----:B------:R-:W-:Y:S01]  /*210f0*/  FADD.FTZ R187, R187, R180 ;  /* 0x000000b4bbbb7221 */ /* 0x000fe20000010000 */
[C---:B------:R-:W-:Y:S01]  /*21100*/  HMMA.16816.F32.BF16 R156, R4.reuse, R14, R156 ;  /* 0x0000000e049c723c */ /* 0x040fe2000004189c */
[----:B------:R-:W2:Y:S05]  /*21110*/  LDSM.16.MT88.4 R12, [R229+0x12800] ;  /* 0x01280000e50c783b */ /* 0x000eaa0000004200 */
[C---:B----4-:R-:W-:Y:S06]  /*21120*/  HMMA.16816.F32.BF16 R152, R4.reuse, R8, R152 ;  /* 0x000000080498723c */ /* 0x050fec0000041898 */
[C---:B------:R-:W-:Y:S01]  /*21130*/  HMMA.16816.F32.BF16 R148, R4.reuse, R10, R148 ;  /* 0x0000000a0494723c */ /* 0x040fe20000041894 */
[----:B------:R-:W4:Y:S05]  /*21140*/  LDSM.16.MT88.4 R8, [R228+0x12800] ;  /* 0x01280000e408783b */ /* 0x000f2a0000004200 */
[C---:B------:R-:W-:Y:S06]  /*21150*/  HMMA.16816.F32.BF16 R144, R4.reuse, R20, R144 ;  /* 0x000000140490723c */ /* 0x040fec0000041890 */
[C---:B------:R-:W-:Y:S01]  /*21160*/  HMMA.16816.F32.BF16 R140, R4.reuse, R22, R140 ;  /* 0x00000016048c723c */ /* 0x040fe2000004188c */
[----:B------:R-:W3:Y:S05]  /*21170*/  LDSM.16.MT88.4 R20, [R226+0x12800] ;  /* 0x01280000e214783b */ /* 0x000eea0000004200 */
[C---:B-1----:R-:W-:Y:S06]  /*21180*/  HMMA.16816.F32.BF16 R52, R4.reuse, R16, R52 ;  /* 0x000000100434723c */ /* 0x042fec0000041834 */
[C---:B------:R-:W-:Y:S01]  /*21190*/  HMMA.16816.F32.BF16 R56, R4.reuse, R18, R56 ;  /* 0x000000120438723c */ /* 0x040fe20000041838 */
[----:B------:R-:W1:Y:S05]  /*211a0*/  LDSM.16.MT88.4 R16, [R227+0x14800] ;  /* 0x01480000e310783b */ /* 0x000e6a0000004200 */
[C---:B--2---:R-:W-:Y:S06]  /*211b0*/  HMMA.16816.F32.BF16 R36, R4.reuse, R12, R36 ;  /* 0x0000000c0424723c */ /* 0x044fec0000041824 */
[C---:B------:R-:W-:Y:S01]  /*211c0*/  HMMA.16816.F32.BF16 R40, R4.reuse, R14, R40 ;  /* 0x0000000e0428723c */ /* 0x040fe20000041828 */
[----:B------:R-:W2:Y:S05]  /*211d0*/  LDSM.16.MT88.4 R12, [R229+0x14800] ;  /* 0x01480000e50c783b */ /* 0x000eaa0000004200 */
[C---:B----4-:R-:W-:Y:S06]  /*211e0*/  HMMA.16816.F32.BF16 R44, R4.reuse, R8, R44 ;  /* 0x00000008042c723c */ /* 0x050fec000004182c */
[C---:B------:R-:W-:Y:S01]  /*211f0*/  HMMA.16816.F32.BF16 R48, R4.reuse, R10, R48 ;  /* 0x0000000a0430723c */ /* 0x040fe20000041830 */
[----:B------:R-:W4:Y:S05]  /*21200*/  LDSM.16.MT88.4 R8, [R228+0x14800] ;  /* 0x01480000e408783b */ /* 0x000f2a0000004200 */
[C---:B---3--:R-:W-:Y:S06]  /*21210*/  HMMA.16816.F32.BF16 R60, R4.reuse, R20, R60 ;  /* 0x00000014043c723c */ /* 0x048fec000004183c */
[C---:B------:R-:W-:Y:S01]  /*21220*/  HMMA.16816.F32.BF16 R64, R4.reuse, R22, R64 ;  /* 0x000000160440723c */ /* 0x040fe20000041840 */
[----:B------:R-:W3:Y:S05]  /*21230*/  LDSM.16.MT88.4 R20, [R226+0x14800] ;  /* 0x01480000e214783b */ /* 0x000eea0000004200 */
[C---:B-1----:R-:W-:Y:S06]  /*21240*/  HMMA.16816.F32.BF16 R84, R4.reuse, R16, R84 ;  /* 0x000000100454723c */ /* 0x042fec0000041854 */
[C---:B------:R-:W-:Y:S01]  /*21250*/  HMMA.16816.F32.BF16 R88, R4.reuse, R18, R88 ;  /* 0x000000120458723c */ /* 0x040fe20000041858 */
[----:B------:R-:W-:Y:S05]  /*21260*/  LDSM.16.MT88.4 R16, [R227+0x16800] ;  /* 0x01680000e310783b */ /* 0x000fea0000004200 */
[C---:B--2---:R-:W-:Y:S06]  /*21270*/  HMMA.16816.F32.BF16 R68, R4.reuse, R12, R68 ;  /* 0x0000000c0444723c */ /* 0x044fec0000041844 */
        /* <DEDUP_REMOVED lines=19> */
[----:B------:R-:W4:Y:S05]  /*213b0*/  LDSM.16.MT88.4 R16, [R227+0x11000] ;  /* 0x01100000e310783b */ /* 0x000f2a0000004200 */
[C---:B---3--:R-:W-:Y:S06]  /*213c0*/  HMMA.16816.F32.BF16 R124, R4.reuse, R20, R124 ;  /* 0x00000014047c723c */ /* 0x048fec000004187c */
[----:B------:R-:W-:Y:S01]  /*213d0*/  HMMA.16816.F32.BF16 R128, R4, R22, R128 ;  /* 0x000000160480723c */ /* 0x000fe20000041880 */
[----:B------:R-:W-:Y:S06]  /*213e0*/  LDSM.16.MT88.4 R20, [R227+0x13000] ;  /* 0x01300000e314783b */ /* 0x000fec0000004200 */
        /* <DEDUP_REMOVED lines=10> */
[----:B-1----:R-:W-:Y:S01]  /*21490*/  HMMA.16816.F32.BF16 R160, R4, R12, R160 ;  /* 0x0000000c04a0723c */ /* 0x002fe200000418a0 */
[----:B------:R-:W-:Y:S01]  /*214a0*/  FADD.FTZ R0, R199, R0 ;  /* 0x00000000c7007221 */ /* 0x000fe20000010000 */
[----:B------:R-:W-:-:S04]  /*214b0*/  FADD.FTZ R191, R191, R190 ;  /* 0x000000bebfbf7221 */ /* 0x000fc80000010000 */
[C---:B------:R-:W-:Y:S01]  /*214c0*/  HMMA.16816.F32.BF16 R156, R4.reuse, R14, R156 ;  /* 0x0000000e049c723c */ /* 0x040fe2000004189c */
[----:B------:R-:W1:Y:S05]  /*214d0*/  LDSM.16.MT88.4 R12, [R229+0x13000] ;  /* 0x01300000e50c783b */ /* 0x000e6a0000004200 */
[C---:B--2---:R-:W-:Y:S06]  /*214e0*/  HMMA.16816.F32.BF16 R152, R4.reuse, R8, R152 ;  /* 0x000000080498723c */ /* 0x044fec0000041898 */
[C---:B------:R-:W-:Y:S01]  /*214f0*/  HMMA.16816.F32.BF16 R148, R4.reuse, R10, R148 ;  /* 0x0000000a0494723c */ /* 0x040fe20000041894 */
[----:B------:R-:W2:Y:S05]  /*21500*/  LDSM.16.MT88.4 R8, [R228+0x13000] ;  /* 0x01300000e408783b */ /* 0x000eaa0000004200 */
[C---:B----4-:R-:W-:Y:S06]  /*21510*/  HMMA.16816.F32.BF16 R144, R4.reuse, R16, R144 ;  /* 0x000000100490723c */ /* 0x050fec0000041890 */
[C---:B------:R-:W-:Y:S01]  /*21520*/  HMMA.16816.F32.BF16 R140, R4.reuse, R18, R140 ;  /* 0x00000012048c723c */ /* 0x040fe2000004188c */
[----:B------:R-:W-:Y:S05]  /*21530*/  LDSM.16.MT88.4 R16, [R229+0x15000] ;  /* 0x01500000e510783b */ /* 0x000fea0000004200 */
[C---:B------:R-:W-:Y:S06]  /*21540*/  HMMA.16816.F32.BF16 R136, R4.reuse, R24, R136 ;  /* 0x000000180488723c */ /* 0x040fec0000041888 */
        /* <DEDUP_REMOVED lines=13> */
[----:B------:R-:W-:Y:S05]  /*21620*/  LDSM.16.MT88.4 R24, [R226+0x17000] ;  /* 0x01700000e218783b */ /* 0x000fea0000004200 */
[C---:B------:R-:W-:Y:S06]  /*21630*/  HMMA.16816.F32.BF16 R68, R4.reuse, R16, R68 ;  /* 0x000000100444723c */ /* 0x040fec0000041844 */
[C---:B------:R-:W-:Y:S01]  /*21640*/  HMMA.16816.F32.BF16 R72, R4.reuse, R18, R72 ;  /* 0x000000120448723c */ /* 0x040fe20000041848 */
[----:B------:R-:W3:Y:S05]  /*21650*/  LDSM.16.MT88.4 R16, [R229+0x17000] ;  /* 0x01700000e510783b */ /* 0x000eea0000004200 */
        /* <DEDUP_REMOVED lines=21> */
[----:B------:R-:W-:Y:S01]  /*217b0*/  F2FP.BF16.F32.PACK_AB R4, R192, R181 ;  /* 0x000000b5c004723e */ /* 0x000fe200000010ff */
        /* <DEDUP_REMOVED lines=42> */
[C---:B------:R-:W-:Y:S06]  /*21a60*/  HMMA.16816.F32.BF16 R48, R4.reuse, R30, R48 ;  /* 0x0000001e0430723c */ /* 0x040fec0000041830 */
[C---:B------:R-:W-:Y:S06]  /*21a70*/  HMMA.16816.F32.BF16 R84, R4.reuse, R24, R84 ;  /* 0x000000180454723c */ /* 0x040fec0000041854 */
[C---:B------:R-:W-:Y:S06]  /*21a80*/  HMMA.16816.F32.BF16 R88, R4.reuse, R26, R88 ;  /* 0x0000001a0458723c */ /* 0x040fec0000041858 */
[C---:B---3--:R-:W-:Y:S06]  /*21a90*/  HMMA.16816.F32.BF16 R100, R4.reuse, R16, R100 ;  /* 0x000000100464723c */ /* 0x048fec0000041864 */
[C---:B------:R-:W-:Y:S06]  /*21aa0*/  HMMA.16816.F32.BF16 R104, R4.reuse, R18, R104 ;  /* 0x000000120468723c */ /* 0x040fec0000041868 */
[C---:B-1----:R-:W-:Y:S06]  /*21ab0*/  HMMA.16816.F32.BF16 R108, R4.reuse, R8, R108 ;  /* 0x00000008046c723c */ /* 0x042fec000004186c */
[C---:B------:R-:W-:Y:S06]  /*21ac0*/  HMMA.16816.F32.BF16 R112, R4.reuse, R10, R112 ;  /* 0x0000000a0470723c */ /* 0x040fec0000041870 */
[C---:B----4-:R-:W-:Y:S06]  /*21ad0*/  HMMA.16816.F32.BF16 R116, R4.reuse, R12, R116 ;  /* 0x0000000c0474723c */ /* 0x050fec0000041874 */
[C---:B------:R-:W-:Y:S06]  /*21ae0*/  HMMA.16816.F32.BF16 R120, R4.reuse, R14, R120 ;  /* 0x0000000e0478723c */ /* 0x040fec0000041878 */
[C---:B--2---:R-:W-:Y:S06]  /*21af0*/  HMMA.16816.F32.BF16 R124, R4.reuse, R20, R124 ;  /* 0x00000014047c723c */ /* 0x044fec000004187c */
[----:B------:R-:W-:-:S15]  /*21b00*/  HMMA.16816.F32.BF16 R128, R4, R22, R128 ;  /* 0x000000160480723c */ /* 0x000fde0000041880 */
[----:B------:R-:W-:-:S09]  /*21b10*/  NOP ;  /* 0x0000000000007918 */ /* 0x000fd20000000000 */
.L_x_1479:
[----:B------:R-:W-:-:S13]  /*21b20*/  ISETP.GE.AND P0, PT, R243, 0x1, PT ;  /* 0x00000001f300780c */ /* 0x000fda0003f06270 */
[----:B------:R-:W-:Y:S05]  /*21b30*/  @!P0 BRA `(.L_x_1488) ;  /* 0x0000004c00948947 */ /* 0x000fea0003800000 */
[----:B------:R-:W-:Y:S02]  /*21b40*/  MOV R0, R3 ;  /* 0x0000000300007202 */ /* 0x000fe40000000f00 */
[----:B------:R-:W-:-:S07]  /*21b50*/  MOV R169, R164 ;  /* 0x000000a400a97202 */ /* 0x000fce0000000f00 */
.L_x_1497:
        /* <DEDUP_REMOVED lines=11> */
[C---:B--2---:R-:W-:Y:S02]  /*21c10*/  R2UR UR4, R170.reuse ;  /* 0x00000000aa0472ca */ /* 0x044fe400000e0000 */
[C---:B------:R-:W-:Y:S02]  /*21c20*/  R2UR UR5, R171.reuse ;  /* 0x00000000ab0572ca */ /* 0x040fe400000e0000 */
[C---:B------:R-:W-:Y:S02]  /*21c30*/  R2UR UR10, R170.reuse ;  /* 0x00000000aa0a72ca */ /* 0x040fe400000e0000 */
[C---:B------:R-:W-:Y:S02]  /*21c40*/  R2UR UR11, R171.reuse ;  /* 0x00000000ab0b72ca */ /* 0x040fe400000e0000 */
[C---:B------:R-:W-:Y:S02]  /*21c50*/  R2UR UR12, R170.reuse ;  /* 0x00000000aa0c72ca */ /* 0x040fe400000e0000 */
[C---:B------:R-:W-:Y:S02]  /*21c60*/  R2UR UR13, R171.reuse ;  /* 0x00000000ab0d72ca */ /* 0x040fe400000e0000 */
[----:B------:R-:W-:Y:S02]  /*21c70*/  R2UR UR8, R170 ;  /* 0x00000000aa0872ca */ /* 0x000fe400000e0000 */
[----:B------:R-:W-:Y:S01]  /*21c80*/  R2UR UR9, R171 ;  /* 0x00000000ab0972ca */ /* 0x000fe200000e0000 */
[----:B-1----:R-:W2:Y:S02]  /*21c90*/  LD.E R11, desc[UR4][R2.64+0x170] ;  /* 0x00017004020b7980 */ /* 0x002ea4000c101900 */
[-C--:B--2---:R-:W-:Y:S02]  /*21ca0*/  IABS R8, R11.reuse ;  /* 0x0000000b00087213 */ /* 0x084fe40000000000 */
[-C--:B------:R-:W-:Y:S02]  /*21cb0*/  IABS R6, R11.reuse ;  /* 0x0000000b00067213 */ /* 0x080fe40000000000 */
[----:B------:R-:W1:Y:S03]  /*21cc0*/  I2F.RP R7, R8 ;  /* 0x0000000800077306 */ /* 0x000e660000209400 */
[----:B------:R-:W-:Y:S07]  /*21cd0*/  IMAD.MOV R6, RZ, RZ, -R6 ;  /* 0x000000ffff067224 */ /* 0x000fee00078e0a06 */
[----:B-1----:R-:W1:Y:S02]  /*21ce0*/  MUFU.RCP R4, R7 ;  /* 0x0000000700047308 */ /* 0x002e640000001000 */
[----:B-1----:R-:W-:Y:S01]  /*21cf0*/  VIADD R14, R4, 0xffffffe ;  /* 0x0ffffffe040e7836 */ /* 0x002fe20000000000 */
[----:B------:R-:W-:Y:S01]  /*21d00*/  IABS R7, R12 ;  /* 0x0000000c00077213 */ /* 0x000fe20000000000 */
[C---:B------:R-:W-:Y:S01]  /*21d10*/  VIADD R4, R12.reuse, 0xffffffc0 ;  /* 0xffffffc00c047836 */ /* 0x040fe20000000000 */
[-C--:B------:R-:W-:Y:S05]  /*21d20*/  LOP3.LUT R12, R12, R11.reuse, RZ, 0x3c, !PT ;  /* 0x0000000b0c0c7212 */ /* 0x080fea00078e3cff */
[----:B------:R-:W1:Y:S02]  /*21d30*/  F2I.FTZ.U32.TRUNC.NTZ R15, R14 ;  /* 0x0000000e000f7305 */ /* 0x000e64000021f000 */
[--C-:B-1----:R-:W-:Y:S02]  /*21d40*/  IMAD.MOV R5, RZ, RZ, -R15.reuse ;  /* 0x000000ffff057224 */ /* 0x102fe400078e0a0f */
[----:B------:R-:W-:Y:S02]  /*21d50*/  IMAD.MOV.U32 R14, RZ, RZ, RZ ;  /* 0x000000ffff0e7224 */ /* 0x000fe400078e00ff */
[----:B------:R-:W-:Y:S01]  /*21d60*/  IMAD R10, R5, R8, RZ ;  /* 0x00000008050a7224 */ /* 0x000fe200078e02ff */
[----:B------:R-:W-:Y:S02]  /*21d70*/  IABS R5, R4 ;  /* 0x0000000400057213 */ /* 0x000fe40000000000 */
[----:B------:R-:W-:Y:S01]  /*21d80*/  LOP3.LUT R4, R4, R11, RZ, 0x3c, !PT ;  /* 0x0000000b04047212 */ /* 0x000fe200078e3cff */
[----:B------:R-:W-:Y:S02]  /*21d90*/  IMAD.HI.U32 R10, R15, R10, R14 ;  /* 0x0000000a0f0a7227 */ /* 0x000fe400078e000e */
[----:B------:R-:W2:Y:S01]  /*21da0*/  LD.E.64 R14, desc[UR8][R2.64+0x28] ;  /* 0x00002808020e7980 */ /* 0x000ea2000c101b00 */
[----:B------:R-:W-:Y:S03]  /*21db0*/  ISETP.GE.AND P0, PT, R4, RZ, PT ;  /* 0x000000ff0400720c */ /* 0x000fe60003f06270 */
        /* <DEDUP_REMOVED lines=13> */
[----:B------:R-:W3:Y:S01]  /*21e90*/  LD.E.64 R12, desc[UR4][R2.64+0x40] ;  /* 0x00004004020c7980 */ /* 0x000ee2000c101b00 */
[----:B------:R-:W-:Y:S02]  /*21ea0*/  ISETP.NE.AND P2, PT, R11, RZ, PT ;  /* 0x000000ff0b00720c */ /* 0x000fe40003f45270 */
[----:B------:R-:W-:Y:S04]  /*21eb0*/  LOP3.LUT R7, RZ, R11, RZ, 0x33, !PT ;  /* 0x0000000bff077212 */ /* 0x000fe800078e33ff */
[----:B------:R-:W-:Y:S02]  /*21ec0*/  @P3 VIADD R9, R9, 0x1 ;  /* 0x0000000109093836 */ /* 0x000fe40000000000 */
[----:B------:R-:W-:Y:S02]  /*21ed0*/  @P4 VIADD R10, R10, 0x1 ;  /* 0x000000010a0a4836 */ /* 0x000fe40000000000 */
[----:B------:R-:W-:Y:S02]  /*21ee0*/  @!P0 IMAD.MOV R9, RZ, RZ, -R9 ;  /* 0x000000ffff098224 */ /* 0x000fe400078e0a09 */
[----:B------:R-:W-:Y:S03]  /*21ef0*/  @!P1 IMAD.MOV R10, RZ, RZ, -R10 ;  /* 0x000000ffff0a9224 */ /* 0x000fe600078e0a0a */
[C---:B------:R-:W-:Y:S02]  /*21f00*/  SEL R9, R7.reuse, R9, !P2 ;  /* 0x0000000907097207 */ /* 0x040fe40005000000 */
[----:B------:R-:W-:Y:S02]  /*21f10*/  SEL R7, R7, R10, !P2 ;  /* 0x0000000a07077207 */ /* 0x000fe40005000000 */
[-C--:B------:R-:W-:Y:S02]  /*21f20*/  LEA R18, P1, R9, R244.reuse, 0x2 ;  /* 0x000000f409127211 */ /* 0x080fe400078210ff */
[----:B------:R-:W-:Y:S02]  /*21f30*/  LEA R16, P0, R7, R244, 0x2 ;  /* 0x000000f407107211 */ /* 0x000fe400078010ff */
[-C--:B------:R-:W-:Y:S02]  /*21f40*/  LEA.HI.X.SX32 R19, R9, R245.reuse, 0x2, P1 ;  /* 0x000000f509137211 */ /* 0x080fe400008f16ff */
[C---:B------:R-:W-:Y:S02]  /*21f50*/  LEA.HI.X.SX32 R17, R7.reuse, R245, 0x2, P0 ;  /* 0x000000f507117211 */ /* 0x040fe400000f16ff */
[----:B------:R-:W-:Y:S01]  /*21f60*/  IADD3 R6, R7, -R9, RZ ;  /* 0x8000000907067210 */ /* 0x000fe20007ffe0ff */
[----:B------:R-:W4:Y:S04]  /*21f70*/  LD.E R4, desc[UR10][R18.64] ;  /* 0x0000000a12047980 */ /* 0x000f28000c101900 */
[----:B------:R-:W-:Y:S01]  /*21f80*/  IMAD R11, R11, R6, -0x40 ;  /* 0xffffffc00b0b7424 */ /* 0x000fe200078e0206 */
[----:B------:R-:W4:Y:S04]  /*21f90*/  LD.E R5, desc[UR12][R16.64] ;  /* 0x0000000c10057980 */ /* 0x000f28000c101900 */
[----:B------:R-:W-:Y:S01]  /*21fa0*/  SHF.R.S32.HI R7, RZ, 0x1f, R11 ;  /* 0x0000001fff077819 */ /* 0x000fe2000001140b */
[-C--:B---3--:R-:W-:Y:S02]  /*21fb0*/  IMAD R6, R13, R11.reuse, RZ ;  /* 0x0000000b0d067224 */ /* 0x088fe400078e02ff */
[C---:B------:R-:W-:Y:S04]  /*21fc0*/  IMAD.WIDE.U32 R8, R12.reuse, R11, RZ ;  /* 0x0000000b0c087225 */ /* 0x040fe800078e00ff */
[----:B------:R-:W-:Y:S04]  /*21fd0*/  IMAD R6, R12, R7, R6 ;  /* 0x000000070c067224 */ /* 0x000fe800078e0206 */
[----:B------:R-:W-:Y:S02]  /*21fe0*/  IMAD.IADD R9, R9, 0x1, R6 ;  /* 0x0000000109097824 */ /* 0x000fe400078e0206 */
[----:B----4-:R-:W-:Y:S04]  /*21ff0*/  IMAD.IADD R5, R4, 0x1, -R5 ;  /* 0x0000000104057824 */ /* 0x010fe800078e0a05 */
[----:B--2---:R-:W-:Y:S01]  /*22000*/  IMAD R7, R15, R5, RZ ;  /* 0x000000050f077224 */ /* 0x004fe200078e02ff */
[----:B------:R-:W-:Y:S01]  /*22010*/  SHF.R.S32.HI R4, RZ, 0x1f, R5 ;  /* 0x0000001fff047819 */ /* 0x000fe20000011405 */
[----:B------:R-:W-:Y:S04]  /*22020*/  IMAD.WIDE.U32 R8, R5, R14, R8 ;  /* 0x0000000e05087225 */ /* 0x000fe800078e0008 */
[----:B------:R-:W-:Y:S04]  /*22030*/  IMAD R7, R14, R4, R7 ;  /* 0x000000040e077224 */ /* 0x000fe800078e0207 */
[----:B------:R-:W-:Y:S01]  /*22040*/  IMAD.IADD R6, R9, 0x1, R7 ;  /* 0x0000000109067824 */ /* 0x000fe200078e0207 */
[----:B------:R-:W-:Y:S05]  /*22050*/  BRA `(.L_x_1491) ;  /* 0x0000000000187947 */ /* 0x000fea0003800000 */
.L_x_1490:
[----:B--2---:R-:W-:Y:S02]  /*22060*/  R2UR UR4, R170 ;  /* 0x00000000aa0472ca */ /* 0x004fe400000e0000 */
[----:B------:R-:W-:Y:S11]  /*22070*/  R2UR UR5, R171 ;  /* 0x00000000ab0572ca */ /* 0x000ff600000e0000 */
[----:B------:R-:W-:Y:S02]  /*22080*/  @!UPT UIADD3 URZ, URZ, URZ, URZ ;  /* 0x0000003f3f3ff290 */ /* 0x000fe4000fffe03f */
[----:B-1----:R-:W2:Y:S02]  /*22090*/  LD.E R8, desc[UR4][R2.64+0x40] ;  /* 0x0000400402087980 */ /* 0x002ea4000c101900 */
[----:B--2---:R-:W-:Y:S05]  /*220a0*/  IMAD.U32 R8, R8, -0x40, RZ ;  /* 0xffffffc008087824 */ /* 0x004fea00078e00ff */
[----:B------:R-:W-:Y:S02]  /*220b0*/  SHF.R.S32.HI R6, RZ, 0x1f, R8 ;  /* 0x0000001fff067819 */ /* 0x000fe40000011408 */
.L_x_1491:
[----:B------:R-:W-:Y:S05]  /*220c0*/  BSYNC B0 ;  /* 0x0000000000007941 */ /* 0x000fea0003800000 */
.L_x_1489:
[C---:B------:R-:W-:Y:S01]  /*220d0*/  LOP3.LUT P6, RZ, R246.reuse, 0x1, RZ, 0xc0, !PT ;  /* 0x00000001f6ff7812 */ /* 0x040fe200078cc0ff */
[----:B------:R-:W-:Y:S01]  /*220e0*/  BSSY B1, `(.L_x_1492) ;  /* 0x000027c000017945 */ /* 0x000fe20003800000 */
[C---:B------:R-:W-:Y:S02]  /*220f0*/  LOP3.LUT P5, RZ, R246.reuse, 0x2, RZ, 0xc0, !PT ;  /* 0x00000002f6ff7812 */ /* 0x040fe400078ac0ff */
[----:B------:R-:W-:Y:S02]  /*22100*/  LOP3.LUT P4, RZ, R246, 0x4, RZ, 0xc0, !PT ;  /* 0x00000004f6ff7812 */ /* 0x000fe4000788c0ff */
[----:B------:R-:W-:Y:S02]  /*22110*/  LEA R250, P1, R8, R188, 0x1 ;  /* 0x000000bc08fa7211 */ /* 0x000fe400078208ff */
[----:B------:R-:W-:Y:S02]  /*22120*/  LOP3.LUT P3, RZ, R246, 0x8, RZ, 0xc0, !PT ;  /* 0x00000008f6ff7812 */ /* 0x000fe4000786c0ff */
[CC--:B------:R-:W-:Y:S02]  /*22130*/  LEA.HI.X R251, R8.reuse, R189.reuse, R6, 0x1, P1 ;  /* 0x000000bd08fb7211 */ /* 0x0c0fe400008f0c06 */
[----:B------:R-:W-:Y:S02]  /*22140*/  IADD3 R7, P0, R8, R230, RZ ;  /* 0x000000e608077210 */ /* 0x000fe40007f1e0ff */
[----:B------:R-:W-:Y:S02]  /*22150*/  @P6 R2UR UR4, R170 ;  /* 0x00000000aa0462ca */ /* 0x000fe400000e0000 */
[C---:B------:R-:W-:Y:S01]  /*22160*/  @P6 R2UR UR5, R171.reuse ;  /* 0x00000000ab0562ca */ /* 0x040fe200000e0000 */
[--C-:B------:R-:W-:Y:S01]  /*22170*/  IMAD.X R6, R6, 0x1, R231.reuse, P0 ;  /* 0x0000000106067824 */ /* 0x100fe200000e06e7 */
        /* <DEDUP_REMOVED lines=37> */
[--C-:B------:R-:W-:Y:S01]  /*223d0*/  IMAD.X R6, R6, 0x1, R231.reuse, P2 ;  /* 0x0000000106067824 */ /* 0x100fe200010e06e7 */
        /* <DEDUP_REMOVED lines=21> */
[-C--:B------:R-:W-:Y:S01]  /*22530*/  @P6 LEA R24, P0, R4, R188.reuse, 0x1 ;  /* 0x000000bc04186211 */ /* 0x080fe200078008ff */
        /* <DEDUP_REMOVED lines=12> */
[----:B------:R1:W-:Y:S01]  /*22600*/  @P3 LDGSTS.E.BYPASS.LTC128B.128 [R241+0x16800], desc[UR12][R8.64+0x180] ;  /* 0x1680018008f13fae */ /* 0x0003e2000b901d4c */
[----:B------:R-:W-:Y:S02]  /*22610*/  @P6 R2UR UR12, R170 ;  /* 0x00000000aa0c62ca */ /* 0x000fe400000e0000 */
[C---:B------:R-:W-:Y:S01]  /*22620*/  @P6 R2UR UR13, R171.reuse ;  /* 0x00000000ab0d62ca */ /* 0x040fe200000e0000 */
[----:B------:R-:W-:Y:S01]  /*22630*/  @!P3 STS.128 [R241+0x16800], RZ ;  /* 0x016800fff100b388 */ /* 0x000fe20000000c00 */
[CCC-:B------:R-:W-:Y:S02]  /*22640*/  @P5 LEA.HI.X R31, R4.reuse, R189.reuse, R6.reuse, 0x1, P2 ;  /* 0x000000bd041f5211 */ /* 0x1c0fe400010f0c06 */
[-CC-:B------:R-:W-:Y:S01]  /*22650*/  @P4 LEA.HI.X R29, R4, R189.reuse, R6.reuse, 0x1, P1 ;  /* 0x000000bd041d4211 */ /* 0x180fe200008f0c06 */
[----:B------:R-:W-:Y:S01]  /*22660*/  @!PT LDS RZ, [RZ] ;  /* 0x00000000fffff984 */ /* 0x000fe20000000800 */
[----:B------:R-:W-:Y:S01]  /*22670*/  @!PT LDS RZ, [RZ] ;  /* 0x00000000fffff984 */ /* 0x000fe20000000800 */
[----:B------:R-:W-:Y:S01]  /*22680*/  @!PT LDS RZ, [RZ] ;  /* 0x00000000fffff984 */ /* 0x000fe20000000800 */
[----:B------:R-:W-:Y:S01]  /*22690*/  @P6 LDGSTS.E.BYPASS.LTC128B.128 [R241+0x11000], desc[UR10][R22.64] ;  /* 0x1100000016f16fae */ /* 0x000fe2000b901d4a */
[----:B------:R-:W-:Y:S02]  /*226a0*/  @P5 R2UR UR10, R170 ;  /* 0x00000000aa0a52ca */ /* 0x000fe400000e0000 */
[C---:B------:R-:W-:Y:S01]  /*226b0*/  @P5 R2UR UR11, R171.reuse ;  /* 0x00000000ab0b52ca */ /* 0x040fe200000e0000 */
        /* <DEDUP_REMOVED lines=14> */
[----:B------:R-:W-:Y:S01]  /*227a0*/  @P4 LDGSTS.E.BYPASS.LTC128B.128 [R241+0x15000], desc[UR4][R18.64+0x100] ;  /* 0x1500010012f14fae */ /* 0x000fe2000b901d44 */
[C---:B------:R-:W-:Y:S02]  /*227b0*/  @P3 R2UR UR4, R170.reuse ;  /* 0x00000000aa0432ca */ /* 0x040fe400000e0000 */
[C---:B------:R-:W-:Y:S01]  /*227c0*/  @P3 R2UR UR5, R171.reuse ;  /* 0x00000000ab0532ca */ /* 0x040fe200000e0000 */
        /* <DEDUP_REMOVED lines=25> */
[----:B------:R-:W-:Y:S02]  /*22960*/  R2UR UR4, R170 ;  /* 0x00000000aa0472ca */ /* 0x000fe400000e0000 */
[----:B------:R-:W-:Y:S01]  /*22970*/  R2UR UR5, R171 ;  /* 0x00000000ab0572ca */ /* 0x000fe200000e0000 */
[----:B------:R-:W-:Y:S04]  /*22980*/  @!P3 STS.128 [R241+0x17800], RZ ;  /* 0x017800fff100b388 */ /* 0x000fe80000000c00 */
[----:B------:R-:W-:Y:S04]  /*22990*/  LDSM.16.M88.4 R32, [R225] ;  /* 0x00000000e120783b */ /* 0x000fe80000000200 */
[----:B-1----:R-:W1:Y:S04]  /*229a0*/  LDSM.16.M88.4 R8, [R224+0x8000] ;  /* 0x00800000e008783b */ /* 0x002e680000000200 */
[----:B--2---:R-:W2:Y:S04]  /*229b0*/  LDSM.16.M88.4 R16, [R224+0x8800] ;  /* 0x00880000e010783b */ /* 0x004ea80000000200 */
[----:B---3--:R-:W3:Y:S04]  /*229c0*/  LDSM.16.M88.4 R24, [R224+0x9000] ;  /* 0x00900000e018783b */ /* 0x008ee80000000200 */
[----:B------:R-:W5:Y:S04]  /*229d0*/  LDSM.16.M88.4 R164, [R224+0x9800] ;  /* 0x00980000e0a4783b */ /* 0x000f680000000200 */
[----:B------:R-:W0:Y:S04]  /*229e0*/  LDGDEPBAR ;  /* 0x00000000000079af */ /* 0x000e280000000000 */
[----:B------:R-:W-:Y:S04]  /*229f0*/  LDSM.16.M88.4 R172, [R223] ;  /* 0x00000000dfac783b */ /* 0x000fe80000000200 */
[----:B------:R-:W5:Y:S04]  /*22a00*/  LDSM.16.M88.4 R176, [R222] ;  /* 0x00000000deb0783b */ /* 0x000f680000000200 */
[----:B------:R-:W5:Y:S04]  /*22a10*/  LDSM.16.M88.4 R180, [R218] ;  /* 0x00000000dab4783b */ /* 0x000f680000000200 */
[----:B------:R-:W5:Y:S04]  /*22a20*/  LDSM.16.M88.4 R184, [R217] ;  /* 0x00000000d9b8783b */ /* 0x000f680000000200 */
[----:B----4-:R-:W4:Y:S01]  /*22a30*/  LDSM.16.M88.4 R188, [R216] ;  /* 0x00000000d8bc783b */ /* 0x010f220000000200 */
[C---:B-1----:R-:W-:Y:S03]  /*22a40*/  HMMA.16816.F32.BF16 R4, R32.reuse, R8, RZ ;  /* 0x000000082004723c */ /* 0x042fe600000418ff */
[----:B------:R-:W-:Y:S04]  /*22a50*/  LDSM.16.M88.4 R192, [R221] ;  /* 0x00000000ddc0783b */ /* 0x000fe80000000200 */
[----:B------:R-:W1:Y:S01]  /*22a60*/  LDSM.16.M88.4 R196, [R219+0x8000] ;  /* 0x00800000dbc4783b */ /* 0x000e620000000200 */
[C---:B------:R-:W-:Y:S03]  /*22a70*/  HMMA.16816.F32.BF16 R8, R32.reuse, R10, RZ ;  /* 0x0000000a2008723c */ /* 0x040fe600000418ff */
[----:B------:R-:W-:Y:S03]  /*22a80*/  LDSM.16.M88.4 R200, [R215] ;  /* 0x00000000d7c8783b */ /* 0x000fe60000000200 */
[C---:B--2---:R-:W-:Y:S01]  /*22a90*/  HMMA.16816.F32.BF16 R12, R32.reuse, R16, RZ ;  /* 0x00000010200c723c */ /* 0x044fe200000418ff */
[----:B------:R-:W2:Y:S05]  /*22aa0*/  LD.E R248, desc[UR4][R2.64+0x18c] ;  /* 0x00018c0402f87980 */ /* 0x000eaa000c101900 */
[C---:B------:R-:W-:Y:S06]  /*22ab0*/  HMMA.16816.F32.BF16 R16, R32.reuse, R18, RZ ;  /* 0x000000122010723c */ /* 0x040fec00000418ff */
[C---:B---3--:R-:W-:Y:S06]  /*22ac0*/  HMMA.16816.F32.BF16 R20, R32.reuse, R24, RZ ;  /* 0x000000182014723c */ /* 0x048fec00000418ff */
[C---:B------:R-:W-:Y:S06]  /*22ad0*/  HMMA.16816.F32.BF16 R24, R32.reuse, R26, RZ ;  /* 0x0000001a2018723c */ /* 0x040fec00000418ff */
[C---:B-----5:R-:W-:Y:S06]  /*22ae0*/  HMMA.16816.F32.BF16 R28, R32.reuse, R164, RZ ;  /* 0x000000a4201c723c */ /* 0x060fec00000418ff */
[----:B------:R-:W-:Y:S01]  /*22af0*/  HMMA.16816.F32.BF16 R32, R32, R166, RZ ;  /* 0x000000a62020723c */ /* 0x000fe200000418ff */
[----:B------:R-:W3:Y:S05]  /*22b00*/  LDSM.16.M88.4 R164, [R219+0x8800] ;  /* 0x00880000dba4783b */ /* 0x000eea0000000200 */
[C---:B------:R-:W-:Y:S06]  /*22b10*/  HMMA.16816.F32.BF16 R4, R172.reuse, R176, R4 ;  /* 0x000000b0ac04723c */ /* 0x040fec0000041804 */
[C---:B------:R-:W-:Y:S01]  /*22b20*/  HMMA.16816.F32.BF16 R8, R172.reuse, R178, R8 ;  /* 0x000000b2ac08723c */ /* 0x040fe20000041808 */
[----:B------:R-:W5:Y:S05]  /*22b30*/  LDSM.16.M88.4 R176, [R219+0x9000] ;  /* 0x00900000dbb0783b */ /* 0x000f6a0000000200 */
[C---:B------:R-:W-:Y:S06]  /*22b40*/  HMMA.16816.F32.BF16 R12, R172.reuse, R180, R12 ;  /* 0x000000b4ac0c723c */ /* 0x040fec000004180c */
[C---:B------:R-:W-:Y:S01]  /*22b50*/  HMMA.16816.F32.BF16 R16, R172.reuse, R182, R16 ;  /* 0x000000b6ac10723c */ /* 0x040fe20000041810 */
[----:B------:R-:W5:Y:S05]  /*22b60*/  LDSM.16.M88.4 R180, [R219+0x9800] ;  /* 0x00980000dbb4783b */ /* 0x000f6a0000000200 */
[C---:B------:R-:W-:Y:S06]  /*22b70*/  HMMA.16816.F32.BF16 R20, R172.reuse, R184, R20 ;  /* 0x000000b8ac14723c */ /* 0x040fec0000041814 */
[C---:B------:R-:W-:Y:S01]  /*22b80*/  HMMA.16816.F32.BF16 R24, R172.reuse, R186, R24 ;  /* 0x000000baac18723c */ /* 0x040fe20000041818 */
[----:B------:R-:W5:Y:S05]  /*22b90*/  LDSM.16.M88.4 R184, [R220] ;  /* 0x00000000dcb8783b */ /* 0x000f6a0000000200 */
[C---:B----4-:R-:W-:Y:S06]  /*22ba0*/  HMMA.16816.F32.BF16 R28, R172.reuse, R188, R28 ;  /* 0x000000bcac1c723c */ /* 0x050fec000004181c */
[----:B------:R-:W-:Y:S01]  /*22bb0*/  HMMA.16816.F32.BF16 R32, R172, R190, R32 ;  /* 0x000000beac20723c */ /* 0x000fe20000041820 */
[----:B------:R-:W4:Y:S04]  /*22bc0*/  LDSM.16.M88.4 R172, [R215+0x800] ;  /* 0x00080000d7ac783b */ /* 0x000f280000000200 */
[----:B------:R-:W4:Y:S01]  /*22bd0*/  LDSM.16.M88.4 R188, [R215+0x1000] ;  /* 0x00100000d7bc783b */ /* 0x000f220000000200 */
[C---:B-1----:R-:W-:Y:S06]  /*22be0*/  HMMA.16816.F32.BF16 R4, R192.reuse, R196, R4 ;  /* 0x000000c4c004723c */ /* 0x042fec0000041804 */
[C---:B------:R-:W-:Y:S01]  /*22bf0*/  HMMA.16816.F32.BF16 R8, R192.reuse, R198, R8 ;  /* 0x000000c6c008723c */ /* 0x040fe20000041808 */
[----:B------:R-:W1:Y:S05]  /*22c00*/  LDSM.16.M88.4 R196, [R215+0x1800] ;  /* 0x00180000d7c4783b */ /* 0x000e6a0000000200 */
[C---:B---3--:R-:W-:Y:S06]  /*22c10*/  HMMA.16816.F32.BF16 R12, R192.reuse, R164, R12 ;  /* 0x000000a4c00c723c */ /* 0x048fec000004180c */
[C---:B------:R-:W-:Y:S01]  /*22c20*/  HMMA.16816.F32.BF16 R16, R192.reuse, R166, R16 ;  /* 0x000000a6c010723c */ /* 0x040fe20000041810 */
[----:B------:R-:W-:Y:S05]  /*22c30*/  LDSM.16.M88.4 R164, [R225+0x2000] ;  /* 0x00200000e1a4783b */ /* 0x000fea0000000200 */
[C---:B-----5:R-:W-:Y:S06]  /*22c40*/  HMMA.16816.F32.BF16 R20, R192.reuse, R176, R20 ;  /* 0x000000b0c014723c */ /* 0x060fec0000041814 */
[C---:B------:R-:W-:Y:S01]  /*22c50*/  HMMA.16816.F32.BF16 R24, R192.reuse, R178, R24 ;  /* 0x000000b2c018723c */ /* 0x040fe20000041818 */
[----:B------:R-:W3:Y:S05]  /*22c60*/  LDSM.16.M88.4 R176, [R224+0xa000] ;  /* 0x00a00000e0b0783b */ /* 0x000eea0000000200 */
[C---:B------:R-:W-:Y:S06]  /*22c70*/  HMMA.16816.F32.BF16 R28, R192.reuse, R180, R28 ;  /* 0x000000b4c01c723c */ /* 0x040fec000004181c */
[----:B------:R-:W-:Y:S01]  /*22c80*/  HMMA.16816.F32.BF16 R32, R192, R182, R32 ;  /* 0x000000b6c020723c */ /* 0x000fe20000041820 */
[----:B------:R-:W5:Y:S04]  /*22c90*/  LDSM.16.M88.4 R180, [R224+0xa800] ;  /* 0x00a80000e0b4783b */ /* 0x000f680000000200 */
[----:B------:R-:W5:Y:S01]  /*22ca0*/  LDSM.16.M88.4 R192, [R224+0xb000] ;  /* 0x00b00000e0c0783b */ /* 0x000f620000000200 */
[C---:B------:R-:W-:Y:S06]  /*22cb0*/  HMMA.16816.F32.BF16 R4, R184.reuse, R200, R4 ;  /* 0x000000c8b804723c */ /* 0x040fec0000041804 */
[C---:B------:R-:W-:Y:S01]  /*22cc0*/  HMMA.16816.F32.BF16 R8, R184.reuse, R202, R8 ;  /* 0x000000cab808723c */ /* 0x040fe20000041808 */
[----:B------:R-:W5:Y:S05]  /*22cd0*/  LDSM.16.M88.4 R200, [R224+0xb800] ;  /* 0x00b80000e0c8783b */ /* 0x000f6a0000000200 */
[C---:B----4-:R-:W-:Y:S06]  /*22ce0*/  HMMA.16816.F32.BF16 R12, R184.reuse, R172, R12 ;  /* 0x000000acb80c723c */ /* 0x050fec000004180c */
[C---:B------:R-:W-:Y:S01]  /*22cf0*/  HMMA.16816.F32.BF16 R16, R184.reuse, R174, R16 ;  /* 0x000000aeb810723c */ /* 0x040fe20000041810 */
[----:B------:R-:W-:Y:S05]  /*22d00*/  LDSM.16.M88.4 R172, [R223+0x2000] ;  /* 0x00200000dfac783b */ /* 0x000fea0000000200 */
[C---:B------:R-:W-:Y:S06]  /*22d10*/  HMMA.16816.F32.BF16 R20, R184.reuse, R188, R20 ;  /* 0x000000bcb814723c */ /* 0x040fec0000041814 */
[C---:B------:R-:W-:Y:S01]  /*22d20*/  HMMA.16816.F32.BF16 R24, R184.reuse, R190, R24 ;  /* 0x000000beb818723c */ /* 0x040fe20000041818 */
[----:B------:R-:W4:Y:S05]  /*22d30*/  LDSM.16.M88.4 R188, [R214] ;  /* 0x00000000d6bc783b */ /* 0x000f2a0000000200 */
[C---:B-1----:R-:W-:Y:S06]  /*22d40*/  HMMA.16816.F32.BF16 R28, R184.reuse, R196, R28 ;  /* 0x000000c4b81c723c */ /* 0x042fec000004181c */
[----:B------:R-:W-:Y:S01]  /*22d50*/  HMMA.16816.F32.BF16 R32, R184, R198, R32 ;  /* 0x000000c6b820723c */ /* 0x000fe20000041820 */
[----:B------:R-:W1:Y:S04]  /*22d60*/  LDSM.16.M88.4 R184, [R213] ;  /* 0x00000000d5b8783b */ /* 0x000e680000000200 */
[----:B------:R-:W1:Y:S01]  /*22d70*/  LDSM.16.M88.4 R196, [R212] ;  /* 0x00000000d4c4783b */ /* 0x000e620000000200 */
[C---:B---3--:R-:W-:Y:S06]  /*22d80*/  HMMA.16816.F32.BF16 R4, R164.reuse, R176, R4 ;  /* 0x000000b0a404723c */ /* 0x048fec0000041804 */
[C---:B------:R-:W-:Y:S01]  /*22d90*/  HMMA.16816.F32.BF16 R8, R164.reuse, R178, R8 ;  /* 0x000000b2a408723c */ /* 0x040fe20000041808 */
[----:B------:R-:W3:Y:S05]  /*22da0*/  LDSM.16.M88.4 R176, [R211] ;  /* 0x00000000d3b0783b */ /* 0x000eea0000000200 */
        /* <DEDUP_REMOVED lines=9> */
[----:B------:R-:W-:Y:S01]  /*22e40*/  LDSM.16.M88.4 R200, [R215+0x2000] ;  /* 0x00200000d7c8783b */ /* 0x000fe20000000200 */
        /* <DEDUP_REMOVED lines=9> */
[C---:B---3--:R-:W-:Y:S06]  /*22ee0*/  HMMA.16816.F32.BF16 R28, R172.reuse, R176, R28 ;  /* 0x000000b0ac1c723c */ /* 0x048fec000004181c */
[----:B------:R-:W-:Y:S01]  /*22ef0*/  HMMA.16816.F32.BF16 R32, R172, R178, R32 ;  /* 0x000000b2ac20723c */ /* 0x000fe20000041820 */
[----:B------:R-:W3:Y:S04]  /*22f00*/  LDSM.16.M88.4 R172, [R215+0x2800] ;  /* 0x00280000d7ac783b */ /* 0x000ee80000000200 */
[----:B------:R-:W2:Y:S01]  /*22f10*/  LDSM.16.M88.4 R176, [R215+0x3000] ;  /* 0x00300000d7b0783b */ /* 0x000ea20000000200 */
[C---:B-----5:R-:W-:Y:S06]  /*22f20*/  HMMA.16816.F32.BF16 R4, R180.reuse, R192, R4 ;  /* 0x000000c0b404723c */ /* 0x060fec0000041804 */
[C---:B------:R-:W-:Y:S01]  /*22f30*/  HMMA.16816.F32.BF16 R8, R180.reuse, R194, R8 ;  /* 0x000000c2b408723c */ /* 0x040fe20000041808 */
[----:B------:R-:W5:Y:S05]  /*22f40*/  LDSM.16.M88.4 R192, [R215+0x3800] ;  /* 0x00380000d7c0783b */ /* 0x000f6a0000000200 */
[C---:B------:R-:W-:Y:S06]  /*22f50*/  HMMA.16816.F32.BF16 R12, R180.reuse, R164, R12 ;  /* 0x000000a4b40c723c */ /* 0x040fec000004180c */
[C---:B------:R-:W-:Y:S01]  /*22f60*/  HMMA.16816.F32.BF16 R16, R180.reuse, R166, R16 ;  /* 0x000000a6b410723c */ /* 0x040fe20000041810 */
[----:B------:R-:W-:Y:S05]  /*22f70*/  LDSM.16.M88.4 R164, [R225+0x4000] ;  /* 0x00400000e1a4783b */ /* 0x000fea0000000200 */
[C---:B-1----:R-:W-:Y:S06]  /*22f80*/  HMMA.16816.F32.BF16 R20, R180.reuse, R184, R20 ;  /* 0x000000b8b414723c */ /* 0x042fec0000041814 */
[C---:B------:R-:W-:Y:S01]  /*22f90*/  HMMA.16816.F32.BF16 R24, R180.reuse, R186, R24 ;  /* 0x000000bab418723c */ /* 0x040fe20000041818 */
[----:B------:R-:W-:Y:S05]  /*22fa0*/  LDSM.16.M88.4 R184, [R224+0xc800] ;  /* 0x00c80000e0b8783b */ /* 0x000fea0000000200 */
[C---:B------:R-:W-:Y:S06]  /*22fb0*/  HMMA.16816.F32.BF16 R28, R180.reuse, R188, R28 ;  /* 0x000000bcb41c723c */ /* 0x040fec000004181c */
[----:B------:R-:W-:Y:S01]  /*22fc0*/  HMMA.16816.F32.BF16 R32, R180, R190, R32 ;  /* 0x000000beb420723c */ /* 0x000fe20000041820 */
[----:B------:R-:W1:Y:S04]  /*22fd0*/  LDSM.16.M88.4 R180, [R224+0xc000] ;  /* 0x00c00000e0b4783b */ /* 0x000e680000000200 */
[----:B------:R-:W1:Y:S01]  /*22fe0*/  LDSM.16.M88.4 R188, [R224+0xd000] ;  /* 0x00d00000e0bc783b */ /* 0x000e620000000200 */
[C---:B----4-:R-:W-:Y:S06]  /*22ff0*/  HMMA.16816.F32.BF16 R4, R196.reuse, R200, R4 ;  /* 0x000000c8c404723c */ /* 0x050fec0000041804 */
[C---:B------:R-:W-:Y:S01]  /*23000*/  HMMA.16816.F32.BF16 R8, R196.reuse, R202, R8 ;  /* 0x000000cac408723c */ /* 0x040fe20000041808 */
[----:B------:R-:W-:Y:S05]  /*23010*/  LDSM.16.M88.4 R200, [R210] ;  /* 0x00000000d2c8783b */ /* 0x000fea0000000200 */
[C---:B---3--:R-:W-:Y:S06]  /*23020*/  HMMA.16816.F32.BF16 R12, R196.reuse, R172, R12 ;  /* 0x000000acc40c723c */ /* 0x048fec000004180c */
[C---:B------:R-:W-:Y:S01]  /*23030*/  HMMA.16816.F32.BF16 R16, R196.reuse, R174, R16 ;  /* 0x000000aec410723c */ /* 0x040fe20000041810 */
[----:B------:R-:W3:Y:S05]  /*23040*/  LDSM.16.M88.4 R172, [R224+0xd800] ;  /* 0x00d80000e0ac783b */ /* 0x000eea0000000200 */
[C---:B--2---:R-:W-:Y:S06]  /*23050*/  HMMA.16816.F32.BF16 R20, R196.reuse, R176, R20 ;  /* 0x000000b0c414723c */ /* 0x044fec0000041814 */
[C---:B------:R-:W-:Y:S01]  /*23060*/  HMMA.16816.F32.BF16 R24, R196.reuse, R178, R24 ;  /* 0x000000b2c418723c */ /* 0x040fe20000041818 */
[----:B------:R-:W2:Y:S05]  /*23070*/  LDSM.16.M88.4 R176, [R223+0x4000] ;  /* 0x00400000dfb0783b */ /* 0x000eaa0000000200 */
[C---:B-----5:R-:W-:Y:S06]  /*23080*/  HMMA.16816.F32.BF16 R28, R196.reuse, R192, R28 ;  /* 0x000000c0c41c723c */ /* 0x060fec000004181c */
[----:B------:R-:W-:Y:S01]  /*23090*/  HMMA.16816.F32.BF16 R32, R196, R194, R32 ;  /* 0x000000c2c420723c */ /* 0x000fe20000041820 */
[----:B------:R-:W4:Y:S04]  /*230a0*/  LDSM.16.M88.4 R192, [R209] ;  /* 0x00000000d1c0783b */ /* 0x000f280000000200 */
[----:B------:R-:W-:Y:S01]  /*230b0*/  LDSM.16.M88.4 R196, [R207] ;  /* 0x00000000cfc4783b */ /* 0x000fe20000000200 */
[C---:B-1----:R-:W-:Y:S06]  /*230c0*/  HMMA.16816.F32.BF16 R4, R164.reuse, R180, R4 ;  /* 0x000000b4a404723c */ /* 0x042fec0000041804 */
[C---:B------:R-:W-:Y:S01]  /*230d0*/  HMMA.16816.F32.BF16 R8, R164.reuse, R182, R8 ;  /* 0x000000b6a408723c */ /* 0x040fe20000041808 */
[----:B------:R-:W1:Y:S05]  /*230e0*/  LDSM.16.M88.4 R180, [R208] ;  /* 0x00000000d0b4783b */ /* 0x000e6a0000000200 */
[C---:B------:R-:W-:Y:S06]  /*230f0*/  HMMA.16816.F32.BF16 R12, R164.reuse, R184, R12 ;  /* 0x000000b8a40c723c */ /* 0x040fec000004180c */
[C---:B------:R-:W-:Y:S01]  /*23100*/  HMMA.16816.F32.BF16 R16, R164.reuse, R186, R16 ;  /* 0x000000baa410723c */ /* 0x040fe20000041810 */
[----:B------:R-:W-:Y:S05]  /*23110*/  LDSM.16.M88.4 R184, [R221+0x4000] ;  /* 0x00400000ddb8783b */ /* 0x000fea0000000200 */
[C---:B------:R-:W-:Y:S06]  /*23120*/  HMMA.16816.F32.BF16 R20, R164.reuse, R188, R20 ;  /* 0x000000bca414723c */ /* 0x040fec0000041814 */
[C---:B------:R-:W-:Y:S01]  /*23130*/  HMMA.16816.F32.BF16 R24, R164.reuse, R190, R24 ;  /* 0x000000bea418723c */ /* 0x040fe20000041818 */
[----:B------:R-:W5:Y:S05]  /*23140*/  LDSM.16.M88.4 R188, [R219+0xc000] ;  /* 0x00c00000dbbc783b */ /* 0x000f6a0000000200 */
[C---:B---3--:R-:W-:Y:S06]  /*23150*/  HMMA.16816.F32.BF16 R28, R164.reuse, R172, R28 ;  /* 0x000000aca41c723c */ /* 0x048fec000004181c */
[----:B------:R-:W-:Y:S01]  /*23160*/  HMMA.16816.F32.BF16 R32, R164, R174, R32 ;  /* 0x000000aea420723c */ /* 0x000fe20000041820 */
[----:B------:R-:W3:Y:S04]  /*23170*/  LDSM.16.M88.4 R164, [R219+0xc800] ;  /* 0x00c80000dba4783b */ /* 0x000ee80000000200 */
[----:B------:R-:W3:Y:S01]  /*23180*/  LDSM.16.M88.4 R172, [R219+0xd000] ;  /* 0x00d00000dbac783b */ /* 0x000ee20000000200 */
[C---:B--2---:R-:W-:Y:S06]  /*23190*/  HMMA.16816.F32.BF16 R4, R176.reuse, R200, R4 ;  /* 0x000000c8b004723c */ /* 0x044fec0000041804 */
[C---:B------:R-:W-:Y:S01]  /*231a0*/  HMMA.16816.F32.BF16 R8, R176.reuse, R202, R8 ;  /* 0x000000cab008723c */ /* 0x040fe20000041808 */
[----:B------:R-:W2:Y:S05]  /*231b0*/  LDSM.16.M88.4 R200, [R219+0xd800] ;  /* 0x00d80000dbc8783b */ /* 0x000eaa0000000200 */
        /* <DEDUP_REMOVED lines=8> */
[----:B------:R-:W-:Y:S04]  /*23240*/  LDSM.16.M88.4 R176, [R215+0x5800] ;  /* 0x00580000d7b0783b */ /* 0x000fe80000000200 */
[----:B------:R-:W-:Y:S01]  /*23250*/  LDSM.16.M88.4 R196, [R224+0xe000] ;  /* 0x00e00000e0c4783b */ /* 0x000fe20000000200 */
[C---:B-----5:R-:W-:Y:S06]  /*23260*/  HMMA.16816.F32.BF16 R4, R184.reuse, R188, R4 ;  /* 0x000000bcb804723c */ /* 0x060fec0000041804 */
[C---:B------:R-:W-:Y:S01]  /*23270*/  HMMA.16816.F32.BF16 R8, R184.reuse, R190, R8 ;  /* 0x000000beb808723c */ /* 0x040fe20000041808 */
[----:B------:R-:W-:Y:S05]  /*23280*/  LDSM.16.M88.4 R188, [R225+0x6000] ;  /* 0x00600000e1bc783b */ /* 0x000fea0000000200 */
[C---:B---3--:R-:W-:Y:S06]  /*23290*/  HMMA.16816.F32.BF16 R12, R184.reuse, R164, R12 ;  /* 0x000000a4b80c723c */ /* 0x048fec000004180c */
        /* <DEDUP_REMOVED lines=8> */
[----:B------:R-:W-:Y:S01]  /*23320*/  LDSM.16.M88.4 R200, [R224+0xf800] ;  /* 0x00f80000e0c8783b */ /* 0x000fe20000000200 */
[C---:B-1----:R-:W-:Y:S06]  /*23330*/  HMMA.16816.F32.BF16 R4, R180.reuse, R192, R4 ;  /* 0x000000c0b404723c */ /* 0x042fec0000041804 */
[C---:B------:R-:W-:Y:S01]  /*23340*/  HMMA.16816.F32.BF16 R8, R180.reuse, R194, R8 ;  /* 0x000000c2b408723c */ /* 0x040fe20000041808 */
[----:B------:R-:W1:Y:S05]  /*23350*/  LDSM.16.M88.4 R192, [R224+0xf000] ;  /* 0x00f00000e0c0783b */ /* 0x000e6a0000000200 */
[C---:B---3--:R-:W-:Y:S06]  /*23360*/  HMMA.16816.F32.BF16 R12, R180.reuse, R164, R12 ;  /* 0x000000a4b40c723c */ /* 0x048fec000004180c */
[C---:B------:R-:W-:Y:S01]  /*23370*/  HMMA.16816.F32.BF16 R16, R180.reuse, R166, R16 ;  /* 0x000000a6b410723c */ /* 0x040fe20000041810 */
[----:B------:R-:W-:Y:S05]  /*23380*/  LDSM.16.M88.4 R164, [R223+0x6000] ;  /* 0x00600000dfa4783b */ /* 0x000fea0000000200 */
[C---:B----4-:R-:W-:Y:S06]  /*23390*/  HMMA.16816.F32.BF16 R20, R180.reuse, R172, R20 ;  /* 0x000000acb414723c */ /* 0x050fec0000041814 */
[C---:B------:R-:W-:Y:S01]  /*233a0*/  HMMA.16816.F32.BF16 R24, R180.reuse, R174, R24 ;  /* 0x000000aeb418723c */ /* 0x040fe20000041818 */
[----:B------:R-:W3:Y:S05]  /*233b0*/  LDSM.16.M88.4 R172, [R206] ;  /* 0x00000000ceac783b */ /* 0x000eea0000000200 */
[C---:B------:R-:W-:Y:S06]  /*233c0*/  HMMA.16816.F32.BF16 R28, R180.reuse, R176, R28 ;  /* 0x000000b0b41c723c */ /* 0x040fec000004181c */
[----:B------:R-:W-:Y:S01]  /*233d0*/  HMMA.16816.F32.BF16 R32, R180, R178, R32 ;  /* 0x000000b2b420723c */ /* 0x000fe20000041820 */
[----:B------:R-:W4:Y:S04]  /*233e0*/  LDSM.16.M88.4 R176, [R205] ;  /* 0x00000000cdb0783b */ /* 0x000f280000000200 */
[----:B------:R-:W5:Y:S01]  /*233f0*/  LDSM.16.M88.4 R180, [R204] ;  /* 0x00000000ccb4783b */ /* 0x000f620000000200 */
[C---:B------:R-:W-:Y:S06]  /*23400*/  HMMA.16816.F32.BF16 R4, R188.reuse, R196, R4 ;  /* 0x000000c4bc04723c */ /* 0x040fec0000041804 */
[C---:B------:R-:W-:Y:S01]  /*23410*/  HMMA.16816.F32.BF16 R8, R188.reuse, R198, R8 ;  /* 0x000000c6bc08723c */ /* 0x040fe20000041808 */
[----:B------:R-:W5:Y:S05]  /*23420*/  LDSM.16.M88.4 R196, [R168] ;  /* 0x00000000a8c4783b */ /* 0x000f6a0000000200 */
[C---:B--2---:R-:W-:Y:S06]  /*23430*/  HMMA.16816.F32.BF16 R12, R188.reuse, R184, R12 ;  /* 0x000000b8bc0c723c */ /* 0x044fec000004180c */
        /* <DEDUP_REMOVED lines=9> */
[C---:B---3--:R-:W-:Y:S06]  /*234d0*/  HMMA.16816.F32.BF16 R4, R164.reuse, R172, R4 ;  /* 0x000000aca404723c */ /* 0x048fec0000041804 */
[C---:B------:R-:W-:Y:S01]  /*234e0*/  HMMA.16816.F32.BF16 R8, R164.reuse, R174, R8 ;  /* 0x000000aea408723c */ /* 0x040fe20000041808 */
[----:B------:R-:W2:Y:S05]  /*234f0*/  LDSM.16.M88.4 R172, [R219+0xe800] ;  /* 0x00e80000dbac783b */ /* 0x000eaa0000000200 */
[C---:B----4-:R-:W-:Y:S06]  /*23500*/  HMMA.16816.F32.BF16 R12, R164.reuse, R176, R12 ;  /* 0x000000b0a40c723c */ /* 0x050fec000004180c */
[C---:B------:R-:W-:Y:S01]  /*23510*/  HMMA.16816.F32.BF16 R16, R164.reuse, R178, R16 ;  /* 0x000000b2a410723c */ /* 0x040fe20000041810 */
[----:B------:R-:W3:Y:S05]  /*23520*/  LDSM.16.M88.4 R176, [R219+0xf000] ;  /* 0x00f00000dbb0783b */ /* 0x000eea0000000200 */
[C---:B-----5:R-:W-:Y:S06]  /*23530*/  HMMA.16816.F32.BF16 R20, R164.reuse, R180, R20 ;  /* 0x000000b4a414723c */ /* 0x060fec0000041814 */
[C---:B------:R-:W-:Y:S01]  /*23540*/  HMMA.16816.F32.BF16 R24, R164.reuse, R182, R24 ;  /* 0x000000b6a418723c */ /* 0x040fe20000041818 */
[----:B------:R-:W4:Y:S05]  /*23550*/  LDSM.16.M88.4 R180, [R219+0xf800] ;  /* 0x00f80000dbb4783b */ /* 0x000f2a0000000200 */
[C---:B------:R-:W-:Y:S06]  /*23560*/  HMMA.16816.F32.BF16 R28, R164.reuse, R196, R28 ;  /* 0x000000c4a41c723c */ /* 0x040fec000004181c */
[----:B------:R-:W-:Y:S01]  /*23570*/  HMMA.16816.F32.BF16 R32, R164, R198, R32 ;  /* 0x000000c6a420723c */ /* 0x000fe20000041820 */
[----:B------:R-:W5:Y:S05]  /*23580*/  LDSM.16.M88.4 R164, [R215+0x6800] ;  /* 0x00680000d7a4783b */ /* 0x000f6a0000000200 */
[C---:B-1----:R-:W-:Y:S06]  /*23590*/  HMMA.16816.F32.BF16 R4, R184.reuse, R192, R4 ;  /* 0x000000c0b804723c */ /* 0x042fec0000041804 */
[C---:B------:R-:W-:Y:S06]  /*235a0*/  HMMA.16816.F32.BF16 R8, R184.reuse, R194, R8 ;  /* 0x000000c2b808723c */ /* 0x040fec0000041808 */
[C---:B--2---:R-:W-:Y:S06]  /*235b0*/  HMMA.16816.F32.BF16 R12, R184.reuse, R172, R12 ;  /* 0x000000acb80c723c */ /* 0x044fec000004180c */
[C---:B------:R-:W-:Y:S06]  /*235c0*/  HMMA.16816.F32.BF16 R16, R184.reuse, R174, R16 ;  /* 0x000000aeb810723c */ /* 0x040fec0000041810 */
[C---:B---3--:R-:W-:Y:S06]  /*235d0*/  HMMA.16816.F32.BF16 R20, R184.reuse, R176, R20 ;  /* 0x000000b0b814723c */ /* 0x048fec0000041814 */
[C---:B------:R-:W-:Y:S06]  /*235e0*/  HMMA.16816.F32.BF16 R24, R184.reuse, R178, R24 ;  /* 0x000000b2b818723c */ /* 0x040fec0000041818 */
[C---:B----4-:R-:W-:Y:S06]  /*235f0*/  HMMA.16816.F32.BF16 R28, R184.reuse, R180, R28 ;  /* 0x000000b4b81c723c */ /* 0x050fec000004181c */
[----:B------:R-:W-:Y:S06]  /*23600*/  HMMA.16816.F32.BF16 R32, R184, R182, R32 ;  /* 0x000000b6b820723c */ /* 0x000fec0000041820 */
[C---:B------:R-:W-:Y:S06]  /*23610*/  HMMA.16816.F32.BF16 R4, R188.reuse, R200, R4 ;  /* 0x000000c8bc04723c */ /* 0x040fec0000041804 */
[C---:B------:R-:W-:Y:S06]  /*23620*/  HMMA.16816.F32.BF16 R8, R188.reuse, R202, R8 ;  /* 0x000000cabc08723c */ /* 0x040fec0000041808 */
[C---:B-----5:R-:W-:Y:S06]  /*23630*/  HMMA.16816.F32.BF16 R12, R188.reuse, R164, R12 ;  /* 0x000000a4bc0c723c */ /* 0x060fec000004180c */
[C---:B------:R-:W-:Y:S06]  /*23640*/  HMMA.16816.F32.BF16 R16, R188.reuse, R166, R16 ;  /* 0x000000a6bc10723c */ /* 0x040fec0000041810 */
[-C--:B------:R-:W-:Y:S01]  /*23650*/  FMUL.FTZ R181, R4, R248.reuse ;  /* 0x000000f804b57220 */ /* 0x080fe20000410000 */
[-C--:B------:R-:W-:Y:S01]  /*23660*/  FMUL.FTZ R194, R5, R248.reuse ;  /* 0x000000f805c27220 */ /* 0x080fe20000410000 */
[-C--:B------:R-:W-:Y:S03]  /*23670*/  FMUL.FTZ R192, R6, R248.reuse ;  /* 0x000000f806c07220 */ /* 0x080fe60000410000 */
[-C--:B------:R-:W-:Y:S01]  /*23680*/  FMUL.FTZ R203, R7, R248.reuse ;  /* 0x000000f807cb7220 */ /* 0x080fe20000410000 */
[----:B------:R-:W1:Y:S01]  /*23690*/  MUFU.TANH R181, R181 ;  /* 0x000000b500b57308 */ /* 0x000e620000002400 */
[----:B------:R-:W2:Y:S01]  /*236a0*/  LDSM.16.M88.4 R4, [R215+0x7000] ;  /* 0x00700000d704783b */ /* 0x000ea20000000200 */
[-C--:B------:R-:W-:Y:S01]  /*236b0*/  FMUL.FTZ R8, R8, R248.reuse ;  /* 0x000000f808087220 */ /* 0x080fe20000410000 */
[-C--:B------:R-:W-:Y:S01]  /*236c0*/  FMUL.FTZ R9, R9, R248.reuse ;  /* 0x000000f809097220 */ /* 0x080fe20000410000 */
[-C--:B------:R-:W-:Y:S01]  /*236d0*/  FMUL.FTZ R10, R10, R248.reuse ;  /* 0x000000f80a0a7220 */ /* 0x080fe20000410000 */
[-C--:B------:R-:W-:Y:S01]  /*236e0*/  FMUL.FTZ R11, R11, R248.reuse ;  /* 0x000000f80b0b7220 */ /* 0x080fe20000410000 */
[-C--:B------:R-:W-:Y:S01]  /*236f0*/  FMUL.FTZ R12, R12, R248.reuse ;  /* 0x000000f80c0c7220 */ /* 0x080fe20000410000 */
[-C--:B------:R-:W-:Y:S03]  /*23700*/  FMUL.FTZ R13, R13, R248.reuse ;  /* 0x000000f80d0d7220 */ /* 0x080fe60000410000 */
[----:B------:R-:W3:Y:S01]  /*23710*/  MUFU.TANH R193, R8 ;  /* 0x0000000800c17308 */ /* 0x000ee20000002400 */
[-C--:B------:R-:W-:Y:S01]  /*23720*/  FMUL.FTZ R14, R14, R248.reuse ;  /* 0x000000f80e0e7220 */ /* 0x080fe20000410000 */
[-C--:B------:R-:W-:Y:S01]  /*23730*/  FMUL.FTZ R15, R15, R248.reuse ;  /* 0x000000f80f0f7220 */ /* 0x080fe20000410000 */
[-C--:B------:R-:W-:Y:S01]  /*23740*/  FMUL.FTZ R16, R16, R248.reuse ;  /* 0x000000f810107220 */ /* 0x080fe20000410000 */
[-C--:B------:R-:W-:Y:S01]  /*23750*/  FMUL.FTZ R17, R17, R248.reuse ;  /* 0x000000f811117220 */ /* 0x080fe20000410000 */
[-C--:B------:R-:W-:Y:S01]  /*23760*/  FMUL.FTZ R18, R18, R248.reuse ;  /* 0x000000f812127220 */ /* 0x080fe20000410000 */
[-C--:B------:R-:W-:Y:S04]  /*23770*/  FMUL.FTZ R19, R19, R248.reuse ;  /* 0x000000f813137220 */ /* 0x080fe80000410000 */
[----:B------:R-:W4:Y:S10]  /*23780*/  MUFU.TANH R201, R9 ;  /* 0x0000000900c97308 */ /* 0x000f340000002400 */
[----:B------:R-:W1:Y:S10]  /*23790*/  MUFU.TANH R199, R10 ;  /* 0x0000000a00c77308 */ /* 0x000e740000002400 */
[----:B------:R5:W1:Y:S10]  /*237a0*/  MUFU.TANH R164, R11 ;  /* 0x0000000b00a47308 */ /* 0x000a740000002400 */
[----:B------:R-:W1:Y:S01]  /*237b0*/  MUFU.TANH R194, R194 ;  /* 0x000000c200c27308 */ /* 0x000e620000002400 */
[C---:B--2---:R-:W-:Y:S06]  /*237c0*/  HMMA.16816.F32.BF16 R20, R188.reuse, R4, R20 ;  /* 0x00000004bc14723c */ /* 0x044fec0000041814 */
[C---:B------:R-:W-:Y:S03]  /*237d0*/  HMMA.16816.F32.BF16 R24, R188.reuse, R6, R24 ;  /* 0x00000006bc18723c */ /* 0x040fe60000041818 */
[----:B------:R-:W2:Y:S01]  /*237e0*/  MUFU.TANH R192, R192 ;  /* 0x000000c000c07308 */ /* 0x000ea20000002400 */
[----:B-----5:R-:W5:Y:S02]  /*237f0*/  LDSM.16.M88.4 R8, [R215+0x7800] ;  /* 0x00780000d708783b */ /* 0x020f640000000200 */
[----:B------:R-:W-:Y:S07]  /*23800*/  DEPBAR.LE SB0, 0x0 ;  /* 0x000080000000791a */ /* 0x000fee0000000000 */
[----:B------:R-:W1:Y:S01]  /*23810*/  MUFU.TANH R203, R203 ;  /* 0x000000cb00cb7308 */ /* 0x000e620000002400 */
[----:B------:R-:W-:Y:S09]  /*23820*/  BAR.SYNC.DEFER_BLOCKING 0x0 ;  /* 0x0000000000007b1d */ /* 0x000ff20000010000 */
[----:B------:R1:W1:Y:S01]  /*23830*/  MUFU.TANH R196, R12 ;  /* 0x0000000c00c47308 */ /* 0x0002620000002400 */
[-C--:B------:R-:W-:Y:S01]  /*23840*/  FMUL.FTZ R20, R20, R248.reuse ;  /* 0x000000f814147220 */ /* 0x080fe20000410000 */
[-C--:B------:R-:W-:Y:S01]  /*23850*/  FMUL.FTZ R21, R21, R248.reuse ;  /* 0x000000f815157220 */ /* 0x080fe20000410000 */
[-C--:B------:R-:W-:Y:S01]  /*23860*/  FMUL.FTZ R22, R22, R248.reuse ;  /* 0x000000f816167220 */ /* 0x080fe20000410000 */
[-C--:B------:R-:W-:Y:S01]  /*23870*/  FMUL.FTZ R23, R23, R248.reuse ;  /* 0x000000f817177220 */ /* 0x080fe20000410000 */
[-C--:B------:R-:W-:Y:S01]  /*23880*/  FMUL.FTZ R24, R24, R248.reuse ;  /* 0x000000f818187220 */ /* 0x080fe20000410000 */
[-C--:B------:R-:W-:Y:S04]  /*23890*/  FMUL.FTZ R25, R25, R248.reuse ;  /* 0x000000f819197220 */ /* 0x080fe80000410000 */
[----:B------:R1:W1:Y:S01]  /*238a0*/  MUFU.TANH R175, R13 ;  /* 0x0000000d00af7308 */ /* 0x0002620000002400 */
[-C--:B------:R-:W-:Y:S01]  /*238b0*/  FMUL.FTZ R26, R26, R248.reuse ;  /* 0x000000f81a1a7220 */ /* 0x080fe20000410000 */
[-C--:B------:R-:W-:Y:S08]  /*238c0*/  FMUL.FTZ R27, R27, R248.reuse ;  /* 0x000000f81b1b7220 */ /* 0x080ff00000410000 */
[----:B------:R1:W1:Y:S10]  /*238d0*/  MUFU.TANH R173, R14 ;  /* 0x0000000e00ad7308 */ /* 0x0002740000002400 */
[----:B------:R1:W1:Y:S01]  /*238e0*/  MUFU.TANH R198, R15 ;  /* 0x0000000f00c67308 */ /* 0x0002620000002400 */
[C---:B-----5:R-:W-:Y:S06]  /*238f0*/  HMMA.16816.F32.BF16 R28, R188.reuse, R8, R28 ;  /* 0x00000008bc1c723c */ /* 0x060fec000004181c */
[----:B------:R-:W-:Y:S03]  /*23900*/  HMMA.16816.F32.BF16 R32, R188, R10, R32 ;  /* 0x0000000abc20723c */ /* 0x000fe60000041820 */
[----:B------:R1:W1:Y:S04]  /*23910*/  MUFU.TANH R200, R16 ;  /* 0x0000001000c87308 */ /* 0x0002680000002400 */
[----:B------:R-:W-:Y:S06]  /*23920*/  IMAD.MOV.U32 R188, RZ, RZ, R250 ;  /* 0x000000ffffbc7224 */ /* 0x000fec00078e00fa */
[----:B------:R1:W1:Y:S01]  /*23930*/  MUFU.TANH R202, R17 ;  /* 0x0000001100ca7308 */ /* 0x0002620000002400 */
[----:B------:R-:W-:Y:S09]  /*23940*/  IMAD.MOV.U32 R189, RZ, RZ, R251 ;  /* 0x000000ffffbd7224 */ /* 0x000ff200078e00fb */
[----:B------:R1:W1:Y:S01]  /*23950*/  MUFU.TANH R174, R18 ;  /* 0x0000001200ae7308 */ /* 0x0002620000002400 */
[-C--:B------:R-:W-:Y:S01]  /*23960*/  FMUL.FTZ R28, R28, R248.reuse ;  /* 0x000000f81c1c7220 */ /* 0x080fe20000410000 */
[-C--:B------:R-:W-:Y:S01]  /*23970*/  FMUL.FTZ R29, R29, R248.reuse ;  /* 0x000000f81d1d7220 */ /* 0x080fe20000410000 */
[-C--:B------:R-:W-:Y:S01]  /*23980*/  FMUL.FTZ R30, R30, R248.reuse ;  /* 0x000000f81e1e7220 */ /* 0x080fe20000410000 */
[-C--:B------:R-:W-:Y:S01]  /*23990*/  FMUL.FTZ R31, R31, R248.reuse ;  /* 0x000000f81f1f7220 */ /* 0x080fe20000410000 */
[-C--:B------:R-:W-:Y:S05]  /*239a0*/  FMUL.FTZ R32, R32, R248.reuse ;  /* 0x000000f820207220 */ /* 0x080fea0000410000 */
[----:B------:R1:W1:Y:S01]  /*239b0*/  MUFU.TANH R172, R19 ;  /* 0x0000001300ac7308 */ /* 0x0002620000002400 */
[-C--:B------:R-:W-:Y:S01]  /*239c0*/  FMUL.FTZ R33, R33, R248.reuse ;  /* 0x000000f821217220 */ /* 0x080fe20000410000 */
[-C--:B------:R-:W-:Y:S01]  /*239d0*/  FMUL.FTZ R34, R34, R248.reuse ;  /* 0x000000f822227220 */ /* 0x080fe20000410000 */
[----:B------:R-:W-:Y:S07]  /*239e0*/  FMUL.FTZ R35, R35, R248 ;  /* 0x000000f823237220 */ /* 0x000fee0000410000 */
        /* <DEDUP_REMOVED lines=15> */
[----:B------:R1:W1:Y:S01]  /*23ae0*/  MUFU.TANH R165, R35 ;  /* 0x0000002300a57308 */ /* 0x0002620000002400 */
[----:B--234-:R-:W-:Y:S05]  /*23af0*/  @!P0 BRA `(.L_x_1493) ;  /* 0x0000000c00688947 */ /* 0x01cfea0003800000 */
        /* <DEDUP_REMOVED lines=13> */
[C---:B------:R-:W-:Y:S02]  /*23bd0*/  R2UR UR12, R170.reuse ;  /* 0x00000000aa0c72ca */ /* 0x040fe400000e0000 */
[C---:B------:R-:W-:Y:S02]  /*23be0*/  R2UR UR13, R171.reuse ;  /* 0x00000000ab0d72ca */ /* 0x040fe400000e0000 */
[----:B------:R-:W-:Y:S01]  /*23bf0*/  R2UR UR8, R170 ;  /* 0x00000000aa0872ca */ /* 0x000fe200000e0000 */
[----:B-1----:R-:W2:Y:S01]  /*23c00*/  LD.E R12, desc[UR4][R2.64+0x170] ;  /* 0x00017004020c7980 */ /* 0x002ea2000c101900 */
[----:B------:R-:W-:Y:S02]  /*23c10*/  R2UR UR9, R171 ;  /* 0x00000000ab0972ca */ /* 0x000fe400000e0000 */
[-C--:B--2---:R-:W-:Y:S02]  /*23c20*/  IABS R7, R12.reuse ;  /* 0x0000000c00077213 */ /* 0x084fe40000000000 */
[-C--:B------:R-:W-:Y:S02]  /*23c30*/  IABS R6, R12.reuse ;  /* 0x0000000c00067213 */ /* 0x080fe40000000000 */
[----:B------:R-:W1:Y:S01]  /*23c40*/  I2F.RP R4, R7 ;  /* 0x0000000700047306 */ /* 0x000e620000209400 */
[-C--:B------:R-:W-:Y:S02]  /*23c50*/  LOP3.LUT R9, R9, R12.reuse, RZ, 0x3c, !PT ;  /* 0x0000000c09097212 */ /* 0x080fe400078e3cff */
[----:B------:R-:W-:Y:S07]  /*23c60*/  IMAD.MOV R6, RZ, RZ, -R6 ;  /* 0x000000ffff067224 */ /* 0x000fee00078e0a06 */
[----:B-1----:R-:W1:Y:S02]  /*23c70*/  MUFU.RCP R4, R4 ;  /* 0x0000000400047308 */ /* 0x002e640000001000 */
[----:B-1----:R-:W-:Y:S01]  /*23c80*/  VIADD R14, R4, 0xffffffe ;  /* 0x0ffffffe040e7836 */ /* 0x002fe20000000000 */
[----:B------:R-:W-:Y:S02]  /*23c90*/  IABS R4, R11 ;  /* 0x0000000b00047213 */ /* 0x000fe40000000000 */
[----:B------:R-:W-:Y:S05]  /*23ca0*/  LOP3.LUT R11, R11, R12, RZ, 0x3c, !PT ;  /* 0x0000000c0b0b7212 */ /* 0x000fea00078e3cff */
[----:B------:R-:W1:Y:S02]  /*23cb0*/  F2I.FTZ.U32.TRUNC.NTZ R15, R14 ;  /* 0x0000000e000f7305 */ /* 0x000e64000021f000 */
[--C-:B-1----:R-:W-:Y:S02]  /*23cc0*/  IMAD.MOV R10, RZ, RZ, -R15.reuse ;  /* 0x000000ffff0a7224 */ /* 0x102fe400078e0a0f */
[----:B------:R-:W-:Y:S02]  /*23cd0*/  IMAD.MOV.U32 R14, RZ, RZ, RZ ;  /* 0x000000ffff0e7224 */ /* 0x000fe400078e00ff */
[----:B------:R-:W-:Y:S04]  /*23ce0*/  IMAD R10, R10, R7, RZ ;  /* 0x000000070a0a7224 */ /* 0x000fe800078e02ff */
[----:B------:R-:W-:Y:S06]  /*23cf0*/  IMAD.HI.U32 R10, R15, R10, R14 ;  /* 0x0000000a0f0a7227 */ /* 0x000fec00078e000e */
[----:B------:R-:W-:Y:S04]  /*23d00*/  IMAD.HI.U32 R8, R10, R5, RZ ;  /* 0x000000050a087227 */ /* 0x000fe800078e00ff */
[----:B------:R-:W-:Y:S02]  /*23d10*/  IMAD R5, R8, R6, R5 ;  /* 0x0000000608057224 */ /* 0x000fe400078e0205 */
[----:B------:R-:W-:Y:S03]  /*23d20*/  IMAD.HI.U32 R13, R10, R4, RZ ;  /* 0x000000040a0d7227 */ /* 0x000fe600078e00ff */
[----:B------:R-:W-:Y:S01]  /*23d30*/  ISETP.GT.U32.AND P2, PT, R7, R5, PT ;  /* 0x000000050700720c */ /* 0x000fe20003f44070 */
        /* <DEDUP_REMOVED lines=11> */
[----:B------:R-:W-:Y:S02]  /*23df0*/  ISETP.GE.AND P1, PT, R11, RZ, PT ;  /* 0x000000ff0b00720c */ /* 0x000fe40003f26270 */
[----:B------:R-:W2:Y:S01]  /*23e00*/  LD.E.64 R10, desc[UR8][R2.64+0x20] ;  /* 0x00002008020a7980 */ /* 0x000ea2000c101b00 */
[----:B------:R-:W-:Y:S02]  /*23e10*/  @!P0 IMAD.MOV R8, RZ, RZ, -R8 ;  /* 0x000000ffff088224 */ /* 0x000fe400078e0a08 */
[----:B------:R-:W-:Y:S01]  /*23e20*/  @P2 VIADD R13, R13, 0x1 ;  /* 0x000000010d0d2836 */ /* 0x000fe20000000000 */
[----:B------:R-:W-:Y:S04]  /*23e30*/  ISETP.NE.AND P2, PT, R12, RZ, PT ;  /* 0x000000ff0c00720c */ /* 0x000fe80003f45270 */
[C---:B------:R-:W-:Y:S02]  /*23e40*/  SEL R7, R4.reuse, R8, !P2 ;  /* 0x0000000804077207 */ /* 0x040fe40005000000 */
[----:B------:R-:W3:Y:S01]  /*23e50*/  LD.E.64 R8, desc[UR4][R2.64+0x38] ;  /* 0x0000380402087980 */ /* 0x000ee2000c101b00 */
[----:B------:R-:W-:Y:S01]  /*23e60*/  @!P1 IMAD.MOV R13, RZ, RZ, -R13 ;  /* 0x000000ffff0d9224 */ /* 0x000fe200078e0a0d */
[CC--:B------:R-:W-:Y:S04]  /*23e70*/  LEA R16, P1, R7.reuse, R244.reuse, 0x2 ;  /* 0x000000f407107211 */ /* 0x0c0fe800078210ff */
[----:B------:R-:W-:Y:S02]  /*23e80*/  SEL R13, R4, R13, !P2 ;  /* 0x0000000d040d7207 */ /* 0x000fe40005000000 */
[----:B------:R-:W-:Y:S02]  /*23e90*/  LEA.HI.X.SX32 R17, R7, R245, 0x2, P1 ;  /* 0x000000f507117211 */ /* 0x000fe400008f16ff */
[C---:B------:R-:W-:Y:S02]  /*23ea0*/  LEA R14, P0, R13.reuse, R244, 0x2 ;  /* 0x000000f40d0e7211 */ /* 0x040fe400078010ff */
[C---:B------:R-:W-:Y:S01]  /*23eb0*/  IADD3 R7, R13.reuse, -R7, RZ ;  /* 0x800000070d077210 */ /* 0x040fe20007ffe0ff */
[----:B------:R-:W4:Y:S01]  /*23ec0*/  LD.E R4, desc[UR10][R16.64] ;  /* 0x0000000a10047980 */ /* 0x000f22000c101900 */
[----:B------:R-:W-:Y:S03]  /*23ed0*/  LEA.HI.X.SX32 R15, R13, R245, 0x2, P0 ;  /* 0x000000f50d0f7211 */ /* 0x000fe600000f16ff */
[----:B------:R-:W-:Y:S02]  /*23ee0*/  IMAD R12, R12, R7, -0x40 ;  /* 0xffffffc00c0c7424 */ /* 0x000fe400078e0207 */
[----:B------:R-:W4:Y:S03]  /*23ef0*/  LD.E R5, desc[UR12][R14.64] ;  /* 0x0000000c0e057980 */ /* 0x000f26000c101900 */
        /* <DEDUP_REMOVED lines=12> */
.L_x_1495:
[----:B------:R-:W-:Y:S02]  /*23fc0*/  R2UR UR4, R170 ;  /* 0x00000000aa0472ca */ /* 0x000fe400000e0000 */
[----:B------:R-:W-:Y:S11]  /*23fd0*/  R2UR UR5, R171 ;  /* 0x00000000ab0572ca */ /* 0x000ff600000e0000 */
[----:B------:R-:W-:Y:S02]  /*23fe0*/  @!UPT UIADD3 URZ, URZ, URZ, URZ ;  /* 0x0000003f3f3ff290 */ /* 0x000fe4000fffe03f */
[----:B-1----:R-:W2:Y:S02]  /*23ff0*/  LD.E R12, desc[UR4][R2.64+0x38] ;  /* 0x00003804020c7980 */ /* 0x002ea4000c101900 */
[----:B--2---:R-:W-:Y:S05]  /*24000*/  IMAD.U32 R12, R12, -0x40, RZ ;  /* 0xffffffc00c0c7824 */ /* 0x004fea00078e00ff */
[----:B------:R-:W-:Y:S02]  /*24010*/  SHF.R.S32.HI R6, RZ, 0x1f, R12 ;  /* 0x0000001fff067819 */ /* 0x000fe4000001140c */
.L_x_1496:
[----:B------:R-:W-:Y:S05]  /*24020*/  BSYNC B0 ;  /* 0x0000000000007941 */ /* 0x000fea0003800000 */
.L_x_1494:
[----:B------:R-:W-:Y:S02]  /*24030*/  @P6 R2UR UR4, R170 ;  /* 0x00000000aa0462ca */ /* 0x000fe400000e0000 */
[C---:B------:R-:W-:Y:S02]  /*24040*/  @P6 R2UR UR5, R171.reuse ;  /* 0x00000000ab0562ca */ /* 0x040fe400000e0000 */
[----:B------:R-:W-:Y:S02]  /*24050*/  LEA R16, P1, R12, R234, 0x1 ;  /* 0x000000ea0c107211 */ /* 0x000fe400078208ff */
[----:B------:R-:W-:Y:S02]  /*24060*/  @P5 R2UR UR8, R170 ;  /* 0x00000000aa0852ca */ /* 0x000fe400000e0000 */
[-C--:B------:R-:W-:Y:S02]  /*24070*/  LEA.HI.X R17, R12, R235.reuse, R6, 0x1, P1 ;  /* 0x000000eb0c117211 */ /* 0x080fe400008f0c06 */
        /* <DEDUP_REMOVED lines=25> */
[--C-:B------:R-:W-:Y:S01]  /*24210*/  IMAD.X R6, R6, 0x1, R233.reuse, P0 ;  /* 0x0000000106067824 */ /* 0x100fe200000e06e9 */
        /* <DEDUP_REMOVED lines=9> */
[CCC-:B------:R-:W-:Y:S01]  /*242b0*/  @P4 LEA.HI.X R11, R7.reuse, R235.reuse, R6.reuse, 0x1, P1 ;  /* 0x000000eb070b4211 */ /* 0x1c0fe200008f0c06 */
[----:B------:R2:W-:Y:S01]  /*242c0*/  @!P3 STS.128 [R241+0xe000], RZ ;  /* 0x00e000fff100b388 */ /* 0x0005e20000000c00 */
[C---:B------:R-:W-:Y:S02]  /*242d0*/  @P3 LEA R8, P0, R7.reuse, R234, 0x1 ;  /* 0x000000ea07083211 */ /* 0x040fe400078008ff */
        /* <DEDUP_REMOVED lines=9> */
[--C-:B------:R-:W-:Y:S01]  /*24370*/  IMAD.X R6, R6, 0x1, R233.reuse, P2 ;  /* 0x0000000106067824 */ /* 0x100fe200010e06e9 */
        /* <DEDUP_REMOVED lines=8> */
[CCC-:B------:R-:W-:Y:S01]  /*24400*/  @P4 LEA.HI.X R21, R5.reuse, R235.reuse, R6.reuse, 0x1, P1 ;  /* 0x000000eb05154211 */ /* 0x1c0fe200008f0c06 */
[----:B------:R-:W-:Y:S01]  /*24410*/  @!PT LDS RZ, [RZ] ;  /* 0x00000000fffff984 */ /* 0x000fe20000000800 */
[----:B------:R-:W-:Y:S01]  /*24420*/  @!PT LDS RZ, [RZ] ;  /* 0x00000000fffff984 */ /* 0x000fe20000000800 */
[----:B------:R-:W-:Y:S01]  /*24430*/  @!PT LDS RZ, [RZ] ;  /* 0x00000000fffff984 */ /* 0x000fe20000000800 */
[----:B------:R2:W-:Y:S01]  /*24440*/  @P4 LDGSTS.E.BYPASS.LTC128B.128 [R241+0xc800], desc[UR4][R10.64+0x100] ;  /* 0x0c8001000af14fae */ /* 0x0005e2000b901d44 */
[C---:B------:R-:W-:Y:S02]  /*24450*/  @P3 LEA R18, P0, R5.reuse, R234, 0x1 ;  /* 0x000000ea05123211 */ /* 0x040fe400078008ff */
        /* <DEDUP_REMOVED lines=10> */
[C---:B------:R-:W-:Y:S01]  /*24500*/  @P6 R2UR UR13, R171.reuse ;  /* 0x00000000ab0d62ca */ /* 0x040fe200000e0000 */
[----:B------:R2:W-:Y:S01]  /*24510*/  @!P3 STS.128 [R241+0xe800], RZ ;  /* 0x00e800fff100b388 */ /* 0x0005e20000000c00 */
        /* <DEDUP_REMOVED lines=8> */
[----:B------:R2:W-:Y:S01]  /*245a0*/  @!P6 STS.128 [R241+0x9000], RZ ;  /* 0x009000fff100e388 */ /* 0x0005e20000000c00 */
[CCC-:B------:R-:W-:Y:S02]  /*245b0*/  @P5 LEA.HI.X R29, R4.reuse, R235.reuse, R6.reuse, 0x1, P2 ;  /* 0x000000eb041d5211 */ /* 0x1c0fe400010f0c06 */
[-C--:B------:R-:W-:Y:S01]  /*245c0*/  @P4 LEA R26, P1, R4, R234.reuse, 0x1 ;  /* 0x000000ea041a4211 */ /* 0x080fe200078208ff */
[----:B------:R-:W-:Y:S01]  /*245d0*/  @!PT LDS RZ, [RZ] ;  /* 0x00000000fffff984 */ /* 0x000fe20000000800 */
[----:B------:R-:W-:Y:S01]  /*245e0*/  @!PT LDS RZ, [RZ] ;  /* 0x00000000fffff984 */ /* 0x000fe20000000800 */
[----:B------:R-:W-:Y:S01]  /*245f0*/  @!PT LDS RZ, [RZ] ;  /* 0x00000000fffff984 */ /* 0x000fe20000000800 */
[----:B------:R2:W-:Y:S01]  /*24600*/  @P5 LDGSTS.E.BYPASS.LTC128B.128 [R241+0xb000], desc[UR8][R22.64+0x80] ;  /* 0x0b00008016f15fae */ /* 0x0005e2000b901d48 */
[----:B------:R-:W-:Y:S02]  /*24610*/  @P4 R2UR UR8, R170 ;  /* 0x00000000aa0842ca */ /* 0x000fe400000e0000 */
[C---:B------:R-:W-:Y:S01]  /*24620*/  @P4 R2UR UR9, R171.reuse ;  /* 0x00000000ab0942ca */ /* 0x040fe200000e0000 */
        /* <DEDUP_REMOVED lines=39> */
.L_x_1493:
[----:B------:R-:W-:Y:S05]  /*248a0*/  BSYNC B1 ;  /* 0x0000000000017941 */ /* 0x000fea0003800000 */
.L_x_1492:
[----:B------:R-:W-:Y:S01]  /*248b0*/  R2UR UR4, R170 ;  /* 0x00000000aa0472ca */ /* 0x000fe200000e0000 */
[----:B-12---:R-:W-:Y:S01]  /*248c0*/  LDSM.16.MT88.4 R12, [R229+0x10000] ;  /* 0x01000000e50c783b */ /* 0x006fe20000004200 */
[----:B------:R-:W-:Y:S02]  /*248d0*/  R2UR UR5, R171 ;  /* 0x00000000ab0572ca */ /* 0x000fe400000e0000 */
[----:B------:R-:W-:Y:S02]  /*248e0*/  FMNMX.FTZ R5, R181, R169, !PT ;  /* 0x000000a9b5057209 */ /* 0x000fe40007810000 */
[----:B------:R-:W-:Y:S02]  /*248f0*/  FMNMX.FTZ R4, R192, R0, !PT ;  /* 0x00000000c0047209 */ /* 0x000fe40007810000 */
[----:B------:R-:W-:Y:S01]  /*24900*/  FMNMX.FTZ R6, R194, R5, !PT ;  /* 0x00000005c2067209 */ /* 0x000fe20007810000 */
[----:B------:R-:W-:Y:S01]  /*24910*/  LDSM.16.MT88.4 R20, [R228+0x10000] ;  /* 0x01000000e414783b */ /* 0x000fe20000004200 */
[----:B------:R-:W-:Y:S02]  /*24920*/  FMNMX.FTZ R4, R203, R4, !PT ;  /* 0x00000004cb047209 */ /* 0x000fe40007810000 */
[----:B------:R-:W-:Y:S02]  /*24930*/  FMNMX.FTZ R6, R193, R6, !PT ;  /* 0x00000006c1067209 */ /* 0x000fe40007810000 */
[----:B------:R-:W-:Y:S02]  /*24940*/  MOV R10, R164 ;  /* 0x000000a4000a7202 */ /* 0x000fe40000000f00 */
[----:B------:R-:W-:Y:S01]  /*24950*/  FMNMX.FTZ R5, R201, R6, !PT ;  /* 0x00000006c9057209 */ /* 0x000fe20007810000 */
[----:B------:R1:W2:Y:S01]  /*24960*/  LD.E R166, desc[UR4][R2.64+0xdc] ;  /* 0x0000dc0402a67980 */ /* 0x0002a2000c101900 */
[----:B------:R-:W-:Y:S02]  /*24970*/  FMNMX.FTZ R4, R199, R4, !PT ;  /* 0x00000004c7047209 */ /* 0x000fe40007810000 */
[----:B------:R-:W-:Y:S01]  /*24980*/  FMNMX.FTZ R6, R196, R5, !PT ;  /* 0x00000005c4067209 */ /* 0x000fe20007810000 */
[----:B------:R-:W-:Y:S01]  /*24990*/  LDSM.16.MT88.4 R28, [R227+0x10000] ;  /* 0x01000000e31c783b */ /* 0x000fe20000004200 */
[----:B------:R-:W-:Y:S02]  /*249a0*/  FMNMX.FTZ R4, R10, R4, !PT ;  /* 0x000000040a047209 */ /* 0x000fe40007810000 */
[----:B------:R-:W-:Y:S02]  /*249b0*/  FMNMX.FTZ R5, R175, R6, !PT ;  /* 0x00000006af057209 */ /* 0x000fe40007810000 */
[----:B------:R-:W-:Y:S02]  /*249c0*/  MOV R248, R187 ;  /* 0x000000bb00f87202 */ /* 0x000fe40000000f00 */
[----:B------:R-:W-:Y:S02]  /*249d0*/  FMNMX.FTZ R5, R200, R5, !PT ;  /* 0x00000005c8057209 */ /* 0x000fe40007810000 */
[----:B------:R-:W-:Y:S02]  /*249e0*/  MOV R250, R195 ;  /* 0x000000c300fa7202 */ /* 0x000fe40000000f00 */
[----:B------:R-:W-:Y:S02]  /*249f0*/  FMNMX.FTZ R5, R202, R5, !PT ;  /* 0x00000005ca057209 */ /* 0x000fe40007810000 */
[----:B------:R-:W-:Y:S02]  /*24a00*/  MOV R237, R197 ;  /* 0x000000c500ed7202 */ /* 0x000fe40000000f00 */
[----:B------:R-:W-:Y:S04]  /*24a10*/  FMNMX.FTZ R5, R248, R5, !PT ;  /* 0x00000005f8057209 */ /* 0x000fe80007810000 */
[----:B------:R-:W-:Y:S02]  /*24a20*/  FMNMX.FTZ R5, R250, R5, !PT ;  /* 0x00000005fa057209 */ /* 0x000fe40007810000 */
[----:B-1----:R-:W-:Y:S02]  /*24a30*/  FMNMX.FTZ R3, R173, R4, !PT ;  /* 0x00000004ad037209 */ /* 0x002fe40007810000 */
        /* <DEDUP_REMOVED lines=11> */
[----:B------:R-:W-:Y:S04]  /*24af0*/  FMNMX.FTZ R3, R182, R3, !PT ;  /* 0x00000003b6037209 */ /* 0x000fe80007810000 */
[----:B------:R-:W-:Y:S04]  /*24b00*/  FMNMX.FTZ R3, R180, R3, !PT ;  /* 0x00000003b4037209 */ /* 0x000fe80007810000 */
[----:B------:R-:W-:Y:S04]  /*24b10*/  FMNMX.FTZ R3, R178, R3, !PT ;  /* 0x00000003b2037209 */ /* 0x000fe80007810000 */
[----:B------:R-:W-:Y:S02]  /*24b20*/  FMNMX.FTZ R2, R176, R3, !PT ;  /* 0x00000003b0027209 */ /* 0x000fe40007810000 */
[----:B------:R-:W1:Y:S02]  /*24b30*/  SHFL.BFLY PT, R3, R6, 0x2, 0x1f ;  /* 0x0c401f0006037f89 */ /* 0x000e6400000e0000 */
[----:B------:R-:W-:Y:S04]  /*24b40*/  FMNMX.FTZ R2, R167, R2, !PT ;  /* 0x00000002a7027209 */ /* 0x000fe80007810000 */
[----:B------:R-:W-:Y:S05]  /*24b50*/  FMNMX.FTZ R7, R165, R2, !PT ;  /* 0x00000002a5077209 */ /* 0x000fea0007810000 */
[----:B------:R-:W3:Y:S01]  /*24b60*/  SHFL.BFLY PT, R2, R7, 0x2, 0x1f ;  /* 0x0c401f0007027f89 */ /* 0x000ee200000e0000 */
[----:B-1----:R-:W-:Y:S07]  /*24b70*/  FMNMX.FTZ R9, R6, R3, !PT ;  /* 0x0000000306097209 */ /* 0x002fee0007810000 */
[----:B------:R-:W1:Y:S01]  /*24b80*/  SHFL.BFLY PT, R164, R9, 0x1, 0x1f ;  /* 0x0c201f0009a47f89 */ /* 0x000e6200000e0000 */
[----:B---3--:R-:W-:Y:S07]  /*24b90*/  FMNMX.FTZ R4, R7, R2, !PT ;  /* 0x0000000207047209 */ /* 0x008fee0007810000 */
[----:B------:R-:W3:Y:S01]  /*24ba0*/  SHFL.BFLY PT, R3, R4, 0x1, 0x1f ;  /* 0x0c201f0004037f89 */ /* 0x000ee200000e0000 */
[----:B-1----:R-:W-:Y:S04]  /*24bb0*/  FMNMX.FTZ R164, R9, R164, !PT ;  /* 0x000000a409a47209 */ /* 0x002fe80007810000 */
[C---:B------:R-:W-:Y:S01]  /*24bc0*/  FSETP.NEU.FTZ.AND P0, PT, R164.reuse, -INF , PT ;  /* 0xff800000a400780b */ /* 0x040fe20003f1d000 */
[----:B------:R-:W-:Y:S01]  /*24bd0*/  FADD.FTZ R5, -R164, R169 ;  /* 0x000000a9a4057221 */ /* 0x000fe20000010100 */
[----:B---3--:R-:W-:Y:S01]  /*24be0*/  FMNMX.FTZ R3, R4, R3, !PT ;  /* 0x0000000304037209 */ /* 0x008fe20007810000 */
[C---:B--2---:R-:W-:Y:S04]  /*24bf0*/  FMUL.FTZ R187, R166.reuse, R164 ;  /* 0x000000a4a6bb7220 */ /* 0x044fe80000410000 */
[C---:B------:R-:W-:Y:S01]  /*24c00*/  FMUL.FTZ R4, R166.reuse, R3 ;  /* 0x00000003a6047220 */ /* 0x040fe20000410000 */
[C---:B------:R-:W-:Y:S01]  /*24c10*/  FMUL.FTZ R2, R166.reuse, R5 ;  /* 0x00000005a6027220 */ /* 0x040fe20000410000 */
[----:B------:R-:W-:Y:S01]  /*24c20*/  FADD.FTZ R5, -R3, R0 ;  /* 0x0000000003057221 */ /* 0x000fe20000010100 */
[----:B------:R-:W-:Y:S02]  /*24c30*/  FSEL R187, R187, RZ, P0 ;  /* 0x000000ffbbbb7208 */ /* 0x000fe40000000000 */
[----:B------:R-:W-:Y:S01]  /*24c40*/  FSETP.NEU.FTZ.AND P0, PT, R3, -INF , PT ;  /* 0xff8000000300780b */ /* 0x000fe20003f1d000 */
[----:B------:R-:W-:Y:S01]  /*24c50*/  FMUL.FTZ R0, R166, R5 ;  /* 0x00000005a6007220 */ /* 0x000fe20000410000 */
[----:B------:R-:W1:Y:S01]  /*24c60*/  MUFU.EX2 R2, R2 ;  /* 0x0000000200027308 */ /* 0x000e620000000800 */
[-CC-:B------:R-:W-:Y:S01]  /*24c70*/  FFMA.FTZ R197, R181, R166.reuse, -R187.reuse ;  /* 0x000000a6b5c57223 */ /* 0x180fe200000108bb */
[----:B------:R-:W-:Y:S01]  /*24c80*/  FSEL R181, R4, RZ, P0 ;  /* 0x000000ff04b57208 */ /* 0x000fe20000000000 */
[-CC-:B------:R-:W-:Y:S01]  /*24c90*/  FFMA.FTZ R194, R194, R166.reuse, -R187.reuse ;  /* 0x000000a6c2c27223 */ /* 0x180fe200000108bb */
[-CC-:B------:R-:W-:Y:S01]  /*24ca0*/  FFMA.FTZ R193, R193, R166.reuse, -R187.reuse ;  /* 0x000000a6c1c17223 */ /* 0x180fe200000108bb */
[-CC-:B------:R-:W-:Y:S01]  /*24cb0*/  FFMA.FTZ R185, R185, R166.reuse, -R187.reuse ;  /* 0x000000a6b9b97223 */ /* 0x180fe200000108bb */
[-C--:B------:R-:W-:Y:S01]  /*24cc0*/  FFMA.FTZ R183, R183, R166.reuse, -R187 ;  /* 0x000000a6b7b77223 */ /* 0x080fe200000108bb */
[-CC-:B------:R-:W-:Y:S01]  /*24cd0*/  FFMA.FTZ R195, R192, R166.reuse, -R181.reuse ;  /* 0x000000a6c0c37223 */ /* 0x180fe200000108b5 */
[-C--:B------:R-:W-:Y:S01]  /*24ce0*/  FFMA.FTZ R191, R203, R166.reuse, -R181 ;  /* 0x000000a6cbbf7223 */ /* 0x080fe200000108b5 */
[-C--:B------:R-:W-:Y:S01]  /*24cf0*/  FFMA.FTZ R192, R201, R166.reuse, -R187 ;  /* 0x000000a6c9c07223 */ /* 0x080fe200000108bb */
[-CC-:B------:R-:W-:Y:S01]  /*24d00*/  FFMA.FTZ R190, R199, R166.reuse, -R181.reuse ;  /* 0x000000a6c7be7223 */ /* 0x180fe200000108b5 */
[-CC-:B------:R-:W-:Y:S01]  /*24d10*/  FFMA.FTZ R169, R10, R166.reuse, -R181.reuse ;  /* 0x000000a60aa97223 */ /* 0x180fe200000108b5 */
[----:B------:R-:W2:Y:S01]  /*24d20*/  MUFU.EX2 R0, R0 ;  /* 0x0000000000007308 */ /* 0x000ea20000000800 */
[-CC-:B------:R-:W-:Y:S01]  /*24d30*/  FFMA.FTZ R201, R173, R166.reuse, -R181.reuse ;  /* 0x000000a6adc97223 */ /* 0x180fe200000108b5 */
[-C--:B------:R-:W-:Y:S01]  /*24d40*/  FFMA.FTZ R251, R172, R166.reuse, -R181 ;  /* 0x000000a6acfb7223 */ /* 0x080fe200000108b5 */
[-C--:B------:R-:W-:Y:S01]  /*24d50*/  FFMA.FTZ R177, R177, R166.reuse, -R187 ;  /* 0x000000a6b1b17223 */ /* 0x080fe200000108bb */
        /* <DEDUP_REMOVED lines=18> */
[C---:B------:R-:W-:Y:S01]  /*24e80*/  FMUL.FTZ R19, R0.reuse, R151 ;  /* 0x0000009700137220 */ /* 0x040fe20000410000 */
[----:B------:R-:W2:Y:S03]  /*24e90*/  LDSM.16.MT88.4 R156, [R226+0x10000] ;  /* 0x01000000e29c783b */ /* 0x000ea60000004200 */
[----:B------:R-:W-:Y:S01]  /*24ea0*/  MUFU.EX2 R195, R195 ;  /* 0x000000c300c37308 */ /* 0x000fe20000000800 */
[C---:B------:R-:W-:Y:S01]  /*24eb0*/  FMUL.FTZ R26, R0.reuse, R142 ;  /* 0x0000008e001a7220 */ /* 0x040fe20000410000 */
[C---:B------:R-:W-:Y:S01]  /*24ec0*/  FMUL.FTZ R27, R0.reuse, R143 ;  /* 0x0000008f001b7220 */ /* 0x040fe20000410000 */
[C---:B------:R-:W-:Y:S01]  /*24ed0*/  FMUL.FTZ R34, R0.reuse, R134 ;  /* 0x0000008600227220 */ /* 0x040fe20000410000 */
[----:B------:R-:W-:Y:S01]  /*24ee0*/  FMUL.FTZ R35, R0, R135 ;  /* 0x0000008700237220 */ /* 0x000fe20000410000 */
[C---:B------:R-:W-:Y:S01]  /*24ef0*/  FMUL.FTZ R36, R2.reuse, R36 ;  /* 0x0000002402247220 */ /* 0x040fe20000410000 */
[----:B------:R-:W-:Y:S01]  /*24f00*/  FMUL.FTZ R37, R2, R37 ;  /* 0x0000002502257220 */ /* 0x000fe20000410000 */
[----:B------:R-:W3:Y:S03]  /*24f10*/  LDSM.16.MT88.4 R148, [R229+0x12000] ;  /* 0x01200000e594783b */ /* 0x000ee60000004200 */
[----:B------:R-:W4:Y:S01]  /*24f20*/  MUFU.EX2 R191, R191 ;  /* 0x000000bf00bf7308 */ /* 0x000f220000000800 */
[----:B-1----:R-:W-:Y:S01]  /*24f30*/  F2FP.BF16.F32.PACK_AB R160, R194, R197 ;  /* 0x000000c5c2a0723e */ /* 0x002fe200000010ff */
[C---:B------:R-:W-:Y:S01]  /*24f40*/  FMUL.FTZ R38, R0.reuse, R38 ;  /* 0x0000002600267220 */ /* 0x040fe20000410000 */
[----:B------:R-:W-:Y:S01]  /*24f50*/  FMUL.FTZ R39, R0, R39 ;  /* 0x0000002700277220 */ /* 0x000fe20000410000 */
[C---:B------:R-:W-:Y:S01]  /*24f60*/  FMUL.FTZ R40, R2.reuse, R40 ;  /* 0x0000002802287220 */ /* 0x040fe20000410000 */
[----:B------:R-:W-:Y:S01]  /*24f70*/  FMUL.FTZ R41, R2, R41 ;  /* 0x0000002902297220 */ /* 0x000fe20000410000 */
[C---:B------:R-:W-:Y:S01]  /*24f80*/  FMUL.FTZ R42, R0.reuse, R42 ;  /* 0x0000002a002a7220 */ /* 0x040fe20000410000 */
[----:B------:R-:W1:Y:S03]  /*24f90*/  LDSM.16.MT88.4 R140, [R228+0x12000] ;  /* 0x01200000e48c783b */ /* 0x000e660000004200 */
[----:B------:R-:W-:Y:S01]  /*24fa0*/  MUFU.EX2 R193, R193 ;  /* 0x000000c100c17308 */ /* 0x000fe20000000800 */
[----:B------:R-:W-:Y:S01]  /*24fb0*/  FMUL.FTZ R43, R0, R43 ;  /* 0x0000002b002b7220 */ /* 0x000fe20000410000 */
[C---:B------:R-:W-:Y:S01]  /*24fc0*/  FMUL.FTZ R44, R2.reuse, R44 ;  /* 0x0000002c022c7220 */ /* 0x040fe20000410000 */
[----:B------:R-:W-:Y:S01]  /*24fd0*/  FMUL.FTZ R45, R2, R45 ;  /* 0x0000002d022d7220 */ /* 0x000fe20000410000 */
[C---:B------:R-:W-:Y:S01]  /*24fe0*/  FMUL.FTZ R46, R0.reuse, R46 ;  /* 0x0000002e002e7220 */ /* 0x040fe20000410000 */
[----:B------:R-:W-:Y:S01]  /*24ff0*/  FMUL.FTZ R47, R0, R47 ;  /* 0x0000002f002f7220 */ /* 0x000fe20000410000 */
[----:B------:R-:W-:Y:S01]  /*25000*/  FFMA.FTZ R176, R176, R166, -R181 ;  /* 0x000000a6b0b07223 */ /* 0x000fe200000108b5 */
[----:B------:R-:W5:Y:S03]  /*25010*/  LDSM.16.MT88.4 R132, [R227+0x12000] ;  /* 0x01200000e384783b */ /* 0x000f660000004200 */
[----:B------:R-:W2:Y:S01]  /*25020*/  MUFU.EX2 R192, R192 ;  /* 0x000000c000c07308 */ /* 0x000ea20000000800 */
[----:B----4-:R-:W-:Y:S01]  /*25030*/  F2FP.BF16.F32.PACK_AB R161, R191, R195 ;  /* 0x000000c3bfa1723e */ /* 0x010fe200000010ff */
[C---:B------:R-:W-:Y:S01]  /*25040*/  FMUL.FTZ R48, R2.reuse, R48 ;  /* 0x0000003002307220 */ /* 0x040fe20000410000 */
[----:B------:R-:W-:Y:S01]  /*25050*/  FMUL.FTZ R49, R2, R49 ;  /* 0x0000003102317220 */ /* 0x000fe20000410000 */
[C---:B------:R-:W-:Y:S01]  /*25060*/  FMUL.FTZ R50, R0.reuse, R50 ;  /* 0x0000003200327220 */ /* 0x040fe20000410000 */
[----:B------:R-:W-:Y:S01]  /*25070*/  FMUL.FTZ R51, R0, R51 ;  /* 0x0000003300337220 */ /* 0x000fe20000410000 */
[C---:B------:R-:W-:Y:S01]  /*25080*/  FMUL.FTZ R52, R2.reuse, R52 ;  /* 0x0000003402347220 */ /* 0x040fe20000410000 */
[----:B------:R-:W-:Y:S03]  /*25090*/  FMUL.FTZ R53, R2, R53 ;  /* 0x0000003502357220 */ /* 0x000fe60000410000 */
[----:B------:R-:W-:Y:S01]  /*250a0*/  MUFU.EX2 R190, R190 ;  /* 0x000000be00be7308 */ /* 0x000fe20000000800 */
[C---:B------:R-:W-:Y:S01]  /*250b0*/  FMUL.FTZ R54, R0.reuse, R54 ;  /* 0x0000003600367220 */ /* 0x040fe20000410000 */
[----:B------:R-:W-:Y:S01]  /*250c0*/  FMUL.FTZ R55, R0, R55 ;  /* 0x0000003700377220 */ /* 0x000fe20000410000 */
[C---:B------:R-:W-:Y:S01]  /*250d0*/  FMUL.FTZ R56, R2.reuse, R56 ;  /* 0x0000003802387220 */ /* 0x040fe20000410000 */
[----:B------:R-:W-:Y:S01]  /*250e0*/  FMUL.FTZ R57, R2, R57 ;  /* 0x0000003902397220 */ /* 0x000fe20000410000 */
[C---:B------:R-:W-:Y:S01]  /*250f0*/  FMUL.FTZ R58, R0.reuse, R58 ;  /* 0x0000003a003a7220 */ /* 0x040fe20000410000 */
[----:B------:R-:W-:Y:S01]  /*25100*/  FMUL.FTZ R59, R0, R59 ;  /* 0x0000003b003b7220 */ /* 0x000fe20000410000 */
[----:B------:R-:W-:Y:S03]  /*25110*/  FMUL.FTZ R60, R2, R60 ;  /* 0x0000003c023c7220 */ /* 0x000fe60000410000 */
[----:B------:R-:W4:Y:S01]  /*25120*/  MUFU.EX2 R169, R169 ;  /* 0x000000a900a97308 */ /* 0x000f220000000800 */
[----:B--2---:R-:W-:Y:S01]  /*25130*/  F2FP.BF16.F32.PACK_AB R162, R192, R193 ;  /* 0x000000c1c0a2723e */ /* 0x004fe200000010ff */
        /* <DEDUP_REMOVED lines=15> */
[----:B----4-:R-:W-:Y:S01]  /*25230*/  F2FP.BF16.F32.PACK_AB R163, R169, R190 ;  /* 0x000000bea9a3723e */ /* 0x010fe200000010ff */
[C---:B------:R-:W-:Y:S01]  /*25240*/  FMUL.FTZ R76, R2.reuse, R76 ;  /* 0x0000004c024c7220 */ /* 0x040fe20000410000 */
[----:B------:R-:W-:Y:S01]  /*25250*/  FMUL.FTZ R77, R2, R77 ;  /* 0x0000004d024d7220 */ /* 0x000fe20000410000 */
[C---:B------:R-:W-:Y:S01]  /*25260*/  FMUL.FTZ R78, R0.reuse, R78 ;  /* 0x0000004e004e7220 */ /* 0x040fe20000410000 */
[----:B------:R-:W-:Y:S01]  /*25270*/  FMUL.FTZ R79, R0, R79 ;  /* 0x0000004f004f7220 */ /* 0x000fe20000410000 */
[C---:B------:R-:W-:Y:S01]  /*25280*/  FMUL.FTZ R80, R2.reuse, R80 ;  /* 0x0000005002507220 */ /* 0x040fe20000410000 */
[----:B------:R-:W-:Y:S01]  /*25290*/  FMUL.FTZ R81, R2, R81 ;  /* 0x0000005102517220 */ /* 0x000fe20000410000 */
[C---:B------:R-:W-:Y:S01]  /*252a0*/  HMMA.16816.F32.BF16 R4, R160.reuse, R12, R4 ;  /* 0x0000000ca004723c */ /* 0x040fe20000041804 */
[----:B------:R-:W-:Y:S04]  /*252b0*/  MUFU.EX2 R201, R201 ;  /* 0x000000c900c97308 */ /* 0x000fe80000000800 */
[----:B------:R-:W-:Y:S01]  /*252c0*/  FMUL.FTZ R82, R0, R82 ;  /* 0x0000005200527220 */ /* 0x000fe20000410000 */
[C---:B------:R-:W-:Y:S05]  /*252d0*/  HMMA.16816.F32.BF16 R8, R160.reuse, R14, R8 ;  /* 0x0000000ea008723c */ /* 0x040fea0000041808 */
[----:B------:R-:W-:Y:S01]  /*252e0*/  MUFU.EX2 R251, R251 ;  /* 0x000000fb00fb7308 */ /* 0x000fe20000000800 */
[----:B------:R-:W-:Y:S01]  /*252f0*/  ISETP.GT.AND P0, PT, R243, 0x1, PT ;  /* 0x00000001f300780c */ /* 0x000fe20003f04270 */
[C---:B------:R-:W-:Y:S01]  /*25300*/  FMUL.FTZ R12, R2.reuse, R152 ;  /* 0x00000098020c7220 */ /* 0x040fe20000410000 */
[----:B------:R-:W-:Y:S03]  /*25310*/  FMUL.FTZ R13, R2, R153 ;  /* 0x00000099020d7220 */ /* 0x000fe60000410000 */
[C---:B------:R-:W-:Y:S01]  /*25320*/  FMUL.FTZ R14, R0.reuse, R154 ;  /* 0x0000009a000e7220 */ /* 0x040fe20000410000 */
[C---:B------:R-:W-:Y:S02]  /*25330*/  FMUL.FTZ R15, R0.reuse, R155 ;  /* 0x0000009b000f7220 */ /* 0x040fe40000410000 */
[----:B------:R-:W-:Y:S01]  /*25340*/  LDSM.16.MT88.4 R152, [R227+0x10800] ;  /* 0x01080000e398783b */ /* 0x000fe20000004200 */
[----:B------:R-:W-:Y:S01]  /*25350*/  FMUL.FTZ R83, R0, R83 ;  /* 0x0000005300537220 */ /* 0x000fe20000410000 */
[C---:B------:R-:W-:Y:S01]  /*25360*/  FMUL.FTZ R84, R2.reuse, R84 ;  /* 0x0000005402547220 */ /* 0x040fe20000410000 */
[----:B------:R-:W-:Y:S01]  /*25370*/  FMUL.FTZ R85, R2, R85 ;  /* 0x0000005502557220 */ /* 0x000fe20000410000 */
[C---:B------:R-:W-:Y:S01]  /*25380*/  FMUL.FTZ R86, R0.reuse, R86 ;  /* 0x0000005600567220 */ /* 0x040fe20000410000 */
[C---:B------:R-:W-:Y:S03]  /*25390*/  HMMA.16816.F32.BF16 R12, R160.reuse, R20, R12 ;  /* 0x00000014a00c723c */ /* 0x040fe6000004180c */
[----:B------:R-:W-:Y:S01]  /*253a0*/  FMUL.FTZ R87, R0, R87 ;  /* 0x0000005700577220 */ /* 0x000fe20000410000 */
[C---:B------:R-:W-:Y:S01]  /*253b0*/  FMUL.FTZ R88, R2.reuse, R88 ;  /* 0x0000005802587220 */ /* 0x040fe20000410000 */
[C---:B------:R-:W-:Y:S01]  /*253c0*/  FMUL.FTZ R89, R2.reuse, R89 ;  /* 0x0000005902597220 */ /* 0x040fe20000410000 */
[C---:B------:R-:W-:Y:S05]  /*253d0*/  HMMA.16816.F32.BF16 R16, R160.reuse, R22, R16 ;  /* 0x00000016a010723c */ /* 0x040fea0000041810 */
[C---:B------:R-:W-:Y:S01]  /*253e0*/  FMUL.FTZ R20, R2.reuse, R144 ;  /* 0x0000009002147220 */ /* 0x040fe20000410000 */
[----:B------:R-:W-:Y:S01]  /*253f0*/  FMUL.FTZ R21, R2, R145 ;  /* 0x0000009102157220 */ /* 0x000fe20000410000 */
[C---:B------:R-:W-:Y:S01]  /*25400*/  FMUL.FTZ R22, R0.reuse, R146 ;  /* 0x0000009200167220 */ /* 0x040fe20000410000 */
[C---:B------:R-:W-:Y:S02]  /*25410*/  FMUL.FTZ R23, R0.reuse, R147 ;  /* 0x0000009300177220 */ /* 0x040fe40000410000 */
[----:B------:R-:W-:Y:S01]  /*25420*/  LDSM.16.MT88.4 R144, [R229+0x10800] ;  /* 0x01080000e590783b */ /* 0x000fe20000004200 */
[C---:B------:R-:W-:Y:S01]  /*25430*/  FMUL.FTZ R90, R0.reuse, R90 ;  /* 0x0000005a005a7220 */ /* 0x040fe20000410000 */
[----:B------:R-:W-:Y:S01]  /*25440*/  FMUL.FTZ R91, R0, R91 ;  /* 0x0000005b005b7220 */ /* 0x000fe20000410000 */
[C---:B------:R-:W-:Y:S01]  /*25450*/  FMUL.FTZ R92, R2.reuse, R92 ;  /* 0x0000005c025c7220 */ /* 0x040fe20000410000 */
[----:B------:R-:W-:Y:S01]  /*25460*/  FMUL.FTZ R93, R2, R93 ;  /* 0x0000005d025d7220 */ /* 0x000fe20000410000 */
[C---:B------:R-:W-:Y:S03]  /*25470*/  HMMA.16816.F32.BF16 R20, R160.reuse, R28, R20 ;  /* 0x0000001ca014723c */ /* 0x040fe60000041814 */
[C---:B------:R-:W-:Y:S01]  /*25480*/  FMUL.FTZ R94, R0.reuse, R94 ;  /* 0x0000005e005e7220 */ /* 0x040fe20000410000 */
[----:B------:R-:W-:Y:S01]  /*25490*/  FMUL.FTZ R95, R0, R95 ;  /* 0x0000005f005f7220 */ /* 0x000fe20000410000 */
[C---:B------:R-:W-:Y:S01]  /*254a0*/  FMUL.FTZ R96, R2.reuse, R96 ;  /* 0x0000006002607220 */ /* 0x040fe20000410000 */
[C---:B------:R-:W-:Y:S05]  /*254b0*/  HMMA.16816.F32.BF16 R24, R160.reuse, R30, R24 ;  /* 0x0000001ea018723c */ /* 0x040fea0000041818 */
[C---:B------:R-:W-:Y:S01]  /*254c0*/  FMUL.FTZ R28, R2.reuse, R136 ;  /* 0x00000088021c7220 */ /* 0x040fe20000410000 */
[----:B------:R-:W-:Y:S01]  /*254d0*/  FMUL.FTZ R29, R2, R137 ;  /* 0x00000089021d7220 */ /* 0x000fe20000410000 */
[C---:B------:R-:W-:Y:S01]  /*254e0*/  FMUL.FTZ R30, R0.reuse, R138 ;  /* 0x0000008a001e7220 */ /* 0x040fe20000410000 */
[----:B------:R-:W-:Y:S02]  /*254f0*/  FMUL.FTZ R31, R0, R139 ;  /* 0x0000008b001f7220 */ /* 0x000fe40000410000 */
[----:B------:R-:W2:Y:S01]  /*25500*/  LDSM.16.MT88.4 R136, [R226+0x12000] ;  /* 0x01200000e288783b */ /* 0x000ea20000004200 */
[----:B------:R-:W-:Y:S01]  /*25510*/  FMUL.FTZ R97, R2, R97 ;  /* 0x0000006102617220 */ /* 0x000fe20000410000 */
[C---:B------:R-:W-:Y:S01]  /*25520*/  FMUL.FTZ R98, R0.reuse, R98 ;  /* 0x0000006200627220 */ /* 0x040fe20000410000 */
[----:B------:R-:W-:Y:S01]  /*25530*/  FMUL.FTZ R99, R0, R99 ;  /* 0x0000006300637220 */ /* 0x000fe20000410000 */
[C---:B------:R-:W-:Y:S01]  /*25540*/  FMUL.FTZ R100, R2.reuse, R100 ;  /* 0x0000006402647220 */ /* 0x040fe20000410000 */
[C---:B------:R-:W-:Y:S03]  /*25550*/  HMMA.16816.F32.BF16 R28, R160.reuse, R156, R28 ;  /* 0x0000009ca01c723c */ /* 0x040fe6000004181c */
[----:B------:R-:W-:Y:S01]  /*25560*/  FMUL.FTZ R101, R2, R101 ;  /* 0x0000006502657220 */ /* 0x000fe20000410000 */
[C---:B------:R-:W-:Y:S01]  /*25570*/  FMUL.FTZ R102, R0.reuse, R102 ;  /* 0x0000006600667220 */ /* 0x040fe20000410000 */
[----:B------:R-:W-:Y:S01]  /*25580*/  FMUL.FTZ R103, R0, R103 ;  /* 0x0000006700677220 */ /* 0x000fe20000410000 */
[C---:B------:R-:W-:Y:S01]  /*25590*/  HMMA.16816.F32.BF16 R32, R160.reuse, R158, R32 ;  /* 0x0000009ea020723c */ /* 0x040fe20000041820 */
[----:B------:R-:W-:Y:S04]  /*255a0*/  LDSM.16.MT88.4 R156, [R226+0x12800] ;  /* 0x01280000e29c783b */ /* 0x000fe80000004200 */
[C---:B------:R-:W-:Y:S01]  /*255b0*/  FMUL.FTZ R104, R2.reuse, R104 ;  /* 0x0000006802687220 */ /* 0x040fe20000410000 */
[C---:B---3--:R-:W-:Y:S05]  /*255c0*/  HMMA.16816.F32.BF16 R36, R160.reuse, R148, R36 ;  /* 0x00000094a024723c */ /* 0x048fea0000041824 */
[----:B------:R-:W-:Y:S01]  /*255d0*/  FMUL.FTZ R105, R2, R105 ;  /* 0x0000006902697220 */ /* 0x000fe20000410000 */
[C---:B------:R-:W-:Y:S01]  /*255e0*/  HMMA.16816.F32.BF16 R40, R160.reuse, R150, R40 ;  /* 0x00000096a028723c */ /* 0x040fe20000041828 */
[----:B------:R-:W-:Y:S04]  /*255f0*/  LDSM.16.MT88.4 R148, [R228+0x10800] ;  /* 0x01080000e494783b */ /* 0x000fe80000004200 */
[C---:B------:R-:W-:Y:S01]  /*25600*/  FMUL.FTZ R106, R0.reuse, R106 ;  /* 0x0000006a006a7220 */ /* 0x040fe20000410000 */
[C---:B-1----:R-:W-:Y:S05]  /*25610*/  HMMA.16816.F32.BF16 R44, R160.reuse, R140, R44 ;  /* 0x0000008ca02c723c */ /* 0x042fea000004182c */
[----:B------:R-:W-:Y:S01]  /*25620*/  FMUL.FTZ R107, R0, R107 ;  /* 0x0000006b006b7220 */ /* 0x000fe20000410000 */
[C---:B------:R-:W-:Y:S01]  /*25630*/  HMMA.16816.F32.BF16 R48, R160.reuse, R142, R48 ;  /* 0x0000008ea030723c */ /* 0x040fe20000041830 */
[----:B------:R-:W1:Y:S04]  /*25640*/  LDSM.16.MT88.4 R140, [R229+0x14000] ;  /* 0x01400000e58c783b */ /* 0x000e680000004200 */
[C---:B------:R-:W-:Y:S01]  /*25650*/  FMUL.FTZ R108, R2.reuse, R108 ;  /* 0x0000006c026c7220 */ /* 0x040fe20000410000 */
[C---:B-----5:R-:W-:Y:S05]  /*25660*/  HMMA.16816.F32.BF16 R52, R160.reuse, R132, R52 ;  /* 0x00000084a034723c */ /* 0x060fea0000041834 */
[----:B------:R-:W-:Y:S01]  /*25670*/  FMUL.FTZ R109, R2, R109 ;  /* 0x0000006d026d7220 */ /* 0x000fe20000410000 */
[C---:B------:R-:W-:Y:S01]  /*25680*/  HMMA.16816.F32.BF16 R56, R160.reuse, R134, R56 ;  /* 0x00000086a038723c */ /* 0x040fe20000041838 */
[----:B------:R-:W3:Y:S04]  /*25690*/  LDSM.16.MT88.4 R132, [R228+0x14000] ;  /* 0x01400000e484783b */ /* 0x000ee80000004200 */
[C---:B------:R-:W-:Y:S01]  /*256a0*/  FMUL.FTZ R110, R0.reuse, R110 ;  /* 0x0000006e006e7220 */ /* 0x040fe20000410000 */
[C---:B--2---:R-:W-:Y:S05]  /*256b0*/  HMMA.16816.F32.BF16 R60, R160.reuse, R136, R60 ;  /* 0x00000088a03c723c */ /* 0x044fea000004183c */
[----:B------:R-:W-:Y:S01]  /*256c0*/  FMUL.FTZ R111, R0, R111 ;  /* 0x0000006f006f7220 */ /* 0x000fe20000410000 */
[C---:B------:R-:W-:Y:S01]  /*256d0*/  HMMA.16816.F32.BF16 R64, R160.reuse, R138, R64 ;  /* 0x0000008aa040723c */ /* 0x040fe20000041840 */
[----:B------:R-:W2:Y:S04]  /*256e0*/  LDSM.16.MT88.4 R136, [R227+0x14000] ;  /* 0x01400000e388783b */ /* 0x000ea80000004200 */
[C---:B------:R-:W-:Y:S01]  /*256f0*/  FMUL.FTZ R112, R2.reuse, R112 ;  /* 0x0000007002707220 */ /* 0x040fe20000410000 */
[----:B------:R-:W-:Y:S01]  /*25700*/  FMUL.FTZ R113, R2, R113 ;  /* 0x0000007102717220 */ /* 0x000fe20000410000 */
[C---:B------:R-:W-:Y:S01]  /*25710*/  FMUL.FTZ R114, R0.reuse, R114 ;  /* 0x0000007200727220 */ /* 0x040fe20000410000 */
[----:B------:R-:W-:Y:S03]  /*25720*/  FMUL.FTZ R115, R0, R115 ;  /* 0x0000007300737220 */ /* 0x000fe60000410000 */
[-CC-:B------:R-:W-:Y:S01]  /*25730*/  FFMA.FTZ R199, R196, R166.reuse, -R187.reuse ;  /* 0x000000a6c4c77223 */ /* 0x180fe200000108bb */
[--C-:B------:R-:W-:Y:S01]  /*25740*/  FFMA.FTZ R196, R175, R166, -R187.reuse ;  /* 0x000000a6afc47223 */ /* 0x100fe200000108bb */
[C---:B------:R-:W-:Y:S01]  /*25750*/  FMUL.FTZ R116, R2.reuse, R116 ;  /* 0x0000007402747220 */ /* 0x040fe20000410000 */
[----:B------:R-:W-:Y:S01]  /*25760*/  FMUL.FTZ R117, R2, R117 ;  /* 0x0000007502757220 */ /* 0x000fe20000410000 */
[C---:B------:R-:W-:Y:S01]  /*25770*/  FMUL.FTZ R118, R0.reuse, R118 ;  /* 0x0000007600767220 */ /* 0x040fe20000410000 */
[----:B------:R-:W-:Y:S01]  /*25780*/  FMUL.FTZ R119, R0, R119 ;  /* 0x0000007700777220 */ /* 0x000fe20000410000 */
[C---:B-1----:R-:W-:Y:S01]  /*25790*/  HMMA.16816.F32.BF16 R68, R160.reuse, R140, R68 ;  /* 0x0000008ca044723c */ /* 0x042fe20000041844 */
[----:B------:R-:W-:Y:S02]  /*257a0*/  MUFU.EX2 R199, R199 ;  /* 0x000000c700c77308 */ /* 0x000fe40000000800 */
[-C--:B------:R-:W-:Y:S01]  /*257b0*/  FFMA.FTZ R203, R202, R166.reuse, -R187 ;  /* 0x000000a6cacb7223 */ /* 0x080fe200000108bb */
[-CC-:B------:R-:W-:Y:S01]  /*257c0*/  FFMA.FTZ R202, R174, R166.reuse, -R181.reuse ;  /* 0x000000a6aeca7223 */ /* 0x180fe200000108b5 */
[-C--:B------:R-:W-:Y:S01]  /*257d0*/  FFMA.FTZ R198, R198, R166.reuse, -R181 ;  /* 0x000000a6c6c67223 */ /* 0x080fe200000108b5 */
[C---:B------:R-:W-:Y:S01]  /*257e0*/  HMMA.16816.F32.BF16 R72, R160.reuse, R142, R72 ;  /* 0x0000008ea048723c */ /* 0x040fe20000041848 */
[----:B------:R-:W1:Y:S04]  /*257f0*/  LDSM.16.MT88.4 R140, [R226+0x14000] ;  /* 0x01400000e28c783b */ /* 0x000e680000004200 */
[----:B------:R-:W4:Y:S01]  /*25800*/  MUFU.EX2 R196, R196 ;  /* 0x000000c400c47308 */ /* 0x000f220000000800 */
[--C-:B------:R-:W-:Y:S01]  /*25810*/  FFMA.FTZ R200, R200, R166, -R187.reuse ;  /* 0x000000a6c8c87223 */ /* 0x100fe200000108bb */
[C---:B---3--:R-:W-:Y:S02]  /*25820*/  HMMA.16816.F32.BF16 R76, R160.reuse, R132, R76 ;  /* 0x00000084a04c723c */ /* 0x048fe4000004184c */
[----:B------:R-:W-:Y:S02]  /*25830*/  LDSM.16.MT88.4 R172, [R228+0x14800] ;  /* 0x01480000e4ac783b */ /* 0x000fe40000004200 */
[C---:B------:R-:W-:Y:S02]  /*25840*/  FMUL.FTZ R120, R2.reuse, R120 ;  /* 0x0000007802787220 */ /* 0x040fe40000410000 */
[C---:B------:R-:W-:Y:S02]  /*25850*/  HMMA.16816.F32.BF16 R80, R160.reuse, R134, R80 ;  /* 0x00000086a050723c */ /* 0x040fe40000041850 */
[----:B------:R-:W3:Y:S02]  /*25860*/  MUFU.EX2 R198, R198 ;  /* 0x000000c600c67308 */ /* 0x000ee40000000800 */
[----:B------:R-:W5:Y:S02]  /*25870*/  LDSM.16.MT88.4 R132, [R229+0x16000] ;  /* 0x01600000e584783b */ /* 0x000f640000004200 */
[C---:B--2---:R-:W-:Y:S06]  /*25880*/  HMMA.16816.F32.BF16 R84, R160.reuse, R136, R84 ;  /* 0x00000088a054723c */ /* 0x044fec0000041854 */
[----:B------:R-:W-:Y:S01]  /*25890*/  MUFU.EX2 R200, R200 ;  /* 0x000000c800c87308 */ /* 0x000fe20000000800 */
[----:B------:R-:W-:Y:S01]  /*258a0*/  FMUL.FTZ R121, R2, R121 ;  /* 0x0000007902797220 */ /* 0x000fe20000410000 */
[C---:B------:R-:W-:Y:S01]  /*258b0*/  HMMA.16816.F32.BF16 R88, R160.reuse, R138, R88 ;  /* 0x0000008aa058723c */ /* 0x040fe20000041858 */
[----:B------:R-:W2:Y:S02]  /*258c0*/  LDSM.16.MT88.4 R136, [R228+0x16000] ;  /* 0x01600000e488783b */ /* 0x000ea40000004200 */
[C---:B------:R-:W-:Y:S01]  /*258d0*/  FMUL.FTZ R122, R0.reuse, R122 ;  /* 0x0000007a007a7220 */ /* 0x040fe20000410000 */
[----:B------:R-:W-:Y:S04]  /*258e0*/  FMUL.FTZ R123, R0, R123 ;  /* 0x0000007b007b7220 */ /* 0x000fe80000410000 */
[----:B------:R-:W3:Y:S03]  /*258f0*/  MUFU.EX2 R203, R203 ;  /* 0x000000cb00cb7308 */ /* 0x000ee60000000800 */
[C---:B------:R-:W-:Y:S01]  /*25900*/  FMUL.FTZ R124, R2.reuse, R124 ;  /* 0x0000007c027c7220 */ /* 0x040fe20000410000 */
[----:B------:R-:W-:Y:S01]  /*25910*/  FMUL.FTZ R125, R2, R125 ;  /* 0x0000007d027d7220 */ /* 0x000fe20000410000 */
[C---:B------:R-:W-:Y:S01]  /*25920*/  FMUL.FTZ R126, R0.reuse, R126 ;  /* 0x0000007e007e7220 */ /* 0x040fe20000410000 */
[----:B------:R-:W-:Y:S01]  /*25930*/  FMUL.FTZ R127, R0, R127 ;  /* 0x0000007f007f7220 */ /* 0x000fe20000410000 */
[C---:B------:R-:W-:Y:S03]  /*25940*/  FMUL.FTZ R128, R2.reuse, R128 ;  /* 0x0000008002807220 */ /* 0x040fe60000410000 */
[----:B------:R-:W3:Y:S01]  /*25950*/  MUFU.EX2 R202, R202 ;  /* 0x000000ca00ca7308 */ /* 0x000ee20000000800 */
[----:B------:R-:W-:Y:S01]  /*25960*/  FMUL.FTZ R129, R2, R129 ;  /* 0x0000008102817220 */ /* 0x000fe20000410000 */
[C---:B-1----:R-:W-:Y:S03]  /*25970*/  HMMA.16816.F32.BF16 R92, R160.reuse, R140, R92 ;  /* 0x0000008ca05c723c */ /* 0x042fe6000004185c */
[C---:B------:R-:W-:Y:S01]  /*25980*/  FMUL.FTZ R130, R0.reuse, R130 ;  /* 0x0000008200827220 */ /* 0x040fe20000410000 */
[----:B------:R-:W-:Y:S01]  /*25990*/  FMUL.FTZ R131, R0, R131 ;  /* 0x0000008300837220 */ /* 0x000fe20000410000 */
[-CC-:B------:R-:W-:Y:S01]  /*259a0*/  FFMA.FTZ R248, R248, R166.reuse, -R187.reuse ;  /* 0x000000a6f8f87223 */ /* 0x180fe200000108bb */
[C---:B------:R-:W-:Y:S01]  /*259b0*/  HMMA.16816.F32.BF16 R96, R160.reuse, R142, R96 ;  /* 0x0000008ea060723c */ /* 0x040fe20000041860 */
[----:B------:R-:W1:Y:S04]  /*259c0*/  LDSM.16.MT88.4 R140, [R227+0x16000] ;  /* 0x01600000e38c783b */ /* 0x000e680000004200 */
[-C--:B------:R-:W-:Y:S01]  /*259d0*/  FFMA.FTZ R250, R250, R166.reuse, -R187 ;  /* 0x000000a6fafa7223 */ /* 0x080fe200000108bb */
[-CC-:B------:R-:W-:Y:S01]  /*259e0*/  FFMA.FTZ R252, R252, R166.reuse, -R181.reuse ;  /* 0x000000a6fcfc7223 */ /* 0x180fe200000108b5 */
[-C--:B------:R-:W-:Y:S01]  /*259f0*/  FFMA.FTZ R182, R182, R166.reuse, -R181 ;  /* 0x000000a6b6b67223 */ /* 0x080fe200000108b5 */
[-CC-:B------:R-:W-:Y:S01]  /*25a00*/  FFMA.FTZ R186, R186, R166.reuse, -R187.reuse ;  /* 0x000000a6baba7223 */ /* 0x180fe200000108bb */
[----:B------:R-:W1:Y:S01]  /*25a10*/  MUFU.EX2 R248, R248 ;  /* 0x000000f800f87308 */ /* 0x000e620000000800 */
[C---:B-----5:R-:W-:Y:S03]  /*25a20*/  HMMA.16816.F32.BF16 R100, R160.reuse, R132, R100 ;  /* 0x00000084a064723c */ /* 0x060fe60000041864 */
[-CC-:B------:R-:W-:Y:S01]  /*25a30*/  FFMA.FTZ R184, R184, R166.reuse, -R187.reuse ;  /* 0x000000a6b8b87223 */ /* 0x180fe200000108bb */
[-C--:B------:R-:W-:Y:S01]  /*25a40*/  FFMA.FTZ R187, R179, R166.reuse, -R187 ;  /* 0x000000a6b3bb7223 */ /* 0x080fe200000108bb */
[-CC-:B------:R-:W-:Y:S01]  /*25a50*/  FFMA.FTZ R180, R180, R166.reuse, -R181.reuse ;  /* 0x000000a6b4b47223 */ /* 0x180fe200000108b5 */
[C---:B------:R-:W-:Y:S01]  /*25a60*/  HMMA.16816.F32.BF16 R104, R160.reuse, R134, R104 ;  /* 0x00000086a068723c */ /* 0x040fe20000041868 */
[----:B------:R-:W5:Y:S02]  /*25a70*/  LDSM.16.MT88.4 R132, [R226+0x16000] ;  /* 0x01600000e284783b */ /* 0x000f640000004200 */
[----:B------:R-:W-:Y:S02]  /*25a80*/  MUFU.EX2 R171, R186 ;  /* 0x000000ba00ab7308 */ /* 0x000fe40000000800 */
[----:B------:R-:W-:Y:S01]  /*25a90*/  FFMA.FTZ R167, R167, R166, -R181 ;  /* 0x000000a6a7a77223 */ /* 0x000fe200000108b5 */
[C---:B--2---:R-:W-:Y:S07]  /*25aa0*/  HMMA.16816.F32.BF16 R108, R160.reuse, R136, R108 ;  /* 0x00000088a06c723c */ /* 0x044fee000004186c */
[----:B------:R-:W-:Y:S01]  /*25ab0*/  MUFU.EX2 R186, R176 ;  /* 0x000000b000ba7308 */ /* 0x000fe20000000800 */
[----:B------:R-:W-:Y:S01]  /*25ac0*/  FFMA.FTZ R195, R0, R247, R195 ;  /* 0x000000f700c37223 */ /* 0x000fe200000100c3 */
[C---:B------:R-:W-:Y:S03]  /*25ad0*/  HMMA.16816.F32.BF16 R112, R160.reuse, R138, R112 ;  /* 0x0000008aa070723c */ /* 0x040fe60000041870 */
[----:B----4-:R-:W-:Y:S05]  /*25ae0*/  F2FP.BF16.F32.PACK_AB R136, R196, R199 ;  /* 0x000000c7c488723e */ /* 0x010fea00000010ff */
[----:B------:R-:W-:Y:S03]  /*25af0*/  MUFU.EX2 R236, R184 ;  /* 0x000000b800ec7308 */ /* 0x000fe60000000800 */
[----:B---3--:R-:W-:Y:S01]  /*25b00*/  F2FP.BF16.F32.PACK_AB R137, R198, R201 ;  /* 0x000000c9c689723e */ /* 0x008fe200000010ff */
[----:B------:R-:W-:Y:S01]  /*25b10*/  FFMA.FTZ R197, R2, R249, R197 ;  /* 0x000000f902c57223 */ /* 0x000fe200000100c5 */
[----:B------:R-:W-:Y:S01]  /*25b20*/  F2FP.BF16.F32.PACK_AB R138, R203, R200 ;  /* 0x000000c8cb8a723e */ /* 0x000fe200000010ff */
[----:B------:R-:W-:Y:S01]  /*25b30*/  FADD.FTZ R195, R191, R195 ;  /* 0x000000c3bfc37221 */ /* 0x000fe20000010000 */
[C---:B-1----:R-:W-:Y:S03]  /*25b40*/  HMMA.16816.F32.BF16 R116, R160.reuse, R140, R116 ;  /* 0x0000008ca074723c */ /* 0x042fe60000041874 */
[----:B------:R-:W-:Y:S01]  /*25b50*/  MUFU.EX2 R184, R177 ;  /* 0x000000b100b87308 */ /* 0x000fe20000000800 */
[----:B------:R-:W-:Y:S01]  /*25b60*/  F2FP.BF16.F32.PACK_AB R139, R251, R202 ;  /* 0x000000cafb8b723e */ /* 0x000fe200000010ff */
[----:B------:R-:W-:Y:S01]  /*25b70*/  FADD.FTZ R194, R194, R197 ;  /* 0x000000c5c2c27221 */ /* 0x000fe20000010000 */
[----:B------:R-:W-:Y:S01]  /*25b80*/  FADD.FTZ R190, R190, R195 ;  /* 0x000000c3bebe7221 */ /* 0x000fe20000010000 */
[C---:B------:R-:W-:Y:S01]  /*25b90*/  HMMA.16816.F32.BF16 R120, R160.reuse, R142, R120 ;  /* 0x0000008ea078723c */ /* 0x040fe20000041878 */
[----:B------:R-:W1:Y:S05]  /*25ba0*/  LDSM.16.MT88.4 R140, [R226+0x10800] ;  /* 0x01080000e28c783b */ /* 0x000e6a0000004200 */
[----:B------:R-:W-:Y:S01]  /*25bb0*/  MUFU.EX2 R250, R250 ;  /* 0x000000fa00fa7308 */ /* 0x000fe20000000800 */
[----:B------:R-:W-:Y:S01]  /*25bc0*/  FADD.FTZ R193, R193, R194 ;  /* 0x000000c2c1c17221 */ /* 0x000fe20000010000 */
[----:B------:R-:W-:Y:S03]  /*25bd0*/  FADD.FTZ R190, R169, R190 ;  /* 0x000000bea9be7221 */ /* 0x000fe60000010000 */
[----:B------:R-:W-:Y:S01]  /*25be0*/  MOV R169, R164 ;  /* 0x000000a400a97202 */ /* 0x000fe20000000f00 */
[C---:B-----5:R-:W-:Y:S04]  /*25bf0*/  HMMA.16816.F32.BF16 R124, R160.reuse, R132, R124 ;  /* 0x00000084a07c723c */ /* 0x060fe8000004187c */
[----:B------:R-:W-:Y:S01]  /*25c00*/  MUFU.EX2 R252, R252 ;  /* 0x000000fc00fc7308 */ /* 0x000fe20000000800 */
[----:B------:R-:W-:Y:S01]  /*25c10*/  FADD.FTZ R192, R192, R193 ;  /* 0x000000c1c0c07221 */ /* 0x000fe20000010000 */
[----:B------:R-:W-:Y:S01]  /*25c20*/  FADD.FTZ R201, R201, R190 ;  /* 0x000000bec9c97221 */ /* 0x000fe20000010000 */
[----:B------:R-:W-:Y:S01]  /*25c30*/  HMMA.16816.F32.BF16 R128, R160, R134, R128 ;  /* 0x00000086a080723c */ /* 0x000fe20000041880 */
[----:B------:R-:W2:Y:S06]  /*25c40*/  LDSM.16.MT88.4 R132, [R229+0x12800] ;  /* 0x01280000e584783b */ /* 0x000eac0000004200 */
[----:B------:R-:W-:Y:S01]  /*25c50*/  MUFU.EX2 R167, R167 ;  /* 0x000000a700a77308 */ /* 0x000fe20000000800 */
[----:B------:R-:W-:Y:S01]  /*25c60*/  FADD.FTZ R199, R199, R192 ;  /* 0x000000c0c7c77221 */ /* 0x000fe20000010000 */
[C---:B------:R-:W-:Y:S01]  /*25c70*/  HMMA.16816.F32.BF16 R4, R136.reuse, R144, R4 ;  /* 0x000000908804723c */ /* 0x040fe20000041804 */
[----:B------:R-:W-:Y:S04]  /*25c80*/  LDSM.16.MT88.4 R160, [R229+0x14800] ;  /* 0x01480000e5a0783b */ /* 0x000fe80000004200 */
[----:B------:R-:W-:Y:S01]  /*25c90*/  FADD.FTZ R201, R198, R201 ;  /* 0x000000c9c6c97221 */ /* 0x000fe20000010000 */
[C---:B------:R-:W-:Y:S03]  /*25ca0*/  HMMA.16816.F32.BF16 R8, R136.reuse, R146, R8 ;  /* 0x000000928808723c */ /* 0x040fe60000041808 */
[----:B------:R-:W3:Y:S03]  /*25cb0*/  LDSM.16.MT88.4 R144, [R228+0x12800] ;  /* 0x01280000e490783b */ /* 0x000ee60000004200 */
[C---:B------:R-:W-:Y:S05]  /*25cc0*/  HMMA.16816.F32.BF16 R12, R136.reuse, R148, R12 ;  /* 0x00000094880c723c */ /* 0x040fea000004180c */
[----:B------:R-:W-:Y:S01]  /*25cd0*/  FADD.FTZ R199, R196, R199 ;  /* 0x000000c7c4c77221 */ /* 0x000fe20000010000 */
[C---:B------:R-:W-:Y:S01]  /*25ce0*/  HMMA.16816.F32.BF16 R16, R136.reuse, R150, R16 ;  /* 0x000000968810723c */ /* 0x040fe20000041810 */
[----:B------:R-:W4:Y:S04]  /*25cf0*/  LDSM.16.MT88.4 R148, [R227+0x12800] ;  /* 0x01280000e394783b */ /* 0x000f280000004200 */
[----:B------:R-:W-:Y:S01]  /*25d00*/  FADD.FTZ R202, R202, R201 ;  /* 0x000000c9caca7221 */ /* 0x000fe20000010000 */
[C---:B------:R-:W-:Y:S05]  /*25d10*/  HMMA.16816.F32.BF16 R20, R136.reuse, R152, R20 ;  /* 0x000000988814723c */ /* 0x040fea0000041814 */
[----:B------:R-:W-:Y:S01]  /*25d20*/  FADD.FTZ R200, R200, R199 ;  /* 0x000000c7c8c87221 */ /* 0x000fe20000010000 */
[C---:B------:R-:W-:Y:S01]  /*25d30*/  HMMA.16816.F32.BF16 R24, R136.reuse, R154, R24 ;  /* 0x0000009a8818723c */ /* 0x040fe20000041818 */
[----:B------:R-:W5:Y:S04]  /*25d40*/  LDSM.16.MT88.4 R152, [R227+0x14800] ;  /* 0x01480000e398783b */ /* 0x000f680000004200 */
[----:B------:R-:W-:Y:S01]  /*25d50*/  FADD.FTZ R251, R251, R202 ;  /* 0x000000cafbfb7221 */ /* 0x000fe20000010000 */
[C---:B-1----:R-:W-:Y:S05]  /*25d60*/  HMMA.16816.F32.BF16 R28, R136.reuse, R140, R28 ;  /* 0x0000008c881c723c */ /* 0x042fea000004181c */
[----:B------:R-:W-:Y:S01]  /*25d70*/  FADD.FTZ R203, R203, R200 ;  /* 0x000000c8cbcb7221 */ /* 0x000fe20000010000 */
[C---:B------:R-:W-:Y:S01]  /*25d80*/  HMMA.16816.F32.BF16 R32, R136.reuse, R142, R32 ;  /* 0x0000008e8820723c */ /* 0x040fe20000041820 */
[----:B------:R-:W-:Y:S04]  /*25d90*/  LDSM.16.MT88.4 R140, [R229+0x16800] ;  /* 0x01680000e58c783b */ /* 0x000fe80000004200 */
[----:B------:R-:W-:Y:S01]  /*25da0*/  FADD.FTZ R203, R248, R203 ;  /* 0x000000cbf8cb7221 */ /* 0x000fe20000010000 */
[C---:B--2---:R-:W-:Y:S06]  /*25db0*/  HMMA.16816.F32.BF16 R36, R136.reuse, R132, R36 ;  /* 0x000000848824723c */ /* 0x044fec0000041824 */
[C---:B------:R-:W-:Y:S01]  /*25dc0*/  HMMA.16816.F32.BF16 R40, R136.reuse, R134, R40 ;  /* 0x000000868828723c */ /* 0x040fe20000041828 */
[----:B------:R-:W1:Y:S05]  /*25dd0*/  LDSM.16.MT88.4 R132, [R226+0x14800] ;  /* 0x01480000e284783b */ /* 0x000e6a0000004200 */
[C---:B---3--:R-:W-:Y:S06]  /*25de0*/  HMMA.16816.F32.BF16 R44, R136.reuse, R144, R44 ;  /* 0x00000090882c723c */ /* 0x048fec000004182c */
[C---:B------:R-:W-:Y:S01]  /*25df0*/  HMMA.16816.F32.BF16 R48, R136.reuse, R146, R48 ;  /* 0x000000928830723c */ /* 0x040fe20000041830 */
[----:B------:R-:W2:Y:S05]  /*25e00*/  LDSM.16.MT88.4 R144, [R228+0x16800] ;  /* 0x01680000e490783b */ /* 0x000eaa0000004200 */
[C---:B----4-:R-:W-:Y:S06]  /*25e10*/  HMMA.16816.F32.BF16 R52, R136.reuse, R148, R52 ;  /* 0x000000948834723c */ /* 0x050fec0000041834 */
[C---:B------:R-:W-:Y:S01]  /*25e20*/  HMMA.16816.F32.BF16 R56, R136.reuse, R150, R56 ;  /* 0x000000968838723c */ /* 0x040fe20000041838 */
[----:B------:R-:W3:Y:S05]  /*25e30*/  LDSM.16.MT88.4 R148, [R227+0x16800] ;  /* 0x01680000e394783b */ /* 0x000eea0000004200 */
[C---:B------:R-:W-:Y:S06]  /*25e40*/  HMMA.16816.F32.BF16 R60, R136.reuse, R156, R60 ;  /* 0x0000009c883c723c */ /* 0x040fec000004183c */
[C---:B------:R-:W-:Y:S05]  /*25e50*/  HMMA.16816.F32.BF16 R64, R136.reuse, R158, R64 ;  /* 0x0000009e8840723c */ /* 0x040fea0000041840 */
[-CC-:B------:R-:W-:Y:S01]  /*25e60*/  FFMA.FTZ R156, R237, R166.reuse, -R181.reuse ;  /* 0x000000a6ed9c7223 */ /* 0x180fe200000108b5 */
[C---:B------:R-:W-:Y:S01]  /*25e70*/  HMMA.16816.F32.BF16 R68, R136.reuse, R160, R68 ;  /* 0x000000a08844723c */ /* 0x040fe20000041844 */
[----:B------:R-:W-:Y:S04]  /*25e80*/  MUFU.EX2 R237, R182 ;  /* 0x000000b600ed7308 */ /* 0x000fe80000000800 */
[----:B------:R-:W-:Y:S01]  /*25e90*/  FFMA.FTZ R181, R165, R166, -R181 ;  /* 0x000000a6a5b57223 */ /* 0x000fe200000108b5 */
[C---:B------:R-:W-:Y:S01]  /*25ea0*/  HMMA.16816.F32.BF16 R72, R136.reuse, R162, R72 ;  /* 0x000000a28848723c */ /* 0x040fe20000041848 */
[----:B------:R-:W-:Y:S04]  /*25eb0*/  LDSM.16.MT88.4 R160, [R228+0x11000] ;  /* 0x01100000e4a0783b */ /* 0x000fe80000004200 */
[----:B------:R4:W1:Y:S01]  /*25ec0*/  MUFU.EX2 R170, R156 ;  /* 0x0000009c00aa7308 */ /* 0x0008620000000800 */
[C---:B------:R-:W-:Y:S09]  /*25ed0*/  HMMA.16816.F32.BF16 R76, R136.reuse, R172, R76 ;  /* 0x000000ac884c723c */ /* 0x040ff2000004184c */
[----:B------:R-:W2:Y:S01]  /*25ee0*/  MUFU.EX2 R182, R180 ;  /* 0x000000b400b67308 */ /* 0x000ea20000000800 */
[C---:B------:R-:W-:Y:S01]  /*25ef0*/  HMMA.16816.F32.BF16 R80, R136.reuse, R174, R80 ;  /* 0x000000ae8850723c */ /* 0x040fe20000041850 */
[----:B------:R-:W-:Y:S05]  /*25f00*/  LDSM.16.MT88.4 R172, [R226+0x11000] ;  /* 0x01100000e2ac783b */ /* 0x000fea0000004200 */
[C---:B-----5:R-:W-:Y:S03]  /*25f10*/  HMMA.16816.F32.BF16 R84, R136.reuse, R152, R84 ;  /* 0x000000988854723c */ /* 0x060fe60000041854 */
[----:B------:R-:W-:Y:S01]  /*25f20*/  MUFU.EX2 R180, R185 ;  /* 0x000000b900b47308 */ /* 0x000fe20000000800 */
[----:B----4-:R-:W-:Y:S01]  /*25f30*/  LDSM.16.MT88.4 R156, [R229+0x11000] ;  /* 0x01100000e59c783b */ /* 0x010fe20000004200 */
[----:B-1----:R-:W-:Y:S01]  /*25f40*/  FADD.FTZ R251, R170, R251 ;  /* 0x000000fbaafb7221 */ /* 0x002fe20000010000 */
[C---:B------:R-:W-:Y:S07]  /*25f50*/  HMMA.16816.F32.BF16 R88, R136.reuse, R154, R88 ;  /* 0x0000009a8858723c */ /* 0x040fee0000041858 */
[----:B------:R-:W-:Y:S01]  /*25f60*/  MUFU.EX2 R166, R181 ;  /* 0x000000b500a67308 */ /* 0x000fe20000000800 */
[----:B------:R-:W1:Y:S01]  /*25f70*/  LDSM.16.MT88.4 R152, [R226+0x16800] ;  /* 0x01680000e298783b */ /* 0x000e620000004200 */
[C---:B------:R-:W-:Y:S03]  /*25f80*/  HMMA.16816.F32.BF16 R92, R136.reuse, R132, R92 ;  /* 0x00000084885c723c */ /* 0x040fe6000004185c */
[----:B------:R-:W-:Y:S03]  /*25f90*/  FADD.FTZ R0, R252, R251 ;  /* 0x000000fbfc007221 */ /* 0x000fe60000010000 */
[C---:B------:R-:W-:Y:S05]  /*25fa0*/  HMMA.16816.F32.BF16 R96, R136.reuse, R134, R96 ;  /* 0x000000868860723c */ /* 0x040fea0000041860 */
[----:B------:R-:W-:Y:S01]  /*25fb0*/  F2FP.BF16.F32.PACK_AB R132, R250, R248 ;  /* 0x000000f8fa84723e */ /* 0x000fe200000010ff */
[C---:B------:R-:W-:Y:S05]  /*25fc0*/  HMMA.16816.F32.BF16 R100, R136.reuse, R140, R100 ;  /* 0x0000008c8864723c */ /* 0x040fea0000041864 */
[----:B--2---:R-:W-:Y:S01]  /*25fd0*/  F2FP.BF16.F32.PACK_AB R135, R182, R237 ;  /* 0x000000edb687723e */ /* 0x004fe200000010ff */
[C---:B------:R-:W-:Y:S01]  /*25fe0*/  HMMA.16816.F32.BF16 R104, R136.reuse, R142, R104 ;  /* 0x0000008e8868723c */ /* 0x040fe20000041868 */
[----:B------:R-:W2:Y:S04]  /*25ff0*/  LDSM.16.MT88.4 R140, [R227+0x11000] ;  /* 0x01100000e38c783b */ /* 0x000ea80000004200 */
[----:B------:R-:W-:Y:S01]  /*26000*/  F2FP.BF16.F32.PACK_AB R133, R252, R170 ;  /* 0x000000aafc85723e */ /* 0x000fe200000010ff */
[C---:B------:R-:W-:Y:S05]  /*26010*/  HMMA.16816.F32.BF16 R108, R136.reuse, R144, R108 ;  /* 0x00000090886c723c */ /* 0x040fea000004186c */
[----:B------:R-:W-:Y:S01]  /*26020*/  F2FP.BF16.F32.PACK_AB R134, R236, R171 ;  /* 0x000000abec86723e */ /* 0x000fe200000010ff */
[C---:B------:R-:W-:Y:S01]  /*26030*/  HMMA.16816.F32.BF16 R112, R136.reuse, R146, R112 ;  /* 0x000000928870723c */ /* 0x040fe20000041870 */
[----:B------:R-:W4:Y:S04]  /*26040*/  LDSM.16.MT88.4 R144, [R229+0x13000] ;  /* 0x01300000e590783b */ /* 0x000f280000004200 */
[----:B------:R-:W-:Y:S01]  /*26050*/  FADD.FTZ R250, R250, R203 ;  /* 0x000000cbfafa7221 */ /* 0x000fe20000010000 */
[C---:B---3--:R-:W-:Y:S05]  /*26060*/  HMMA.16816.F32.BF16 R116, R136.reuse, R148, R116 ;  /* 0x000000948874723c */ /* 0x048fea0000041874 */
[----:B------:R-:W-:Y:S01]  /*26070*/  FADD.FTZ R250, R171, R250 ;  /* 0x000000faabfa7221 */ /* 0x000fe20000010000 */
[C---:B------:R-:W-:Y:S01]  /*26080*/  HMMA.16816.F32.BF16 R120, R136.reuse, R150, R120 ;  /* 0x000000968878723c */ /* 0x040fe20000041878 */
[----:B------:R-:W-:Y:S05]  /*26090*/  LDSM.16.MT88.4 R148, [R227+0x13000] ;  /* 0x01300000e394783b */ /* 0x000fea0000004200 */
[C---:B-1----:R-:W-:Y:S06]  /*260a0*/  HMMA.16816.F32.BF16 R124, R136.reuse, R152, R124 ;  /* 0x00000098887c723c */ /* 0x042fec000004187c */
[----:B------:R-:W-:Y:S01]  /*260b0*/  HMMA.16816.F32.BF16 R128, R136, R154, R128 ;  /* 0x0000009a8880723c */ /* 0x000fe20000041880 */
[----:B------:R-:W1:Y:S05]  /*260c0*/  LDSM.16.MT88.4 R136, [R228+0x13000] ;  /* 0x01300000e488783b */ /* 0x000e6a0000004200 */
[C---:B------:R-:W-:Y:S03]  /*260d0*/  HMMA.16816.F32.BF16 R4, R132.reuse, R156, R4 ;  /* 0x0000009c8404723c */ /* 0x040fe60000041804 */
[----:B------:R-:W3:Y:S03]  /*260e0*/  LDSM.16.MT88.4 R152, [R226+0x13000] ;  /* 0x01300000e298783b */ /* 0x000ee60000004200 */
[C---:B------:R-:W-:Y:S05]  /*260f0*/  HMMA.16816.F32.BF16 R8, R132.reuse, R158, R8 ;  /* 0x0000009e8408723c */ /* 0x040fea0000041808 */
[----:B------:R-:W-:Y:S01]  /*26100*/  LDSM.16.MT88.4 R156, [R228+0x15000] ;  /* 0x01500000e49c783b */ /* 0x000fe20000004200 */
        /* <DEDUP_REMOVED lines=20> */
[----:B------:R-:W3:Y:S04]  /*26250*/  MUFU.EX2 R155, R187 ;  /* 0x000000bb009b7308 */ /* 0x000ee80000000800 */
[----:B------:R-:W-:Y:S01]  /*26260*/  MOV R153, R237 ;  /* 0x000000ed00997202 */ /* 0x000fe20000000f00 */
[C---:B--2---:R-:W-:Y:S05]  /*26270*/  HMMA.16816.F32.BF16 R68, R132.reuse, R140, R68 ;  /* 0x0000008c8444723c */ /* 0x044fea0000041844 */
[----:B------:R-:W-:Y:S01]  /*26280*/  MUFU.EX2 R237, R183 ;  /* 0x000000b700ed7308 */ /* 0x000fe20000000800 */
[----:B------:R-:W-:Y:S01]  /*26290*/  MOV R152, R236 ;  /* 0x000000ec00987202 */ /* 0x000fe20000000f00 */
[C---:B------:R-:W-:Y:S01]  /*262a0*/  HMMA.16816.F32.BF16 R72, R132.reuse, R142, R72 ;  /* 0x0000008e8448723c */ /* 0x040fe20000041848 */
[----:B------:R-:W2:Y:S07]  /*262b0*/  LDSM.16.MT88.4 R140, [R228+0x17000] ;  /* 0x01700000e48c783b */ /* 0x000eae0000004200 */
[----:B------:R4:W1:Y:S01]  /*262c0*/  MUFU.EX2 R236, R178 ;  /* 0x000000b200ec7308 */ /* 0x0008620000000800 */
[C---:B------:R-:W-:Y:S03]  /*262d0*/  HMMA.16816.F32.BF16 R76, R132.reuse, R156, R76 ;  /* 0x0000009c844c723c */ /* 0x040fe6000004184c */
[----:B---3--:R-:W-:Y:S03]  /*262e0*/  MOV R165, R155 ;  /* 0x0000009b00a57202 */ /* 0x008fe60000000f00 */
[C---:B------:R-:W-:Y:S01]  /*262f0*/  HMMA.16816.F32.BF16 R80, R132.reuse, R158, R80 ;  /* 0x0000009e8450723c */ /* 0x040fe20000041850 */
[----:B------:R-:W3:Y:S05]  /*26300*/  LDSM.16.MT88.4 R156, [R229+0x11800] ;  /* 0x01180000e59c783b */ /* 0x000eea0000004200 */
[C---:B------:R-:W-:Y:S03]  /*26310*/  HMMA.16816.F32.BF16 R84, R132.reuse, R160, R84 ;  /* 0x000000a08454723c */ /* 0x040fe60000041854 */
[----:B----4-:R-:W-:Y:S03]  /*26320*/  LDSM.16.MT88.4 R176, [R226+0x11800] ;  /* 0x01180000e2b0783b */ /* 0x010fe60000004200 */
[C---:B------:R-:W-:Y:S06]  /*26330*/  HMMA.16816.F32.BF16 R88, R132.reuse, R162, R88 ;  /* 0x000000a28458723c */ /* 0x040fec0000041858 */
[C---:B-----5:R-:W-:Y:S06]  /*26340*/  HMMA.16816.F32.BF16 R92, R132.reuse, R172, R92 ;  /* 0x000000ac845c723c */ /* 0x060fec000004185c */
[C---:B------:R-:W-:Y:S05]  /*26350*/  HMMA.16816.F32.BF16 R96, R132.reuse, R174, R96 ;  /* 0x000000ae8460723c */ /* 0x040fea0000041860 */
[----:B-1----:R-:W-:Y:S01]  /*26360*/  F2FP.BF16.F32.PACK_AB R173, R186, R236 ;  /* 0x000000ecbaad723e */ /* 0x002fe200000010ff */
[C---:B------:R-:W-:Y:S05]  /*26370*/  HMMA.16816.F32.BF16 R100, R132.reuse, R136, R100 ;  /* 0x000000888464723c */ /* 0x040fea0000041864 */
[----:B------:R-:W-:Y:S01]  /*26380*/  F2FP.BF16.F32.PACK_AB R174, R165, R184 ;  /* 0x000000b8a5ae723e */ /* 0x000fe200000010ff */
[C---:B------:R-:W-:Y:S01]  /*26390*/  HMMA.16816.F32.BF16 R104, R132.reuse, R138, R104 ;  /* 0x0000008a8468723c */ /* 0x040fe20000041868 */
[----:B------:R-:W1:Y:S04]  /*263a0*/  LDSM.16.MT88.4 R136, [R228+0x11800] ;  /* 0x01180000e488783b */ /* 0x000e680000004200 */
[----:B------:R-:W-:Y:S01]  /*263b0*/  F2FP.BF16.F32.PACK_AB R175, R166, R167 ;  /* 0x000000a7a6af723e */ /* 0x000fe200000010ff */
[C---:B--2---:R-:W-:Y:S06]  /*263c0*/  HMMA.16816.F32.BF16 R108, R132.reuse, R140, R108 ;  /* 0x0000008c846c723c */ /* 0x044fec000004186c */
[C---:B------:R-:W-:Y:S01]  /*263d0*/  HMMA.16816.F32.BF16 R112, R132.reuse, R142, R112 ;  /* 0x0000008e8470723c */ /* 0x040fe20000041870 */
[----:B------:R-:W2:Y:S05]  /*263e0*/  LDSM.16.MT88.4 R140, [R227+0x11800] ;  /* 0x01180000e38c783b */ /* 0x000eaa0000004200 */
[C---:B------:R-:W-:Y:S06]  /*263f0*/  HMMA.16816.F32.BF16 R116, R132.reuse, R144, R116 ;  /* 0x000000908474723c */ /* 0x040fec0000041874 */
[C---:B------:R-:W-:Y:S05]  /*26400*/  HMMA.16816.F32.BF16 R120, R132.reuse, R146, R120 ;  /* 0x000000928478723c */ /* 0x040fea0000041878 */
[----:B------:R-:W-:Y:S01]  /*26410*/  MOV R144, R180 ;  /* 0x000000b400907202 */ /* 0x000fe20000000f00 */
[C---:B------:R-:W-:Y:S05]  /*26420*/  HMMA.16816.F32.BF16 R124, R132.reuse, R148, R124 ;  /* 0x00000094847c723c */ /* 0x040fea000004187c */
[----:B------:R-:W-:Y:S01]  /*26430*/  F2FP.BF16.F32.PACK_AB R172, R237, R144 ;  /* 0x00000090edac723e */ /* 0x000fe200000010ff */
[----:B------:R-:W-:Y:S05]  /*26440*/  HMMA.16816.F32.BF16 R128, R132, R150, R128 ;  /* 0x000000968480723c */ /* 0x000fea0000041880 */
[----:B------:R-:W-:Y:S01]  /*26450*/  MOV R145, R182 ;  /* 0x000000b600917202 */ /* 0x000fe20000000f00 */
[C---:B---3--:R-:W-:Y:S01]  /*26460*/  HMMA.16816.F32.BF16 R160, R172.reuse, R156, R4 ;  /* 0x0000009caca0723c */ /* 0x048fe20000041804 */
[----:B------:R-:W3:Y:S04]  /*26470*/  LDSM.16.MT88.4 R180, [R229+0x13800] ;  /* 0x01380000e5b4783b */ /* 0x000ee80000004200 */
[----:B------:R-:W-:Y:S01]  /*26480*/  MOV R134, R184 ;  /* 0x000000b800867202 */ /* 0x000fe20000000f00 */
[C---:B------:R-:W-:Y:S03]  /*26490*/  HMMA.16816.F32.BF16 R156, R172.reuse, R158, R8 ;  /* 0x0000009eac9c723c */ /* 0x040fe60000041808 */
[----:B------:R-:W-:Y:S02]  /*264a0*/  LDSM.16.MT88.4 R4, [R227+0x13800] ;  /* 0x01380000e304783b */ /* 0x000fe40000004200 */
[----:B------:R-:W-:Y:S02]  /*264b0*/  MOV R132, R152 ;  /* 0x0000009800847202 */ /* 0x000fe40000000f00 */
[----:B------:R-:W-:Y:S02]  /*264c0*/  MOV R133, R153 ;  /* 0x0000009900857202 */ /* 0x000fe40000000f00 */
[C---:B-1----:R-:W-:Y:S02]  /*264d0*/  HMMA.16816.F32.BF16 R152, R172.reuse, R136, R12 ;  /* 0x00000088ac98723c */ /* 0x042fe4000004180c */
[----:B------:R-:W-:Y:S01]  /*264e0*/  LDSM.16.MT88.4 R8, [R226+0x13800] ;  /* 0x01380000e208783b */ /* 0x000fe20000004200 */
[----:B------:R-:W-:Y:S03]  /*264f0*/  MOV R135, R186 ;  /* 0x000000ba00877202 */ /* 0x000fe60000000f00 */
[C---:B------:R-:W-:Y:S04]  /*26500*/  HMMA.16816.F32.BF16 R148, R172.reuse, R138, R16 ;  /* 0x0000008aac94723c */ /* 0x040fe80000041810 */
[----:B------:R-:W1:Y:S01]  /*26510*/  LDSM.16.MT88.4 R184, [R228+0x13800] ;  /* 0x01380000e4b8783b */ /* 0x000e620000004200 */
[----:B------:R-:W-:Y:S02]  /*26520*/  MOV R136, R144 ;  /* 0x0000009000887202 */ /* 0x000fe40000000f00 */
[----:B------:R-:W-:Y:S02]  /*26530*/  MOV R137, R145 ;  /* 0x0000009100897202 */ /* 0x000fe40000000f00 */
[C---:B--2---:R-:W-:Y:S03]  /*26540*/  HMMA.16816.F32.BF16 R144, R172.reuse, R140, R20 ;  /* 0x0000008cac90723c */ /* 0x044fe60000041814 */
[----:B------:R-:W2:Y:S03]  /*26550*/  LDSM.16.MT88.4 R12, [R229+0x15800] ;  /* 0x01580000e50c783b */ /* 0x000ea60000004200 */
[C---:B------:R-:W-:Y:S05]  /*26560*/  HMMA.16816.F32.BF16 R140, R172.reuse, R142, R24 ;  /* 0x0000008eac8c723c */ /* 0x040fea0000041818 */
[----:B------:R-:W4:Y:S02]  /*26570*/  LDSM.16.MT88.4 R16, [R228+0x15800] ;  /* 0x01580000e410783b */ /* 0x000f240000004200 */
[----:B------:R-:W-:Y:S04]  /*26580*/  MOV R26, R136 ;  /* 0x00000088001a7202 */ /* 0x000fe80000000f00 */
[----:B------:R-:W-:Y:S02]  /*26590*/  MOV R27, R137 ;  /* 0x00000089001b7202 */ /* 0x000fe40000000f00 */
[C---:B------:R-:W-:Y:S01]  /*265a0*/  HMMA.16816.F32.BF16 R136, R172.reuse, R176, R28 ;  /* 0x000000b0ac88723c */ /* 0x040fe2000004181c */
[----:B------:R-:W5:Y:S06]  /*265b0*/  LDSM.16.MT88.4 R20, [R227+0x15800] ;  /* 0x01580000e314783b */ /* 0x000f6c0000004200 */
[----:B------:R-:W-:Y:S04]  /*265c0*/  MOV R30, R132 ;  /* 0x00000084001e7202 */ /* 0x000fe80000000f00 */
[----:B------:R-:W-:Y:S02]  /*265d0*/  MOV R31, R133 ;  /* 0x00000085001f7202 */ /* 0x000fe40000000f00 */
[----:B------:R-:W-:Y:S02]  /*265e0*/  MOV R177, R134 ;  /* 0x0000008600b17202 */ /* 0x000fe40000000f00 */
[----:B------:R-:W-:Y:S02]  /*265f0*/  MOV R176, R135 ;  /* 0x0000008700b07202 */ /* 0x000fe40000000f00 */
[C---:B------:R-:W-:Y:S03]  /*26600*/  HMMA.16816.F32.BF16 R132, R172.reuse, R178, R32 ;  /* 0x000000b2ac84723c */ /* 0x040fe60000041820 */
[----:B------:R-:W-:Y:S02]  /*26610*/  MOV R28, R26 ;  /* 0x0000001a001c7202 */ /* 0x000fe40000000f00 */
[----:B------:R-:W-:Y:S01]  /*26620*/  MOV R29, R27 ;  /* 0x0000001b001d7202 */ /* 0x000fe20000000f00 */
[C---:B---3--:R-:W-:Y:S01]  /*26630*/  HMMA.16816.F32.BF16 R36, R172.reuse, R180, R36 ;  /* 0x000000b4ac24723c */ /* 0x048fe20000041824 */
[----:B------:R-:W3:Y:S04]  /*26640*/  LDSM.16.MT88.4 R24, [R226+0x15800] ;  /* 0x01580000e218783b */ /* 0x000ee80000004200 */
[----:B------:R-:W-:Y:S01]  /*26650*/  MOV R33, R28 ;  /* 0x0000001c00217202 */ /* 0x000fe20000000f00 */
[C---:B------:R-:W-:Y:S05]  /*26660*/  HMMA.16816.F32.BF16 R40, R172.reuse, R182, R40 ;  /* 0x000000b6ac28723c */ /* 0x040fea0000041828 */
[----:B------:R-:W-:Y:S01]  /*26670*/  MOV R32, R29 ;  /* 0x0000001d00207202 */ /* 0x000fe20000000f00 */
[C---:B-1----:R-:W-:Y:S05]  /*26680*/  HMMA.16816.F32.BF16 R44, R172.reuse, R184, R44 ;  /* 0x000000b8ac2c723c */ /* 0x042fea000004182c */
[----:B------:R-:W-:Y:S01]  /*26690*/  MOV R179, R30 ;  /* 0x0000001e00b37202 */ /* 0x000fe20000000f00 */
[C---:B------:R-:W-:Y:S05]  /*266a0*/  HMMA.16816.F32.BF16 R48, R172.reuse, R186, R48 ;  /* 0x000000baac30723c */ /* 0x040fea0000041830 */
[----:B------:R-:W-:Y:S01]  /*266b0*/  MOV R178, R31 ;  /* 0x0000001f00b27202 */ /* 0x000fe20000000f00 */
[C---:B------:R-:W-:Y:S01]  /*266c0*/  HMMA.16816.F32.BF16 R52, R172.reuse, R4, R52 ;  /* 0x00000004ac34723c */ /* 0x040fe20000041834 */
[----:B------:R-:W1:Y:S04]  /*266d0*/  LDSM.16.MT88.4 R28, [R229+0x17800] ;  /* 0x01780000e51c783b */ /* 0x000e680000004200 */
[----:B------:R-:W-:Y:S01]  /*266e0*/  MOV R35, R237 ;  /* 0x000000ed00237202 */ /* 0x000fe20000000f00 */
[C---:B------:R-:W-:Y:S03]  /*266f0*/  HMMA.16816.F32.BF16 R56, R172.reuse, R6, R56 ;  /* 0x00000006ac38723c */ /* 0x040fe60000041838 */
[----:B------:R-:W1:Y:S02]  /*26700*/  LDSM.16.MT88.4 R4, [R228+0x17800] ;  /* 0x01780000e404783b */ /* 0x000e640000004200 */
[----:B------:R-:W-:Y:S01]  /*26710*/  FADD.FTZ R0, R178, R0 ;  /* 0x00000000b2007221 */ /* 0x000fe20000010000 */
[C---:B------:R-:W-:Y:S01]  /*26720*/  HMMA.16816.F32.BF16 R60, R172.reuse, R8, R60 ;  /* 0x00000008ac3c723c */ /* 0x040fe2000004183c */
[----:B------:R-:W1:Y:S05]  /*26730*/  S2R R237, SR_CTAID.Z ;  /* 0x0000000000ed7919 */ /* 0x000e6a0000002700 */
[C---:B------:R-:W-:Y:S01]  /*26740*/  HMMA.16816.F32.BF16 R64, R172.reuse, R10, R64 ;  /* 0x0000000aac40723c */ /* 0x040fe20000041840 */
[----:B------:R-:W1:Y:S04]  /*26750*/  LDSM.16.MT88.4 R8, [R227+0x17800] ;  /* 0x01780000e308783b */ /* 0x000e680000004200 */
[----:B------:R-:W-:Y:S01]  /*26760*/  MOV R34, R236 ;  /* 0x000000ec00227202 */ /* 0x000fe20000000f00 */
[C---:B--2---:R-:W-:Y:S01]  /*26770*/  HMMA.16816.F32.BF16 R68, R172.reuse, R12, R68 ;  /* 0x0000000cac44723c */ /* 0x044fe20000041844 */
[----:B------:R-:W-:Y:S04]  /*26780*/  MOV R236, 0x90 ;  /* 0x0000009000ec7802 */ /* 0x000fe80000000f00 */
[----:B------:R-:W-:Y:S01]  /*26790*/  FADD.FTZ R0, R32, R0 ;  /* 0x0000000020007221 */ /* 0x000fe20000010000 */
[C---:B------:R-:W-:Y:S01]  /*267a0*/  HMMA.16816.F32.BF16 R72, R172.reuse, R14, R72 ;  /* 0x0000000eac48723c */ /* 0x040fe20000041848 */
[----:B------:R-:W2:Y:S04]  /*267b0*/  LDSM.16.MT88.4 R12, [R226+0x17800] ;  /* 0x01780000e20c783b */ /* 0x000ea80000004200 */
[----:B------:R-:W-:Y:S01]  /*267c0*/  FADD.FTZ R2, R179, R250 ;  /* 0x000000fab3027221 */ /* 0x000fe20000010000 */
[C---:B----4-:R-:W-:Y:S05]  /*267d0*/  HMMA.16816.F32.BF16 R76, R172.reuse, R16, R76 ;  /* 0x00000010ac4c723c */ /* 0x050fea000004184c */
[----:B------:R-:W-:Y:S01]  /*267e0*/  FADD.FTZ R0, R34, R0 ;  /* 0x0000000022007221 */ /* 0x000fe20000010000 */
[C---:B------:R-:W-:Y:S05]  /*267f0*/  HMMA.16816.F32.BF16 R80, R172.reuse, R18, R80 ;  /* 0x00000012ac50723c */ /* 0x040fea0000041850 */
[----:B------:R-:W-:Y:S01]  /*26800*/  FADD.FTZ R2, R33, R2 ;  /* 0x0000000221027221 */ /* 0x000fe20000010000 */
[C---:B-----5:R-:W-:Y:S05]  /*26810*/  HMMA.16816.F32.BF16 R84, R172.reuse, R20, R84 ;  /* 0x00000014ac54723c */ /* 0x060fea0000041854 */
[----:B------:R-:W-:Y:S01]  /*26820*/  FADD.FTZ R0, R176, R0 ;  /* 0x00000000b0007221 */ /* 0x000fe20000010000 */
[C---:B------:R-:W-:Y:S05]  /*26830*/  HMMA.16816.F32.BF16 R88, R172.reuse, R22, R88 ;  /* 0x00000016ac58723c */ /* 0x040fea0000041858 */
[----:B------:R-:W-:Y:S01]  /*26840*/  FADD.FTZ R2, R35, R2 ;  /* 0x0000000223027221 */ /* 0x000fe20000010000 */
[C---:B---3--:R-:W-:Y:S05]  /*26850*/  HMMA.16816.F32.BF16 R92, R172.reuse, R24, R92 ;  /* 0x00000018ac5c723c */ /* 0x048fea000004185c */
[----:B------:R-:W-:Y:S01]  /*26860*/  FADD.FTZ R167, R167, R0 ;  /* 0x00000000a7a77221 */ /* 0x000fe20000010000 */
[C---:B------:R-:W-:Y:S05]  /*26870*/  HMMA.16816.F32.BF16 R96, R172.reuse, R26, R96 ;  /* 0x0000001aac60723c */ /* 0x040fea0000041860 */
[----:B------:R-:W-:Y:S01]  /*26880*/  IADD3 R0, R243, -0x1, RZ ;  /* 0xfffffffff3007810 */ /* 0x000fe20007ffe0ff */
[C---:B-1----:R-:W-:Y:S05]  /*26890*/  HMMA.16816.F32.BF16 R100, R172.reuse, R28, R100 ;  /* 0x0000001cac64723c */ /* 0x042fea0000041864 */
[----:B------:R-:W-:Y:S01]  /*268a0*/  FADD.FTZ R2, R177, R2 ;  /* 0x00000002b1027221 */ /* 0x000fe20000010000 */
[C---:B------:R-:W-:Y:S05]  /*268b0*/  HMMA.16816.F32.BF16 R104, R172.reuse, R30, R104 ;  /* 0x0000001eac68723c */ /* 0x040fea0000041868 */
[----:B------:R-:W-:Y:S01]  /*268c0*/  MOV R243, R0 ;  /* 0x0000000000f37202 */ /* 0x000fe20000000f00 */
[C---:B------:R-:W-:Y:S05]  /*268d0*/  HMMA.16816.F32.BF16 R108, R172.reuse, R4, R108 ;  /* 0x00000004ac6c723c */ /* 0x040fea000004186c */
[----:B------:R-:W-:Y:S01]  /*268e0*/  FADD.FTZ R249, R165, R2 ;  /* 0x00000002a5f97221 */ /* 0x000fe20000010000 */
[C---:B------:R-:W-:Y:S05]  /*268f0*/  HMMA.16816.F32.BF16 R112, R172.reuse, R6, R112 ;  /* 0x00000006ac70723c */ /* 0x040fea0000041870 */
[----:B------:R-:W-:Y:S01]  /*26900*/  FADD.FTZ R247, R166, R167 ;  /* 0x000000a7a6f77221 */ /* 0x000fe20000010000 */
[C---:B------:R-:W-:Y:S05]  /*26910*/  HMMA.16816.F32.BF16 R116, R172.reuse, R8, R116 ;  /* 0x00000008ac74723c */ /* 0x040fea0000041874 */
[----:B------:R-:W-:Y:S01]  /*26920*/  MOV R0, R3 ;  /* 0x0000000300007202 */ /* 0x000fe20000000f00 */
[C---:B------:R-:W-:Y:S06]  /*26930*/  HMMA.16816.F32.BF16 R120, R172.reuse, R10, R120 ;  /* 0x0000000aac78723c */ /* 0x040fec0000041878 */
[C---:B--2---:R-:W-:Y:S06]  /*26940*/  HMMA.16816.F32.BF16 R124, R172.reuse, R12, R124 ;  /* 0x0000000cac7c723c */ /* 0x044fec000004187c */
[----:B------:R-:W-:Y:S01]  /*26950*/  HMMA.16816.F32.BF16 R128, R172, R14, R128 ;  /* 0x0000000eac80723c */ /* 0x000fe20000041880 */
[----:B------:R-:W-:Y:S11]  /*26960*/  @!UPT UIADD3 URZ, URZ, URZ, URZ ;  /* 0x0000003f3f3ff290 */ /* 0x000ff6000fffe03f */
[----:B------:R-:W-:Y:S01]  /*26970*/  @!UPT UIADD3 URZ, URZ, URZ, URZ ;  /* 0x0000003f3f3ff290 */ /* 0x000fe2000fffe03f */
[----:B------:R-:W-:Y:S11]  /*26980*/  @P0 BRA `(.L_x_1497) ;  /* 0xffffffb000740947 */ /* 0x000ff6000383ffff */
.L_x_1488:
        /* <DEDUP_REMOVED lines=14> */
.L_x_1514:
[----:B------:R-:W2:Y:S01]  /*26a70*/  S2R R2, SR_TID.X ;  /* 0x0000000000027919 */ /* 0x000ea20000002100 */
[----:B------:R-:W-:Y:S01]  /*26a80*/  FSETP.NE.FTZ.AND P4, PT, R8, RZ, PT ;  /* 0x000000ff0800720b */ /* 0x000fe20003f95000 */
[----:B----4-:R-:W-:Y:S01]  /*26a90*/  FADD.FTZ R13, R12, R13 ;  /* 0x0000000d0c0d7221 */ /* 0x010fe20000010000 */
[----:B------:R-:W-:Y:S01]  /*26aa0*/  MOV R0, 0x3f800000 ;  /* 0x3f80000000007802 */ /* 0x000fe20000000f00 */
[----:B------:R-:W4:Y:S01]  /*26ab0*/  S2UR UR4, SR_CgaCtaId ;  /* 0x00000000000479c3 */ /* 0x000f220000008800 */
[----:B------:R-:W-:Y:S01]  /*26ac0*/  UMOV UR5, 0x400 ;  /* 0x0000040000057882 */ /* 0x000fe20000000000 */
[----:B------:R-:W-:Y:S02]  /*26ad0*/  R2UR UR10, R6 ;  /* 0x00000000060a72ca */ /* 0x000fe400000e0000 */
[----:B------:R-:W-:Y:S02]  /*26ae0*/  FSETP.NE.FTZ.AND P3, PT, R13, RZ, PT ;  /* 0x000000ff0d00720b */ /* 0x000fe40003f75000 */
[----:B------:R-:W-:-:S04]  /*26af0*/  R2UR UR11, R7 ;  /* 0x00000000070b72ca */ /* 0x000fc800000e0000 */
[----:B------:R-:W1:Y:S01]  /*26b00*/  @P4 MUFU.RCP R0, R8 ;  /* 0x0000000800004308 */ /* 0x000e620000001000 */
[----:B----4-:R-:W-:Y:S01]  /*26b10*/  ULEA UR4, UR4, UR5, 0x18 ;  /* 0x0000000504047291 */ /* 0x010fe2000f8ec03f */
[----:B------:R-:W-:Y:S01]  /*26b20*/  R2UR UR5, R7 ;  /* 0x00000000070572ca */ /* 0x000fe200000e0000 */
[C---:B-1----:R-:W-:Y:S01]  /*26b30*/  FMUL.FTZ R160, R0.reuse, R160 ;  /* 0x000000a000a07220 */ /* 0x042fe20000410000 */
[----:B--2---:R-:W-:Y:S01]  /*26b40*/  SHF.R.S32.HI R5, RZ, 0x1f, R2 ;  /* 0x0000001fff057819 */ /* 0x004fe20000011402 */
[C---:B------:R-:W-:Y:S01]  /*26b50*/  FMUL.FTZ R161, R0.reuse, R161 ;  /* 0x000000a100a17220 */ /* 0x040fe20000410000 */
[C---:B------:R-:W-:Y:S01]  /*26b60*/  FMUL.FTZ R156, R0.reuse, R156 ;  /* 0x0000009c009c7220 */ /* 0x040fe20000410000 */
[C---:B------:R-:W-:Y:S01]  /*26b70*/  FMUL.FTZ R157, R0.reuse, R157 ;  /* 0x0000009d009d7220 */ /* 0x040fe20000410000 */
[----:B------:R-:W-:Y:S01]  /*26b80*/  LEA.HI R9, R5, R2, RZ, 0x2 ;  /* 0x0000000205097211 */ /* 0x000fe200078f10ff */
[C---:B------:R-:W-:Y:S01]  /*26b90*/  FMUL.FTZ R152, R0.reuse, R152 ;  /* 0x0000009800987220 */ /* 0x040fe20000410000 */
[C---:B------:R-:W-:Y:S01]  /*26ba0*/  FMUL.FTZ R153, R0.reuse, R153 ;  /* 0x0000009900997220 */ /* 0x040fe20000410000 */
[C---:B------:R-:W-:Y:S01]  /*26bb0*/  FMUL.FTZ R148, R0.reuse, R148 ;  /* 0x0000009400947220 */ /* 0x040fe20000410000 */
[--C-:B------:R-:W-:Y:S01]  /*26bc0*/  SHF.R.S32.HI R15, RZ, 0x2, R9.reuse ;  /* 0x00000002ff0f7819 */ /* 0x100fe20000011409 */
[C---:B------:R-:W-:Y:S01]  /*26bd0*/  FMUL.FTZ R149, R0.reuse, R149 ;  /* 0x0000009500957220 */ /* 0x040fe20000410000 */
[----:B---3--:R-:W-:Y:S01]  /*26be0*/  SHF.R.S32.HI R12, RZ, 0x1f, R9 ;  /* 0x0000001fff0c7819 */ /* 0x008fe20000011409 */
[C---:B------:R-:W-:Y:S01]  /*26bf0*/  FMUL.FTZ R144, R0.reuse, R144 ;  /* 0x0000009000907220 */ /* 0x040fe20000410000 */
[C---:B------:R-:W-:Y:S01]  /*26c00*/  FMUL.FTZ R145, R0.reuse, R145 ;  /* 0x0000009100917220 */ /* 0x040fe20000410000 */
[----:B------:R-:W-:Y:S01]  /*26c10*/  FMUL.FTZ R140, R0, R140 ;  /* 0x0000008c008c7220 */ /* 0x000fe20000410000 */
[----:B------:R-:W-:Y:S01]  /*26c20*/  LEA.HI R12, R12, R15, RZ, 0x3 ;  /* 0x0000000f0c0c7211 */ /* 0x000fe200078f18ff */
[C---:B------:R-:W-:Y:S01]  /*26c30*/  FMUL.FTZ R141, R0.reuse, R141 ;  /* 0x0000008d008d7220 */ /* 0x040fe20000410000 */
[C---:B------:R-:W-:Y:S01]  /*26c40*/  FMUL.FTZ R136, R0.reuse, R136 ;  /* 0x0000008800887220 */ /* 0x040fe20000410000 */
[----:B------:R-:W-:Y:S01]  /*26c50*/  FMUL.FTZ R137, R0, R137 ;  /* 0x0000008900897220 */ /* 0x000fe20000410000 */
[----:B------:R-:W-:Y:S01]  /*26c60*/  LOP3.LUT R12, R12, 0xfffffff8, RZ, 0xc0, !PT ;  /* 0xfffffff80c0c7812 */ /* 0x000fe200078ec0ff */
        /* <DEDUP_REMOVED lines=50> */
[----:B------:R-:W-:-:S02]  /*26f90*/  MOV R0, 0x3f800000 ;  /* 0x3f80000000007802 */ /* 0x000fc40000000f00 */
[----:B------:R-:W-:Y:S02]  /*26fa0*/  IADD3 R15, R15, -R12, RZ ;  /* 0x8000000c0f0f7210 */ /* 0x000fe40007ffe0ff */
[-C--:B------:R-:W-:Y:S02]  /*26fb0*/  LEA.HI R12, R5, R2.reuse, RZ, 0x5 ;  /* 0x00000002050c7211 */ /* 0x080fe400078f28ff */
[----:B------:R-:W1:Y:S01]  /*26fc0*/  @P3 MUFU.RCP R0, R13 ;  /* 0x0000000d00003308 */ /* 0x000e620000001000 */
[----:B------:R-:W-:Y:S02]  /*26fd0*/  LOP3.LUT R9, R9, 0x3ffffffc, RZ, 0xc0, !PT ;  /* 0x3ffffffc09097812 */ /* 0x000fe400078ec0ff */
[----:B------:R-:W-:Y:S02]  /*26fe0*/  SHF.L.U32 R16, R15, 0x6, RZ ;  /* 0x000000060f107819 */ /* 0x000fe400000006ff */
[----:B------:R-:W-:Y:S02]  /*26ff0*/  SHF.R.S32.HI R14, RZ, 0x5, R12 ;  /* 0x00000005ff0e7819 */ /* 0x000fe4000001140c */
[----:B------:R-:W-:-:S02]  /*27000*/  IADD3 R9, -R9, R2, RZ ;  /* 0x0000000209097210 */ /* 0x000fc40007ffe1ff */
[----:B------:R-:W-:Y:S02]  /*27010*/  LOP3.LUT R16, R16, 0x1c0, RZ, 0xc0, !PT ;  /* 0x000001c010107812 */ /* 0x000fe400078ec0ff */
[----:B------:R-:W-:Y:S02]  /*27020*/  LOP3.LUT R17, R15, 0x1, RZ, 0xc0, !PT ;  /* 0x000000010f117812 */ /* 0x000fe400078ec0ff */
[----:B------:R-:W-:Y:S02]  /*27030*/  LEA R9, R14, R9, 0x9 ;  /* 0x000000090e097211 */ /* 0x000fe400078e48ff */
[----:B------:R-:W-:Y:S02]  /*27040*/  LEA.HI R16, R16, R16, RZ, 0x1d ;  /* 0x0000001010107211 */ /* 0x000fe400078fe8ff */
[----:B------:R-:W-:Y:S01]  /*27050*/  ISETP.NE.U32.AND P0, PT, R17, 0x1, PT ;  /* 0x000000011100780c */ /* 0x000fe20003f05070 */
[C---:B-1----:R-:W-:Y:S01]  /*27060*/  FMUL.FTZ R163, R0.reuse, R163 ;  /* 0x000000a300a37220 */ /* 0x042fe20000410000 */
[----:B------:R-:W-:Y:S01]  /*27070*/  LEA R9, R9, R16, 0x1 ;  /* 0x0000001009097211 */ /* 0x000fe200078e08ff */
[C---:B------:R-:W-:Y:S01]  /*27080*/  FMUL.FTZ R162, R0.reuse, R162 ;  /* 0x000000a200a27220 */ /* 0x040fe20000410000 */
[----:B------:R-:W-:Y:S01]  /*27090*/  R2P PR, R15, 0x6 ;  /* 0x000000060f007804 */ /* 0x000fe20000000000 */
[C---:B------:R-:W-:Y:S01]  /*270a0*/  FMUL.FTZ R159, R0.reuse, R159 ;  /* 0x0000009f009f7220 */ /* 0x040fe20000410000 */
[----:B------:R-:W-:Y:S01]  /*270b0*/  MOV R15, 0x20 ;  /* 0x00000020000f7802 */ /* 0x000fe20000000f00 */
[C---:B------:R-:W-:Y:S01]  /*270c0*/  FMUL.FTZ R158, R0.reuse, R158 ;  /* 0x0000009e009e7220 */ /* 0x040fe20000410000 */
[----:B------:R-:W-:Y:S01]  /*270d0*/  LEA R9, R9, UR4, 0x1 ;  /* 0x0000000409097c11 */ /* 0x000fe2000f8e08ff */
[C---:B------:R-:W-:Y:S01]  /*270e0*/  FMUL.FTZ R155, R0.reuse, R155 ;  /* 0x0000009b009b7220 */ /* 0x040fe20000410000 */
[----:B------:R-:W-:Y:S01]  /*270f0*/  SEL R16, R15, 0xffffffe0, !P1 ;  /* 0xffffffe00f107807 */ /* 0x000fe20004800000 */
[C---:B------:R-:W-:Y:S01]  /*27100*/  FMUL.FTZ R154, R0.reuse, R154 ;  /* 0x0000009a009a7220 */ /* 0x040fe20000410000 */
[----:B------:R-:W-:Y:S01]  /*27110*/  MOV R15, 0x40 ;  /* 0x00000040000f7802 */ /* 0x000fe20000000f00 */
[C---:B------:R-:W-:Y:S01]  /*27120*/  FMUL.FTZ R151, R0.reuse, R151 ;  /* 0x0000009700977220 */ /* 0x040fe20000410000 */
[C---:B------:R-:W-:Y:S01]  /*27130*/  FMUL.FTZ R150, R0.reuse, R150 ;  /* 0x0000009600967220 */ /* 0x040fe20000410000 */
[C---:B------:R-:W-:Y:S01]  /*27140*/  IADD3 R17, R9.reuse, -0x10, RZ ;  /* 0xfffffff009117810 */ /* 0x040fe20007ffe0ff */
[C---:B------:R-:W-:Y:S01]  /*27150*/  FMUL.FTZ R147, R0.reuse, R147 ;  /* 0x0000009300937220 */ /* 0x040fe20000410000 */
[C---:B------:R-:W-:Y:S01]  /*27160*/  FMUL.FTZ R146, R0.reuse, R146 ;  /* 0x0000009200927220 */ /* 0x040fe20000410000 */
[----:B------:R-:W-:Y:S01]  /*27170*/  @P0 IADD3 R17, R9, 0x10, RZ ;  /* 0x0000001009110810 */ /* 0x000fe20007ffe0ff */
[C---:B------:R-:W-:Y:S01]  /*27180*/  FMUL.FTZ R143, R0.reuse, R143 ;  /* 0x0000008f008f7220 */ /* 0x040fe20000410000 */
[----:B------:R-:W-:Y:S01]  /*27190*/  F2FP.BF16.F32.PACK_AB R160, R161, R160 ;  /* 0x000000a0a1a0723e */ /* 0x000fe200000010ff */
[C---:B------:R-:W-:Y:S01]  /*271a0*/  FMUL.FTZ R142, R0.reuse, R142 ;  /* 0x0000008e008e7220 */ /* 0x040fe20000410000 */
[----:B------:R-:W-:Y:S01]  /*271b0*/  F2FP.BF16.F32.PACK_AB R162, R163, R162 ;  /* 0x000000a2a3a2723e */ /* 0x000fe200000010ff */
[C---:B------:R-:W-:Y:S01]  /*271c0*/  FMUL.FTZ R139, R0.reuse, R139 ;  /* 0x0000008b008b7220 */ /* 0x040fe20000410000 */
[----:B------:R-:W-:Y:S01]  /*271d0*/  SEL R18, R15, 0xffffffc0, !P2 ;  /* 0xffffffc00f127807 */ /* 0x000fe20005000000 */
[C---:B------:R-:W-:Y:S01]  /*271e0*/  FMUL.FTZ R138, R0.reuse, R138 ;  /* 0x0000008a008a7220 */ /* 0x040fe20000410000 */
[----:B------:R-:W-:Y:S01]  /*271f0*/  F2FP.BF16.F32.PACK_AB R156, R157, R156 ;  /* 0x0000009c9d9c723e */ /* 0x000fe200000010ff */
[C---:B------:R-:W-:Y:S01]  /*27200*/  FMUL.FTZ R135, R0.reuse, R135 ;  /* 0x0000008700877220 */ /* 0x040fe20000410000 */
[----:B------:R-:W-:Y:S01]  /*27210*/  F2FP.BF16.F32.PACK_AB R158, R159, R158 ;  /* 0x0000009e9f9e723e */ /* 0x000fe200000010ff */
[C---:B------:R-:W-:Y:S01]  /*27220*/  FMUL.FTZ R134, R0.reuse, R134 ;  /* 0x0000008600867220 */ /* 0x040fe20000410000 */
[----:B------:R-:W-:Y:S01]  /*27230*/  F2FP.BF16.F32.PACK_AB R152, R153, R152 ;  /* 0x000000989998723e */ /* 0x000fe200000010ff */
[C---:B------:R-:W-:Y:S01]  /*27240*/  FMUL.FTZ R39, R0.reuse, R39 ;  /* 0x0000002700277220 */ /* 0x040fe20000410000 */
[----:B------:R-:W-:Y:S01]  /*27250*/  F2FP.BF16.F32.PACK_AB R154, R155, R154 ;  /* 0x0000009a9b9a723e */ /* 0x000fe200000010ff */
[C---:B------:R-:W-:Y:S01]  /*27260*/  FMUL.FTZ R38, R0.reuse, R38 ;  /* 0x0000002600267220 */ /* 0x040fe20000410000 */
[----:B------:R-:W-:Y:S01]  /*27270*/  IADD3 R19, R9, R16, RZ ;  /* 0x0000001009137210 */ /* 0x000fe20007ffe0ff */
[C---:B------:R-:W-:Y:S01]  /*27280*/  FMUL.FTZ R43, R0.reuse, R43 ;  /* 0x0000002b002b7220 */ /* 0x040fe20000410000 */
[----:B------:R-:W-:Y:S01]  /*27290*/  F2FP.BF16.F32.PACK_AB R148, R149, R148 ;  /* 0x000000949594723e */ /* 0x000fe200000010ff */
[C---:B------:R-:W-:Y:S01]  /*272a0*/  FMUL.FTZ R42, R0.reuse, R42 ;  /* 0x0000002a002a7220 */ /* 0x040fe20000410000 */
[----:B------:R-:W-:Y:S01]  /*272b0*/  F2FP.BF16.F32.PACK_AB R150, R151, R150 ;  /* 0x000000969796723e */ /* 0x000fe200000010ff */
[----:B------:R-:W-:Y:S01]  /*272c0*/  FMUL.FTZ R47, R0, R47 ;  /* 0x0000002f002f7220 */ /* 0x000fe20000410000 */
[----:B------:R-:W-:Y:S01]  /*272d0*/  IADD3 R15, R16, R17, RZ ;  /* 0x00000011100f7210 */ /* 0x000fe20007ffe0ff */
[C---:B------:R-:W-:Y:S01]  /*272e0*/  FMUL.FTZ R46, R0.reuse, R46 ;  /* 0x0000002e002e7220 */ /* 0x040fe20000410000 */
[----:B------:R-:W-:Y:S01]  /*272f0*/  F2FP.BF16.F32.PACK_AB R144, R145, R144 ;  /* 0x000000909190723e */ /* 0x000fe200000010ff */
[----:B------:R-:W-:Y:S01]  /*27300*/  STS [R9], R160 ;  /* 0x000000a009007388 */ /* 0x000fe20000000800 */
[----:B------:R-:W-:Y:S01]  /*27310*/  F2FP.BF16.F32.PACK_AB R146, R147, R146 ;  /* 0x000000929392723e */ /* 0x000fe200000010ff */
[C---:B------:R-:W-:Y:S01]  /*27320*/  FMUL.FTZ R51, R0.reuse, R51 ;  /* 0x0000003300337220 */ /* 0x040fe20000410000 */
[----:B------:R-:W-:Y:S01]  /*27330*/  IADD3 R21, R9, R18, RZ ;  /* 0x0000001209157210 */ /* 0x000fe20007ffe0ff */
[----:B------:R-:W-:Y:S01]  /*27340*/  STS [R9+0x400], R162 ;  /* 0x000400a209007388 */ /* 0x000fe20000000800 */
[----:B------:R-:W-:Y:S01]  /*27350*/  F2FP.BF16.F32.PACK_AB R140, R141, R140 ;  /* 0x0000008c8d8c723e */ /* 0x000fe200000010ff */
[----:B------:R-:W-:Y:S01]  /*27360*/  FMUL.FTZ R50, R0, R50 ;  /* 0x0000003200327220 */ /* 0x000fe20000410000 */
[----:B------:R-:W-:Y:S01]  /*27370*/  F2FP.BF16.F32.PACK_AB R142, R143, R142 ;  /* 0x0000008e8f8e723e */ /* 0x000fe200000010ff */
[----:B------:R-:W-:Y:S01]  /*27380*/  STS [R17], R156 ;  /* 0x0000009c11007388 */ /* 0x000fe20000000800 */
[----:B------:R-:W-:Y:S01]  /*27390*/  IADD3 R23, R18, R17, RZ ;  /* 0x0000001112177210 */ /* 0x000fe20007ffe0ff */
[C---:B------:R-:W-:Y:S01]  /*273a0*/  FMUL.FTZ R55, R0.reuse, R55 ;  /* 0x0000003700377220 */ /* 0x040fe20000410000 */
[----:B------:R-:W-:Y:S01]  /*273b0*/  F2FP.BF16.F32.PACK_AB R136, R137, R136 ;  /* 0x000000888988723e */ /* 0x000fe200000010ff */
[----:B------:R-:W-:Y:S01]  /*273c0*/  STS [R17+0x400], R158 ;  /* 0x0004009e11007388 */ /* 0x000fe20000000800 */
[----:B------:R-:W-:Y:S01]  /*273d0*/  F2FP.BF16.F32.PACK_AB R138, R139, R138 ;  /* 0x0000008a8b8a723e */ /* 0x000fe200000010ff */
[C---:B------:R-:W-:Y:S01]  /*273e0*/  FMUL.FTZ R54, R0.reuse, R54 ;  /* 0x0000003600367220 */ /* 0x040fe20000410000 */
[----:B------:R-:W-:Y:S01]  /*273f0*/  IADD3 R25, R19, R18, RZ ;  /* 0x0000001213197210 */ /* 0x000fe20007ffe0ff */
[----:B------:R-:W-:Y:S01]  /*27400*/  STS [R19], R152 ;  /* 0x0000009813007388 */ /* 0x000fe20000000800 */
[----:B------:R-:W-:Y:S01]  /*27410*/  F2FP.BF16.F32.PACK_AB R132, R133, R132 ;  /* 0x000000848584723e */ /* 0x000fe200000010ff */
[C---:B------:R-:W-:Y:S01]  /*27420*/  FMUL.FTZ R59, R0.reuse, R59 ;  /* 0x0000003b003b7220 */ /* 0x040fe20000410000 */
[----:B------:R-:W-:Y:S01]  /*27430*/  F2FP.BF16.F32.PACK_AB R134, R135, R134 ;  /* 0x000000868786723e */ /* 0x000fe200000010ff */
[----:B------:R-:W-:Y:S01]  /*27440*/  STS [R19+0x400], R154 ;  /* 0x0004009a13007388 */ /* 0x000fe20000000800 */
[----:B------:R-:W-:Y:S01]  /*27450*/  IADD3 R27, R15, R18, RZ ;  /* 0x000000120f1b7210 */ /* 0x000fe20007ffe0ff */
[C---:B------:R-:W-:Y:S01]  /*27460*/  FMUL.FTZ R58, R0.reuse, R58 ;  /* 0x0000003a003a7220 */ /* 0x040fe20000410000 */
[----:B------:R-:W-:Y:S01]  /*27470*/  F2FP.BF16.F32.PACK_AB R36, R37, R36 ;  /* 0x000000242524723e */ /* 0x000fe200000010ff */
[----:B------:R-:W-:Y:S01]  /*27480*/  STS [R15], R148 ;  /* 0x000000940f007388 */ /* 0x000fe20000000800 */
[----:B------:R-:W-:Y:S01]  /*27490*/  F2FP.BF16.F32.PACK_AB R38, R39, R38 ;  /* 0x000000262726723e */ /* 0x000fe200000010ff */
[C---:B------:R-:W-:Y:S01]  /*274a0*/  FMUL.FTZ R63, R0.reuse, R63 ;  /* 0x0000003f003f7220 */ /* 0x040fe20000410000 */
[----:B------:R-:W-:Y:S01]  /*274b0*/  F2FP.BF16.F32.PACK_AB R40, R41, R40 ;  /* 0x000000282928723e */ /* 0x000fe200000010ff */
[----:B------:R-:W-:Y:S01]  /*274c0*/  STS [R15+0x400], R150 ;  /* 0x000400960f007388 */ /* 0x000fe20000000800 */
[C---:B------:R-:W-:Y:S01]  /*274d0*/  FMUL.FTZ R62, R0.reuse, R62 ;  /* 0x0000003e003e7220 */ /* 0x040fe20000410000 */
[----:B------:R-:W-:Y:S01]  /*274e0*/  F2FP.BF16.F32.PACK_AB R42, R43, R42 ;  /* 0x0000002a2b2a723e */ /* 0x000fe200000010ff */
[C---:B------:R-:W-:Y:S01]  /*274f0*/  FMUL.FTZ R67, R0.reuse, R67 ;  /* 0x0000004300437220 */ /* 0x040fe20000410000 */
[----:B------:R-:W-:Y:S01]  /*27500*/  STS [R21], R144 ;  /* 0x0000009015007388 */ /* 0x000fe20000000800 */
[----:B------:R-:W-:Y:S01]  /*27510*/  F2FP.BF16.F32.PACK_AB R44, R45, R44 ;  /* 0x0000002c2d2c723e */ /* 0x000fe200000010ff */
[C---:B------:R-:W-:Y:S01]  /*27520*/  FMUL.FTZ R66, R0.reuse, R66 ;  /* 0x0000004200427220 */ /* 0x040fe20000410000 */
[----:B------:R-:W-:Y:S01]  /*27530*/  F2FP.BF16.F32.PACK_AB R46, R47, R46 ;  /* 0x0000002e2f2e723e */ /* 0x000fe200000010ff */
[----:B------:R-:W-:Y:S01]  /*27540*/  STS [R21+0x400], R146 ;  /* 0x0004009215007388 */ /* 0x000fe20000000800 */
[----:B------:R-:W-:Y:S01]  /*27550*/  F2FP.BF16.F32.PACK_AB R48, R49, R48 ;  /* 0x000000303130723e */ /* 0x000fe200000010ff */
[C---:B------:R-:W-:Y:S01]  /*27560*/  FMUL.FTZ R71, R0.reuse, R71 ;  /* 0x0000004700477220 */ /* 0x040fe20000410000 */
[C---:B------:R-:W-:Y:S01]  /*27570*/  FMUL.FTZ R70, R0.reuse, R70 ;  /* 0x0000004600467220 */ /* 0x040fe20000410000 */
        /* <DEDUP_REMOVED lines=23> */
[----:B------:R-:W-:Y:S01]  /*276f0*/  FMUL.FTZ R91, R0, R91 ;  /* 0x0000005b005b7220 */ /* 0x000fe20000410000 */
[----:B------:R-:W-:Y:S01]  /*27700*/  STS [R9+0x2000], R36 ;  /* 0x0020002409007388 */ /* 0x000fe20000000800 */
[----:B------:R-:W-:Y:S01]  /*27710*/  ISETP.NE.AND P0, PT, R242, -0x1, PT ;  /* 0xfffffffff200780c */ /* 0x000fe20003f05270 */
[C---:B------:R-:W-:Y:S01]  /*27720*/  FMUL.FTZ R90, R0.reuse, R90 ;  /* 0x0000005a005a7220 */ /* 0x040fe20000410000 */
[----:B------:R-:W-:Y:S01]  /*27730*/  F2FP.BF16.F32.PACK_AB R68, R69, R68 ;  /* 0x000000444544723e */ /* 0x000fe200000010ff */
[----:B------:R-:W-:Y:S01]  /*27740*/  STS [R9+0x2400], R38 ;  /* 0x0024002609007388 */ /* 0x000fe20000000800 */
[----:B------:R-:W-:Y:S01]  /*27750*/  F2FP.BF16.F32.PACK_AB R70, R71, R70 ;  /* 0x000000464746723e */ /* 0x000fe200000010ff */
[C---:B------:R-:W-:Y:S01]  /*27760*/  FMUL.FTZ R95, R0.reuse, R95 ;  /* 0x0000005f005f7220 */ /* 0x040fe20000410000 */
[----:B------:R-:W-:Y:S01]  /*27770*/  F2FP.BF16.F32.PACK_AB R72, R73, R72 ;  /* 0x000000484948723e */ /* 0x000fe200000010ff */
[----:B------:R-:W-:Y:S01]  /*27780*/  STS [R17+0x2000], R40 ;  /* 0x0020002811007388 */ /* 0x000fe20000000800 */
[C---:B------:R-:W-:Y:S01]  /*27790*/  FMUL.FTZ R94, R0.reuse, R94 ;  /* 0x0000005e005e7220 */ /* 0x040fe20000410000 */
[----:B------:R-:W-:Y:S01]  /*277a0*/  F2FP.BF16.F32.PACK_AB R74, R75, R74 ;  /* 0x0000004a4b4a723e */ /* 0x000fe200000010ff */
[C---:B------:R-:W-:Y:S01]  /*277b0*/  FMUL.FTZ R99, R0.reuse, R99 ;  /* 0x0000006300637220 */ /* 0x040fe20000410000 */
[----:B------:R-:W-:Y:S01]  /*277c0*/  STS [R17+0x2400], R42 ;  /* 0x0024002a11007388 */ /* 0x000fe20000000800 */
[----:B------:R-:W-:Y:S01]  /*277d0*/  F2FP.BF16.F32.PACK_AB R76, R77, R76 ;  /* 0x0000004c4d4c723e */ /* 0x000fe200000010ff */
[C---:B------:R-:W-:Y:S01]  /*277e0*/  FMUL.FTZ R98, R0.reuse, R98 ;  /* 0x0000006200627220 */ /* 0x040fe20000410000 */
[----:B------:R-:W-:Y:S01]  /*277f0*/  F2FP.BF16.F32.PACK_AB R78, R79, R78 ;  /* 0x0000004e4f4e723e */ /* 0x000fe200000010ff */
[----:B------:R-:W-:Y:S01]  /*27800*/  STS [R19+0x2000], R44 ;  /* 0x0020002c13007388 */ /* 0x000fe20000000800 */
[----:B------:R-:W-:Y:S01]  /*27810*/  F2FP.BF16.F32.PACK_AB R80, R81, R80 ;  /* 0x000000505150723e */ /* 0x000fe200000010ff */
[C---:B------:R-:W-:Y:S01]  /*27820*/  FMUL.FTZ R103, R0.reuse, R103 ;  /* 0x0000006700677220 */ /* 0x040fe20000410000 */
[C---:B------:R-:W-:Y:S01]  /*27830*/  FMUL.FTZ R102, R0.reuse, R102 ;  /* 0x0000006600667220 */ /* 0x040fe20000410000 */
        /* <DEDUP_REMOVED lines=26> */
[----:B------:R-:W-:Y:S01]  /*279e0*/  FMUL.FTZ R122, R0, R122 ;  /* 0x0000007a007a7220 */ /* 0x000fe20000410000 */
[----:B------:R-:W-:Y:S01]  /*279f0*/  F2FP.BF16.F32.PACK_AB R102, R103, R102 ;  /* 0x000000666766723e */ /* 0x000fe200000010ff */
[----:B------:R-:W-:Y:S01]  /*27a00*/  STS [R25+0x2000], R60 ;  /* 0x0020003c19007388 */ /* 0x000fe20000000800 */
[----:B------:R-:W-:Y:S01]  /*27a10*/  R2UR UR4, R6 ;  /* 0x00000000060472ca */ /* 0x000fe200000e0000 */
[C---:B------:R-:W-:Y:S01]  /*27a20*/  FMUL.FTZ R127, R0.reuse, R127 ;  /* 0x0000007f007f7220 */ /* 0x040fe20000410000 */
[----:B------:R-:W-:Y:S01]  /*27a30*/  F2FP.BF16.F32.PACK_AB R104, R105, R104 ;  /* 0x000000686968723e */ /* 0x000fe200000010ff */
[----:B------:R-:W-:Y:S01]  /*27a40*/  STS [R25+0x2400], R62 ;  /* 0x0024003e19007388 */ /* 0x000fe20000000800 */
[C---:B------:R-:W-:Y:S01]  /*27a50*/  FMUL.FTZ R126, R0.reuse, R126 ;  /* 0x0000007e007e7220 */ /* 0x040fe20000410000 */
[C---:B------:R-:W-:Y:S01]  /*27a60*/  FMUL.FTZ R131, R0.reuse, R131 ;  /* 0x0000008300837220 */ /* 0x040fe20000410000 */
[----:B------:R-:W-:Y:S01]  /*27a70*/  F2FP.BF16.F32.PACK_AB R106, R107, R106 ;  /* 0x0000006a6b6a723e */ /* 0x000fe200000010ff */
[----:B------:R-:W-:Y:S01]  /*27a80*/  STS [R27+0x2000], R64 ;  /* 0x002000401b007388 */ /* 0x000fe20000000800 */
[----:B------:R-:W-:Y:S01]  /*27a90*/  F2FP.BF16.F32.PACK_AB R108, R109, R108 ;  /* 0x0000006c6d6c723e */ /* 0x000fe200000010ff */
[----:B------:R-:W-:Y:S01]  /*27aa0*/  FMUL.FTZ R0, R0, R130 ;  /* 0x0000008200007220 */ /* 0x000fe20000410000 */
        /* <DEDUP_REMOVED lines=8> */
[----:B------:R-:W-:Y:S02]  /*27b30*/  @!P0 R2UR UR8, R6 ;  /* 0x00000000060882ca */ /* 0x000fe400000e0000 */
[----:B------:R-:W-:Y:S01]  /*27b40*/  @!P0 R2UR UR9, R7 ;  /* 0x00000000070982ca */ /* 0x000fe200000e0000 */
        /* <DEDUP_REMOVED lines=23> */
[----:B------:R-:W-:Y:S04]  /*27cc0*/  STS [R17+0x6400], R106 ;  /* 0x0064006a11007388 */ /* 0x000fe80000000800 */
[----:B------:R-:W-:Y:S04]  /*27cd0*/  STS [R19+0x6000], R108 ;  /* 0x0060006c13007388 */ /* 0x000fe80000000800 */
[----:B------:R2:W-:Y:S04]  /*27ce0*/  STS [R19+0x6400], R110 ;  /* 0x0064006e13007388 */ /* 0x0005e80000000800 */
        /* <DEDUP_REMOVED lines=10> */
[----:B-1----:R-:W3:Y:S04]  /*27d90*/  LD.E.U8 R9, desc[UR4][R10.64+0x1c8] ;  /* 0x0001c8040a097980 */ /* 0x002ee8000c101100 */
[----:B--2---:R-:W2:Y:S04]  /*27da0*/  @!P0 LD.E.64 R18, desc[UR8][R10.64+0x80] ;  /* 0x000080080a128980 */ /* 0x004ea8000c101b00 */
[----:B------:R-:W4:Y:S01]  /*27db0*/  LD.E.64 R84, desc[UR10][R10.64+0x88] ;  /* 0x0000880a0a547980 */ /* 0x000f22000c101b00 */
[----:B------:R-:W1:Y:S08]  /*27dc0*/  @P4 MUFU.LG2 R17, R8 ;  /* 0x0000000800114308 */ /* 0x000e700000000c00 */
[----:B------:R-:W1:Y:S01]  /*27dd0*/  @P3 MUFU.LG2 R16, R13 ;  /* 0x0000000d00103308 */ /* 0x000e620000000c00 */
[----:B------:R-:W-:Y:S01]  /*27de0*/  @!P0 SHF.R.S32.HI R20, RZ, 0x1f, R238 ;  /* 0x0000001fff148819 */ /* 0x000fe200000114ee */
[----:B------:R2:W5:Y:S01]  /*27df0*/  LD.E.64 R82, desc[UR4][R10.64+0x90] ;  /* 0x000090040a527980 */ /* 0x000562000c101b00 */
[----:B------:R-:W-:Y:S01]  /*27e00*/  BSSY B0, `(.L_x_1499) ;  /* 0x0000024000007945 */ /* 0x000fe20003800000 */
[----:B------:R-:W-:Y:S01]  /*27e10*/  MOV R76, 0x7f800000 ;  /* 0x7f800000004c7802 */ /* 0x000fe20000000f00 */
[----:B-1----:R-:W-:Y:S01]  /*27e20*/  @P4 FMUL.FTZ R17, R17, 0.69314718246459960938 ;  /* 0x3f31721811114820 */ /* 0x002fe20000410000 */
[----:B------:R-:W-:-:S04]  /*27e30*/  @P3 FMUL.FTZ R16, R16, 0.69314718246459960938 ;  /* 0x3f31721810103820 */ /* 0x000fc80000410000 */
[----:B-----5:R-:W-:Y:S01]  /*27e40*/  @P3 FFMA.FTZ R76, R4, R3, R16 ;  /* 0x00000003044c3223 */ /* 0x020fe20000010010 */
[----:B---3--:R-:W-:Y:S01]  /*27e50*/  ISETP.NE.AND P1, PT, R9, RZ, PT ;  /* 0x000000ff0900720c */ /* 0x008fe20003f25270 */
[----:B--2---:R-:W-:-:S04]  /*27e60*/  @!P0 IMAD R15, R19, R238, RZ ;  /* 0x000000ee130f8224 */ /* 0x004fc800078e02ff */
[----:B------:R-:W-:Y:S02]  /*27e70*/  @!P0 IMAD R15, R18, R20, R15 ;  /* 0x00000014120f8224 */ /* 0x000fe400078e020f */
[-C--:B----4-:R-:W-:Y:S02]  /*27e80*/  @P0 IMAD R0, R85, R242.reuse, RZ ;  /* 0x000000f255000224 */ /* 0x090fe400078e02ff */
[----:B------:R-:W-:-:S04]  /*27e90*/  @P0 IMAD.WIDE.U32 R20, R84, R242, RZ ;  /* 0x000000f254140225 */ /* 0x000fc800078e00ff */
[----:B------:R-:W-:Y:S01]  /*27ea0*/  @!P0 IMAD.WIDE.U32 R18, R18, R238, RZ ;  /* 0x000000ee12128225 */ /* 0x000fe200078e00ff */
[----:B------:R-:W-:-:S03]  /*27eb0*/  MOV R9, 0x7f800000 ;  /* 0x7f80000000097802 */ /* 0x000fc60000000f00 */
[----:B------:R-:W-:Y:S01]  /*27ec0*/  @P4 FFMA.FTZ R9, R4, R164, R17 ;  /* 0x000000a404094223 */ /* 0x000fe20000010011 */
[----:B------:R-:W-:Y:S02]  /*27ed0*/  @P0 IADD3 R0, R21, R0, RZ ;  /* 0x0000000015000210 */ /* 0x000fe40007ffe0ff */
[----:B------:R-:W-:Y:S02]  /*27ee0*/  @P0 MOV R8, R20 ;  /* 0x0000001400080202 */ /* 0x000fe40000000f00 */
        /* <DEDUP_REMOVED lines=13> */
.L_x_1500:
        /* <DEDUP_REMOVED lines=8> */
.L_x_1501:
[----:B------:R-:W-:Y:S05]  /*28040*/  BSYNC B0 ;  /* 0x0000000000007941 */ /* 0x000fea0003800000 */
.L_x_1499:
[----:B------:R-:W1:Y:S01]  /*28050*/  S2R R4, SR_TID.X ;  /* 0x0000000000047919 */ /* 0x000e620000002100 */
[C---:B------:R-:W-:Y:S02]  /*28060*/  R2UR UR8, R6.reuse ;  /* 0x00000000060872ca */ /* 0x040fe400000e0000 */
[C---:B------:R-:W-:Y:S02]  /*28070*/  R2UR UR9, R7.reuse ;  /* 0x00000000070972ca */ /* 0x040fe400000e0000 */
[----:B------:R-:W-:Y:S02]  /*28080*/  R2UR UR4, R6 ;  /* 0x00000000060472ca */ /* 0x000fe400000e0000 */
[----:B------:R-:W-:Y:S02]  /*28090*/  R2UR UR5, R7 ;  /* 0x00000000070572ca */ /* 0x000fe400000e0000 */
[----:B------:R-:W-:Y:S02]  /*280a0*/  LOP3.LUT R15, R12, 0xffffffe0, RZ, 0xc0, !PT ;  /* 0xffffffe00c0f7812 */ /* 0x000fe400078ec0ff */
[----:B------:R-:W-:-:S03]  /*280b0*/  SHF.R.S32.HI R13, RZ, 0x1f, R14 ;  /* 0x0000001fff0d7819 */ /* 0x000fc6000001140e */
[----:B------:R-:W-:Y:S01]  /*280c0*/  IMAD.IADD R15, R2, 0x1, -R15 ;  /* 0x00000001020f7824 */ /* 0x000fe200078e0a0f */
[----:B------:R-:W-:Y:S01]  /*280d0*/  LEA.HI R13, R13, R14, RZ, 0x2 ;  /* 0x0000000e0d0d7211 */ /* 0x000fe200078f10ff */
[----:B------:R2:W5:Y:S03]  /*280e0*/  LD.E.64 R86, desc[UR8][R10.64+0x70] ;  /* 0x000070080a567980 */ /* 0x000566000c101b00 */
[----:B------:R-:W-:Y:S01]  /*280f0*/  LOP3.LUT R13, R13, 0xffffffc, RZ, 0xc0, !PT ;  /* 0x0ffffffc0d0d7812 */ /* 0x000fe200078ec0ff */
        /* <DEDUP_REMOVED lines=31> */
[----:B------:R-:W-:Y:S02]  /*282f0*/  IMAD R78, R239, -0x40, R240 ;  /* 0xffffffc0ef4e7824 */ /* 0x000fe400078e02f0 */
[----:B------:R-:W-:Y:S02]  /*28300*/  VIADD R79, R77, 0x8 ;  /* 0x000000084d4f7836 */ /* 0x000fe40000000000 */
        /* <DEDUP_REMOVED lines=14> */
.L_x_1503:
[----:B------:R-:W-:Y:S05]  /*283f0*/  BSYNC B0 ;  /* 0x0000000000007941 */ /* 0x000fea0003800000 */
.L_x_1502:
[----:B------:R-:W-:Y:S02]  /*28400*/  LEA.HI R5, R5, R2, RZ, 0x3 ;  /* 0x0000000205057211 */ /* 0x000fe400078f18ff */
[----:B------:R-:W-:Y:S02]  /*28410*/  R2UR UR4, R6 ;  /* 0x00000000060472ca */ /* 0x000fe400000e0000 */
[----:B------:R-:W-:Y:S02]  /*28420*/  LOP3.LUT R5, R5, 0xfffffff8, RZ, 0xc0, !PT ;  /* 0xfffffff805057812 */ /* 0x000fe400078ec0ff */
[----:B------:R-:W-:-:S03]  /*28430*/  R2UR UR5, R7 ;  /* 0x00000000070572ca */ /* 0x000fc600000e0000 */
[----:B------:R-:W-:-:S04]  /*28440*/  IMAD.IADD R5, R2, 0x1, -R5 ;  /* 0x0000000102057824 */ /* 0x000fc800078e0a05 */
[----:B---3--:R-:W-:Y:S02]  /*28450*/  IMAD.SHL.U32 R80, R5, 0x8, RZ ;  /* 0x0000000805507824 */ /* 0x008fe400078e00ff */
[----:B------:R-:W-:-:S03]  /*28460*/  IMAD.SHL.U32 R239, R239, 0x40, RZ ;  /* 0x00000040efef7824 */ /* 0x000fc600078e00ff */
[--C-:B------:R-:W-:Y:S01]  /*28470*/  SHF.R.S32.HI R81, RZ, 0x1f, R80.reuse ;  /* 0x0000001fff517819 */ /* 0x100fe20000011450 */
[-C--:B------:R-:W-:Y:S01]  /*28480*/  IMAD R76, R85, R239.reuse, RZ ;  /* 0x000000ef554c7224 */ /* 0x080fe200078e02ff */
[----:B------:R-:W-:Y:S01]  /*28490*/  SHF.R.S32.HI R9, RZ, 0x1f, R239 ;  /* 0x0000001fff097819 */ /* 0x000fe200000114ef */
[----:B--2---:R2:W5:Y:S01]  /*284a0*/  LD.E R10, desc[UR4][R10.64+0xc0] ;  /* 0x0000c0040a0a7980 */ /* 0x004562000c101900 */
[----:B------:R-:W-:Y:S01]  /*284b0*/  LEA.HI R3, R3, R4, RZ, 0x3 ;  /* 0x0000000403037211 */ /* 0x000fe200078f18ff */
[C---:B------:R-:W-:Y:S01]  /*284c0*/  IMAD.WIDE.U32 R78, R84.reuse, R239, R80 ;  /* 0x000000ef544e7225 */ /* 0x040fe200078e0050 */
[----:B------:R-:W-:Y:S01]  /*284d0*/  SHF.R.S32.HI R5, RZ, 0x1f, R237 ;  /* 0x0000001fff057819 */ /* 0x000fe200000114ed */
[----:B------:R-:W-:Y:S02]  /*284e0*/  BSSY B0, `(.L_x_1504) ;  /* 0x0000030000007945 */ /* 0x000fe40003800000 */
[----:B------:R-:W-:Y:S01]  /*284f0*/  IMAD R9, R84, R9, R76 ;  /* 0x0000000954097224 */ /* 0x000fe200078e024c */
[----:B------:R-:W-:Y:S01]  /*28500*/  IADD3 R8, P1, R8, R78, RZ ;  /* 0x0000004e08087210 */ /* 0x000fe20007f3e0ff */
[----:B------:R-:W-:-:S02]  /*28510*/  IMAD.IADD R240, R240, 0x1, -R239 ;  /* 0x00000001f0f07824 */ /* 0x000fc400078e0aef */
[----:B------:R-:W-:Y:S01]  /*28520*/  IMAD R2, R83, R237, RZ ;  /* 0x000000ed53027224 */ /* 0x000fe200078e02ff */
[----:B------:R-:W-:-:S03]  /*28530*/  IADD3.X R9, R0, R79, R9, P1, !PT ;  /* 0x0000004f00097210 */ /* 0x000fc60000ffe409 */
[C---:B------:R-:W-:Y:S02]  /*28540*/  IMAD R2, R82.reuse, R5, R2 ;  /* 0x0000000552027224 */ /* 0x040fe400078e0202 */
[----:B------:R-:W-:-:S04]  /*28550*/  IMAD.WIDE.U32 R82, R82, R237, R8 ;  /* 0x000000ed52527225 */ /* 0x000fc800078e0008 */
[----:B-----5:R-:W-:Y:S01]  /*28560*/  IMAD.IADD R89, R83, 0x1, R2 ;  /* 0x0000000153597824 */ /* 0x020fe200078e0202 */
[----:B--2---:R-:W-:Y:S02]  /*28570*/  SHF.R.S32.HI R11, RZ, 0x3, R3 ;  /* 0x00000003ff0b7819 */ /* 0x004fe40000011403 */
[----:B------:R-:W-:Y:S02]  /*28580*/  LOP3.LUT R3, R3, 0xfffffff8, RZ, 0xc0, !PT ;  /* 0xfffffff803037812 */ /* 0x000fe400078ec0ff */
[C---:B------:R-:W-:Y:S01]  /*28590*/  ISETP.GE.AND P1, PT, R11.reuse, R240, PT ;  /* 0x000000f00b00720c */ /* 0x040fe20003f26270 */
[C---:B------:R-:W-:Y:S01]  /*285a0*/  VIADD R5, R11.reuse, 0x10 ;  /* 0x000000100b057836 */ /* 0x040fe20000000000 */
[----:B------:R-:W-:Y:S01]  /*285b0*/  IADD3 R77, R11, 0x20, RZ ;  /* 0x000000200b4d7810 */ /* 0x000fe20007ffe0ff */
[----:B------:R-:W-:-:S03]  /*285c0*/  IMAD.IADD R3, R4, 0x1, -R3 ;  /* 0x0000000104037824 */ /* 0x000fc600078e0a03 */
[-C--:B------:R-:W-:Y:S01]  /*285d0*/  ISETP.GE.AND P0, PT, R5, R240.reuse, PT ;  /* 0x000000f00500720c */ /* 0x080fe20003f06270 */
[----:B------:R-:W-:Y:S01]  /*285e0*/  VIADD R5, R11, 0x30 ;  /* 0x000000300b057836 */ /* 0x000fe20000000000 */
[-C--:B------:R-:W-:Y:S01]  /*285f0*/  ISETP.GE.AND P6, PT, R77, R240.reuse, PT ;  /* 0x000000f04d00720c */ /* 0x080fe20003fc6270 */
[----:B------:R-:W-:Y:S01]  /*28600*/  IMAD.SHL.U32 R3, R3, 0x8, RZ ;  /* 0x0000000803037824 */ /* 0x000fe200078e00ff */
[----:B------:R-:W-:Y:S02]  /*28610*/  SHF.R.S32.HI R77, RZ, 0x1f, R11 ;  /* 0x0000001fff4d7819 */ /* 0x000fe4000001140b */
[----:B------:R-:W-:Y:S01]  /*28620*/  ISETP.GE.AND P5, PT, R5, R240, PT ;  /* 0x000000f00500720c */ /* 0x000fe20003fa6270 */
[C---:B------:R-:W-:Y:S01]  /*28630*/  VIADD R9, R3.reuse, 0x40 ;  /* 0x0000004003097836 */ /* 0x040fe20000000000 */
[C---:B------:R-:W-:Y:S01]  /*28640*/  IADD3 R5, R3.reuse, 0x80, RZ ;  /* 0x0000008003057810 */ /* 0x040fe20007ffe0ff */
[----:B------:R-:W-:Y:S01]  /*28650*/  VIADD R3, R3, 0xc0 ;  /* 0x000000c003037836 */ /* 0x000fe20000000000 */
[----:B------:R-:W-:Y:S09]  /*28660*/  @P1 BRA `(.L_x_1505) ;  /* 0x00000000005c1947 */ /* 0x000ff20003800000 */
[----:B------:R-:W-:Y:S01]  /*28670*/  IMAD R0, R85, R11, RZ ;  /* 0x0000000b55007224 */ /* 0x000fe200078e02ff */
[-C--:B------:R-:W-:Y:S01]  /*28680*/  ISETP.GE.AND P4, PT, R80, R10.reuse, PT ;  /* 0x0000000a5000720c */ /* 0x080fe20003f86270 */
[----:B------:R-:W-:Y:S01]  /*28690*/  IMAD.MOV.U32 R88, RZ, RZ, R82 ;  /* 0x000000ffff587224 */ /* 0x000fe200078e0052 */
[-C--:B------:R-:W-:Y:S01]  /*286a0*/  ISETP.GE.AND P3, PT, R9, R10.reuse, PT ;  /* 0x0000000a0900720c */ /* 0x080fe20003f66270 */
        /* <DEDUP_REMOVED lines=19> */
.L_x_1505:
[----:B------:R-:W-:Y:S05]  /*287e0*/  BSYNC B0 ;  /* 0x0000000000007941 */ /* 0x000fea0003800000 */
.L_x_1504:
[----:B------:R-:W-:Y:S04]  /*287f0*/  BSSY B0, `(.L_x_1506) ;  /* 0x000001c000007945 */ /* 0x000fe80003800000 */
[----:B------:R-:W-:Y:S05]  /*28800*/  @P0 BRA `(.L_x_1507) ;  /* 0x0000000000680947 */ /* 0x000fea0003800000 */
[----:B-12---:R-:W-:Y:S01]  /*28810*/  IADD3 R23, P3, R11, 0x10, RZ ;  /* 0x000000100b177810 */ /* 0x006fe20007f7e0ff */
        /* <DEDUP_REMOVED lines=20> */
[----:B------:R-:W-:-:S05]  /*28960*/  LEA.HI.X R21, R36, R87, R21, 0x1, P3 ;  /* 0x0000005724157211 */ /* 0x000fca00018f0c15 */
[----:B------:R3:W-:Y:S04]  /*28970*/  @!P4 ST.E.128 desc[UR12][R20.64], R64 ;  /* 0x000000401400c985 */ /* 0x0007e8000c101d0c */
[----:B------:R3:W-:Y:S04]  /*28980*/  @!P2 ST.E.128 desc[UR10][R20.64+0x80], R48 ;  /* 0x000080301400a985 */ /* 0x0007e8000c101d0a */
[----:B------:R3:W-:Y:S04]  /*28990*/  @!P1 ST.E.128 desc[UR8][R20.64+0x100], R32 ;  /* 0x0001002014009985 */ /* 0x0007e8000c101d08 */
[----:B------:R3:W-:Y:S02]  /*289a0*/  @!P0 ST.E.128 desc[UR4][R20.64+0x180], R16 ;  /* 0x0001801014008985 */ /* 0x0007e4000c101d04 */
.L_x_1507:
[----:B------:R-:W-:Y:S05]  /*289b0*/  BSYNC B0 ;  /* 0x0000000000007941 */ /* 0x000fea0003800000 */
.L_x_1506:
[----:B------:R-:W-:Y:S04]  /*289c0*/  BSSY B0, `(.L_x_1508) ;  /* 0x000001c000007945 */ /* 0x000fe80003800000 */
[----:B------:R-:W-:Y:S05]  /*289d0*/  @P6 BRA `(.L_x_1509) ;  /* 0x0000000000686947 */ /* 0x000fea0003800000 */
[----:B-1-3--:R-:W-:Y:S01]  /*289e0*/  IADD3 R19, P3, R11, 0x20, RZ ;  /* 0x000000200b137810 */ /* 0x00afe20007f7e0ff */
[----:B--2---:R-:W-:Y:S01]  /*289f0*/  IMAD.MOV.U32 R20, RZ, RZ, R82 ;  /* 0x000000ffff147224 */ /* 0x004fe200078e0052 */
        /* <DEDUP_REMOVED lines=24> */
.L_x_1509:
[----:B------:R-:W-:Y:S05]  /*28b80*/  BSYNC B0 ;  /* 0x0000000000007941 */ /* 0x000fea0003800000 */
.L_x_1508:
[----:B------:R-:W-:-:S04]  /*28b90*/  MOV R237, 0x0 ;  /* 0x0000000000ed7802 */ /* 0x000fc80000000f00 */
[----:B-1234-:R-:W-:Y:S05]  /*28ba0*/  @P5 RET.REL.NODEC R236 `(_ZN5flash24flash_fwd_splitkv_kernelI23Flash_fwd_kernel_traitsILi256ELi64ELi64ELi4ELb0ELb0EN7cutlass10bfloat16_tE19Flash_kernel_traitsILi256ELi64ELi64ELi4ES3_EELb1ELb0ELb0ELb0ELb0ELb1ELb0ELb1EEEvNS_16Flash_fwd_paramsE) ;  /* 0xfffffd74ec145950 */ /* 0x01efea0003c3ffff */
[----:B------:R-:W-:Y:S01]  /*28bb0*/  IADD3 R11, P0, R11, 0x30, RZ ;  /* 0x000000300b0b7810 */ /* 0x000fe20007f1e0ff */
[----:B------:R-:W-:Y:S01]  /*28bc0*/  IMAD.MOV.U32 R4, RZ, RZ, R82 ;  /* 0x000000ffff047224 */ /* 0x000fe200078e0052 */
[-C--:B------:R-:W-:Y:S01]  /*28bd0*/  ISETP.GE.AND P3, PT, R80, R10.reuse, PT ;  /* 0x0000000a5000720c */ /* 0x080fe20003f66270 */
[----:B------:R-:W-:Y:S01]  /*28be0*/  IMAD.MOV.U32 R237, RZ, RZ, 0x0 ;  /* 0x00000000ffed7424 */ /* 0x000fe200078e00ff */
        /* <DEDUP_REMOVED lines=15> */
[----:B------:R-:W-:-:S04]  /*28ce0*/  LEA R2, P4, R4, R86, 0x1 ;  /* 0x0000005604027211 */ /* 0x000fc800078808ff */
[----:B------:R-:W-:-:S05]  /*28cf0*/  LEA.HI.X R3, R4, R87, R77, 0x1, P4 ;  /* 0x0000005704037211 */ /* 0x000fca00020f0c4d */
[----:B------:R-:W-:Y:S04]  /*28d00*/  @!P3 ST.E.128 desc[UR10][R2.64], R56 ;  /* 0x000000380200b985 */ /* 0x000fe8000c101d0a */
[----:B------:R-:W-:Y:S04]  /*28d10*/  @!P2 ST.E.128 desc[UR8][R2.64+0x80], R40 ;  /* 0x000080280200a985 */ /* 0x000fe8000c101d08 */
[----:B------:R1:W-:Y:S02]  /*28d20*/  @!P1 ST.E.128 desc[UR4][R2.64+0x100], R24 ;  /* 0x0001001802009985 */ /* 0x0003e4000c101d04 */
[----:B-1----:R-:W-:Y:S05]  /*28d30*/  @P0 RET.REL.NODEC R236 `(_ZN5flash24flash_fwd_splitkv_kernelI23Flash_fwd_kernel_traitsILi256ELi64ELi64ELi4ELb0ELb0EN7cutlass10bfloat16_tE19Flash_kernel_traitsILi256ELi64ELi64ELi4ES3_EELb1ELb0ELb0ELb0ELb0ELb1ELb0ELb1EEEvNS_16Flash_fwd_paramsE) ;  /* 0xfffffd70ecb00950 */ /* 0x002fea0003c3ffff */
[----:B------:R-:W-:Y:S01]  /*28d40*/  R2UR UR4, R6 ;  /* 0x00000000060472ca */ /* 0x000fe200000e0000 */
[----:B------:R-:W-:Y:S01]  /*28d50*/  IMAD.MOV.U32 R237, RZ, RZ, 0x0 ;  /* 0x00000000ffed7424 */ /* 0x000fe200078e00ff */
[----:B------:R-:W-:-:S13]  /*28d60*/  R2UR UR5, R7 ;  /* 0x00000000070572ca */ /* 0x000fda00000e0000 */
[----:B------:R1:W-:Y:S02]  /*28d70*/  ST.E.128 desc[UR4][R2.64+0x180], R72 ;  /* 0x0001804802007985 */ /* 0x0003e4000c101d04 */
[----:B-1----:R-:W-:Y:S05]  /*28d80*/  RET.REL.NODEC R236 `(_ZN5flash24flash_fwd_splitkv_kernelI23Flash_fwd_kernel_traitsILi256ELi64ELi64ELi4ELb0ELb0EN7cutlass10bfloat16_tE19Flash_kernel_traitsILi256ELi64ELi64ELi4ES3_EELb1ELb0ELb0ELb0ELb0ELb1ELb0ELb1EEEvNS_16Flash_fwd_paramsE) ;  /* 0xfffffd70ec9c7950 */ /* 0x002fea0003c3ffff */
.L_x_1498:
[----:B------:R-:W-:Y:S01]  /*28d90*/  MOV R5, 0x2 ;  /* 0x0000000200057802 */ /* 0x000fe20000000f00 */
[----:B------:R-:W-:Y:S01]  /*28da0*/  IMAD.MOV.U32 R0, RZ, RZ, 0x1f ;  /* 0x0000001fff007424 */ /* 0x000fe200078e00ff */
[----:B------:R-:W-:-:S07]  /*28db0*/  MOV R2, 0xffffffff ;  /* 0xffffffff00027802 */ /* 0x000fce0000000f00 */
[----:B-1---5:R-:W-:Y:S05]  /*28dc0*/  WARPSYNC.COLLECTIVE R2, `(.L_x_1510) ;  /* 0x0000000002087348 */ /* 0x022fea0003c00000 */
[----:B------:R2:W3:Y:S02]  /*28dd0*/  SHFL.BFLY P0, R13, R249, R5, R0 ;  /* 0x0c000005f90d7389 */ /* 0x0004e40000000000 */
[----:B-123-5:R-:W-:Y:S01]  /*28de0*/  ENDCOLLECTIVE ;  /* 0x000000000000791b */ /* 0x02efe20003800000 */
.L_x_1510:
[----:B------:R-:W-:Y:S02]  /*28df0*/  IMAD.MOV.U32 R8, RZ, RZ, R13 ;  /* 0x000000ffff087224 */ /* 0x000fe400078e000d */
[----:B------:R-:W-:Y:S02]  /*28e00*/  IMAD.MOV.U32 R5, RZ, RZ, 0x1 ;  /* 0x00000001ff057424 */ /* 0x000fe400078e00ff */
[----:B------:R-:W-:-:S05]  /*28e10*/  FADD.FTZ R9, R8, R249 ;  /* 0x000000f908097221 */ /* 0x000fca0000010000 */
[----:B------:R-:W-:-:S07]  /*28e20*/  MOV R249, R9 ;  /* 0x0000000900f97202 */ /* 0x000fce0000000f00 */
[----:B------:R-:W-:Y:S05]  /*28e30*/  WARPSYNC.COLLECTIVE R2, `(.L_x_1511) ;  /* 0x0000000002087348 */ /* 0x000fea0003c00000 */
[----:B------:R1:W2:Y:S02]  /*28e40*/  SHFL.BFLY P0, R13, R249, R5, R0 ;  /* 0x0c000005f90d7389 */ /* 0x0002a40000000000 */
[----:B-12---:R-:W-:Y:S01]  /*28e50*/  ENDCOLLECTIVE ;  /* 0x000000000000791b */ /* 0x006fe20003800000 */
.L_x_1511:
[----:B------:R-:W-:Y:S01]  /*28e60*/  MOV R249, R247 ;  /* 0x000000f700f97202 */ /* 0x000fe20000000f00 */
[----:B------:R-:W-:Y:S01]  /*28e70*/  IMAD.MOV.U32 R5, RZ, RZ, 0x2 ;  /* 0x00000002ff057424 */ /* 0x000fe200078e00ff */
[----:B------:R-:W-:-:S07]  /*28e80*/  MOV R8, R13 ;  /* 0x0000000d00087202 */ /* 0x000fce0000000f00 */
[----:B------:R-:W-:Y:S05]  /*28e90*/  WARPSYNC.COLLECTIVE R2, `(.L_x_1512) ;  /* 0x0000000002087348 */ /* 0x000fea0003c00000 */
[----:B------:R1:W2:Y:S02]  /*28ea0*/  SHFL.BFLY P0, R13, R249, R5, R0 ;  /* 0x0c000005f90d7389 */ /* 0x0002a40000000000 */
[----:B-12---:R-:W-:Y:S01]  /*28eb0*/  ENDCOLLECTIVE ;  /* 0x000000000000791b */ /* 0x006fe20003800000 */
.L_x_1512:
[----:B------:R-:W-:Y:S01]  /*28ec0*/  FADD.FTZ R8, R9, R8 ;  /* 0x0000000809087221 */ /* 0x000fe20000010000 */
[----:B------:R-:W-:Y:S01]  /*28ed0*/  FADD.FTZ R12, R13, R247 ;  /* 0x000000f70d0c7221 */ /* 0x000fe20000010000 */
[----:B------:R-:W-:-:S04]  /*28ee0*/  MOV R5, 0x1 ;  /* 0x0000000100057802 */ /* 0x000fc80000000f00 */
[----:B------:R-:W-:-:S07]  /*28ef0*/  MOV R249, R12 ;  /* 0x0000000c00f97202 */ /* 0x000fce0000000f00 */
[----:B------:R-:W-:Y:S05]  /*28f00*/  WARPSYNC.COLLECTIVE R2, `(.L_x_1513) ;  /* 0x0000000002087348 */ /* 0x000fea0003c00000 */
[----:B------:R1:W2:Y:S02]  /*28f10*/  SHFL.BFLY P0, R13, R249, R5, R0 ;  /* 0x0c000005f90d7389 */ /* 0x0002a40000000000 */
[----:B-12---:R-:W-:Y:S01]  /*28f20*/  ENDCOLLECTIVE ;  /* 0x000000000000791b */ /* 0x006fe20003800000 */
.L_x_1513:
[----:B------:R-:W-:Y:S05]  /*28f30*/  BRA `(.L_x_1514) ;  /* 0xffffffd800cc7947 */ /* 0x000fea000383ffff */
.L_x_1515:
        /* <DEDUP_REMOVED lines=12> */
.L_x_4955:


//--------------------- .text._ZN5flash24flash_fwd_splitkv_kernelI23Flash_fwd_kernel_traitsILi256ELi64ELi64ELi4ELb0ELb0EN7cutlass10bfloat16_tE19Flash_kernel_traitsILi256ELi64ELi64ELi4ES3_EELb1ELb0ELb0ELb0ELb0ELb0ELb1ELb0EEEvNS_16Flash_fwd_paramsE --------------------------
	.section	.text._ZN5flash24flash_fwd_splitkv_kernelI23Flash_fwd_kernel_traitsILi256ELi64ELi64ELi4ELb0ELb0EN7cutlass10bfloat16_tE19Flash_kernel_traitsILi256ELi64ELi64ELi4ES3_EELb1ELb0ELb0ELb0ELb0ELb0ELb1ELb0EEEvNS_16Flash_fwd_paramsE,"ax",@progbits
	.align	128
        .global         _ZN5flash24flash_fwd_splitkv_kernelI23Flash_fwd_kernel_traitsILi256ELi64ELi64ELi4ELb0ELb0EN7cutlass10bfloat16_tE19Flash_kernel_traitsILi256ELi64ELi64ELi4ES3_EELb1ELb0ELb0ELb0ELb0ELb0ELb1ELb0EEEvNS_16Flash_fwd_paramsE
        .type           _ZN5flash24flash_fwd_splitkv_kernelI23Flash_fwd_kernel_traitsILi256ELi64ELi64ELi4ELb0ELb0EN7cutlass10bfloat16_tE19Flash_kernel_traitsILi256ELi64ELi64ELi4ES3_EELb1ELb0ELb0ELb0ELb0ELb0ELb1ELb0EEEvNS_16Flash_fwd_paramsE,@function
        .size           _ZN5flash24flash_fwd_splitkv_kernelI23Flash_fwd_kernel_traitsILi256ELi64ELi64ELi4ELb0ELb0EN7cutlass10bfloat16_tE19Flash_kernel_traitsILi256ELi64ELi64ELi4ES3_EELb1ELb0ELb0ELb0ELb0ELb0ELb1ELb0EEEvNS_16Flash_fwd_paramsE,(.L_x_4984 - _ZN5flash24flash_fwd_splitkv_kernelI23Flash_fwd_kernel_traitsILi256ELi64ELi64ELi4ELb0ELb0EN7cutlass10bfloat16_tE19Flash_kernel_traitsILi256ELi64ELi64ELi4ES3_EELb1ELb0ELb0ELb0ELb0ELb0ELb1ELb0EEEvNS_16Flash_fwd_paramsE)
        .other          _ZN5flash24flash_fwd_splitkv_kernelI23Flash_fwd_kernel_traitsILi256ELi64ELi64ELi4ELb0ELb0EN7cutlass10bfloat16_tE19Flash_kernel_traitsILi256ELi64ELi64ELi4ES3_EELb1ELb0ELb0ELb0ELb0ELb0ELb1ELb0EEEvNS_16Flash_fwd_paramsE,@"STO_CUDA_ENTRY STV_DEFAULT"
_ZN5flash24flash_fwd_splitkv_kernelI23Flash_fwd_kernel_traitsILi256ELi64ELi64ELi4ELb0ELb0EN7cutlass10bfloat16_tE19Flash_kernel_traitsILi256ELi64ELi64ELi4ES3_EELb1ELb0ELb0ELb0ELb0ELb0ELb1ELb0EEEvNS_16Flash_fwd_paramsE:
.text._ZN5flash24flash_fwd_splitkv_kernelI23Flash_fwd_kernel_traitsILi256ELi64ELi64ELi4ELb0ELb0EN7cutlass10bfloat16_tE19Flash_kernel_traitsILi256ELi64ELi64ELi4ES3_EELb1ELb0ELb0ELb0ELb0ELb0ELb1ELb0EEEvNS_16Flash_fwd_paramsE:
[----:B------:R-:W-:Y:S01]  /*0000*/  LDC R1, c[0x0][0x28] ;  /* 0x00000a00ff017b82 */ /* 0x000fe20000000800 */
[----:B------:R-:W-:-:S07]  /*0010*/  ULDC UR6, c[0x0][0x270] ;  /* 0x00009c0000067ab9 */ /* 0x000fce0000000800 */
[----:B------:R-:W1:Y:S01]  /*0020*/  S2UR UR14, SR_CTAID.Z ;  /* 0x00000000000e79c3 */ /* 0x000e620000002700 */
[----:B------:R-:W2:Y:S01]  /*0030*/  I2F.U32.RP R2, UR6 ;  /* 0x0000000600027d06 */ /* 0x000ea20008209000 */
[----:B------:R-:W-:Y:S01]  /*0040*/  UISETP.NE.U32.AND UP2, UPT, UR6, URZ, UPT ;  /* 0x0000003f0600728c */ /* 0x000fe2000bf45070 */
[----:B------:R-:W-:Y:S01]  /*0050*/  ULDC.64 UR8, c[0x0][0x2f0] ;  /* 0x0000bc0000087ab9 */ /* 0x000fe20000000a00 */
[----:B------:R-:W-:-:S05]  /*0060*/  ULDC.64 UR22, c[0x0][0x208] ;  /* 0x0000820000167ab9 */ /* 0x000fca0000000a00 */
[----:B--2---:R-:W2:Y:S02]  /*0070*/  MUFU.RCP R0, R2 ;  /* 0x0000000200007308 */ /* 0x004ea40000001000 */
[----:B--2---:R-:W-:-:S06]  /*0080*/  VIADD R0, R0, 0xffffffe ;  /* 0x0ffffffe00007836 */ /* 0x004fcc0000000000 */
[----:B------:R-:W2:Y:S02]  /*0090*/  F2I.FTZ.U32.TRUNC.NTZ R0, R0 ;  /* 0x0000000000007305 */ /* 0x000ea4000021f000 */
[----:B--2---:R-:W-:-:S13]  /*00a0*/  R2UR UR5, R0 ;  /* 0x00000000000572ca */ /* 0x004fda00000e0000 */
[----:B------:R-:W-:-:S04]  /*00b0*/  UIADD3 UR4, URZ, -UR5, URZ ;  /* 0x800000053f047290 */ /* 0x000fc8000fffe03f */
[----:B------:R-:W-:-:S03]  /*00c0*/  UIMAD UR7, UR4, UR6, URZ ;  /* 0x00000006040772a4 */ /* 0x000fc6000f8e023f */
[----:B------:R-:W-:Y:S02]  /*00d0*/  UMOV UR4, URZ ;  /* 0x0000003f00047c82 */ /* 0x000fe40008000000 */
[----:B------:R-:W-:-:S04]  /*00e0*/  UIMAD.WIDE.U32 UR4, UR5, UR7, UR4 ;  /* 0x00000007050472a5 */ /* 0x000fc8000f8e0004 */
[----:B-1----:R-:W-:-:S03]  /*00f0*/  UIMAD.WIDE.U32 UR12, UR5, UR14, URZ ;  /* 0x0000000e050c72a5 */ /* 0x002fc6000f8e003f */
[----:B------:R-:W-:Y:S01]  /*0100*/  ULDC.64 UR4, c[0x0][0x2f0] ;  /* 0x0000bc0000047ab9 */ /* 0x000fe20000000a00 */
[----:B------:R-:W-:Y:S02]  /*0110*/  UIADD3 UR7, -UR13, URZ, URZ ;  /* 0x0000003f0d077290 */ /* 0x000fe4000fffe13f */
[----:B------:R-:W-:Y:S02]  /*0120*/  UISETP.NE.U32.AND UP1, UPT, UR4, URZ, UPT ;  /* 0x0000003f0400728c */ /* 0x000fe4000bf25070 */
[----:B------:R-:W-:Y:S02]  /*0130*/  UIMAD UR7, UR6, UR7, UR14 ;  /* 0x00000007060772a4 */ /* 0x000fe4000f8e020e */
[----:B------:R-:W-:Y:S02]  /*0140*/  UISETP.NE.AND.EX UP1, UPT, UR5, URZ, UPT, UP1 ;  /* 0x0000003f0500728c */ /* 0x000fe4000bf25310 */
[----:B------:R-:W-:Y:S01]  /*0150*/  UISETP.GE.U32.AND UP0, UPT, UR7, UR6, UPT ;  /* 0x000000060700728c */ /* 0x000fe2000bf06070 */
[----:B------:R-:W-:-:S03]  /*0160*/  ULDC.64 UR4, c[0x0][0x300] ;  /* 0x0000c00000047ab9 */ /* 0x000fc60000000a00 */
[----:B------:R-:W-:-:S07]  /*0170*/  PLOP3.LUT P2, PT, PT, PT, UP1, 0x80, 0x0 ;  /* 0x000000000000781c */ /* 0x000fce0003f4f018 */
[----:B------:R-:W-:Y:S02]  /*0180*/  @UP0 UIADD3 UR7, UR7, -UR6, URZ ;  /* 0x8000000607070290 */ /* 0x000fe4000fffe03f */
[----:B------:R-:W-:Y:S02]  /*0190*/  @UP0 UIADD3 UR13, UR13, 0x1, URZ ;  /* 0x000000010d0d0890 */ /* 0x000fe4000fffe03f */
[----:B------:R-:W-:Y:S02]  /*01a0*/  UISETP.GE.U32.AND UP3, UPT, UR7, UR6, UPT ;  /* 0x000000060700728c */ /* 0x000fe4000bf66070 */
[----:B------:R-:W-:Y:S01]  /*01b0*/  UISETP.NE.U32.AND UP0, UPT, UR4, URZ, UPT ;  /* 0x0000003f0400728c */ /* 0x000fe2000bf05070 */
[----:B------:R-:W-:-:S03]  /*01c0*/  ULDC.U8 UR7, c[0x0][0x3c2] ;  /* 0x0000f08000077ab9 */ /* 0x000fc60000000000 */
[----:B------:R-:W-:-:S03]  /*01d0*/  UISETP.NE.AND.EX UP0, UPT, UR5, URZ, UPT, UP0 ;  /* 0x0000003f0500728c */ /* 0x000fc6000bf05300 */
[----:B------:R-:W-:Y:S02]  /*01e0*/  ULDC.64 UR4, c[0x0][0x2f8] ;  /* 0x0000be0000047ab9 */ /* 0x000fe40000000a00 */
[----:B------:R-:W-:Y:S01]  /*01f0*/  @UP3 UIADD3 UR13, UR13, 0x1, URZ ;  /* 0x000000010d0d3890 */ /* 0x000fe2000fffe03f */
[----:B------:R-:W-:Y:S01]  /*0200*/  PLOP3.LUT P0, PT, PT, PT, UP0, 0x80, 0x0 ;  /* 0x000000000000781c */ /* 0x000fe20003f0f008 */
[----:B------:R-:W-:Y:S02]  /*0210*/  @!UP2 ULOP3.LUT UR13, URZ, UR6, URZ, 0x33, !UPT ;  /* 0x000000063f0da292 */ /* 0x000fe4000f8e333f */
[----:B------:R-:W-:Y:S02]  /*0220*/  UISETP.NE.AND UP3, UPT, UR7, URZ, UPT ;  /* 0x0000003f0700728c */ /* 0x000fe4000bf65270 */
[----:B------:R-:W-:Y:S01]  /*0230*/  UIMAD.WIDE UR8, UR13, 0x4, UR8 ;  /* 0x000000040d0878a5 */ /* 0x000fe2000f8e0208 */
[----:B------:R-:W-:Y:S01]  /*0240*/  @UP0 ULDC.64 UR10, c[0x0][0x300] ;  /* 0x0000c000000a0ab9 */ /* 0x000fe20000000a00 */
[----:B------:R-:W-:-:S02]  /*0250*/  UISETP.EQ.U32.AND UP2, UPT, UR4, URZ, UPT ;  /* 0x0000003f0400728c */ /* 0x000fc4000bf42070 */
[----:B------:R-:W-:Y:S02]  /*0260*/  @UP0 UIMAD.WIDE UR10, UR13, 0x4, UR10 ;  /* 0x000000040d0a08a5 */ /* 0x000fe4000f8e020a */
[----:B------:R-:W-:Y:S01]  /*0270*/  IMAD.U32 R10, RZ, RZ, UR8 ;  /* 0x00000008ff0a7e24 */ /* 0x000fe2000f8e00ff */
[----:B------:R-:W-:Y:S01]  /*0280*/  UISETP.EQ.OR.EX UP2, UPT, UR5, URZ, !UP3, UP2 ;  /* 0x0000003f0500728c */ /* 0x000fe2000df42720 */
[----:B------:R-:W-:Y:S01]  /*0290*/  IMAD.U32 R11, RZ, RZ, UR9 ;  /* 0x00000009ff0b7e24 */ /* 0x000fe2000f8e00ff */
[----:B------:R-:W-:Y:S01]  /*02a0*/  ULDC.64 UR8, c[0x0][0x2f8] ;  /* 0x0000be0000087ab9 */ /* 0x000fe20000000a00 */
[----:B------:R-:W-:Y:S02]  /*02b0*/  IMAD.U32 R8, RZ, RZ, UR10 ;  /* 0x0000000aff087e24 */ /* 0x000fe4000f8e00ff */
[----:B------:R-:W-:Y:S01]  /*02c0*/  IMAD.U32 R9, RZ, RZ, UR11 ;  /* 0x0000000bff097e24 */ /* 0x000fe2000f8e00ff */
[----:B------:R-:W2:Y:S04]  /*02d0*/  @P2 LDG.E R4, desc[UR22][R10.64] ;  /* 0x000000160a042981 */ /* 0x000ea8000c1e1900 */
[----:B------:R-:W3:Y:S01]  /*02e0*/  @P2 LDG.E R0, desc[UR22][R10.64+0x4] ;  /* 0x000004160a002981 */ /* 0x000ee2000c1e1900 */
[----:B------:R-:W-:Y:S01]  /*02f0*/  PLOP3.LUT P1, PT, PT, PT, UP2, 0x80, 0x0 ;  /* 0x000000000000781c */ /* 0x000fe20003f2f028 */
[----:B------:R-:W-:-:S02]  /*0300*/  UIMAD.WIDE UR8, UR13, 0x4, UR8 ;  /* 0x000000040d0878a5 */ /* 0x000fc4000f8e0208 */
[----:B------:R-:W4:Y:S04]  /*0310*/  @P0 LDG.E R2, desc[UR22][R8.64] ;  /* 0x0000001608020981 */ /* 0x000f28000c1e1900 */
[----:B------:R-:W-:Y:S02]  /*0320*/  IMAD.U32 R6, RZ, RZ, UR8 ;  /* 0x00000008ff067e24 */ /* 0x000fe4000f8e00ff */
[----:B------:R-:W-:-:S05]  /*0330*/  IMAD.U32 R7, RZ, RZ, UR9 ;  /* 0x00000009ff077e24 */ /* 0x000fca000f8e00ff */
[----:B------:R-:W5:Y:S01]  /*0340*/  @!P1 LDG.E R3, desc[UR22][R6.64] ;  /* 0x0000001606039981 */ /* 0x000f62000c1e1900 */
[----:B------:R-:W-:Y:S01]  /*0350*/  UMOV UR11, 0xffffffff ;  /* 0xffffffff000b7882 */ /* 0x000fe20000000000 */
[----:B------:R-:W-:Y:S01]  /*0360*/  UMOV UR26, URZ ;  /* 0x0000003f001a7c82 */ /* 0x000fe20008000000 */
[----:B------:R-:W-:Y:S01]  /*0370*/  UMOV UR27, 0xffffffff ;  /* 0xffffffff001b7882 */ /* 0x000fe20000000000 */
[----:B------:R-:W1:Y:S08]  /*0380*/  S2UR UR17, SR_CTAID.X ;  /* 0x00000000001179c3 */ /* 0x000e700000002500 */
[----:B------:R-:W1:Y:S01]  /*0390*/  S2UR UR7, SR_CTAID.Y ;  /* 0x00000000000779c3 */ /* 0x000e620000002600 */
[----:B--2---:R-:W-:-:S02]  /*03a0*/  @P2 R2UR UR11, R4 ;  /* 0x00000000040b22ca */ /* 0x004fc400000e0000 */
[----:B---3--:R-:W-:Y:S02]  /*03b0*/  @P2 R2UR UR21, R0 ;  /* 0x00000000001522ca */ /* 0x008fe400000e0000 */
[----:B----4-:R-:W-:Y:S02]  /*03c0*/  @P0 R2UR UR26, R2 ;  /* 0x00000000021a02ca */ /* 0x010fe400000e0000 */
[----:B------:R-:W-:-:S04]  /*03d0*/  ISETP.NE.U32.AND P0, PT, RZ, UR4, PT ;  /* 0x00000004ff007c0c */ /* 0x000fc8000bf05070 */
[----:B------:R-:W-:-:S05]  /*03e0*/  ISETP.NE.AND.EX P0, PT, RZ, UR5, PT, P0 ;  /* 0x00000005ff007c0c */ /* 0x000fca000bf05300 */
[----:B------:R-:W-:Y:S02]  /*03f0*/  @UP1 UIADD3 UR21, UR21, -UR11, URZ ;  /* 0x8000000b15151290 */ /* 0x000fe4000fffe03f */
[----:B------:R-:W-:Y:S01]  /*0400*/  UIADD3 UR4, -UR13, URZ, URZ ;  /* 0x0000003f0d047290 */ /* 0x000fe2000fffe13f */
[----:B-----5:R-:W-:-:S03]  /*0410*/  @!P1 R2UR UR27, R3 ;  /* 0x00000000031b92ca */ /* 0x020fc600000e0000 */
[----:B------:R-:W-:Y:S01]  /*0420*/  UIMAD UR14, UR6, UR4, UR14 ;  /* 0x00000004060e72a4 */ /* 0x000fe2000f8e020e */
[----:B------:R-:W-:Y:S01]  /*0430*/  @!UP1 ULDC UR21, c[0x0][0x2c4] ;  /* 0x0000b10000159ab9 */ /* 0x000fe20000000800 */
[----:B-1----:R-:W-:Y:S10]  /*0440*/  @!P0 BRA `(.L_x_1516) ;  /* 0x00000000001c8947 */ /* 0x002ff40003800000 */
[----:B------:R-:W-:-:S13]  /*0450*/  PLOP3.LUT P0, PT, PT, PT, UP3, 0x80, 0x0 ;  /* 0x000000000000781c */ /* 0x000fda0003f0f038 */
[----:B------:R-:W2:Y:S04]  /*0460*/  @P0 LDG.E R0, desc[UR22][R6.64+0x4] ;  /* 0x0000041606000981 */ /* 0x000ea8000c1e1900 */
[----:B------:R-:W3:Y:S01]  /*0470*/  @!P0 LDG.E R2, desc[UR22][R6.64] ;  /* 0x0000001606028981 */ /* 0x000ee2000c1e1900 */
[----:B--2---:R-:W-:-:S13]  /*0480*/  @P0 R2UR UR8, R0 ;  /* 0x00000000000802ca */ /* 0x004fda00000e0000 */
[----:B------:R-:W-:-:S07]  /*0490*/  @UP3 UIADD3 UR8, UR8, -UR27, URZ ;  /* 0x8000001b08083290 */ /* 0x000fce000fffe03f */
[----:B---3--:R-:W-:Y:S01]  /*04a0*/  @!P0 R2UR UR8, R2 ;  /* 0x00000000020882ca */ /* 0x008fe200000e0000 */
[----:B------:R-:W-:-:S14]  /*04b0*/  BRA `(.L_x_1517) ;  /* 0x0000000000047947 */ /* 0x000fdc0003800000 */
.L_x_1516:
[----:B------:R-:W-:-:S04]  /*04c0*/  ULDC UR8, c[0x0][0x2c8] ;  /* 0x0000b20000087ab9 */ /* 0x000fc80000000800 */
.L_x_1517:
[----:B------:R-:W-:Y:S02]  /*04d0*/  ULDC.64 UR4, c[0x0][0x308] ;  /* 0x0000c20000047ab9 */ /* 0x000fe40000000a00 */
[----:B------:R-:W-:-:S04]  /*04e0*/  UISETP.NE.U32.AND UP2, UPT, UR4, URZ, UPT ;  /* 0x0000003f0400728c */ /* 0x000fc8000bf45070 */
[----:B------:R-:W-:-:S06]  /*04f0*/  UISETP.NE.AND.EX UP2, UPT, UR5, URZ, UPT, UP2 ;  /* 0x0000003f0500728c */ /* 0x000fcc000bf45320 */
[----:B------:R-:W-:-:S05]  /*0500*/  PLOP3.LUT P1, PT, PT, PT, UP2, 0x80, 0x0 ;  /* 0x000000000000781c */ /* 0x000fca0003f2f028 */
[----:B------:R-:W-:Y:S02]  /*0510*/  @UP2 ULDC.64 UR4, c[0x0][0x308] ;  /* 0x0000c20000042ab9 */ /* 0x000fe40000000a00 */
[----:B------:R-:W-:-:S06]  /*0520*/  @UP2 UIMAD.WIDE UR4, UR13, 0x4, UR4 ;  /* 0x000000040d0428a5 */ /* 0x000fcc000f8e0204 */
[----:B------:R-:W-:Y:S02]  /*0530*/  IMAD.U32 R3, RZ, RZ, UR5 ;  /* 0x00000005ff037e24 */ /* 0x000fe4000f8e00ff */
[----:B------:R-:W-:-:S05]  /*0540*/  IMAD.U32 R2, RZ, RZ, UR4 ;  /* 0x00000004ff027e24 */ /* 0x000fca000f8e00ff */
[----:B------:R1:W5:Y:S01]  /*0550*/  @P1 LDG.E R3, desc[UR22][R2.64] ;  /* 0x0000001602031981 */ /* 0x000362000c1e1900 */
[----:B------:R-:W-:-:S04]  /*0560*/  USHF.L.U32 UR17, UR17, 0x6, URZ ;  /* 0x0000000611117899 */ /* 0x000fc8000800063f */
[----:B------:R-:W-:-:S06]  /*0570*/  UISETP.GT.AND UP0, UPT, UR21, UR17, UPT ;  /* 0x000000111500728c */ /* 0x000fcc000bf04270 */
[----:B------:R-:W-:-:S13]  /*0580*/  PLOP3.LUT P0, PT, PT, PT, UP0, 0x80, 0x0 ;  /* 0x000000000000781c */ /* 0x000fda0003f0f008 */
[----:B------:R-:W-:Y:S05]  /*0590*/  @!P0 EXIT ;  /* 0x000000000000894d */ /* 0x000fea0003800000 */
[----:B------:R-:W-:Y:S01]  /*05a0*/  ULDC UR10, c[0x0][0x10] ;  /* 0x00000400000a7ab9 */ /* 0x000fe20000000800 */
[----:B------:R-:W1:Y:S01]  /*05b0*/  LDC R0, c[0x0][0x10] ;  /* 0x00000400ff007b82 */ /* 0x000e620000000800 */
[----:B------:R-:W-:Y:S01]  /*05c0*/  ULDC UR5, c[0x0][0x2c8] ;  /* 0x0000b20000057ab9 */ /* 0x000fe20000000800 */
[----:B-----5:R-:W-:Y:S01]  /*05d0*/  @P1 R2UR UR20, R3 ;  /* 0x00000000031412ca */ /* 0x020fe200000e0000 */
[----:B------:R-:W-:Y:S01]  /*05e0*/  UIADD3 UR5, UR5, 0x3f, URZ ;  /* 0x0000003f05057890 */ /* 0x000fe2000fffe03f */
[----:B------:R-:W2:Y:S03]  /*05f0*/  S2R R81, SR_TID.X ;  /* 0x0000000000517919 */ /* 0x000ea60000002100 */
[----:B------:R-:W-:-:S04]  /*0600*/  USHF.R.S32.HI UR4, URZ, 0x1f, UR5 ;  /* 0x0000001f3f047899 */ /* 0x000fc80008011405 */
[----:B------:R-:W-:-:S04]  /*0610*/  ULEA.HI UR4, UR4, UR5, URZ, 0x6 ;  /* 0x0000000504047291 */ /* 0x000fc8000f8f303f */
[----:B------:R-:W-:Y:S02]  /*0620*/  ULEA.HI.SX32 UR16, UR4, UR10, 0x1a ;  /* 0x0000000a04107291 */ /* 0x000fe4000f8fd23f */
[----:B------:R-:W-:Y:S02]  /*0630*/  @UP2 UIADD3 UR20, UR20, -UR26, URZ ;  /* 0x8000001a14142290 */ /* 0x000fe4000fffe03f */
[----:B------:R-:W-:Y:S01]  /*0640*/  UIADD3 UR16, UR16, -0x1, URZ ;  /* 0xffffffff10107890 */ /* 0x000fe2000fffe03f */
[-C--:B-1----:R-:W-:Y:S02]  /*0650*/  IABS R2, R0.reuse ;  /* 0x0000000000027213 */ /* 0x082fe40000000000 */
[----:B------:R-:W-:Y:S02]  /*0660*/  IABS R0, R0 ;  /* 0x0000000000007213 */ /* 0x000fe40000000000 */
[----:B------:R-:W-:-:S03]  /*0670*/  R2UR UR9, R2 ;  /* 0x00000000020972ca */ /* 0x000fc600000e0000 */
[----:B------:R-:W-:-:S10]  /*0680*/  IMAD.MOV R0, RZ, RZ, -R0 ;  /* 0x000000ffff007224 */ /* 0x000fd400078e0a00 */
        /* <DEDUP_REMOVED lines=10> */
[----:B------:R-:W-:-:S03]  /*0730*/  UIMAD UR15, UR4, UR9, URZ ;  /* 0x00000009040f72a4 */ /* 0x000fc6000f8e023f */
[----:B------:R-:W-:Y:S02]  /*0740*/  UMOV UR4, URZ ;  /* 0x0000003f00047c82 */ /* 0x000fe40008000000 */
[----:B------:R-:W-:Y:S01]  /*0750*/  UIMAD.WIDE.U32 UR18, UR5, UR15, UR4 ;  /* 0x0000000f051272a5 */ /* 0x000fe2000f8e0004 */
[----:B------:R-:W-:-:S06]  /*0760*/  R2UR UR4, R0 ;  /* 0x00000000000472ca */ /* 0x000fcc00000e0000 */
[----:B------:R-:W-:Y:S02]  /*0770*/  UMOV UR5, UR19 ;  /* 0x0000001300057c82 */ /* 0x000fe40008000000 */
[----:B------:R-:W-:-:S07]  /*0780*/  UIMAD.WIDE.U32 UR18, UR5, UR12, URZ ;  /* 0x0000000c051272a5 */ /* 0x000fce000f8e003f */
[----:B------:R-:W-:Y:S02]  /*0790*/  UMOV UR15, UR19 ;  /* 0x00000013000f7c82 */ /* 0x000fe40008000000 */
[----:B------:R-:W-:-:S03]  /*07a0*/  UIMAD UR12, UR15, UR4, UR12 ;  /* 0x000000040f0c72a4 */ /* 0x000fc6000f8e020c */
[----:B------:R-:W-:Y:S01]  /*07b0*/  @!UP2 ULDC.64 UR4, c[0x0][0x318] ;  /* 0x0000c6000004aab9 */ /* 0x000fe20000000a00 */
[----:B------:R-:W-:Y:S02]  /*07c0*/  UISETP.GT.U32.AND UP0, UPT, UR9, UR12, UPT ;  /* 0x0000000c0900728c */ /* 0x000fe4000bf04070 */
[----:B------:R-:W-:-:S03]  /*07d0*/  @!UP2 UISETP.NE.U32.AND UP1, UPT, UR4, URZ, UPT ;  /* 0x0000003f0400a28c */ /* 0x000fc6000bf25070 */
[----:B------:R-:W-:Y:S01]  /*07e0*/  @!UP2 ULDC UR4, c[0x0][0x2cc] ;  /* 0x0000b3000004aab9 */ /* 0x000fe20000000800 */
[----:B------:R-:W-:-:S04]  /*07f0*/  @!UP2 UISETP.NE.AND.EX UP1, UPT, UR5, URZ, UPT, UP1 ;  /* 0x0000003f0500a28c */ /* 0x000fc8000bf25310 */
[----:B------:R-:W-:Y:S02]  /*0800*/  @!UP2 USEL UR4, UR4, URZ, UP1 ;  /* 0x0000003f0404a287 */ /* 0x000fe40008800000 */
[----:B------:R-:W-:Y:S02]  /*0810*/  @!UP0 UIADD3 UR12, UR12, -UR9, URZ ;  /* 0x800000090c0c8290 */ /* 0x000fe4000fffe03f */
[----:B------:R-:W-:Y:S02]  /*0820*/  @!UP2 UIADD3 UR20, UR4, UR8, -UR26 ;  /* 0x000000080414a290 */ /* 0x000fe4000fffe81a */
[----:B------:R-:W-:Y:S02]  /*0830*/  UISETP.GE.U32.AND UP2, UPT, UR12, UR9, UPT ;  /* 0x000000090c00728c */ /* 0x000fe4000bf46070 */
[----:B------:R-:W-:Y:S02]  /*0840*/  @!UP0 UIADD3 UR15, UR15, 0x1, URZ ;  /* 0x000000010f0f8890 */ /* 0x000fe4000fffe03f */
[----:B------:R-:W-:-:S02]  /*0850*/  UIADD3 UR4, UR20, 0x3f, URZ ;  /* 0x0000003f14047890 */ /* 0x000fc4000fffe03f */
[----:B------:R-:W-:Y:S02]  /*0860*/  UISETP.GE.AND UP0, UPT, UR16, URZ, UPT ;  /* 0x0000003f1000728c */ /* 0x000fe4000bf06270 */
[----:B------:R-:W-:Y:S02]  /*0870*/  UISETP.NE.AND UP1, UPT, UR10, URZ, UPT ;  /* 0x0000003f0a00728c */ /* 0x000fe4000bf25270 */
[----:B------:R-:W-:Y:S02]  /*0880*/  USHF.R.S32.HI UR5, URZ, 0x1f, UR4 ;  /* 0x0000001f3f057899 */ /* 0x000fe40008011404 */
[----:B------:R-:W-:Y:S02]  /*0890*/  @UP2 UIADD3 UR15, UR15, 0x1, URZ ;  /* 0x000000010f0f2890 */ /* 0x000fe4000fffe03f */
[----:B------:R-:W-:Y:S02]  /*08a0*/  ULEA.HI UR4, UR5, UR4, URZ, 0x6 ;  /* 0x0000000405047291 */ /* 0x000fe4000f8f303f */
[----:B------:R-:W-:-:S02]  /*08b0*/  UIADD3 UR5, -UR21, 0x7f, UR17 ;  /* 0x0000007f15057890 */ /* 0x000fc4000fffe111 */
[----:B------:R-:W-:Y:S02]  /*08c0*/  @!UP0 UIADD3 UR15, -UR15, URZ, URZ ;  /* 0x0000003f0f0f8290 */ /* 0x000fe4000fffe13f */
[----:B------:R-:W-:Y:S02]  /*08d0*/  USHF.R.S32.HI UR4, URZ, 0x6, UR4 ;  /* 0x000000063f047899 */ /* 0x000fe40008011404 */
[----:B------:R-:W-:Y:S01]  /*08e0*/  @!UP1 ULOP3.LUT UR15, URZ, UR10, URZ, 0x33, !UPT ;  /* 0x0000000a3f0f9292 */ /* 0x000fe2000f8e333f */
[----:B------:R-:W-:-:S03]  /*08f0*/  ULDC UR16, c[0x0][0x398] ;  /* 0x0000e60000107ab9 */ /* 0x000fc60000000800 */
[----:B------:R-:W-:Y:S01]  /*0900*/  UIMAD UR10, UR15, UR7, URZ ;  /* 0x000000070f0a72a4 */ /* 0x000fe2000f8e023f */
[----:B------:R-:W-:Y:S01]  /*0910*/  IMAD.U32 R3, RZ, RZ, UR4 ;  /* 0x00000004ff037e24 */ /* 0x000fe2000f8e00ff */
[----:B------:R-:W-:Y:S01]  /*0920*/  UIADD3 UR5, UR5, UR16, UR20 ;  /* 0x0000001005057290 */ /* 0x000fe2000fffe014 */
[----:B------:R-:W-:-:S03]  /*0930*/  IMAD.U32 R0, RZ, RZ, UR15 ;  /* 0x0000000fff007e24 */ /* 0x000fc6000f8e00ff */
[----:B------:R-:W-:Y:S02]  /*0940*/  USHF.R.S32.HI UR4, URZ, 0x1f, UR5 ;  /* 0x0000001f3f047899 */ /* 0x000fe40008011405 */
[----:B------:R-:W-:Y:S02]  /*0950*/  VIADDMNMX R0, R0, UR10, R3, PT ;  /* 0x0000000a00007c46 */ /* 0x000fe4000b800103 */
[----:B------:R-:W-:Y:S02]  /*0960*/  ULEA.HI UR4, UR4, UR5, URZ, 0x6 ;  /* 0x0000000504047291 */ /* 0x000fe4000f8f303f */
[----:B------:R-:W-:Y:S02]  /*0970*/  R2UR UR15, R0 ;  /* 0x00000000000f72ca */ /* 0x000fe400000e0000 */
[----:B------:R-:W-:-:S11]  /*0980*/  USHF.R.S32.HI UR4, URZ, 0x6, UR4 ;  /* 0x000000063f047899 */ /* 0x000fd60008011404 */
[----:B------:R-:W-:-:S04]  /*0990*/  UISETP.LT.AND UP0, UPT, UR15, UR4, UPT ;  /* 0x000000040f00728c */ /* 0x000fc8000bf01270 */
[----:B------:R-:W-:-:S04]  /*09a0*/  USEL UR15, UR15, UR4, UP0 ;  /* 0x000000040f0f7287 */ /* 0x000fc80008000000 */
[----:B------:R-:W-:-:S06]  /*09b0*/  UISETP.GE.AND UP0, UPT, UR10, UR15, UPT ;  /* 0x0000000f0a00728c */ /* 0x000fcc000bf06270 */
[----:B------:R-:W-:-:S13]  /*09c0*/  PLOP3.LUT P0, PT, PT, PT, UP0, 0x80, 0x0 ;  /* 0x000000000000781c */ /* 0x000fda0003f0f008 */
[----:B--2---:R-:W-:Y:S05]  /*09d0*/  @!P0 BRA `(.L_x_1518) ;  /* 0x0000000800a08947 */ /* 0x004fea0003800000 */
[----:B------:R-:W-:Y:S01]  /*09e0*/  SHF.R.S32.HI R0, RZ, 0x1f, R81 ;  /* 0x0000001fff007819 */ /* 0x000fe20000011451 */
[----:B------:R-:W-:Y:S01]  /*09f0*/  ULDC.64 UR4, c[0x0][0x2c0] ;  /* 0x0000b00000047ab9 */ /* 0x000fe20000000a00 */
[----:B------:R-:W-:Y:S01]  /*0a00*/  BSSY B0, `(.L_x_1519) ;  /* 0x000002e000007945 */ /* 0x000fe20003800000 */
[----:B------:R-:W-:Y:S01]  /*0a10*/  UIMAD UR4, UR7, UR4, UR13 ;  /* 0x00000004070472a4 */ /* 0x000fe2000f8e020d */
[----:B------:R-:W-:-:S03]  /*0a20*/  LEA.HI R11, R0, R81, RZ, 0x4 ;  /* 0x00000051000b7211 */ /* 0x000fc600078f20ff */
[----:B------:R-:W-:Y:S01]  /*0a30*/  UIMAD UR6, UR4, UR6, UR14 ;  /* 0x00000006040672a4 */ /* 0x000fe2000f8e020e */
[----:B------:R-:W-:Y:S02]  /*0a40*/  LOP3.LUT R0, R11, 0xfffffff0, RZ, 0xc0, !PT ;  /* 0xfffffff00b007812 */ /* 0x000fe400078ec0ff */
[----:B------:R-:W-:Y:S01]  /*0a50*/  SHF.R.S32.HI R11, RZ, 0x4, R11 ;  /* 0x00000004ff0b7819 */ /* 0x000fe2000001140b */
[----:B------:R-:W-:Y:S02]  /*0a60*/  UIMAD UR6, UR6, UR5, UR17 ;  /* 0x00000005060672a4 */ /* 0x000fe4000f8e0211 */
[----:B------:R-:W-:Y:S01]  /*0a70*/  IMAD.IADD R81, R81, 0x1, -R0 ;  /* 0x0000000151517824 */ /* 0x000fe200078e0a00 */
[----:B------:R-:W-:Y:S01]  /*0a80*/  ULDC UR4, c[0x0][0x2dc] ;  /* 0x0000b70000047ab9 */ /* 0x000fe20000000800 */
[----:B------:R-:W-:Y:S01]  /*0a90*/  UIADD3 UR17, -UR17, UR21, URZ ;  /* 0x0000001511117290 */ /* 0x000fe2000fffe13f */
[----:B------:R-:W-:Y:S01]  /*0aa0*/  VIADD R7, R11, 0x8 ;  /* 0x000000080b077836 */ /* 0x000fe20000000000 */
[----:B------:R-:W-:Y:S01]  /*0ab0*/  UIMAD UR4, UR6, UR4, URZ ;  /* 0x00000004060472a4 */ /* 0x000fe2000f8e023f */
[C---:B------:R-:W-:Y:S01]  /*0ac0*/  IMAD.SHL.U32 R14, R81.reuse, 0x4, RZ ;  /* 0x00000004510e7824 */ /* 0x040fe200078e00ff */
[----:B------:R-:W-:Y:S01]  /*0ad0*/  ISETP.NE.AND P6, PT, R81, RZ, PT ;  /* 0x000000ff5100720c */ /* 0x000fe20003fc5270 */
[C---:B------:R-:W-:Y:S01]  /*0ae0*/  VIADD R6, R11.reuse, 0x10 ;  /* 0x000000100b067836 */ /* 0x040fe20000000000 */
[C---:B------:R-:W-:Y:S01]  /*0af0*/  ISETP.GE.AND P3, PT, R11.reuse, UR17, PT ;  /* 0x000000110b007c0c */ /* 0x040fe2000bf66270 */
[----:B------:R-:W-:Y:S01]  /*0b00*/  VIADD R2, R11, 0x30 ;  /* 0x000000300b027836 */ /* 0x000fe20000000000 */
[--C-:B------:R-:W-:Y:S01]  /*0b10*/  SHF.R.S32.HI R15, RZ, 0x1f, R14.reuse ;  /* 0x0000001fff0f7819 */ /* 0x100fe2000001140e */
[----:B------:R-:W-:Y:S01]  /*0b20*/  IMAD.U32 R0, RZ, RZ, UR4 ;  /* 0x00000004ff007e24 */ /* 0x000fe2000f8e00ff */
[----:B------:R-:W-:Y:S01]  /*0b30*/  ISETP.GE.AND P4, PT, R7, UR17, PT ;  /* 0x0000001107007c0c */ /* 0x000fe2000bf86270 */
[----:B------:R-:W-:Y:S01]  /*0b40*/  VIADD R10, R14, 0x40 ;  /* 0x000000400e0a7836 */ /* 0x000fe20000000000 */
[----:B------:R-:W-:Y:S01]  /*0b50*/  ISETP.GE.AND P5, PT, R6, UR17, PT ;  /* 0x0000001106007c0c */ /* 0x000fe2000bfa6270 */
[----:B------:R-:W-:-:S04]  /*0b60*/  IMAD.WIDE R4, R11, 0x100, R14 ;  /* 0x000001000b047825 */ /* 0x000fc800078e020e */
[----:B------:R-:W-:Y:S01]  /*0b70*/  VIADD R9, R14, 0x80 ;  /* 0x000000800e097836 */ /* 0x000fe20000000000 */
[----:B------:R-:W-:Y:S01]  /*0b80*/  IADD3 R3, P0, R4, UR4, RZ ;  /* 0x0000000404037c10 */ /* 0x000fe2000ff1e0ff */
[----:B------:R-:W-:Y:S01]  /*0b90*/  ULDC.64 UR4, c[0x0][0x288] ;  /* 0x0000a20000047ab9 */ /* 0x000fe20000000a00 */
[C---:B------:R-:W-:Y:S02]  /*0ba0*/  VIADD R4, R11.reuse, 0x20 ;  /* 0x000000200b047836 */ /* 0x040fe40000000000 */
[----:B------:R-:W-:Y:S01]  /*0bb0*/  LEA.HI.X.SX32 R0, R0, R5, 0x1, P0 ;  /* 0x0000000500007211 */ /* 0x000fe200000f0eff */
[----:B------:R-:W-:Y:S01]  /*0bc0*/  VIADD R5, R11, 0x18 ;  /* 0x000000180b057836 */ /* 0x000fe20000000000 */
[C---:B------:R-:W-:Y:S01]  /*0bd0*/  LEA R12, P0, R3.reuse, UR4, 0x2 ;  /* 0x00000004030c7c11 */ /* 0x040fe2000f8010ff */
[----:B------:R-:W-:Y:S01]  /*0be0*/  VIADD R8, R14, 0xc0 ;  /* 0x000000c00e087836 */ /* 0x000fe20000000000 */
[----:B------:R-:W-:Y:S02]  /*0bf0*/  ISETP.GE.AND P1, PT, R4, UR17, PT ;  /* 0x0000001104007c0c */ /* 0x000fe4000bf26270 */
[----:B------:R-:W-:Y:S01]  /*0c00*/  LEA.HI.X R13, R3, UR5, R0, 0x2, P0 ;  /* 0x00000005030d7c11 */ /* 0x000fe200080f1400 */
[----:B------:R-:W-:Y:S01]  /*0c10*/  VIADD R3, R11, 0x28 ;  /* 0x000000280b037836 */ /* 0x000fe20000000000 */
[----:B------:R-:W-:-:S04]  /*0c20*/  ISETP.GE.AND P0, PT, R5, UR17, PT ;  /* 0x0000001105007c0c */ /* 0x000fc8000bf06270 */
[----:B------:R-:W-:Y:S01]  /*0c30*/  ISETP.GE.AND P2, PT, R3, UR17, PT ;  /* 0x0000001103007c0c */ /* 0x000fe2000bf46270 */
[----:B------:R-:W-:-:S12]  /*0c40*/  @P3 BRA `(.L_x_1520) ;  /* 0x0000000000243947 */ /* 0x000fd80003800000 */
[----:B------:R-:W-:Y:S02]  /*0c50*/  ULDC UR4, c[0x0][0x2d0] ;  /* 0x0000b40000047ab9 */ /* 0x000fe40000000800 */
[----:B------:R-:W-:-:S13]  /*0c60*/  ISETP.GE.AND P3, PT, R14, UR4, PT ;  /* 0x000000040e007c0c */ /* 0x000fda000bf66270 */
[----:B------:R1:W-:Y:S01]  /*0c70*/  @!P3 STG.E.128 desc[UR22][R12.64], RZ ;  /* 0x000000ff0c00b986 */ /* 0x0003e2000c101d16 */
[----:B------:R-:W-:-:S13]  /*0c80*/  ISETP.GE.AND P3, PT, R10, UR4, PT ;  /* 0x000000040a007c0c */ /* 0x000fda000bf66270 */
[----:B------:R1:W-:Y:S01]  /*0c90*/  @!P3 STG.E.128 desc[UR22][R12.64+0x100], RZ ;  /* 0x000100ff0c00b986 */ /* 0x0003e2000c101d16 */
[----:B------:R-:W-:-:S13]  /*0ca0*/  ISETP.GE.AND P3, PT, R9, UR4, PT ;  /* 0x0000000409007c0c */ /* 0x000fda000bf66270 */
[----:B------:R1:W-:Y:S01]  /*0cb0*/  @!P3 STG.E.128 desc[UR22][R12.64+0x200], RZ ;  /* 0x000200ff0c00b986 */ /* 0x0003e2000c101d16 */
[----:B------:R-:W-:-:S13]  /*0cc0*/  ISETP.GE.AND P3, PT, R8, UR4, PT ;  /* 0x0000000408007c0c */ /* 0x000fda000bf66270 */
[----:B------:R1:W-:Y:S02]  /*0cd0*/  @!P3 STG.E.128 desc[UR22][R12.64+0x300], RZ ;  /* 0x000300ff0c00b986 */ /* 0x0003e4000c101d16 */
.L_x_1520:
[----:B------:R-:W-:Y:S05]  /*0ce0*/  BSYNC B0 ;  /* 0x0000000000007941 */ /* 0x000fea0003800000 */
.L_x_1519:
[----:B------:R-:W-:Y:S01]  /*0cf0*/  BSSY B0, `(.L_x_1521) ;  /* 0x000000d000007945 */ /* 0x000fe20003800000 */
[----:B------:R-:W-:Y:S02]  /*0d00*/  ISETP.GE.AND P3, PT, R2, UR17, PT ;  /* 0x0000001102007c0c */ /* 0x000fe4000bf66270 */
[----:B------:R-:W-:Y:S01]  /*0d10*/  IADD3 R0, R11, 0x38, RZ ;  /* 0x000000380b007810 */ /* 0x000fe20007ffe0ff */
[----:B------:R-:W-:Y:S05]  /*0d20*/  @P4 BRA `(.L_x_1522) ;  /* 0x0000000000244947 */ /* 0x000fea0003800000 */
        /* <DEDUP_REMOVED lines=9> */
.L_x_1522:
[----:B------:R-:W-:Y:S05]  /*0dc0*/  BSYNC B0 ;  /* 0x0000000000007941 */ /* 0x000fea0003800000 */
.L_x_1521:
[----:B------:R-:W-:Y:S01]  /*0dd0*/  BSSY B0, `(.L_x_1523) ;  /* 0x000000c000007945 */ /* 0x000fe20003800000 */
[----:B------:R-:W-:-:S03]  /*0de0*/  ISETP.GE.AND P4, PT, R0, UR17, PT ;  /* 0x0000001100007c0c */ /* 0x000fc6000bf86270 */
[----:B------:R-:W-:Y:S10]  /*0df0*/  @P5 BRA `(.L_x_1524) ;  /* 0x0000000000245947 */ /* 0x000ff40003800000 */
        /* <DEDUP_REMOVED lines=9> */
.L_x_1524:
[----:B------:R-:W-:Y:S05]  /*0e90*/  BSYNC B0 ;  /* 0x0000000000007941 */ /* 0x000fea0003800000 */
.L_x_1523:
[----:B------:R-:W-:Y:S01]  /*0ea0*/  BSSY B0, `(.L_x_1525) ;  /* 0x000000c000007945 */ /* 0x000fe20003800000 */
[----:B------:R-:W-:-:S03]  /*0eb0*/  ISETP.GE.OR P5, PT, R11, UR17, P6 ;  /* 0x000000110b007c0c */ /* 0x000fc6000b7a6670 */
        /* <DEDUP_REMOVED lines=10> */
.L_x_1526:
[----:B------:R-:W-:Y:S05]  /*0f60*/  BSYNC B0 ;  /* 0x0000000000007941 */ /* 0x000fea0003800000 */
.L_x_1525:
[----:B------:R-:W-:Y:S04]  /*0f70*/  BSSY B0, `(.L_x_1527) ;  /* 0x000000b000007945 */ /* 0x000fe80003800000 */
[----:B------:R-:W-:Y:S05]  /*0f80*/  @P1 BRA `(.L_x_1528) ;  /* 0x0000000000241947 */ /* 0x000fea0003800000 */
[----:B------:R-:W-:Y:S02]  /*0f90*/  ULDC UR4, c[0x0][0x2d0] ;  /* 0x0000b40000047ab9 */ /* 0x000fe40000000800 */
[----:B------:R-:W-:Y:S02]  /*0fa0*/  ISETP.GE.AND P1, PT, R14, UR4, PT ;  /* 0x000000040e007c0c */ /* 0x000fe4000bf26270 */
[----:B------:R-:W-:-:S11]  /*0fb0*/  ISETP.GE.AND P0, PT, R10, UR4, PT ;  /* 0x000000040a007c0c */ /* 0x000fd6000bf06270 */
[----:B------:R1:W-:Y:S01]  /*0fc0*/  @!P1 STG.E.128 desc[UR22][R12.64+0x8000], RZ ;  /* 0x008000ff0c009986 */ /* 0x0003e2000c101d16 */
[----:B------:R-:W-:-:S03]  /*0fd0*/  ISETP.GE.AND P1, PT, R9, UR4, PT ;  /* 0x0000000409007c0c */ /* 0x000fc6000bf26270 */
[----:B------:R1:W-:Y:S01]  /*0fe0*/  @!P0 STG.E.128 desc[UR22][R12.64+0x8100], RZ ;  /* 0x008100ff0c008986 */ /* 0x0003e2000c101d16 */
[----:B------:R-:W-:-:S09]  /*0ff0*/  ISETP.GE.AND P0, PT, R8, UR4, PT ;  /* 0x0000000408007c0c */ /* 0x000fd2000bf06270 */
[----:B------:R1:W-:Y:S04]  /*1000*/  @!P1 STG.E.128 desc[UR22][R12.64+0x8200], RZ ;  /* 0x008200ff0c009986 */ /* 0x0003e8000c101d16 */
[----:B------:R1:W-:Y:S02]  /*1010*/  @!P0 STG.E.128 desc[UR22][R12.64+0x8300], RZ ;  /* 0x008300ff0c008986 */ /* 0x0003e4000c101d16 */
.L_x_1528:
[----:B------:R-:W-:Y:S05]  /*1020*/  BSYNC B0 ;  /* 0x0000000000007941 */ /* 0x000fea0003800000 */
.L_x_1527:
[----:B------:R-:W-:Y:S04]  /*1030*/  BSSY B0, `(.L_x_1529) ;  /* 0x000000b000007945 */ /* 0x000fe80003800000 */
[----:B------:R-:W-:Y:S05]  /*1040*/  @P2 BRA `(.L_x_1530) ;  /* 0x0000000000242947 */ /* 0x000fea0003800000 */
[----:B------:R-:W-:Y:S02]  /*1050*/  ULDC UR4, c[0x0][0x2d0] ;  /* 0x0000b40000047ab9 */ /* 0x000fe40000000800 */
[----:B------:R-:W-:Y:S02]  /*1060*/  ISETP.GE.AND P0, PT, R14, UR4, PT ;  /* 0x000000040e007c0c */ /* 0x000fe4000bf06270 */
[----:B------:R-:W-:Y:S02]  /*1070*/  ISETP.GE.AND P2, PT, R10, UR4, PT ;  /* 0x000000040a007c0c */ /* 0x000fe4000bf46270 */
[----:B------:R-:W-:-:S09]  /*1080*/  ISETP.GE.AND P1, PT, R9, UR4, PT ;  /* 0x0000000409007c0c */ /* 0x000fd2000bf26270 */
[----:B------:R1:W-:Y:S01]  /*1090*/  @!P0 STG.E.128 desc[UR22][R12.64+0xa000], RZ ;  /* 0x00a000ff0c008986 */ /* 0x0003e2000c101d16 */
[----:B------:R-:W-:-:S03]  /*10a0*/  ISETP.GE.AND P0, PT, R8, UR4, PT ;  /* 0x0000000408007c0c */ /* 0x000fc6000bf06270 */
[----:B------:R1:W-:Y:S04]  /*10b0*/  @!P2 STG.E.128 desc[UR22][R12.64+0xa100], RZ ;  /* 0x00a100ff0c00a986 */ /* 0x0003e8000c101d16 */
[----:B------:R1:W-:Y:S06]  /*10c0*/  @!P1 STG.E.128 desc[UR22][R12.64+0xa200], RZ ;  /* 0x00a200ff0c009986 */ /* 0x0003ec000c101d16 */
[----:B------:R1:W-:Y:S02]  /*10d0*/  @!P0 STG.E.128 desc[UR22][R12.64+0xa300], RZ ;  /* 0x00a300ff0c008986 */ /* 0x0003e4000c101d16 */
.L_x_1530:
[----:B------:R-:W-:Y:S05]  /*10e0*/  BSYNC B0 ;  /* 0x0000000000007941 */ /* 0x000fea0003800000 */
.L_x_1529:
[----:B------:R-:W-:Y:S04]  /*10f0*/  BSSY B0, `(.L_x_1531) ;  /* 0x000000b000007945 */ /* 0x000fe80003800000 */
[----:B------:R-:W-:Y:S05]  /*1100*/  @P3 BRA `(.L_x_1532) ;  /* 0x0000000000243947 */ /* 0x000fea0003800000 */
[----:B------:R-:W-:Y:S02]  /*1110*/  ULDC UR4, c[0x0][0x2d0] ;  /* 0x0000b40000047ab9 */ /* 0x000fe40000000800 */
[----:B------:R-:W-:Y:S02]  /*1120*/  ISETP.GE.AND P3, PT, R14, UR4, PT ;  /* 0x000000040e007c0c */ /* 0x000fe4000bf66270 */
[----:B------:R-:W-:Y:S02]  /*1130*/  ISETP.GE.AND P2, PT, R10, UR4, PT ;  /* 0x000000040a007c0c */ /* 0x000fe4000bf46270 */
[----:B------:R-:W-:Y:S02]  /*1140*/  ISETP.GE.AND P1, PT, R9, UR4, PT ;  /* 0x0000000409007c0c */ /* 0x000fe4000bf26270 */
[----:B------:R-:W-:-:S07]  /*1150*/  ISETP.GE.AND P0, PT, R8, UR4, PT ;  /* 0x0000000408007c0c */ /* 0x000fce000bf06270 */
[----:B------:R1:W-:Y:S04]  /*1160*/  @!P3 STG.E.128 desc[UR22][R12.64+0xc000], RZ ;  /* 0x00c000ff0c00b986 */ /* 0x0003e8000c101d16 */
[----:B------:R1:W-:Y:S04]  /*1170*/  @!P2 STG.E.128 desc[UR22][R12.64+0xc100], RZ ;  /* 0x00c100ff0c00a986 */ /* 0x0003e8000c101d16 */
[----:B------:R1:W-:Y:S04]  /*1180*/  @!P1 STG.E.128 desc[UR22][R12.64+0xc200], RZ ;  /* 0x00c200ff0c009986 */ /* 0x0003e8000c101d16 */
[----:B------:R1:W-:Y:S02]  /*1190*/  @!P0 STG.E.128 desc[UR22][R12.64+0xc300], RZ ;  /* 0x00c300ff0c008986 */ /* 0x0003e4000c101d16 */
.L_x_1532:
[----:B------:R-:W-:Y:S05]  /*11a0*/  BSYNC B0 ;  /* 0x0000000000007941 */ /* 0x000fea0003800000 */
.L_x_1531:
        /* <DEDUP_REMOVED lines=11> */
.L_x_1534:
[----:B------:R-:W-:Y:S05]  /*1260*/  BSYNC B0 ;  /* 0x0000000000007941 */ /* 0x000fea0003800000 */
.L_x_1533:
[----:B------:R-:W-:Y:S01]  /*1270*/  USHF.R.S32.HI UR7, URZ, 0x1f, UR6 ;  /* 0x0000001f3f077899 */ /* 0x000fe20008011406 */
[----:B------:R-:W-:Y:S01]  /*1280*/  IADD3 R8, P0, R11, UR6, RZ ;  /* 0x000000060b087c10 */ /* 0x000fe2000ff1e0ff */
[----:B------:R-:W-:Y:S01]  /*1290*/  ULDC.64 UR4, c[0x0][0x2b8] ;  /* 0x0000ae0000047ab9 */ /* 0x000fe20000000a00 */
[----:B------:R-:W-:Y:S01]  /*12a0*/  ISETP.GE.OR P4, PT, R7, UR17, P6 ;  /* 0x0000001107007c0c */ /* 0x000fe2000b786670 */
[----:B------:R-:W-:Y:S01]  /*12b0*/  @!P5 IMAD.MOV.U32 R7, RZ, RZ, -0x800000 ;  /* 0xff800000ff07d424 */ /* 0x000fe200078e00ff */
[----:B------:R-:W-:Y:S02]  /*12c0*/  ISETP.GE.OR P3, PT, R6, UR17, P6 ;  /* 0x0000001106007c0c */ /* 0x000fe4000b766670 */
[----:B------:R-:W-:Y:S02]  /*12d0*/  LEA.HI.X.SX32 R11, R11, UR7, 0x1, P0 ;  /* 0x000000070b0b7c11 */ /* 0x000fe400080f0eff */
[----:B------:R-:W-:Y:S02]  /*12e0*/  LEA R10, P0, R8, UR4, 0x2 ;  /* 0x00000004080a7c11 */ /* 0x000fe4000f8010ff */
[----:B------:R-:W-:-:S02]  /*12f0*/  ISETP.GE.OR P2, PT, R5, UR17, P6 ;  /* 0x0000001105007c0c */ /* 0x000fc4000b746670 */
[----:B------:R-:W-:Y:S02]  /*1300*/  LEA.HI.X R11, R8, UR5, R11, 0x2, P0 ;  /* 0x00000005080b7c11 */ /* 0x000fe400080f140b */
[----:B------:R-:W-:Y:S01]  /*1310*/  ISETP.GE.OR P1, PT, R4, UR17, P6 ;  /* 0x0000001104007c0c */ /* 0x000fe2000b726670 */
[----:B------:R-:W-:Y:S01]  /*1320*/  @!P4 IMAD.MOV.U32 R17, RZ, RZ, -0x800000 ;  /* 0xff800000ff11c424 */ /* 0x000fe200078e00ff */
[----:B------:R-:W-:Y:S01]  /*1330*/  ISETP.GE.OR P0, PT, R3, UR17, P6 ;  /* 0x0000001103007c0c */ /* 0x000fe2000b706670 */
[----:B------:R1:W-:Y:S01]  /*1340*/  @!P5 STG.E desc[UR22][R10.64], R7 ;  /* 0x000000070a00d986 */ /* 0x0003e2000c101916 */
[----:B------:R-:W-:Y:S01]  /*1350*/  ISETP.GE.OR P5, PT, R2, UR17, P6 ;  /* 0x0000001102007c0c */ /* 0x000fe2000b7a6670 */
[----:B------:R-:W-:Y:S01]  /*1360*/  @!P3 IMAD.MOV.U32 R15, RZ, RZ, -0x800000 ;  /* 0xff800000ff0fb424 */ /* 0x000fe200078e00ff */
[----:B------:R-:W-:Y:S01]  /*1370*/  ISETP.GE.OR P6, PT, R0, UR17, P6 ;  /* 0x0000001100007c0c */ /* 0x000fe2000b7c6670 */
[----:B------:R1:W-:Y:S02]  /*1380*/  @!P4 STG.E desc[UR22][R10.64+0x20], R17 ;  /* 0x000020110a00c986 */ /* 0x0003e4000c101916 */
[----:B-1234-:R-:W-:-:S02]  /*1390*/  @!P2 IMAD.MOV.U32 R13, RZ, RZ, -0x800000 ;  /* 0xff800000ff0da424 */ /* 0x01efc400078e00ff */
[----:B------:R1:W-:Y:S02]  /*13a0*/  @!P3 STG.E desc[UR22][R10.64+0x40], R15 ;  /* 0x0000400f0a00b986 */ /* 0x0003e4000c101916 */
[----:B------:R-:W-:Y:S02]  /*13b0*/  @!P1 IMAD.MOV.U32 R9, RZ, RZ, -0x800000 ;  /* 0xff800000ff099424 */ /* 0x000fe400078e00ff */
[----:B------:R-:W-:Y:S01]  /*13c0*/  @!P0 IMAD.MOV.U32 R5, RZ, RZ, -0x800000 ;  /* 0xff800000ff058424 */ /* 0x000fe200078e00ff */
[----:B------:R1:W-:Y:S01]  /*13d0*/  @!P2 STG.E desc[UR22][R10.64+0x60], R13 ;  /* 0x0000600d0a00a986 */ /* 0x0003e2000c101916 */
[----:B------:R-:W-:-:S03]  /*13e0*/  @!P5 IMAD.MOV.U32 R3, RZ, RZ, -0x800000 ;  /* 0xff800000ff03d424 */ /* 0x000fc600078e00ff */
[----:B------:R1:W-:Y:S04]  /*13f0*/  @!P1 STG.E desc[UR22][R10.64+0x80], R9 ;  /* 0x000080090a009986 */ /* 0x0003e8000c101916 */
[----:B------:R1:W-:Y:S04]  /*1400*/  @!P0 STG.E desc[UR22][R10.64+0xa0], R5 ;  /* 0x0000a0050a008986 */ /* 0x0003e8000c101916 */
[----:B------:R1:W-:Y:S01]  /*1410*/  @!P5 STG.E desc[UR22][R10.64+0xc0], R3 ;  /* 0x0000c0030a00d986 */ /* 0x0003e2000c101916 */
[----:B------:R-:W-:Y:S05]  /*1420*/  @P6 EXIT ;  /* 0x000000000000694d */ /* 0x000fea0003800000 */
[----:B-1----:R-:W-:-:S05]  /*1430*/  MOV R3, 0xff800000 ;  /* 0xff80000000037802 */ /* 0x002fca0000000f00 */
[----:B------:R-:W-:Y:S01]  /*1440*/  STG.E desc[UR22][R10.64+0xe0], R3 ;  /* 0x0000e0030a007986 */ /* 0x000fe2000c101916 */
[----:B------:R-:W-:Y:S05]  /*1450*/  EXIT ;  /* 0x000000000000794d */ /* 0x000fea0003800000 */
.L_x_1518:
        /* <DEDUP_REMOVED lines=14> */
[----:B------:R-:W-:Y:S01]  /*1540*/  ISETP.NE.AND.EX P1, PT, RZ, UR7, PT, P1 ;  /* 0x00000007ff007c0c */ /* 0x000fe2000bf25310 */
[----:B------:R-:W-:Y:S01]  /*1550*/  UPLOP3.LUT UP6, UPT, UPT, UPT, UPT, 0x40, 0x0 ;  /* 0x000000000000789c */ /* 0x000fe20003fce870 */
[----:B--2---:R-:W-:-:S11]  /*1560*/  @P0 R2UR UR25, R2 ;  /* 0x00000000021902ca */ /* 0x004fd600000e0000 */
[----:B------:R-:W-:Y:S05]  /*1570*/  @!P1 BRA `(.L_x_1535) ;  /* 0x00000000002c9947 */ /* 0x000fea0003800000 */
[----:B------:R-:W-:Y:S01]  /*1580*/  USHF.R.S32.HI UR8, URZ, 0x1f, UR13 ;  /* 0x0000001f3f087899 */ /* 0x000fe2000801140d */
[----:B------:R-:W-:-:S03]  /*1590*/  ULDC.64 UR4, c[0x0][0x378] ;  /* 0x0000de0000047ab9 */ /* 0x000fc60000000a00 */
[----:B------:R-:W-:Y:S02]  /*15a0*/  UIMAD UR8, UR8, UR4, URZ ;  /* 0x00000004080872a4 */ /* 0x000fe4000f8e023f */
[----:B------:R-:W-:Y:S02]  /*15b0*/  UIMAD.WIDE.U32 UR18, UR13, UR4, URZ ;  /* 0x000000040d1272a5 */ /* 0x000fe4000f8e003f */
[----:B------:R-:W-:Y:S02]  /*15c0*/  UIMAD UR5, UR13, UR5, UR8 ;  /* 0x000000050d0572a4 */ /* 0x000fe4000f8e0208 */
[----:B------:R-:W-:Y:S02]  /*15d0*/  ULEA UR4, UP0, UR18, UR6, 0x2 ;  /* 0x0000000612047291 */ /* 0x000fe4000f80103f */
[----:B------:R-:W-:Y:S02]  /*15e0*/  UIADD3 UR5, UR19, UR5, URZ ;  /* 0x0000000513057290 */ /* 0x000fe4000fffe03f */
[----:B------:R-:W-:-:S02]  /*15f0*/  UISETP.NE.U32.AND UP6, UPT, UR4, URZ, UPT ;  /* 0x0000003f0400728c */ /* 0x000fc4000bfc5070 */
[----:B------:R-:W-:-:S04]  /*1600*/  USHF.L.U64.HI UR5, UR18, 0x2, UR5 ;  /* 0x0000000212057899 */ /* 0x000fc80008010205 */
[----:B------:R-:W-:-:S04]  /*1610*/  UIADD3.X UR19, UR5, UR7, URZ, UP0, !UPT ;  /* 0x0000000705137290 */ /* 0x000fc800087fe43f */
[----:B------:R-:W-:-:S11]  /*1620*/  UISETP.NE.AND.EX UP6, UPT, UR19, URZ, UPT, UP6 ;  /* 0x0000003f1300728c */ /* 0x000fd6000bfc5360 */
.L_x_1535:
[----:B------:R-:W-:Y:S01]  /*1630*/  PLOP3.LUT P0, PT, PT, PT, UP6, 0x40, 0x0 ;  /* 0x000000000000781c */ /* 0x000fe20003f0e868 */
[----:B------:R-:W-:-:S12]  /*1640*/  UMOV UR18, UR4 ;  /* 0x0000000400127c82 */ /* 0x000fd80008000000 */
[----:B------:R-:W-:Y:S05]  /*1650*/  @P0 BRA `(.L_x_1536) ;  /* 0x0000000400740947 */ /* 0x000fea0003800000 */
        /* <DEDUP_REMOVED lines=11> */
[----:B--2---:R-:W-:Y:S02]  /*1710*/  R2UR UR25, R0 ;  /* 0x00000000001972ca */ /* 0x004fe400000e0000 */
[----:B------:R-:W-:-:S04]  /*1720*/  MOV R0, UR12 ;  /* 0x0000000c00007c02 */ /* 0x000fc80008000f00 */
        /* <DEDUP_REMOVED lines=21> */
[----:B------:R-:W-:Y:S02]  /*1880*/  IMAD.U32 R2, RZ, RZ, UR4 ;  /* 0x00000004ff027e24 */ /* 0x000fe4000f8e00ff */
[----:B------:R-:W-:Y:S01]  /*1890*/  IMAD.U32 R3, RZ, RZ, UR5 ;  /* 0x00000005ff037e24 */ /* 0x000fe2000f8e00ff */
[----:B-1----:R-:W-:Y:S01]  /*18a0*/  IABS R5, R4 ;  /* 0x0000000400057213 */ /* 0x002fe20000000000 */
[----:B------:R-:W-:Y:S01]  /*18b0*/  IMAD.U32 R0, RZ, RZ, UR14 ;  /* 0x0000000eff007e24 */ /* 0x000fe2000f8e00ff */
[----:B------:R-:W-:Y:S02]  /*18c0*/  UIADD3 UR8, -UR8, URZ, URZ ;  /* 0x0000003f08087290 */ /* 0x000fe4000fffe13f */
[----:B------:R1:W2:Y:S01]  /*18d0*/  LDG.E R2, desc[UR22][R2.64] ;  /* 0x0000001602027981 */ /* 0x0002a2000c1e1900 */
[----:B------:R-:W3:Y:S01]  /*18e0*/  I2F.RP R8, R5 ;  /* 0x0000000500087306 */ /* 0x000ee20000209400 */
[----:B------:R-:W-:Y:S01]  /*18f0*/  IABS R0, R0 ;  /* 0x0000000000007213 */ /* 0x000fe20000000000 */
[----:B------:R-:W-:Y:S01]  /*1900*/  ULDC.64 UR4, c[0x0][0x230] ;  /* 0x00008c0000047ab9 */ /* 0x000fe20000000a00 */
[----:B------:R-:W-:-:S03]  /*1910*/  UIMAD UR12, UR9, UR8, UR12 ;  /* 0x00000008090c72a4 */ /* 0x000fc6000f8e020c */
[----:B------:R-:W-:Y:S02]  /*1920*/  ULDC.64 UR8, c[0x0][0x248] ;  /* 0x0000920000087ab9 */ /* 0x000fe40000000a00 */
[----:B---3--:R-:W3:Y:S02]  /*1930*/  MUFU.RCP R7, R8 ;  /* 0x0000000800077308 */ /* 0x008ee40000001000 */
[----:B---3--:R-:W-:-:S06]  /*1940*/  IADD3 R7, R7, 0xffffffe, RZ ;  /* 0x0ffffffe07077810 */ /* 0x008fcc0007ffe0ff */
[----:B------:R-:W3:Y:S02]  /*1950*/  F2I.FTZ.U32.TRUNC.NTZ R7, R7 ;  /* 0x0000000700077305 */ /* 0x000ee4000021f000 */
[----:B---3--:R-:W-:-:S04]  /*1960*/  IMAD.MOV R6, RZ, RZ, -R7 ;  /* 0x000000ffff067224 */ /* 0x008fc800078e0a07 */
[----:B-1----:R-:W-:Y:S01]  /*1970*/  IMAD R3, R6, R5, RZ ;  /* 0x0000000506037224 */ /* 0x002fe200078e02ff */
[----:B------:R-:W-:-:S05]  /*1980*/  MOV R6, RZ ;  /* 0x000000ff00067202 */ /* 0x000fca0000000f00 */
[----:B------:R-:W-:-:S04]  /*1990*/  IMAD.HI.U32 R6, R7, R3, R6 ;  /* 0x0000000307067227 */ /* 0x000fc800078e0006 */
[----:B------:R-:W-:-:S04]  /*19a0*/  IMAD.MOV.U32 R3, RZ, RZ, R0 ;  /* 0x000000ffff037224 */ /* 0x000fc800078e0000 */
[----:B------:R-:W-:-:S04]  /*19b0*/  IMAD.HI.U32 R6, R6, R3, RZ ;  /* 0x0000000306067227 */ /* 0x000fc800078e00ff */
[----:B------:R-:W-:-:S04]  /*19c0*/  IMAD.MOV R0, RZ, RZ, -R6 ;  /* 0x000000ffff007224 */ /* 0x000fc800078e0a06 */
[----:B------:R-:W-:-:S05]  /*19d0*/  IMAD R0, R5, R0, R3 ;  /* 0x0000000005007224 */ /* 0x000fca00078e0203 */
[----:B------:R-:W-:-:S13]  /*19e0*/  ISETP.GT.U32.AND P1, PT, R5, R0, PT ;  /* 0x000000000500720c */ /* 0x000fda0003f24070 */
[-C--:B------:R-:W-:Y:S01]  /*19f0*/  @!P1 IADD3 R0, R0, -R5.reuse, RZ ;  /* 0x8000000500009210 */ /* 0x080fe20007ffe0ff */
[----:B------:R-:W-:Y:S01]  /*1a00*/  @!P1 VIADD R6, R6, 0x1 ;  /* 0x0000000106069836 */ /* 0x000fe20000000000 */
[----:B------:R-:W-:Y:S02]  /*1a10*/  ISETP.NE.AND P1, PT, R4, RZ, PT ;  /* 0x000000ff0400720c */ /* 0x000fe40003f25270 */
[----:B------:R-:W-:Y:S02]  /*1a20*/  ISETP.GE.U32.AND P2, PT, R0, R5, PT ;  /* 0x000000050000720c */ /* 0x000fe40003f46070 */
[----:B------:R-:W-:-:S04]  /*1a30*/  LOP3.LUT R0, R4, UR14, RZ, 0x3c, !PT ;  /* 0x0000000e04007c12 */ /* 0x000fc8000f8e3cff */
[----:B------:R-:W-:-:S07]  /*1a40*/  ISETP.GE.AND P0, PT, R0, RZ, PT ;  /* 0x000000ff0000720c */ /* 0x000fce0003f06270 */
[----:B------:R-:W-:-:S06]  /*1a50*/  @P2 VIADD R6, R6, 0x1 ;  /* 0x0000000106062836 */ /* 0x000fcc0000000000 */
        /* <DEDUP_REMOVED lines=8> */
[----:B------:R-:W-:Y:S02]  /*1ae0*/  UIMAD UR5, UR26, UR5, UR24 ;  /* 0x000000051a0572a4 */ /* 0x000fe4000f8e0218 */
[----:B------:R-:W-:Y:S02]  /*1af0*/  USHF.R.S32.HI UR24, URZ, 0x1f, UR12 ;  /* 0x0000001f3f187899 */ /* 0x000fe4000801140c */
[----:B------:R-:W-:Y:S02]  /*1b00*/  UIADD3 UR7, UR7, UR5, URZ ;  /* 0x0000000507077290 */ /* 0x000fe4000fffe03f */
[----:B------:R-:W-:Y:S02]  /*1b10*/  UIMAD UR27, UR24, UR8, URZ ;  /* 0x00000008181b72a4 */ /* 0x000fe4000f8e023f */
[----:B------:R-:W-:Y:S02]  /*1b20*/  UIMAD.WIDE.U32 UR28, UR12, UR8, UR6 ;  /* 0x000000080c1c72a5 */ /* 0x000fe4000f8e0006 */
[----:B------:R-:W-:Y:S01]  /*1b30*/  UIMAD UR27, UR12, UR9, UR27 ;  /* 0x000000090c1b72a4 */ /* 0x000fe2000f8e021b */
[----:B------:R-:W-:Y:S01]  /*1b40*/  ULDC.64 UR6, c[0x0][0x260] ;  /* 0x0000980000067ab9 */ /* 0x000fe20000000a00 */
[----:B------:R-:W-:-:S02]  /*1b50*/  ULDC.64 UR4, c[0x0][0x238] ;  /* 0x00008e0000047ab9 */ /* 0x000fc40000000a00 */
[----:B------:R-:W-:Y:S01]  /*1b60*/  UIADD3 UR27, UR29, UR27, URZ ;  /* 0x0000001b1d1b7290 */ /* 0x000fe2000fffe03f */
[----:B------:R-:W-:Y:S01]  /*1b70*/  IMAD.U32 R3, RZ, RZ, UR29 ;  /* 0x0000001dff037e24 */ /* 0x000fe2000f8e00ff */
[----:B------:R-:W-:Y:S01]  /*1b80*/  UIMAD UR25, UR25, UR4, URZ ;  /* 0x00000004191972a4 */ /* 0x000fe2000f8e023f */
[----:B------:R-:W-:Y:S01]  /*1b90*/  IMAD.U32 R2, RZ, RZ, UR28 ;  /* 0x0000001cff027e24 */ /* 0x000fe2000f8e00ff */
[----:B------:R-:W-:Y:S01]  /*1ba0*/  UIMAD.WIDE.U32 UR28, UR26, UR4, URZ ;  /* 0x000000041a1c72a5 */ /* 0x000fe2000f8e003f */
[----:B------:R-:W-:Y:S01]  /*1bb0*/  IMAD R25, R17, UR6, RZ ;  /* 0x0000000611197c24 */ /* 0x000fe2000f8e02ff */
[----:B------:R-:W-:Y:S01]  /*1bc0*/  MOV R3, UR27 ;  /* 0x0000001b00037c02 */ /* 0x000fe20008000f00 */
[----:B------:R-:W-:Y:S02]  /*1bd0*/  UIMAD UR5, UR26, UR5, UR25 ;  /* 0x000000051a0572a4 */ /* 0x000fe4000f8e0219 */
[C---:B------:R-:W-:Y:S02]  /*1be0*/  IMAD R25, R6.reuse, UR7, R25 ;  /* 0x0000000706197c24 */ /* 0x040fe4000f8e0219 */
[----:B------:R-:W-:Y:S01]  /*1bf0*/  IMAD.WIDE.U32 R36, R6, UR6, R2 ;  /* 0x0000000606247c25 */ /* 0x000fe2000f8e0002 */
[----:B------:R-:W-:-:S03]  /*1c00*/  UIADD3 UR27, UR29, UR5, URZ ;  /* 0x000000051d1b7290 */ /* 0x000fc6000fffe03f */
[----:B------:R-:W-:Y:S01]  /*1c10*/  IMAD.IADD R25, R37, 0x1, R25 ;  /* 0x0000000125197824 */ /* 0x000fe200078e0219 */
[----:B------:R-:W-:Y:S08]  /*1c20*/  BRA `(.L_x_1537) ;  /* 0x0000000400407947 */ /* 0x000ff00003800000 */
.L_x_1536:
[----:B------:R-:W1:Y:S01]  /*1c30*/  LDC R6, c[0x0][0x278] ;  /* 0x00009e00ff067b82 */ /* 0x000e620000000800 */
[----:B------:R-:W-:Y:S01]  /*1c40*/  IMAD.MOV.U32 R4, RZ, RZ, RZ ;  /* 0x000000ffff047224 */ /* 0x000fe200078e00ff */
[----:B------:R-:W-:Y:S01]  /*1c50*/  MOV R0, UR14 ;  /* 0x0000000e00007c02 */ /* 0x000fe20008000f00 */
[----:B------:R-:W-:Y:S02]  /*1c60*/  UISETP.NE.AND UP0, UPT, UR27, -0x1, UPT ;  /* 0xffffffff1b00788c */ /* 0x000fe4000bf05270 */
[----:B------:R-:W-:Y:S01]  /*1c70*/  ULEA UR12, UR15, 0xffffffc0, 0x6 ;  /* 0xffffffc00f0c7891 */ /* 0x000fe2000f8e303f */
[----:B------:R-:W-:-:S03]  /*1c80*/  IABS R0, R0 ;  /* 0x0000000000007213 */ /* 0x000fc60000000000 */
[----:B------:R-:W-:Y:S01]  /*1c90*/  PLOP3.LUT P0, PT, PT, PT, UP0, 0x80, 0x0 ;  /* 0x000000000000781c */ /* 0x000fe20003f0f008 */
[----:B------:R-:W-:-:S04]  /*1ca0*/  USHF.R.S32.HI UR24, URZ, 0x1f, UR12 ;  /* 0x0000001f3f187899 */ /* 0x000fc8000801140c */
[----:B------:R-:W-:Y:S01]  /*1cb0*/  @UP0 UIADD3 UR5, UR26, UR27, URZ ;  /* 0x0000001b1a050290 */ /* 0x000fe2000fffe03f */
[----:B------:R-:W-:-:S03]  /*1cc0*/  @UP0 ULDC.64 UR8, c[0x0][0x248] ;  /* 0x0000920000080ab9 */ /* 0x000fc60000000a00 */
[----:B------:R-:W-:Y:S02]  /*1cd0*/  @UP0 UIMAD.WIDE.U32 UR6, UR5, UR8, URZ ;  /* 0x00000008050602a5 */ /* 0x000fe4000f8e003f */
[----:B------:R-:W-:Y:S01]  /*1ce0*/  @UP0 UIMAD UR5, UR5, UR9, URZ ;  /* 0x00000009050502a4 */ /* 0x000fe2000f8e023f */
[----:B-1----:R-:W-:-:S03]  /*1cf0*/  IABS R7, R6 ;  /* 0x0000000600077213 */ /* 0x002fc60000000000 */
[----:B------:R-:W-:Y:S01]  /*1d00*/  @UP0 UIADD3 UR5, UR7, UR5, URZ ;  /* 0x0000000507050290 */ /* 0x000fe2000fffe03f */
[----:B------:R-:W-:Y:S01]  /*1d10*/  ISETP.NE.AND P1, PT, R6, RZ, PT ;  /* 0x000000ff0600720c */ /* 0x000fe20003f25270 */
[----:B------:R-:W1:Y:S08]  /*1d20*/  I2F.RP R8, R7 ;  /* 0x0000000700087306 */ /* 0x000e700000209400 */
[----:B-1----:R-:W1:Y:S02]  /*1d30*/  MUFU.RCP R3, R8 ;  /* 0x0000000800037308 */ /* 0x002e640000001000 */
[----:B-1----:R-:W-:-:S06]  /*1d40*/  VIADD R3, R3, 0xffffffe ;  /* 0x0ffffffe03037836 */ /* 0x002fcc0000000000 */
[----:B------:R-:W1:Y:S02]  /*1d50*/  F2I.FTZ.U32.TRUNC.NTZ R5, R3 ;  /* 0x0000000300057305 */ /* 0x000e64000021f000 */
[----:B-1----:R-:W-:-:S04]  /*1d60*/  IMAD.MOV R2, RZ, RZ, -R5 ;  /* 0x000000ffff027224 */ /* 0x002fc800078e0a05 */
[----:B------:R-:W-:-:S04]  /*1d70*/  IMAD R2, R2, R7, RZ ;  /* 0x0000000702027224 */ /* 0x000fc800078e02ff */
[----:B------:R-:W-:Y:S02]  /*1d80*/  IMAD.HI.U32 R5, R5, R2, R4 ;  /* 0x0000000205057227 */ /* 0x000fe400078e0004 */
[----:B------:R-:W1:Y:S04]  /*1d90*/  LDC.64 R2, c[0x0][0x260] ;  /* 0x00009800ff027b82 */ /* 0x000e680000000a00 */
[----:B------:R-:W-:-:S04]  /*1da0*/  IMAD.HI.U32 R5, R5, R0, RZ ;  /* 0x0000000005057227 */ /* 0x000fc800078e00ff */
        /* <DEDUP_REMOVED lines=9> */
[----:B-1----:R-:W-:Y:S06]  /*1e40*/  @P0 BRA `(.L_x_1538) ;  /* 0x0000000000300947 */ /* 0x002fec0003800000 */
        /* <DEDUP_REMOVED lines=12> */
.L_x_1538:
        /* <DEDUP_REMOVED lines=11> */
[----:B------:R-:W-:Y:S01]  /*1fc0*/  IMAD R0, R17, R2, RZ ;  /* 0x0000000211007224 */ /* 0x000fe200078e02ff */
        /* <DEDUP_REMOVED lines=17> */
[----:B------:R-:W-:Y:S01]  /*20e0*/  UIMAD UR6, UR6, UR4, URZ ;  /* 0x00000004060672a4 */ /* 0x000fe2000f8e023f */
[----:B------:R-:W-:-:S03]  /*20f0*/  UMOV UR26, UR28 ;  /* 0x0000001c001a7c82 */ /* 0x000fc60008000000 */
[----:B------:R-:W-:Y:S02]  /*2100*/  UIMAD UR5, UR25, UR5, UR6 ;  /* 0x00000005190572a4 */ /* 0x000fe4000f8e0206 */
[----:B------:R-:W-:-:S04]  /*2110*/  UIMAD.WIDE.U32 UR28, UR25, UR4, UR26 ;  /* 0x00000004191c72a5 */ /* 0x000fc8000f8e001a */
[----:B------:R-:W-:-:S12]  /*2120*/  UIADD3 UR27, UR29, UR5, URZ ;  /* 0x000000051d1b7290 */ /* 0x000fd8000fffe03f */
.L_x_1537:
[----:B------:R-:W-:Y:S01]  /*2130*/  SHF.R.S32.HI R24, RZ, 0x1f, R81 ;  /* 0x0000001fff187819 */ /* 0x000fe20000011451 */
[----:B------:R-:W-:Y:S01]  /*2140*/  UISETP.NE.AND UP0, UPT, UR11, -0x1, UPT ;  /* 0xffffffff0b00788c */ /* 0x000fe2000bf05270 */
[----:B------:R-:W1:Y:S01]  /*2150*/  S2R R31, SR_CTAID.X ;  /* 0x00000000001f7919 */ /* 0x000e620000002500 */
[----:B------:R-:W-:Y:S01]  /*2160*/  USHF.R.S32.HI UR29, URZ, 0x1f, UR14 ;  /* 0x0000001f3f1d7899 */ /* 0x000fe2000801140e */
[CC--:B------:R-:W-:Y:S01]  /*2170*/  LEA.HI R8, R24.reuse, R81.reuse, RZ, 0x3 ;  /* 0x0000005118087211 */ /* 0x0c0fe200078f18ff */
[----:B------:R-:W2:Y:S01]  /*2180*/  S2UR UR25, SR_CgaCtaId ;  /* 0x00000000001979c3 */ /* 0x000ea20000008800 */
[----:B------:R-:W-:Y:S01]  /*2190*/  LEA.HI R16, R24, R81, RZ, 0x4 ;  /* 0x0000005118107211 */ /* 0x000fe200078f20ff */
[----:B------:R-:W-:Y:S01]  /*21a0*/  ULDC.64 UR6, c[0x0][0x268] ;  /* 0x00009a0000067ab9 */ /* 0x000fe20000000a00 */
[----:B------:R-:W-:Y:S01]  /*21b0*/  SHF.R.S32.HI R22, RZ, 0x3, R8 ;  /* 0x00000003ff167819 */ /* 0x000fe20000011408 */
[----:B------:R-:W-:Y:S01]  /*21c0*/  IMAD R17, R17, UR6, RZ ;  /* 0x0000000611117c24 */ /* 0x000fe2000f8e02ff */
[----:B------:R-:W-:Y:S01]  /*21d0*/  LOP3.LUT R8, R8, 0xfffffff8, RZ, 0xc0, !PT ;  /* 0xfffffff808087812 */ /* 0x000fe200078ec0ff */
[----:B------:R-:W-:Y:S01]  /*21e0*/  IMAD.MOV.U32 R7, RZ, RZ, 0x10 ;  /* 0x00000010ff077424 */ /* 0x000fe200078e00ff */
[----:B------:R-:W-:Y:S01]  /*21f0*/  @UP0 ULDC.64 UR4, c[0x0][0x240] ;  /* 0x0000900000040ab9 */ /* 0x000fe20000000a00 */
[----:B------:R-:W-:Y:S01]  /*2200*/  IMAD.SHL.U32 R235, R22, 0x40, RZ ;  /* 0x0000004016eb7824 */ /* 0x000fe200078e00ff */
[----:B------:R-:W-:Y:S01]  /*2210*/  @UP0 UIMAD.WIDE.U32 UR30, UR11, UR4, URZ ;  /* 0x000000040b1e02a5 */ /* 0x000fe2000f8e003f */
[----:B------:R-:W-:Y:S01]  /*2220*/  IMAD.IADD R8, R81, 0x1, -R8 ;  /* 0x0000000151087824 */ /* 0x000fe200078e0a08 */
[----:B------:R-:W-:Y:S01]  /*2230*/  @!UP0 USHF.R.S32.HI UR26, URZ, 0x1f, UR13 ;  /* 0x0000001f3f1a8899 */ /* 0x000fe2000801140d */
[----:B------:R-:W-:Y:S01]  /*2240*/  LOP3.LUT R0, R16, 0xfffffff0, RZ, 0xc0, !PT ;  /* 0xfffffff010007812 */ /* 0x000fe200078ec0ff */
[----:B------:R-:W-:Y:S01]  /*2250*/  @UP0 UIMAD UR11, UR11, UR5, UR31 ;  /* 0x000000050b0b02a4 */ /* 0x000fe2000f8e021f */
[----:B------:R-:W-:Y:S01]  /*2260*/  IMAD.SHL.U32 R236, R8, 0x8, RZ ;  /* 0x0000000808ec7824 */ /* 0x000fe200078e00ff */
[----:B------:R-:W-:Y:S01]  /*2270*/  LOP3.LUT R235, R235, 0x1c0, RZ, 0xc0, !PT ;  /* 0x000001c0ebeb7812 */ /* 0x000fe200078ec0ff */
[----:B------:R-:W-:Y:S01]  /*2280*/  @!UP0 ULDC.64 UR4, c[0x0][0x228] ;  /* 0x00008a0000048ab9 */ /* 0x000fe20000000a00 */
[----:B------:R-:W-:Y:S01]  /*2290*/  IMAD.IADD R21, R81, 0x1, -R0 ;  /* 0x0000000151157824 */ /* 0x000fe200078e0a00 */
[----:B------:R-:W-:Y:S01]  /*22a0*/  @!UP0 UIMAD UR26, UR26, UR4, URZ ;  /* 0x000000041a1a82a4 */ /* 0x000fe2000f8e023f */
[--C-:B------:R-:W-:Y:S01]  /*22b0*/  LOP3.LUT R2, R235, 0x38, R236.reuse, 0xf8, !PT ;  /* 0x00000038eb027812 */ /* 0x100fe200078ef8ec */
[----:B------:R-:W-:Y:S01]  /*22c0*/  @!UP0 UIMAD.WIDE.U32 UR32, UR13, UR4, URZ ;  /* 0x000000040d2082a5 */ /* 0x000fe2000f8e003f */
[----:B------:R-:W-:Y:S01]  /*22d0*/  SHF.R.U32.HI R235, RZ, 0x3, R235 ;  /* 0x00000003ffeb7819 */ /* 0x000fe200000116eb */
[----:B------:R-:W-:Y:S01]  /*22e0*/  @!UP0 UIMAD UR26, UR13, UR5, UR26 ;  /* 0x000000050d1a82a4 */ /* 0x000fe2000f8e021a */
[----:B------:R-:W-:Y:S01]  /*22f0*/  SHF.R.S32.HI R0, RZ, 0x1f, R21 ;  /* 0x0000001fff007819 */ /* 0x000fe20000011415 */
[----:B------:R-:W-:Y:S01]  /*2300*/  VIADD R33, R22, 0x10 ;  /* 0x0000001016217836 */ /* 0x000fe20000000000 */
[----:B------:R-:W-:Y:S01]  /*2310*/  LOP3.LUT R235, R2, R235, RZ, 0x3c, !PT ;  /* 0x000000eb02eb7212 */ /* 0x000fe200078e3cff */
[----:B------:R-:W-:Y:S01]  /*2320*/  ULDC.64 UR4, c[0x0][0x258] ;  /* 0x0000960000047ab9 */ /* 0x000fe20000000a00 */
[----:B------:R-:W-:Y:S01]  /*2330*/  LEA.HI R2, R24, R81, RZ, 0x6 ;  /* 0x0000005118027211 */ /* 0x000fe200078f30ff */
[----:B------:R-:W-:Y:S01]  /*2340*/  @!UP0 UIADD3 UR11, UR33, UR26, URZ ;  /* 0x0000001a210b8290 */ /* 0x000fe2000fffe03f */
[----:B------:R-:W-:Y:S01]  /*2350*/  LEA.HI R0, R0, R21, RZ, 0x3 ;  /* 0x0000001500007211 */ /* 0x000fe200078f18ff */
[----:B------:R-:W-:Y:S01]  /*2360*/  UIMAD UR26, UR29, UR4, URZ ;  /* 0x000000041d1a72a4 */ /* 0x000fe2000f8e023f */
[----:B------:R-:W-:Y:S01]  /*2370*/  SHF.R.S32.HI R32, RZ, 0x1f, R236 ;  /* 0x0000001fff207819 */ /* 0x000fe200000114ec */
[----:B------:R-:W-:Y:S01]  /*2380*/  IMAD.SHL.U32 R2, R2, 0x8, RZ ;  /* 0x0000000802027824 */ /* 0x000fe200078e00ff */
[----:B------:R-:W-:Y:S01]  /*2390*/  @!UP0 UMOV UR30, UR32 ;  /* 0x00000020001e8c82 */ /* 0x000fe20008000000 */
[----:B------:R-:W-:Y:S01]  /*23a0*/  UIMAD UR26, UR14, UR5, UR26 ;  /* 0x000000050e1a72a4 */ /* 0x000fe2000f8e021a */
[----:B------:R-:W-:Y:S01]  /*23b0*/  LOP3.LUT R4, R0, 0xfffffff8, RZ, 0xc0, !PT ;  /* 0xfffffff800047812 */ /* 0x000fe200078ec0ff */
[----:B------:R-:W-:Y:S01]  /*23c0*/  UIADD3 UR5, -UR17, UR21, URZ ;  /* 0x0000001511057290 */ /* 0x000fe2000fffe13f */
[----:B------:R-:W-:Y:S01]  /*23d0*/  LOP3.LUT R235, R235, 0xfffffe00, R2, 0xf8, !PT ;  /* 0xfffffe00ebeb7812 */ /* 0x000fe200078ef802 */
[----:B------:R-:W-:Y:S01]  /*23e0*/  IMAD.U32 R26, RZ, RZ, UR4 ;  /* 0x00000004ff1a7e24 */ /* 0x000fe2000f8e00ff */
[C---:B------:R-:W-:Y:S01]  /*23f0*/  IADD3 R2, P0, R236.reuse, UR30, RZ ;  /* 0x0000001eec027c10 */ /* 0x040fe2000ff1e0ff */
[----:B------:R-:W-:Y:S01]  /*2400*/  IMAD.IADD R21, R21, 0x1, -R4 ;  /* 0x0000000115157824 */ /* 0x000fe200078e0a04 */
[----:B------:R-:W-:Y:S01]  /*2410*/  IADD3 R4, P1, R236, UR28, RZ ;  /* 0x0000001cec047c10 */ /* 0x000fe2000ff3e0ff */
[----:B------:R-:W-:Y:S01]  /*2420*/  UMOV UR4, 0x400 ;  /* 0x0000040000047882 */ /* 0x000fe20000000000 */
[----:B------:R-:W-:Y:S01]  /*2430*/  IADD3.X R3, R32, UR11, RZ, P0, !PT ;  /* 0x0000000b20037c10 */ /* 0x000fe200087fe4ff */
[----:B------:R-:W-:Y:S01]  /*2440*/  UIADD3 UR11, UR15, -0x1, URZ ;  /* 0xffffffff0f0b7890 */ /* 0x000fe2000fffe03f */
[----:B------:R-:W-:Y:S01]  /*2450*/  ISETP.GE.AND P0, PT, R22, UR5, PT ;  /* 0x0000000516007c0c */ /* 0x000fe2000bf06270 */
[----:B--2---:R-:W-:Y:S01]  /*2460*/  ULEA UR4, UR25, UR4, 0x18 ;  /* 0x0000000419047291 */ /* 0x004fe2000f8ec03f */
[----:B------:R-:W-:Y:S01]  /*2470*/  IADD3.X R5, R32, UR27, RZ, P1, !PT ;  /* 0x0000001b20057c10 */ /* 0x000fe20008ffe4ff */
[----:B------:R-:W-:Y:S01]  /*2480*/  IMAD.WIDE.U32 R26, R26, UR14, R2 ;  /* 0x0000000e1a1a7c25 */ /* 0x000fe2000f8e0002 */
[----:B------:R-:W-:Y:S01]  /*2490*/  SHF.R.S32.HI R23, RZ, 0x1f, R22 ;  /* 0x0000001fff177819 */ /* 0x000fe20000011416 */
[----:B------:R-:W-:Y:S01]  /*24a0*/  USHF.L.U32 UR14, UR11, 0x6, URZ ;  /* 0x000000060b0e7899 */ /* 0x000fe2000800063f */
[----:B------:R-:W-:Y:S01]  /*24b0*/  IADD3 R174, P1, R22, UR12, RZ ;  /* 0x0000000c16ae7c10 */ /* 0x000fe2000ff3e0ff */
[----:B------:R-:W-:Y:S01]  /*24c0*/  IMAD.MOV.U32 R2, RZ, RZ, 0x20 ;  /* 0x00000020ff027424 */ /* 0x000fe200078e00ff */
[----:B------:R-:W-:Y:S01]  /*24d0*/  ISETP.GE.AND P3, PT, R33, UR5, PT ;  /* 0x0000000521007c0c */ /* 0x000fe2000bf66270 */
[----:B------:R-:W-:Y:S01]  /*24e0*/  IMAD R17, R18, UR7, R17 ;  /* 0x0000000712117c24 */ /* 0x000fe2000f8e0211 */
[----:B------:R-:W-:Y:S01]  /*24f0*/  IADD3 R36, P5, R236, R36, RZ ;  /* 0x00000024ec247210 */ /* 0x000fe20007fbe0ff */
[----:B------:R-:W-:Y:S01]  /*2500*/  IMAD.WIDE.U32 R18, R18, UR6, R4 ;  /* 0x0000000612127c25 */ /* 0x000fe2000f8e0004 */
[----:B------:R-:W-:Y:S01]  /*2510*/  IADD3.X R9, R23, UR24, RZ, P1, !PT ;  /* 0x0000001817097c10 */ /* 0x000fe20008ffe4ff */
[----:B------:R-:W-:Y:S01]  /*2520*/  UIADD3 UR12, -UR14, UR20, URZ ;  /* 0x000000140e0c7290 */ /* 0x000fe2000fffe13f */
[----:B------:R-:W-:Y:S01]  /*2530*/  R2P PR, R21, 0x6 ;  /* 0x0000000615007804 */ /* 0x000fe20000000000 */
[----:B------:R-:W-:Y:S01]  /*2540*/  VIADD R29, R27, UR26 ;  /* 0x0000001a1b1d7c36 */ /* 0x000fe20008000000 */
[----:B------:R-:W-:Y:S01]  /*2550*/  BSSY B0, `(.L_x_1539) ;  /* 0x0000035000007945 */ /* 0x000fe20003800000 */
[----:B-1----:R-:W-:Y:S01]  /*2560*/  IMAD.WIDE R30, R31, 0x40, R22 ;  /* 0x000000401f1e7825 */ /* 0x002fe200078e0216 */
[----:B------:R-:W-:-:S02]  /*2570*/  LEA R235, R235, UR4, 0x1 ;  /* 0x00000004ebeb7c11 */ /* 0x000fc4000f8e08ff */
[----:B------:R-:W-:Y:S01]  /*2580*/  SEL R7, R7, 0xfffffff0, !P1 ;  /* 0xfffffff007077807 */ /* 0x000fe20004800000 */
[----:B------:R-:W-:Y:S01]  /*2590*/  VIADD R6, R236, 0x40 ;  /* 0x00000040ec067836 */ /* 0x000fe20000000000 */
[----:B------:R-:W-:Y:S01]  /*25a0*/  SEL R5, R2, 0xffffffe0, !P2 ;  /* 0xffffffe002057807 */ /* 0x000fe20005000000 */
        /* <DEDUP_REMOVED lines=47> */
.L_x_1540:
[----:B------:R-:W-:Y:S05]  /*28a0*/  BSYNC B0 ;  /* 0x0000000000007941 */ /* 0x000fea0003800000 */
.L_x_1539:
[----:B------:R-:W-:Y:S01]  /*28b0*/  IMAD.X R37, R32, 0x1, R25, P5 ;  /* 0x0000000120257824 */ /* 0x000fe200028e0619 */
[C---:B------:R-:W-:Y:S01]  /*28c0*/  IADD3 R25, R22.reuse, 0x20, RZ ;  /* 0x0000002016197810 */ /* 0x040fe20007ffe0ff */
[----:B-12---:R-:W-:Y:S01]  /*28d0*/  IMAD R11, R23, UR8, RZ ;  /* 0x00000008170b7c24 */ /* 0x006fe2000f8e02ff */
[----:B------:R-:W-:Y:S01]  /*28e0*/  BSSY B0, `(.L_x_1541) ;  /* 0x000003b000007945 */ /* 0x000fe20003800000 */
[C---:B------:R-:W-:Y:S01]  /*28f0*/  VIADD R20, R22.reuse, 0x30 ;  /* 0x0000003016147836 */ /* 0x040fe20000000000 */
[C---:B------:R-:W-:Y:S01]  /*2900*/  ISETP.GE.AND P0, PT, R33.reuse, UR12, PT ;  /* 0x0000000c21007c0c */ /* 0x040fe2000bf06270 */
[C---:B------:R-:W-:Y:S01]  /*2910*/  IMAD R166, R22.reuse, UR9, R11 ;  /* 0x0000000916a67c24 */ /* 0x040fe2000f8e020b */
[----:B------:R-:W-:Y:S01]  /*2920*/  ISETP.GE.AND P4, PT, R33, UR12, PT ;  /* 0x0000000c21007c0c */ /* 0x000fe2000bf86270 */
[C---:B------:R-:W-:Y:S01]  /*2930*/  IMAD.WIDE.U32 R36, R22.reuse, UR8, R36 ;  /* 0x0000000816247c25 */ /* 0x040fe2000f8e0024 */
[----:B------:R-:W-:Y:S02]  /*2940*/  ISETP.GE.AND P6, PT, R22, UR12, PT ;  /* 0x0000000c16007c0c */ /* 0x000fe4000bfc6270 */
[----:B------:R-:W-:Y:S01]  /*2950*/  ISETP.GE.AND P1, PT, R25, UR5, PT ;  /* 0x0000000519007c0c */ /* 0x000fe2000bf26270 */
[----:B------:R-:W-:Y:S01]  /*2960*/  IMAD.MOV.U32 R165, RZ, RZ, R36 ;  /* 0x000000ffffa57224 */ /* 0x000fe200078e0024 */
[----:B------:R-:W-:-:S02]  /*2970*/  ISETP.GE.AND P5, PT, R20, UR5, PT ;  /* 0x0000000514007c0c */ /* 0x000fc4000bfa6270 */
[----:B------:R-:W-:Y:S01]  /*2980*/  IADD3 R166, R37, R166, RZ ;  /* 0x000000a625a67210 */ /* 0x000fe20007ffe0ff */
[----:B------:R-:W-:Y:S10]  /*2990*/  @P3 BRA `(.L_x_1542) ;  /* 0x0000000000bc3947 */ /* 0x000ff40003800000 */
[----:B------:R-:W-:Y:S01]  /*29a0*/  ULDC UR24, c[0x0][0x2d0] ;  /* 0x0000b40000187ab9 */ /* 0x000fe20000000800 */
[----:B------:R-:W-:Y:S01]  /*29b0*/  IADD3 R13, P2, R30, 0x10, RZ ;  /* 0x000000101e0d7810 */ /* 0x000fe20007f5e0ff */
[----:B------:R-:W-:Y:S01]  /*29c0*/  ULDC.64 UR6, c[0x0][0x240] ;  /* 0x0000900000067ab9 */ /* 0x000fe20000000a00 */
[----:B------:R-:W-:Y:S01]  /*29d0*/  ISETP.GE.AND P3, PT, R236, UR24, PT ;  /* 0x00000018ec007c0c */ /* 0x000fe2000bf66270 */
[----:B------:R-:W-:Y:S02]  /*29e0*/  IMAD.MOV.U32 R14, RZ, RZ, R26 ;  /* 0x000000ffff0e7224 */ /* 0x000fe400078e001a */
[----:B------:R-:W-:Y:S02]  /*29f0*/  IMAD.X R12, RZ, RZ, R31, P2 ;  /* 0x000000ffff0c7224 */ /* 0x000fe400010e061f */
[----:B------:R-:W-:Y:S02]  /*2a00*/  IMAD.MOV.U32 R15, RZ, RZ, R29 ;  /* 0x000000ffff0f7224 */ /* 0x000fe400078e001d */
[----:B------:R-:W-:-:S02]  /*2a10*/  IMAD R12, R12, UR6, RZ ;  /* 0x000000060c0c7c24 */ /* 0x000fc4000f8e02ff */
[----:B------:R-:W-:-:S04]  /*2a20*/  IMAD.WIDE.U32 R14, R13, UR6, R14 ;  /* 0x000000060d0e7c25 */ /* 0x000fc8000f8e000e */
[----:B------:R-:W1:Y:S01]  /*2a30*/  @!P3 LDC.64 R10, c[0x0][0x210] ;  /* 0x00008400ff0abb82 */ /* 0x000e620000000a00 */
        /* <DEDUP_REMOVED lines=37> */
.L_x_1542:
[----:B------:R-:W-:Y:S05]  /*2c90*/  BSYNC B0 ;  /* 0x0000000000007941 */ /* 0x000fea0003800000 */
.L_x_1541:
[----:B------:R-:W-:Y:S04]  /*2ca0*/  BSSY B0, `(.L_x_1543) ;  /* 0x0000031000007945 */ /* 0x000fe80003800000 */
[----:B------:R-:W-:Y:S05]  /*2cb0*/  @P1 BRA `(.L_x_1544) ;  /* 0x0000000000bc1947 */ /* 0x000fea0003800000 */
[----:B------:R-:W-:Y:S01]  /*2cc0*/  ULDC UR24, c[0x0][0x2d0] ;  /* 0x0000b40000187ab9 */ /* 0x000fe20000000800 */
[----:B------:R-:W-:Y:S01]  /*2cd0*/  IADD3 R13, P2, R30, 0x20, RZ ;  /* 0x000000201e0d7810 */ /* 0x000fe20007f5e0ff */
[----:B------:R-:W-:Y:S01]  /*2ce0*/  ULDC.64 UR6, c[0x0][0x240] ;  /* 0x0000900000067ab9 */ /* 0x000fe20000000a00 */
[----:B------:R-:W-:Y:S01]  /*2cf0*/  ISETP.GE.AND P1, PT, R236, UR24, PT ;  /* 0x00000018ec007c0c */ /* 0x000fe2000bf26270 */
[----:B--2---:R-:W-:Y:S01]  /*2d00*/  IMAD.MOV.U32 R32, RZ, RZ, R26 ;  /* 0x000000ffff207224 */ /* 0x004fe200078e001a */
[----:B------:R-:W-:Y:S01]  /*2d10*/  ISETP.GE.AND P3, PT, R6, UR24, PT ;  /* 0x0000001806007c0c */ /* 0x000fe2000bf66270 */
[----:B------:R-:W-:Y:S02]  /*2d20*/  IMAD.X R12, RZ, RZ, R31, P2 ;  /* 0x000000ffff0c7224 */ /* 0x000fe400010e061f */
[----:B------:R-:W-:Y:S02]  /*2d30*/  IMAD.MOV.U32 R33, RZ, RZ, R29 ;  /* 0x000000ffff217224 */ /* 0x000fe400078e001d */
[----:B------:R-:W-:-:S02]  /*2d40*/  IMAD R12, R12, UR6, RZ ;  /* 0x000000060c0c7c24 */ /* 0x000fc4000f8e02ff */
[----:B------:R-:W-:-:S04]  /*2d50*/  IMAD.WIDE.U32 R32, R13, UR6, R32 ;  /* 0x000000060d207c25 */ /* 0x000fc8000f8e0020 */
[----:B-1----:R-:W1:Y:S01]  /*2d60*/  @!P1 LDC.64 R10, c[0x0][0x210] ;  /* 0x00008400ff0a9b82 */ /* 0x002e620000000a00 */
[----:B------:R-:W-:Y:S01]  /*2d70*/  IMAD R13, R13, UR7, R12 ;  /* 0x000000070d0d7c24 */ /* 0x000fe2000f8e020c */
[----:B------:R3:W-:Y:S03]  /*2d80*/  @P1 STS.128 [R235+0x1000], RZ ;  /* 0x001000ffeb001388 */ /* 0x0007e60000000c00 */
[----:B------:R-:W-:-:S03]  /*2d90*/  IMAD.IADD R14, R33, 0x1, R13 ;  /* 0x00000001210e7824 */ /* 0x000fc600078e020d */
[----:B------:R-:W2:Y:S01]  /*2da0*/  @!P3 LDC.64 R12, c[0x0][0x210] ;  /* 0x00008400ff0cbb82 */ /* 0x000ea20000000a00 */
[----:B-1----:R-:W-:-:S04]  /*2db0*/  @!P1 LEA R34, P2, R32, R10, 0x1 ;  /* 0x0000000a20229211 */ /* 0x002fc800078408ff */
[----:B------:R-:W-:Y:S02]  /*2dc0*/  @!P1 LEA.HI.X R35, R32, R11, R14, 0x1, P2 ;  /* 0x0000000b20239211 */ /* 0x000fe400010f0c0e */
[----:B------:R-:W-:-:S03]  /*2dd0*/  ISETP.GE.AND P2, PT, R4, UR24, PT ;  /* 0x0000001804007c0c */ /* 0x000fc6000bf46270 */
[----:B------:R-:W-:Y:S01]  /*2de0*/  @!PT LDS RZ, [RZ] ;  /* 0x00000000fffff984 */ /* 0x000fe20000000800 */
[----:B------:R-:W-:Y:S01]  /*2df0*/  @!PT LDS RZ, [RZ] ;  /* 0x00000000fffff984 */ /* 0x000fe20000000800 */
[----:B------:R-:W-:Y:S01]  /*2e00*/  @!PT LDS RZ, [RZ] ;  /* 0x00000000fffff984 */ /* 0x000fe20000000800 */
[----:B------:R3:W-:Y:S01]  /*2e10*/  @!P1 LDGSTS.E.BYPASS.LTC128B.128 [R235+0x1000], desc[UR22][R34.64] ;  /* 0x0100000022eb9fae */ /* 0x0007e2000b901d56 */
[----:B--2---:R-:W-:-:S03]  /*2e20*/  @!P3 LEA R12, P1, R32, R12, 0x1 ;  /* 0x0000000c200cb211 */ /* 0x004fc600078208ff */
        /* <DEDUP_REMOVED lines=24> */
.L_x_1544:
[----:B------:R-:W-:Y:S05]  /*2fb0*/  BSYNC B0 ;  /* 0x0000000000007941 */ /* 0x000fea0003800000 */
.L_x_1543:
        /* <DEDUP_REMOVED lines=13> */
[----:B------:R-:W5:Y:S01]  /*3090*/  @!P2 LDC.64 R14, c[0x0][0x210] ;  /* 0x00008400ff0eab82 */ /* 0x000f620000000a00 */
[----:B------:R-:W-:Y:S01]  /*30a0*/  IMAD R28, R27, UR7, R28 ;  /* 0x000000071b1c7c24 */ /* 0x000fe2000f8e021c */
[----:B------:R5:W-:Y:S03]  /*30b0*/  @P2 STS.128 [R235+0x1800], RZ ;  /* 0x001800ffeb002388 */ /* 0x000be60000000c00 */
[----:B------:R-:W-:-:S03]  /*30c0*/  IMAD.IADD R27, R31, 0x1, R28 ;  /* 0x000000011f1b7824 */ /* 0x000fc600078e021c */
[----:B---3--:R-:W3:Y:S08]  /*30d0*/  @!P5 LDC.64 R12, c[0x0][0x210] ;  /* 0x00008400ff0cdb82 */ /* 0x008ef00000000a00 */
[----:B-12-4-:R-:W1:Y:S01]  /*30e0*/  @!P3 LDC.64 R10, c[0x0][0x210] ;  /* 0x00008400ff0abb82 */ /* 0x016e620000000a00 */
        /* <DEDUP_REMOVED lines=30> */
.L_x_1546:
[----:B------:R-:W-:Y:S05]  /*32d0*/  BSYNC B0 ;  /* 0x0000000000007941 */ /* 0x000fea0003800000 */
.L_x_1545:
[----:B------:R-:W-:Y:S04]  /*32e0*/  BSSY B0, `(.L_x_1547) ;  /* 0x0000028000007945 */ /* 0x000fe80003800000 */
[----:B------:R-:W-:Y:S05]  /*32f0*/  @P6 BRA `(.L_x_1548) ;  /* 0x0000000000986947 */ /* 0x000fea0003800000 */
[----:B------:R-:W-:Y:S02]  /*3300*/  ULDC UR6, c[0x0][0x2d0] ;  /* 0x0000b40000067ab9 */ /* 0x000fe40000000800 */
[----:B------:R-:W-:Y:S02]  /*3310*/  ISETP.GE.AND P5, PT, R6, UR6, PT ;  /* 0x0000000606007c0c */ /* 0x000fe4000bfa6270 */
[----:B------:R-:W-:Y:S02]  /*3320*/  ISETP.GE.AND P6, PT, R236, UR6, PT ;  /* 0x00000006ec007c0c */ /* 0x000fe4000bfc6270 */
[----:B------:R-:W-:-:S09]  /*3330*/  ISETP.GE.AND P3, PT, R4, UR6, PT ;  /* 0x0000000604007c0c */ /* 0x000fd2000bf66270 */
[----:B--23--:R-:W2:Y:S02]  /*3340*/  @!P5 LDC.64 R12, c[0x0][0x218] ;  /* 0x00008600ff0cdb82 */ /* 0x00cea40000000a00 */
[----:B------:R3:W-:Y:S06]  /*3350*/  @P6 STS.128 [R235+0x8000], RZ ;  /* 0x008000ffeb006388 */ /* 0x0007ec0000000c00 */
[----:B------:R-:W5:Y:S08]  /*3360*/  @!P6 LDC.64 R14, c[0x0][0x218] ;  /* 0x00008600ff0eeb82 */ /* 0x000f700000000a00 */
[----:B-1--4-:R-:W1:Y:S01]  /*3370*/  @!P3 LDC.64 R10, c[0x0][0x218] ;  /* 0x00008600ff0abb82 */ /* 0x012e620000000a00 */
        /* <DEDUP_REMOVED lines=30> */
.L_x_1548:
[----:B------:R-:W-:Y:S05]  /*3560*/  BSYNC B0 ;  /* 0x0000000000007941 */ /* 0x000fea0003800000 */
.L_x_1547:
[----:B------:R-:W-:Y:S01]  /*3570*/  LEA.HI R26, R24, R81, RZ, 0x5 ;  /* 0x00000051181a7211 */ /* 0x000fe200078f28ff */
[----:B------:R-:W-:Y:S01]  /*3580*/  USHF.L.U64.HI UR26, UR8, 0x4, UR9 ;  /* 0x00000004081a7899 */ /* 0x000fe20008010209 */
[----:B------:R-:W-:Y:S01]  /*3590*/  BSSY B0, `(.L_x_1549) ;  /* 0x0000030000007945 */ /* 0x000fe20003800000 */
[----:B------:R-:W-:Y:S01]  /*35a0*/  USHF.L.U32 UR27, UR8, 0x4, URZ ;  /* 0x00000004081b7899 */ /* 0x000fe2000800063f */
[C---:B------:R-:W-:Y:S02]  /*35b0*/  ISETP.GE.AND P3, PT, R25.reuse, UR12, PT ;  /* 0x0000000c19007c0c */ /* 0x040fe4000bf66270 */
[----:B------:R-:W-:Y:S02]  /*35c0*/  ISETP.GE.AND P5, PT, R25, UR12, PT ;  /* 0x0000000c19007c0c */ /* 0x000fe4000bfa6270 */
[----:B------:R-:W-:Y:S02]  /*35d0*/  ISETP.GE.AND P6, PT, R20, UR12, PT ;  /* 0x0000000c14007c0c */ /* 0x000fe4000bfc6270 */
[----:B------:R-:W-:-:S02]  /*35e0*/  SHF.R.S32.HI R25, RZ, 0x4, R16 ;  /* 0x00000004ff197819 */ /* 0x000fc40000011410 */
[----:B------:R-:W-:Y:S01]  /*35f0*/  LOP3.LUT R24, R26, 0xffffffe0, RZ, 0xc0, !PT ;  /* 0xffffffe01a187812 */ /* 0x000fe200078ec0ff */
[----:B------:R-:W-:Y:S08]  /*3600*/  @P0 BRA `(.L_x_1550) ;  /* 0x0000000000a00947 */ /* 0x000ff00003800000 */
[----:B------:R-:W-:Y:S01]  /*3610*/  ULDC UR6, c[0x0][0x2d0] ;  /* 0x0000b40000067ab9 */ /* 0x000fe20000000800 */
[----:B--23--:R-:W-:Y:S02]  /*3620*/  IADD3 R15, P1, R165, UR27, RZ ;  /* 0x0000001ba50f7c10 */ /* 0x00cfe4000ff3e0ff */
[----:B------:R-:W-:Y:S02]  /*3630*/  ISETP.GE.AND P0, PT, R236, UR6, PT ;  /* 0x00000006ec007c0c */ /* 0x000fe4000bf06270 */
[----:B------:R-:W-:Y:S02]  /*3640*/  IADD3.X R14, R166, UR26, RZ, P1, !PT ;  /* 0x0000001aa60e7c10 */ /* 0x000fe40008ffe4ff */
[----:B------:R-:W-:-:S09]  /*3650*/  ISETP.GE.AND P2, PT, R6, UR6, PT ;  /* 0x0000000606007c0c */ /* 0x000fd2000bf46270 */
[----:B-1--4-:R-:W1:Y:S01]  /*3660*/  @!P0 LDC.64 R10, c[0x0][0x218] ;  /* 0x00008600ff0a8b82 */ /* 0x012e620000000a00 */
        /* <DEDUP_REMOVED lines=34> */
.L_x_1550:
[----:B------:R-:W-:Y:S05]  /*3890*/  BSYNC B0 ;  /* 0x0000000000007941 */ /* 0x000fea0003800000 */
.L_x_1549:
        /* <DEDUP_REMOVED lines=11> */
[----:B---3--:R-:W2:Y:S01]  /*3950*/  @!P1 LDC.64 R14, c[0x0][0x218] ;  /* 0x00008600ff0e9b82 */ /* 0x008ea20000000a00 */
[----:B------:R3:W-:Y:S07]  /*3960*/  @P1 STS.128 [R235+0x9000], RZ ;  /* 0x009000ffeb001388 */ /* 0x0007ee0000000c00 */
[----:B------:R-:W5:Y:S08]  /*3970*/  @!P3 LDC.64 R12, c[0x0][0x218] ;  /* 0x00008600ff0cbb82 */ /* 0x000f700000000a00 */
[----:B-1--4-:R-:W1:Y:S01]  /*3980*/  @!P2 LDC.64 R10, c[0x0][0x218] ;  /* 0x00008600ff0aab82 */ /* 0x012e620000000a00 */
        /* <DEDUP_REMOVED lines=30> */
.L_x_1552:
[----:B------:R-:W-:Y:S05]  /*3b70*/  BSYNC B0 ;  /* 0x0000000000007941 */ /* 0x000fea0003800000 */
.L_x_1551:
[----:B------:R-:W-:Y:S04]  /*3b80*/  BSSY B0, `(.L_x_1553) ;  /* 0x000002e000007945 */ /* 0x000fe80003800000 */
[----:B------:R-:W-:Y:S05]  /*3b90*/  @P6 BRA `(.L_x_1554) ;  /* 0x0000000000b06947 */ /* 0x000fea0003800000 */
[----:B------:R-:W-:Y:S01]  /*3ba0*/  ULDC UR6, c[0x0][0x2d0] ;  /* 0x0000b40000067ab9 */ /* 0x000fe20000000800 */
[----:B------:R-:W-:Y:S01]  /*3bb0*/  IMAD.U32 R27, RZ, RZ, UR8 ;  /* 0x00000008ff1b7e24 */ /* 0x000fe2000f8e00ff */
[----:B------:R-:W-:Y:S01]  /*3bc0*/  ISETP.GE.AND P3, PT, R6, UR6, PT ;  /* 0x0000000606007c0c */ /* 0x000fe2000bf66270 */
[----:B--2---:R-:W-:Y:S01]  /*3bd0*/  IMAD.MOV.U32 R28, RZ, RZ, R165 ;  /* 0x000000ffff1c7224 */ /* 0x004fe200078e00a5 */
[----:B------:R-:W-:Y:S01]  /*3be0*/  ISETP.GE.AND P6, PT, R236, UR6, PT ;  /* 0x00000006ec007c0c */ /* 0x000fe2000bfc6270 */
[----:B------:R-:W-:Y:S01]  /*3bf0*/  IMAD.MOV.U32 R29, RZ, RZ, R166 ;  /* 0x000000ffff1d7224 */ /* 0x000fe200078e00a6 */
[----:B------:R-:W-:Y:S01]  /*3c00*/  ISETP.GE.AND P2, PT, R4, UR6, PT ;  /* 0x0000000604007c0c */ /* 0x000fe2000bf46270 */
[----:B------:R-:W-:Y:S01]  /*3c10*/  UIMAD UR7, UR9, 0x30, URZ ;  /* 0x00000030090778a4 */ /* 0x000fe2000f8e023f */
[----:B------:R-:W-:-:S05]  /*3c20*/  IMAD.WIDE.U32 R30, R27, 0x30, R28 ;  /* 0x000000301b1e7825 */ /* 0x000fca00078e001c */
[----:B------:R-:W-:Y:S02]  /*3c30*/  VIADD R28, R31, UR7 ;  /* 0x000000071f1c7c36 */ /* 0x000fe40008000000 */
[----:B---3--:R-:W2:Y:S02]  /*3c40*/  @!P3 LDC.64 R12, c[0x0][0x218] ;  /* 0x00008600ff0cbb82 */ /* 0x008ea40000000a00 */
[----:B------:R3:W-:Y:S06]  /*3c50*/  @P6 STS.128 [R235+0x9800], RZ ;  /* 0x009800ffeb006388 */ /* 0x0007ec0000000c00 */
[----:B------:R-:W5:Y:S08]  /*3c60*/  @!P6 LDC.64 R14, c[0x0][0x218] ;  /* 0x00008600ff0eeb82 */ /* 0x000f700000000a00 */
[----:B-1--4-:R-:W1:Y:S01]  /*3c70*/  @!P2 LDC.64 R10, c[0x0][0x218] ;  /* 0x00008600ff0aab82 */ /* 0x012e620000000a00 */
[----:B--2---:R-:W-:-:S04]  /*3c80*/  @!P3 LEA R12, P0, R30, R12, 0x1 ;  /* 0x0000000c1e0cb211 */ /* 0x004fc800078008ff */
[C---:B------:R-:W-:Y:S02]  /*3c90*/  @!P3 LEA.HI.X R13, R30.reuse, R13, R28, 0x1, P0 ;  /* 0x0000000d1e0db211 */ /* 0x040fe400000f0c1c */
        /* <DEDUP_REMOVED lines=28> */
.L_x_1554:
[----:B------:R-:W-:Y:S05]  /*3e60*/  BSYNC B0 ;  /* 0x0000000000007941 */ /* 0x000fea0003800000 */
.L_x_1553:
[----:B------:R-:W0:Y:S01]  /*3e70*/  LDGDEPBAR ;  /* 0x00000000000079af */ /* 0x000e220000000000 */
[----:B--23--:R-:W-:Y:S01]  /*3e80*/  LEA.HI R12, R16, R25, RZ, 0x1 ;  /* 0x00000019100c7211 */ /* 0x00cfe200078f08ff */
[----:B-1--4-:R-:W-:Y:S01]  /*3e90*/  IMAD.SHL.U32 R10, R8, 0x40, RZ ;  /* 0x00000040080a7824 */ /* 0x012fe200078e00ff */
[C---:B------:R-:W-:Y:S01]  /*3ea0*/  ISETP.GE.AND P1, PT, R22.reuse, UR12, PT ;  /* 0x0000000c16007c0c */ /* 0x040fe2000bf26270 */
[----:B------:R-:W-:Y:S01]  /*3eb0*/  IMAD.SHL.U32 R22, R22, 0x8, RZ ;  /* 0x0000000816167824 */ /* 0x000fe200078e00ff */
[----:B------:R-:W-:Y:S01]  /*3ec0*/  LOP3.LUT R12, R12, 0xfffffffe, RZ, 0xc0, !PT ;  /* 0xfffffffe0c0c7812 */ /* 0x000fe200078ec0ff */
[----:B------:R-:W-:Y:S01]  /*3ed0*/  IMAD.IADD R24, R81, 0x1, -R24 ;  /* 0x0000000151187824 */ /* 0x000fe200078e0a18 */
[----:B------:R-:W-:Y:S01]  /*3ee0*/  LOP3.LUT R15, R10, 0x1c0, RZ, 0xc0, !PT ;  /* 0x000001c00a0f7812 */ /* 0x000fe200078ec0ff */
[----:B------:R-:W-:Y:S01]  /*3ef0*/  IMAD.SHL.U32 R21, R21, 0x40, RZ ;  /* 0x0000004015157824 */ /* 0x000fe200078e00ff */
[----:B------:R-:W-:Y:S01]  /*3f00*/  SHF.R.S32.HI R11, RZ, 0x5, R26 ;  /* 0x00000005ff0b7819 */ /* 0x000fe2000001141a */
[----:B------:R-:W-:Y:S01]  /*3f10*/  IMAD.IADD R12, R25, 0x1, -R12 ;  /* 0x00000001190c7824 */ /* 0x000fe200078e0a0c */
[----:B------:R-:W-:Y:S01]  /*3f20*/  LOP3.LUT R22, R15, 0x8, R22, 0xf8, !PT ;  /* 0x000000080f167812 */ /* 0x000fe200078ef816 */
[----:B------:R-:W-:Y:S01]  /*3f30*/  ULDC.64 UR6, c[0x0][0x250] ;  /* 0x0000940000067ab9 */ /* 0x000fe20000000a00 */
[----:B------:R-:W-:Y:S01]  /*3f40*/  SHF.R.U32.HI R15, RZ, 0x3, R15 ;  /* 0x00000003ff0f7819 */ /* 0x000fe2000001160f */
[----:B------:R-:W-:Y:S01]  /*3f50*/  IMAD.SHL.U32 R14, R12, 0x8, RZ ;  /* 0x000000080c0e7824 */ /* 0x000fe200078e00ff */
[----:B------:R-:W-:Y:S01]  /*3f60*/  SHF.R.S32.HI R13, RZ, 0x1f, R24 ;  /* 0x0000001fff0d7819 */ /* 0x000fe20000011418 */
[----:B------:R-:W-:Y:S01]  /*3f70*/  IMAD R9, R9, UR6, RZ ;  /* 0x0000000609097c24 */ /* 0x000fe2000f8e02ff */
[----:B------:R-:W-:Y:S01]  /*3f80*/  LOP3.LUT R21, R21, 0x1c0, RZ, 0xc0, !PT ;  /* 0x000001c015157812 */ /* 0x000fe200078ec0ff */
[----:B------:R-:W-:Y:S01]  /*3f90*/  IMAD.IADD R19, R19, 0x1, R17 ;  /* 0x0000000113137824 */ /* 0x000fe200078e0211 */
[----:B------:R-:W-:Y:S01]  /*3fa0*/  LOP3.LUT R15, R22, R15, RZ, 0x3c, !PT ;  /* 0x0000000f160f7212 */ /* 0x000fe200078e3cff */
[C---:B------:R-:W-:Y:S01]  /*3fb0*/  IMAD R9, R174.reuse, UR7, R9 ;  /* 0x00000007ae097c24 */ /* 0x040fe2000f8e0209 */
[----:B------:R-:W-:Y:S01]  /*3fc0*/  LEA.HI R13, R13, R24, RZ, 0x2 ;  /* 0x000000180d0d7211 */ /* 0x000fe200078f10ff */
[----:B------:R-:W-:Y:S01]  /*3fd0*/  IMAD.WIDE.U32 R174, R174, UR6, R18 ;  /* 0x00000006aeae7c25 */ /* 0x000fe2000f8e0012 */
[----:B------:R-:W-:Y:S01]  /*3fe0*/  LOP3.LUT R14, R21, 0x8, R14, 0xf8, !PT ;  /* 0x00000008150e7812 */ /* 0x000fe200078ef80e */
[----:B------:R-:W-:-:S04]  /*3ff0*/  DEPBAR.LE SB0, 0x0 ;  /* 0x000080000000791a */ /* 0x000fc80000000000 */
[----:B------:R-:W-:Y:S01]  /*4000*/  BAR.SYNC.DEFER_BLOCKING 0x0 ;  /* 0x0000000000007b1d */ /* 0x000fe20000010000 */
[----:B------:R-:W-:Y:S01]  /*4010*/  SHF.R.U32.HI R21, RZ, 0x3, R21 ;  /* 0x00000003ff157819 */ /* 0x000fe20000011615 */
[----:B------:R-:W-:Y:S01]  /*4020*/  IMAD R233, R12, 0x200, R15 ;  /* 0x000002000ce97824 */ /* 0x000fe200078e020f */
[----:B------:R-:W-:Y:S01]  /*4030*/  LEA R10, R11, UR17, 0x4 ;  /* 0x000000110b0a7c11 */ /* 0x000fe2000f8e20ff */
[----:B------:R-:W-:Y:S01]  /*4040*/  IMAD.SHL.U32 R15, R0, 0x40, RZ ;  /* 0x00000040000f7824 */ /* 0x000fe200078e00ff */
[----:B------:R-:W-:Y:S01]  /*4050*/  SHF.R.S32.HI R13, RZ, 0x2, R13 ;  /* 0x00000002ff0d7819 */ /* 0x000fe2000001140d */
[----:B------:R-:W-:Y:S01]  /*4060*/  ULDC.64 UR24, c[0x0][0x220] ;  /* 0x0000880000187ab9 */ /* 0x000fe20000000a00 */
[----:B------:R-:W-:Y:S01]  /*4070*/  LOP3.LUT R14, R14, R21, RZ, 0x3c, !PT ;  /* 0x000000150e0e7212 */ /* 0x000fe200078e3cff */
[----:B------:R-:W-:Y:S01]  /*4080*/  IMAD.IADD R172, R175, 0x1, R9 ;  /* 0x00000001afac7824 */ /* 0x000fe200078e0209 */
[----:B------:R-:W-:Y:S01]  /*4090*/  IADD3 R10, R10, 0x1, R13 ;  /* 0x000000010a0a7810 */ /* 0x000fe20007ffe00d */
[----:B------:R-:W-:Y:S01]  /*40a0*/  IMAD.U32 R13, RZ, RZ, UR21 ;  /* 0x00000015ff0d7e24 */ /* 0x000fe2000f8e00ff */
[----:B------:R-:W-:Y:S01]  /*40b0*/  LOP3.LUT R0, R14, 0xfffffe00, R15, 0xf8, !PT ;  /* 0xfffffe000e007812 */ /* 0x000fe200078ef80f */
[----:B------:R-:W-:Y:S01]  /*40c0*/  USHF.L.U64.HI UR21, UR6, 0x4, UR7 ;  /* 0x0000000406157899 */ /* 0x000fe20008010207 */
[----:B------:R-:W-:Y:S01]  /*40d0*/  LEA R242, P0, R174, UR24, 0x1 ;  /* 0x00000018aef27c11 */ /* 0x000fe2000f8008ff */
[----:B------:R-:W-:Y:S01]  /*40e0*/  USHF.L.U32 UR28, UR6, 0x4, URZ ;  /* 0x00000004061c7899 */ /* 0x000fe2000800063f */
[----:B------:R-:W-:Y:S01]  /*40f0*/  IADD3 R10, R10, UR20, -R13 ;  /* 0x000000140a0a7c10 */ /* 0x000fe2000fffe80d */
[----:B------:R-:W-:Y:S01]  /*4100*/  IMAD R234, R11, 0x400, R0 ;  /* 0x000004000bea7824 */ /* 0x000fe200078e0200 */
[----:B------:R-:W-:Y:S01]  /*4110*/  BSSY B0, `(.L_x_1555) ;  /* 0x0000029000007945 */ /* 0x000fe20003800000 */
[----:B------:R-:W-:-:S02]  /*4120*/  ISETP.GE.AND P6, PT, R20, UR12, PT ;  /* 0x0000000c14007c0c */ /* 0x000fc4000bfc6270 */
[----:B------:R-:W-:Y:S01]  /*4130*/  VIADD R80, R10, UR16 ;  /* 0x000000100a507c36 */ /* 0x000fe20008000000 */
[----:B------:R-:W-:Y:S02]  /*4140*/  LEA R233, R233, UR4, 0x1 ;  /* 0x00000004e9e97c11 */ /* 0x000fe4000f8e08ff */
[----:B------:R-:W-:Y:S01]  /*4150*/  LEA.HI.X R245, R174, UR25, R172, 0x1, P0 ;  /* 0x00000019aef57c11 */ /* 0x000fe200080f0cac */
[----:B------:R1:W-:Y:S01]  /*4160*/  @P1 STS.128 [R235+0x10000], RZ ;  /* 0x010000ffeb001388 */ /* 0x0003e20000000c00 */
[----:B------:R-:W-:-:S03]  /*4170*/  LEA R234, R234, UR4, 0x1 ;  /* 0x00000004eaea7c11 */ /* 0x000fc6000f8e08ff */
        /* <DEDUP_REMOVED lines=9> */
[----:B------:R-:W-:Y:S01]  /*4210*/  @!P3 IMAD.MOV.U32 R243, RZ, RZ, R245 ;  /* 0x000000fffff3b224 */ /* 0x000fe200078e00f5 */
[----:B------:R2:W-:Y:S01]  /*4220*/  @P3 STS.128 [R235+0x10000], RZ ;  /* 0x010000ffeb003388 */ /* 0x0005e20000000c00 */
[----:B------:R-:W-:-:S03]  /*4230*/  @!P2 IMAD.MOV.U32 R244, RZ, RZ, R242 ;  /* 0x000000fffff4a224 */ /* 0x000fc600078e00f2 */
        /* <DEDUP_REMOVED lines=10> */
[----:B---3--:R-:W-:-:S05]  /*42e0*/  @!P1 IMAD.MOV.U32 R243, RZ, RZ, R245 ;  /* 0x000000fffff39224 */ /* 0x008fca00078e00f5 */
[----:B------:R-:W-:Y:S01]  /*42f0*/  @!PT LDS RZ, [RZ] ;  /* 0x00000000fffff984 */ /* 0x000fe20000000800 */
[----:B------:R-:W-:Y:S01]  /*4300*/  @!PT LDS RZ, [RZ] ;  /* 0x00000000fffff984 */ /* 0x000fe20000000800 */
[----:B------:R-:W-:Y:S01]  /*4310*/  @!PT LDS RZ, [RZ] ;  /* 0x00000000fffff984 */ /* 0x000fe20000000800 */
[----:B------:R2:W-:Y:S04]  /*4320*/  @!P1 LDGSTS.E.BYPASS.LTC128B.128 [R235+0x14000], desc[UR22][R242.64+0x100] ;  /* 0x14000100f2eb9fae */ /* 0x0005e8000b901d56 */
[----:B------:R2:W-:Y:S01]  /*4330*/  @P0 STS.128 [R235+0x16000], RZ ;  /* 0x016000ffeb000388 */ /* 0x0005e20000000c00 */
[----:B------:R-:W-:Y:S05]  /*4340*/  @P0 BRA `(.L_x_1556) ;  /* 0x0000000000140947 */ /* 0x000fea0003800000 */
[----:B--2---:R-:W-:-:S05]  /*4350*/  MOV R243, R245 ;  /* 0x000000f500f37202 */ /* 0x004fca0000000f00 */
[----:B------:R-:W-:Y:S01]  /*4360*/  @!PT LDS RZ, [RZ] ;  /* 0x00000000fffff984 */ /* 0x000fe20000000800 */
[----:B------:R-:W-:Y:S01]  /*4370*/  @!PT LDS RZ, [RZ] ;  /* 0x00000000fffff984 */ /* 0x000fe20000000800 */
[----:B------:R-:W-:Y:S01]  /*4380*/  @!PT LDS RZ, [RZ] ;  /* 0x00000000fffff984 */ /* 0x000fe20000000800 */
[----:B------:R3:W-:Y:S02]  /*4390*/  LDGSTS.E.BYPASS.LTC128B.128 [R235+0x16000], desc[UR22][R242.64+0x180] ;  /* 0x16000180f2eb7fae */ /* 0x0007e4000b901d56 */
.L_x_1556:
[----:B------:R-:W-:Y:S05]  /*43a0*/  BSYNC B0 ;  /* 0x0000000000007941 */ /* 0x000fea0003800000 */
.L_x_1555:
        /* <DEDUP_REMOVED lines=11> */
[----:B------:R-:W-:Y:S01]  /*4460*/  IMAD.U32 R9, RZ, RZ, UR28 ;  /* 0x0000001cff097e24 */ /* 0x000fe2000f8e00ff */
        /* <DEDUP_REMOVED lines=28> */
[----:B------:R-:W-:Y:S01]  /*4630*/  IMAD.U32 R11, RZ, RZ, UR28 ;  /* 0x0000001cff0b7e24 */ /* 0x000fe2000f8e00ff */
[----:B------:R-:W-:Y:S01]  /*4640*/  MOV R9, UR28 ;  /* 0x0000001c00097c02 */ /* 0x000fe20008000f00 */
[----:B------:R-:W-:-:S03]  /*4650*/  IMAD.U32 R10, RZ, RZ, UR21 ;  /* 0x00000015ff0a7e24 */ /* 0x000fc6000f8e00ff */
[----:B-1----:R-:W-:-:S04]  /*4660*/  LEA R12, P0, R11, R242, 0x1 ;  /* 0x000000f20b0c7211 */ /* 0x002fc800078008ff */
[----:B------:R-:W-:-:S05]  /*4670*/  LEA.HI.X R13, R9, R245, R10, 0x1, P0 ;  /* 0x000000f5090d7211 */ /* 0x000fca00000f0c0a */
[----:B------:R-:W-:Y:S01]  /*4680*/  @!PT LDS RZ, [RZ] ;  /* 0x00000000fffff984 */ /* 0x000fe20000000800 */
[----:B------:R-:W-:Y:S01]  /*4690*/  @!PT LDS RZ, [RZ] ;  /* 0x00000000fffff984 */ /* 0x000fe20000000800 */
[----:B------:R-:W-:Y:S01]  /*46a0*/  @!PT LDS RZ, [RZ] ;  /* 0x00000000fffff984 */ /* 0x000fe20000000800 */
[----:B------:R1:W-:Y:S04]  /*46b0*/  LDGSTS.E.BYPASS.LTC128B.128 [R235+0x16800], desc[UR22][R12.64+0x180] ;  /* 0x168001800ceb7fae */ /* 0x0003e8000b901d56 */
.L_x_1558:
[----:B------:R-:W-:Y:S05]  /*46c0*/  BSYNC B0 ;  /* 0x0000000000007941 */ /* 0x000fea0003800000 */
.L_x_1557:
        /* <DEDUP_REMOVED lines=13> */
[----:B------:R-:W-:-:S03]  /*47a0*/  IMAD.SHL.U32 R9, R9, 0x20, RZ ;  /* 0x0000002009097824 */ /* 0x000fc600078e00ff */
[----:B------:R-:W-:-:S05]  /*47b0*/  SHF.L.U64.HI R10, R11, 0x5, R10 ;  /* 0x000000050b0a7819 */ /* 0x000fca000001020a */
[CC--:B-1----:R-:W-:Y:S01]  /*47c0*/  @!P5 LEA R16, P0, R9.reuse, R242.reuse, 0x1 ;  /* 0x000000f20910d211 */ /* 0x0c2fe200078008ff */
[----:B------:R1:W-:Y:S01]  /*47d0*/  @P5 STS.128 [R235+0x11000], RZ ;  /* 0x011000ffeb005388 */ /* 0x0003e20000000c00 */
[CC--:B------:R-:W-:Y:S02]  /*47e0*/  @!P4 LEA R14, P3, R9.reuse, R242.reuse, 0x1 ;  /* 0x000000f2090ec211 */ /* 0x0c0fe400078608ff */
[-CC-:B------:R-:W-:Y:S02]  /*47f0*/  @!P5 LEA.HI.X R17, R9, R245.reuse, R10.reuse, 0x1, P0 ;  /* 0x000000f50911d211 */ /* 0x180fe400000f0c0a */
[----:B------:R-:W-:Y:S02]  /*4800*/  ISETP.GE.AND P0, PT, R3, UR16, PT ;  /* 0x0000001003007c0c */ /* 0x000fe4000bf06270 */
[C---:B------:R-:W-:Y:S01]  /*4810*/  @!P2 LEA R12, P1, R9.reuse, R242, 0x1 ;  /* 0x000000f2090ca211 */ /* 0x040fe200078208ff */
[----:B------:R-:W-:Y:S01]  /*4820*/  @!PT LDS RZ, [RZ] ;  /* 0x00000000fffff984 */ /* 0x000fe20000000800 */
[----:B------:R-:W-:Y:S01]  /*4830*/  @!PT LDS RZ, [RZ] ;  /* 0x00000000fffff984 */ /* 0x000fe20000000800 */
[----:B------:R-:W-:Y:S01]  /*4840*/  @!PT LDS RZ, [RZ] ;  /* 0x00000000fffff984 */ /* 0x000fe20000000800 */
[----:B------:R1:W-:Y:S01]  /*4850*/  @!P5 LDGSTS.E.BYPASS.LTC128B.128 [R235+0x11000], desc[UR22][R16.64] ;  /* 0x1100000010ebdfae */ /* 0x0003e2000b901d56 */
[----:B------:R-:W-:-:S02]  /*4860*/  @!P4 LEA.HI.X R15, R9, R245, R10, 0x1, P3 ;  /* 0x000000f5090fc211 */ /* 0x000fc400018f0c0a */
[----:B------:R-:W-:Y:S01]  /*4870*/  @!P2 LEA.HI.X R13, R9, R245, R10, 0x1, P1 ;  /* 0x000000f5090da211 */ /* 0x000fe200008f0c0a */
        /* <DEDUP_REMOVED lines=18> */
.L_x_1560:
[----:B------:R-:W-:Y:S05]  /*49a0*/  BSYNC B0 ;  /* 0x0000000000007941 */ /* 0x000fea0003800000 */
.L_x_1559:
[----:B------:R1:W-:Y:S01]  /*49b0*/  @P6 STS.128 [R235+0x11800], RZ ;  /* 0x011800ffeb006388 */ /* 0x0003e20000000c00 */
[----:B------:R-:W-:Y:S03]  /*49c0*/  BSSY B0, `(.L_x_1561) ;  /* 0x0000036000007945 */ /* 0x000fe60003800000 */
[----:B------:R1:W-:Y:S04]  /*49d0*/  @P6 STS.128 [R235+0x13800], RZ ;  /* 0x013800ffeb006388 */ /* 0x0003e80000000c00 */
[----:B------:R1:W-:Y:S04]  /*49e0*/  @P6 STS.128 [R235+0x15800], RZ ;  /* 0x015800ffeb006388 */ /* 0x0003e80000000c00 */
[----:B------:R1:W-:Y:S01]  /*49f0*/  @P6 STS.128 [R235+0x17800], RZ ;  /* 0x017800ffeb006388 */ /* 0x0003e20000000c00 */
[----:B------:R-:W-:Y:S05]  /*4a00*/  @P6 BRA `(.L_x_1562) ;  /* 0x0000000000c46947 */ /* 0x000fea0003800000 */
[----:B------:R-:W-:Y:S01]  /*4a10*/  ULDC UR17, c[0x0][0x2d0] ;  /* 0x0000b40000117ab9 */ /* 0x000fe20000000800 */
[----:B-1----:R-:W-:Y:S01]  /*4a20*/  IMAD.U32 R12, RZ, RZ, UR6 ;  /* 0x00000006ff0c7e24 */ /* 0x002fe2000f8e00ff */
[----:B------:R-:W-:Y:S01]  /*4a30*/  ISETP.GE.AND P3, PT, R236, UR17, PT ;  /* 0x00000011ec007c0c */ /* 0x000fe2000bf66270 */
[----:B------:R-:W-:Y:S01]  /*4a40*/  IMAD.U32 R10, RZ, RZ, UR6 ;  /* 0x00000006ff0a7e24 */ /* 0x000fe2000f8e00ff */
[----:B------:R-:W-:Y:S02]  /*4a50*/  ISETP.GE.AND P2, PT, R6, UR17, PT ;  /* 0x0000001106007c0c */ /* 0x000fe4000bf46270 */
[----:B------:R-:W-:Y:S02]  /*4a60*/  ISETP.GE.AND P1, PT, R4, UR17, PT ;  /* 0x0000001104007c0c */ /* 0x000fe4000bf26270 */
[----:B------:R-:W-:Y:S02]  /*4a70*/  MOV R9, UR6 ;  /* 0x0000000600097c02 */ /* 0x000fe40008000f00 */
[----:B------:R-:W-:-:S05]  /*4a80*/  ISETP.GE.AND P0, PT, R3, UR17, PT ;  /* 0x0000001103007c0c */ /* 0x000fca000bf06270 */
[----:B--23--:R-:W-:Y:S01]  /*4a90*/  @!P3 MOV R243, R245 ;  /* 0x000000f500f3b202 */ /* 0x00cfe20000000f00 */
[----:B------:R-:W-:Y:S01]  /*4aa0*/  VOTEU.ALL UP2, P3 ;  /* 0x00000000003f7886 */ /* 0x000fe20001840000 */
[----:B------:R-:W-:Y:S01]  /*4ab0*/  VOTEU.ALL UP1, P2 ;  /* 0x00000000003f7886 */ /* 0x000fe20001020000 */
[----:B------:R1:W-:Y:S01]  /*4ac0*/  @P3 STS.128 [R235+0x11800], RZ ;  /* 0x011800ffeb003388 */ /* 0x0003e20000000c00 */
[----:B------:R-:W-:Y:S01]  /*4ad0*/  VOTEU.ALL UP0, P1 ;  /* 0x00000000003f7886 */ /* 0x000fe20000800000 */
[----:B------:R-:W-:Y:S01]  /*4ae0*/  @!P3 IMAD.WIDE.U32 R12, R12, 0x60, R242 ;  /* 0x000000600c0cb825 */ /* 0x000fe200078e00f2 */
[----:B------:R-:W-:Y:S02]  /*4af0*/  @!UP2 UIMAD UR29, UR7, 0x60, URZ ;  /* 0x00000060071da8a4 */ /* 0x000fe4000f8e023f */
[----:B------:R-:W-:Y:S01]  /*4b00*/  @!UP1 UIMAD UR16, UR7, 0x60, URZ ;  /* 0x00000060071098a4 */ /* 0x000fe2000f8e023f */
[----:B------:R-:W-:Y:S01]  /*4b10*/  @!P2 IMAD.MOV.U32 R243, RZ, RZ, R245 ;  /* 0x000000fffff3a224 */ /* 0x000fe200078e00f5 */
[----:B------:R-:W-:-:S02]  /*4b20*/  @!UP0 UIMAD UR12, UR7, 0x60, URZ ;  /* 0x00000060070c88a4 */ /* 0x000fc4000f8e023f */
[----:B------:R-:W-:Y:S02]  /*4b30*/  @!P3 VIADD R13, R13, UR29 ;  /* 0x0000001d0d0dbc36 */ /* 0x000fe40008000000 */
[----:B------:R-:W-:Y:S01]  /*4b40*/  @!P2 IMAD.WIDE.U32 R10, R10, 0x60, R242 ;  /* 0x000000600a0aa825 */ /* 0x000fe200078e00f2 */
[----:B------:R-:W-:Y:S02]  /*4b50*/  @!P1 MOV R243, R245 ;  /* 0x000000f500f39202 */ /* 0x000fe40000000f00 */
[----:B------:R-:W-:Y:S01]  /*4b60*/  @!PT LDS RZ, [RZ] ;  /* 0x00000000fffff984 */ /* 0x000fe20000000800 */
[----:B------:R-:W-:Y:S01]  /*4b70*/  @!PT LDS RZ, [RZ] ;  /* 0x00000000fffff984 */ /* 0x000fe20000000800 */
[----:B------:R-:W-:Y:S01]  /*4b80*/  @!PT LDS RZ, [RZ] ;  /* 0x00000000fffff984 */ /* 0x000fe20000000800 */
[----:B------:R1:W-:Y:S02]  /*4b90*/  @!P3 LDGSTS.E.BYPASS.LTC128B.128 [R235+0x11800], desc[UR22][R12.64] ;  /* 0x118000000cebbfae */ /* 0x0003e4000b901d56 */
[----:B------:R-:W-:Y:S01]  /*4ba0*/  @!P2 IADD3 R11, R11, UR16, RZ ;  /* 0x000000100b0bac10 */ /* 0x000fe2000fffe0ff */
[----:B------:R-:W-:Y:S01]  /*4bb0*/  @!P1 IMAD.WIDE.U32 R14, R9, 0x60, R242 ;  /* 0x00000060090e9825 */ /* 0x000fe200078e00f2 */
[----:B------:R1:W-:Y:S03]  /*4bc0*/  @P2 STS.128 [R235+0x13800], RZ ;  /* 0x013800ffeb002388 */ /* 0x0003e60000000c00 */
[----:B------:R-:W-:Y:S01]  /*4bd0*/  @!P1 VIADD R15, R15, UR12 ;  /* 0x0000000c0f0f9c36 */ /* 0x000fe20008000000 */
        /* <DEDUP_REMOVED lines=12> */
[----:B------:R-:W-:Y:S01]  /*4ca0*/  UIMAD UR12, UR7, 0x60, URZ ;  /* 0x00000060070c78a4 */ /* 0x000fe2000f8e023f */
[----:B------:R-:W-:-:S03]  /*4cb0*/  MOV R243, R245 ;  /* 0x000000f500f37202 */ /* 0x000fc60000000f00 */
[----:B-1----:R-:W-:-:S05]  /*4cc0*/  IMAD.WIDE.U32 R10, R9, 0x60, R242 ;  /* 0x00000060090a7825 */ /* 0x002fca00078e00f2 */
[----:B------:R-:W-:-:S05]  /*4cd0*/  IADD3 R11, R11, UR12, RZ ;  /* 0x0000000c0b0b7c10 */ /* 0x000fca000fffe0ff */
[----:B------:R-:W-:Y:S01]  /*4ce0*/  @!PT LDS RZ, [RZ] ;  /* 0x00000000fffff984 */ /* 0x000fe20000000800 */
[----:B------:R-:W-:Y:S01]  /*4cf0*/  @!PT LDS RZ, [RZ] ;  /* 0x00000000fffff984 */ /* 0x000fe20000000800 */
[----:B------:R-:W-:Y:S01]  /*4d00*/  @!PT LDS RZ, [RZ] ;  /* 0x00000000fffff984 */ /* 0x000fe20000000800 */
[----:B------:R1:W-:Y:S02]  /*4d10*/  LDGSTS.E.BYPASS.LTC128B.128 [R235+0x17800], desc[UR22][R10.64+0x180] ;  /* 0x178001800aeb7fae */ /* 0x0003e4000b901d56 */
.L_x_1562:
[----:B------:R-:W-:Y:S05]  /*4d20*/  BSYNC B0 ;  /* 0x0000000000007941 */ /* 0x000fea0003800000 */
.L_x_1561:
[----:B------:R-:W-:Y:S01]  /*4d30*/  LDSM.16.M88.4 R76, [R234] ;  /* 0x00000000ea4c783b */ /* 0x000fe20000000200 */
[----:B------:R-:W-:Y:S01]  /*4d40*/  LOP3.LUT P0, RZ, R8, 0x2, RZ, 0xc0, !PT ;  /* 0x0000000208ff7812 */ /* 0x000fe2000780c0ff */
[----:B------:R-:W-:Y:S01]  /*4d50*/  VIADD R9, R233, 0x8000 ;  /* 0x00008000e9097836 */ /* 0x000fe20000000000 */
[----:B------:R-:W-:Y:S01]  /*4d60*/  LEA R232, R7, R234, 0x1 ;  /* 0x000000ea07e87211 */ /* 0x000fe200078e08ff */
[----:B------:R-:W5:Y:S01]  /*4d70*/  LDSM.16.M88.4 R28, [R233+0x8000] ;  /* 0x00800000e91c783b */ /* 0x000f620000000200 */
[----:B------:R-:W-:Y:S01]  /*4d80*/  VIADD R231, R233, 0x8020 ;  /* 0x00008020e9e77836 */ /* 0x000fe20000000000 */
[----:B------:R-:W-:Y:S01]  /*4d90*/  UISETP.GT.AND UP0, UPT, UR11, UR10, UPT ;  /* 0x0000000a0b00728c */ /* 0x000fe2000bf04270 */
[C---:B------:R-:W-:Y:S01]  /*4da0*/  IMAD R230, R5.reuse, 0x2, R234 ;  /* 0x0000000205e67824 */ /* 0x040fe200078e02ea */
[----:B------:R-:W2:Y:S01]  /*4db0*/  LDSM.16.M88.4 R20, [R233+0x8800] ;  /* 0x00880000e914783b */ /* 0x000ea20000000200 */
[----:B------:R-:W-:Y:S01]  /*4dc0*/  IMAD R229, R5, 0x2, R232 ;  /* 0x0000000205e57824 */ /* 0x000fe200078e02e8 */
[----:B------:R-:W-:-:S02]  /*4dd0*/  VIMNMX R167, R80, UR20, PT ;  /* 0x0000001450a77c48 */ /* 0x000fc4000bfe0100 */
[----:B-1----:R-:W1:Y:S01]  /*4de0*/  LDSM.16.M88.4 R12, [R233+0x9000] ;  /* 0x00900000e90c783b */ /* 0x002e620000000200 */
[----:B------:R-:W-:Y:S01]  /*4df0*/  PLOP3.LUT P6, PT, PT, PT, UP0, 0x80, 0x0 ;  /* 0x000000000000781c */ /* 0x000fe20003fcf008 */
[----:B------:R-:W-:Y:S01]  /*4e00*/  @P0 VIADD R231, R9, 0xffffffe0 ;  /* 0xffffffe009e70836 */ /* 0x000fe20000000000 */
[----:B------:R-:W-:Y:S01]  /*4e10*/  LOP3.LUT P0, RZ, R8, 0x4, RZ, 0xc0, !PT ;  /* 0x0000000408ff7812 */ /* 0x000fe2000780c0ff */
[----:B------:R-:W3:Y:S02]  /*4e20*/  LDSM.16.M88.4 R36, [R233+0x9800] ;  /* 0x00980000e924783b */ /* 0x000ee40000000200 */
[C---:B------:R-:W-:Y:S01]  /*4e30*/  VIADD R223, R231.reuse, 0x800 ;  /* 0x00000800e7df7836 */ /* 0x040fe20000000000 */
[----:B------:R-:W-:Y:S01]  /*4e40*/  SEL R2, R2, 0xffffffe0, !P0 ;  /* 0xffffffe002027807 */ /* 0x000fe20004000000 */
[----:B------:R-:W-:Y:S01]  /*4e50*/  LDSM.16.M88.4 R56, [R232] ;  /* 0x00000000e838783b */ /* 0x000fe20000000200 */
[C---:B------:R-:W-:Y:S01]  /*4e60*/  IADD3 R222, R231.reuse, 0x1000, RZ ;  /* 0x00001000e7de7810 */ /* 0x040fe20007ffe0ff */
[C---:B------:R-:W-:Y:S01]  /*4e70*/  VIADD R221, R231.reuse, 0x1800 ;  /* 0x00001800e7dd7836 */ /* 0x040fe20000000000 */
[C---:B------:R-:W-:Y:S01]  /*4e80*/  LEA R227, R2.reuse, R233, 0x1 ;  /* 0x000000e902e37211 */ /* 0x040fe200078e08ff */
[----:B------:R-:W4:Y:S01]  /*4e90*/  LDSM.16.M88.4 R68, [R231+0x800] ;  /* 0x00080000e744783b */ /* 0x000f220000000200 */
[----:B------:R-:W-:Y:S01]  /*4ea0*/  IMAD R220, R2, 0x2, R231 ;  /* 0x0000000202dc7824 */ /* 0x000fe200078e02e7 */
[C---:B------:R-:W-:Y:S01]  /*4eb0*/  IADD3 R218, R231.reuse, 0x2800, RZ ;  /* 0x00002800e7da7810 */ /* 0x040fe20007ffe0ff */
[C---:B------:R-:W-:Y:S01]  /*4ec0*/  VIADD R219, R231.reuse, 0x2000 ;  /* 0x00002000e7db7836 */ /* 0x040fe20000000000 */
[----:B------:R-:W4:Y:S01]  /*4ed0*/  LDSM.16.M88.4 R64, [R231+0x1000] ;  /* 0x00100000e740783b */ /* 0x000f220000000200 */
[C---:B------:R-:W-:Y:S01]  /*4ee0*/  VIADD R217, R231.reuse, 0x3000 ;  /* 0x00003000e7d97836 */ /* 0x040fe20000000000 */
[C---:B------:R-:W-:Y:S01]  /*4ef0*/  IADD3 R216, R231.reuse, 0x3800, RZ ;  /* 0x00003800e7d87810 */ /* 0x040fe20007ffe0ff */
[C---:B------:R-:W-:Y:S01]  /*4f00*/  VIADD R215, R231.reuse, 0x4000 ;  /* 0x00004000e7d77836 */ /* 0x040fe20000000000 */
[----:B------:R-:W4:Y:S01]  /*4f10*/  LDSM.16.M88.4 R72, [R231] ;  /* 0x00000000e748783b */ /* 0x000f220000000200 */
[C---:B------:R-:W-:Y:S01]  /*4f20*/  IADD3 R214, R231.reuse, 0x4800, RZ ;  /* 0x00004800e7d67810 */ /* 0x040fe20007ffe0ff */
[C---:B------:R-:W-:Y:S01]  /*4f30*/  VIADD R213, R231.reuse, 0x5000 ;  /* 0x00005000e7d57836 */ /* 0x040fe20000000000 */
[C---:B------:R-:W-:Y:S01]  /*4f40*/  IADD3 R212, R231.reuse, 0x5800, RZ ;  /* 0x00005800e7d47810 */ /* 0x040fe20007ffe0ff */
[----:B------:R-:W4:Y:S01]  /*4f50*/  LDSM.16.M88.4 R60, [R231+0x1800] ;  /* 0x00180000e73c783b */ /* 0x000f220000000200 */
[C---:B------:R-:W-:Y:S01]  /*4f60*/  VIADD R211, R231.reuse, 0x6000 ;  /* 0x00006000e7d37836 */ /* 0x040fe20000000000 */
[C---:B------:R-:W-:Y:S01]  /*4f70*/  IADD3 R210, R231.reuse, 0x6800, RZ ;  /* 0x00006800e7d27810 */ /* 0x040fe20007ffe0ff */
[C---:B------:R-:W-:Y:S01]  /*4f80*/  VIADD R209, R231.reuse, 0x7000 ;  /* 0x00007000e7d17836 */ /* 0x040fe20000000000 */
[----:B------:R-:W-:Y:S01]  /*4f90*/  LDSM.16.M88.4 R52, [R230] ;  /* 0x00000000e634783b */ /* 0x000fe20000000200 */
[----:B------:R-:W-:Y:S01]  /*4fa0*/  IADD3 R208, R231, 0x7800, RZ ;  /* 0x00007800e7d07810 */ /* 0x000fe20007ffe0ff */
[C---:B-----5:R-:W-:Y:S02]  /*4fb0*/  HMMA.16816.F32.BF16 R32, R76.reuse, R28, RZ ;  /* 0x0000001c4c20723c */ /* 0x060fe400000418ff */
[----:B------:R-:W5:Y:S04]  /*4fc0*/  LDSM.16.M88.4 R44, [R227+0x8800] ;  /* 0x00880000e32c783b */ /* 0x000f680000000200 */
[----:B------:R-:W5:Y:S01]  /*4fd0*/  LDSM.16.M88.4 R40, [R227+0x9000] ;  /* 0x00900000e328783b */ /* 0x000f620000000200 */
[C---:B--2---:R-:W-:Y:S03]  /*4fe0*/  HMMA.16816.F32.BF16 R24, R76.reuse, R20, RZ ;  /* 0x000000144c18723c */ /* 0x044fe600000418ff */
[----:B------:R-:W2:Y:S03]  /*4ff0*/  LDSM.16.M88.4 R48, [R227+0x8000] ;  /* 0x00800000e330783b */ /* 0x000ea60000000200 */
[C---:B-1----:R-:W-:Y:S01]  /*5000*/  HMMA.16816.F32.BF16 R16, R76.reuse, R12, RZ ;  /* 0x0000000c4c10723c */ /* 0x042fe200000418ff */
[----:B------:R-:W0:Y:S05]  /*5010*/  LDGDEPBAR ;  /* 0x00000000000079af */ /* 0x000e2a0000000000 */
[C---:B------:R-:W-:Y:S06]  /*5020*/  HMMA.16816.F32.BF16 R28, R76.reuse, R30, RZ ;  /* 0x0000001e4c1c723c */ /* 0x040fec00000418ff */
[C---:B------:R-:W-:Y:S06]  /*5030*/  HMMA.16816.F32.BF16 R20, R76.reuse, R22, RZ ;  /* 0x000000164c14723c */ /* 0x040fec00000418ff */
[C---:B------:R-:W-:Y:S06]  /*5040*/  HMMA.16816.F32.BF16 R12, R76.reuse, R14, RZ ;  /* 0x0000000e4c0c723c */ /* 0x040fec00000418ff */
[C---:B---3--:R-:W-:Y:S06]  /*5050*/  HMMA.16816.F32.BF16 R8, R76.reuse, R36, RZ ;  /* 0x000000244c08723c */ /* 0x048fec00000418ff */
[----:B------:R-:W-:Y:S01]  /*5060*/  HMMA.16816.F32.BF16 R76, R76, R38, RZ ;  /* 0x000000264c4c723c */ /* 0x000fe200000418ff */
[----:B------:R-:W1:Y:S05]  /*5070*/  LDSM.16.M88.4 R36, [R227+0x9800] ;  /* 0x00980000e324783b */ /* 0x000e6a0000000200 */
[C---:B----4-:R-:W-:Y:S06]  /*5080*/  HMMA.16816.F32.BF16 R24, R56.reuse, R68, R24 ;  /* 0x000000443818723c */ /* 0x050fec0000041818 */
[C---:B------:R-:W-:Y:S01]  /*5090*/  HMMA.16816.F32.BF16 R20, R56.reuse, R70, R20 ;  /* 0x000000463814723c */ /* 0x040fe20000041814 */
[----:B------:R-:W-:Y:S05]  /*50a0*/  LDSM.16.M88.4 R68, [R220] ;  /* 0x00000000dc44783b */ /* 0x000fea0000000200 */
        /* <DEDUP_REMOVED lines=11> */
[C---:B------:R-:W-:Y:S06]  /*5160*/  HMMA.16816.F32.BF16 R20, R52.reuse, R46, R20 ;  /* 0x0000002e3414723c */ /* 0x040fec0000041814 */
[C---:B------:R-:W-:Y:S06]  /*5170*/  HMMA.16816.F32.BF16 R16, R52.reuse, R40, R16 ;  /* 0x000000283410723c */ /* 0x040fec0000041810 */
[C---:B------:R-:W-:Y:S01]  /*5180*/  HMMA.16816.F32.BF16 R12, R52.reuse, R42, R12 ;  /* 0x0000002a340c723c */ /* 0x040fe2000004180c */
[----:B------:R-:W-:Y:S05]  /*5190*/  LDSM.16.M88.4 R40, [R234+0x2000] ;  /* 0x00200000ea28783b */ /* 0x000fea0000000200 */
[C---:B--2---:R-:W-:Y:S06]  /*51a0*/  HMMA.16816.F32.BF16 R32, R52.reuse, R48, R32 ;  /* 0x000000303420723c */ /* 0x044fec0000041820 */
[C---:B------:R-:W-:Y:S01]  /*51b0*/  HMMA.16816.F32.BF16 R28, R52.reuse, R50, R28 ;  /* 0x00000032341c723c */ /* 0x040fe2000004181c */
[----:B------:R-:W2:Y:S05]  /*51c0*/  LDSM.16.M88.4 R48, [R233+0xb000] ;  /* 0x00b00000e930783b */ /* 0x000eaa0000000200 */
[C---:B-1----:R-:W-:Y:S01]  /*51d0*/  HMMA.16816.F32.BF16 R44, R52.reuse, R36, R8 ;  /* 0x00000024342c723c */ /* 0x042fe20000041808 */
[----:B------:R-:W1:Y:S05]  /*51e0*/  LDSM.16.M88.4 R8, [R233+0xa000] ;  /* 0x00a00000e908783b */ /* 0x000e6a0000000200 */
[----:B------:R-:W-:Y:S01]  /*51f0*/  HMMA.16816.F32.BF16 R76, R52, R38, R76 ;  /* 0x00000026344c723c */ /* 0x000fe2000004184c */
[----:B------:R-:W5:Y:S04]  /*5200*/  LDSM.16.M88.4 R52, [R233+0xa800] ;  /* 0x00a80000e934783b */ /* 0x000f680000000200 */
[----:B------:R-:W5:Y:S01]  /*5210*/  LDSM.16.M88.4 R36, [R233+0xb800] ;  /* 0x00b80000e924783b */ /* 0x000f620000000200 */
[C---:B---3--:R-:W-:Y:S06]  /*5220*/  HMMA.16816.F32.BF16 R24, R72.reuse, R64, R24 ;  /* 0x000000404818723c */ /* 0x048fec0000041818 */
[C---:B------:R-:W-:Y:S06]  /*5230*/  HMMA.16816.F32.BF16 R20, R72.reuse, R66, R20 ;  /* 0x000000424814723c */ /* 0x040fec0000041814 */
[C---:B----4-:R-:W-:Y:S06]  /*5240*/  HMMA.16816.F32.BF16 R16, R72.reuse, R60, R16 ;  /* 0x0000003c4810723c */ /* 0x050fec0000041810 */
[C---:B------:R-:W-:Y:S01]  /*5250*/  HMMA.16816.F32.BF16 R12, R72.reuse, R62, R12 ;  /* 0x0000003e480c723c */ /* 0x040fe2000004180c */
[----:B------:R-:W-:Y:S05]  /*5260*/  LDSM.16.M88.4 R60, [R232+0x2000] ;  /* 0x00200000e83c783b */ /* 0x000fea0000000200 */
[C---:B------:R-:W-:Y:S06]  /*5270*/  HMMA.16816.F32.BF16 R32, R72.reuse, R68, R32 ;  /* 0x000000444820723c */ /* 0x040fec0000041820 */
[C---:B------:R-:W-:Y:S01]  /*5280*/  HMMA.16816.F32.BF16 R28, R72.reuse, R70, R28 ;  /* 0x00000046481c723c */ /* 0x040fe2000004181c */
[----:B------:R-:W3:Y:S05]  /*5290*/  LDSM.16.M88.4 R68, [R231+0x3000] ;  /* 0x00300000e744783b */ /* 0x000eea0000000200 */
[C---:B------:R-:W-:Y:S01]  /*52a0*/  HMMA.16816.F32.BF16 R64, R72.reuse, R56, R44 ;  /* 0x000000384840723c */ /* 0x040fe2000004182c */
[----:B------:R-:W4:Y:S05]  /*52b0*/  LDSM.16.M88.4 R44, [R231+0x2000] ;  /* 0x00200000e72c783b */ /* 0x000f2a0000000200 */
[----:B------:R-:W-:Y:S01]  /*52c0*/  HMMA.16816.F32.BF16 R76, R72, R58, R76 ;  /* 0x0000003a484c723c */ /* 0x000fe2000004184c */
[----:B------:R-:W4:Y:S04]  /*52d0*/  LDSM.16.M88.4 R72, [R231+0x2800] ;  /* 0x00280000e748783b */ /* 0x000f280000000200 */
[----:B------:R-:W4:Y:S01]  /*52e0*/  LDSM.16.M88.4 R56, [R231+0x3800] ;  /* 0x00380000e738783b */ /* 0x000f220000000200 */
[C---:B--2---:R-:W-:Y:S06]  /*52f0*/  HMMA.16816.F32.BF16 R16, R40.reuse, R48, R16 ;  /* 0x000000302810723c */ /* 0x044fec0000041810 */
[C---:B------:R-:W-:Y:S01]  /*5300*/  HMMA.16816.F32.BF16 R12, R40.reuse, R50, R12 ;  /* 0x00000032280c723c */ /* 0x040fe2000004180c */
[----:B------:R-:W-:Y:S05]  /*5310*/  LDSM.16.M88.4 R48, [R230+0x2000] ;  /* 0x00200000e630783b */ /* 0x000fea0000000200 */
[C---:B-1----:R-:W-:Y:S06]  /*5320*/  HMMA.16816.F32.BF16 R32, R40.reuse, R8, R32 ;  /* 0x000000082820723c */ /* 0x042fec0000041820 */
        /* <DEDUP_REMOVED lines=16> */
[----:B------:R-:W-:Y:S05]  /*5430*/  LDSM.16.M88.4 R72, [R220+0x2800] ;  /* 0x00280000dc48783b */ /* 0x000fea0000000200 */
[C---:B------:R-:W-:Y:S01]  /*5440*/  HMMA.16816.F32.BF16 R68, R60.reuse, R56, R64 ;  /* 0x000000383c44723c */ /* 0x040fe20000041840 */
[----:B------:R-:W3:Y:S05]  /*5450*/  LDSM.16.M88.4 R64, [R229+0x2000] ;  /* 0x00200000e540783b */ /* 0x000eea0000000200 */
        /* <DEDUP_REMOVED lines=8> */
[----:B------:R-:W-:Y:S05]  /*54e0*/  LDSM.16.M88.4 R52, [R233+0xc800] ;  /* 0x00c80000e934783b */ /* 0x000fea0000000200 */
[C---:B-----5:R-:W-:Y:S06]  /*54f0*/  HMMA.16816.F32.BF16 R16, R48.reuse, R40, R16 ;  /* 0x000000283010723c */ /* 0x060fec0000041810 */
[C---:B------:R-:W-:Y:S01]  /*5500*/  HMMA.16816.F32.BF16 R12, R48.reuse, R42, R12 ;  /* 0x0000002a300c723c */ /* 0x040fe2000004180c */
[----:B------:R-:W1:Y:S05]  /*5510*/  LDSM.16.M88.4 R40, [R234+0x4000] ;  /* 0x00400000ea28783b */ /* 0x000e6a0000000200 */
[C---:B------:R-:W-:Y:S06]  /*5520*/  HMMA.16816.F32.BF16 R68, R48.reuse, R36, R68 ;  /* 0x000000243044723c */ /* 0x040fec0000041844 */
[----:B------:R-:W-:Y:S01]  /*5530*/  HMMA.16816.F32.BF16 R76, R48, R38, R76 ;  /* 0x00000026304c723c */ /* 0x000fe2000004184c */
[----:B------:R-:W2:Y:S04]  /*5540*/  LDSM.16.M88.4 R48, [R233+0xd000] ;  /* 0x00d00000e930783b */ /* 0x000ea80000000200 */
[----:B------:R-:W5:Y:S01]  /*5550*/  LDSM.16.M88.4 R36, [R233+0xd800] ;  /* 0x00d80000e924783b */ /* 0x000f620000000200 */
[C---:B---3--:R-:W-:Y:S06]  /*5560*/  HMMA.16816.F32.BF16 R32, R64.reuse, R44, R32 ;  /* 0x0000002c4020723c */ /* 0x048fec0000041820 */
[C---:B------:R-:W-:Y:S01]  /*5570*/  HMMA.16816.F32.BF16 R28, R64.reuse, R46, R28 ;  /* 0x0000002e401c723c */ /* 0x040fe2000004181c */
[----:B------:R-:W-:Y:S05]  /*5580*/  LDSM.16.M88.4 R44, [R231+0x4000] ;  /* 0x00400000e72c783b */ /* 0x000fea0000000200 */
[C---:B------:R-:W-:Y:S06]  /*5590*/  HMMA.16816.F32.BF16 R24, R64.reuse, R72, R24 ;  /* 0x000000484018723c */ /* 0x040fec0000041818 */
[C---:B------:R-:W-:Y:S01]  /*55a0*/  HMMA.16816.F32.BF16 R20, R64.reuse, R74, R20 ;  /* 0x0000004a4014723c */ /* 0x040fe20000041814 */
[----:B------:R-:W-:Y:S05]  /*55b0*/  LDSM.16.M88.4 R72, [R231+0x4800] ;  /* 0x00480000e748783b */ /* 0x000fea0000000200 */
[C---:B----4-:R-:W-:Y:S06]  /*55c0*/  HMMA.16816.F32.BF16 R16, R64.reuse, R60, R16 ;  /* 0x0000003c4010723c */ /* 0x050fec0000041810 */
[C---:B------:R-:W-:Y:S01]  /*55d0*/  HMMA.16816.F32.BF16 R12, R64.reuse, R62, R12 ;  /* 0x0000003e400c723c */ /* 0x040fe2000004180c */
[----:B------:R-:W3:Y:S05]  /*55e0*/  LDSM.16.M88.4 R60, [R232+0x4000] ;  /* 0x00400000e83c783b */ /* 0x000eea0000000200 */
[C---:B------:R-:W-:Y:S06]  /*55f0*/  HMMA.16816.F32.BF16 R68, R64.reuse, R56, R68 ;  /* 0x000000384044723c */ /* 0x040fec0000041844 */
[----:B------:R-:W-:Y:S01]  /*5600*/  HMMA.16816.F32.BF16 R76, R64, R58, R76 ;  /* 0x0000003a404c723c */ /* 0x000fe2000004184c */
[----:B------:R-:W4:Y:S04]  /*5610*/  LDSM.16.M88.4 R64, [R231+0x5000] ;  /* 0x00500000e740783b */ /* 0x000f280000000200 */
[----:B------:R-:W4:Y:S01]  /*5620*/  LDSM.16.M88.4 R56, [R231+0x5800] ;  /* 0x00580000e738783b */ /* 0x000f220000000200 */
        /* <DEDUP_REMOVED lines=9> */
[C---:B-----5:R-:W-:Y:S06]  /*56c0*/  HMMA.16816.F32.BF16 R68, R40.reuse, R36, R68 ;  /* 0x000000242844723c */ /* 0x060fec0000041844 */
        /* <DEDUP_REMOVED lines=68> */
[----:B-1----:R-:W-:Y:S01]  /*5b10*/  HMMA.16816.F32.BF16 R32, R48, R8, R32 ;  /* 0x000000083020723c */ /* 0x002fe20000041820 */
[----:B------:R-:W-:-:S05]  /*5b20*/  DEPBAR.LE SB0, 0x0 ;  /* 0x000080000000791a */ /* 0x000fca0000000000 */
[----:B------:R-:W-:Y:S01]  /*5b30*/  HMMA.16816.F32.BF16 R28, R48, R10, R28 ;  /* 0x0000000a301c723c */ /* 0x000fe2000004181c */
[----:B------:R-:W-:-:S05]  /*5b40*/  IMAD.U32 R9, RZ, RZ, UR20 ;  /* 0x00000014ff097e24 */ /* 0x000fca000f8e00ff */
[----:B------:R-:W-:Y:S01]  /*5b50*/  HMMA.16816.F32.BF16 R24, R48, R52, R24 ;  /* 0x000000343018723c */ /* 0x000fe20000041818 */
[----:B------:R-:W-:-:S05]  /*5b60*/  VIADDMNMX R2, R80, 0x8, R9, PT ;  /* 0x0000000850027846 */ /* 0x000fca0003800109 */
[C---:B------:R-:W-:Y:S06]  /*5b70*/  HMMA.16816.F32.BF16 R20, R48.reuse, R54, R20 ;  /* 0x000000363014723c */ /* 0x040fec0000041814 */
[C---:B--2---:R-:W-:Y:S06]  /*5b80*/  HMMA.16816.F32.BF16 R16, R48.reuse, R40, R16 ;  /* 0x000000283010723c */ /* 0x044fec0000041810 */
[----:B------:R-:W-:Y:S01]  /*5b90*/  HMMA.16816.F32.BF16 R12, R48, R42, R12 ;  /* 0x0000002a300c723c */ /* 0x000fe2000004180c */
[----:B------:R-:W-:-:S04]  /*5ba0*/  SHF.L.U32 R40, R81, 0x1, RZ ;  /* 0x0000000151287819 */ /* 0x000fc800000006ff */
[----:B------:R-:W-:Y:S01]  /*5bb0*/  LOP3.LUT R40, R40, 0x6, RZ, 0xc0, !PT ;  /* 0x0000000628287812 */ /* 0x000fe200078ec0ff */
[C---:B-----5:R-:W-:Y:S06]  /*5bc0*/  HMMA.16816.F32.BF16 R68, R48.reuse, R36, R68 ;  /* 0x000000243044723c */ /* 0x060fec0000041844 */
[----:B------:R-:W-:Y:S06]  /*5bd0*/  HMMA.16816.F32.BF16 R76, R48, R38, R76 ;  /* 0x00000026304c723c */ /* 0x000fec000004184c */
[C---:B---3--:R-:W-:Y:S06]  /*5be0*/  HMMA.16816.F32.BF16 R32, R64.reuse, R44, R32 ;  /* 0x0000002c4020723c */ /* 0x048fec0000041820 */
[C---:B------:R-:W-:Y:S06]  /*5bf0*/  HMMA.16816.F32.BF16 R28, R64.reuse, R46, R28 ;  /* 0x0000002e401c723c */ /* 0x040fec000004181c */
[C---:B------:R-:W-:Y:S06]  /*5c00*/  HMMA.16816.F32.BF16 R24, R64.reuse, R72, R24 ;  /* 0x000000484018723c */ /* 0x040fec0000041818 */
[C---:B------:R-:W-:Y:S06]  /*5c10*/  HMMA.16816.F32.BF16 R20, R64.reuse, R74, R20 ;  /* 0x0000004a4014723c */ /* 0x040fec0000041814 */
[C---:B----4-:R-:W-:Y:S06]  /*5c20*/  HMMA.16816.F32.BF16 R16, R64.reuse, R60, R16 ;  /* 0x0000003c4010723c */ /* 0x050fec0000041810 */
[C---:B------:R-:W-:Y:S06]  /*5c30*/  HMMA.16816.F32.BF16 R12, R64.reuse, R62, R12 ;  /* 0x0000003e400c723c */ /* 0x040fec000004180c */
[C---:B------:R-:W-:Y:S06]  /*5c40*/  HMMA.16816.F32.BF16 R68, R64.reuse, R56, R68 ;  /* 0x000000384044723c */ /* 0x040fec0000041844 */
[----:B------:R-:W-:Y:S01]  /*5c50*/  HMMA.16816.F32.BF16 R76, R64, R58, R76 ;  /* 0x0000003a404c723c */ /* 0x000fe2000004184c */
[----:B------:R-:W-:Y:S06]  /*5c60*/  BAR.SYNC.DEFER_BLOCKING 0x0 ;  /* 0x0000000000007b1d */ /* 0x000fec0000010000 */
[----:B------:R-:W-:-:S02]  /*5c70*/  NOP ;  /* 0x0000000000007918 */ /* 0x000fc40000000000 */
[----:B------:R-:W-:-:S15]  /*5c80*/  @!P6 BRA `(.L_x_1563) ;  /* 0x000000100004e947 */ /* 0x000fde0003800000 */
[----:B------:R-:W-:-:S13]  /*5c90*/  PLOP3.LUT P0, PT, PT, PT, UP6, 0x40, 0x0 ;  /* 0x000000000000781c */ /* 0x000fda0003f0e868 */
[----:B------:R-:W-:Y:S05]  /*5ca0*/  @P0 BRA `(.L_x_1564) ;  /* 0x0000000400280947 */ /* 0x000fea0003800000 */
        /* <DEDUP_REMOVED lines=52> */
[----:B------:R-:W-:Y:S02]  /*5ff0*/  IMAD.U32 R10, RZ, RZ, UR34 ;  /* 0x00000022ff0a7e24 */ /* 0x000fe4000f8e00ff */
[----:B------:R-:W-:Y:S02]  /*6000*/  IMAD.U32 R11, RZ, RZ, UR35 ;  /* 0x00000023ff0b7e24 */ /* 0x000fe4000f8e00ff */
[----:B------:R-:W2:Y:S04]  /*6010*/  LDG.E R9, desc[UR22][R36.64] ;  /* 0x0000001624097981 */ /* 0x000ea8000c1e1900 */
[----:B------:R1:W2:Y:S01]  /*6020*/  LDG.E R8, desc[UR22][R10.64] ;  /* 0x000000160a087981 */ /* 0x0002a2000c1e1900 */
        /* <DEDUP_REMOVED lines=9> */
[----:B------:R-:W-:-:S04]  /*60c0*/  IMAD.U32 R10, RZ, RZ, UR30 ;  /* 0x0000001eff0a7e24 */ /* 0x000fc8000f8e00ff */
[----:B------:R-:W-:Y:S01]  /*60d0*/  IMAD.U32 R11, RZ, RZ, UR12 ;  /* 0x0000000cff0b7e24 */ /* 0x000fe2000f8e00ff */
[----:B--2---:R-:W-:-:S04]  /*60e0*/  IADD3 R8, -R9, R8, RZ ;  /* 0x0000000809087210 */ /* 0x004fc80007ffe1ff */
[----:B------:R-:W-:Y:S01]  /*60f0*/  SHF.R.S32.HI R41, RZ, 0x1f, R8 ;  /* 0x0000001fff297819 */ /* 0x000fe20000011408 */
[----:B------:R-:W-:-:S04]  /*6100*/  IMAD.WIDE.U32 R42, R8, UR16, R10 ;  /* 0x00000010082a7c25 */ /* 0x000fc8000f8e000a */
[----:B------:R-:W-:-:S04]  /*6110*/  IMAD R41, R41, UR16, RZ ;  /* 0x0000001029297c24 */ /* 0x000fc8000f8e02ff */
[----:B------:R-:W-:-:S05]  /*6120*/  IMAD R41, R8, UR17, R41 ;  /* 0x0000001108297c24 */ /* 0x000fca000f8e0229 */
[----:B------:R-:W-:Y:S01]  /*6130*/  IADD3 R41, R43, R41, RZ ;  /* 0x000000292b297210 */ /* 0x000fe20007ffe0ff */
[----:B------:R-:W-:Y:S06]  /*6140*/  BRA `(.L_x_1565) ;  /* 0x0000000000107947 */ /* 0x000fec0003800000 */
.L_x_1564:
[----:B------:R-:W-:-:S04]  /*6150*/  ULEA UR12, -UR8, URZ, 0x6 ;  /* 0x0000003f080c7291 */ /* 0x000fc8000f8e313f */
[----:B------:R-:W-:Y:S02]  /*6160*/  USHF.R.S32.HI UR16, URZ, 0x1f, UR12 ;  /* 0x0000001f3f107899 */ /* 0x000fe4000801140c */
[----:B------:R-:W-:-:S04]  /*6170*/  MOV R42, UR12 ;  /* 0x0000000c002a7c02 */ /* 0x000fc80008000f00 */
[----:B------:R-:W-:-:S07]  /*6180*/  MOV R41, UR16 ;  /* 0x0000001000297c02 */ /* 0x000fce0008000f00 */
.L_x_1565:
[----:B------:R-:W-:Y:S01]  /*6190*/  ULDC UR12, c[0x0][0x2d0] ;  /* 0x0000b400000c7ab9 */ /* 0x000fe20000000800 */
[----:B------:R-:W-:Y:S01]  /*61a0*/  BSSY B0, `(.L_x_1566) ;  /* 0x00000ac000007945 */ /* 0x000fe20003800000 */
[----:B------:R-:W-:Y:S02]  /*61b0*/  ISETP.GE.AND P4, PT, R6, UR12, PT ;  /* 0x0000000c06007c0c */ /* 0x000fe4000bf86270 */
[----:B------:R-:W-:Y:S02]  /*61c0*/  ISETP.GE.AND P5, PT, R236, UR12, PT ;  /* 0x0000000cec007c0c */ /* 0x000fe4000bfa6270 */
[----:B------:R-:W-:Y:S02]  /*61d0*/  ISETP.GE.AND P3, PT, R4, UR12, PT ;  /* 0x0000000c04007c0c */ /* 0x000fe4000bf66270 */
[----:B------:R-:W-:-:S07]  /*61e0*/  ISETP.GE.AND P2, PT, R3, UR12, PT ;  /* 0x0000000c03007c0c */ /* 0x000fce000bf46270 */
[----:B------:R-:W1:Y:S01]  /*61f0*/  @!P4 LDC.64 R8, c[0x0][0x218] ;  /* 0x00008600ff08cb82 */ /* 0x000e620000000a00 */
[CC--:B------:R-:W-:Y:S01]  /*6200*/  @!P4 IADD3 R43, P0, R42.reuse, R165.reuse, RZ ;  /* 0x000000a52a2bc210 */ /* 0x0c0fe20007f1e0ff */
[----:B------:R2:W-:Y:S01]  /*6210*/  @P5 STS.128 [R235+0x8000], RZ ;  /* 0x008000ffeb005388 */ /* 0x0005e20000000c00 */
[----:B------:R-:W-:-:S03]  /*6220*/  @!P5 IADD3 R3, P1, R42, R165, RZ ;  /* 0x000000a52a03d210 */ /* 0x000fc60007f3e0ff */
[C-C-:B------:R-:W-:Y:S02]  /*6230*/  @!P4 IMAD.X R4, R41.reuse, 0x1, R166.reuse, P0 ;  /* 0x000000012904c824 */ /* 0x140fe400000e06a6 */
[----:B------:R-:W3:Y:S01]  /*6240*/  @!P5 LDC.64 R10, c[0x0][0x218] ;  /* 0x00008600ff0adb82 */ /* 0x000ee20000000a00 */
[----:B------:R-:W-:-:S07]  /*6250*/  @!P5 IMAD.X R6, R41, 0x1, R166, P1 ;  /* 0x000000012906d824 */ /* 0x000fce00008e06a6 */
[----:B------:R-:W4:Y:S08]  /*6260*/  @!P3 LDC.64 R38, c[0x0][0x218] ;  /* 0x00008600ff26bb82 */ /* 0x000f300000000a00 */
[----:B------:R-:W5:Y:S01]  /*6270*/  @!P2 LDC.64 R36, c[0x0][0x218] ;  /* 0x00008600ff24ab82 */ /* 0x000f620000000a00 */
[----:B-1----:R-:W-:-:S04]  /*6280*/  @!P4 LEA R44, P0, R43, R8, 0x1 ;  /* 0x000000082b2cc211 */ /* 0x002fc800078008ff */
[----:B------:R-:W-:Y:S02]  /*6290*/  @!P4 LEA.HI.X R45, R43, R9, R4, 0x1, P0 ;  /* 0x000000092b2dc211 */ /* 0x000fe400000f0c04 */
[----:B------:R-:W-:Y:S01]  /*62a0*/  @!P3 IADD3 R4, P0, R42, R165, RZ ;  /* 0x000000a52a04b210 */ /* 0x000fe20007f1e0ff */
[----:B------:R-:W1:Y:S01]  /*62b0*/  @!P5 LDC.64 R8, c[0x0][0x218] ;  /* 0x00008600ff08db82 */ /* 0x000e620000000a00 */
[----:B---3--:R-:W-:-:S04]  /*62c0*/  @!P5 LEA R58, P1, R3, R10, 0x1 ;  /* 0x0000000a033ad211 */ /* 0x008fc800078208ff */
[----:B------:R-:W-:Y:S01]  /*62d0*/  @!P5 LEA.HI.X R59, R3, R11, R6, 0x1, P1 ;  /* 0x0000000b033bd211 */ /* 0x000fe200008f0c06 */
[C---:B------:R-:W-:Y:S01]  /*62e0*/  @!P3 IMAD.X R6, R41.reuse, 0x1, R166, P0 ;  /* 0x000000012906b824 */ /* 0x040fe200000e06a6 */
[----:B------:R-:W-:Y:S01]  /*62f0*/  @!P2 IADD3 R3, P0, R42, R165, RZ ;  /* 0x000000a52a03a210 */ /* 0x000fe20007f1e0ff */
[----:B------:R-:W3:Y:S01]  /*6300*/  @!P4 LDC.64 R10, c[0x0][0x218] ;  /* 0x00008600ff0acb82 */ /* 0x000ee20000000a00 */
[C---:B----4-:R-:W-:Y:S01]  /*6310*/  @!P3 LEA R50, P1, R4.reuse, R38, 0x1 ;  /* 0x000000260432b211 */ /* 0x050fe200078208ff */
[----:B------:R-:W-:Y:S01]  /*6320*/  @!PT LDS RZ, [RZ] ;  /* 0x00000000fffff984 */ /* 0x000fe20000000800 */
[----:B------:R-:W-:Y:S01]  /*6330*/  @!PT LDS RZ, [RZ] ;  /* 0x00000000fffff984 */ /* 0x000fe20000000800 */
[----:B------:R-:W-:Y:S01]  /*6340*/  @!PT LDS RZ, [RZ] ;  /* 0x00000000fffff984 */ /* 0x000fe20000000800 */
[----:B------:R4:W-:Y:S03]  /*6350*/  @!P5 LDGSTS.E.BYPASS.LTC128B.128 [R235+0x8000], desc[UR22][R58.64] ;  /* 0x080000003aebdfae */ /* 0x0009e6000b901d56 */
[----:B------:R-:W-:Y:S01]  /*6360*/  @!P3 LEA.HI.X R51, R4, R39, R6, 0x1, P1 ;  /* 0x000000270433b211 */ /* 0x000fe200008f0c06 */
[----:B------:R-:W-:Y:S01]  /*6370*/  @!P2 IMAD.X R6, R41, 0x1, R166, P0 ;  /* 0x000000012906a824 */ /* 0x000fe200000e06a6 */
[----:B------:R-:W-:Y:S01]  /*6380*/  IADD3 R4, P1, R42, UR27, RZ ;  /* 0x0000001b2a047c10 */ /* 0x000fe2000ff3e0ff */
[----:B------:R-:W2:Y:S01]  /*6390*/  @!P3 LDC.64 R38, c[0x0][0x218] ;  /* 0x00008600ff26bb82 */ /* 0x000ea20000000a00 */
[C---:B-----5:R-:W-:Y:S01]  /*63a0*/  @!P2 LEA R48, P0, R3.reuse, R36, 0x1 ;  /* 0x000000240330a211 */ /* 0x060fe200078008ff */
[----:B------:R1:W-:Y:S03]  /*63b0*/  @P4 STS.128 [R235+0xa000], RZ ;  /* 0x00a000ffeb004388 */ /* 0x0003e60000000c00 */
[----:B------:R-:W-:Y:S01]  /*63c0*/  @!P2 LEA.HI.X R49, R3, R37, R6, 0x1, P0 ;  /* 0x000000250331a211 */ /* 0x000fe200000f0c06 */
[----:B------:R-:W-:Y:S01]  /*63d0*/  @!PT LDS RZ, [RZ] ;  /* 0x00000000fffff984 */ /* 0x000fe20000000800 */
[----:B------:R-:W-:Y:S01]  /*63e0*/  @!PT LDS RZ, [RZ] ;  /* 0x00000000fffff984 */ /* 0x000fe20000000800 */
[----:B------:R-:W-:Y:S01]  /*63f0*/  @!PT LDS RZ, [RZ] ;  /* 0x00000000fffff984 */ /* 0x000fe20000000800 */
[----:B------:R5:W-:Y:S01]  /*6400*/  @!P4 LDGSTS.E.BYPASS.LTC128B.128 [R235+0xa000], desc[UR22][R44.64+0x80] ;  /* 0x0a0000802cebcfae */ /* 0x000be2000b901d56 */
[----:B------:R-:W-:Y:S01]  /*6410*/  IADD3.X R3, R41, UR26, RZ, P1, !PT ;  /* 0x0000001a29037c10 */ /* 0x000fe20008ffe4ff */
[----:B------:R-:W4:Y:S01]  /*6420*/  @!P2 LDC.64 R36, c[0x0][0x218] ;  /* 0x00008600ff24ab82 */ /* 0x000f220000000a00 */
[CC--:B------:R-:W-:Y:S01]  /*6430*/  @!P5 IADD3 R43, P0, R4.reuse, R165.reuse, RZ ;  /* 0x000000a5042bd210 */ /* 0x0c0fe20007f1e0ff */
[----:B------:R2:W-:Y:S03]  /*6440*/  @P3 STS.128 [R235+0xc000], RZ ;  /* 0x00c000ffeb003388 */ /* 0x0005e60000000c00 */
[----:B-1----:R-:W-:Y:S01]  /*6450*/  @!P5 LEA R54, P1, R43, R8, 0x1 ;  /* 0x000000082b36d211 */ /* 0x002fe200078208ff */
[----:B------:R-:W-:Y:S01]  /*6460*/  @!P5 IMAD.X R46, R3, 0x1, R166, P0 ;  /* 0x00000001032ed824 */ /* 0x000fe200000e06a6 */
[----:B------:R-:W-:Y:S01]  /*6470*/  @!P4 IADD3 R6, P0, R4, R165, RZ ;  /* 0x000000a50406c210 */ /* 0x000fe20007f1e0ff */
[----:B------:R-:W-:Y:S01]  /*6480*/  @!PT LDS RZ, [RZ] ;  /* 0x00000000fffff984 */ /* 0x000fe20000000800 */
[----:B------:R-:W-:Y:S01]  /*6490*/  @!PT LDS RZ, [RZ] ;  /* 0x00000000fffff984 */ /* 0x000fe20000000800 */
[----:B------:R-:W-:Y:S01]  /*64a0*/  @!PT LDS RZ, [RZ] ;  /* 0x00000000fffff984 */ /* 0x000fe20000000800 */
[----:B------:R1:W-:Y:S03]  /*64b0*/  @!P3 LDGSTS.E.BYPASS.LTC128B.128 [R235+0xc000], desc[UR22][R50.64+0x100] ;  /* 0x0c00010032ebbfae */ /* 0x0003e6000b901d56 */
[----:B------:R-:W-:Y:S01]  /*64c0*/  @!P5 LEA.HI.X R55, R43, R9, R46, 0x1, P1 ;  /* 0x000000092b37d211 */ /* 0x000fe200008f0c2e */
[----:B------:R-:W-:Y:S01]  /*64d0*/  @!P4 IMAD.X R8, R3, 0x1, R166, P0 ;  /* 0x000000010308c824 */ /* 0x000fe200000e06a6 */
[----:B---3--:R-:W-:Y:S01]  /*64e0*/  @!P4 LEA R52, P1, R6, R10, 0x1 ;  /* 0x0000000a0634c211 */ /* 0x008fe200078208ff */
[----:B------:R3:W-:Y:S01]  /*64f0*/  @P2 STS.128 [R235+0xe000], RZ ;  /* 0x00e000ffeb002388 */ /* 0x0007e20000000c00 */
[----:B------:R-:W-:-:S02]  /*6500*/  @!P3 IADD3 R10, P0, R4, R165, RZ ;  /* 0x000000a5040ab210 */ /* 0x000fc40007f1e0ff */
[----:B------:R-:W-:Y:S01]  /*6510*/  @!P4 LEA.HI.X R53, R6, R11, R8, 0x1, P1 ;  /* 0x0000000b0635c211 */ /* 0x000fe200008f0c08 */
[----:B------:R-:W-:Y:S01]  /*6520*/  @!PT LDS RZ, [RZ] ;  /* 0x00000000fffff984 */ /* 0x000fe20000000800 */
[----:B------:R-:W-:Y:S01]  /*6530*/  @!PT LDS RZ, [RZ] ;  /* 0x00000000fffff984 */ /* 0x000fe20000000800 */
[----:B------:R-:W-:Y:S01]  /*6540*/  @!PT LDS RZ, [RZ] ;  /* 0x00000000fffff984 */ /* 0x000fe20000000800 */
[----:B------:R3:W-:Y:S01]  /*6550*/  @!P2 LDGSTS.E.BYPASS.LTC128B.128 [R235+0xe000], desc[UR22][R48.64+0x180] ;  /* 0x0e00018030ebafae */ /* 0x0007e2000b901d56 */
[----:B--2---:R-:W-:Y:S01]  /*6560*/  @!P3 LEA R46, P1, R10, R38, 0x1 ;  /* 0x000000260a2eb211 */ /* 0x004fe200078208ff */
[C-C-:B------:R-:W-:Y:S01]  /*6570*/  @!P3 IMAD.X R11, R3.reuse, 0x1, R166.reuse, P0 ;  /* 0x00000001030bb824 */ /* 0x140fe200000e06a6 */
[----:B------:R-:W2:Y:S01]  /*6580*/  @!P5 LDC.64 R8, c[0x0][0x218] ;  /* 0x00008600ff08db82 */ /* 0x000ea20000000a00 */
[----:B------:R-:W-:Y:S01]  /*6590*/  @!P2 IADD3 R6, P0, R4, R165, RZ ;  /* 0x000000a50406a210 */ /* 0x000fe20007f1e0ff */
[----:B------:R1:W-:Y:S02]  /*65a0*/  @P5 STS.128 [R235+0x8800], RZ ;  /* 0x008800ffeb005388 */ /* 0x0003e40000000c00 */
[----:B------:R-:W-:Y:S02]  /*65b0*/  @!P3 LEA.HI.X R47, R10, R39, R11, 0x1, P1 ;  /* 0x000000270a2fb211 */ /* 0x000fe400008f0c0b */
[----:B------:R-:W-:Y:S01]  /*65c0*/  @!P2 IMAD.X R43, R3, 0x1, R166, P0 ;  /* 0x00000001032ba824 */ /* 0x000fe200000e06a6 */
[----:B----4-:R-:W-:Y:S01]  /*65d0*/  @!P2 LEA R56, P0, R6, R36, 0x1 ;  /* 0x000000240638a211 */ /* 0x010fe200078008ff */
[----:B------:R-:W5:Y:S01]  /*65e0*/  @!P4 LDC.64 R10, c[0x0][0x218] ;  /* 0x00008600ff0acb82 */ /* 0x000f620000000a00 */
[----:B------:R-:W-:Y:S01]  /*65f0*/  IADD3 R4, P1, R4, UR27, RZ ;  /* 0x0000001b04047c10 */ /* 0x000fe2000ff3e0ff */
[----:B------:R-:W-:Y:S01]  /*6600*/  @!PT LDS RZ, [RZ] ;  /* 0x00000000fffff984 */ /* 0x000fe20000000800 */
[----:B------:R-:W-:Y:S01]  /*6610*/  @!PT LDS RZ, [RZ] ;  /* 0x00000000fffff984 */ /* 0x000fe20000000800 */
[----:B------:R-:W-:Y:S01]  /*6620*/  @!PT LDS RZ, [RZ] ;  /* 0x00000000fffff984 */ /* 0x000fe20000000800 */
[----:B------:R-:W-:Y:S01]  /*6630*/  @!P5 LDGSTS.E.BYPASS.LTC128B.128 [R235+0x8800], desc[UR22][R54.64] ;  /* 0x0880000036ebdfae */ /* 0x000fe2000b901d56 */
[----:B------:R-:W-:-:S02]  /*6640*/  @!P2 LEA.HI.X R57, R6, R37, R43, 0x1, P0 ;  /* 0x000000250639a211 */ /* 0x000fc400000f0c2b */
[----:B------:R-:W-:Y:S01]  /*6650*/  IADD3.X R3, R3, UR26, RZ, P1, !PT ;  /* 0x0000001a03037c10 */ /* 0x000fe20008ffe4ff */
[----:B------:R4:W-:Y:S01]  /*6660*/  @P4 STS.128 [R235+0xa800], RZ ;  /* 0x00a800ffeb004388 */ /* 0x0009e20000000c00 */
[CC--:B------:R-:W-:Y:S01]  /*6670*/  @!P5 IADD3 R6, P0, R4.reuse, R165.reuse, RZ ;  /* 0x000000a50406d210 */ /* 0x0c0fe20007f1e0ff */
[----:B------:R-:W1:Y:S01]  /*6680*/  @!P3 LDC.64 R38, c[0x0][0x218] ;  /* 0x00008600ff26bb82 */ /* 0x000e620000000a00 */
[----:B------:R-:W-:Y:S01]  /*6690*/  @!P4 IADD3 R43, P1, R4, R165, RZ ;  /* 0x000000a5042bc210 */ /* 0x000fe20007f3e0ff */
[----:B------:R-:W-:Y:S01]  /*66a0*/  @!PT LDS RZ, [RZ] ;  /* 0x00000000fffff984 */ /* 0x000fe20000000800 */
[----:B------:R-:W-:Y:S01]  /*66b0*/  @!PT LDS RZ, [RZ] ;  /* 0x00000000fffff984 */ /* 0x000fe20000000800 */
[----:B------:R-:W-:Y:S01]  /*66c0*/  @!PT LDS RZ, [RZ] ;  /* 0x00000000fffff984 */ /* 0x000fe20000000800 */
[----:B------:R4:W-:Y:S02]  /*66d0*/  @!P4 LDGSTS.E.BYPASS.LTC128B.128 [R235+0xa800], desc[UR22][R52.64+0x80] ;  /* 0x0a80008034ebcfae */ /* 0x0009e4000b901d56 */
[C-C-:B------:R-:W-:Y:S02]  /*66e0*/  @!P5 IMAD.X R58, R3.reuse, 0x1, R166.reuse, P0 ;  /* 0x00000001033ad824 */ /* 0x140fe400000e06a6 */
[----:B------:R1:W-:Y:S02]  /*66f0*/  @P3 STS.128 [R235+0xc800], RZ ;  /* 0x00c800ffeb003388 */ /* 0x0003e40000000c00 */
[----:B------:R-:W4:Y:S01]  /*6700*/  @!P2 LDC.64 R36, c[0x0][0x218] ;  /* 0x00008600ff24ab82 */ /* 0x000f220000000a00 */
[C---:B--2---:R-:W-:Y:S01]  /*6710*/  @!P5 LEA R60, P0, R6.reuse, R8, 0x1 ;  /* 0x00000008063cd211 */ /* 0x044fe200078008ff */
[----:B------:R-:W-:Y:S01]  /*6720*/  @!P4 IMAD.X R8, R3, 0x1, R166, P1 ;  /* 0x000000010308c824 */ /* 0x000fe200008e06a6 */
[----:B------:R-:W-:Y:S01]  /*6730*/  @!PT LDS RZ, [RZ] ;  /* 0x00000000fffff984 */ /* 0x000fe20000000800 */
[----:B------:R-:W-:Y:S01]  /*6740*/  @!PT LDS RZ, [RZ] ;  /* 0x00000000fffff984 */ /* 0x000fe20000000800 */
[----:B------:R-:W-:Y:S01]  /*6750*/  @!PT LDS RZ, [RZ] ;  /* 0x00000000fffff984 */ /* 0x000fe20000000800 */
[----:B------:R2:W-:Y:S02]  /*6760*/  @!P3 LDGSTS.E.BYPASS.LTC128B.128 [R235+0xc800], desc[UR22][R46.64+0x100] ;  /* 0x0c8001002eebbfae */ /* 0x0005e4000b901d56 */
[----:B------:R-:W-:-:S02]  /*6770*/  @!P5 LEA.HI.X R61, R6, R9, R58, 0x1, P0 ;  /* 0x00000009063dd211 */ /* 0x000fc400000f0c3a */
[----:B------:R-:W-:Y:S01]  /*6780*/  @!P3 IADD3 R6, P0, R4, R165, RZ ;  /* 0x000000a50406b210 */ /* 0x000fe20007f1e0ff */
[----:B------:R2:W-:Y:S01]  /*6790*/  @P2 STS.128 [R235+0xe800], RZ ;  /* 0x00e800ffeb002388 */ /* 0x0005e20000000c00 */
[----:B-----5:R-:W-:-:S03]  /*67a0*/  @!P4 LEA R44, P1, R43, R10, 0x1 ;  /* 0x0000000a2b2cc211 */ /* 0x020fc600078208ff */
[----:B------:R-:W-:Y:S01]  /*67b0*/  @!PT LDS RZ, [RZ] ;  /* 0x00000000fffff984 */ /* 0x000fe20000000800 */
[----:B------:R-:W-:Y:S01]  /*67c0*/  @!PT LDS RZ, [RZ] ;  /* 0x00000000fffff984 */ /* 0x000fe20000000800 */
[----:B------:R-:W-:Y:S01]  /*67d0*/  @!PT LDS RZ, [RZ] ;  /* 0x00000000fffff984 */ /* 0x000fe20000000800 */
[----:B------:R2:W-:Y:S01]  /*67e0*/  @!P2 LDGSTS.E.BYPASS.LTC128B.128 [R235+0xe800], desc[UR22][R56.64+0x180] ;  /* 0x0e80018038ebafae */ /* 0x0005e2000b901d56 */
[----:B------:R-:W-:Y:S01]  /*67f0*/  @!P4 LEA.HI.X R45, R43, R11, R8, 0x1, P1 ;  /* 0x0000000b2b2dc211 */ /* 0x000fe200008f0c08 */
[C-C-:B------:R-:W-:Y:S01]  /*6800*/  @!P3 IMAD.X R43, R3.reuse, 0x1, R166.reuse, P0 ;  /* 0x00000001032bb824 */ /* 0x140fe200000e06a6 */
[----:B------:R-:W5:Y:S01]  /*6810*/  @!P5 LDC.64 R8, c[0x0][0x218] ;  /* 0x00008600ff08db82 */ /* 0x000f620000000a00 */
[----:B-1----:R-:W-:Y:S01]  /*6820*/  @!P3 LEA R50, P1, R6, R38, 0x1 ;  /* 0x000000260632b211 */ /* 0x002fe200078208ff */
[----:B------:R2:W-:Y:S01]  /*6830*/  @P5 STS.128 [R235+0x9000], RZ ;  /* 0x009000ffeb005388 */ /* 0x0005e20000000c00 */
[----:B---3--:R-:W-:Y:S02]  /*6840*/  @!P2 IADD3 R48, P0, R4, R165, RZ ;  /* 0x000000a50430a210 */ /* 0x008fe40007f1e0ff */
[----:B------:R-:W-:Y:S01]  /*6850*/  @!P3 LEA.HI.X R51, R6, R39, R43, 0x1, P1 ;  /* 0x000000270633b211 */ /* 0x000fe200008f0c2b */
[----:B------:R-:W-:Y:S01]  /*6860*/  @!PT LDS RZ, [RZ] ;  /* 0x00000000fffff984 */ /* 0x000fe20000000800 */
[----:B------:R-:W-:Y:S01]  /*6870*/  @!PT LDS RZ, [RZ] ;  /* 0x00000000fffff984 */ /* 0x000fe20000000800 */
[----:B------:R-:W-:Y:S01]  /*6880*/  @!PT LDS RZ, [RZ] ;  /* 0x00000000fffff984 */ /* 0x000fe20000000800 */
[----:B------:R2:W-:Y:S01]  /*6890*/  @!P5 LDGSTS.E.BYPASS.LTC128B.128 [R235+0x9000], desc[UR22][R60.64] ;  /* 0x090000003cebdfae */ /* 0x0005e2000b901d56 */
[----:B------:R-:W-:Y:S01]  /*68a0*/  IADD3 R6, P1, R4, UR27, RZ ;  /* 0x0000001b04067c10 */ /* 0x000fe2000ff3e0ff */
[----:B------:R-:W1:Y:S01]  /*68b0*/  @!P4 LDC.64 R10, c[0x0][0x218] ;  /* 0x00008600ff0acb82 */ /* 0x000e620000000a00 */
[C---:B------:R-:W-:Y:S01]  /*68c0*/  @!P2 IMAD.X R4, R3.reuse, 0x1, R166, P0 ;  /* 0x000000010304a824 */ /* 0x040fe200000e06a6 */
[----:B----4-:R-:W-:Y:S01]  /*68d0*/  @!P2 LEA R36, P0, R48, R36, 0x1 ;  /* 0x000000243024a211 */ /* 0x010fe200078008ff */
[----:B------:R2:W-:Y:S01]  /*68e0*/  @P4 STS.128 [R235+0xb000], RZ ;  /* 0x00b000ffeb004388 */ /* 0x0005e20000000c00 */
[----:B------:R-:W-:-:S02]  /*68f0*/  IADD3.X R3, R3, UR26, RZ, P1, !PT ;  /* 0x0000001a03037c10 */ /* 0x000fc40008ffe4ff */
[----:B------:R-:W-:Y:S01]  /*6900*/  @!P2 LEA.HI.X R37, R48, R37, R4, 0x1, P0 ;  /* 0x000000253025a211 */ /* 0x000fe200000f0c04 */
[----:B------:R-:W-:Y:S01]  /*6910*/  @!PT LDS RZ, [RZ] ;  /* 0x00000000fffff984 */ /* 0x000fe20000000800 */
[----:B------:R-:W-:Y:S01]  /*6920*/  @!PT LDS RZ, [RZ] ;  /* 0x00000000fffff984 */ /* 0x000fe20000000800 */
[----:B------:R-:W-:Y:S01]  /*6930*/  @!PT LDS RZ, [RZ] ;  /* 0x00000000fffff984 */ /* 0x000fe20000000800 */
[----:B------:R2:W-:Y:S01]  /*6940*/  @!P4 LDGSTS.E.BYPASS.LTC128B.128 [R235+0xb000], desc[UR22][R44.64+0x80] ;  /* 0x0b0000802cebcfae */ /* 0x0005e2000b901d56 */
[----:B------:R-:W3:Y:S01]  /*6950*/  @!P3 LDC.64 R38, c[0x0][0x218] ;  /* 0x00008600ff26bb82 */ /* 0x000ee20000000a00 */
[CC--:B------:R-:W-:Y:S02]  /*6960*/  @!P5 IADD3 R4, P0, R6.reuse, R165.reuse, RZ ;  /* 0x000000a50604d210 */ /* 0x0c0fe40007f1e0ff */
[----:B------:R-:W-:Y:S01]  /*6970*/  @!P4 IADD3 R43, P1, R6, R165, RZ ;  /* 0x000000a5062bc210 */ /* 0x000fe20007f3e0ff */
[----:B------:R2:W-:Y:S02]  /*6980*/  @P3 STS.128 [R235+0xd000], RZ ;  /* 0x00d000ffeb003388 */ /* 0x0005e40000000c00 */
[C-C-:B------:R-:W-:Y:S01]  /*6990*/  @!P5 IMAD.X R48, R3.reuse, 0x1, R166.reuse, P0 ;  /* 0x000000010330d824 */ /* 0x140fe200000e06a6 */
[C---:B-----5:R-:W-:Y:S01]  /*69a0*/  @!P5 LEA R52, P0, R4.reuse, R8, 0x1 ;  /* 0x000000080434d211 */ /* 0x060fe200078008ff */
        /* <DEDUP_REMOVED lines=8> */
[----:B-1----:R-:W-:-:S03]  /*6a30*/  @!P4 LEA R10, P1, R43, R10, 0x1 ;  /* 0x0000000a2b0ac211 */ /* 0x002fc600078208ff */
[----:B------:R-:W-:Y:S01]  /*6a40*/  @!PT LDS RZ, [RZ] ;  /* 0x00000000fffff984 */ /* 0x000fe20000000800 */
[----:B------:R-:W-:Y:S01]  /*6a50*/  @!PT LDS RZ, [RZ] ;  /* 0x00000000fffff984 */ /* 0x000fe20000000800 */
[----:B------:R-:W-:Y:S01]  /*6a60*/  @!PT LDS RZ, [RZ] ;  /* 0x00000000fffff984 */ /* 0x000fe20000000800 */
[----:B------:R2:W-:Y:S01]  /*6a70*/  @!P2 LDGSTS.E.BYPASS.LTC128B.128 [R235+0xf000], desc[UR22][R36.64+0x180] ;  /* 0x0f00018024ebafae */ /* 0x0005e2000b901d56 */
[----:B------:R-:W-:Y:S01]  /*6a80*/  @!P4 LEA.HI.X R11, R43, R11, R8, 0x1, P1 ;  /* 0x0000000b2b0bc211 */ /* 0x000fe200008f0c08 */
[----:B------:R-:W-:Y:S02]  /*6a90*/  @!P3 IMAD.X R8, R3, 0x1, R166, P0 ;  /* 0x000000010308b824 */ /* 0x000fe400000e06a6 */
[----:B------:R2:W-:Y:S01]  /*6aa0*/  @P5 STS.128 [R235+0x9800], RZ ;  /* 0x009800ffeb005388 */ /* 0x0005e20000000c00 */
        /* <DEDUP_REMOVED lines=21> */
[----:B------:R-:W-:-:S04]  /*6c00*/  LEA R8, P0, R6, UR16, 0x1 ;  /* 0x0000001006087c11 */ /* 0x000fc8000f8008ff */
[----:B------:R-:W-:-:S05]  /*6c10*/  LEA.HI.X R9, R6, UR17, R3, 0x1, P0 ;  /* 0x0000001106097c11 */ /* 0x000fca00080f0c03 */
[----:B------:R-:W-:Y:S01]  /*6c20*/  @!PT LDS RZ, [RZ] ;  /* 0x00000000fffff984 */ /* 0x000fe20000000800 */
[----:B------:R-:W-:Y:S01]  /*6c30*/  @!PT LDS RZ, [RZ] ;  /* 0x00000000fffff984 */ /* 0x000fe20000000800 */
[----:B------:R-:W-:Y:S01]  /*6c40*/  @!PT LDS RZ, [RZ] ;  /* 0x00000000fffff984 */ /* 0x000fe20000000800 */
[----:B------:R1:W-:Y:S04]  /*6c50*/  LDGSTS.E.BYPASS.LTC128B.128 [R235+0xf800], desc[UR22][R8.64+0x180] ;  /* 0x0f80018008eb7fae */ /* 0x0003e8000b901d56 */
.L_x_1567:
[----:B------:R-:W-:Y:S05]  /*6c60*/  BSYNC B0 ;  /* 0x0000000000007941 */ /* 0x000fea0003800000 */
.L_x_1566:
[----:B------:R-:W0:Y:S01]  /*6c70*/  LDGDEPBAR ;  /* 0x00000000000079af */ /* 0x000e220000000000 */
[----:B------:R-:W-:-:S04]  /*6c80*/  IADD3 R165, P0, R42, R165, RZ ;  /* 0x000000a52aa57210 */ /* 0x000fc80007f1e0ff */
[----:B------:R-:W-:-:S09]  /*6c90*/  IADD3.X R166, R41, R166, RZ, P0, !PT ;  /* 0x000000a629a67210 */ /* 0x000fd200007fe4ff */
.L_x_1563:
[----:B------:R-:W-:Y:S01]  /*6ca0*/  VIADD R40, R40, UR14 ;  /* 0x0000000e28287c36 */ /* 0x000fe20008000000 */
[----:B------:R-:W-:Y:S01]  /*6cb0*/  ULDC UR12, c[0x0][0x2ec] ;  /* 0x0000bb00000c7ab9 */ /* 0x000fe20000000800 */
[----:B------:R-:W-:Y:S01]  /*6cc0*/  LEA R228, R0, UR4, 0x1 ;  /* 0x0000000400e47c11 */ /* 0x000fe2000f8e08ff */
[----:B------:R-:W-:Y:S01]  /*6cd0*/  ULDC.64 UR16, c[0x0][0x218] ;  /* 0x0000860000107ab9 */ /* 0x000fe20000000a00 */
[C---:B------:R-:W-:Y:S02]  /*6ce0*/  VIADD R4, R40.reuse, 0x1 ;  /* 0x0000000128047836 */ /* 0x040fe40000000000 */
[C---:B------:R-:W-:Y:S01]  /*6cf0*/  VIADD R3, R40.reuse, 0x8 ;  /* 0x0000000828037836 */ /* 0x040fe20000000000 */
[----:B------:R-:W-:Y:S01]  /*6d00*/  LDSM.16.MT88.4 R100, [R228+0x14000] ;  /* 0x01400000e464783b */ /* 0x000fe20000004200 */
[----:B------:R-:W-:Y:S01]  /*6d10*/  VIADD R6, R40, 0x20 ;  /* 0x0000002028067836 */ /* 0x000fe20000000000 */
[-C--:B------:R-:W-:Y:S01]  /*6d20*/  ISETP.GE.AND P1, PT, R4, R167.reuse, PT ;  /* 0x000000a70400720c */ /* 0x080fe20003f26270 */
[----:B-1----:R-:W-:Y:S01]  /*6d30*/  VIADD R8, R40, 0x30 ;  /* 0x0000003028087836 */ /* 0x002fe20000000000 */
[-C--:B------:R-:W-:Y:S01]  /*6d40*/  ISETP.GE.AND P4, PT, R4, R2.reuse, PT ;  /* 0x000000020400720c */ /* 0x080fe20003f86270 */
[C---:B------:R-:W-:Y:S01]  /*6d50*/  VIADD R4, R40.reuse, 0x9 ;  /* 0x0000000928047836 */ /* 0x040fe20000000000 */
[-C--:B------:R-:W-:Y:S01]  /*6d60*/  ISETP.GE.AND P0, PT, R3, R167.reuse, PT ;  /* 0x000000a70300720c */ /* 0x080fe20003f06270 */
[--C-:B------:R-:W-:Y:S01]  /*6d70*/  IMAD R226, R7, 0x2, R228.reuse ;  /* 0x0000000207e27824 */ /* 0x100fe200078e02e4 */
[-C--:B------:R-:W-:Y:S01]  /*6d80*/  ISETP.GE.AND P2, PT, R3, R2.reuse, PT ;  /* 0x000000020300720c */ /* 0x080fe20003f46270 */
[----:B------:R-:W-:Y:S01]  /*6d90*/  VIADD R3, R40, 0x10 ;  /* 0x0000001028037836 */ /* 0x000fe20000000000 */
[CC--:B------:R-:W-:Y:S01]  /*6da0*/  ISETP.GE.AND P5, PT, R4.reuse, R167.reuse, PT ;  /* 0x000000a70400720c */ /* 0x0c0fe20003fa6270 */
[C---:B------:R-:W-:Y:S01]  /*6db0*/  IMAD R225, R5.reuse, 0x2, R228 ;  /* 0x0000000205e17824 */ /* 0x040fe200078e02e4 */
[----:B------:R-:W-:Y:S01]  /*6dc0*/  ISETP.GE.AND P3, PT, R4, R2, PT ;  /* 0x000000020400720c */ /* 0x000fe20003f66270 */
[----:B------:R-:W-:Y:S01]  /*6dd0*/  VIADD R4, R40, 0x11 ;  /* 0x0000001128047836 */ /* 0x000fe20000000000 */
[----:B--2---:R-:W-:Y:S01]  /*6de0*/  FSEL R39, R28, -INF , !P0 ;  /* 0xff8000001c277808 */ /* 0x004fe20004000000 */
[----:B------:R-:W-:Y:S01]  /*6df0*/  IMAD R224, R5, 0x2, R226 ;  /* 0x0000000205e07824 */ /* 0x000fe200078e02e2 */
[----:B------:R-:W-:Y:S01]  /*6e00*/  FSEL R43, R30, -INF , !P2 ;  /* 0xff8000001e2b7808 */ /* 0x000fe20005000000 */
[----:B------:R-:W-:Y:S01]  /*6e10*/  LDSM.16.MT88.4 R52, [R225+0x10000] ;  /* 0x01000000e134783b */ /* 0x000fe20000004200 */
[----:B------:R-:W-:-:S02]  /*6e20*/  ISETP.GE.AND P0, PT, R3, R167, PT ;  /* 0x000000a70300720c */ /* 0x000fc40003f06270 */
[----:B------:R-:W-:Y:S01]  /*6e30*/  ISETP.GE.AND P2, PT, R3, R2, PT ;  /* 0x000000020300720c */ /* 0x000fe20003f46270 */
[----:B------:R-:W-:Y:S01]  /*6e40*/  VIADD R3, R40, 0x18 ;  /* 0x0000001828037836 */ /* 0x000fe20000000000 */
[----:B------:R-:W-:Y:S01]  /*6e50*/  FSEL R37, R29, -INF , !P5 ;  /* 0xff8000001d257808 */ /* 0x000fe20006800000 */
[----:B------:R-:W-:Y:S01]  /*6e60*/  LDSM.16.MT88.4 R60, [R224+0x10000] ;  /* 0x01000000e03c783b */ /* 0x000fe20000004200 */
[----:B------:R-:W-:Y:S02]  /*6e70*/  FSEL R41, R31, -INF , !P3 ;  /* 0xff8000001f297808 */ /* 0x000fe40005800000 */
[-C--:B------:R-:W-:Y:S01]  /*6e80*/  ISETP.GE.AND P5, PT, R4, R167.reuse, PT ;  /* 0x000000a70400720c */ /* 0x080fe20003fa6270 */
[----:B------:R-:W-:Y:S01]  /*6e90*/  LDSM.16.MT88.4 R84, [R225+0x12000] ;  /* 0x01200000e154783b */ /* 0x000fe20000004200 */
[----:B------:R-:W-:Y:S02]  /*6ea0*/  FSEL R31, R24, -INF , !P0 ;  /* 0xff800000181f7808 */ /* 0x000fe40004000000 */
[----:B------:R-:W-:Y:S01]  /*6eb0*/  FSEL R11, R26, -INF , !P2 ;  /* 0xff8000001a0b7808 */ /* 0x000fe20005000000 */
[----:B------:R-:W-:Y:S01]  /*6ec0*/  LDSM.16.MT88.4 R92, [R224+0x12000] ;  /* 0x01200000e05c783b */ /* 0x000fe20000004200 */
[----:B------:R-:W-:-:S02]  /*6ed0*/  ISETP.GE.AND P0, PT, R3, R167, PT ;  /* 0x000000a70300720c */ /* 0x000fc40003f06270 */
[-C--:B------:R-:W-:Y:S01]  /*6ee0*/  ISETP.GE.AND P2, PT, R3, R2.reuse, PT ;  /* 0x000000020300720c */ /* 0x080fe20003f46270 */
[----:B------:R-:W-:Y:S01]  /*6ef0*/  VIADD R3, R40, 0x19 ;  /* 0x0000001928037836 */ /* 0x000fe20000000000 */
[----:B------:R-:W-:Y:S01]  /*6f00*/  ISETP.GE.AND P3, PT, R4, R2, PT ;  /* 0x000000020400720c */ /* 0x000fe20003f66270 */
[C---:B------:R-:W-:Y:S01]  /*6f10*/  VIADD R4, R40.reuse, 0x21 ;  /* 0x0000002128047836 */ /* 0x040fe20000000000 */
[----:B------:R-:W-:Y:S01]  /*6f20*/  FSEL R29, R25, -INF , !P5 ;  /* 0xff800000191d7808 */ /* 0x000fe20006800000 */
[----:B------:R-:W-:Y:S01]  /*6f30*/  LDSM.16.MT88.4 R108, [R226+0x14000] ;  /* 0x01400000e26c783b */ /* 0x000fe20000004200 */
[----:B------:R-:W-:Y:S02]  /*6f40*/  ISETP.GE.AND P5, PT, R40, R167, PT ;  /* 0x000000a72800720c */ /* 0x000fe40003fa6270 */
        /* <DEDUP_REMOVED lines=12> */
[----:B------:R-:W-:Y:S01]  /*7010*/  ISETP.GE.AND P2, PT, R6, R2, PT ;  /* 0x000000020600720c */ /* 0x000fe20003f46270 */
[----:B------:R-:W-:Y:S01]  /*7020*/  LDSM.16.MT88.4 R144, [R225+0x16000] ;  /* 0x01600000e190783b */ /* 0x000fe20000004200 */
[----:B------:R-:W-:Y:S02]  /*7030*/  FMNMX.FTZ R6, R3, R33, !PT ;  /* 0x0000002103067209 */ /* 0x000fe40007810000 */
[----:B------:R-:W-:Y:S02]  /*7040*/  FSEL R23, R23, -INF , !P3 ;  /* 0xff80000017177808 */ /* 0x000fe40005800000 */
[----:B------:R-:W-:Y:S02]  /*7050*/  FMNMX.FTZ R6, R39, R6, !PT ;  /* 0x0000000627067209 */ /* 0x000fe40007810000 */
[----:B------:R-:W-:Y:S02]  /*7060*/  ISETP.GE.AND P3, PT, R40, R2, PT ;  /* 0x000000022800720c */ /* 0x000fe40003f66270 */
[----:B------:R-:W-:-:S02]  /*7070*/  FMNMX.FTZ R6, R37, R6, !PT ;  /* 0x0000000625067209 */ /* 0x000fc40007810000 */
[----:B------:R-:W-:Y:S02]  /*7080*/  FSEL R247, R16, -INF , !P0 ;  /* 0xff80000010f77808 */ /* 0x000fe40004000000 */
[----:B------:R-:W-:Y:S02]  /*7090*/  FSEL R35, R35, -INF , !P4 ;  /* 0xff80000023237808 */ /* 0x000fe40006000000 */
[----:B------:R-:W-:Y:S01]  /*70a0*/  FMNMX.FTZ R16, R31, R6, !PT ;  /* 0x000000061f107209 */ /* 0x000fe20007810000 */
[----:B------:R-:W-:Y:S01]  /*70b0*/  VIADD R6, R40, 0x31 ;  /* 0x0000003128067836 */ /* 0x000fe20000000000 */
[----:B------:R-:W-:Y:S02]  /*70c0*/  FSEL R45, R34, -INF , !P3 ;  /* 0xff800000222d7808 */ /* 0x000fe40005800000 */
[----:B------:R-:W-:Y:S02]  /*70d0*/  FMNMX.FTZ R16, R29, R16, !PT ;  /* 0x000000101d107209 */ /* 0x000fe40007810000 */
[----:B------:R-:W-:-:S02]  /*70e0*/  FMNMX.FTZ R10, R45, R35, !PT ;  /* 0x000000232d0a7209 */ /* 0x000fc40007810000 */
[----:B------:R-:W-:Y:S02]  /*70f0*/  FSEL R21, R21, -INF , !P1 ;  /* 0xff80000015157808 */ /* 0x000fe40004800000 */
[C---:B------:R-:W-:Y:S02]  /*7100*/  ISETP.GE.AND P5, PT, R4.reuse, R167, PT ;  /* 0x000000a70400720c */ /* 0x040fe40003fa6270 */
[----:B------:R-:W-:Y:S01]  /*7110*/  ISETP.GE.AND P1, PT, R4, R2, PT ;  /* 0x000000020400720c */ /* 0x000fe20003f26270 */
[----:B------:R-:W-:Y:S01]  /*7120*/  VIADD R4, R40, 0x28 ;  /* 0x0000002828047836 */ /* 0x000fe20000000000 */
[----:B------:R-:W-:Y:S02]  /*7130*/  FMNMX.FTZ R16, R25, R16, !PT ;  /* 0x0000001019107209 */ /* 0x000fe40007810000 */
[----:B------:R-:W-:Y:S02]  /*7140*/  FMNMX.FTZ R10, R43, R10, !PT ;  /* 0x0000000a2b0a7209 */ /* 0x000fe40007810000 */
[----:B------:R-:W-:-:S02]  /*7150*/  FMNMX.FTZ R16, R21, R16, !PT ;  /* 0x0000001015107209 */ /* 0x000fc40007810000 */
[----:B------:R-:W-:Y:S02]  /*7160*/  FMNMX.FTZ R10, R41, R10, !PT ;  /* 0x0000000a290a7209 */ /* 0x000fe40007810000 */
[C---:B------:R-:W-:Y:S02]  /*7170*/  ISETP.GE.AND P4, PT, R4.reuse, R167, PT ;  /* 0x000000a70400720c */ /* 0x040fe40003f86270 */
[----:B------:R-:W-:Y:S01]  /*7180*/  ISETP.GE.AND P0, PT, R4, R2, PT ;  /* 0x000000020400720c */ /* 0x000fe20003f06270 */
[----:B------:R-:W-:Y:S01]  /*7190*/  VIADD R4, R40, 0x29 ;  /* 0x0000002928047836 */ /* 0x000fe20000000000 */
[----:B------:R-:W-:Y:S02]  /*71a0*/  FSEL R191, R17, -INF , !P5 ;  /* 0xff80000011bf7808 */ /* 0x000fe40006800000 */
[----:B------:R-:W-:Y:S02]  /*71b0*/  FMNMX.FTZ R16, R247, R16, !PT ;  /* 0x00000010f7107209 */ /* 0x000fe40007810000 */
[----:B------:R-:W-:-:S02]  /*71c0*/  FMNMX.FTZ R10, R11, R10, !PT ;  /* 0x0000000a0b0a7209 */ /* 0x000fc40007810000 */
[----:B------:R-:W-:Y:S02]  /*71d0*/  FSEL R241, R18, -INF , !P2 ;  /* 0xff80000012f17808 */ /* 0x000fe40005000000 */
[----:B------:R-:W-:Y:S02]  /*71e0*/  FSEL R243, R12, -INF , !P4 ;  /* 0xff8000000cf37808 */ /* 0x000fe40006000000 */
[----:B------:R-:W-:Y:S02]  /*71f0*/  ISETP.GE.AND P2, PT, R4, R167, PT ;  /* 0x000000a70400720c */ /* 0x000fe40003f46270 */
[----:B------:R-:W-:Y:S02]  /*7200*/  FMNMX.FTZ R12, R191, R16, !PT ;  /* 0x00000010bf0c7209 */ /* 0x000fe40007810000 */
[----:B------:R-:W-:Y:S02]  /*7210*/  FMNMX.FTZ R10, R27, R10, !PT ;  /* 0x0000000a1b0a7209 */ /* 0x000fe40007810000 */
[----:B------:R-:W-:-:S02]  /*7220*/  FSEL R195, R19, -INF , !P1 ;  /* 0xff80000013c37808 */ /* 0x000fc40004800000 */
[-C--:B------:R-:W-:Y:S02]  /*7230*/  ISETP.GE.AND P1, PT, R8, R167.reuse, PT ;  /* 0x000000a70800720c */ /* 0x080fe40003f26270 */
[----:B------:R-:W-:Y:S02]  /*7240*/  FSEL R193, R13, -INF , !P2 ;  /* 0xff8000000dc17808 */ /* 0x000fe40005000000 */
[----:B------:R-:W-:Y:S02]  /*7250*/  FMNMX.FTZ R12, R243, R12, !PT ;  /* 0x0000000cf30c7209 */ /* 0x000fe40007810000 */
[----:B------:R-:W-:Y:S02]  /*7260*/  FMNMX.FTZ R10, R9, R10, !PT ;  /* 0x0000000a090a7209 */ /* 0x000fe40007810000 */
[----:B------:R-:W-:Y:S01]  /*7270*/  ISETP.GE.AND P3, PT, R4, R2, PT ;  /* 0x000000020400720c */ /* 0x000fe20003f66270 */
[----:B------:R-:W-:Y:S01]  /*7280*/  VIADD R4, R40, 0x38 ;  /* 0x0000003828047836 */ /* 0x000fe20000000000 */
[----:B------:R-:W-:Y:S01]  /*7290*/  ISETP.GE.AND P2, PT, R6, R167, PT ;  /* 0x000000a70600720c */ /* 0x000fe20003f46270 */
[----:B------:R-:W-:Y:S01]  /*72a0*/  VIADD R40, R40, 0x39 ;  /* 0x0000003928287836 */ /* 0x000fe20000000000 */
[----:B------:R-:W-:-:S02]  /*72b0*/  FSEL R237, R68, -INF , !P1 ;  /* 0xff80000044ed7808 */ /* 0x000fc40004800000 */
[----:B------:R-:W-:Y:S02]  /*72c0*/  FMNMX.FTZ R12, R193, R12, !PT ;  /* 0x0000000cc10c7209 */ /* 0x000fe40007810000 */
[----:B------:R-:W-:Y:S02]  /*72d0*/  FMNMX.FTZ R10, R23, R10, !PT ;  /* 0x0000000a170a7209 */ /* 0x000fe40007810000 */
[----:B------:R-:W-:Y:S02]  /*72e0*/  ISETP.GE.AND P1, PT, R4, R167, PT ;  /* 0x000000a70400720c */ /* 0x000fe40003f26270 */
[----:B------:R-:W-:Y:S02]  /*72f0*/  FSEL R207, R69, -INF , !P2 ;  /* 0xff80000045cf7808 */ /* 0x000fe40005000000 */
[----:B------:R-:W-:Y:S02]  /*7300*/  FMNMX.FTZ R12, R237, R12, !PT ;  /* 0x0000000ced0c7209 */ /* 0x000fe40007810000 */
[----:B------:R-:W-:-:S02]  /*7310*/  FMNMX.FTZ R10, R241, R10, !PT ;  /* 0x0000000af10a7209 */ /* 0x000fc40007810000 */
[----:B------:R-:W-:Y:S02]  /*7320*/  ISETP.GE.AND P2, PT, R40, R167, PT ;  /* 0x000000a72800720c */ /* 0x000fe40003f46270 */
[----:B------:R-:W-:Y:S02]  /*7330*/  FSEL R205, R76, -INF , !P1 ;  /* 0xff8000004ccd7808 */ /* 0x000fe40004800000 */
[----:B------:R-:W-:Y:S02]  /*7340*/  FMNMX.FTZ R12, R207, R12, !PT ;  /* 0x0000000ccf0c7209 */ /* 0x000fe40007810000 */
[----:B------:R-:W-:Y:S02]  /*7350*/  FSEL R239, R14, -INF , !P0 ;  /* 0xff8000000eef7808 */ /* 0x000fe40004000000 */
[----:B------:R-:W-:Y:S02]  /*7360*/  FMNMX.FTZ R10, R195, R10, !PT ;  /* 0x0000000ac30a7209 */ /* 0x000fe40007810000 */
[----:B------:R-:W-:-:S02]  /*7370*/  FSEL R203, R77, -INF , !P2 ;  /* 0xff8000004dcb7808 */ /* 0x000fc40005000000 */
[----:B------:R-:W-:Y:S02]  /*7380*/  FMNMX.FTZ R12, R205, R12, !PT ;  /* 0x0000000ccd0c7209 */ /* 0x000fe40007810000 */
[----:B------:R-:W-:Y:S02]  /*7390*/  ISETP.GE.AND P0, PT, R8, R2, PT ;  /* 0x000000020800720c */ /* 0x000fe40003f06270 */
[----:B------:R-:W-:Y:S02]  /*73a0*/  FSEL R197, R15, -INF , !P3 ;  /* 0xff8000000fc57808 */ /* 0x000fe40005800000 */
[----:B------:R-:W-:Y:S02]  /*73b0*/  FMNMX.FTZ R10, R239, R10, !PT ;  /* 0x0000000aef0a7209 */ /* 0x000fe40007810000 */
[----:B------:R-:W-:Y:S02]  /*73c0*/  FMNMX.FTZ R8, R203, R12, !PT ;  /* 0x0000000ccb087209 */ /* 0x000fe40007810000 */
[----:B------:R-:W-:-:S02]  /*73d0*/  ISETP.GE.AND P1, PT, R6, R2, PT ;  /* 0x000000020600720c */ /* 0x000fc40003f26270 */
[----:B------:R-:W-:Y:S01]  /*73e0*/  FSEL R201, R70, -INF , !P0 ;  /* 0xff80000046c97808 */ /* 0x000fe20004000000 */
[----:B------:R-:W1:Y:S01]  /*73f0*/  SHFL.BFLY PT, R13, R8, 0x2, 0x1f ;  /* 0x0c401f00080d7f89 */ /* 0x000e6200000e0000 */
[----:B------:R-:W-:Y:S02]  /*7400*/  FMNMX.FTZ R10, R197, R10, !PT ;  /* 0x0000000ac50a7209 */ /* 0x000fe40007810000 */
[----:B------:R-:W-:Y:S02]  /*7410*/  ISETP.GE.AND P0, PT, R4, R2, PT ;  /* 0x000000020400720c */ /* 0x000fe40003f06270 */
[----:B------:R-:W-:Y:S02]  /*7420*/  FSEL R199, R71, -INF , !P1 ;  /* 0xff80000047c77808 */ /* 0x000fe40004800000 */
[----:B------:R-:W-:Y:S01]  /*7430*/  FMNMX.FTZ R10, R201, R10, !PT ;  /* 0x0000000ac90a7209 */ /* 0x000fe20007810000 */
[----:B------:R-:W-:Y:S01]  /*7440*/  LDSM.16.MT88.4 R68, [R228+0x12000] ;  /* 0x01200000e444783b */ /* 0x000fe20000004200 */
[----:B------:R-:W-:-:S02]  /*7450*/  ISETP.GE.AND P1, PT, R40, R2, PT ;  /* 0x000000022800720c */ /* 0x000fc40003f26270 */
[----:B------:R-:W-:Y:S02]  /*7460*/  FSEL R171, R78, -INF , !P0 ;  /* 0xff8000004eab7808 */ /* 0x000fe40004000000 */
[----:B------:R-:W-:Y:S02]  /*7470*/  FMNMX.FTZ R10, R199, R10, !PT ;  /* 0x0000000ac70a7209 */ /* 0x000fe40007810000 */
[----:B------:R-:W-:Y:S02]  /*7480*/  FSEL R169, R79, -INF , !P1 ;  /* 0xff8000004fa97808 */ /* 0x000fe40004800000 */
[----:B------:R-:W-:Y:S01]  /*7490*/  FMNMX.FTZ R10, R171, R10, !PT ;  /* 0x0000000aab0a7209 */ /* 0x000fe20007810000 */
[----:B------:R-:W-:Y:S03]  /*74a0*/  LDSM.16.MT88.4 R76, [R226+0x12000] ;  /* 0x01200000e24c783b */ /* 0x000fe60000004200 */
[----:B------:R-:W-:-:S02]  /*74b0*/  FMNMX.FTZ R17, R169, R10, !PT ;  /* 0x0000000aa9117209 */ /* 0x000fc40007810000 */
[----:B-1----:R-:W-:-:S03]  /*74c0*/  FMNMX.FTZ R15, R8, R13, !PT ;  /* 0x0000000d080f7209 */ /* 0x002fc60007810000 */
[----:B------:R-:W1:Y:S04]  /*74d0*/  SHFL.BFLY PT, R4, R17, 0x2, 0x1f ;  /* 0x0c401f0011047f89 */ /* 0x000e6800000e0000 */
[----:B------:R-:W2:Y:S01]  /*74e0*/  SHFL.BFLY PT, R164, R15, 0x1, 0x1f ;  /* 0x0c201f000fa47f89 */ /* 0x000ea200000e0000 */
[----:B-1----:R-:W-:-:S03]  /*74f0*/  FMNMX.FTZ R13, R17, R4, !PT ;  /* 0x00000004110d7209 */ /* 0x002fc60007810000 */
[----:B------:R-:W-:Y:S01]  /*7500*/  LDSM.16.MT88.4 R16, [R224+0x16000] ;  /* 0x01600000e010783b */ /* 0x000fe20000004200 */
[----:B--2---:R-:W-:-:S03]  /*7510*/  FMNMX.FTZ R164, R15, R164, !PT ;  /* 0x000000a40fa47209 */ /* 0x004fc60007810000 */
[----:B------:R-:W1:Y:S01]  /*7520*/  SHFL.BFLY PT, R4, R13, 0x1, 0x1f ;  /* 0x0c201f000d047f89 */ /* 0x000e6200000e0000 */
[C---:B------:R-:W-:Y:S01]  /*7530*/  FSETP.NEU.FTZ.AND P0, PT, R164.reuse, -INF , PT ;  /* 0xff800000a400780b */ /* 0x040fe20003f1d000 */
[----:B------:R-:W-:-:S05]  /*7540*/  FMUL.FTZ R170, R164, UR12 ;  /* 0x0000000ca4aa7c20 */ /* 0x000fca0008410000 */
[----:B------:R-:W-:-:S05]  /*7550*/  FSEL R170, R170, RZ, P0 ;  /* 0x000000ffaaaa7208 */ /* 0x000fca0000000000 */
[--C-:B------:R-:W-:Y:S01]  /*7560*/  FFMA.FTZ R187, R3, UR12, -R170.reuse ;  /* 0x0000000c03bb7c23 */ /* 0x100fe200080108aa */
[--C-:B------:R-:W-:Y:S01]  /*7570*/  FFMA.FTZ R185, R39, UR12, -R170.reuse ;  /* 0x0000000c27b97c23 */ /* 0x100fe200080108aa */
[--C-:B------:R-:W-:Y:S01]  /*7580*/  FFMA.FTZ R182, R37, UR12, -R170.reuse ;  /* 0x0000000c25b67c23 */ /* 0x100fe200080108aa */
[--C-:B------:R-:W-:Y:S01]  /*7590*/  FFMA.FTZ R186, R33, UR12, -R170.reuse ;  /* 0x0000000c21ba7c23 */ /* 0x100fe200080108aa */
[----:B------:R-:W2:Y:S01]  /*75a0*/  LDSM.16.MT88.4 R36, [R228+0x10000] ;  /* 0x01000000e424783b */ /* 0x000ea20000004200 */
[--C-:B------:R-:W-:Y:S01]  /*75b0*/  FFMA.FTZ R181, R31, UR12, -R170.reuse ;  /* 0x0000000c1fb57c23 */ /* 0x100fe200080108aa */
[----:B------:R-:W-:Y:S01]  /*75c0*/  MUFU.EX2 R187, R187 ;  /* 0x000000bb00bb7308 */ /* 0x000fe20000000800 */
[--C-:B------:R-:W-:Y:S01]  /*75d0*/  FFMA.FTZ R180, R29, UR12, -R170.reuse ;  /* 0x0000000c1db47c23 */ /* 0x100fe200080108aa */
[--C-:B------:R-:W-:Y:S01]  /*75e0*/  FFMA.FTZ R178, R25, UR12, -R170.reuse ;  /* 0x0000000c19b27c23 */ /* 0x100fe200080108aa */
[--C-:B------:R-:W-:Y:S01]  /*75f0*/  FFMA.FTZ R173, R21, UR12, -R170.reuse ;  /* 0x0000000c15ad7c23 */ /* 0x100fe200080108aa */
[--C-:B------:R-:W-:Y:S01]  /*7600*/  FFMA.FTZ R190, R247, UR12, -R170.reuse ;  /* 0x0000000cf7be7c23 */ /* 0x100fe200080108aa */
[----:B-1----:R-:W-:Y:S01]  /*7610*/  FMNMX.FTZ R3, R13, R4, !PT ;  /* 0x000000040d037209 */ /* 0x002fe20007810000 */
[--C-:B------:R-:W-:Y:S01]  /*7620*/  FFMA.FTZ R191, R191, UR12, -R170.reuse ;  /* 0x0000000cbfbf7c23 */ /* 0x100fe200080108aa */
[----:B------:R-:W-:Y:S01]  /*7630*/  LDSM.16.MT88.4 R12, [R228+0x10800] ;  /* 0x01080000e40c783b */ /* 0x000fe20000004200 */
[----:B------:R-:W1:Y:S01]  /*7640*/  MUFU.EX2 R186, R186 ;  /* 0x000000ba00ba7308 */ /* 0x000e620000000800 */
[C---:B------:R-:W-:Y:S01]  /*7650*/  FSETP.NEU.FTZ.AND P0, PT, R3.reuse, -INF , PT ;  /* 0xff8000000300780b */ /* 0x040fe20003f1d000 */
[----:B------:R-:W-:Y:S01]  /*7660*/  FMUL.FTZ R168, R3, UR12 ;  /* 0x0000000c03a87c20 */ /* 0x000fe20008410000 */
[----:B------:R-:W-:Y:S01]  /*7670*/  LDSM.16.MT88.4 R4, [R225+0x10800] ;  /* 0x01080000e104783b */ /* 0x000fe20000004200 */
[--C-:B------:R-:W-:Y:S01]  /*7680*/  FFMA.FTZ R192, R243, UR12, -R170.reuse ;  /* 0x0000000cf3c07c23 */ /* 0x100fe200080108aa */
[--C-:B------:R-:W-:Y:S01]  /*7690*/  FFMA.FTZ R193, R193, UR12, -R170.reuse ;  /* 0x0000000cc1c17c23 */ /* 0x100fe200080108aa */
[--C-:B------:R-:W-:Y:S01]  /*76a0*/  FFMA.FTZ R198, R237, UR12, -R170.reuse ;  /* 0x0000000cedc67c23 */ /* 0x100fe200080108aa */
[----:B------:R-:W-:Y:S01]  /*76b0*/  FSEL R168, R168, RZ, P0 ;  /* 0x000000ffa8a87208 */ /* 0x000fe20000000000 */
[----:B------:R-:W-:Y:S01]  /*76c0*/  MUFU.EX2 R185, R185 ;  /* 0x000000b900b97308 */ /* 0x000fe20000000800 */
[--C-:B------:R-:W-:Y:S01]  /*76d0*/  FFMA.FTZ R207, R207, UR12, -R170.reuse ;  /* 0x0000000ccfcf7c23 */ /* 0x100fe200080108aa */
[--C-:B------:R-:W-:Y:S01]  /*76e0*/  FFMA.FTZ R200, R205, UR12, -R170.reuse ;  /* 0x0000000ccdc87c23 */ /* 0x100fe200080108aa */
[----:B------:R-:W-:Y:S01]  /*76f0*/  FFMA.FTZ R243, R203, UR12, -R170 ;  /* 0x0000000ccbf37c23 */ /* 0x000fe200080108aa */
[--C-:B------:R-:W-:Y:S01]  /*7700*/  FFMA.FTZ R188, R45, UR12, -R168.reuse ;  /* 0x0000000c2dbc7c23 */ /* 0x100fe200080108a8 */
[--C-:B------:R-:W-:Y:S01]  /*7710*/  FFMA.FTZ R189, R35, UR12, -R168.reuse ;  /* 0x0000000c23bd7c23 */ /* 0x100fe200080108a8 */
[----:B------:R-:W3:Y:S01]  /*7720*/  LDSM.16.MT88.4 R44, [R226+0x10000] ;  /* 0x01000000e22c783b */ /* 0x000ee20000004200 */
[--C-:B------:R-:W-:Y:S01]  /*7730*/  FFMA.FTZ R184, R43, UR12, -R168.reuse ;  /* 0x0000000c2bb87c23 */ /* 0x100fe200080108a8 */
[--C-:B------:R-:W-:Y:S01]  /*7740*/  FFMA.FTZ R183, R41, UR12, -R168.reuse ;  /* 0x0000000c29b77c23 */ /* 0x100fe200080108a8 */
[----:B------:R-:W4:Y:S01]  /*7750*/  MUFU.EX2 R182, R182 ;  /* 0x000000b600b67308 */ /* 0x000f220000000800 */
[--C-:B------:R-:W-:Y:S01]  /*7760*/  FFMA.FTZ R179, R11, UR12, -R168.reuse ;  /* 0x0000000c0bb37c23 */ /* 0x100fe200080108a8 */
[--C-:B------:R-:W-:Y:S01]  /*7770*/  FFMA.FTZ R177, R9, UR12, -R168.reuse ;  /* 0x0000000c09b17c23 */ /* 0x100fe200080108a8 */
[----:B-1----:R-:W-:Y:S01]  /*7780*/  F2FP.BF16.F32.PACK_AB R152, R186, R187 ;  /* 0x000000bbba98723e */ /* 0x002fe200000010ff */
[----:B------:R-:W1:Y:S01]  /*7790*/  LDSM.16.MT88.4 R8, [R226+0x10800] ;  /* 0x01080000e208783b */ /* 0x000e620000004200 */
[--C-:B------:R-:W-:Y:S01]  /*77a0*/  FFMA.FTZ R176, R27, UR12, -R168.reuse ;  /* 0x0000000c1bb07c23 */ /* 0x100fe200080108a8 */
[--C-:B------:R-:W-:Y:S01]  /*77b0*/  FFMA.FTZ R0, R23, UR12, -R168.reuse ;  /* 0x0000000c17007c23 */ /* 0x100fe200080108a8 */
[--C-:B------:R-:W-:Y:S01]  /*77c0*/  FFMA.FTZ R194, R241, UR12, -R168.reuse ;  /* 0x0000000cf1c27c23 */ /* 0x100fe200080108a8 */
[----:B------:R-:W-:Y:S01]  /*77d0*/  MUFU.EX2 R188, R188 ;  /* 0x000000bc00bc7308 */ /* 0x000fe20000000800 */
[----:B------:R-:W5:Y:S01]  /*77e0*/  LDSM.16.MT88.4 R20, [R224+0x10800] ;  /* 0x01080000e014783b */ /* 0x000f620000004200 */
[--C-:B------:R-:W-:Y:S01]  /*77f0*/  FFMA.FTZ R195, R195, UR12, -R168.reuse ;  /* 0x0000000cc3c37c23 */ /* 0x100fe200080108a8 */
[--C-:B------:R-:W-:Y:S01]  /*7800*/  FFMA.FTZ R196, R239, UR12, -R168.reuse ;  /* 0x0000000cefc47c23 */ /* 0x100fe200080108a8 */
[--C-:B------:R-:W-:Y:S01]  /*7810*/  FFMA.FTZ R197, R197, UR12, -R168.reuse ;  /* 0x0000000cc5c57c23 */ /* 0x100fe200080108a8 */
[----:B------:R-:W-:Y:S01]  /*7820*/  LDSM.16.MT88.4 R32, [R228+0x12800] ;  /* 0x01280000e420783b */ /* 0x000fe20000004200 */
[--C-:B------:R-:W-:Y:S01]  /*7830*/  FFMA.FTZ R202, R199, UR12, -R168.reuse ;  /* 0x0000000cc7ca7c23 */ /* 0x100fe200080108a8 */
[--C-:B------:R-:W-:Y:S01]  /*7840*/  FFMA.FTZ R201, R201, UR12, -R168.reuse ;  /* 0x0000000cc9c97c23 */ /* 0x100fe200080108a8 */
[----:B------:R-:W2:Y:S01]  /*7850*/  MUFU.EX2 R189, R189 ;  /* 0x000000bd00bd7308 */ /* 0x000ea20000000800 */
[----:B----4-:R-:W-:Y:S01]  /*7860*/  F2FP.BF16.F32.PACK_AB R154, R182, R185 ;  /* 0x000000b9b69a723e */ /* 0x010fe200000010ff */
[----:B------:R-:W-:Y:S01]  /*7870*/  LDSM.16.MT88.4 R24, [R226+0x12800] ;  /* 0x01280000e218783b */ /* 0x000fe20000004200 */
[--C-:B------:R-:W-:Y:S01]  /*7880*/  FFMA.FTZ R199, R171, UR12, -R168.reuse ;  /* 0x0000000cabc77c23 */ /* 0x100fe200080108a8 */
[----:B------:R-:W-:Y:S01]  /*7890*/  FFMA.FTZ R204, R169, UR12, -R168 ;  /* 0x0000000ca9cc7c23 */ /* 0x000fe200080108a8 */
[----:B------:R-:W-:Y:S01]  /*78a0*/  FADD.FTZ R186, R187, R186 ;  /* 0x000000babbba7221 */ /* 0x000fe20000010000 */
[----:B------:R-:W-:Y:S01]  /*78b0*/  LDSM.16.MT88.4 R168, [R225+0x13800] ;  /* 0x01380000e1a8783b */ /* 0x000fe20000004200 */
[----:B------:R-:W-:Y:S01]  /*78c0*/  LEA R240, P0, R165, UR16, 0x1 ;  /* 0x00000010a5f07c11 */ /* 0x000fe2000f8008ff */
[----:B------:R-:W-:Y:S01]  /*78d0*/  MUFU.EX2 R184, R184 ;  /* 0x000000b800b87308 */ /* 0x000fe20000000800 */
[----:B------:R-:W-:-:S02]  /*78e0*/  FADD.FTZ R185, R185, R186 ;  /* 0x000000bab9b97221 */ /* 0x000fc40000010000 */
[----:B------:R-:W-:Y:S02]  /*78f0*/  LEA.HI.X R239, R165, UR17, R166, 0x1, P0 ;  /* 0x00000011a5ef7c11 */ /* 0x000fe400080f0ca6 */
[----:B------:R-:W-:-:S03]  /*7900*/  FADD.FTZ R182, R182, R185 ;  /* 0x000000b9b6b67221 */ /* 0x000fc60000010000 */
[----:B------:R-:W4:Y:S01]  /*7910*/  MUFU.EX2 R183, R183 ;  /* 0x000000b700b77308 */ /* 0x000f220000000800 */
[----:B--2---:R-:W-:Y:S01]  /*7920*/  F2FP.BF16.F32.PACK_AB R153, R189, R188 ;  /* 0x000000bcbd99723e */ /* 0x004fe200000010ff */
[----:B------:R-:W-:-:S06]  /*7930*/  FADD.FTZ R189, R188, R189 ;  /* 0x000000bdbcbd7221 */ /* 0x000fcc0000010000 */
[----:B------:R-:W-:Y:S08]  /*7940*/  MUFU.EX2 R181, R181 ;  /* 0x000000b500b57308 */ /* 0x000ff00000000800 */
[----:B------:R-:W2:Y:S01]  /*7950*/  MUFU.EX2 R180, R180 ;  /* 0x000000b400b47308 */ /* 0x000ea20000000800 */
[----:B----4-:R-:W-:-:S07]  /*7960*/  F2FP.BF16.F32.PACK_AB R155, R183, R184 ;  /* 0x000000b8b79b723e */ /* 0x010fce00000010ff */
[C---:B------:R-:W-:Y:S01]  /*7970*/  HMMA.16816.F32.BF16 R160, R152.reuse, R36, RZ ;  /* 0x0000002498a0723c */ /* 0x040fe200000418ff */
[----:B------:R-:W-:Y:S05]  /*7980*/  MUFU.EX2 R178, R178 ;  /* 0x000000b200b27308 */ /* 0x000fea0000000800 */
[----:B---3--:R-:W-:Y:S03]  /*7990*/  HMMA.16816.F32.BF16 R40, R152, R44, RZ ;  /* 0x0000002c9828723c */ /* 0x008fe600000418ff */
[----:B------:R-:W3:Y:S01]  /*79a0*/  MUFU.EX2 R173, R173 ;  /* 0x000000ad00ad7308 */ /* 0x000ee20000000800 */
[----:B--2---:R-:W-:-:S02]  /*79b0*/  F2FP.BF16.F32.PACK_AB R28, R180, R181 ;  /* 0x000000b5b41c723e */ /* 0x004fc400000010ff */
[C---:B------:R-:W-:Y:S05]  /*79c0*/  HMMA.16816.F32.BF16 R36, R152.reuse, R38, RZ ;  /* 0x000000269824723c */ /* 0x040fea00000418ff */
[----:B------:R-:W-:Y:S01]  /*79d0*/  MUFU.EX2 R179, R179 ;  /* 0x000000b300b37308 */ /* 0x000fe20000000800 */
[C---:B------:R-:W-:Y:S06]  /*79e0*/  HMMA.16816.F32.BF16 R44, R152.reuse, R46, RZ ;  /* 0x0000002e982c723c */ /* 0x040fec00000418ff */
[----:B------:R-:W-:Y:S01]  /*79f0*/  HMMA.16816.F32.BF16 R48, R152, R52, RZ ;  /* 0x000000349830723c */ /* 0x000fe200000418ff */
[----:B------:R-:W2:Y:S01]  /*7a00*/  MUFU.EX2 R176, R176 ;  /* 0x000000b000b07308 */ /* 0x000ea20000000800 */
[----:B---3--:R-:W-:-:S04]  /*7a10*/  F2FP.BF16.F32.PACK_AB R30, R173, R178 ;  /* 0x000000b2ad1e723e */ /* 0x008fc800000010ff */
[C---:B------:R-:W-:Y:S03]  /*7a20*/  HMMA.16816.F32.BF16 R56, R152.reuse, R60, RZ ;  /* 0x0000003c9838723c */ /* 0x040fe600000418ff */
[----:B------:R-:W-:Y:S03]  /*7a30*/  MUFU.EX2 R177, R177 ;  /* 0x000000b100b17308 */ /* 0x000fe60000000800 */
[C---:B------:R-:W-:Y:S05]  /*7a40*/  HMMA.16816.F32.BF16 R64, R152.reuse, R68, RZ ;  /* 0x000000449840723c */ /* 0x040fea00000418ff */
[----:B------:R-:W3:Y:S01]  /*7a50*/  MUFU.EX2 R0, R0 ;  /* 0x0000000000007308 */ /* 0x000ee20000000800 */
[----:B--2---:R-:W-:Y:S01]  /*7a60*/  F2FP.BF16.F32.PACK_AB R29, R176, R179 ;  /* 0x000000b3b01d723e */ /* 0x004fe200000010ff */
[C---:B------:R-:W-:Y:S06]  /*7a70*/  HMMA.16816.F32.BF16 R72, R152.reuse, R76, RZ ;  /* 0x0000004c9848723c */ /* 0x040fec00000418ff */
[C---:B------:R-:W-:Y:S01]  /*7a80*/  HMMA.16816.F32.BF16 R80, R152.reuse, R84, RZ ;  /* 0x000000549850723c */ /* 0x040fe200000418ff */
[----:B------:R-:W-:Y:S05]  /*7a90*/  MUFU.EX2 R190, R190 ;  /* 0x000000be00be7308 */ /* 0x000fea0000000800 */
[----:B------:R-:W-:Y:S01]  /*7aa0*/  HMMA.16816.F32.BF16 R88, R152, R92, RZ ;  /* 0x0000005c9858723c */ /* 0x000fe200000418ff */
[----:B---3--:R-:W-:-:S02]  /*7ab0*/  F2FP.BF16.F32.PACK_AB R31, R0, R177 ;  /* 0x000000b1001f723e */ /* 0x008fc400000010ff */
[----:B------:R-:W2:Y:S03]  /*7ac0*/  MUFU.EX2 R191, R191 ;  /* 0x000000bf00bf7308 */ /* 0x000ea60000000800 */
        /* <DEDUP_REMOVED lines=9> */
[----:B------:R-:W3:Y:S05]  /*7b60*/  MUFU.EX2 R195, R195 ;  /* 0x000000c300c37308 */ /* 0x000eea0000000800 */
        /* <DEDUP_REMOVED lines=23> */
[C---:B------:R-:W-:Y:S06]  /*7ce0*/  HMMA.16816.F32.BF16 R144, R152.reuse, R146, RZ ;  /* 0x000000929890723c */ /* 0x040fec00000418ff */
[C---:B------:R-:W-:Y:S06]  /*7cf0*/  HMMA.16816.F32.BF16 R148, R152.reuse, R16, RZ ;  /* 0x000000109894723c */ /* 0x040fec00000418ff */
[----:B------:R-:W-:Y:S01]  /*7d00*/  HMMA.16816.F32.BF16 R152, R152, R18, RZ ;  /* 0x000000129898723c */ /* 0x000fe200000418ff */
[----:B------:R-:W2:Y:S05]  /*7d10*/  LDSM.16.MT88.4 R16, [R224+0x12800] ;  /* 0x01280000e010783b */ /* 0x000eaa0000004200 */
        /* <DEDUP_REMOVED lines=9> */
[C---:B-----5:R-:W-:Y:S06]  /*7db0*/  HMMA.16816.F32.BF16 R56, R28.reuse, R20, R56 ;  /* 0x000000141c38723c */ /* 0x060fec0000041838 */
[C---:B------:R-:W-:Y:S01]  /*7dc0*/  HMMA.16816.F32.BF16 R60, R28.reuse, R22, R60 ;  /* 0x000000161c3c723c */ /* 0x040fe2000004183c */
[----:B------:R-:W5:Y:S05]  /*7dd0*/  LDSM.16.MT88.4 R20, [R225+0x14800] ;  /* 0x01480000e114783b */ /* 0x000f6a0000004200 */
        /* <DEDUP_REMOVED lines=26> */
[----:B------:R-:W-:Y:S05]  /*7f80*/  LDSM.16.MT88.4 R32, [R224+0x16800] ;  /* 0x01680000e020783b */ /* 0x000fea0000004200 */
[C---:B----4-:R-:W-:Y:S06]  /*7f90*/  HMMA.16816.F32.BF16 R140, R28.reuse, R4, R140 ;  /* 0x000000041c8c723c */ /* 0x050fec000004188c */
[----:B------:R-:W-:Y:S01]  /*7fa0*/  HMMA.16816.F32.BF16 R144, R28, R6, R144 ;  /* 0x000000061c90723c */ /* 0x000fe20000041890 */
[----:B------:R-:W-:-:S02]  /*7fb0*/  F2FP.BF16.F32.PACK_AB R4, R191, R190 ;  /* 0x000000bebf04723e */ /* 0x000fc400000010ff */
[----:B------:R-:W-:-:S03]  /*7fc0*/  F2FP.BF16.F32.PACK_AB R5, R195, R194 ;  /* 0x000000c2c305723e */ /* 0x000fc600000010ff */
[----:B------:R-:W-:Y:S01]  /*7fd0*/  HMMA.16816.F32.BF16 R72, R28, R24, R72 ;  /* 0x000000181c48723c */ /* 0x000fe20000041848 */
[----:B------:R-:W-:Y:S02]  /*7fe0*/  F2FP.BF16.F32.PACK_AB R6, R193, R192 ;  /* 0x000000c0c106723e */ /* 0x000fe400000010ff */
[----:B------:R-:W-:-:S03]  /*7ff0*/  F2FP.BF16.F32.PACK_AB R7, R197, R196 ;  /* 0x000000c4c507723e */ /* 0x000fc600000010ff */
[----:B------:R-:W-:Y:S01]  /*8000*/  HMMA.16816.F32.BF16 R76, R28, R26, R76 ;  /* 0x0000001a1c4c723c */ /* 0x000fe2000004184c */
[----:B------:R-:W-:Y:S05]  /*8010*/  LDSM.16.MT88.4 R24, [R226+0x11000] ;  /* 0x01100000e218783b */ /* 0x000fea0000004200 */
[C---:B-----5:R-:W-:Y:S06]  /*8020*/  HMMA.16816.F32.BF16 R160, R4.reuse, R20, R160 ;  /* 0x0000001404a0723c */ /* 0x060fec00000418a0 */
        /* <DEDUP_REMOVED lines=21> */
[----:B------:R-:W-:Y:S01]  /*8180*/  HMMA.16816.F32.BF16 R116, R4, R10, R116 ;  /* 0x0000000a0474723c */ /* 0x000fe20000041874 */
[----:B------:R-:W1:Y:S05]  /*8190*/  LDSM.16.MT88.4 R8, [R225+0x17000] ;  /* 0x01700000e108783b */ /* 0x000e6a0000004200 */
[C---:B------:R-:W-:Y:S06]  /*81a0*/  HMMA.16816.F32.BF16 R148, R28.reuse, R32, R148 ;  /* 0x000000201c94723c */ /* 0x040fec0000041894 */
[----:B------:R-:W-:Y:S01]  /*81b0*/  HMMA.16816.F32.BF16 R152, R28, R34, R152 ;  /* 0x000000221c98723c */ /* 0x000fe20000041898 */
[----:B------:R-:W5:Y:S04]  /*81c0*/  LDSM.16.MT88.4 R32, [R225+0x13000] ;  /* 0x01300000e120783b */ /* 0x000f680000004200 */
[----:B------:R-:W5:Y:S01]  /*81d0*/  LDSM.16.MT88.4 R28, [R224+0x13000] ;  /* 0x01300000e01c783b */ /* 0x000f620000004200 */
        /* <DEDUP_REMOVED lines=15> */
[C---:B-----5:R-:W-:Y:S06]  /*82d0*/  HMMA.16816.F32.BF16 R80, R4.reuse, R32, R80 ;  /* 0x000000200450723c */ /* 0x060fec0000041850 */
[C---:B------:R-:W-:Y:S01]  /*82e0*/  HMMA.16816.F32.BF16 R84, R4.reuse, R34, R84 ;  /* 0x000000220454723c */ /* 0x040fe20000041854 */
[----:B------:R-:W-:Y:S05]  /*82f0*/  LDSM.16.MT88.4 R32, [R224+0x13800] ;  /* 0x01380000e020783b */ /* 0x000fea0000004200 */
[C---:B------:R-:W-:Y:S06]  /*8300*/  HMMA.16816.F32.BF16 R88, R4.reuse, R28, R88 ;  /* 0x0000001c0458723c */ /* 0x040fec0000041858 */
[C---:B------:R-:W-:Y:S01]  /*8310*/  HMMA.16816.F32.BF16 R92, R4.reuse, R30, R92 ;  /* 0x0000001e045c723c */ /* 0x040fe2000004185c */
[----:B------:R-:W-:Y:S05]  /*8320*/  LDSM.16.MT88.4 R28, [R228+0x11800] ;  /* 0x01180000e41c783b */ /* 0x000fea0000004200 */
[C---:B------:R-:W-:Y:S06]  /*8330*/  HMMA.16816.F32.BF16 R96, R4.reuse, R24, R96 ;  /* 0x000000180460723c */ /* 0x040fec0000041860 */
[----:B------:R-:W-:Y:S01]  /*8340*/  HMMA.16816.F32.BF16 R100, R4, R26, R100 ;  /* 0x0000001a0464723c */ /* 0x000fe20000041864 */
[----:B------:R-:W-:Y:S06]  /*8350*/  LDSM.16.MT88.4 R24, [R226+0x11800] ;  /* 0x01180000e218783b */ /* 0x000fec0000004200 */
[----:B------:R-:W-:-:S02]  /*8360*/  F2FP.BF16.F32.PACK_AB R4, R207, R198 ;  /* 0x000000c6cf04723e */ /* 0x000fc400000010ff */
[----:B------:R-:W-:Y:S02]  /*8370*/  F2FP.BF16.F32.PACK_AB R6, R243, R200 ;  /* 0x000000c8f306723e */ /* 0x000fe400000010ff */
[----:B------:R-:W-:Y:S02]  /*8380*/  F2FP.BF16.F32.PACK_AB R5, R202, R201 ;  /* 0x000000c9ca05723e */ /* 0x000fe400000010ff */
[----:B------:R-:W-:-:S07]  /*8390*/  F2FP.BF16.F32.PACK_AB R7, R204, R199 ;  /* 0x000000c7cc07723e */ /* 0x000fce00000010ff */
        /* <DEDUP_REMOVED lines=13> */
[----:B------:R-:W-:Y:S01]  /*8470*/  HMMA.16816.F32.BF16 R160, R4, R28, R160 ;  /* 0x0000001c04a0723c */ /* 0x000fe200000418a0 */
[----:B------:R-:W-:-:S04]  /*8480*/  FADD.FTZ R20, R184, R189 ;  /* 0x000000bdb8147221 */ /* 0x000fc80000010000 */
[----:B------:R-:W-:Y:S01]  /*8490*/  FADD.FTZ R20, R183, R20 ;  /* 0x00000014b7147221 */ /* 0x000fe20000010000 */
[----:B--2---:R-:W-:Y:S03]  /*84a0*/  HMMA.16816.F32.BF16 R132, R4, R16, R132 ;  /* 0x000000100484723c */ /* 0x004fe60000041884 */
[----:B------:R-:W-:-:S03]  /*84b0*/  FADD.FTZ R179, R179, R20 ;  /* 0x00000014b3b37221 */ /* 0x000fc60000010000 */
[C---:B------:R-:W-:Y:S01]  /*84c0*/  HMMA.16816.F32.BF16 R36, R4.reuse, R30, R36 ;  /* 0x0000001e0424723c */ /* 0x040fe20000041824 */
[----:B------:R-:W-:Y:S01]  /*84d0*/  FADD.FTZ R17, R181, R182 ;  /* 0x000000b6b5117221 */ /* 0x000fe20000010000 */
[----:B------:R-:W2:Y:S01]  /*84e0*/  LDSM.16.MT88.4 R28, [R226+0x15800] ;  /* 0x01580000e21c783b */ /* 0x000ea20000004200 */
[----:B------:R-:W-:Y:S02]  /*84f0*/  FADD.FTZ R176, R176, R179 ;  /* 0x000000b3b0b07221 */ /* 0x000fe40000010000 */
[----:B------:R-:W-:Y:S01]  /*8500*/  FADD.FTZ R17, R180, R17 ;  /* 0x00000011b4117221 */ /* 0x000fe20000010000 */
[C---:B------:R-:W-:Y:S01]  /*8510*/  HMMA.16816.F32.BF16 R40, R4.reuse, R24, R40 ;  /* 0x000000180428723c */ /* 0x040fe20000041828 */
[----:B------:R-:W-:Y:S02]  /*8520*/  FADD.FTZ R177, R177, R176 ;  /* 0x000000b0b1b17221 */ /* 0x000fe40000010000 */
[----:B------:R-:W-:Y:S02]  /*8530*/  FADD.FTZ R178, R178, R17 ;  /* 0x00000011b2b27221 */ /* 0x000fe40000010000 */
[----:B------:R-:W-:Y:S01]  /*8540*/  FADD.FTZ R177, R0, R177 ;  /* 0x000000b100b17221 */ /* 0x000fe20000010000 */
[----:B------:R-:W-:Y:S01]  /*8550*/  HMMA.16816.F32.BF16 R44, R4, R26, R44 ;  /* 0x0000001a042c723c */ /* 0x000fe2000004182c */
[----:B------:R-:W4:Y:S01]  /*8560*/  LDSM.16.MT88.4 R24, [R225+0x15800] ;  /* 0x01580000e118783b */ /* 0x000f220000004200 */
[----:B------:R-:W-:Y:S01]  /*8570*/  FADD.FTZ R173, R173, R178 ;  /* 0x000000b2adad7221 */ /* 0x000fe20000010000 */
[----:B------:R-:W-:-:S03]  /*8580*/  FADD.FTZ R194, R194, R177 ;  /* 0x000000b1c2c27221 */ /* 0x000fc60000010000 */
        /* <DEDUP_REMOVED lines=8> */
[----:B-1----:R-:W-:Y:S01]  /*8610*/  HMMA.16816.F32.BF16 R156, R4, R8, R156 ;  /* 0x00000008049c723c */ /* 0x002fe2000004189c */
[----:B------:R-:W-:Y:S01]  /*8620*/  FADD.FTZ R193, R193, R192 ;  /* 0x000000c0c1c17221 */ /* 0x000fe20000010000 */
[----:B------:R-:W-:-:S03]  /*8630*/  FADD.FTZ R196, R197, R196 ;  /* 0x000000c4c5c47221 */ /* 0x000fc60000010000 */
[----:B------:R-:W-:Y:S01]  /*8640*/  FADD.FTZ R198, R198, R193 ;  /* 0x000000c1c6c67221 */ /* 0x000fe20000010000 */
[----:B------:R-:W-:Y:S01]  /*8650*/  HMMA.16816.F32.BF16 R120, R4, R10, R120 ;  /* 0x0000000a0478723c */ /* 0x000fe20000041878 */
[----:B------:R-:W1:Y:S01]  /*8660*/  LDSM.16.MT88.4 R8, [R224+0x17800] ;  /* 0x01780000e008783b */ /* 0x000e620000004200 */
[----:B------:R-:W-:Y:S01]  /*8670*/  FADD.FTZ R201, R201, R196 ;  /* 0x000000c4c9c97221 */ /* 0x000fe20000010000 */
[----:B------:R-:W-:-:S03]  /*8680*/  FADD.FTZ R207, R207, R198 ;  /* 0x000000c6cfcf7221 */ /* 0x000fc60000010000 */
[----:B------:R-:W-:Y:S01]  /*8690*/  FADD.FTZ R202, R202, R201 ;  /* 0x000000c9caca7221 */ /* 0x000fe20000010000 */
[----:B------:R-:W-:Y:S01]  /*86a0*/  FADD.FTZ R200, R200, R207 ;  /* 0x000000cfc8c87221 */ /* 0x000fe20000010000 */
[----:B------:R-:W-:Y:S02]  /*86b0*/  HMMA.16816.F32.BF16 R80, R4, R168, R80 ;  /* 0x000000a80450723c */ /* 0x000fe40000041850 */
[----:B------:R-:W-:Y:S01]  /*86c0*/  FADD.FTZ R199, R199, R202 ;  /* 0x000000cac7c77221 */ /* 0x000fe20000010000 */
[----:B------:R-:W-:-:S03]  /*86d0*/  FADD.FTZ R243, R243, R200 ;  /* 0x000000c8f3f37221 */ /* 0x000fc60000010000 */
[----:B------:R-:W-:Y:S01]  /*86e0*/  HMMA.16816.F32.BF16 R84, R4, R170, R84 ;  /* 0x000000aa0454723c */ /* 0x000fe20000041854 */
[----:B------:R-:W-:-:S05]  /*86f0*/  FADD.FTZ R241, R204, R199 ;  /* 0x000000c7ccf17221 */ /* 0x000fca0000010000 */
[C---:B------:R-:W-:Y:S06]  /*8700*/  HMMA.16816.F32.BF16 R88, R4.reuse, R32, R88 ;  /* 0x000000200458723c */ /* 0x040fec0000041858 */
[C---:B------:R-:W-:Y:S06]  /*8710*/  HMMA.16816.F32.BF16 R92, R4.reuse, R34, R92 ;  /* 0x00000022045c723c */ /* 0x040fec000004185c */
[C---:B--2---:R-:W-:Y:S06]  /*8720*/  HMMA.16816.F32.BF16 R104, R4.reuse, R28, R104 ;  /* 0x0000001c0468723c */ /* 0x044fec0000041868 */
[C---:B------:R-:W-:Y:S06]  /*8730*/  HMMA.16816.F32.BF16 R108, R4.reuse, R30, R108 ;  /* 0x0000001e046c723c */ /* 0x040fec000004186c */
[C---:B----4-:R-:W-:Y:S06]  /*8740*/  HMMA.16816.F32.BF16 R112, R4.reuse, R24, R112 ;  /* 0x000000180470723c */ /* 0x050fec0000041870 */
[C---:B------:R-:W-:Y:S06]  /*8750*/  HMMA.16816.F32.BF16 R116, R4.reuse, R26, R116 ;  /* 0x0000001a0474723c */ /* 0x040fec0000041874 */
[C---:B------:R-:W-:Y:S06]  /*8760*/  HMMA.16816.F32.BF16 R128, R4.reuse, R22, R128 ;  /* 0x000000160480723c */ /* 0x040fec0000041880 */
[C---:B------:R-:W-:Y:S06]  /*8770*/  HMMA.16816.F32.BF16 R136, R4.reuse, R18, R136 ;  /* 0x000000120488723c */ /* 0x040fec0000041888 */
[C---:B---3--:R-:W-:Y:S06]  /*8780*/  HMMA.16816.F32.BF16 R140, R4.reuse, R12, R140 ;  /* 0x0000000c048c723c */ /* 0x048fec000004188c */
[C---:B------:R-:W-:Y:S06]  /*8790*/  HMMA.16816.F32.BF16 R144, R4.reuse, R14, R144 ;  /* 0x0000000e0490723c */ /* 0x040fec0000041890 */
[C---:B-1----:R-:W-:Y:S06]  /*87a0*/  HMMA.16816.F32.BF16 R148, R4.reuse, R8, R148 ;  /* 0x000000080494723c */ /* 0x042fec0000041894 */
[----:B------:R-:W-:Y:S01]  /*87b0*/  HMMA.16816.F32.BF16 R152, R4, R10, R152 ;  /* 0x0000000a0498723c */ /* 0x000fe20000041898 */
[----:B------:R-:W-:-:S08]  /*87c0*/  NOP ;  /* 0x0000000000007918 */ /* 0x000fd00000000000 */
[----:B------:R-:W-:-:S15]  /*87d0*/  @!P6 BRA `(.L_x_1568) ;  /* 0x0000004c00b8e947 */ /* 0x000fde0003800000 */
[----:B------:R-:W-:Y:S01]  /*87e0*/  PLOP3.LUT P0, PT, PT, PT, UP6, 0x40, 0x0 ;  /* 0x000000000000781c */ /* 0x000fe20003f0e868 */
[----:B------:R-:W-:-:S04]  /*87f0*/  DEPBAR.LE SB0, 0x0 ;  /* 0x000080000000791a */ /* 0x000fc80000000000 */
[----:B------:R-:W-:Y:S01]  /*8800*/  UIADD3 UR11, UR15, -0x2, URZ ;  /* 0xfffffffe0f0b7890 */ /* 0x000fe2000fffe03f */
[----:B------:R-:W-:Y:S07]  /*8810*/  BAR.SYNC.DEFER_BLOCKING 0x0 ;  /* 0x0000000000007b1d */ /* 0x000fee0000010000 */
[----:B------:R-:W-:Y:S05]  /*8820*/  @P0 BRA `(.L_x_1569) ;  /* 0x00000004002c0947 */ /* 0x000fea0003800000 */
        /* <DEDUP_REMOVED lines=75> */
.L_x_1569:
[----:B------:R-:W-:-:S04]  /*8ce0*/  ULEA UR4, -UR6, URZ, 0x6 ;  /* 0x0000003f06047291 */ /* 0x000fc8000f8e313f */
[----:B------:R-:W-:Y:S02]  /*8cf0*/  USHF.R.S32.HI UR7, URZ, 0x1f, UR4 ;  /* 0x0000001f3f077899 */ /* 0x000fe40008011404 */
[----:B------:R-:W-:-:S04]  /*8d00*/  MOV R7, UR4 ;  /* 0x0000000400077c02 */ /* 0x000fc80008000f00 */
[----:B------:R-:W-:-:S07]  /*8d10*/  MOV R11, UR7 ;  /* 0x00000007000b7c02 */ /* 0x000fce0008000f00 */
.L_x_1570:
[C---:B------:R-:W-:Y:S01]  /*8d20*/  VIADD R0, R236.reuse, 0x40 ;  /* 0x00000040ec007836 */ /* 0x040fe20000000000 */
[----:B------:R-:W-:Y:S01]  /*8d30*/  ULDC UR4, c[0x0][0x2d0] ;  /* 0x0000b40000047ab9 */ /* 0x000fe20000000800 */
[----:B------:R-:W-:Y:S01]  /*8d40*/  VIADD R4, R236, 0x80 ;  /* 0x00000080ec047836 */ /* 0x000fe20000000000 */
[C---:B------:R-:W-:Y:S01]  /*8d50*/  LEA R204, P5, R7.reuse, R242, 0x1 ;  /* 0x000000f207cc7211 */ /* 0x040fe200078a08ff */
[----:B------:R-:W-:Y:S01]  /*8d60*/  UISETP.GT.AND UP0, UPT, UR11, UR10, UPT ;  /* 0x0000000a0b00728c */ /* 0x000fe2000bf04270 */
[----:B------:R-:W-:Y:S01]  /*8d70*/  ISETP.GE.AND P4, PT, R0, UR4, PT ;  /* 0x0000000400007c0c */ /* 0x000fe2000bf86270 */
[----:B------:R-:W-:Y:S01]  /*8d80*/  VIADD R0, R236, 0xc0 ;  /* 0x000000c0ec007836 */ /* 0x000fe20000000000 */
[----:B------:R-:W-:Y:S02]  /*8d90*/  ISETP.GE.AND P3, PT, R4, UR4, PT ;  /* 0x0000000404007c0c */ /* 0x000fe4000bf66270 */
[----:B------:R-:W-:Y:S02]  /*8da0*/  LEA.HI.X R205, R7, R245, R11, 0x1, P5 ;  /* 0x000000f507cd7211 */ /* 0x000fe400028f0c0b */
[----:B------:R-:W-:-:S02]  /*8db0*/  ISETP.GE.AND P2, PT, R0, UR4, PT ;  /* 0x0000000400007c0c */ /* 0x000fc4000bf46270 */
[----:B------:R-:W-:-:S05]  /*8dc0*/  ISETP.GE.AND P5, PT, R236, UR4, PT ;  /* 0x00000004ec007c0c */ /* 0x000fca000bfa6270 */
[CC--:B------:R-:W-:Y:S02]  /*8dd0*/  @!P4 IADD3 R5, P0, R7.reuse, R174.reuse, RZ ;  /* 0x000000ae0705c210 */ /* 0x0c0fe40007f1e0ff */
[----:B------:R-:W-:-:S03]  /*8de0*/  @!P3 IADD3 R9, P1, R7, R174, RZ ;  /* 0x000000ae0709b210 */ /* 0x000fc60007f3e0ff */
[--C-:B------:R-:W-:Y:S01]  /*8df0*/  @!P4 IMAD.X R4, R11, 0x1, R172.reuse, P0 ;  /* 0x000000010b04c824 */ /* 0x100fe200000e06ac */
[----:B------:R-:W-:Y:S01]  /*8e00*/  @!P4 LEA R30, P0, R5, UR24, 0x1 ;  /* 0x00000018051ecc11 */ /* 0x000fe2000f8008ff */
[----:B------:R-:W-:Y:S01]  /*8e10*/  @!P3 IMAD.X R0, R11, 0x1, R172, P1 ;  /* 0x000000010b00b824 */ /* 0x000fe200008e06ac */
[----:B------:R-:W-:Y:S01]  /*8e20*/  @!P3 LEA R18, P1, R9, UR24, 0x1 ;  /* 0x000000180912bc11 */ /* 0x000fe2000f8208ff */
[----:B------:R-:W-:Y:S01]  /*8e30*/  @P5 STS.128 [R235+0x10000], RZ ;  /* 0x010000ffeb005388 */ /* 0x000fe20000000c00 */
[----:B------:R-:W-:Y:S02]  /*8e40*/  @!P4 LEA.HI.X R31, R5, UR25, R4, 0x1, P0 ;  /* 0x00000019051fcc11 */ /* 0x000fe400080f0c04 */
[----:B------:R-:W-:Y:S01]  /*8e50*/  @!P2 IADD3 R5, P0, R7, R174, RZ ;  /* 0x000000ae0705a210 */ /* 0x000fe20007f1e0ff */
[----:B------:R-:W-:Y:S01]  /*8e60*/  @!PT LDS RZ, [RZ] ;  /* 0x00000000fffff984 */ /* 0x000fe20000000800 */
[----:B------:R-:W-:Y:S01]  /*8e70*/  @!PT LDS RZ, [RZ] ;  /* 0x00000000fffff984 */ /* 0x000fe20000000800 */
[----:B------:R-:W-:Y:S01]  /*8e80*/  @!PT LDS RZ, [RZ] ;  /* 0x00000000fffff984 */ /* 0x000fe20000000800 */
[----:B------:R-:W-:Y:S01]  /*8e90*/  @!P5 LDGSTS.E.BYPASS.LTC128B.128 [R235+0x10000], desc[UR22][R204.64] ;  /* 0x10000000ccebdfae */ /* 0x000fe2000b901d56 */
[----:B------:R-:W-:Y:S02]  /*8ea0*/  @!P3 LEA.HI.X R19, R9, UR25, R0, 0x1, P1 ;  /* 0x000000190913bc11 */ /* 0x000fe400088f0c00 */
[----:B------:R-:W-:Y:S01]  /*8eb0*/  IADD3 R13, P1, R7, UR28, RZ ;  /* 0x0000001c070d7c10 */ /* 0x000fe2000ff3e0ff */
[----:B------:R-:W-:Y:S01]  /*8ec0*/  @!P2 IMAD.X R0, R11, 0x1, R172, P0 ;  /* 0x000000010b00a824 */ /* 0x000fe200000e06ac */
[----:B------:R-:W-:Y:S01]  /*8ed0*/  @!P2 LEA R16, P0, R5, UR24, 0x1 ;  /* 0x000000180510ac11 */ /* 0x000fe2000f8008ff */
[----:B------:R-:W-:Y:S01]  /*8ee0*/  @P4 STS.128 [R235+0x12000], RZ ;  /* 0x012000ffeb004388 */ /* 0x000fe20000000c00 */
[----:B------:R-:W-:-:S02]  /*8ef0*/  IADD3.X R11, R11, UR21, RZ, P1, !PT ;  /* 0x000000150b0b7c10 */ /* 0x000fc40008ffe4ff */
[----:B------:R-:W-:Y:S01]  /*8f00*/  @!P2 LEA.HI.X R17, R5, UR25, R0, 0x1, P0 ;  /* 0x000000190511ac11 */ /* 0x000fe200080f0c00 */
[----:B------:R-:W-:Y:S01]  /*8f10*/  @!PT LDS RZ, [RZ] ;  /* 0x00000000fffff984 */ /* 0x000fe20000000800 */
[----:B------:R-:W-:Y:S01]  /*8f20*/  @!PT LDS RZ, [RZ] ;  /* 0x00000000fffff984 */ /* 0x000fe20000000800 */
[----:B------:R-:W-:Y:S01]  /*8f30*/  @!PT LDS RZ, [RZ] ;  /* 0x00000000fffff984 */ /* 0x000fe20000000800 */
[----:B------:R-:W-:Y:S01]  /*8f40*/  @!P4 LDGSTS.E.BYPASS.LTC128B.128 [R235+0x12000], desc[UR22][R30.64+0x80] ;  /* 0x120000801eebcfae */ /* 0x000fe2000b901d56 */
[CC--:B------:R-:W-:Y:S02]  /*8f50*/  @!P3 IADD3 R5, P0, R13.reuse, R174.reuse, RZ ;  /* 0x000000ae0d05b210 */ /* 0x0c0fe40007f1e0ff */
[C---:B------:R-:W-:Y:S01]  /*8f60*/  @!P4 IADD3 R7, P1, R13.reuse, R174, RZ ;  /* 0x000000ae0d07c210 */ /* 0x040fe20007f3e0ff */
[----:B------:R-:W-:Y:S01]  /*8f70*/  @P3 STS.128 [R235+0x14000], RZ ;  /* 0x014000ffeb003388 */ /* 0x000fe20000000c00 */
[----:B------:R-:W-:Y:S01]  /*8f80*/  @!P5 LEA R26, P6, R13, R242, 0x1 ;  /* 0x000000f20d1ad211 */ /* 0x000fe200078c08ff */
[--C-:B------:R-:W-:Y:S01]  /*8f90*/  @!P3 IMAD.X R0, R11, 0x1, R172.reuse, P0 ;  /* 0x000000010b00b824 */ /* 0x100fe200000e06ac */
[----:B------:R-:W-:Y:S01]  /*8fa0*/  @!P3 LEA R14, P0, R5, UR24, 0x1 ;  /* 0x00000018050ebc11 */ /* 0x000fe2000f8008ff */
[----:B------:R-:W-:Y:S01]  /*8fb0*/  @!P4 IMAD.X R4, R11, 0x1, R172, P1 ;  /* 0x000000010b04c824 */ /* 0x000fe200008e06ac */
[----:B------:R-:W-:Y:S01]  /*8fc0*/  @!P4 LEA R24, P1, R7, UR24, 0x1 ;  /* 0x000000180718cc11 */ /* 0x000fe2000f8208ff */
[----:B------:R-:W-:Y:S01]  /*8fd0*/  @!PT LDS RZ, [RZ] ;  /* 0x00000000fffff984 */ /* 0x000fe20000000800 */
[----:B------:R-:W-:Y:S01]  /*8fe0*/  @!PT LDS RZ, [RZ] ;  /* 0x00000000fffff984 */ /* 0x000fe20000000800 */
[----:B------:R-:W-:Y:S01]  /*8ff0*/  @!PT LDS RZ, [RZ] ;  /* 0x00000000fffff984 */ /* 0x000fe20000000800 */
[----:B------:R-:W-:Y:S01]  /*9000*/  @!P3 LDGSTS.E.BYPASS.LTC128B.128 [R235+0x14000], desc[UR22][R18.64+0x100] ;  /* 0x1400010012ebbfae */ /* 0x000fe2000b901d56 */
[----:B------:R-:W-:-:S02]  /*9010*/  @!P3 LEA.HI.X R15, R5, UR25, R0, 0x1, P0 ;  /* 0x00000019050fbc11 */ /* 0x000fc400080f0c00 */
[-C--:B------:R-:W-:Y:S01]  /*9020*/  @!P2 IADD3 R5, P0, R13, R174.reuse, RZ ;  /* 0x000000ae0d05a210 */ /* 0x080fe20007f1e0ff */
[----:B------:R-:W-:Y:S01]  /*9030*/  @P2 STS.128 [R235+0x16000], RZ ;  /* 0x016000ffeb002388 */ /* 0x000fe20000000c00 */
[----:B------:R-:W-:Y:S02]  /*9040*/  @!P4 LEA.HI.X R25, R7, UR25, R4, 0x1, P1 ;  /* 0x000000190719cc11 */ /* 0x000fe400088f0c04 */
        /* <DEDUP_REMOVED lines=8> */
[----:B------:R-:W-:Y:S01]  /*90d0*/  @!P5 LEA.HI.X R27, R13, R245, R11, 0x1, P6 ;  /* 0x000000f50d1bd211 */ /* 0x000fe200030f0c0b */
[----:B------:R-:W-:Y:S01]  /*90e0*/  @P5 STS.128 [R235+0x10800], RZ ;  /* 0x010800ffeb005388 */ /* 0x000fe20000000c00 */
[----:B------:R-:W-:-:S02]  /*90f0*/  @!P4 IADD3 R11, P1, R9, R174, RZ ;  /* 0x000000ae090bc210 */ /* 0x000fc40007f3e0ff */
[----:B------:R-:W-:Y:S01]  /*9100*/  @!P2 LEA.HI.X R13, R5, UR25, R0, 0x1, P0 ;  /* 0x00000019050dac11 */ /* 0x000fe200080f0c00 */
[----:B------:R-:W-:Y:S01]  /*9110*/  @!PT LDS RZ, [RZ] ;  /* 0x00000000fffff984 */ /* 0x000fe20000000800 */
[----:B------:R-:W-:Y:S01]  /*9120*/  @!PT LDS RZ, [RZ] ;  /* 0x00000000fffff984 */ /* 0x000fe20000000800 */
[----:B------:R-:W-:Y:S01]  /*9130*/  @!PT LDS RZ, [RZ] ;  /* 0x00000000fffff984 */ /* 0x000fe20000000800 */
[----:B------:R-:W-:Y:S01]  /*9140*/  @!P5 LDGSTS.E.BYPASS.LTC128B.128 [R235+0x10800], desc[UR22][R26.64] ;  /* 0x108000001aebdfae */ /* 0x000fe2000b901d56 */
[----:B------:R-:W-:Y:S01]  /*9150*/  @!P3 IADD3 R5, P0, R9, R174, RZ ;  /* 0x000000ae0905b210 */ /* 0x000fe20007f1e0ff */
[--C-:B------:R-:W-:Y:S01]  /*9160*/  @!P4 IMAD.X R0, R7, 0x1, R172.reuse, P1 ;  /* 0x000000010700c824 */ /* 0x100fe200008e06ac */
[----:B------:R-:W-:Y:S01]  /*9170*/  @!P4 LEA R20, P1, R11, UR24, 0x1 ;  /* 0x000000180b14cc11 */ /* 0x000fe2000f8208ff */
[----:B------:R-:W-:Y:S01]  /*9180*/  @P4 STS.128 [R235+0x12800], RZ ;  /* 0x012800ffeb004388 */ /* 0x000fe20000000c00 */
[----:B------:R-:W-:Y:S01]  /*9190*/  @!P5 LEA R22, P6, R9, R242, 0x1 ;  /* 0x000000f20916d211 */ /* 0x000fe200078c08ff */
[----:B------:R-:W-:Y:S01]  /*91a0*/  @!P3 IMAD.X R4, R7, 0x1, R172, P0 ;  /* 0x000000010704b824 */ /* 0x000fe200000e06ac */
[----:B------:R-:W-:Y:S01]  /*91b0*/  @!P3 LEA R10, P0, R5, UR24, 0x1 ;  /* 0x00000018050abc11 */ /* 0x000fe2000f8008ff */
[----:B------:R-:W-:Y:S01]  /*91c0*/  @!PT LDS RZ, [RZ] ;  /* 0x00000000fffff984 */ /* 0x000fe20000000800 */
[----:B------:R-:W-:Y:S01]  /*91d0*/  @!PT LDS RZ, [RZ] ;  /* 0x00000000fffff984 */ /* 0x000fe20000000800 */
[----:B------:R-:W-:Y:S01]  /*91e0*/  @!PT LDS RZ, [RZ] ;  /* 0x00000000fffff984 */ /* 0x000fe20000000800 */
[----:B------:R-:W-:Y:S01]  /*91f0*/  @!P4 LDGSTS.E.BYPASS.LTC128B.128 [R235+0x12800], desc[UR22][R24.64+0x80] ;  /* 0x1280008018ebcfae */ /* 0x000fe2000b901d56 */
[----:B------:R-:W-:-:S02]  /*9200*/  @!P4 LEA.HI.X R21, R11, UR25, R0, 0x1, P1 ;  /* 0x000000190b15cc11 */ /* 0x000fc400088f0c00 */
[----:B------:R-:W-:Y:S01]  /*9210*/  @!P2 IADD3 R0, P1, R9, R174, RZ ;  /* 0x000000ae0900a210 */ /* 0x000fe20007f3e0ff */
[----:B------:R-:W-:Y:S01]  /*9220*/  @P3 STS.128 [R235+0x14800], RZ ;  /* 0x014800ffeb003388 */ /* 0x000fe20000000c00 */
[----:B------:R-:W-:Y:S02]  /*9230*/  @!P3 LEA.HI.X R11, R5, UR25, R4, 0x1, P0 ;  /* 0x00000019050bbc11 */ /* 0x000fe400080f0c04 */
[----:B------:R-:W-:Y:S01]  /*9240*/  @!P5 LEA.HI.X R23, R9, R245, R7, 0x1, P6 ;  /* 0x000000f50917d211 */ /* 0x000fe200030f0c07 */
[----:B------:R-:W-:Y:S01]  /*9250*/  @!P2 IMAD.X R5, R7, 0x1, R172, P1 ;  /* 0x000000010705a824 */ /* 0x000fe200008e06ac */
[----:B------:R-:W-:Y:S01]  /*9260*/  IADD3 R9, P0, R9, UR28, RZ ;  /* 0x0000001c09097c10 */ /* 0x000fe2000ff1e0ff */
[----:B------:R-:W-:Y:S01]  /*9270*/  @!PT LDS RZ, [RZ] ;  /* 0x00000000fffff984 */ /* 0x000fe20000000800 */
[----:B------:R-:W-:Y:S01]  /*9280*/  @!PT LDS RZ, [RZ] ;  /* 0x00000000fffff984 */ /* 0x000fe20000000800 */
[----:B------:R-:W-:Y:S01]  /*9290*/  @!PT LDS RZ, [RZ] ;  /* 0x00000000fffff984 */ /* 0x000fe20000000800 */
[----:B------:R-:W-:Y:S01]  /*92a0*/  @!P3 LDGSTS.E.BYPASS.LTC128B.128 [R235+0x14800], desc[UR22][R14.64+0x100] ;  /* 0x148001000eebbfae */ /* 0x000fe2000b901d56 */
[C---:B------:R-:W-:Y:S02]  /*92b0*/  @!P2 LEA R32, P1, R0.reuse, UR24, 0x1 ;  /* 0x000000180020ac11 */ /* 0x040fe4000f8208ff */
[----:B------:R-:W-:Y:S01]  /*92c0*/  IADD3.X R7, R7, UR21, RZ, P0, !PT ;  /* 0x0000001507077c10 */ /* 0x000fe200087fe4ff */
[----:B------:R-:W-:Y:S01]  /*92d0*/  @P2 STS.128 [R235+0x16800], RZ ;  /* 0x016800ffeb002388 */ /* 0x000fe20000000c00 */
[C---:B------:R-:W-:Y:S01]  /*92e0*/  @!P5 LEA R168, P0, R9.reuse, R242, 0x1 ;  /* 0x000000f209a8d211 */ /* 0x040fe200078008ff */
[----:B------:R-:W-:Y:S01]  /*92f0*/  IMAD.MOV.U32 R242, RZ, RZ, R204 ;  /* 0x000000fffff27224 */ /* 0x000fe200078e00cc */
[----:B------:R-:W-:Y:S01]  /*9300*/  @!P4 IADD3 R4, P6, R9, R174, RZ ;  /* 0x000000ae0904c210 */ /* 0x000fe20007fde0ff */
[----:B------:R-:W-:Y:S01]  /*9310*/  @!PT LDS RZ, [RZ] ;  /* 0x00000000fffff984 */ /* 0x000fe20000000800 */
[----:B------:R-:W-:Y:S01]  /*9320*/  @!PT LDS RZ, [RZ] ;  /* 0x00000000fffff984 */ /* 0x000fe20000000800 */
[----:B------:R-:W-:Y:S01]  /*9330*/  @!PT LDS RZ, [RZ] ;  /* 0x00000000fffff984 */ /* 0x000fe20000000800 */
[----:B------:R-:W-:Y:S01]  /*9340*/  @!P2 LDGSTS.E.BYPASS.LTC128B.128 [R235+0x16800], desc[UR22][R12.64+0x180] ;  /* 0x168001800cebafae */ /* 0x000fe2000b901d56 */
[----:B------:R-:W-:-:S02]  /*9350*/  @!P2 LEA.HI.X R33, R0, UR25, R5, 0x1, P1 ;  /* 0x000000190021ac11 */ /* 0x000fc400088f0c05 */
[CC--:B------:R-:W-:Y:S01]  /*9360*/  @!P3 IADD3 R0, P1, R9.reuse, R174.reuse, RZ ;  /* 0x000000ae0900b210 */ /* 0x0c0fe20007f3e0ff */
[----:B------:R-:W-:Y:S01]  /*9370*/  @P5 STS.128 [R235+0x11000], RZ ;  /* 0x011000ffeb005388 */ /* 0x000fe20000000c00 */
[----:B------:R-:W-:Y:S01]  /*9380*/  @!P5 LEA.HI.X R169, R9, R245, R7, 0x1, P0 ;  /* 0x000000f509a9d211 */ /* 0x000fe200000f0c07 */
[--C-:B------:R-:W-:Y:S01]  /*9390*/  @!P4 IMAD.X R29, R7, 0x1, R172.reuse, P6 ;  /* 0x00000001071dc824 */ /* 0x100fe200030e06ac */
[----:B------:R-:W-:Y:S01]  /*93a0*/  @!P2 IADD3 R9, P0, R9, R174, RZ ;  /* 0x000000ae0909a210 */ /* 0x000fe20007f1e0ff */
[----:B------:R-:W-:Y:S01]  /*93b0*/  @!PT LDS RZ, [RZ] ;  /* 0x00000000fffff984 */ /* 0x000fe20000000800 */
[----:B------:R-:W-:Y:S01]  /*93c0*/  @!PT LDS RZ, [RZ] ;  /* 0x00000000fffff984 */ /* 0x000fe20000000800 */
[----:B------:R-:W-:Y:S01]  /*93d0*/  @!PT LDS RZ, [RZ] ;  /* 0x00000000fffff984 */ /* 0x000fe20000000800 */
[----:B------:R-:W-:Y:S01]  /*93e0*/  @!P5 LDGSTS.E.BYPASS.LTC128B.128 [R235+0x11000], desc[UR22][R22.64] ;  /* 0x1100000016ebdfae */ /* 0x000fe2000b901d56 */
[----:B------:R-:W-:Y:S01]  /*93f0*/  @!P4 LEA R28, P6, R4, UR24, 0x1 ;  /* 0x00000018041ccc11 */ /* 0x000fe2000f8c08ff */
[C-C-:B------:R-:W-:Y:S01]  /*9400*/  @!P3 IMAD.X R5, R7.reuse, 0x1, R172.reuse, P1 ;  /* 0x000000010705b824 */ /* 0x140fe200008e06ac */
[----:B------:R-:W-:Y:S01]  /*9410*/  @!P3 LEA R176, P1, R0, UR24, 0x1 ;  /* 0x0000001800b0bc11 */ /* 0x000fe2000f8208ff */
[----:B------:R-:W-:Y:S01]  /*9420*/  @P4 STS.128 [R235+0x13000], RZ ;  /* 0x013000ffeb004388 */ /* 0x000fe20000000c00 */
[----:B------:R-:W-:Y:S01]  /*9430*/  @!P2 IMAD.X R172, R7, 0x1, R172, P0 ;  /* 0x0000000107aca824 */ /* 0x000fe200000e06ac */
[----:B------:R-:W-:Y:S01]  /*9440*/  @!P4 LEA.HI.X R29, R4, UR25, R29, 0x1, P6 ;  /* 0x00000019041dcc11 */ /* 0x000fe2000b0f0c1d */
[----:B------:R-:W-:Y:S01]  /*9450*/  IMAD.MOV.U32 R245, RZ, RZ, R205 ;  /* 0x000000fffff57224 */ /* 0x000fe200078e00cd */
[----:B------:R-:W-:Y:S01]  /*9460*/  @!PT LDS RZ, [RZ] ;  /* 0x00000000fffff984 */ /* 0x000fe20000000800 */
[----:B------:R-:W-:Y:S01]  /*9470*/  @!PT LDS RZ, [RZ] ;  /* 0x00000000fffff984 */ /* 0x000fe20000000800 */
[----:B------:R-:W-:Y:S01]  /*9480*/  @!PT LDS RZ, [RZ] ;  /* 0x00000000fffff984 */ /* 0x000fe20000000800 */
[----:B------:R-:W-:Y:S01]  /*9490*/  @!P4 LDGSTS.E.BYPASS.LTC128B.128 [R235+0x13000], desc[UR22][R20.64+0x80] ;  /* 0x1300008014ebcfae */ /* 0x000fe2000b901d56 */
[----:B------:R-:W-:-:S02]  /*94a0*/  @!P2 LEA R170, P0, R9, UR24, 0x1 ;  /* 0x0000001809aaac11 */ /* 0x000fc4000f8008ff */
        /* <DEDUP_REMOVED lines=34> */
[----:B-1----:R-:W3:Y:S04]  /*96d0*/  LDSM.16.M88.4 R32, [R233+0x8800] ;  /* 0x00880000e920783b */ /* 0x002ee80000000200 */
[----:B------:R-:W1:Y:S04]  /*96e0*/  LDSM.16.M88.4 R24, [R233+0x9000] ;  /* 0x00900000e918783b */ /* 0x000e680000000200 */
[----:B------:R-:W5:Y:S04]  /*96f0*/  LDSM.16.M88.4 R172, [R233+0x9800] ;  /* 0x00980000e9ac783b */ /* 0x000f680000000200 */
[----:B------:R-:W-:Y:S04]  /*9700*/  LDSM.16.M88.4 R12, [R232] ;  /* 0x00000000e80c783b */ /* 0x000fe80000000200 */
[----:B------:R-:W5:Y:S04]  /*9710*/  LDSM.16.M88.4 R20, [R231] ;  /* 0x00000000e714783b */ /* 0x000f680000000200 */
[----:B------:R-:W5:Y:S04]  /*9720*/  LDSM.16.M88.4 R200, [R223] ;  /* 0x00000000dfc8783b */ /* 0x000f680000000200 */
[----:B------:R-:W5:Y:S04]  /*9730*/  LDSM.16.M88.4 R180, [R222] ;  /* 0x00000000deb4783b */ /* 0x000f680000000200 */
[----:B--2---:R-:W2:Y:S04]  /*9740*/  LDSM.16.M88.4 R176, [R221] ;  /* 0x00000000ddb0783b */ /* 0x004ea80000000200 */
[----:B------:R-:W-:Y:S01]  /*9750*/  LDSM.16.M88.4 R16, [R230] ;  /* 0x00000000e610783b */ /* 0x000fe20000000200 */
[C---:B----4-:R-:W-:Y:S03]  /*9760*/  HMMA.16816.F32.BF16 R8, R184.reuse, R4, RZ ;  /* 0x00000004b808723c */ /* 0x050fe600000418ff */
[----:B------:R-:W4:Y:S04]  /*9770*/  LDSM.16.M88.4 R192, [R227+0x8000] ;  /* 0x00800000e3c0783b */ /* 0x000f280000000200 */
[----:B------:R-:W-:Y:S01]  /*9780*/  LDSM.16.M88.4 R196, [R227+0x9000] ;  /* 0x00900000e3c4783b */ /* 0x000fe20000000200 */
[C---:B---3--:R-:W-:Y:S01]  /*9790*/  HMMA.16816.F32.BF16 R168, R184.reuse, R32, RZ ;  /* 0x00000020b8a8723c */ /* 0x048fe200000418ff */
[----:B------:R-:W3:Y:S05]  /*97a0*/  S2R R0, SR_TID.X ;  /* 0x0000000000007919 */ /* 0x000eea0000002100 */
[C---:B------:R-:W-:Y:S01]  /*97b0*/  HMMA.16816.F32.BF16 R4, R184.reuse, R6, RZ ;  /* 0x00000006b804723c */ /* 0x040fe200000418ff */
[----:B------:R-:W0:Y:S05]  /*97c0*/  LDGDEPBAR ;  /* 0x00000000000079af */ /* 0x000e2a0000000000 */
[C---:B------:R-:W-:Y:S06]  /*97d0*/  HMMA.16816.F32.BF16 R32, R184.reuse, R34, RZ ;  /* 0x00000022b820723c */ /* 0x040fec00000418ff */
[C---:B-1----:R-:W-:Y:S06]  /*97e0*/  HMMA.16816.F32.BF16 R28, R184.reuse, R24, RZ ;  /* 0x00000018b81c723c */ /* 0x042fec00000418ff */
[C---:B------:R-:W-:Y:S06]  /*97f0*/  HMMA.16816.F32.BF16 R24, R184.reuse, R26, RZ ;  /* 0x0000001ab818723c */ /* 0x040fec00000418ff */
[----:B-----5:R-:W-:Y:S01]  /*9800*/  HMMA.16816.F32.BF16 R188, R184, R172, RZ ;  /* 0x000000acb8bc723c */ /* 0x020fe200000418ff */
[----:B---3--:R-:W-:-:S05]  /*9810*/  IMAD.SHL.U32 R0, R0, 0x2, RZ ;  /* 0x0000000200007824 */ /* 0x008fca00078e00ff */
[----:B------:R-:W-:Y:S01]  /*9820*/  HMMA.16816.F32.BF16 R184, R184, R174, RZ ;  /* 0x000000aeb8b8723c */ /* 0x000fe200000418ff */
[----:B------:R-:W1:Y:S05]  /*9830*/  LDSM.16.M88.4 R172, [R227+0x8800] ;  /* 0x00880000e3ac783b */ /* 0x000e6a0000000200 */
[C---:B------:R-:W-:Y:S06]  /*9840*/  HMMA.16816.F32.BF16 R8, R12.reuse, R20, R8 ;  /* 0x000000140c08723c */ /* 0x040fec0000041808 */
[C---:B------:R-:W-:Y:S01]  /*9850*/  HMMA.16816.F32.BF16 R4, R12.reuse, R22, R4 ;  /* 0x000000160c04723c */ /* 0x040fe20000041804 */
[----:B------:R-:W3:Y:S05]  /*9860*/  LDSM.16.M88.4 R20, [R227+0x9800] ;  /* 0x00980000e314783b */ /* 0x000eea0000000200 */
[C---:B------:R-:W-:Y:S06]  /*9870*/  HMMA.16816.F32.BF16 R168, R12.reuse, R200, R168 ;  /* 0x000000c80ca8723c */ /* 0x040fec00000418a8 */
[C---:B------:R-:W-:Y:S01]  /*9880*/  HMMA.16816.F32.BF16 R32, R12.reuse, R202, R32 ;  /* 0x000000ca0c20723c */ /* 0x040fe20000041820 */
[----:B------:R-:W-:Y:S05]  /*9890*/  LDSM.16.M88.4 R200, [R233+0xa800] ;  /* 0x00a80000e9c8783b */ /* 0x000fea0000000200 */
[C---:B------:R-:W-:Y:S06]  /*98a0*/  HMMA.16816.F32.BF16 R28, R12.reuse, R180, R28 ;  /* 0x000000b40c1c723c */ /* 0x040fec000004181c */
[C---:B------:R-:W-:Y:S01]  /*98b0*/  HMMA.16816.F32.BF16 R24, R12.reuse, R182, R24 ;  /* 0x000000b60c18723c */ /* 0x040fe20000041818 */
[----:B------:R-:W-:Y:S05]  /*98c0*/  LDSM.16.M88.4 R180, [R220] ;  /* 0x00000000dcb4783b */ /* 0x000fea0000000200 */
[C---:B--2---:R-:W-:Y:S06]  /*98d0*/  HMMA.16816.F32.BF16 R188, R12.reuse, R176, R188 ;  /* 0x000000b00cbc723c */ /* 0x044fec00000418bc */
[----:B------:R-:W-:Y:S01]  /*98e0*/  HMMA.16816.F32.BF16 R184, R12, R178, R184 ;  /* 0x000000b20cb8723c */ /* 0x000fe200000418b8 */
[----:B------:R-:W2:Y:S04]  /*98f0*/  LDSM.16.M88.4 R12, [R229] ;  /* 0x00000000e50c783b */ /* 0x000ea80000000200 */
[----:B------:R-:W5:Y:S01]  /*9900*/  LDSM.16.M88.4 R176, [R220+0x800] ;  /* 0x00080000dcb0783b */ /* 0x000f620000000200 */
        /* <DEDUP_REMOVED lines=9> */
[C---:B---3--:R-:W-:Y:S06]  /*99a0*/  HMMA.16816.F32.BF16 R188, R16.reuse, R20, R188 ;  /* 0x0000001410bc723c */ /* 0x048fec00000418bc */
[----:B------:R-:W-:Y:S01]  /*99b0*/  HMMA.16816.F32.BF16 R184, R16, R22, R184 ;  /* 0x0000001610b8723c */ /* 0x000fe200000418b8 */
[----:B------:R-:W-:Y:S04]  /*99c0*/  LDSM.16.M88.4 R20, [R234+0x2000] ;  /* 0x00200000ea14783b */ /* 0x000fe80000000200 */
[----:B------:R-:W3:Y:S01]  /*99d0*/  LDSM.16.M88.4 R16, [R233+0xa000] ;  /* 0x00a00000e910783b */ /* 0x000ee20000000200 */
[C---:B--2---:R-:W-:Y:S06]  /*99e0*/  HMMA.16816.F32.BF16 R8, R12.reuse, R180, R8 ;  /* 0x000000b40c08723c */ /* 0x044fec0000041808 */
[C---:B------:R-:W-:Y:S01]  /*99f0*/  HMMA.16816.F32.BF16 R4, R12.reuse, R182, R4 ;  /* 0x000000b60c04723c */ /* 0x040fe20000041804 */
[----:B------:R-:W2:Y:S05]  /*9a00*/  LDSM.16.M88.4 R180, [R233+0xb000] ;  /* 0x00b00000e9b4783b */ /* 0x000eaa0000000200 */
[C---:B-----5:R-:W-:Y:S06]  /*9a10*/  HMMA.16816.F32.BF16 R168, R12.reuse, R176, R168 ;  /* 0x000000b00ca8723c */ /* 0x060fec00000418a8 */
[C---:B------:R-:W-:Y:S01]  /*9a20*/  HMMA.16816.F32.BF16 R32, R12.reuse, R178, R32 ;  /* 0x000000b20c20723c */ /* 0x040fe20000041820 */
[----:B------:R-:W5:Y:S05]  /*9a30*/  LDSM.16.M88.4 R176, [R233+0xb800] ;  /* 0x00b80000e9b0783b */ /* 0x000f6a0000000200 */
[C---:B----4-:R-:W-:Y:S06]  /*9a40*/  HMMA.16816.F32.BF16 R28, R12.reuse, R192, R28 ;  /* 0x000000c00c1c723c */ /* 0x050fec000004181c */
[C---:B------:R-:W-:Y:S01]  /*9a50*/  HMMA.16816.F32.BF16 R24, R12.reuse, R194, R24 ;  /* 0x000000c20c18723c */ /* 0x040fe20000041818 */
[----:B------:R-:W-:Y:S05]  /*9a60*/  LDSM.16.M88.4 R192, [R217] ;  /* 0x00000000d9c0783b */ /* 0x000fea0000000200 */
[C---:B-1----:R-:W-:Y:S06]  /*9a70*/  HMMA.16816.F32.BF16 R188, R12.reuse, R172, R188 ;  /* 0x000000ac0cbc723c */ /* 0x042fec00000418bc */
[----:B------:R-:W-:Y:S01]  /*9a80*/  HMMA.16816.F32.BF16 R184, R12, R174, R184 ;  /* 0x000000ae0cb8723c */ /* 0x000fe200000418b8 */
[----:B------:R-:W1:Y:S04]  /*9a90*/  LDSM.16.M88.4 R12, [R232+0x2000] ;  /* 0x00200000e80c783b */ /* 0x000e680000000200 */
[----:B------:R-:W4:Y:S01]  /*9aa0*/  LDSM.16.M88.4 R172, [R218] ;  /* 0x00000000daac783b */ /* 0x000f220000000200 */
[C---:B---3--:R-:W-:Y:S06]  /*9ab0*/  HMMA.16816.F32.BF16 R8, R20.reuse, R16, R8 ;  /* 0x000000101408723c */ /* 0x048fec0000041808 */
[C---:B------:R-:W-:Y:S01]  /*9ac0*/  HMMA.16816.F32.BF16 R4, R20.reuse, R18, R4 ;  /* 0x000000121404723c */ /* 0x040fe20000041804 */
[----:B------:R-:W3:Y:S05]  /*9ad0*/  LDSM.16.M88.4 R16, [R216] ;  /* 0x00000000d810783b */ /* 0x000eea0000000200 */
[C---:B------:R-:W-:Y:S06]  /*9ae0*/  HMMA.16816.F32.BF16 R168, R20.reuse, R200, R168 ;  /* 0x000000c814a8723c */ /* 0x040fec00000418a8 */
[C---:B------:R-:W-:Y:S01]  /*9af0*/  HMMA.16816.F32.BF16 R32, R20.reuse, R202, R32 ;  /* 0x000000ca1420723c */ /* 0x040fe20000041820 */
[----:B------:R-:W-:Y:S05]  /*9b00*/  LDSM.16.M88.4 R200, [R233+0xd800] ;  /* 0x00d80000e9c8783b */ /* 0x000fea0000000200 */
[C---:B--2---:R-:W-:Y:S06]  /*9b10*/  HMMA.16816.F32.BF16 R28, R20.reuse, R180, R28 ;  /* 0x000000b4141c723c */ /* 0x044fec000004181c */
[C---:B------:R-:W-:Y:S01]  /*9b20*/  HMMA.16816.F32.BF16 R24, R20.reuse, R182, R24 ;  /* 0x000000b61418723c */ /* 0x040fe20000041818 */
[----:B------:R-:W-:Y:S05]  /*9b30*/  LDSM.16.M88.4 R180, [R227+0xa000] ;  /* 0x00a00000e3b4783b */ /* 0x000fea0000000200 */
[C---:B-----5:R-:W-:Y:S06]  /*9b40*/  HMMA.16816.F32.BF16 R188, R20.reuse, R176, R188 ;  /* 0x000000b014bc723c */ /* 0x060fec00000418bc */
[----:B------:R-:W-:Y:S01]  /*9b50*/  HMMA.16816.F32.BF16 R184, R20, R178, R184 ;  /* 0x000000b214b8723c */ /* 0x000fe200000418b8 */
[----:B------:R-:W2:Y:S04]  /*9b60*/  LDSM.16.M88.4 R20, [R230+0x2000] ;  /* 0x00200000e614783b */ /* 0x000ea80000000200 */
[----:B------:R-:W5:Y:S01]  /*9b70*/  LDSM.16.M88.4 R176, [R227+0xa800] ;  /* 0x00a80000e3b0783b */ /* 0x000f620000000200 */
[C---:B-1----:R-:W-:Y:S06]  /*9b80*/  HMMA.16816.F32.BF16 R8, R12.reuse, R196, R8 ;  /* 0x000000c40c08723c */ /* 0x042fec0000041808 */
[C---:B------:R-:W-:Y:S01]  /*9b90*/  HMMA.16816.F32.BF16 R4, R12.reuse, R198, R4 ;  /* 0x000000c60c04723c */ /* 0x040fe20000041804 */
[----:B------:R-:W1:Y:S05]  /*9ba0*/  LDSM.16.M88.4 R196, [R227+0xb000] ;  /* 0x00b00000e3c4783b */ /* 0x000e6a0000000200 */
[C---:B----4-:R-:W-:Y:S06]  /*9bb0*/  HMMA.16816.F32.BF16 R168, R12.reuse, R172, R168 ;  /* 0x000000ac0ca8723c */ /* 0x050fec00000418a8 */
[C---:B------:R-:W-:Y:S01]  /*9bc0*/  HMMA.16816.F32.BF16 R32, R12.reuse, R174, R32 ;  /* 0x000000ae0c20723c */ /* 0x040fe20000041820 */
[----:B------:R-:W4:Y:S05]  /*9bd0*/  LDSM.16.M88.4 R172, [R227+0xb800] ;  /* 0x00b80000e3ac783b */ /* 0x000f2a0000000200 */
[C---:B------:R-:W-:Y:S06]  /*9be0*/  HMMA.16816.F32.BF16 R28, R12.reuse, R192, R28 ;  /* 0x000000c00c1c723c */ /* 0x040fec000004181c */
[C---:B------:R-:W-:Y:S01]  /*9bf0*/  HMMA.16816.F32.BF16 R24, R12.reuse, R194, R24 ;  /* 0x000000c20c18723c */ /* 0x040fe20000041818 */
[----:B------:R-:W-:Y:S05]  /*9c00*/  LDSM.16.M88.4 R192, [R220+0x2800] ;  /* 0x00280000dcc0783b */ /* 0x000fea0000000200 */
        /* <DEDUP_REMOVED lines=10> */
[C---:B-1----:R-:W-:Y:S06]  /*9cb0*/  HMMA.16816.F32.BF16 R28, R20.reuse, R196, R28 ;  /* 0x000000c4141c723c */ /* 0x042fec000004181c */
[C---:B------:R-:W-:Y:S01]  /*9cc0*/  HMMA.16816.F32.BF16 R24, R20.reuse, R198, R24 ;  /* 0x000000c61418723c */ /* 0x040fe20000041818 */
[----:B------:R-:W-:Y:S05]  /*9cd0*/  LDSM.16.M88.4 R196, [R234+0x4000] ;  /* 0x00400000eac4783b */ /* 0x000fea0000000200 */
[C---:B----4-:R-:W-:Y:S06]  /*9ce0*/  HMMA.16816.F32.BF16 R188, R20.reuse, R172, R188 ;  /* 0x000000ac14bc723c */ /* 0x050fec00000418bc */
[----:B------:R-:W-:Y:S01]  /*9cf0*/  HMMA.16816.F32.BF16 R184, R20, R174, R184 ;  /* 0x000000ae14b8723c */ /* 0x000fe200000418b8 */
[----:B------:R-:W1:Y:S04]  /*9d00*/  LDSM.16.M88.4 R172, [R233+0xc000] ;  /* 0x00c00000e9ac783b */ /* 0x000e680000000200 */
[----:B------:R-:W4:Y:S01]  /*9d10*/  LDSM.16.M88.4 R20, [R233+0xc800] ;  /* 0x00c80000e914783b */ /* 0x000f220000000200 */
[C---:B---3--:R-:W-:Y:S06]  /*9d20*/  HMMA.16816.F32.BF16 R8, R12.reuse, R16, R8 ;  /* 0x000000100c08723c */ /* 0x048fec0000041808 */
[C---:B------:R-:W-:Y:S01]  /*9d30*/  HMMA.16816.F32.BF16 R4, R12.reuse, R18, R4 ;  /* 0x000000120c04723c */ /* 0x040fe20000041804 */
[----:B------:R-:W3:Y:S05]  /*9d40*/  LDSM.16.M88.4 R16, [R233+0xd000] ;  /* 0x00d00000e910783b */ /* 0x000eea0000000200 */
[C---:B------:R-:W-:Y:S06]  /*9d50*/  HMMA.16816.F32.BF16 R168, R12.reuse, R192, R168 ;  /* 0x000000c00ca8723c */ /* 0x040fec00000418a8 */
[C---:B------:R-:W-:Y:S01]  /*9d60*/  HMMA.16816.F32.BF16 R32, R12.reuse, R194, R32 ;  /* 0x000000c20c20723c */ /* 0x040fe20000041820 */
[----:B------:R-:W-:Y:S05]  /*9d70*/  LDSM.16.M88.4 R192, [R215] ;  /* 0x00000000d7c0783b */ /* 0x000fea0000000200 */
[C---:B--2---:R-:W-:Y:S06]  /*9d80*/  HMMA.16816.F32.BF16 R28, R12.reuse, R180, R28 ;  /* 0x000000b40c1c723c */ /* 0x044fec000004181c */
[C---:B------:R-:W-:Y:S01]  /*9d90*/  HMMA.16816.F32.BF16 R24, R12.reuse, R182, R24 ;  /* 0x000000b60c18723c */ /* 0x040fe20000041818 */
[----:B------:R-:W-:Y:S05]  /*9da0*/  LDSM.16.M88.4 R180, [R214] ;  /* 0x00000000d6b4783b */ /* 0x000fea0000000200 */
[C---:B-----5:R-:W-:Y:S06]  /*9db0*/  HMMA.16816.F32.BF16 R188, R12.reuse, R176, R188 ;  /* 0x000000b00cbc723c */ /* 0x060fec00000418bc */
[----:B------:R-:W-:Y:S01]  /*9dc0*/  HMMA.16816.F32.BF16 R184, R12, R178, R184 ;  /* 0x000000b20cb8723c */ /* 0x000fe200000418b8 */
[----:B------:R-:W2:Y:S04]  /*9dd0*/  LDSM.16.M88.4 R12, [R232+0x4000] ;  /* 0x00400000e80c783b */ /* 0x000ea80000000200 */
[----:B------:R-:W5:Y:S01]  /*9de0*/  LDSM.16.M88.4 R176, [R213] ;  /* 0x00000000d5b0783b */ /* 0x000f620000000200 */
[C---:B-1----:R-:W-:Y:S06]  /*9df0*/  HMMA.16816.F32.BF16 R8, R196.reuse, R172, R8 ;  /* 0x000000acc408723c */ /* 0x042fec0000041808 */
[C---:B------:R-:W-:Y:S01]  /*9e00*/  HMMA.16816.F32.BF16 R4, R196.reuse, R174, R4 ;  /* 0x000000aec404723c */ /* 0x040fe20000041804 */
[----:B------:R-:W1:Y:S05]  /*9e10*/  LDSM.16.M88.4 R172, [R212] ;  /* 0x00000000d4ac783b */ /* 0x000e6a0000000200 */
[C---:B----4-:R-:W-:Y:S06]  /*9e20*/  HMMA.16816.F32.BF16 R168, R196.reuse, R20, R168 ;  /* 0x00000014c4a8723c */ /* 0x050fec00000418a8 */
[C---:B------:R-:W-:Y:S01]  /*9e30*/  HMMA.16816.F32.BF16 R32, R196.reuse, R22, R32 ;  /* 0x00000016c420723c */ /* 0x040fe20000041820 */
[----:B------:R-:W-:Y:S05]  /*9e40*/  LDSM.16.M88.4 R20, [R227+0xc000] ;  /* 0x00c00000e314783b */ /* 0x000fea0000000200 */
[C---:B---3--:R-:W-:Y:S06]  /*9e50*/  HMMA.16816.F32.BF16 R28, R196.reuse, R16, R28 ;  /* 0x00000010c41c723c */ /* 0x048fec000004181c */
[C---:B------:R-:W-:Y:S01]  /*9e60*/  HMMA.16816.F32.BF16 R24, R196.reuse, R18, R24 ;  /* 0x00000012c418723c */ /* 0x040fe20000041818 */
[----:B------:R-:W3:Y:S05]  /*9e70*/  LDSM.16.M88.4 R16, [R230+0x4000] ;  /* 0x00400000e610783b */ /* 0x000eea0000000200 */
[C---:B------:R-:W-:Y:S06]  /*9e80*/  HMMA.16816.F32.BF16 R188, R196.reuse, R200, R188 ;  /* 0x000000c8c4bc723c */ /* 0x040fec00000418bc */
[----:B------:R-:W-:Y:S01]  /*9e90*/  HMMA.16816.F32.BF16 R184, R196, R202, R184 ;  /* 0x000000cac4b8723c */ /* 0x000fe200000418b8 */
[----:B------:R-:W4:Y:S04]  /*9ea0*/  LDSM.16.M88.4 R196, [R227+0xc800] ;  /* 0x00c80000e3c4783b */ /* 0x000f280000000200 */
[----:B------:R-:W-:Y:S01]  /*9eb0*/  LDSM.16.M88.4 R200, [R220+0x5800] ;  /* 0x00580000dcc8783b */ /* 0x000fe20000000200 */
[C---:B--2---:R-:W-:Y:S06]  /*9ec0*/  HMMA.16816.F32.BF16 R8, R12.reuse, R192, R8 ;  /* 0x000000c00c08723c */ /* 0x044fec0000041808 */
[C---:B------:R-:W-:Y:S01]  /*9ed0*/  HMMA.16816.F32.BF16 R4, R12.reuse, R194, R4 ;  /* 0x000000c20c04723c */ /* 0x040fe20000041804 */
[----:B------:R-:W2:Y:S05]  /*9ee0*/  LDSM.16.M88.4 R192, [R227+0xd000] ;  /* 0x00d00000e3c0783b */ /* 0x000eaa0000000200 */
[C---:B------:R-:W-:Y:S06]  /*9ef0*/  HMMA.16816.F32.BF16 R168, R12.reuse, R180, R168 ;  /* 0x000000b40ca8723c */ /* 0x040fec00000418a8 */
[C---:B------:R-:W-:Y:S01]  /*9f00*/  HMMA.16816.F32.BF16 R32, R12.reuse, R182, R32 ;  /* 0x000000b60c20723c */ /* 0x040fe20000041820 */
[----:B------:R-:W2:Y:S05]  /*9f10*/  LDSM.16.M88.4 R180, [R227+0xd800] ;  /* 0x00d80000e3b4783b */ /* 0x000eaa0000000200 */
[C---:B-----5:R-:W-:Y:S06]  /*9f20*/  HMMA.16816.F32.BF16 R28, R12.reuse, R176, R28 ;  /* 0x000000b00c1c723c */ /* 0x060fec000004181c */
[C---:B------:R-:W-:Y:S01]  /*9f30*/  HMMA.16816.F32.BF16 R24, R12.reuse, R178, R24 ;  /* 0x000000b20c18723c */ /* 0x040fe20000041818 */
[----:B------:R-:W-:Y:S05]  /*9f40*/  LDSM.16.M88.4 R176, [R220+0x4800] ;  /* 0x00480000dcb0783b */ /* 0x000fea0000000200 */
[C---:B-1----:R-:W-:Y:S06]  /*9f50*/  HMMA.16816.F32.BF16 R188, R12.reuse, R172, R188 ;  /* 0x000000ac0cbc723c */ /* 0x042fec00000418bc */
[----:B------:R-:W-:Y:S01]  /*9f60*/  HMMA.16816.F32.BF16 R184, R12, R174, R184 ;  /* 0x000000ae0cb8723c */ /* 0x000fe200000418b8 */
[----:B------:R-:W-:Y:S04]  /*9f70*/  LDSM.16.M88.4 R172, [R229+0x4000] ;  /* 0x00400000e5ac783b */ /* 0x000fe80000000200 */
[----:B------:R-:W1:Y:S01]  /*9f80*/  LDSM.16.M88.4 R12, [R220+0x4000] ;  /* 0x00400000dc0c783b */ /* 0x000e620000000200 */
[C---:B---3--:R-:W-:Y:S06]  /*9f90*/  HMMA.16816.F32.BF16 R8, R16.reuse, R20, R8 ;  /* 0x000000141008723c */ /* 0x048fec0000041808 */
[C---:B------:R-:W-:Y:S01]  /*9fa0*/  HMMA.16816.F32.BF16 R4, R16.reuse, R22, R4 ;  /* 0x000000161004723c */ /* 0x040fe20000041804 */
[----:B------:R-:W3:Y:S05]  /*9fb0*/  LDSM.16.M88.4 R20, [R220+0x5000] ;  /* 0x00500000dc14783b */ /* 0x000eea0000000200 */
[C---:B----4-:R-:W-:Y:S06]  /*9fc0*/  HMMA.16816.F32.BF16 R168, R16.reuse, R196, R168 ;  /* 0x000000c410a8723c */ /* 0x050fec00000418a8 */
[C---:B------:R-:W-:Y:S01]  /*9fd0*/  HMMA.16816.F32.BF16 R32, R16.reuse, R198, R32 ;  /* 0x000000c61020723c */ /* 0x040fe20000041820 */
[----:B------:R-:W-:Y:S05]  /*9fe0*/  LDSM.16.M88.4 R196, [R232+0x6000] ;  /* 0x00600000e8c4783b */ /* 0x000fea0000000200 */
[C---:B--2---:R-:W-:Y:S06]  /*9ff0*/  HMMA.16816.F32.BF16 R28, R16.reuse, R192, R28 ;  /* 0x000000c0101c723c */ /* 0x044fec000004181c */
[C---:B------:R-:W-:Y:S01]  /*a000*/  HMMA.16816.F32.BF16 R24, R16.reuse, R194, R24 ;  /* 0x000000c21018723c */ /* 0x040fe20000041818 */
[----:B------:R-:W-:Y:S05]  /*a010*/  LDSM.16.M88.4 R192, [R233+0xf000] ;  /* 0x00f00000e9c0783b */ /* 0x000fea0000000200 */
[C---:B------:R-:W-:Y:S06]  /*a020*/  HMMA.16816.F32.BF16 R188, R16.reuse, R180, R188 ;  /* 0x000000b410bc723c */ /* 0x040fec00000418bc */
[----:B------:R-:W-:Y:S01]  /*a030*/  HMMA.16816.F32.BF16 R184, R16, R182, R184 ;  /* 0x000000b610b8723c */ /* 0x000fe200000418b8 */
[----:B------:R-:W-:Y:S04]  /*a040*/  LDSM.16.M88.4 R16, [R234+0x6000] ;  /* 0x00600000ea10783b */ /* 0x000fe80000000200 */
[----:B------:R-:W2:Y:S01]  /*a050*/  LDSM.16.M88.4 R180, [R233+0xe000] ;  /* 0x00e00000e9b4783b */ /* 0x000ea20000000200 */
[C---:B-1----:R-:W-:Y:S06]  /*a060*/  HMMA.16816.F32.BF16 R8, R172.reuse, R12, R8 ;  /* 0x0000000cac08723c */ /* 0x042fec0000041808 */
[C---:B------:R-:W-:Y:S01]  /*a070*/  HMMA.16816.F32.BF16 R4, R172.reuse, R14, R4 ;  /* 0x0000000eac04723c */ /* 0x040fe20000041804 */
[----:B------:R-:W1:Y:S05]  /*a080*/  LDSM.16.M88.4 R12, [R233+0xe800] ;  /* 0x00e80000e90c783b */ /* 0x000e6a0000000200 */
[C---:B------:R-:W-:Y:S06]  /*a090*/  HMMA.16816.F32.BF16 R168, R172.reuse, R176, R168 ;  /* 0x000000b0aca8723c */ /* 0x040fec00000418a8 */
[C---:B------:R-:W-:Y:S01]  /*a0a0*/  HMMA.16816.F32.BF16 R32, R172.reuse, R178, R32 ;  /* 0x000000b2ac20723c */ /* 0x040fe20000041820 */
[----:B------:R-:W4:Y:S05]  /*a0b0*/  LDSM.16.M88.4 R176, [R211] ;  /* 0x00000000d3b0783b */ /* 0x000f2a0000000200 */
[C---:B---3--:R-:W-:Y:S06]  /*a0c0*/  HMMA.16816.F32.BF16 R28, R172.reuse, R20, R28 ;  /* 0x00000014ac1c723c */ /* 0x048fec000004181c */
[C---:B------:R-:W-:Y:S01]  /*a0d0*/  HMMA.16816.F32.BF16 R24, R172.reuse, R22, R24 ;  /* 0x00000016ac18723c */ /* 0x040fe20000041818 */
[----:B------:R-:W-:Y:S05]  /*a0e0*/  LDSM.16.M88.4 R20, [R233+0xf800] ;  /* 0x00f80000e914783b */ /* 0x000fea0000000200 */
[C---:B------:R-:W-:Y:S06]  /*a0f0*/  HMMA.16816.F32.BF16 R188, R172.reuse, R200, R188 ;  /* 0x000000c8acbc723c */ /* 0x040fec00000418bc */
[----:B------:R-:W-:Y:S01]  /*a100*/  HMMA.16816.F32.BF16 R184, R172, R202, R184 ;  /* 0x000000caacb8723c */ /* 0x000fe200000418b8 */
[----:B------:R-:W3:Y:S04]  /*a110*/  LDSM.16.M88.4 R172, [R210] ;  /* 0x00000000d2ac783b */ /* 0x000ee80000000200 */
[----:B------:R-:W-:Y:S01]  /*a120*/  LDSM.16.M88.4 R200, [R209] ;  /* 0x00000000d1c8783b */ /* 0x000fe20000000200 */
[C---:B--2---:R-:W-:Y:S06]  /*a130*/  HMMA.16816.F32.BF16 R8, R16.reuse, R180, R8 ;  /* 0x000000b41008723c */ /* 0x044fec0000041808 */
[C---:B------:R-:W-:Y:S01]  /*a140*/  HMMA.16816.F32.BF16 R4, R16.reuse, R182, R4 ;  /* 0x000000b61004723c */ /* 0x040fe20000041804 */
[----:B------:R-:W-:Y:S05]  /*a150*/  LDSM.16.M88.4 R180, [R230+0x6000] ;  /* 0x00600000e6b4783b */ /* 0x000fea0000000200 */
[C---:B-1----:R-:W-:Y:S06]  /*a160*/  HMMA.16816.F32.BF16 R168, R16.reuse, R12, R168 ;  /* 0x0000000c10a8723c */ /* 0x042fec00000418a8 */
[----:B------:R-:W-:Y:S01]  /*a170*/  HMMA.16816.F32.BF16 R32, R16, R14, R32 ;  /* 0x0000000e1020723c */ /* 0x000fe20000041820 */
[----:B------:R-:W1:Y:S05]  /*a180*/  LDSM.16.M88.4 R12, [R227+0xe000] ;  /* 0x00e00000e30c783b */ /* 0x000e6a0000000200 */
[C---:B----4-:R-:W-:Y:S06]  /*a190*/  HMMA.16816.F32.BF16 R8, R196.reuse, R176, R8 ;  /* 0x000000b0c408723c */ /* 0x050fec0000041808 */
[----:B------:R-:W-:Y:S01]  /*a1a0*/  HMMA.16816.F32.BF16 R4, R196, R178, R4 ;  /* 0x000000b2c404723c */ /* 0x000fe20000041804 */
[----:B------:R-:W2:Y:S05]  /*a1b0*/  LDSM.16.M88.4 R176, [R227+0xe800] ;  /* 0x00e80000e3b0783b */ /* 0x000eaa0000000200 */
[C---:B------:R-:W-:Y:S06]  /*a1c0*/  HMMA.16816.F32.BF16 R28, R16.reuse, R192, R28 ;  /* 0x000000c0101c723c */ /* 0x040fec000004181c */
[----:B------:R-:W-:Y:S01]  /*a1d0*/  HMMA.16816.F32.BF16 R24, R16, R194, R24 ;  /* 0x000000c21018723c */ /* 0x000fe20000041818 */
[----:B------:R-:W4:Y:S05]  /*a1e0*/  LDSM.16.M88.4 R192, [R208] ;  /* 0x00000000d0c0783b */ /* 0x000f2a0000000200 */
[C---:B---3--:R-:W-:Y:S06]  /*a1f0*/  HMMA.16816.F32.BF16 R168, R196.reuse, R172, R168 ;  /* 0x000000acc4a8723c */ /* 0x048fec00000418a8 */
[----:B------:R-:W-:Y:S01]  /*a200*/  HMMA.16816.F32.BF16 R32, R196, R174, R32 ;  /* 0x000000aec420723c */ /* 0x000fe20000041820 */
[----:B------:R-:W-:Y:S05]  /*a210*/  LDSM.16.M88.4 R172, [R227+0xf000] ;  /* 0x00f00000e3ac783b */ /* 0x000fea0000000200 */
[C---:B------:R-:W-:Y:S06]  /*a220*/  HMMA.16816.F32.BF16 R188, R16.reuse, R20, R188 ;  /* 0x0000001410bc723c */ /* 0x040fec00000418bc */
[----:B------:R-:W-:Y:S01]  /*a230*/  HMMA.16816.F32.BF16 R184, R16, R22, R184 ;  /* 0x0000001610b8723c */ /* 0x000fe200000418b8 */
[----:B------:R-:W-:Y:S04]  /*a240*/  LDSM.16.M88.4 R20, [R229+0x6000] ;  /* 0x00600000e514783b */ /* 0x000fe80000000200 */
[----:B------:R-:W3:Y:S01]  /*a250*/  LDSM.16.M88.4 R16, [R220+0x6000] ;  /* 0x00600000dc10783b */ /* 0x000ee20000000200 */
[C---:B-1----:R-:W-:Y:S06]  /*a260*/  HMMA.16816.F32.BF16 R8, R180.reuse, R12, R8 ;  /* 0x0000000cb408723c */ /* 0x042fec0000041808 */
[C---:B------:R-:W-:Y:S01]  /*a270*/  HMMA.16816.F32.BF16 R4, R180.reuse, R14, R4 ;  /* 0x0000000eb404723c */ /* 0x040fe20000041804 */
[----:B------:R-:W1:Y:S05]  /*a280*/  LDSM.16.M88.4 R12, [R220+0x6800] ;  /* 0x00680000dc0c783b */ /* 0x000e6a0000000200 */
[C---:B--2---:R-:W-:Y:S06]  /*a290*/  HMMA.16816.F32.BF16 R168, R180.reuse, R176, R168 ;  /* 0x000000b0b4a8723c */ /* 0x044fec00000418a8 */
[----:B------:R-:W-:Y:S01]  /*a2a0*/  HMMA.16816.F32.BF16 R32, R180, R178, R32 ;  /* 0x000000b2b420723c */ /* 0x000fe20000041820 */
[----:B------:R-:W2:Y:S05]  /*a2b0*/  LDSM.16.M88.4 R176, [R227+0xf800] ;  /* 0x00f80000e3b0783b */ /* 0x000eaa0000000200 */
[C---:B------:R-:W-:Y:S06]  /*a2c0*/  HMMA.16816.F32.BF16 R28, R196.reuse, R200, R28 ;  /* 0x000000c8c41c723c */ /* 0x040fec000004181c */
[C---:B----4-:R-:W-:Y:S06]  /*a2d0*/  HMMA.16816.F32.BF16 R188, R196.reuse, R192, R188 ;  /* 0x000000c0c4bc723c */ /* 0x050fec00000418bc */
[C---:B------:R-:W-:Y:S01]  /*a2e0*/  HMMA.16816.F32.BF16 R184, R196.reuse, R194, R184 ;  /* 0x000000c2c4b8723c */ /* 0x040fe200000418b8 */
[----:B------:R-:W4:Y:S05]  /*a2f0*/  LDSM.16.M88.4 R192, [R220+0x7000] ;  /* 0x00700000dcc0783b */ /* 0x000f2a0000000200 */
[----:B------:R-:W-:Y:S06]  /*a300*/  HMMA.16816.F32.BF16 R24, R196, R202, R24 ;  /* 0x000000cac418723c */ /* 0x000fec0000041818 */
[C---:B---3--:R-:W-:Y:S06]  /*a310*/  HMMA.16816.F32.BF16 R8, R20.reuse, R16, R8 ;  /* 0x000000101408723c */ /* 0x048fec0000041808 */
[----:B------:R-:W-:Y:S01]  /*a320*/  HMMA.16816.F32.BF16 R4, R20, R18, R4 ;  /* 0x000000121404723c */ /* 0x000fe20000041804 */
[----:B------:R-:W-:Y:S01]  /*a330*/  IMAD.U32 R16, RZ, RZ, UR11 ;  /* 0x0000000bff107e24 */ /* 0x000fe2000f8e00ff */
[----:B------:R-:W-:-:S04]  /*a340*/  LOP3.LUT R17, R0, 0x6, RZ, 0xc0, !PT ;  /* 0x0000000600117812 */ /* 0x000fc800078ec0ff */
[----:B------:R-:W-:Y:S01]  /*a350*/  HMMA.16816.F32.BF16 R28, R180, R172, R28 ;  /* 0x000000acb41c723c */ /* 0x000fe2000004181c */
[----:B------:R-:W-:Y:S02]  /*a360*/  IMAD R0, R16, 0x40, R17 ;  /* 0x0000004010007824 */ /* 0x000fe400078e0211 */
[----:B------:R-:W3:Y:S01]  /*a370*/  LDSM.16.M88.4 R16, [R220+0x7800] ;  /* 0x00780000dc10783b */ /* 0x000ee20000000200 */
[----:B------:R-:W-:-:S04]  /*a380*/  DEPBAR.LE SB0, 0x0 ;  /* 0x000080000000791a */ /* 0x000fc80000000000 */
[----:B-1----:R-:W-:Y:S06]  /*a390*/  HMMA.16816.F32.BF16 R168, R20, R12, R168 ;  /* 0x0000000c14a8723c */ /* 0x002fec00000418a8 */
[----:B------:R-:W-:Y:S01]  /*a3a0*/  HMMA.16816.F32.BF16 R24, R180, R174, R24 ;  /* 0x000000aeb418723c */ /* 0x000fe20000041818 */
[C---:B------:R-:W-:Y:S02]  /*a3b0*/  VIADD R12, R0.reuse, 0x1 ;  /* 0x00000001000c7836 */ /* 0x040fe40000000000 */
[----:B------:R-:W-:-:S03]  /*a3c0*/  VIADD R13, R0, 0x8 ;  /* 0x00000008000d7836 */ /* 0x000fc60000000000 */
[CC--:B------:R-:W-:Y:S01]  /*a3d0*/  ISETP.GE.AND P1, PT, R12.reuse, R167.reuse, PT ;  /* 0x000000a70c00720c */ /* 0x0c0fe20003f26270 */
[----:B--2---:R-:W-:Y:S01]  /*a3e0*/  HMMA.16816.F32.BF16 R188, R180, R176, R188 ;  /* 0x000000b0b4bc723c */ /* 0x004fe200000418bc */
[----:B------:R-:W-:Y:S01]  /*a3f0*/  BAR.SYNC.DEFER_BLOCKING 0x0 ;  /* 0x0000000000007b1d */ /* 0x000fe20000010000 */
[-C--:B------:R-:W-:Y:S02]  /*a400*/  ISETP.GE.AND P0, PT, R12, R2.reuse, PT ;  /* 0x000000020c00720c */ /* 0x080fe40003f06270 */
[----:B------:R-:W-:Y:S01]  /*a410*/  FSEL R12, R9, -INF , !P1 ;  /* 0xff800000090c7808 */ /* 0x000fe20004800000 */
[C---:B------:R-:W-:Y:S01]  /*a420*/  VIADD R9, R0.reuse, 0x9 ;  /* 0x0000000900097836 */ /* 0x040fe20000000000 */
[----:B------:R-:W-:Y:S01]  /*a430*/  HMMA.16816.F32.BF16 R32, R20, R14, R32 ;  /* 0x0000000e1420723c */ /* 0x000fe20000041820 */
[CC--:B------:R-:W-:Y:S02]  /*a440*/  ISETP.GE.AND P6, PT, R13.reuse, R167.reuse, PT ;  /* 0x000000a70d00720c */ /* 0x0c0fe40003fc6270 */
[----:B------:R-:W-:Y:S01]  /*a450*/  ISETP.GE.AND P1, PT, R13, R2, PT ;  /* 0x000000020d00720c */ /* 0x000fe20003f26270 */
[----:B------:R-:W-:Y:S01]  /*a460*/  VIADD R13, R0, 0x10 ;  /* 0x00000010000d7836 */ /* 0x000fe20000000000 */
[----:B------:R-:W-:Y:S01]  /*a470*/  FSEL R11, R11, -INF , !P0 ;  /* 0xff8000000b0b7808 */ /* 0x000fe20004000000 */
[----:B------:R-:W-:Y:S01]  /*a480*/  HMMA.16816.F32.BF16 R184, R180, R178, R184 ;  /* 0x000000b2b4b8723c */ /* 0x000fe200000418b8 */
[----:B------:R-:W-:-:S02]  /*a490*/  ISETP.GE.AND P0, PT, R9, R167, PT ;  /* 0x000000a70900720c */ /* 0x000fc40003f06270 */
[----:B------:R-:W-:Y:S02]  /*a4a0*/  FSEL R4, R4, -INF , !P6 ;  /* 0xff80000004047808 */ /* 0x000fe40007000000 */
[-C--:B------:R-:W-:Y:S01]  /*a4b0*/  ISETP.GE.AND P6, PT, R9, R2.reuse, PT ;  /* 0x000000020900720c */ /* 0x080fe20003fc6270 */
[C---:B----4-:R-:W-:Y:S01]  /*a4c0*/  HMMA.16816.F32.BF16 R28, R20.reuse, R192, R28 ;  /* 0x000000c0141c723c */ /* 0x050fe2000004181c */
[----:B------:R-:W-:Y:S02]  /*a4d0*/  FSEL R9, R6, -INF , !P1 ;  /* 0xff80000006097808 */ /* 0x000fe40004800000 */
[----:B------:R-:W-:Y:S01]  /*a4e0*/  FSEL R6, R5, -INF , !P0 ;  /* 0xff80000005067808 */ /* 0x000fe20004000000 */
[C---:B------:R-:W-:Y:S01]  /*a4f0*/  VIADD R5, R0.reuse, 0x11 ;  /* 0x0000001100057836 */ /* 0x040fe20000000000 */
[C---:B------:R-:W-:Y:S01]  /*a500*/  ISETP.GE.AND P1, PT, R13.reuse, R167, PT ;  /* 0x000000a70d00720c */ /* 0x040fe20003f26270 */
[----:B------:R-:W-:Y:S01]  /*a510*/  HMMA.16816.F32.BF16 R24, R20, R194, R24 ;  /* 0x000000c21418723c */ /* 0x000fe20000041818 */
[----:B------:R-:W-:Y:S01]  /*a520*/  ISETP.GE.AND P0, PT, R13, R2, PT ;  /* 0x000000020d00720c */ /* 0x000fe20003f06270 */
[----:B------:R-:W-:Y:S01]  /*a530*/  VIADD R13, R0, 0x18 ;  /* 0x00000018000d7836 */ /* 0x000fe20000000000 */
[----:B------:R-:W-:-:S02]  /*a540*/  FSEL R7, R7, -INF , !P6 ;  /* 0xff80000007077808 */ /* 0x000fc40007000000 */
[CC--:B------:R-:W-:Y:S01]  /*a550*/  ISETP.GE.AND P6, PT, R5.reuse, R167.reuse, PT ;  /* 0x000000a70500720c */ /* 0x0c0fe20003fc6270 */
[C---:B---3--:R-:W-:Y:S01]  /*a560*/  HMMA.16816.F32.BF16 R188, R20.reuse, R16, R188 ;  /* 0x0000001014bc723c */ /* 0x048fe200000418bc */
[----:B------:R-:W-:Y:S02]  /*a570*/  FSEL R196, R168, -INF , !P1 ;  /* 0xff800000a8c47808 */ /* 0x000fe40004800000 */
[----:B------:R-:W-:Y:S01]  /*a580*/  ISETP.GE.AND P1, PT, R5, R2, PT ;  /* 0x000000020500720c */ /* 0x000fe20003f26270 */
[----:B------:R-:W-:Y:S01]  /*a590*/  VIADD R5, R0, 0x19 ;  /* 0x0000001900057836 */ /* 0x000fe20000000000 */
[----:B------:R-:W-:Y:S01]  /*a5a0*/  FSEL R237, R170, -INF , !P0 ;  /* 0xff800000aaed7808 */ /* 0x000fe20004000000 */
[----:B------:R-:W-:Y:S01]  /*a5b0*/  HMMA.16816.F32.BF16 R16, R20, R18, R184 ;  /* 0x000000121410723c */ /* 0x000fe200000418b8 */
[----:B------:R-:W-:Y:S02]  /*a5c0*/  FSEL R192, R169, -INF , !P6 ;  /* 0xff800000a9c07808 */ /* 0x000fe40007000000 */
[----:B------:R-:W-:-:S02]  /*a5d0*/  ISETP.GE.AND P0, PT, R13, R167, PT ;  /* 0x000000a70d00720c */ /* 0x000fc40003f06270 */
[-C--:B------:R-:W-:Y:S01]  /*a5e0*/  ISETP.GE.AND P6, PT, R13, R2.reuse, PT ;  /* 0x000000020d00720c */ /* 0x080fe20003fc6270 */
[----:B------:R-:W-:Y:S01]  /*a5f0*/  VIADD R13, R0, 0x20 ;  /* 0x00000020000d7836 */ /* 0x000fe20000000000 */
[----:B------:R-:W-:Y:S02]  /*a600*/  FSEL R207, R171, -INF , !P1 ;  /* 0xff800000abcf7808 */ /* 0x000fe40004800000 */
[----:B------:R-:W-:Y:S02]  /*a610*/  FSEL R32, R32, -INF , !P0 ;  /* 0xff80000020207808 */ /* 0x000fe40004000000 */
[C---:B------:R-:W-:Y:S02]  /*a620*/  ISETP.GE.AND P1, PT, R5.reuse, R167, PT ;  /* 0x000000a70500720c */ /* 0x040fe40003f26270 */
[----:B------:R-:W-:Y:S01]  /*a630*/  ISETP.GE.AND P0, PT, R5, R2, PT ;  /* 0x000000020500720c */ /* 0x000fe20003f06270 */
[----:B------:R-:W-:Y:S01]  /*a640*/  VIADD R5, R0, 0x21 ;  /* 0x0000002100057836 */ /* 0x000fe20000000000 */
[----:B------:R-:W-:-:S02]  /*a650*/  FSEL R201, R34, -INF , !P6 ;  /* 0xff80000022c97808 */ /* 0x000fc40007000000 */
[-C--:B------:R-:W-:Y:S02]  /*a660*/  ISETP.GE.AND P6, PT, R13, R167.reuse, PT ;  /* 0x000000a70d00720c */ /* 0x080fe40003fc6270 */
[----:B------:R-:W-:Y:S02]  /*a670*/  FSEL R34, R33, -INF , !P1 ;  /* 0xff80000021227808 */ /* 0x000fe40004800000 */
[----:B------:R-:W-:Y:S01]  /*a680*/  ISETP.GE.AND P1, PT, R13, R2, PT ;  /* 0x000000020d00720c */ /* 0x000fe20003f26270 */
[----:B------:R-:W-:Y:S01]  /*a690*/  VIADD R13, R0, 0x28 ;  /* 0x00000028000d7836 */ /* 0x000fe20000000000 */
[----:B------:R-:W-:Y:S02]  /*a6a0*/  FSEL R203, R35, -INF , !P0 ;  /* 0xff80000023cb7808 */ /* 0x000fe40004000000 */
        /* <DEDUP_REMOVED lines=10> */
[CC--:B------:R-:W-:Y:S02]  /*a750*/  ISETP.GE.AND P6, PT, R5.reuse, R167.reuse, PT ;  /* 0x000000a70500720c */ /* 0x0c0fe40003fc6270 */
        /* <DEDUP_REMOVED lines=16> */
[----:B------:R-:W-:Y:S02]  /*a860*/  FSEL R184, R16, -INF , !P6 ;  /* 0xff80000010b87808 */ /* 0x000fe40007000000 */
[----:B------:R-:W-:Y:S02]  /*a870*/  ISETP.GE.AND P6, PT, R5, R167, PT ;  /* 0x000000a70500720c */ /* 0x000fe40003fc6270 */
[----:B------:R-:W-:Y:S02]  /*a880*/  FSEL R171, R191, -INF , !P0 ;  /* 0xff800000bfab7808 */ /* 0x000fe40004000000 */
[----:B------:R-:W-:-:S02]  /*a890*/  FSEL R182, R17, -INF , !P6 ;  /* 0xff80000011b67808 */ /* 0x000fc40007000000 */
[----:B------:R-:W-:Y:S02]  /*a8a0*/  PLOP3.LUT P6, PT, PT, PT, UP0, 0x80, 0x0 ;  /* 0x000000000000781c */ /* 0x000fe40003fcf008 */
[-C--:B------:R-:W-:Y:S02]  /*a8b0*/  ISETP.GE.AND P1, PT, R13, R2.reuse, PT ;  /* 0x000000020d00720c */ /* 0x080fe40003f26270 */
[----:B------:R-:W-:Y:S02]  /*a8c0*/  ISETP.GE.AND P0, PT, R0, R167, PT ;  /* 0x000000a70000720c */ /* 0x000fe40003f06270 */
[----:B------:R-:W-:Y:S02]  /*a8d0*/  FSEL R169, R18, -INF , !P1 ;  /* 0xff80000012a97808 */ /* 0x000fe40004800000 */
[----:B------:R-:W-:Y:S02]  /*a8e0*/  FSEL R8, R8, -INF , !P0 ;  /* 0xff80000008087808 */ /* 0x000fe40004000000 */
[----:B------:R-:W-:-:S02]  /*a8f0*/  ISETP.GE.AND P1, PT, R0, R2, PT ;  /* 0x000000020000720c */ /* 0x000fc40003f26270 */
[----:B------:R-:W-:Y:S02]  /*a900*/  ISETP.GE.AND P0, PT, R5, R2, PT ;  /* 0x000000020500720c */ /* 0x000fe40003f06270 */
[----:B------:R-:W-:Y:S02]  /*a910*/  FSEL R5, R10, -INF , !P1 ;  /* 0xff8000000a057808 */ /* 0x000fe40004800000 */
[----:B------:R-:W-:Y:S01]  /*a920*/  FSEL R168, R19, -INF , !P0 ;  /* 0xff80000013a87808 */ /* 0x000fe20004000000 */
[----:B------:R-:W-:Y:S08]  /*a930*/  @!P6 BRA `(.L_x_1571) ;  /* 0x0000000c00bce947 */ /* 0x000ff00003800000 */
[----:B------:R-:W-:-:S13]  /*a940*/  PLOP3.LUT P0, PT, PT, PT, UP6, 0x40, 0x0 ;  /* 0x000000000000781c */ /* 0x000fda0003f0e868 */
[----:B------:R-:W-:Y:S05]  /*a950*/  @P0 BRA `(.L_x_1572) ;  /* 0x00000004002c0947 */ /* 0x000fea0003800000 */
        /* <DEDUP_REMOVED lines=71> */
[----:B------:R-:W-:Y:S01]  /*add0*/  UIMAD UR4, UR7, UR15, UR4 ;  /* 0x0000000f070472a4 */ /* 0x000fe2000f8e0204 */
[----:B------:R-:W-:-:S03]  /*ade0*/  UMOV UR20, UR24 ;  /* 0x0000001800147c82 */ /* 0x000fc60008000000 */
[----:B------:R-:W-:Y:S01]  /*adf0*/  UIADD3 UR14, UR25, UR4, URZ ;  /* 0x00000004190e7290 */ /* 0x000fe2000fffe03f */
[----:B------:R-:W-:Y:S11]  /*ae00*/  BRA `(.L_x_1573) ;  /* 0x0000000000087947 */ /* 0x000ff60003800000 */
.L_x_1572:
[----:B------:R-:W-:-:S04]  /*ae10*/  ULEA UR20, -UR8, URZ, 0x6 ;  /* 0x0000003f08147291 */ /* 0x000fc8000f8e313f */
[----:B------:R-:W-:-:S12]  /*ae20*/  USHF.R.S32.HI UR14, URZ, 0x1f, UR20 ;  /* 0x0000001f3f0e7899 */ /* 0x000fd80008011414 */
.L_x_1573:
        /* <DEDUP_REMOVED lines=154> */
.L_x_1575:
[----:B------:R-:W-:Y:S05]  /*b7d0*/  BSYNC B0 ;  /* 0x0000000000007941 */ /* 0x000fea0003800000 */
.L_x_1574:
[----:B------:R-:W0:Y:S01]  /*b7e0*/  LDGDEPBAR ;  /* 0x00000000000079af */ /* 0x000e220000000000 */
[----:B------:R-:W-:Y:S02]  /*b7f0*/  IMAD.U32 R13, RZ, RZ, UR20 ;  /* 0x00000014ff0d7e24 */ /* 0x000fe4000f8e00ff */
[----:B------:R-:W-:-:S03]  /*b800*/  IMAD.U32 R0, RZ, RZ, UR14 ;  /* 0x0000000eff007e24 */ /* 0x000fc6000f8e00ff */
[----:B------:R-:W-:-:S04]  /*b810*/  LEA R240, P0, R13, R240, 0x1 ;  /* 0x000000f00df07211 */ /* 0x000fc800078008ff */
[----:B------:R-:W-:-:S09]  /*b820*/  LEA.HI.X R239, R13, R239, R0, 0x1, P0 ;  /* 0x000000ef0def7211 */ /* 0x000fd200000f0c00 */
.L_x_1571:
[----:B------:R-:W-:Y:S01]  /*b830*/  FMNMX.FTZ R13, R164, R8, !PT ;  /* 0x00000008a40d7209 */ /* 0x000fe20007810000 */
[----:B-1----:R-:W-:Y:S01]  /*b840*/  LDSM.16.MT88.4 R16, [R225+0x10000] ;  /* 0x01000000e110783b */ /* 0x002fe20000004200 */
[----:B------:R-:W-:Y:S02]  /*b850*/  FMNMX.FTZ R0, R3, R5, !PT ;  /* 0x0000000503007209 */ /* 0x000fe40007810000 */
[----:B------:R-:W-:Y:S01]  /*b860*/  FMNMX.FTZ R13, R12, R13, !PT ;  /* 0x0000000d0c0d7209 */ /* 0x000fe20007810000 */
[----:B------:R-:W-:Y:S01]  /*b870*/  LDSM.16.MT88.4 R20, [R226+0x10000] ;  /* 0x01000000e214783b */ /* 0x000fe20000004200 */
[----:B------:R-:W-:Y:S02]  /*b880*/  FMNMX.FTZ R0, R11, R0, !PT ;  /* 0x000000000b007209 */ /* 0x000fe40007810000 */
[----:B------:R-:W-:Y:S01]  /*b890*/  FMNMX.FTZ R13, R4, R13, !PT ;  /* 0x0000000d040d7209 */ /* 0x000fe20007810000 */
[----:B------:R-:W-:Y:S01]  /*b8a0*/  LDSM.16.MT88.4 R24, [R226+0x10800] ;  /* 0x01080000e218783b */ /* 0x000fe20000004200 */
[----:B------:R-:W-:-:S02]  /*b8b0*/  FMNMX.FTZ R0, R9, R0, !PT ;  /* 0x0000000009007209 */ /* 0x000fc40007810000 */
[----:B------:R-:W-:Y:S01]  /*b8c0*/  FMNMX.FTZ R13, R6, R13, !PT ;  /* 0x0000000d060d7209 */ /* 0x000fe20007810000 */
[----:B------:R-:W-:Y:S01]  /*b8d0*/  LDSM.16.MT88.4 R28, [R228+0x10800] ;  /* 0x01080000e41c783b */ /* 0x000fe20000004200 */
        /* <DEDUP_REMOVED lines=22> */
[----:B--2---:R-:W-:-:S02]  /*ba40*/  FMNMX.FTZ R15, R169, R0, !PT ;  /* 0x00000000a90f7209 */ /* 0x004fc40007810000 */
        /* <DEDUP_REMOVED lines=14> */
[----:B------:R-:W-:-:S04]  /*bb30*/  FSEL R183, R183, RZ, P1 ;  /* 0x000000ffb7b77208 */ /* 0x000fc80000800000 */
[----:B------:R-:W-:Y:S01]  /*bb40*/  FSEL R170, R170, RZ, P0 ;  /* 0x000000ffaaaa7208 */ /* 0x000fe20000000000 */
[--C-:B------:R-:W-:Y:S01]  /*bb50*/  FFMA.FTZ R173, R6, UR12, -R183.reuse ;  /* 0x0000000c06ad7c23 */ /* 0x100fe200080108b7 */
[----:B------:R-:W-:Y:S01]  /*bb60*/  FSEL R6, R177, RZ, P0 ;  /* 0x000000ffb1067208 */ /* 0x000fe20000000000 */
[--C-:B------:R-:W-:Y:S01]  /*bb70*/  FFMA.FTZ R174, R4, UR12, -R183.reuse ;  /* 0x0000000c04ae7c23 */ /* 0x100fe200080108b7 */
[--C-:B------:R-:W-:Y:S01]  /*bb80*/  FFMA.FTZ R176, R8, UR12, -R183.reuse ;  /* 0x0000000c08b07c23 */ /* 0x100fe200080108b7 */
[----:B------:R-:W-:Y:S01]  /*bb90*/  FFMA.FTZ R172, R5, UR12, -R170 ;  /* 0x0000000c05ac7c23 */ /* 0x000fe200080108aa */
[----:B------:R-:W-:Y:S01]  /*bba0*/  FSEL R5, R178, RZ, P1 ;  /* 0x000000ffb2057208 */ /* 0x000fe20000800000 */
[----:B------:R-:W-:Y:S01]  /*bbb0*/  FADD.FTZ R6, R3, -R6 ;  /* 0x8000000603067221 */ /* 0x000fe20000010000 */
[--C-:B------:R-:W-:Y:S01]  /*bbc0*/  FFMA.FTZ R2, R11, UR12, -R170.reuse ;  /* 0x0000000c0b027c23 */ /* 0x100fe200080108aa */
[--C-:B------:R-:W-:Y:S01]  /*bbd0*/  FFMA.FTZ R0, R9, UR12, -R170.reuse ;  /* 0x0000000c09007c23 */ /* 0x100fe200080108aa */
[----:B------:R-:W-:Y:S01]  /*bbe0*/  FFMA.FTZ R175, R12, UR12, -R183 ;  /* 0x0000000c0caf7c23 */ /* 0x000fe200080108b7 */
[----:B------:R-:W-:Y:S01]  /*bbf0*/  FADD.FTZ R4, R164, -R5 ;  /* 0x80000005a4047221 */ /* 0x000fe20000010000 */
[----:B------:R-:W1:Y:S01]  /*bc00*/  LDSM.16.MT88.4 R8, [R228+0x10000] ;  /* 0x01000000e408783b */ /* 0x000e620000004200 */
        /* <DEDUP_REMOVED lines=14> */
[----:B------:R-:W-:Y:S01]  /*bcf0*/  LDSM.16.MT88.4 R32, [R224+0x16000] ;  /* 0x01600000e020783b */ /* 0x000fe20000004200 */
[--C-:B------:R-:W-:Y:S01]  /*bd00*/  FFMA.FTZ R203, R200, UR12, -R183.reuse ;  /* 0x0000000cc8cb7c23 */ /* 0x100fe200080108b7 */
[--C-:B------:R-:W-:Y:S01]  /*bd10*/  FFMA.FTZ R201, R206, UR12, -R183.reuse ;  /* 0x0000000ccec97c23 */ /* 0x100fe200080108b7 */
[--C-:B------:R-:W-:Y:S01]  /*bd20*/  FFMA.FTZ R198, R198, UR12, -R183.reuse ;  /* 0x0000000cc6c67c23 */ /* 0x100fe200080108b7 */
[----:B------:R-:W-:Y:S01]  /*bd30*/  LDSM.16.MT88.4 R164, [R226+0x12800] ;  /* 0x01280000e2a4783b */ /* 0x000fe20000004200 */
[----:B------:R-:W-:Y:S01]  /*bd40*/  MUFU.EX2 R174, R174 ;  /* 0x000000ae00ae7308 */ /* 0x000fe20000000800 */
[--C-:B------:R-:W-:Y:S01]  /*bd50*/  FFMA.FTZ R202, R202, UR12, -R183.reuse ;  /* 0x0000000ccaca7c23 */ /* 0x100fe200080108b7 */
        /* <DEDUP_REMOVED lines=9> */
[----:B------:R-:W-:Y:S01]  /*bdf0*/  FFMA.FTZ R183, R182, UR12, -R183 ;  /* 0x0000000cb6b77c23 */ /* 0x000fe200080108b7 */
[--C-:B------:R-:W-:Y:S01]  /*be00*/  FFMA.FTZ R181, R181, UR12, -R170.reuse ;  /* 0x0000000cb5b57c23 */ /* 0x100fe200080108aa */
[--C-:B------:R-:W-:Y:S01]  /*be10*/  FFMA.FTZ R182, R171, UR12, -R170.reuse ;  /* 0x0000000cabb67c23 */ /* 0x100fe200080108aa */
[--C-:B------:R-:W-:Y:S01]  /*be20*/  FFMA.FTZ R186, R169, UR12, -R170.reuse ;  /* 0x0000000ca9ba7c23 */ /* 0x100fe200080108aa */
[----:B------:R-:W-:Y:S01]  /*be30*/  FFMA.FTZ R199, R168, UR12, -R170 ;  /* 0x0000000ca8c77c23 */ /* 0x000fe200080108aa */
[----:B------:R-:W-:Y:S01]  /*be40*/  MUFU.EX2 R172, R172 ;  /* 0x000000ac00ac7308 */ /* 0x000fe20000000800 */
[----:B------:R-:W-:Y:S07]  /*be50*/  LDSM.16.MT88.4 R168, [R228+0x15800] ;  /* 0x01580000e4a8783b */ /* 0x000fee0000004200 */
        /* <DEDUP_REMOVED lines=122> */
[----:B------:R-:W3:Y:S01]  /*c600*/  MUFU.EX2 R190, R190 ;  /* 0x000000be00be7308 */ /* 0x000ee20000000800 */
[-C--:B------:R-:W-:Y:S01]  /*c610*/  FMUL.FTZ R156, R156, R180.reuse ;  /* 0x000000b49c9c7220 */ /* 0x080fe20000410000 */
[-C--:B------:R-:W-:Y:S01]  /*c620*/  FMUL.FTZ R157, R157, R180.reuse ;  /* 0x000000b49d9d7220 */ /* 0x080fe20000410000 */
[-C--:B------:R-:W-:Y:S01]  /*c630*/  FMUL.FTZ R158, R158, R3.reuse ;  /* 0x000000039e9e7220 */ /* 0x080fe20000410000 */
[-C--:B------:R-:W-:Y:S01]  /*c640*/  FMUL.FTZ R159, R159, R3.reuse ;  /* 0x000000039f9f7220 */ /* 0x080fe20000410000 */
[C---:B------:R-:W-:Y:S01]  /*c650*/  HMMA.16816.F32.BF16 R116, R4.reuse, R18, R116 ;  /* 0x000000120474723c */ /* 0x040fe20000041874 */
[----:B------:R-:W5:Y:S01]  /*c660*/  LDSM.16.MT88.4 R16, [R226+0x16000] ;  /* 0x01600000e210783b */ /* 0x000f620000004200 */
[-C--:B------:R-:W-:Y:S01]  /*c670*/  FMUL.FTZ R120, R120, R180.reuse ;  /* 0x000000b478787220 */ /* 0x080fe20000410000 */
[----:B------:R-:W-:Y:S01]  /*c680*/  MUFU.EX2 R187, R187 ;  /* 0x000000bb00bb7308 */ /* 0x000fe20000000800 */
[-C--:B------:R-:W-:Y:S01]  /*c690*/  FMUL.FTZ R121, R121, R180.reuse ;  /* 0x000000b479797220 */ /* 0x080fe20000410000 */
[-C--:B------:R-:W-:Y:S01]  /*c6a0*/  FMUL.FTZ R122, R122, R3.reuse ;  /* 0x000000037a7a7220 */ /* 0x080fe20000410000 */
[C---:B-1----:R-:W-:Y:S01]  /*c6b0*/  HMMA.16816.F32.BF16 R96, R4.reuse, R8, R96 ;  /* 0x000000080460723c */ /* 0x042fe20000041860 */
[-C--:B------:R-:W-:Y:S01]  /*c6c0*/  FMUL.FTZ R123, R123, R3.reuse ;  /* 0x000000037b7b7220 */ /* 0x080fe20000410000 */
[-C--:B------:R-:W-:Y:S01]  /*c6d0*/  FMUL.FTZ R132, R132, R180.reuse ;  /* 0x000000b484847220 */ /* 0x080fe20000410000 */
[-C--:B------:R-:W-:Y:S01]  /*c6e0*/  FMUL.FTZ R133, R133, R180.reuse ;  /* 0x000000b485857220 */ /* 0x080fe20000410000 */
[-C--:B------:R-:W-:Y:S01]  /*c6f0*/  FMUL.FTZ R134, R134, R3.reuse ;  /* 0x0000000386867220 */ /* 0x080fe20000410000 */
[----:B------:R-:W-:Y:S01]  /*c700*/  MUFU.EX2 R192, R192 ;  /* 0x000000c000c07308 */ /* 0x000fe20000000800 */
[C---:B------:R-:W-:Y:S01]  /*c710*/  HMMA.16816.F32.BF16 R100, R4.reuse, R10, R100 ;  /* 0x0000000a0464723c */ /* 0x040fe20000041864 */
[----:B------:R-:W1:Y:S01]  /*c720*/  LDSM.16.MT88.4 R8, [R228+0x16000] ;  /* 0x01600000e408783b */ /* 0x000e620000004200 */
[-C--:B------:R-:W-:Y:S01]  /*c730*/  FMUL.FTZ R135, R135, R3.reuse ;  /* 0x0000000387877220 */ /* 0x080fe20000410000 */
[-C--:B------:R-:W-:Y:S01]  /*c740*/  FMUL.FTZ R136, R136, R180.reuse ;  /* 0x000000b488887220 */ /* 0x080fe20000410000 */
[-C--:B------:R-:W-:Y:S01]  /*c750*/  FMUL.FTZ R137, R137, R180.reuse ;  /* 0x000000b489897220 */ /* 0x080fe20000410000 */
[-C--:B------:R-:W-:Y:S01]  /*c760*/  FMUL.FTZ R138, R138, R3.reuse ;  /* 0x000000038a8a7220 */ /* 0x080fe20000410000 */
[C---:B----4-:R-:W-:Y:S01]  /*c770*/  HMMA.16816.F32.BF16 R104, R4.reuse, R20, R104 ;  /* 0x000000140468723c */ /* 0x050fe20000041868 */
[----:B------:R-:W-:Y:S01]  /*c780*/  MUFU.EX2 R189, R189 ;  /* 0x000000bd00bd7308 */ /* 0x000fe20000000800 */
[-C--:B------:R-:W-:Y:S01]  /*c790*/  FMUL.FTZ R139, R139, R3.reuse ;  /* 0x000000038b8b7220 */ /* 0x080fe20000410000 */
[-C--:B------:R-:W-:Y:S01]  /*c7a0*/  FMUL.FTZ R124, R124, R180.reuse ;  /* 0x000000b47c7c7220 */ /* 0x080fe20000410000 */
[-C--:B------:R-:W-:Y:S01]  /*c7b0*/  FMUL.FTZ R125, R125, R180.reuse ;  /* 0x000000b47d7d7220 */ /* 0x080fe20000410000 */
[-C--:B------:R-:W-:Y:S01]  /*c7c0*/  FMUL.FTZ R126, R126, R3.reuse ;  /* 0x000000037e7e7220 */ /* 0x080fe20000410000 */
[C---:B------:R-:W-:Y:S01]  /*c7d0*/  HMMA.16816.F32.BF16 R108, R4.reuse, R22, R108 ;  /* 0x00000016046c723c */ /* 0x040fe2000004186c */
[----:B------:R-:W4:Y:S01]  /*c7e0*/  LDSM.16.MT88.4 R20, [R225+0x10800] ;  /* 0x01080000e114783b */ /* 0x000f220000004200 */
[-C--:B------:R-:W-:Y:S01]  /*c7f0*/  FMUL.FTZ R127, R127, R3.reuse ;  /* 0x000000037f7f7220 */ /* 0x080fe20000410000 */
[----:B------:R-:W3:Y:S01]  /*c800*/  MUFU.EX2 R194, R194 ;  /* 0x000000c200c27308 */ /* 0x000ee20000000800 */
[-C--:B------:R-:W-:Y:S01]  /*c810*/  FMUL.FTZ R128, R128, R180.reuse ;  /* 0x000000b480807220 */ /* 0x080fe20000410000 */
[-C--:B------:R-:W-:Y:S01]  /*c820*/  FMUL.FTZ R129, R129, R180.reuse ;  /* 0x000000b481817220 */ /* 0x080fe20000410000 */
[C---:B--2---:R-:W-:Y:S01]  /*c830*/  HMMA.16816.F32.BF16 R156, R4.reuse, R12, R156 ;  /* 0x0000000c049c723c */ /* 0x044fe2000004189c */
[-C--:B------:R-:W-:Y:S01]  /*c840*/  FMUL.FTZ R130, R130, R3.reuse ;  /* 0x0000000382827220 */ /* 0x080fe20000410000 */
[-C--:B------:R-:W-:Y:S01]  /*c850*/  FMUL.FTZ R131, R131, R3.reuse ;  /* 0x0000000383837220 */ /* 0x080fe20000410000 */
[-C--:B------:R-:W-:Y:S01]  /*c860*/  FMUL.FTZ R140, R140, R180.reuse ;  /* 0x000000b48c8c7220 */ /* 0x080fe20000410000 */
[-C--:B------:R-:W-:Y:S01]  /*c870*/  FMUL.FTZ R141, R141, R180.reuse ;  /* 0x000000b48d8d7220 */ /* 0x080fe20000410000 */
[----:B------:R-:W-:Y:S01]  /*c880*/  MUFU.EX2 R191, R191 ;  /* 0x000000bf00bf7308 */ /* 0x000fe20000000800 */
[C---:B------:R-:W-:Y:S01]  /*c890*/  HMMA.16816.F32.BF16 R120, R4.reuse, R14, R120 ;  /* 0x0000000e0478723c */ /* 0x040fe20000041878 */
[----:B------:R-:W2:Y:S01]  /*c8a0*/  LDSM.16.MT88.4 R12, [R225+0x16000] ;  /* 0x01600000e10c783b */ /* 0x000ea20000004200 */
[-C--:B------:R-:W-:Y:S01]  /*c8b0*/  FMUL.FTZ R142, R142, R3.reuse ;  /* 0x000000038e8e7220 */ /* 0x080fe20000410000 */
[-C--:B------:R-:W-:Y:S01]  /*c8c0*/  FMUL.FTZ R143, R143, R3.reuse ;  /* 0x000000038f8f7220 */ /* 0x080fe20000410000 */
[-C--:B------:R-:W-:Y:S01]  /*c8d0*/  FMUL.FTZ R144, R144, R180.reuse ;  /* 0x000000b490907220 */ /* 0x080fe20000410000 */
[-C--:B------:R-:W-:Y:S01]  /*c8e0*/  FMUL.FTZ R145, R145, R180.reuse ;  /* 0x000000b491917220 */ /* 0x080fe20000410000 */
[C---:B-----5:R-:W-:Y:S01]  /*c8f0*/  HMMA.16816.F32.BF16 R132, R4.reuse, R16, R132 ;  /* 0x000000100484723c */ /* 0x060fe20000041884 */
[----:B------:R-:W5:Y:S01]  /*c900*/  MUFU.EX2 R196, R196 ;  /* 0x000000c400c47308 */ /* 0x000f620000000800 */
        /* <DEDUP_REMOVED lines=10> */
[C---:B-1----:R-:W-:Y:S01]  /*c9b0*/  HMMA.16816.F32.BF16 R124, R4.reuse, R8, R124 ;  /* 0x00000008047c723c */ /* 0x042fe2000004187c */
[-C--:B------:R-:W-:Y:S01]  /*c9c0*/  FMUL.FTZ R154, R154, R3.reuse ;  /* 0x000000039a9a7220 */ /* 0x080fe20000410000 */
[-C--:B------:R-:W-:Y:S01]  /*c9d0*/  FMUL.FTZ R155, R155, R3.reuse ;  /* 0x000000039b9b7220 */ /* 0x080fe20000410000 */
[----:B------:R-:W1:Y:S01]  /*c9e0*/  MUFU.EX2 R201, R201 ;  /* 0x000000c900c97308 */ /* 0x000e620000000800 */
[----:B------:R-:W-:Y:S01]  /*c9f0*/  FFMA.FTZ R176, R243, R180, R176 ;  /* 0x000000b4f3b07223 */ /* 0x000fe200000100b0 */
[----:B------:R-:W-:Y:S01]  /*ca00*/  FFMA.FTZ R3, R241, R3, R172 ;  /* 0x00000003f1037223 */ /* 0x000fe200000100ac */
[C---:B------:R-:W-:Y:S01]  /*ca10*/  HMMA.16816.F32.BF16 R128, R4.reuse, R10, R128 ;  /* 0x0000000a0480723c */ /* 0x040fe20000041880 */
[----:B---3--:R-:W-:Y:S01]  /*ca20*/  F2FP.BF16.F32.PACK_AB R8, R190, R185 ;  /* 0x000000b9be08723e */ /* 0x008fe200000010ff */
[----:B------:R-:W-:Y:S01]  /*ca30*/  FADD.FTZ R175, R175, R176 ;  /* 0x000000b0afaf7221 */ /* 0x000fe20000010000 */
[----:B------:R-:W-:Y:S01]  /*ca40*/  F2FP.BF16.F32.PACK_AB R9, R194, R189 ;  /* 0x000000bdc209723e */ /* 0x000fe200000010ff */
[----:B------:R-:W-:Y:S01]  /*ca50*/  FADD.FTZ R3, R2, R3 ;  /* 0x0000000302037221 */ /* 0x000fe20000010000 */
[----:B------:R-:W3:Y:S01]  /*ca60*/  MUFU.EX2 R198, R198 ;  /* 0x000000c600c67308 */ /* 0x000ee20000000800 */
[----:B------:R-:W-:Y:S01]  /*ca70*/  HMMA.16816.F32.BF16 R148, R4, R32, R148 ;  /* 0x000000200494723c */ /* 0x000fe20000041894 */
[----:B------:R-:W-:Y:S01]  /*ca80*/  F2FP.BF16.F32.PACK_AB R10, R192, R187 ;  /* 0x000000bbc00a723e */ /* 0x000fe200000010ff */
[----:B------:R-:W-:Y:S01]  /*ca90*/  FADD.FTZ R174, R174, R175 ;  /* 0x000000afaeae7221 */ /* 0x000fe20000010000 */
[----:B-----5:R-:W-:Y:S01]  /*caa0*/  F2FP.BF16.F32.PACK_AB R11, R196, R191 ;  /* 0x000000bfc40b723e */ /* 0x020fe200000010ff */
[----:B------:R-:W-:-:S02]  /*cab0*/  FADD.FTZ R0, R0, R3 ;  /* 0x0000000300007221 */ /* 0x000fc40000010000 */
[----:B------:R-:W-:Y:S01]  /*cac0*/  HMMA.16816.F32.BF16 R152, R4, R34, R152 ;  /* 0x000000220498723c */ /* 0x000fe20000041898 */
[----:B------:R-:W-:Y:S01]  /*cad0*/  LDSM.16.MT88.4 R32, [R225+0x12800] ;  /* 0x01280000e120783b */ /* 0x000fe20000004200 */
[----:B------:R-:W-:Y:S01]  /*cae0*/  MUFU.EX2 R202, R202 ;  /* 0x000000ca00ca7308 */ /* 0x000fe20000000800 */
[----:B------:R-:W-:Y:S01]  /*caf0*/  FADD.FTZ R174, R173, R174 ;  /* 0x000000aeadae7221 */ /* 0x000fe20000010000 */
[----:B------:R-:W-:Y:S02]  /*cb00*/  FADD.FTZ R0, R179, R0 ;  /* 0x00000000b3007221 */ /* 0x000fe40000010000 */
[C---:B----4-:R-:W-:Y:S01]  /*cb10*/  HMMA.16816.F32.BF16 R48, R8.reuse, R20, R48 ;  /* 0x000000140830723c */ /* 0x050fe20000041830 */
[----:B------:R-:W-:Y:S01]  /*cb20*/  FADD.FTZ R185, R185, R174 ;  /* 0x000000aeb9b97221 */ /* 0x000fe20000010000 */
[----:B------:R-:W-:Y:S02]  /*cb30*/  FADD.FTZ R189, R189, R0 ;  /* 0x00000000bdbd7221 */ /* 0x000fe40000010000 */
[----:B------:R-:W-:Y:S01]  /*cb40*/  MUFU.EX2 R203, R203 ;  /* 0x000000cb00cb7308 */ /* 0x000fe20000000800 */
[----:B------:R-:W-:Y:S01]  /*cb50*/  FADD.FTZ R190, R190, R185 ;  /* 0x000000b9bebe7221 */ /* 0x000fe20000010000 */
[----:B------:R-:W-:Y:S01]  /*cb60*/  HMMA.16816.F32.BF16 R52, R8, R22, R52 ;  /* 0x000000160834723c */ /* 0x000fe20000041834 */
[----:B------:R-:W4:Y:S01]  /*cb70*/  LDSM.16.MT88.4 R20, [R226+0x14800] ;  /* 0x01480000e214783b */ /* 0x000f220000004200 */
[----:B------:R-:W-:Y:S01]  /*cb80*/  FADD.FTZ R194, R194, R189 ;  /* 0x000000bdc2c27221 */ /* 0x000fe20000010000 */
[----:B------:R-:W-:-:S03]  /*cb90*/  FADD.FTZ R187, R187, R190 ;  /* 0x000000bebbbb7221 */ /* 0x000fc60000010000 */
[----:B--2---:R-:W-:Y:S01]  /*cba0*/  HMMA.16816.F32.BF16 R140, R4, R12, R140 ;  /* 0x0000000c048c723c */ /* 0x004fe2000004188c */
[----:B------:R-:W-:Y:S01]  /*cbb0*/  MUFU.EX2 R195, R195 ;  /* 0x000000c300c37308 */ /* 0x000fe20000000800 */
[----:B------:R-:W-:Y:S01]  /*cbc0*/  FADD.FTZ R191, R191, R194 ;  /* 0x000000c2bfbf7221 */ /* 0x000fe20000010000 */
[----:B------:R-:W-:-:S03]  /*cbd0*/  FADD.FTZ R192, R192, R187 ;  /* 0x000000bbc0c07221 */ /* 0x000fc60000010000 */
[----:B------:R-:W-:Y:S01]  /*cbe0*/  HMMA.16816.F32.BF16 R144, R4, R14, R144 ;  /* 0x0000000e0490723c */ /* 0x000fe20000041890 */
[----:B------:R-:W2:Y:S01]  /*cbf0*/  LDSM.16.MT88.4 R12, [R228+0x12800] ;  /* 0x01280000e40c783b */ /* 0x000ea20000004200 */
[----:B------:R-:W-:Y:S01]  /*cc00*/  FADD.FTZ R196, R196, R191 ;  /* 0x000000bfc4c47221 */ /* 0x000fe20000010000 */
[----:B------:R-:W5:Y:S01]  /*cc10*/  MUFU.EX2 R200, R200 ;  /* 0x000000c800c87308 */ /* 0x000f620000000800 */
[----:B-1----:R-:W-:Y:S01]  /*cc20*/  FADD.FTZ R3, R201, R192 ;  /* 0x000000c0c9037221 */ /* 0x002fe20000010000 */
[----:B------:R-:W-:Y:S01]  /*cc30*/  LDSM.16.MT88.4 R4, [R224+0x14800] ;  /* 0x01480000e004783b */ /* 0x000fe20000004200 */
[----:B------:R-:W-:Y:S02]  /*cc40*/  HMMA.16816.F32.BF16 R40, R8, R24, R40 ;  /* 0x000000180828723c */ /* 0x000fe40000041828 */
[----:B---3--:R-:W-:-:S03]  /*cc50*/  FADD.FTZ R3, R198, R3 ;  /* 0x00000003c6037221 */ /* 0x008fc60000010000 */
[----:B------:R-:W-:Y:S01]  /*cc60*/  MUFU.EX2 R197, R197 ;  /* 0x000000c500c57308 */ /* 0x000fe20000000800 */
[C---:B------:R-:W-:Y:S01]  /*cc70*/  HMMA.16816.F32.BF16 R44, R8.reuse, R26, R44 ;  /* 0x0000001a082c723c */ /* 0x040fe2000004182c */
[----:B------:R-:W1:Y:S05]  /*cc80*/  LDSM.16.MT88.4 R24, [R228+0x14800] ;  /* 0x01480000e418783b */ /* 0x000e6a0000004200 */
[C---:B------:R-:W-:Y:S01]  /*cc90*/  HMMA.16816.F32.BF16 R56, R8.reuse, R16, R56 ;  /* 0x000000100838723c */ /* 0x040fe20000041838 */
[----:B------:R-:W3:Y:S05]  /*cca0*/  MUFU.EX2 R204, R204 ;  /* 0x000000cc00cc7308 */ /* 0x000eea0000000800 */
[C---:B------:R-:W-:Y:S01]  /*ccb0*/  HMMA.16816.F32.BF16 R60, R8.reuse, R18, R60 ;  /* 0x00000012083c723c */ /* 0x040fe2000004183c */
[----:B------:R-:W5:Y:S02]  /*ccc0*/  LDSM.16.MT88.4 R16, [R225+0x14800] ;  /* 0x01480000e110783b */ /* 0x000f640000004200 */
[----:B------:R-:W-:Y:S03]  /*ccd0*/  MUFU.EX2 R188, R188 ;  /* 0x000000bc00bc7308 */ /* 0x000fe60000000800 */
[C---:B----4-:R-:W-:Y:S05]  /*cce0*/  HMMA.16816.F32.BF16 R104, R8.reuse, R20, R104 ;  /* 0x000000140868723c */ /* 0x050fea0000041868 */
[----:B------:R-:W4:Y:S01]  /*ccf0*/  MUFU.EX2 R193, R193 ;  /* 0x000000c100c17308 */ /* 0x000f220000000800 */
[C---:B------:R-:W-:Y:S01]  /*cd00*/  HMMA.16816.F32.BF16 R108, R8.reuse, R22, R108 ;  /* 0x00000016086c723c */ /* 0x040fe2000004186c */
[----:B------:R-:W3:Y:S05]  /*cd10*/  LDSM.16.MT88.4 R20, [R224+0x16800] ;  /* 0x01680000e014783b */ /* 0x000eea0000004200 */
[C---:B------:R-:W-:Y:S01]  /*cd20*/  HMMA.16816.F32.BF16 R160, R8.reuse, R28, R160 ;  /* 0x0000001c08a0723c */ /* 0x040fe200000418a0 */
[----:B------:R-:W-:Y:S05]  /*cd30*/  MUFU.EX2 R184, R184 ;  /* 0x000000b800b87308 */ /* 0x000fea0000000800 */
[C---:B------:R-:W-:Y:S01]  /*cd40*/  HMMA.16816.F32.BF16 R36, R8.reuse, R30, R36 ;  /* 0x0000001e0824723c */ /* 0x040fe20000041824 */
[----:B------:R-:W4:Y:S02]  /*cd50*/  LDSM.16.MT88.4 R28, [R224+0x12800] ;  /* 0x01280000e01c783b */ /* 0x000f240000004200 */
[----:B------:R-:W-:Y:S03]  /*cd60*/  MUFU.EX2 R183, R183 ;  /* 0x000000b700b77308 */ /* 0x000fe60000000800 */
[C---:B--2---:R-:W-:Y:S05]  /*cd70*/  HMMA.16816.F32.BF16 R64, R8.reuse, R12, R64 ;  /* 0x0000000c0840723c */ /* 0x044fea0000041840 */
[----:B------:R-:W-:Y:S01]  /*cd80*/  MUFU.EX2 R181, R181 ;  /* 0x000000b500b57308 */ /* 0x000fe20000000800 */
[C---:B------:R-:W-:Y:S01]  /*cd90*/  HMMA.16816.F32.BF16 R68, R8.reuse, R14, R68 ;  /* 0x0000000e0844723c */ /* 0x040fe20000041844 */
[----:B------:R-:W2:Y:S05]  /*cda0*/  LDSM.16.MT88.4 R12, [R228+0x16800] ;  /* 0x01680000e40c783b */ /* 0x000eaa0000004200 */
[C---:B-1----:R-:W-:Y:S01]  /*cdb0*/  HMMA.16816.F32.BF16 R96, R8.reuse, R24, R96 ;  /* 0x000000180860723c */ /* 0x042fe20000041860 */
[----:B------:R-:W1:Y:S05]  /*cdc0*/  MUFU.EX2 R182, R182 ;  /* 0x000000b600b67308 */ /* 0x000e6a0000000800 */
[C---:B------:R-:W-:Y:S01]  /*cdd0*/  HMMA.16816.F32.BF16 R100, R8.reuse, R26, R100 ;  /* 0x0000001a0864723c */ /* 0x040fe20000041864 */
[----:B------:R-:W1:Y:S02]  /*cde0*/  LDSM.16.MT88.4 R24, [R226+0x16800] ;  /* 0x01680000e218783b */ /* 0x000e640000004200 */
[----:B------:R-:W-:Y:S03]  /*cdf0*/  MUFU.EX2 R186, R186 ;  /* 0x000000ba00ba7308 */ /* 0x000fe60000000800 */
[C---:B-----5:R-:W-:Y:S05]  /*ce00*/  HMMA.16816.F32.BF16 R112, R8.reuse, R16, R112 ;  /* 0x000000100870723c */ /* 0x060fea0000041870 */
[----:B------:R-:W5:Y:S01]  /*ce10*/  MUFU.EX2 R199, R199 ;  /* 0x000000c700c77308 */ /* 0x000f620000000800 */
[C---:B------:R-:W-:Y:S01]  /*ce20*/  HMMA.16816.F32.BF16 R116, R8.reuse, R18, R116 ;  /* 0x000000120874723c */ /* 0x040fe20000041874 */
[----:B------:R-:W5:Y:S05]  /*ce30*/  LDSM.16.MT88.4 R16, [R225+0x16800] ;  /* 0x01680000e110783b */ /* 0x000f6a0000004200 */
[C---:B------:R-:W-:Y:S06]  /*ce40*/  HMMA.16816.F32.BF16 R156, R8.reuse, R4, R156 ;  /* 0x00000004089c723c */ /* 0x040fec000004189c */
[C---:B------:R-:W-:Y:S01]  /*ce50*/  HMMA.16816.F32.BF16 R120, R8.reuse, R6, R120 ;  /* 0x000000060878723c */ /* 0x040fe20000041878 */
[----:B------:R-:W5:Y:S05]  /*ce60*/  LDSM.16.MT88.4 R4, [R228+0x11000] ;  /* 0x01100000e404783b */ /* 0x000f6a0000004200 */
[C---:B---3--:R-:W-:Y:S06]  /*ce70*/  HMMA.16816.F32.BF16 R148, R8.reuse, R20, R148 ;  /* 0x000000140894723c */ /* 0x048fec0000041894 */
[C---:B------:R-:W-:Y:S01]  /*ce80*/  HMMA.16816.F32.BF16 R152, R8.reuse, R22, R152 ;  /* 0x000000160898723c */ /* 0x040fe20000041898 */
[----:B------:R-:W3:Y:S05]  /*ce90*/  LDSM.16.MT88.4 R20, [R225+0x13000] ;  /* 0x01300000e114783b */ /* 0x000eea0000004200 */
        /* <DEDUP_REMOVED lines=8> */
[----:B------:R-:W-:Y:S05]  /*cf20*/  LDSM.16.MT88.4 R28, [R226+0x13000] ;  /* 0x01300000e21c783b */ /* 0x000fea0000004200 */
[C---:B--2---:R-:W-:Y:S06]  /*cf30*/  HMMA.16816.F32.BF16 R124, R8.reuse, R12, R124 ;  /* 0x0000000c087c723c */ /* 0x044fec000004187c */
[C---:B------:R-:W-:Y:S01]  /*cf40*/  HMMA.16816.F32.BF16 R128, R8.reuse, R14, R128 ;  /* 0x0000000e0880723c */ /* 0x040fe20000041880 */
[----:B------:R-:W-:Y:S05]  /*cf50*/  LDSM.16.MT88.4 R12, [R224+0x13000] ;  /* 0x01300000e00c783b */ /* 0x000fea0000004200 */
[C---:B-1----:R-:W-:Y:S06]  /*cf60*/  HMMA.16816.F32.BF16 R132, R8.reuse, R24, R132 ;  /* 0x000000180884723c */ /* 0x042fec0000041884 */
[C---:B------:R-:W-:Y:S01]  /*cf70*/  HMMA.16816.F32.BF16 R136, R8.reuse, R26, R136 ;  /* 0x0000001a0888723c */ /* 0x040fe20000041888 */
[----:B------:R-:W-:Y:S05]  /*cf80*/  LDSM.16.MT88.4 R24, [R228+0x13000] ;  /* 0x01300000e418783b */ /* 0x000fea0000004200 */
[C---:B-----5:R-:W-:Y:S06]  /*cf90*/  HMMA.16816.F32.BF16 R140, R8.reuse, R16, R140 ;  /* 0x00000010088c723c */ /* 0x060fec000004188c */
[----:B------:R-:W-:Y:S01]  /*cfa0*/  HMMA.16816.F32.BF16 R144, R8, R18, R144 ;  /* 0x000000120890723c */ /* 0x000fe20000041890 */
[----:B------:R-:W1:Y:S06]  /*cfb0*/  LDSM.16.MT88.4 R16, [R225+0x11000] ;  /* 0x01100000e110783b */ /* 0x000e6c0000004200 */
[----:B------:R-:W-:-:S02]  /*cfc0*/  F2FP.BF16.F32.PACK_AB R8, R198, R201 ;  /* 0x000000c9c608723e */ /* 0x000fc400000010ff */
[----:B------:R-:W-:Y:S01]  /*cfd0*/  F2FP.BF16.F32.PACK_AB R9, R200, R195 ;  /* 0x000000c3c809723e */ /* 0x000fe200000010ff */
[----:B------:R-:W-:Y:S01]  /*cfe0*/  FADD.FTZ R195, R195, R196 ;  /* 0x000000c4c3c37221 */ /* 0x000fe20000010000 */
[C---:B------:R-:W-:Y:S01]  /*cff0*/  F2FP.BF16.F32.PACK_AB R10, R203.reuse, R202 ;  /* 0x000000cacb0a723e */ /* 0x040fe200000010ff */
[----:B------:R-:W-:Y:S01]  /*d000*/  FADD.FTZ R202, R202, R3 ;  /* 0x00000003caca7221 */ /* 0x000fe20000010000 */
[----:B------:R-:W-:Y:S01]  /*d010*/  F2FP.BF16.F32.PACK_AB R11, R204, R197 ;  /* 0x000000c5cc0b723e */ /* 0x000fe200000010ff */
[----:B------:R-:W-:Y:S01]  /*d020*/  FADD.FTZ R200, R200, R195 ;  /* 0x000000c3c8c87221 */ /* 0x000fe20000010000 */
[----:B------:R-:W-:Y:S01]  /*d030*/  MOV R3, R177 ;  /* 0x000000b100037202 */ /* 0x000fe20000000f00 */
[----:B------:R-:W-:Y:S02]  /*d040*/  FADD.FTZ R203, R203, R202 ;  /* 0x000000cacbcb7221 */ /* 0x000fe40000010000 */
[----:B------:R-:W-:Y:S02]  /*d050*/  FADD.FTZ R197, R197, R200 ;  /* 0x000000c8c5c57221 */ /* 0x000fe40000010000 */
[----:B------:R-:W-:Y:S02]  /*d060*/  HMMA.16816.F32.BF16 R160, R8, R4, R160 ;  /* 0x0000000408a0723c */ /* 0x000fe400000418a0 */
        /* <DEDUP_REMOVED lines=8> */
[----:B------:R-:W-:Y:S05]  /*d0f0*/  LDSM.16.MT88.4 R16, [R226+0x15000] ;  /* 0x01500000e210783b */ /* 0x000fea0000004200 */
[C---:B------:R-:W-:Y:S06]  /*d100*/  HMMA.16816.F32.BF16 R64, R8.reuse, R24, R64 ;  /* 0x000000180840723c */ /* 0x040fec0000041840 */
        /* <DEDUP_REMOVED lines=8> */
[C---:B------:R-:W-:Y:S06]  /*d190*/  HMMA.16816.F32.BF16 R88, R8.reuse, R12, R88 ;  /* 0x0000000c0858723c */ /* 0x040fec0000041858 */
[C---:B------:R-:W-:Y:S01]  /*d1a0*/  HMMA.16816.F32.BF16 R92, R8.reuse, R14, R92 ;  /* 0x0000000e085c723c */ /* 0x040fe2000004185c */
[----:B------:R-:W4:Y:S05]  /*d1b0*/  LDSM.16.MT88.4 R12, [R226+0x17000] ;  /* 0x01700000e20c783b */ /* 0x000f2a0000004200 */
[C---:B---3--:R-:W-:Y:S06]  /*d1c0*/  HMMA.16816.F32.BF16 R124, R8.reuse, R20, R124 ;  /* 0x00000014087c723c */ /* 0x048fec000004187c */
[C---:B------:R-:W-:Y:S01]  /*d1d0*/  HMMA.16816.F32.BF16 R128, R8.reuse, R22, R128 ;  /* 0x000000160880723c */ /* 0x040fe20000041880 */
[----:B------:R-:W3:Y:S05]  /*d1e0*/  LDSM.16.MT88.4 R20, [R224+0x11800] ;  /* 0x01180000e014783b */ /* 0x000eea0000004200 */
[C---:B------:R-:W-:Y:S06]  /*d1f0*/  HMMA.16816.F32.BF16 R56, R8.reuse, R32, R56 ;  /* 0x000000200838723c */ /* 0x040fec0000041838 */
[C---:B------:R-:W-:Y:S01]  /*d200*/  HMMA.16816.F32.BF16 R60, R8.reuse, R34, R60 ;  /* 0x00000022083c723c */ /* 0x040fe2000004183c */
[----:B------:R-:W-:Y:S05]  /*d210*/  LDSM.16.MT88.4 R32, [R228+0x11800] ;  /* 0x01180000e420783b */ /* 0x000fea0000004200 */
[C---:B-1----:R-:W-:Y:S06]  /*d220*/  HMMA.16816.F32.BF16 R140, R8.reuse, R4, R140 ;  /* 0x00000004088c723c */ /* 0x042fec000004188c */
[----:B------:R-:W-:Y:S01]  /*d230*/  HMMA.16816.F32.BF16 R144, R8, R6, R144 ;  /* 0x000000060890723c */ /* 0x000fe20000041890 */
[----:B------:R-:W-:Y:S01]  /*d240*/  F2FP.BF16.F32.PACK_AB R4, R193, R188 ;  /* 0x000000bcc104723e */ /* 0x000fe200000010ff */
[----:B------:R-:W-:Y:S01]  /*d250*/  FADD.FTZ R188, R188, R203 ;  /* 0x000000cbbcbc7221 */ /* 0x000fe20000010000 */
[----:B------:R-:W-:Y:S01]  /*d260*/  F2FP.BF16.F32.PACK_AB R5, R182, R181 ;  /* 0x000000b5b605723e */ /* 0x000fe200000010ff */
[----:B------:R-:W-:-:S02]  /*d270*/  FADD.FTZ R181, R181, R204 ;  /* 0x000000ccb5b57221 */ /* 0x000fc40000010000 */
[C---:B------:R-:W-:Y:S01]  /*d280*/  HMMA.16816.F32.BF16 R40, R8.reuse, R164, R40 ;  /* 0x000000a40828723c */ /* 0x040fe20000041828 */
[----:B------:R-:W-:Y:S01]  /*d290*/  F2FP.BF16.F32.PACK_AB R6, R183, R184 ;  /* 0x000000b8b706723e */ /* 0x000fe200000010ff */
[----:B------:R-:W-:Y:S01]  /*d2a0*/  FADD.FTZ R193, R193, R188 ;  /* 0x000000bcc1c17221 */ /* 0x000fe20000010000 */
[----:B------:R-:W-:Y:S01]  /*d2b0*/  F2FP.BF16.F32.PACK_AB R7, R199, R186 ;  /* 0x000000bac707723e */ /* 0x000fe200000010ff */
[----:B------:R-:W-:Y:S02]  /*d2c0*/  FADD.FTZ R181, R182, R181 ;  /* 0x000000b5b6b57221 */ /* 0x000fe40000010000 */
[----:B------:R-:W-:Y:S01]  /*d2d0*/  HMMA.16816.F32.BF16 R44, R8, R166, R44 ;  /* 0x000000a6082c723c */ /* 0x000fe2000004182c */
[----:B------:R-:W1:Y:S01]  /*d2e0*/  LDSM.16.MT88.4 R164, [R224+0x17000] ;  /* 0x01700000e0a4783b */ /* 0x000e620000004200 */
[----:B------:R-:W-:Y:S01]  /*d2f0*/  FADD.FTZ R184, R184, R193 ;  /* 0x000000c1b8b87221 */ /* 0x000fe20000010000 */
[----:B------:R-:W-:-:S03]  /*d300*/  FADD.FTZ R186, R186, R181 ;  /* 0x000000b5baba7221 */ /* 0x000fc60000010000 */
[----:B------:R-:W-:Y:S01]  /*d310*/  HMMA.16816.F32.BF16 R104, R8, R16, R104 ;  /* 0x000000100868723c */ /* 0x000fe20000041868 */
[----:B------:R-:W-:Y:S01]  /*d320*/  FADD.FTZ R243, R183, R184 ;  /* 0x000000b8b7f37221 */ /* 0x000fe20000010000 */
[----:B------:R-:W-:-:S04]  /*d330*/  FADD.FTZ R241, R199, R186 ;  /* 0x000000bac7f17221 */ /* 0x000fc80000010000 */
        /* <DEDUP_REMOVED lines=8> */
[C---:B----4-:R-:W-:Y:S06]  /*d3c0*/  HMMA.16816.F32.BF16 R132, R8.reuse, R12, R132 ;  /* 0x0000000c0884723c */ /* 0x050fec0000041884 */
[----:B------:R-:W-:Y:S01]  /*d3d0*/  HMMA.16816.F32.BF16 R136, R8, R14, R136 ;  /* 0x0000000e0888723c */ /* 0x000fe20000041888 */
[----:B------:R-:W4:Y:S05]  /*d3e0*/  LDSM.16.MT88.4 R12, [R226+0x13800] ;  /* 0x01380000e20c783b */ /* 0x000f2a0000004200 */
[C---:B---3--:R-:W-:Y:S06]  /*d3f0*/  HMMA.16816.F32.BF16 R56, R4.reuse, R20, R56 ;  /* 0x000000140438723c */ /* 0x048fec0000041838 */
[----:B------:R-:W-:Y:S01]  /*d400*/  HMMA.16816.F32.BF16 R60, R4, R22, R60 ;  /* 0x00000016043c723c */ /* 0x000fe2000004183c */
[----:B------:R-:W3:Y:S05]  /*d410*/  LDSM.16.MT88.4 R20, [R224+0x15800] ;  /* 0x01580000e014783b */ /* 0x000eea0000004200 */
[C---:B-1----:R-:W-:Y:S06]  /*d420*/  HMMA.16816.F32.BF16 R148, R8.reuse, R164, R148 ;  /* 0x000000a40894723c */ /* 0x042fec0000041894 */
[----:B------:R-:W-:Y:S01]  /*d430*/  HMMA.16816.F32.BF16 R152, R8, R166, R152 ;  /* 0x000000a60898723c */ /* 0x000fe20000041898 */
[----:B------:R-:W1:Y:S04]  /*d440*/  LDSM.16.MT88.4 R164, [R225+0x13800] ;  /* 0x01380000e1a4783b */ /* 0x000e680000004200 */
[----:B------:R-:W-:Y:S01]  /*d450*/  LDSM.16.MT88.4 R8, [R226+0x17800] ;  /* 0x01780000e208783b */ /* 0x000fe20000004200 */
[C---:B------:R-:W-:Y:S06]  /*d460*/  HMMA.16816.F32.BF16 R160, R4.reuse, R32, R160 ;  /* 0x0000002004a0723c */ /* 0x040fec00000418a0 */
[C---:B------:R-:W-:Y:S01]  /*d470*/  HMMA.16816.F32.BF16 R36, R4.reuse, R34, R36 ;  /* 0x000000220424723c */ /* 0x040fe20000041824 */
[----:B------:R-:W5:Y:S05]  /*d480*/  LDSM.16.MT88.4 R32, [R224+0x13800] ;  /* 0x01380000e020783b */ /* 0x000f6a0000004200 */
[C---:B--2---:R-:W-:Y:S06]  /*d490*/  HMMA.16816.F32.BF16 R40, R4.reuse, R28, R40 ;  /* 0x0000001c0428723c */ /* 0x044fec0000041828 */
[C---:B------:R-:W-:Y:S01]  /*d4a0*/  HMMA.16816.F32.BF16 R44, R4.reuse, R30, R44 ;  /* 0x0000001e042c723c */ /* 0x040fe2000004182c */
[----:B------:R-:W2:Y:S05]  /*d4b0*/  LDSM.16.MT88.4 R28, [R226+0x15800] ;  /* 0x01580000e21c783b */ /* 0x000eaa0000004200 */
[C---:B------:R-:W-:Y:S06]  /*d4c0*/  HMMA.16816.F32.BF16 R48, R4.reuse, R24, R48 ;  /* 0x000000180430723c */ /* 0x040fec0000041830 */
        /* <DEDUP_REMOVED lines=12> */
[C---:B-----5:R-:W-:Y:S06]  /*d590*/  HMMA.16816.F32.BF16 R88, R4.reuse, R32, R88 ;  /* 0x000000200458723c */ /* 0x060fec0000041858 */
[C---:B------:R-:W-:Y:S06]  /*d5a0*/  HMMA.16816.F32.BF16 R92, R4.reuse, R34, R92 ;  /* 0x00000022045c723c */ /* 0x040fec000004185c */
[C---:B------:R-:W-:Y:S06]  /*d5b0*/  HMMA.16816.F32.BF16 R96, R4.reuse, R168, R96 ;  /* 0x000000a80460723c */ /* 0x040fec0000041860 */
[C---:B------:R-:W-:Y:S06]  /*d5c0*/  HMMA.16816.F32.BF16 R100, R4.reuse, R170, R100 ;  /* 0x000000aa0464723c */ /* 0x040fec0000041864 */
[C---:B--2---:R-:W-:Y:S06]  /*d5d0*/  HMMA.16816.F32.BF16 R104, R4.reuse, R28, R104 ;  /* 0x0000001c0468723c */ /* 0x044fec0000041868 */
[C---:B------:R-:W-:Y:S06]  /*d5e0*/  HMMA.16816.F32.BF16 R108, R4.reuse, R30, R108 ;  /* 0x0000001e046c723c */ /* 0x040fec000004186c */
[C---:B------:R-:W-:Y:S06]  /*d5f0*/  HMMA.16816.F32.BF16 R112, R4.reuse, R24, R112 ;  /* 0x000000180470723c */ /* 0x040fec0000041870 */
[C---:B------:R-:W-:Y:S06]  /*d600*/  HMMA.16816.F32.BF16 R116, R4.reuse, R26, R116 ;  /* 0x0000001a0474723c */ /* 0x040fec0000041874 */
[C---:B------:R-:W-:Y:S06]  /*d610*/  HMMA.16816.F32.BF16 R124, R4.reuse, R16, R124 ;  /* 0x00000010047c723c */ /* 0x040fec000004187c */
[C---:B------:R-:W-:Y:S06]  /*d620*/  HMMA.16816.F32.BF16 R128, R4.reuse, R18, R128 ;  /* 0x000000120480723c */ /* 0x040fec0000041880 */
[C---:B------:R-:W-:Y:S06]  /*d630*/  HMMA.16816.F32.BF16 R132, R4.reuse, R8, R132 ;  /* 0x000000080484723c */ /* 0x040fec0000041884 */
[C---:B------:R-:W-:Y:S06]  /*d640*/  HMMA.16816.F32.BF16 R136, R4.reuse, R10, R136 ;  /* 0x0000000a0488723c */ /* 0x040fec0000041888 */
[C---:B----4-:R-:W-:Y:S06]  /*d650*/  HMMA.16816.F32.BF16 R140, R4.reuse, R12, R140 ;  /* 0x0000000c048c723c */ /* 0x050fec000004188c */
[C---:B------:R-:W-:Y:S06]  /*d660*/  HMMA.16816.F32.BF16 R144, R4.reuse, R14, R144 ;  /* 0x0000000e0490723c */ /* 0x040fec0000041890 */
[C---:B---3--:R-:W-:Y:S06]  /*d670*/  HMMA.16816.F32.BF16 R148, R4.reuse, R20, R148 ;  /* 0x000000140494723c */ /* 0x048fec0000041894 */
[C---:B------:R-:W-:Y:S06]  /*d680*/  HMMA.16816.F32.BF16 R152, R4.reuse, R22, R152 ;  /* 0x000000160498723c */ /* 0x040fec0000041898 */
[----:B------:R-:W-:Y:S07]  /*d690*/  HMMA.16816.F32.BF16 R80, R4, R164, R80 ;  /* 0x000000a40450723c */ /* 0x000fee0000041850 */
[----:B------:R-:W-:-:S15]  /*d6a0*/  MOV R164, R178 ;  /* 0x000000b200a47202 */ /* 0x000fde0000000f00 */
[----:B------:R-:W-:-:S02]  /*d6b0*/  NOP ;  /* 0x0000000000007918 */ /* 0x000fc40000000000 */
.L_x_1568:
[----:B------:R-:W-:Y:S05]  /*d6c0*/  @!P6 BRA `(.L_x_1576) ;  /* 0x0000004400ece947 */ /* 0x000fea0003800000 */
[----:B------:R-:W-:Y:S01]  /*d6d0*/  ULDC UR17, c[0x0][0x380] ;  /* 0x0000e00000117ab9 */ /* 0x000fe20000000800 */
[----:B------:R-:W-:Y:S01]  /*d6e0*/  ULEA UR15, -UR6, URZ, 0x6 ;  /* 0x0000003f060f7291 */ /* 0x000fe2000f8e313f */
[----:B------:R-:W-:Y:S01]  /*d6f0*/  IMAD.U32 R2, RZ, RZ, UR17 ;  /* 0x00000011ff027e24 */ /* 0x000fe2000f8e00ff */
[----:B------:R-:W-:Y:S01]  /*d700*/  ULEA UR20, -UR8, URZ, 0x6 ;  /* 0x0000003f08147291 */ /* 0x000fe2000f8e313f */
[----:B------:R-:W-:Y:S01]  /*d710*/  IMAD.U32 R0, RZ, RZ, UR17 ;  /* 0x00000011ff007e24 */ /* 0x000fe2000f8e00ff */
[----:B------:R-:W-:Y:S01]  /*d720*/  UMOV UR6, URZ ;  /* 0x0000003f00067c82 */ /* 0x000fe20008000000 */
[----:B------:R-:W-:Y:S01]  /*d730*/  UMOV UR8, URZ ;  /* 0x0000003f00087c82 */ /* 0x000fe20008000000 */
        /* <DEDUP_REMOVED lines=38> */
.L_x_1580:
[----:B------:R-:W-:Y:S01]  /*d9a0*/  PLOP3.LUT P0, PT, PT, PT, UP6, 0x40, 0x0 ;  /* 0x000000000000781c */ /* 0x000fe20003f0e868 */
[C---:B------:R-:W-:Y:S01]  /*d9b0*/  VIADD R3, R236.reuse, 0xc0 ;  /* 0x000000c0ec037836 */ /* 0x040fe20000000000 */
[----:B------:R-:W-:Y:S04]  /*d9c0*/  DEPBAR.LE SB0, 0x0 ;  /* 0x000080000000791a */ /* 0x000fe80000000000 */
[----:B------:R-:W-:Y:S01]  /*d9d0*/  BAR.SYNC.DEFER_BLOCKING 0x0 ;  /* 0x0000000000007b1d */ /* 0x000fe20000010000 */
[----:B------:R-:W-:Y:S01]  /*d9e0*/  ISETP.GE.AND P3, PT, R3, UR29, PT ;  /* 0x0000001d03007c0c */ /* 0x000fe2000bf66270 */
[C---:B------:R-:W-:Y:S01]  /*d9f0*/  VIADD R4, R236.reuse, 0x40 ;  /* 0x00000040ec047836 */ /* 0x040fe20000000000 */
[C---:B------:R-:W-:Y:S01]  /*da00*/  ISETP.GE.AND P6, PT, R236.reuse, UR29, PT ;  /* 0x0000001dec007c0c */ /* 0x040fe2000bfc6270 */
[----:B------:R-:W-:Y:S01]  /*da10*/  VIADD R2, R236, 0x80 ;  /* 0x00000080ec027836 */ /* 0x000fe20000000000 */
[----:B------:R-:W-:Y:S01]  /*da20*/  UIADD3 UR11, UR11, -0x1, URZ ;  /* 0xffffffff0b0b7890 */ /* 0x000fe2000fffe03f */
[----:B------:R-:W-:Y:S01]  /*da30*/  IMAD.MOV.U32 R3, RZ, RZ, R238 ;  /* 0x000000ffff037224 */ /* 0x000fe200078e00ee */
[----:B------:R-:W-:Y:S01]  /*da40*/  ISETP.GE.AND P5, PT, R4, UR29, PT ;  /* 0x0000001d04007c0c */ /* 0x000fe2000bfa6270 */
[----:B------:R-:W-:Y:S01]  /*da50*/  IMAD.MOV.U32 R164, RZ, RZ, R237 ;  /* 0x000000ffffa47224 */ /* 0x000fe200078e00ed */
[----:B------:R-:W-:Y:S01]  /*da60*/  ISETP.GE.AND P4, PT, R2, UR29, PT ;  /* 0x0000001d02007c0c */ /* 0x000fe2000bf86270 */
[----:B------:R-:W-:Y:S01]  /*da70*/  UMOV UR34, UR6 ;  /* 0x0000000600227c82 */ /* 0x000fe20008000000 */
[----:B------:R-:W-:Y:S01]  /*da80*/  UMOV UR33, UR7 ;  /* 0x0000000700217c82 */ /* 0x000fe20008000000 */
[----:B------:R-:W-:Y:S10]  /*da90*/  @P0 BRA `(.L_x_1577) ;  /* 0x00000004001c0947 */ /* 0x000ff40003800000 */
[----:B------:R-:W-:Y:S04]  /*daa0*/  USHF.L.U32 UR33, UR11, 0x6, URZ ;  /* 0x000000060b217899 */ /* 0x000fe8000800063f */
[----:B------:R-:W-:Y:S02]  /*dab0*/  UIADD3 UR38, UR33, 0x40, URZ ;  /* 0x0000004021267890 */ /* 0x000fe4000fffe03f */
[----:B------:R-:W-:Y:S01]  /*dac0*/  IMAD.U32 R2, RZ, RZ, UR33 ;  /* 0x00000021ff027e24 */ /* 0x000fe2000f8e00ff */
[----:B------:R-:W-:Y:S03]  /*dad0*/  ULOP3.LUT UR33, UR33, UR17, URZ, 0x3c, !UPT ;  /* 0x0000001121217292 */ /* 0x000fe6000f8e3c3f */
[----:B------:R-:W-:Y:S01]  /*dae0*/  IMAD.U32 R3, RZ, RZ, UR38 ;  /* 0x00000026ff037e24 */ /* 0x000fe2000f8e00ff */
[----:B------:R-:W-:Y:S01]  /*daf0*/  ULOP3.LUT UR38, UR38, UR17, URZ, 0x3c, !UPT ;  /* 0x0000001126267292 */ /* 0x000fe2000f8e3c3f */
[----:B------:R-:W-:Y:S03]  /*db00*/  IABS R2, R2 ;  /* 0x0000000200027213 */ /* 0x000fe60000000000 */
[----:B------:R-:W-:Y:S02]  /*db10*/  IABS R3, R3 ;  /* 0x0000000300037213 */ /* 0x000fe40000000000 */
[----:B------:R-:W-:Y:S02]  /*db20*/  R2UR UR35, R2 ;  /* 0x00000000022372ca */ /* 0x000fe400000e0000 */
[----:B------:R-:W-:Y:S11]  /*db30*/  R2UR UR37, R3 ;  /* 0x00000000032572ca */ /* 0x000ff600000e0000 */
[----:B------:R-:W-:Y:S02]  /*db40*/  UIMAD.WIDE.U32 UR42, UR31, UR35, URZ ;  /* 0x000000231f2a72a5 */ /* 0x000fe4000f8e003f */
[----:B------:R-:W-:Y:S04]  /*db50*/  UIMAD.WIDE.U32 UR40, UR31, UR37, URZ ;  /* 0x000000251f2872a5 */ /* 0x000fe8000f8e003f */
        /* <DEDUP_REMOVED lines=12> */
[----:B------:R-:W-:Y:S02]  /*dc20*/  @!UP3 UIADD3 UR41, UR41, 0x1, URZ ;  /* 0x000000012929b890 */ /* 0x000fe4000fffe03f */
[----:B------:R-:W-:Y:S02]  /*dc30*/  UISETP.GE.AND UP2, UPT, UR33, URZ, UPT ;  /* 0x0000003f2100728c */ /* 0x000fe4000bf46270 */
[----:B------:R-:W-:Y:S02]  /*dc40*/  UISETP.GE.AND UP3, UPT, UR38, URZ, UPT ;  /* 0x0000003f2600728c */ /* 0x000fe4000bf66270 */
[----:B------:R-:W-:Y:S02]  /*dc50*/  @UP5 UIADD3 UR41, UR41, 0x1, URZ ;  /* 0x0000000129295890 */ /* 0x000fe4000fffe03f */
[----:B------:R-:W-:Y:S05]  /*dc60*/  @UP4 UIADD3 UR39, UR39, 0x1, URZ ;  /* 0x0000000127274890 */ /* 0x000fea000fffe03f */
        /* <DEDUP_REMOVED lines=17> */
[----:B------:R-:W-:Y:S01]  /*dd80*/  IMAD.U32 R12, RZ, RZ, UR36 ;  /* 0x00000024ff0c7e24 */ /* 0x000fe2000f8e00ff */
[----:B------:R-:W-:Y:S01]  /*dd90*/  UIADD3 UR36, UR41, -UR39, URZ ;  /* 0x8000002729247290 */ /* 0x000fe2000fffe03f */
[----:B------:R-:W-:Y:S02]  /*dda0*/  IMAD.U32 R13, RZ, RZ, UR37 ;  /* 0x00000025ff0d7e24 */ /* 0x000fe4000f8e00ff */
[----:B------:R-:W-:Y:S01]  /*ddb0*/  MOV R10, UR34 ;  /* 0x00000022000a7c02 */ /* 0x000fe20008000f00 */
[----:B------:R-:W-:Y:S01]  /*ddc0*/  UIMAD UR36, UR36, UR17, -0x40 ;  /* 0xffffffc0242474a4 */ /* 0x000fe2000f8e0211 */
[----:B------:R-:W-:Y:S01]  /*ddd0*/  IMAD.U32 R11, RZ, RZ, UR35 ;  /* 0x00000023ff0b7e24 */ /* 0x000fe2000f8e00ff */
[----:B------:R-:W2:Y:S02]  /*dde0*/  LDG.E R5, desc[UR22][R12.64] ;  /* 0x000000160c057981 */ /* 0x000ea4000c1e1900 */
[----:B------:R-:W-:Y:S02]  /*ddf0*/  USHF.R.S32.HI UR34, URZ, 0x1f, UR36 ;  /* 0x0000001f3f227899 */ /* 0x000fe40008011424 */
[----:B------:R-:W2:Y:S01]  /*de00*/  LDG.E R4, desc[UR22][R10.64] ;  /* 0x000000160a047981 */ /* 0x000ea2000c1e1900 */
[----:B------:R-:W-:Y:S02]  /*de10*/  UIMAD UR33, UR14, UR36, URZ ;  /* 0x000000240e2172a4 */ /* 0x000fe4000f8e023f */
[----:B------:R-:W-:Y:S02]  /*de20*/  UIMAD.WIDE.U32 UR36, UR15, UR36, URZ ;  /* 0x000000240f2472a5 */ /* 0x000fe4000f8e003f */
[----:B------:R-:W-:Y:S03]  /*de30*/  UIMAD UR33, UR34, UR15, UR33 ;  /* 0x0000000f222172a4 */ /* 0x000fe6000f8e0221 */
[----:B------:R-:W-:Y:S01]  /*de40*/  UMOV UR34, UR15 ;  /* 0x0000000f00227c82 */ /* 0x000fe20008000000 */
[----:B------:R-:W-:Y:S01]  /*de50*/  IMAD.U32 R7, RZ, RZ, UR37 ;  /* 0x00000025ff077e24 */ /* 0x000fe2000f8e00ff */
[----:B------:R-:W-:Y:S01]  /*de60*/  UIADD3 UR33, UR37, UR33, URZ ;  /* 0x0000002125217290 */ /* 0x000fe2000fffe03f */
[----:B------:R-:W-:Y:S05]  /*de70*/  MOV R6, UR36 ;  /* 0x0000002400067c02 */ /* 0x000fea0008000f00 */
        /* <DEDUP_REMOVED lines=9> */
.L_x_1577:
[CC--:B------:R-:W-:Y:S01]  /*df10*/  LEA R2, P0, R3.reuse, R242.reuse, 0x1 ;  /* 0x000000f203027211 */ /* 0x0c0fe200078008ff */
[----:B------:R-:W-:Y:S01]  /*df20*/  @P6 STS.128 [R235+0x10000], RZ ;  /* 0x010000ffeb006388 */ /* 0x000fe20000000c00 */
[C---:B------:R-:W-:Y:S01]  /*df30*/  IADD3 R247, P1, R3.reuse, UR28, RZ ;  /* 0x0000001c03f77c10 */ /* 0x040fe2000ff3e0ff */
[----:B------:R-:W-:Y:S01]  /*df40*/  UISETP.GT.AND UP2, UPT, UR11, UR10, UPT ;  /* 0x0000000a0b00728c */ /* 0x000fe2000bf44270 */
[-C--:B------:R-:W-:Y:S02]  /*df50*/  LEA.HI.X R3, R3, R245.reuse, R164, 0x1, P0 ;  /* 0x000000f503037211 */ /* 0x080fe400000f0ca4 */
[----:B------:R-:W-:Y:S02]  /*df60*/  IADD3.X R166, R164, UR21, RZ, P1, !PT ;  /* 0x00000015a4a67c10 */ /* 0x000fe40008ffe4ff */
[CC--:B------:R-:W-:Y:S01]  /*df70*/  @!P6 LEA R18, P1, R247.reuse, R242.reuse, 0x1 ;  /* 0x000000f2f712e211 */ /* 0x0c0fe200078208ff */
[----:B------:R-:W-:Y:S01]  /*df80*/  @!PT LDS RZ, [RZ] ;  /* 0x00000000fffff984 */ /* 0x000fe20000000800 */
[----:B------:R-:W-:Y:S01]  /*df90*/  @!PT LDS RZ, [RZ] ;  /* 0x00000000fffff984 */ /* 0x000fe20000000800 */
[----:B------:R-:W-:Y:S01]  /*dfa0*/  @!PT LDS RZ, [RZ] ;  /* 0x00000000fffff984 */ /* 0x000fe20000000800 */
[----:B------:R-:W-:Y:S01]  /*dfb0*/  @!P6 LDGSTS.E.BYPASS.LTC128B.128 [R235+0x10000], desc[UR22][R2.64] ;  /* 0x1000000002ebefae */ /* 0x000fe2000b901d56 */
[CC--:B------:R-:W-:Y:S02]  /*dfc0*/  @!P5 LEA R250, P0, R247.reuse, R242.reuse, 0x1 ;  /* 0x000000f2f7fad211 */ /* 0x0c0fe400078008ff */
[CCC-:B------:R-:W-:Y:S01]  /*dfd0*/  @!P6 LEA.HI.X R19, R247.reuse, R245.reuse, R166.reuse, 0x1, P1 ;  /* 0x000000f5f713e211 */ /* 0x1c0fe200008f0ca6 */
[----:B------:R-:W-:Y:S01]  /*dfe0*/  @P5 STS.128 [R235+0x12000], RZ ;  /* 0x012000ffeb005388 */ /* 0x000fe20000000c00 */
[C---:B------:R-:W-:Y:S02]  /*dff0*/  IADD3 R167, P2, R247.reuse, UR28, RZ ;  /* 0x0000001cf7a77c10 */ /* 0x040fe4000ff5e0ff */
[CCC-:B------:R-:W-:Y:S01]  /*e000*/  @!P5 LEA.HI.X R251, R247.reuse, R245.reuse, R166.reuse, 0x1, P0 ;  /* 0x000000f5f7fbd211 */ /* 0x1c0fe200000f0ca6 */
[----:B------:R-:W-:Y:S01]  /*e010*/  @!PT LDS RZ, [RZ] ;  /* 0x00000000fffff984 */ /* 0x000fe20000000800 */
[----:B------:R-:W-:Y:S01]  /*e020*/  @!PT LDS RZ, [RZ] ;  /* 0x00000000fffff984 */ /* 0x000fe20000000800 */
[----:B------:R-:W-:Y:S01]  /*e030*/  @!PT LDS RZ, [RZ] ;  /* 0x00000000fffff984 */ /* 0x000fe20000000800 */
[----:B------:R-:W-:Y:S01]  /*e040*/  @!P5 LDGSTS.E.BYPASS.LTC128B.128 [R235+0x12000], desc[UR22][R2.64+0x80] ;  /* 0x1200008002ebdfae */ /* 0x000fe2000b901d56 */
[----:B------:R-:W-:Y:S02]  /*e050*/  IADD3.X R164, R166, UR21, RZ, P2, !PT ;  /* 0x00000015a6a47c10 */ /* 0x000fe400097fe4ff */
[CC--:B------:R-:W-:Y:S01]  /*e060*/  @!P4 LEA R248, P2, R247.reuse, R242.reuse, 0x1 ;  /* 0x000000f2f7f8c211 */ /* 0x0c0fe200078408ff */
[----:B------:R-:W-:Y:S01]  /*e070*/  @P4 STS.128 [R235+0x14000], RZ ;  /* 0x014000ffeb004388 */ /* 0x000fe20000000c00 */
[CC--:B------:R-:W-:Y:S02]  /*e080*/  @!P3 LEA R246, P1, R247.reuse, R242.reuse, 0x1 ;  /* 0x000000f2f7f6b211 */ /* 0x0c0fe400078208ff */
[CCC-:B------:R-:W-:Y:S01]  /*e090*/  @!P4 LEA.HI.X R249, R247.reuse, R245.reuse, R166.reuse, 0x1, P2 ;  /* 0x000000f5f7f9c211 */ /* 0x1c0fe200010f0ca6 */
[----:B------:R-:W-:Y:S01]  /*e0a0*/  @!PT LDS RZ, [RZ] ;  /* 0x00000000fffff984 */ /* 0x000fe20000000800 */
[----:B------:R-:W-:Y:S01]  /*e0b0*/  @!PT LDS RZ, [RZ] ;  /* 0x00000000fffff984 */ /* 0x000fe20000000800 */
[----:B------:R-:W-:Y:S01]  /*e0c0*/  @!PT LDS RZ, [RZ] ;  /* 0x00000000fffff984 */ /* 0x000fe20000000800 */
[----:B------:R-:W-:Y:S01]  /*e0d0*/  @!P4 LDGSTS.E.BYPASS.LTC128B.128 [R235+0x14000], desc[UR22][R2.64+0x100] ;  /* 0x1400010002ebcfae */ /* 0x000fe2000b901d56 */
[-C--:B------:R-:W-:Y:S02]  /*e0e0*/  @!P3 LEA.HI.X R247, R247, R245.reuse, R166, 0x1, P1 ;  /* 0x000000f5f7f7b211 */ /* 0x080fe400008f0ca6 */
        /* <DEDUP_REMOVED lines=8> */
[CCC-:B------:R-:W-:Y:S02]  /*e170*/  @!P5 LEA.HI.X R31, R167.reuse, R245.reuse, R164.reuse, 0x1, P2 ;  /* 0x000000f5a71fd211 */ /* 0x1c0fe400010f0ca4 */
        /* <DEDUP_REMOVED lines=8> */
[CC--:B------:R-:W-:Y:S02]  /*e200*/  @!P3 LEA.HI.X R23, R167.reuse, R245.reuse, R164, 0x1, P0 ;  /* 0x000000f5a717b211 */ /* 0x0c0fe400000f0ca4 */
[----:B------:R-:W-:Y:S01]  /*e210*/  IADD3 R166, P2, R167, UR28, RZ ;  /* 0x0000001ca7a67c10 */ /* 0x000fe2000ff5e0ff */
[----:B------:R-:W-:Y:S03]  /*e220*/  @P5 STS.128 [R235+0x12800], RZ ;  /* 0x012800ffeb005388 */ /* 0x000fe60000000c00 */
[-C--:B------:R-:W-:Y:S01]  /*e230*/  @!P6 LEA R202, P0, R166, R242.reuse, 0x1 ;  /* 0x000000f2a6cae211 */ /* 0x080fe200078008ff */
[----:B------:R-:W-:Y:S01]  /*e240*/  @!PT LDS RZ, [RZ] ;  /* 0x00000000fffff984 */ /* 0x000fe20000000800 */
[----:B------:R-:W-:Y:S01]  /*e250*/  @!PT LDS RZ, [RZ] ;  /* 0x00000000fffff984 */ /* 0x000fe20000000800 */
[----:B------:R-:W-:Y:S01]  /*e260*/  @!PT LDS RZ, [RZ] ;  /* 0x00000000fffff984 */ /* 0x000fe20000000800 */
[----:B------:R-:W-:Y:S01]  /*e270*/  @!P5 LDGSTS.E.BYPASS.LTC128B.128 [R235+0x12800], desc[UR22][R250.64+0x80] ;  /* 0x12800080faebdfae */ /* 0x000fe2000b901d56 */
[----:B------:R-:W-:Y:S02]  /*e280*/  IADD3.X R164, R164, UR21, RZ, P2, !PT ;  /* 0x00000015a4a47c10 */ /* 0x000fe400097fe4ff */
        /* <DEDUP_REMOVED lines=8> */
[CC--:B------:R-:W-:Y:S02]  /*e310*/  @!P4 LEA R34, P1, R166.reuse, R242.reuse, 0x1 ;  /* 0x000000f2a622c211 */ /* 0x0c0fe400078208ff */
[C---:B------:R-:W-:Y:S01]  /*e320*/  @!P3 LEA R244, P0, R166.reuse, R242, 0x1 ;  /* 0x000000f2a6f4b211 */ /* 0x040fe200078008ff */
[----:B------:R-:W-:Y:S01]  /*e330*/  @P3 STS.128 [R235+0x16800], RZ ;  /* 0x016800ffeb003388 */ /* 0x000fe20000000c00 */
[CC--:B------:R-:W-:Y:S01]  /*e340*/  @!P4 LEA.HI.X R35, R166.reuse, R245.reuse, R164, 0x1, P1 ;  /* 0x000000f5a623c211 */ /* 0x0c0fe200008f0ca4 */
[----:B------:R-:W-:Y:S01]  /*e350*/  IMAD.MOV.U32 R242, RZ, RZ, R2 ;  /* 0x000000fffff27224 */ /* 0x000fe200078e0002 */
[----:B------:R-:W-:Y:S01]  /*e360*/  @!P3 LEA.HI.X R245, R166, R245, R164, 0x1, P0 ;  /* 0x000000f5a6f5b211 */ /* 0x000fe200000f0ca4 */
[----:B------:R-:W-:Y:S01]  /*e370*/  @!PT LDS RZ, [RZ] ;  /* 0x00000000fffff984 */ /* 0x000fe20000000800 */
[----:B------:R-:W-:Y:S01]  /*e380*/  @!PT LDS RZ, [RZ] ;  /* 0x00000000fffff984 */ /* 0x000fe20000000800 */
[----:B------:R-:W-:Y:S01]  /*e390*/  @!PT LDS RZ, [RZ] ;  /* 0x00000000fffff984 */ /* 0x000fe20000000800 */
[----:B------:R-:W-:Y:S01]  /*e3a0*/  @!P3 LDGSTS.E.BYPASS.LTC128B.128 [R235+0x16800], desc[UR22][R246.64+0x180] ;  /* 0x16800180f6ebbfae */ /* 0x000fe2000b901d56 */
[----:B------:R-:W-:Y:S03]  /*e3b0*/  PLOP3.LUT P0, PT, PT, PT, UP2, 0x80, 0x0 ;  /* 0x000000000000781c */ /* 0x000fe60003f0f028 */
        /* <DEDUP_REMOVED lines=47> */
[----:B------:R-:W-:Y:S04]  /*e6b0*/  LDSM.16.M88.4 R188, [R232] ;  /* 0x00000000e8bc783b */ /* 0x000fe80000000200 */
        /* <DEDUP_REMOVED lines=208> */
[----:B------:R-:W-:Y:S01]  /*f3c0*/  PLOP3.LUT P0, PT, PT, PT, UP6, 0x40, 0x0 ;  /* 0x000000000000781c */ /* 0x000fe20003f0e868 */
[----:B------:R-:W-:Y:S01]  /*f3d0*/  IMAD.U32 R166, RZ, RZ, UR20 ;  /* 0x00000014ffa67e24 */ /* 0x000fe2000f8e00ff */
[----:B------:R-:W-:Y:S11]  /*f3e0*/  MOV R2, UR32 ;  /* 0x0000002000027c02 */ /* 0x000ff60008000f00 */
[----:B------:R-:W-:Y:S05]  /*f3f0*/  @P0 BRA `(.L_x_1579) ;  /* 0x0000000400180947 */ /* 0x000fea0003800000 */
[----:B------:R-:W-:Y:S04]  /*f400*/  USHF.L.U32 UR14, UR11, 0x6, URZ ;  /* 0x000000060b0e7899 */ /* 0x000fe8000800063f */
[----:B------:R-:W-:Y:S02]  /*f410*/  UIADD3 UR38, UR14, -0x40, URZ ;  /* 0xffffffc00e267890 */ /* 0x000fe4000fffe03f */
        /* <DEDUP_REMOVED lines=21> */
[----:B------:R-:W-:Y:S02]  /*f570*/  UISETP.GE.AND UP3, UPT, UR14, URZ, UPT ;  /* 0x0000003f0e00728c */ /* 0x000fe4000bf66270 */
[----:B------:R-:W-:Y:S02]  /*f580*/  UISETP.GE.U32.AND UP4, UPT, UR35, UR12, UPT ;  /* 0x0000000c2300728c */ /* 0x000fe4000bf86070 */
[----:B------:R-:W-:Y:S02]  /*f590*/  @!UP2 UIADD3 UR39, UR39, 0x1, URZ ;  /* 0x000000012727a890 */ /* 0x000fe4000fffe03f */
[----:B------:R-:W-:Y:S02]  /*f5a0*/  UISETP.GE.AND UP2, UPT, UR38, URZ, UPT ;  /* 0x0000003f2600728c */ /* 0x000fe4000bf46270 */
[----:B------:R-:W-:Y:S04]  /*f5b0*/  @UP5 UIADD3 UR41, UR41, 0x1, URZ ;  /* 0x0000000129295890 */ /* 0x000fe8000fffe03f */
[----:B------:R-:W-:Y:S02]  /*f5c0*/  @!UP3 UIADD3 UR41, -UR41, URZ, URZ ;  /* 0x0000003f2929b290 */ /* 0x000fe4000fffe13f */
[----:B------:R-:W-:Y:S02]  /*f5d0*/  @UP4 UIADD3 UR39, UR39, 0x1, URZ ;  /* 0x0000000127274890 */ /* 0x000fe4000fffe03f */
[----:B------:R-:W-:Y:S02]  /*f5e0*/  USEL UR41, UR24, UR41, !UP0 ;  /* 0x0000002918297287 */ /* 0x000fe4000c000000 */
[----:B------:R-:W-:Y:S04]  /*f5f0*/  @!UP2 UIADD3 UR39, -UR39, URZ, URZ ;  /* 0x0000003f2727a290 */ /* 0x000fe8000fffe13f */
[----:B------:R-:W-:Y:S01]  /*f600*/  USEL UR39, UR24, UR39, !UP0 ;  /* 0x0000002718277287 */ /* 0x000fe2000c000000 */
[----:B------:R-:W-:Y:S02]  /*f610*/  IMAD.U32 R166, RZ, RZ, UR41 ;  /* 0x00000029ffa67e24 */ /* 0x000fe4000f8e00ff */
[----:B------:R-:W-:Y:S03]  /*f620*/  IMAD.U32 R2, RZ, RZ, UR41 ;  /* 0x00000029ff027e24 */ /* 0x000fe6000f8e00ff */
[----:B------:R-:W-:Y:S01]  /*f630*/  MOV R164, UR39 ;  /* 0x0000002700a47c02 */ /* 0x000fe20008000f00 */
        /* <DEDUP_REMOVED lines=10> */
[----:B------:R-:W-:Y:S02]  /*f6e0*/  IMAD.U32 R170, RZ, RZ, UR14 ;  /* 0x0000000effaa7e24 */ /* 0x000fe4000f8e00ff */
[----:B------:R-:W-:Y:S02]  /*f6f0*/  IMAD.U32 R173, RZ, RZ, UR37 ;  /* 0x00000025ffad7e24 */ /* 0x000fe4000f8e00ff */
[----:B------:R-:W-:Y:S02]  /*f700*/  MOV R171, UR15 ;  /* 0x0000000f00ab7c02 */ /* 0x000fe40008000f00 */
[----:B------:R-:W-:Y:S01]  /*f710*/  IMAD.U32 R172, RZ, RZ, UR36 ;  /* 0x00000024ffac7e24 */ /* 0x000fe2000f8e00ff */
[----:B------:R-:W-:Y:S02]  /*f720*/  UIADD3 UR36, UR41, -UR39, URZ ;  /* 0x8000002729247290 */ /* 0x000fe4000fffe03f */
        /* <DEDUP_REMOVED lines=9> */
[----:B------:R-:W-:Y:S01]  /*f7c0*/  UIADD3 UR14, UR37, UR14, URZ ;  /* 0x0000000e250e7290 */ /* 0x000fe2000fffe03f */
[----:B------:R-:W-:Y:S05]  /*f7d0*/  IMAD.U32 R166, RZ, RZ, UR36 ;  /* 0x00000024ffa67e24 */ /* 0x000fea000f8e00ff */
[----:B------:R-:W-:Y:S01]  /*f7e0*/  MOV R167, UR14 ;  /* 0x0000000e00a77c02 */ /* 0x000fe20008000f00 */
[----:B------:R-:W-:Y:S01]  /*f7f0*/  UMOV UR14, UR8 ;  /* 0x00000008000e7c82 */ /* 0x000fe20008000000 */
[----:B--2---:R-:W-:Y:S04]  /*f800*/  IADD3 R169, -R164, R169, RZ ;  /* 0x000000a9a4a97210 */ /* 0x004fe80007ffe1ff */
[----:B------:R-:W-:Y:S01]  /*f810*/  SHF.R.S32.HI R171, RZ, 0x1f, R169 ;  /* 0x0000001fffab7819 */ /* 0x000fe200000114a9 */
[-C--:B-1----:R-:W-:Y:S04]  /*f820*/  IMAD.WIDE.U32 R166, R169, R2.reuse, R166 ;  /* 0x00000002a9a67225 */ /* 0x082fe800078e00a6 */
[----:B------:R-:W-:Y:S04]  /*f830*/  IMAD R164, R171, R2, RZ ;  /* 0x00000002aba47224 */ /* 0x000fe800078e02ff */
[----:B------:R-:W-:Y:S04]  /*f840*/  IMAD R164, R169, R3, R164 ;  /* 0x00000003a9a47224 */ /* 0x000fe800078e02a4 */
[----:B------:R-:W-:Y:S07]  /*f850*/  IMAD.IADD R2, R167, 0x1, R164 ;  /* 0x00000001a7027824 */ /* 0x000fee00078e02a4 */
.L_x_1579:
        /* <DEDUP_REMOVED lines=15> */
[CC--:B------:R-:W-:Y:S02]  /*f950*/  @!P6 LEA.HI.X R175, R167.reuse, R239.reuse, R164, 0x1, P1 ;  /* 0x000000efa7afe211 */ /* 0x0c0fe400008f0ca4 */
[CC--:B------:R-:W-:Y:S01]  /*f960*/  @!P3 LEA R166, P1, R167.reuse, R240.reuse, 0x1 ;  /* 0x000000f0a7a6b211 */ /* 0x0c0fe200078208ff */
[----:B------:R-:W-:Y:S01]  /*f970*/  @!PT LDS RZ, [RZ] ;  /* 0x00000000fffff984 */ /* 0x000fe20000000800 */
[----:B------:R-:W-:Y:S01]  /*f980*/  @!PT LDS RZ, [RZ] ;  /* 0x00000000fffff984 */ /* 0x000fe20000000800 */
[----:B------:R-:W-:Y:S01]  /*f990*/  @!PT LDS RZ, [RZ] ;  /* 0x00000000fffff984 */ /* 0x000fe20000000800 */
[----:B------:R1:W-:Y:S01]  /*f9a0*/  @!P5 LDGSTS.E.BYPASS.LTC128B.128 [R235+0xa000], desc[UR22][R176.64+0x80] ;  /* 0x0a000080b0ebdfae */ /* 0x0003e2000b901d56 */
[----:B------:R-:W-:Y:S03]  /*f9b0*/  IADD3 R3, P2, R167, UR27, RZ ;  /* 0x0000001ba7037c10 */ /* 0x000fe6000ff5e0ff */
[----:B------:R1:W-:Y:S01]  /*f9c0*/  @P4 STS.128 [R235+0xc000], RZ ;  /* 0x00c000ffeb004388 */ /* 0x0003e20000000c00 */
[-C--:B------:R-:W-:Y:S02]  /*f9d0*/  @!P6 LEA R172, P0, R3, R240.reuse, 0x1 ;  /* 0x000000f003ace211 */ /* 0x080fe400078008ff */
[----:B------:R-:W-:Y:S01]  /*f9e0*/  IADD3.X R2, R164, UR26, RZ, P2, !PT ;  /* 0x0000001aa4027c10 */ /* 0x000fe200097fe4ff */
[----:B------:R-:W-:Y:S01]  /*f9f0*/  @!PT LDS RZ, [RZ] ;  /* 0x00000000fffff984 */ /* 0x000fe20000000800 */
[----:B------:R-:W-:Y:S01]  /*fa00*/  @!PT LDS RZ, [RZ] ;  /* 0x00000000fffff984 */ /* 0x000fe20000000800 */
[----:B------:R-:W-:Y:S01]  /*fa10*/  @!PT LDS RZ, [RZ] ;  /* 0x00000000fffff984 */ /* 0x000fe20000000800 */
[----:B------:R1:W-:Y:S01]  /*fa20*/  @!P4 LDGSTS.E.BYPASS.LTC128B.128 [R235+0xc000], desc[UR22][R176.64+0x100] ;  /* 0x0c000100b0ebcfae */ /* 0x0003e2000b901d56 */
[-C--:B------:R-:W-:Y:S02]  /*fa30*/  @!P4 LEA R168, P2, R167, R240.reuse, 0x1 ;  /* 0x000000f0a7a8c211 */ /* 0x080fe400078408ff */
[-C--:B------:R-:W-:Y:S01]  /*fa40*/  @!P6 LEA.HI.X R173, R3, R239.reuse, R2, 0x1, P0 ;  /* 0x000000ef03ade211 */ /* 0x080fe200000f0c02 */
[----:B------:R1:W-:Y:S01]  /*fa50*/  @P3 STS.128 [R235+0xe000], RZ ;  /* 0x00e000ffeb003388 */ /* 0x0003e20000000c00 */
[CCC-:B------:R-:W-:Y:S02]  /*fa60*/  @!P4 LEA.HI.X R169, R167.reuse, R239.reuse, R164.reuse, 0x1, P2 ;  /* 0x000000efa7a9c211 */ /* 0x1c0fe400010f0ca4 */
[-C--:B------:R-:W-:Y:S01]  /*fa70*/  @!P3 LEA.HI.X R167, R167, R239.reuse, R164, 0x1, P1 ;  /* 0x000000efa7a7b211 */ /* 0x080fe200008f0ca4 */
[----:B------:R-:W-:Y:S01]  /*fa80*/  @!PT LDS RZ, [RZ] ;  /* 0x00000000fffff984 */ /* 0x000fe20000000800 */
[----:B------:R-:W-:Y:S01]  /*fa90*/  @!PT LDS RZ, [RZ] ;  /* 0x00000000fffff984 */ /* 0x000fe20000000800 */
[----:B------:R-:W-:Y:S01]  /*faa0*/  @!PT LDS RZ, [RZ] ;  /* 0x00000000fffff984 */ /* 0x000fe20000000800 */
[----:B------:R1:W-:Y:S01]  /*fab0*/  @!P3 LDGSTS.E.BYPASS.LTC128B.128 [R235+0xe000], desc[UR22][R176.64+0x180] ;  /* 0x0e000180b0ebbfae */ /* 0x0003e2000b901d56 */
[CC--:B------:R-:W-:Y:S02]  /*fac0*/  @!P5 LEA R182, P2, R3.reuse, R240.reuse, 0x1 ;  /* 0x000000f003b6d211 */ /* 0x0c0fe400078408ff */
[CC--:B------:R-:W-:Y:S01]  /*fad0*/  @!P4 LEA R180, P1, R3.reuse, R240.reuse, 0x1 ;  /* 0x000000f003b4c211 */ /* 0x0c0fe200078208ff */
[----:B------:R1:W-:Y:S01]  /*fae0*/  @P6 STS.128 [R235+0x8800], RZ ;  /* 0x008800ffeb006388 */ /* 0x0003e20000000c00 */
[CCC-:B------:R-:W-:Y:S02]  /*faf0*/  @!P5 LEA.HI.X R183, R3.reuse, R239.reuse, R2.reuse, 0x1, P2 ;  /* 0x000000ef03b7d211 */ /* 0x1c0fe400010f0c02 */
[CCC-:B------:R-:W-:Y:S01]  /*fb00*/  @!P4 LEA.HI.X R181, R3.reuse, R239.reuse, R2.reuse, 0x1, P1 ;  /* 0x000000ef03b5c211 */ /* 0x1c0fe200008f0c02 */
[----:B------:R-:W-:Y:S01]  /*fb10*/  @!PT LDS RZ, [RZ] ;  /* 0x00000000fffff984 */ /* 0x000fe20000000800 */
[----:B------:R-:W-:Y:S01]  /*fb20*/  @!PT LDS RZ, [RZ] ;  /* 0x00000000fffff984 */ /* 0x000fe20000000800 */
[----:B------:R-:W-:Y:S01]  /*fb30*/  @!PT LDS RZ, [RZ] ;  /* 0x00000000fffff984 */ /* 0x000fe20000000800 */
[----:B------:R1:W-:Y:S01]  /*fb40*/  @!P6 LDGSTS.E.BYPASS.LTC128B.128 [R235+0x8800], desc[UR22][R174.64] ;  /* 0x08800000aeebefae */ /* 0x0003e2000b901d56 */
[CC--:B------:R-:W-:Y:S02]  /*fb50*/  @!P3 LEA R178, P0, R3.reuse, R240.reuse, 0x1 ;  /* 0x000000f003b2b211 */ /* 0x0c0fe400078008ff */
[C---:B------:R-:W-:Y:S01]  /*fb60*/  IADD3 R164, P2, R3.reuse, UR27, RZ ;  /* 0x0000001b03a47c10 */ /* 0x040fe2000ff5e0ff */
[----:B------:R1:W-:Y:S01]  /*fb70*/  @P5 STS.128 [R235+0xa800], RZ ;  /* 0x00a800ffeb005388 */ /* 0x0003e20000000c00 */
[-C--:B------:R-:W-:Y:S02]  /*fb80*/  @!P3 LEA.HI.X R179, R3, R239.reuse, R2, 0x1, P0 ;  /* 0x000000ef03b3b211 */ /* 0x080fe400000f0c02 */
[CC--:B------:R-:W-:Y:S01]  /*fb90*/  @!P6 LEA R188, P0, R164.reuse, R240.reuse, 0x1 ;  /* 0x000000f0a4bce211 */ /* 0x0c0fe200078008ff */
[----:B------:R-:W-:Y:S01]  /*fba0*/  @!PT LDS RZ, [RZ] ;  /* 0x00000000fffff984 */ /* 0x000fe20000000800 */
[----:B------:R-:W-:Y:S01]  /*fbb0*/  @!PT LDS RZ, [RZ] ;  /* 0x00000000fffff984 */ /* 0x000fe20000000800 */
[----:B------:R-:W-:Y:S01]  /*fbc0*/  @!PT LDS RZ, [RZ] ;  /* 0x00000000fffff984 */ /* 0x000fe20000000800 */
[----:B------:R1:W-:Y:S01]  /*fbd0*/  @!P5 LDGSTS.E.BYPASS.LTC128B.128 [R235+0xa800], desc[UR22][R170.64+0x80] ;  /* 0x0a800080aaebdfae */ /* 0x0003e2000b901d56 */
[-C--:B------:R-:W-:Y:S02]  /*fbe0*/  @!P4 LEA R184, P1, R164, R240.reuse, 0x1 ;  /* 0x000000f0a4b8c211 */ /* 0x080fe400078208ff */
[----:B------:R-:W-:Y:S01]  /*fbf0*/  IADD3.X R2, R2, UR26, RZ, P2, !PT ;  /* 0x0000001a02027c10 */ /* 0x000fe200097fe4ff */
        /* <DEDUP_REMOVED lines=8> */
[CC--:B------:R-:W-:Y:S01]  /*fc80*/  @!P4 LEA.HI.X R185, R164.reuse, R239.reuse, R2, 0x1, P1 ;  /* 0x000000efa4b9c211 */ /* 0x0c0fe200008f0c02 */
[----:B------:R1:W-:Y:S01]  /*fc90*/  @P3 STS.128 [R235+0xe800], RZ ;  /* 0x00e800ffeb003388 */ /* 0x0003e20000000c00 */
[C---:B------:R-:W-:Y:S01]  /*fca0*/  @!P3 LEA R190, P0, R164.reuse, R240, 0x1 ;  /* 0x000000f0a4beb211 */ /* 0x040fe200078008ff */
[----:B------:R-:W-:Y:S02]  /*fcb0*/  IMAD.MOV.U32 R240, RZ, RZ, R176 ;  /* 0x000000fffff07224 */ /* 0x000fe400078e00b0 */
[----:B------:R-:W-:Y:S01]  /*fcc0*/  @!PT LDS RZ, [RZ] ;  /* 0x00000000fffff984 */ /* 0x000fe20000000800 */
[----:B------:R-:W-:Y:S01]  /*fcd0*/  @!PT LDS RZ, [RZ] ;  /* 0x00000000fffff984 */ /* 0x000fe20000000800 */
[----:B------:R-:W-:Y:S01]  /*fce0*/  @!PT LDS RZ, [RZ] ;  /* 0x00000000fffff984 */ /* 0x000fe20000000800 */
[----:B------:R1:W-:Y:S01]  /*fcf0*/  @!P3 LDGSTS.E.BYPASS.LTC128B.128 [R235+0xe800], desc[UR22][R166.64+0x180] ;  /* 0x0e800180a6ebbfae */ /* 0x0003e2000b901d56 */
[----:B------:R-:W-:Y:S01]  /*fd00*/  @!P3 LEA.HI.X R191, R164, R239, R2, 0x1, P0 ;  /* 0x000000efa4bfb211 */ /* 0x000fe200000f0c02 */
[----:B------:R-:W-:Y:S02]  /*fd10*/  IMAD.MOV.U32 R239, RZ, RZ, R177 ;  /* 0x000000ffffef7224 */ /* 0x000fe400078e00b1 */
        /* <DEDUP_REMOVED lines=41> */
.L_x_1578:
[----:B------:R-:W-:Y:S01]  /*ffb0*/  FMNMX.FTZ R2, R4, R165, !PT ;  /* 0x000000a504027209 */ /* 0x000fe20007810000 */
[----:B-1----:R-:W-:Y:S01]  /*ffc0*/  LDSM.16.MT88.4 R172, [R226+0x10000] ;  /* 0x01000000e2ac783b */ /* 0x002fe20000004200 */
[----:B------:R-:W-:Y:S01]  /*ffd0*/  FMNMX.FTZ R164, R6, R0, !PT ;  /* 0x0000000006a47209 */ /* 0x000fe20007810000 */
[----:B------:R-:W-:Y:S01]  /*ffe0*/  UISETP.GT.AND UP2, UPT, UR11, UR10, UPT ;  /* 0x0000000a0b00728c */ /* 0x000fe2000bf44270 */
[----:B------:R-:W-:Y:S01]  /*fff0*/  FMNMX.FTZ R3, R5, R2, !PT ;  /* 0x0000000205037209 */ /* 0x000fe20007810000 */
[----:B------:R-:W-:Y:S01]  /*10000*/  UMOV UR15, UR34 ;  /* 0x00000022000f7c82 */ /* 0x000fe20008000000 */
[----:B------:R-:W-:Y:S01]  /*10010*/  FMNMX.FTZ R167, R7, R164, !PT ;  /* 0x000000a407a77209 */ /* 0x000fe20007810000 */
[----:B------:R-:W-:Y:S01]  /*10020*/  UMOV UR14, UR33 ;  /* 0x00000021000e7c82 */ /* 0x000fe20008000000 */
        /* <DEDUP_REMOVED lines=56> */
[--C-:B------:R-:W-:Y:S01]  /*103b0*/  FFMA.FTZ R166, R9, UR4, -R244.reuse ;  /* 0x0000000409a67c23 */ /* 0x100fe200080108f4 */
[----:B------:R-:W4:Y:S01]  /*103c0*/  MUFU.EX2 R2, R165 ;  /* 0x000000a500027308 */ /* 0x000f220000000800 */
[----:B------:R-:W-:Y:S01]  /*103d0*/  FFMA.FTZ R246, R12, UR4, -R244 ;  /* 0x000000040cf67c23 */ /* 0x000fe200080108f4 */
[--C-:B------:R-:W-:Y:S01]  /*103e0*/  FFMA.FTZ R207, R6, UR4, -R206.reuse ;  /* 0x0000000406cf7c23 */ /* 0x100fe200080108ce */
[----:B------:R-:W-:Y:S01]  /*103f0*/  FFMA.FTZ R6, R7, UR4, -R206 ;  /* 0x0000000407067c23 */ /* 0x000fe200080108ce */
[----:B------:R-:W-:Y:S01]  /*10400*/  FFMA.FTZ R7, R8, UR4, -R244 ;  /* 0x0000000408077c23 */ /* 0x000fe200080108f4 */
[--C-:B------:R-:W-:Y:S01]  /*10410*/  FFMA.FTZ R204, R11, UR4, -R206.reuse ;  /* 0x000000040bcc7c23 */ /* 0x100fe200080108ce */
[--C-:B--2---:R-:W-:Y:S01]  /*10420*/  FFMA.FTZ R167, R10, UR4, -R206.reuse ;  /* 0x000000040aa77c23 */ /* 0x104fe200080108ce */
[C---:B---3--:R-:W-:Y:S03]  /*10430*/  FMUL.FTZ R10, R0.reuse, R162 ;  /* 0x000000a2000a7220 */ /* 0x048fe60000410000 */
        /* <DEDUP_REMOVED lines=17> */
[C---:B------:R-:W-:Y:S01]  /*10550*/  FMUL.FTZ R45, R2.reuse, R45 ;  /* 0x0000002d022d7220 */ /* 0x040fe20000410000 */
        /* <DEDUP_REMOVED lines=20> */
[----:B------:R-:W-:Y:S01]  /*106a0*/  FFMA.FTZ R196, R19, UR4, -R206 ;  /* 0x0000000413c47c23 */ /* 0x000fe200080108ce */
[----:B------:R-:W-:Y:S03]  /*106b0*/  FMUL.FTZ R64, R2, R64 ;  /* 0x0000004002407220 */ /* 0x000fe60000410000 */
[----:B------:R-:W2:Y:S01]  /*106c0*/  MUFU.EX2 R166, R166 ;  /* 0x000000a600a67308 */ /* 0x000ea20000000800 */
[----:B---3--:R-:W-:Y:S01]  /*106d0*/  F2FP.BF16.F32.PACK_AB R161, R6, R207 ;  /* 0x000000cf06a1723e */ /* 0x008fe200000010ff */
        /* <DEDUP_REMOVED lines=22> */
[----:B------:R2:W-:Y:S01]  /*10840*/  MUFU.EX2 R4, R196 ;  /* 0x000000c400047308 */ /* 0x0005e20000000800 */
        /* <DEDUP_REMOVED lines=8> */
[----:B---3--:R-:W-:Y:S01]  /*108d0*/  F2FP.BF16.F32.PACK_AB R163, R204, R167 ;  /* 0x000000a7cca3723e */ /* 0x008fe200000010ff */
[C---:B------:R-:W-:Y:S01]  /*108e0*/  FMUL.FTZ R92, R2.reuse, R92 ;  /* 0x0000005c025c7220 */ /* 0x040fe20000410000 */
[----:B------:R-:W-:Y:S01]  /*108f0*/  FMUL.FTZ R93, R2, R93 ;  /* 0x0000005d025d7220 */ /* 0x000fe20000410000 */
[C---:B------:R-:W-:Y:S01]  /*10900*/  FMUL.FTZ R94, R0.reuse, R94 ;  /* 0x0000005e005e7220 */ /* 0x040fe20000410000 */
[----:B------:R-:W-:Y:S01]  /*10910*/  FMUL.FTZ R95, R0, R95 ;  /* 0x0000005f005f7220 */ /* 0x000fe20000410000 */
[C---:B------:R-:W-:Y:S01]  /*10920*/  FMUL.FTZ R96, R2.reuse, R96 ;  /* 0x0000006002607220 */ /* 0x040fe20000410000 */
[----:B------:R-:W-:Y:S01]  /*10930*/  FMUL.FTZ R97, R2, R97 ;  /* 0x0000006102617220 */ /* 0x000fe20000410000 */
[C---:B-1----:R-:W-:Y:S01]  /*10940*/  HMMA.16816.F32.BF16 R8, R160.reuse, R168, R8 ;  /* 0x000000a8a008723c */ /* 0x042fe20000041808 */
[----:B--2---:R-:W-:Y:S01]  /*10950*/  LDSM.16.MT88.4 R196, [R226+0x14800] ;  /* 0x01480000e2c4783b */ /* 0x004fe20000004200 */
[----:B------:R-:W-:Y:S01]  /*10960*/  MUFU.EX2 R246, R246 ;  /* 0x000000f600f67308 */ /* 0x000fe20000000800 */
[----:B------:R-:W-:Y:S02]  /*10970*/  PLOP3.LUT P0, PT, PT, PT, UP2, 0x80, 0x0 ;  /* 0x000000000000781c */ /* 0x000fe40003f0f028 */
[C---:B------:R-:W-:Y:S01]  /*10980*/  FMUL.FTZ R98, R0.reuse, R98 ;  /* 0x0000006200627220 */ /* 0x040fe20000410000 */
[C---:B------:R-:W-:Y:S03]  /*10990*/  HMMA.16816.F32.BF16 R36, R160.reuse, R170, R36 ;  /* 0x000000aaa024723c */ /* 0x040fe60000041824 */
[----:B------:R-:W1:Y:S02]  /*109a0*/  LDSM.16.MT88.4 R168, [R224+0x10000] ;  /* 0x01000000e0a8783b */ /* 0x000e640000004200 */
[----:B------:R-:W-:Y:S01]  /*109b0*/  FMUL.FTZ R99, R0, R99 ;  /* 0x0000006300637220 */ /* 0x000fe20000410000 */
[C---:B------:R-:W-:Y:S05]  /*109c0*/  HMMA.16816.F32.BF16 R40, R160.reuse, R172, R40 ;  /* 0x000000aca028723c */ /* 0x040fea0000041828 */
        /* <DEDUP_REMOVED lines=31> */
[----:B------:R-:W-:Y:S01]  /*10bc0*/  FFMA.FTZ R247, R13, UR4, -R244 ;  /* 0x000000040df77c23 */ /* 0x000fe200080108f4 */
[C---:B---3--:R-:W-:Y:S05]  /*10bd0*/  HMMA.16816.F32.BF16 R72, R160.reuse, R176, R72 ;  /* 0x000000b0a048723c */ /* 0x048fea0000041848 */
[----:B------:R-:W-:Y:S01]  /*10be0*/  FMUL.FTZ R13, R2, R157 ;  /* 0x0000009d020d7220 */ /* 0x000fe20000410000 */
[C---:B------:R-:W-:Y:S01]  /*10bf0*/  HMMA.16816.F32.BF16 R76, R160.reuse, R178, R76 ;  /* 0x000000b2a04c723c */ /* 0x040fe2000004184c */
[----:B------:R-:W-:Y:S01]  /*10c00*/  LDSM.16.MT88.4 R176, [R228+0x16000] ;  /* 0x01600000e4b0783b */ /* 0x000fe20000004200 */
[----:B------:R-:W3:Y:S03]  /*10c10*/  MUFU.EX2 R247, R247 ;  /* 0x000000f700f77308 */ /* 0x000ee60000000800 */
[--C-:B------:R-:W-:Y:S01]  /*10c20*/  FFMA.FTZ R248, R14, UR4, -R206.reuse ;  /* 0x000000040ef87c23 */ /* 0x100fe200080108ce */
[C---:B------:R-:W-:Y:S01]  /*10c30*/  FMUL.FTZ R14, R0.reuse, R158 ;  /* 0x0000009e000e7220 */ /* 0x040fe20000410000 */
[----:B------:R-:W-:Y:S01]  /*10c40*/  FFMA.FTZ R249, R15, UR4, -R206 ;  /* 0x000000040ff97c23 */ /* 0x000fe200080108ce */
[----:B------:R-:W-:Y:S02]  /*10c50*/  FMUL.FTZ R15, R0, R159 ;  /* 0x0000009f000f7220 */ /* 0x000fe40000410000 */
[----:B------:R-:W-:Y:S01]  /*10c60*/  LDSM.16.MT88.4 R156, [R225+0x16000] ;  /* 0x01600000e19c783b */ /* 0x000fe20000004200 */
[C---:B------:R-:W-:Y:S01]  /*10c70*/  FMUL.FTZ R120, R2.reuse, R120 ;  /* 0x0000007802787220 */ /* 0x040fe20000410000 */
[----:B------:R-:W-:Y:S01]  /*10c80*/  FMUL.FTZ R121, R2, R121 ;  /* 0x0000007902797220 */ /* 0x000fe20000410000 */
[C---:B------:R-:W-:Y:S01]  /*10c90*/  FMUL.FTZ R122, R0.reuse, R122 ;  /* 0x0000007a007a7220 */ /* 0x040fe20000410000 */
[----:B------:R-:W-:Y:S01]  /*10ca0*/  FMUL.FTZ R123, R0, R123 ;  /* 0x0000007b007b7220 */ /* 0x000fe20000410000 */
[C---:B------:R-:W-:Y:S01]  /*10cb0*/  FMUL.FTZ R124, R2.reuse, R124 ;  /* 0x0000007c027c7220 */ /* 0x040fe20000410000 */
[----:B------:R-:W-:Y:S01]  /*10cc0*/  FMUL.FTZ R125, R2, R125 ;  /* 0x0000007d027d7220 */ /* 0x000fe20000410000 */
[C---:B-1----:R-:W-:Y:S01]  /*10cd0*/  HMMA.16816.F32.BF16 R80, R160.reuse, R168, R80 ;  /* 0x000000a8a050723c */ /* 0x042fe20000041850 */
[----:B------:R-:W-:Y:S02]  /*10ce0*/  MUFU.EX2 R248, R248 ;  /* 0x000000f800f87308 */ /* 0x000fe40000000800 */
[C---:B------:R-:W-:Y:S01]  /*10cf0*/  FMUL.FTZ R126, R0.reuse, R126 ;  /* 0x0000007e007e7220 */ /* 0x040fe20000410000 */
[----:B------:R-:W-:Y:S01]  /*10d00*/  FMUL.FTZ R127, R0, R127 ;  /* 0x0000007f007f7220 */ /* 0x000fe20000410000 */
[C---:B------:R-:W-:Y:S01]  /*10d10*/  FMUL.FTZ R128, R2.reuse, R128 ;  /* 0x0000008002807220 */ /* 0x040fe20000410000 */
[C---:B------:R-:W-:Y:S01]  /*10d20*/  HMMA.16816.F32.BF16 R84, R160.reuse, R170, R84 ;  /* 0x000000aaa054723c */ /* 0x040fe20000041854 */
[----:B------:R-:W1:Y:S04]  /*10d30*/  LDSM.16.MT88.4 R168, [R225+0x14000] ;  /* 0x01400000e1a8783b */ /* 0x000e680000004200 */
[----:B------:R-:W4:Y:S01]  /*10d40*/  MUFU.EX2 R249, R249 ;  /* 0x000000f900f97308 */ /* 0x000f220000000800 */
[----:B------:R-:W-:Y:S01]  /*10d50*/  FMUL.FTZ R129, R2, R129 ;  /* 0x0000008102817220 */ /* 0x000fe20000410000 */
[C---:B------:R-:W-:Y:S04]  /*10d60*/  HMMA.16816.F32.BF16 R88, R160.reuse, R180, R88 ;  /* 0x000000b4a058723c */ /* 0x040fe80000041858 */
[C---:B------:R-:W-:Y:S02]  /*10d70*/  FMUL.FTZ R130, R0.reuse, R130 ;  /* 0x0000008200827220 */ /* 0x040fe40000410000 */
[C---:B------:R-:W-:Y:S01]  /*10d80*/  HMMA.16816.F32.BF16 R92, R160.reuse, R182, R92 ;  /* 0x000000b6a05c723c */ /* 0x040fe2000004185c */
[----:B------:R-:W-:Y:S04]  /*10d90*/  LDSM.16.MT88.4 R180, [R226+0x16000] ;  /* 0x01600000e2b4783b */ /* 0x000fe80000004200 */
        /* <DEDUP_REMOVED lines=9> */
[----:B------:R-:W-:Y:S04]  /*10e30*/  LDSM.16.MT88.4 R184, [R228+0x12800] ;  /* 0x01280000e4b8783b */ /* 0x000fe80000004200 */
        /* <DEDUP_REMOVED lines=12> */
[--C-:B------:R-:W-:Y:S01]  /*10f00*/  FFMA.FTZ R250, R16, UR4, -R244.reuse ;  /* 0x0000000410fa7c23 */ /* 0x100fe200080108f4 */
[----:B------:R-:W-:Y:S01]  /*10f10*/  FFMA.FTZ R251, R17, UR4, -R244 ;  /* 0x0000000411fb7c23 */ /* 0x000fe200080108f4 */
[----:B------:R-:W-:Y:S01]  /*10f20*/  FFMA.FTZ R252, R18, UR4, -R206 ;  /* 0x0000000412fc7c23 */ /* 0x000fe200080108ce */
[C---:B--2---:R-:W-:Y:S03]  /*10f30*/  HMMA.16816.F32.BF16 R12, R160.reuse, R172, R12 ;  /* 0x000000aca00c723c */ /* 0x044fe6000004180c */
[C---:B------:R-:W-:Y:S01]  /*10f40*/  FMUL.FTZ R144, R2.reuse, R144 ;  /* 0x0000009002907220 */ /* 0x040fe20000410000 */
[----:B------:R-:W-:Y:S01]  /*10f50*/  FMUL.FTZ R145, R2, R145 ;  /* 0x0000009102917220 */ /* 0x000fe20000410000 */
[C---:B------:R-:W-:Y:S01]  /*10f60*/  FMUL.FTZ R146, R0.reuse, R146 ;  /* 0x0000009200927220 */ /* 0x040fe20000410000 */
[C---:B------:R-:W-:Y:S01]  /*10f70*/  HMMA.16816.F32.BF16 R120, R160.reuse, R174, R120 ;  /* 0x000000aea078723c */ /* 0x040fe20000041878 */
[----:B------:R-:W2:Y:S01]  /*10f80*/  LDSM.16.MT88.4 R172, [R228+0x10800] ;  /* 0x01080000e4ac783b */ /* 0x000ea20000004200 */
[----:B------:R-:W-:Y:S03]  /*10f90*/  MUFU.EX2 R250, R250 ;  /* 0x000000fa00fa7308 */ /* 0x000fe60000000800 */
[----:B------:R-:W-:Y:S01]  /*10fa0*/  FMUL.FTZ R147, R0, R147 ;  /* 0x0000009300937220 */ /* 0x000fe20000410000 */
[C---:B------:R-:W-:Y:S06]  /*10fb0*/  HMMA.16816.F32.BF16 R124, R160.reuse, R176, R124 ;  /* 0x000000b0a07c723c */ /* 0x040fec000004187c */
[----:B------:R-:W5:Y:S01]  /*10fc0*/  MUFU.EX2 R251, R251 ;  /* 0x000000fb00fb7308 */ /* 0x000f620000000800 */
[C---:B------:R-:W-:Y:S01]  /*10fd0*/  FMUL.FTZ R148, R2.reuse, R148 ;  /* 0x0000009402947220 */ /* 0x040fe20000410000 */
[C---:B------:R-:W-:Y:S01]  /*10fe0*/  HMMA.16816.F32.BF16 R128, R160.reuse, R178, R128 ;  /* 0x000000b2a080723c */ /* 0x040fe20000041880 */
[----:B------:R-:W2:Y:S02]  /*10ff0*/  LDSM.16.MT88.4 R176, [R226+0x10800] ;  /* 0x01080000e2b0783b */ /* 0x000ea40000004200 */
[----:B------:R-:W-:Y:S03]  /*11000*/  FMUL.FTZ R149, R2, R149 ;  /* 0x0000009502957220 */ /* 0x000fe60000410000 */
[C---:B------:R-:W-:Y:S02]  /*11010*/  HMMA.16816.F32.BF16 R132, R160.reuse, R180, R132 ;  /* 0x000000b4a084723c */ /* 0x040fe40000041884 */
[----:B------:R-:W5:Y:S03]  /*11020*/  MUFU.EX2 R252, R252 ;  /* 0x000000fc00fc7308 */ /* 0x000f660000000800 */
[C---:B------:R-:W-:Y:S01]  /*11030*/  FMUL.FTZ R150, R0.reuse, R150 ;  /* 0x0000009600967220 */ /* 0x040fe20000410000 */
[C---:B------:R-:W-:Y:S01]  /*11040*/  HMMA.16816.F32.BF16 R136, R160.reuse, R182, R136 ;  /* 0x000000b6a088723c */ /* 0x040fe20000041888 */
[----:B------:R-:W-:Y:S04]  /*11050*/  LDSM.16.MT88.4 R180, [R224+0x10800] ;  /* 0x01080000e0b4783b */ /* 0x000fe80000004200 */
[----:B------:R-:W-:Y:S01]  /*11060*/  FMUL.FTZ R151, R0, R151 ;  /* 0x0000009700977220 */ /* 0x000fe20000410000 */
[C---:B------:R-:W-:Y:S05]  /*11070*/  HMMA.16816.F32.BF16 R140, R160.reuse, R156, R140 ;  /* 0x0000009ca08c723c */ /* 0x040fea000004188c */
[C---:B------:R-:W-:Y:S01]  /*11080*/  FMUL.FTZ R16, R2.reuse, R152 ;  /* 0x0000009802107220 */ /* 0x040fe20000410000 */
[C---:B------:R-:W-:Y:S01]  /*11090*/  HMMA.16816.F32.BF16 R144, R160.reuse, R158, R144 ;  /* 0x0000009ea090723c */ /* 0x040fe20000041890 */
[----:B------:R-:W2:Y:S04]  /*110a0*/  LDSM.16.MT88.4 R156, [R225+0x10800] ;  /* 0x01080000e19c783b */ /* 0x000ea80000004200 */
[----:B------:R-:W-:Y:S01]  /*110b0*/  FMUL.FTZ R17, R2, R153 ;  /* 0x0000009902117220 */ /* 0x000fe20000410000 */
[C---:B-1----:R-:W-:Y:S05]  /*110c0*/  HMMA.16816.F32.BF16 R148, R160.reuse, R168, R148 ;  /* 0x000000a8a094723c */ /* 0x042fea0000041894 */
[C---:B------:R-:W-:Y:S01]  /*110d0*/  FMUL.FTZ R18, R0.reuse, R154 ;  /* 0x0000009a00127220 */ /* 0x040fe20000410000 */
[----:B------:R-:W-:Y:S01]  /*110e0*/  FMUL.FTZ R19, R0, R155 ;  /* 0x0000009b00137220 */ /* 0x000fe20000410000 */
[----:B---3--:R-:W-:Y:S01]  /*110f0*/  F2FP.BF16.F32.PACK_AB R152, R247, R246 ;  /* 0x000000f6f798723e */ /* 0x008fe200000010ff */
[----:B------:R-:W-:Y:S03]  /*11100*/  FFMA.FTZ R205, R2, R243, R205 ;  /* 0x000000f302cd7223 */ /* 0x000fe600000100cd */
[----:B----4-:R-:W-:Y:S01]  /*11110*/  F2FP.BF16.F32.PACK_AB R153, R249, R248 ;  /* 0x000000f8f999723e */ /* 0x010fe200000010ff */
[----:B------:R-:W-:Y:S01]  /*11120*/  FFMA.FTZ R207, R0, R241, R207 ;  /* 0x000000f100cf7223 */ /* 0x000fe200000100cf */
[----:B------:R-:W-:Y:S01]  /*11130*/  HMMA.16816.F32.BF16 R16, R160, R170, R16 ;  /* 0x000000aaa010723c */ /* 0x000fe20000041810 */
[----:B------:R-:W1:Y:S02]  /*11140*/  LDSM.16.MT88.4 R160, [R224+0x12800] ;  /* 0x01280000e0a0783b */ /* 0x000e640000004200 */
[----:B-----5:R-:W-:Y:S01]  /*11150*/  F2FP.BF16.F32.PACK_AB R154, R251, R250 ;  /* 0x000000fafb9a723e */ /* 0x020fe200000010ff */
[----:B------:R-:W-:Y:S01]  /*11160*/  FADD.FTZ R0, R5, R205 ;  /* 0x000000cd05007221 */ /* 0x000fe20000010000 */
[----:B------:R-:W-:Y:S01]  /*11170*/  F2FP.BF16.F32.PACK_AB R155, R4, R252 ;  /* 0x000000fc049b723e */ /* 0x000fe200000010ff */
[----:B------:R-:W-:Y:S01]  /*11180*/  FADD.FTZ R6, R6, R207 ;  /* 0x000000cf06067221 */ /* 0x000fe20000010000 */
[----:B------:R-:W-:Y:S01]  /*11190*/  MOV R165, R164 ;  /* 0x000000a400a57202 */ /* 0x000fe20000000f00 */
[----:B------:R-:W-:Y:S01]  /*111a0*/  FADD.FTZ R5, R7, R0 ;  /* 0x0000000007057221 */ /* 0x000fe20000010000 */
[----:B------:R-:W3:Y:S02]  /*111b0*/  LDSM.16.MT88.4 R168, [R228+0x14800] ;  /* 0x01480000e4a8783b */ /* 0x000ee40000004200 */
[----:B------:R-:W-:Y:S01]  /*111c0*/  FADD.FTZ R167, R167, R6 ;  /* 0x00000006a7a77221 */ /* 0x000fe20000010000 */
[C---:B--2---:R-:W-:Y:S05]  /*111d0*/  HMMA.16816.F32.BF16 R8, R152.reuse, R172, R8 ;  /* 0x000000ac9808723c */ /* 0x044fea0000041808 */
[----:B------:R-:W-:Y:S01]  /*111e0*/  FADD.FTZ R5, R166, R5 ;  /* 0x00000005a6057221 */ /* 0x000fe20000010000 */
[C---:B------:R-:W-:Y:S01]  /*111f0*/  HMMA.16816.F32.BF16 R36, R152.reuse, R174, R36 ;  /* 0x000000ae9824723c */ /* 0x040fe20000041824 */
[----:B------:R-:W-:Y:S04]  /*11200*/  LDSM.16.MT88.4 R172, [R228+0x16800] ;  /* 0x01680000e4ac783b */ /* 0x000fe80000004200 */
        /* <DEDUP_REMOVED lines=8> */
[C---:B------:R-:W-:Y:S01]  /*11290*/  HMMA.16816.F32.BF16 R52, R152.reuse, R158, R52 ;  /* 0x0000009e9834723c */ /* 0x040fe20000041834 */
[----:B------:R-:W2:Y:S04]  /*112a0*/  LDSM.16.MT88.4 R156, [R224+0x14800] ;  /* 0x01480000e09c783b */ /* 0x000ea80000004200 */
        /* <DEDUP_REMOVED lines=12> */
[----:B------:R-:W-:Y:S01]  /*11370*/  MOV R0, R3 ;  /* 0x0000000300007202 */ /* 0x000fe20000000f00 */
[C---:B------:R-:W-:Y:S05]  /*11380*/  HMMA.16816.F32.BF16 R76, R152.reuse, R190, R76 ;  /* 0x000000be984c723c */ /* 0x040fea000004184c */
[--C-:B------:R-:W-:Y:S01]  /*11390*/  FFMA.FTZ R188, R20, UR4, -R244.reuse ;  /* 0x0000000414bc7c23 */ /* 0x100fe200080108f4 */
[C---:B------:R-:W-:Y:S05]  /*113a0*/  HMMA.16816.F32.BF16 R80, R152.reuse, R192, R80 ;  /* 0x000000c09850723c */ /* 0x040fea0000041850 */
[--C-:B------:R-:W-:Y:S01]  /*113b0*/  FFMA.FTZ R189, R21, UR4, -R244.reuse ;  /* 0x0000000415bd7c23 */ /* 0x100fe200080108f4 */
[C---:B------:R-:W-:Y:S01]  /*113c0*/  HMMA.16816.F32.BF16 R84, R152.reuse, R194, R84 ;  /* 0x000000c29854723c */ /* 0x040fe20000041854 */
[----:B------:R-:W-:Y:S04]  /*113d0*/  MUFU.EX2 R188, R188 ;  /* 0x000000bc00bc7308 */ /* 0x000fe80000000800 */
[--C-:B------:R-:W-:Y:S01]  /*113e0*/  FFMA.FTZ R192, R24, UR4, -R244.reuse ;  /* 0x0000000418c07c23 */ /* 0x100fe200080108f4 */
[C---:B-1----:R-:W-:Y:S05]  /*113f0*/  HMMA.16816.F32.BF16 R88, R152.reuse, R160, R88 ;  /* 0x000000a09858723c */ /* 0x042fea0000041858 */
[----:B------:R-:W1:Y:S01]  /*11400*/  MUFU.EX2 R189, R189 ;  /* 0x000000bd00bd7308 */ /* 0x000e620000000800 */
[----:B------:R-:W-:Y:S01]  /*11410*/  FFMA.FTZ R193, R25, UR4, -R244 ;  /* 0x0000000419c17c23 */ /* 0x000fe200080108f4 */
[C---:B------:R-:W-:Y:S01]  /*11420*/  HMMA.16816.F32.BF16 R92, R152.reuse, R162, R92 ;  /* 0x000000a2985c723c */ /* 0x040fe2000004185c */
[----:B------:R-:W4:Y:S03]  /*11430*/  LDSM.16.MT88.4 R160, [R226+0x16800] ;  /* 0x01680000e2a0783b */ /* 0x000f260000004200 */
[--C-:B------:R-:W-:Y:S02]  /*11440*/  FFMA.FTZ R194, R26, UR4, -R206.reuse ;  /* 0x000000041ac27c23 */ /* 0x100fe400080108ce */
[C---:B---3--:R-:W-:Y:S02]  /*11450*/  HMMA.16816.F32.BF16 R96, R152.reuse, R168, R96 ;  /* 0x000000a89860723c */ /* 0x048fe40000041860 */
[----:B------:R-:W-:Y:S03]  /*11460*/  MUFU.EX2 R192, R192 ;  /* 0x000000c000c07308 */ /* 0x000fe60000000800 */
[--C-:B------:R-:W-:Y:S01]  /*11470*/  FFMA.FTZ R195, R27, UR4, -R206.reuse ;  /* 0x000000041bc37c23 */ /* 0x100fe200080108ce */
[C---:B------:R-:W-:Y:S01]  /*11480*/  HMMA.16816.F32.BF16 R100, R152.reuse, R170, R100 ;  /* 0x000000aa9864723c */ /* 0x040fe20000041864 */
[----:B------:R-:W3:Y:S05]  /*11490*/  LDSM.16.MT88.4 R168, [R225+0x16800] ;  /* 0x01680000e1a8783b */ /* 0x000eea0000004200 */
[----:B------:R-:W5:Y:S01]  /*114a0*/  MUFU.EX2 R193, R193 ;  /* 0x000000c100c17308 */ /* 0x000f620000000800 */
[----:B-1----:R-:W-:Y:S01]  /*114b0*/  F2FP.BF16.F32.PACK_AB R20, R189, R188 ;  /* 0x000000bcbd14723e */ /* 0x002fe200000010ff */
[C---:B------:R-:W-:Y:S01]  /*114c0*/  HMMA.16816.F32.BF16 R104, R152.reuse, R196, R104 ;  /* 0x000000c49868723c */ /* 0x040fe20000041868 */
[----:B------:R-:W-:Y:S02]  /*114d0*/  LDSM.16.MT88.4 R24, [R225+0x11000] ;  /* 0x01100000e118783b */ /* 0x000fe40000004200 */
[----:B------:R-:W-:Y:S03]  /*114e0*/  FFMA.FTZ R190, R22, UR4, -R206 ;  /* 0x0000000416be7c23 */ /* 0x000fe600080108ce */
[C---:B------:R-:W-:Y:S02]  /*114f0*/  HMMA.16816.F32.BF16 R108, R152.reuse, R198, R108 ;  /* 0x000000c6986c723c */ /* 0x040fe4000004186c */
[----:B------:R-:W-:Y:S03]  /*11500*/  MUFU.EX2 R194, R194 ;  /* 0x000000c200c27308 */ /* 0x000fe60000000800 */
[----:B------:R-:W-:Y:S01]  /*11510*/  FFMA.FTZ R196, R32, UR4, -R244 ;  /* 0x0000000420c47c23 */ /* 0x000fe200080108f4 */
[C---:B------:R-:W-:Y:S06]  /*11520*/  HMMA.16816.F32.BF16 R112, R152.reuse, R200, R112 ;  /* 0x000000c89870723c */ /* 0x040fec0000041870 */
[----:B------:R-:W-:Y:S01]  /*11530*/  MUFU.EX2 R190, R190 ;  /* 0x000000be00be7308 */ /* 0x000fe20000000800 */
[----:B-----5:R-:W-:Y:S01]  /*11540*/  F2FP.BF16.F32.PACK_AB R22, R193, R192 ;  /* 0x000000c0c116723e */ /* 0x020fe200000010ff */
[C---:B------:R-:W-:Y:S03]  /*11550*/  HMMA.16816.F32.BF16 R116, R152.reuse, R202, R116 ;  /* 0x000000ca9874723c */ /* 0x040fe60000041874 */
[--C-:B------:R-:W-:Y:S03]  /*11560*/  FFMA.FTZ R198, R34, UR4, -R206.reuse ;  /* 0x0000000422c67c23 */ /* 0x100fe600080108ce */
[C---:B--2---:R-:W-:Y:S02]  /*11570*/  HMMA.16816.F32.BF16 R12, R152.reuse, R156, R12 ;  /* 0x0000009c980c723c */ /* 0x044fe4000004180c */
[----:B------:R-:W1:Y:S03]  /*11580*/  MUFU.EX2 R195, R195 ;  /* 0x000000c300c37308 */ /* 0x000e660000000800 */
[----:B------:R-:W-:Y:S01]  /*11590*/  FFMA.FTZ R191, R23, UR4, -R206 ;  /* 0x0000000417bf7c23 */ /* 0x000fe200080108ce */
[C---:B------:R-:W-:Y:S01]  /*115a0*/  HMMA.16816.F32.BF16 R120, R152.reuse, R158, R120 ;  /* 0x0000009e9878723c */ /* 0x040fe20000041878 */
[----:B------:R-:W2:Y:S05]  /*115b0*/  LDSM.16.MT88.4 R156, [R228+0x11000] ;  /* 0x01100000e49c783b */ /* 0x000eaa0000004200 */
[----:B------:R-:W-:Y:S01]  /*115c0*/  MUFU.EX2 R196, R196 ;  /* 0x000000c400c47308 */ /* 0x000fe20000000800 */
[----:B------:R-:W-:Y:S01]  /*115d0*/  FADD.FTZ R188, R188, R251 ;  /* 0x000000fbbcbc7221 */ /* 0x000fe20000010000 */
[C---:B------:R-:W-:Y:S08]  /*115e0*/  HMMA.16816.F32.BF16 R124, R152.reuse, R172, R124 ;  /* 0x000000ac987c723c */ /* 0x040ff0000004187c */
[----:B------:R-:W5:Y:S01]  /*115f0*/  MUFU.EX2 R191, R191 ;  /* 0x000000bf00bf7308 */ /* 0x000f620000000800 */
[C---:B------:R-:W-:Y:S01]  /*11600*/  HMMA.16816.F32.BF16 R128, R152.reuse, R174, R128 ;  /* 0x000000ae9880723c */ /* 0x040fe20000041880 */
[----:B------:R-:W-:Y:S02]  /*11610*/  LDSM.16.MT88.4 R172, [R228+0x13000] ;  /* 0x01300000e4ac783b */ /* 0x000fe40000004200 */
[----:B-1----:R-:W-:Y:S03]  /*11620*/  F2FP.BF16.F32.PACK_AB R23, R195, R194 ;  /* 0x000000c2c317723e */ /* 0x002fe600000010ff */
[C---:B----4-:R-:W-:Y:S03]  /*11630*/  HMMA.16816.F32.BF16 R132, R152.reuse, R160, R132 ;  /* 0x000000a09884723c */ /* 0x050fe60000041884 */
[----:B------:R-:W-:Y:S02]  /*11640*/  MUFU.EX2 R198, R198 ;  /* 0x000000c600c67308 */ /* 0x000fe40000000800 */
[----:B------:R-:W-:Y:S01]  /*11650*/  FADD.FTZ R189, R189, R188 ;  /* 0x000000bcbdbd7221 */ /* 0x000fe20000010000 */
[C---:B------:R-:W-:Y:S01]  /*11660*/  HMMA.16816.F32.BF16 R136, R152.reuse, R162, R136 ;  /* 0x000000a29888723c */ /* 0x040fe20000041888 */
[----:B------:R-:W1:Y:S04]  /*11670*/  LDSM.16.MT88.4 R160, [R226+0x11000] ;  /* 0x01100000e2a0783b */ /* 0x000e680000004200 */
[C---:B-----5:R-:W-:Y:S01]  /*11680*/  F2FP.BF16.F32.PACK_AB R21, R191.reuse, R190 ;  /* 0x000000bebf15723e */ /* 0x060fe200000010ff */
[C---:B---3--:R-:W-:Y:S05]  /*11690*/  HMMA.16816.F32.BF16 R140, R152.reuse, R168, R140 ;  /* 0x000000a8988c723c */ /* 0x048fea000004188c */
[----:B------:R-:W-:Y:S01]  /*116a0*/  FADD.FTZ R190, R190, R5 ;  /* 0x00000005bebe7221 */ /* 0x000fe20000010000 */
[C---:B------:R-:W-:Y:S01]  /*116b0*/  HMMA.16816.F32.BF16 R144, R152.reuse, R170, R144 ;  /* 0x000000aa9890723c */ /* 0x040fe20000041890 */
[----:B------:R-:W3:Y:S04]  /*116c0*/  LDSM.16.MT88.4 R168, [R224+0x11000] ;  /* 0x01100000e0a8783b */ /* 0x000ee80000004200 */
[----:B------:R-:W-:Y:S01]  /*116d0*/  FADD.FTZ R191, R191, R190 ;  /* 0x000000bebfbf7221 */ /* 0x000fe20000010000 */
[C---:B------:R-:W-:Y:S05]  /*116e0*/  HMMA.16816.F32.BF16 R148, R152.reuse, R176, R148 ;  /* 0x000000b09894723c */ /* 0x040fea0000041894 */
[----:B------:R-:W-:Y:S01]  /*116f0*/  FADD.FTZ R192, R192, R189 ;  /* 0x000000bdc0c07221 */ /* 0x000fe20000010000 */
[----:B------:R-:W-:Y:S01]  /*11700*/  HMMA.16816.F32.BF16 R16, R152, R178, R16 ;  /* 0x000000b29810723c */ /* 0x000fe20000041810 */
[----:B------:R-:W4:Y:S04]  /*11710*/  LDSM.16.MT88.4 R152, [R224+0x13000] ;  /* 0x01300000e098783b */ /* 0x000f280000004200 */
[----:B------:R-:W-:Y:S01]  /*11720*/  FADD.FTZ R194, R194, R191 ;  /* 0x000000bfc2c27221 */ /* 0x000fe20000010000 */
[C---:B--2---:R-:W-:Y:S03]  /*11730*/  HMMA.16816.F32.BF16 R8, R20.reuse, R156, R8 ;  /* 0x0000009c1408723c */ /* 0x044fe60000041808 */
[----:B------:R-:W2:Y:S02]  /*11740*/  LDSM.16.MT88.4 R176, [R228+0x15000] ;  /* 0x01500000e4b0783b */ /* 0x000ea40000004200 */
[----:B------:R-:W-:Y:S01]  /*11750*/  FADD.FTZ R193, R193, R192 ;  /* 0x000000c0c1c17221 */ /* 0x000fe20000010000 */
[C---:B------:R-:W-:Y:S05]  /*11760*/  HMMA.16816.F32.BF16 R36, R20.reuse, R158, R36 ;  /* 0x0000009e1424723c */ /* 0x040fea0000041824 */
[----:B------:R-:W5:Y:S01]  /*11770*/  LDSM.16.MT88.4 R156, [R226+0x15000] ;  /* 0x01500000e29c783b */ /* 0x000f620000004200 */
[C---:B-1----:R-:W-:Y:S05]  /*11780*/  HMMA.16816.F32.BF16 R40, R20.reuse, R160, R40 ;  /* 0x000000a01428723c */ /* 0x042fea0000041828 */
[----:B------:R-:W-:Y:S01]  /*11790*/  FADD.FTZ R195, R195, R194 ;  /* 0x000000c2c3c37221 */ /* 0x000fe20000010000 */
[C---:B------:R-:W-:Y:S01]  /*117a0*/  HMMA.16816.F32.BF16 R44, R20.reuse, R162, R44 ;  /* 0x000000a2142c723c */ /* 0x040fe2000004182c */
[----:B------:R-:W1:Y:S05]  /*117b0*/  LDSM.16.MT88.4 R160, [R225+0x15000] ;  /* 0x01500000e1a0783b */ /* 0x000e6a0000004200 */
[C---:B------:R-:W-:Y:S06]  /*117c0*/  HMMA.16816.F32.BF16 R48, R20.reuse, R24, R48 ;  /* 0x000000181430723c */ /* 0x040fec0000041830 */
        /* <DEDUP_REMOVED lines=14> */
[C---:B----4-:R-:W-:Y:S05]  /*118b0*/  HMMA.16816.F32.BF16 R88, R20.reuse, R152, R88 ;  /* 0x000000981458723c */ /* 0x050fea0000041858 */
[----:B------:R-:W-:Y:S01]  /*118c0*/  FFMA.FTZ R185, R29, UR4, -R244 ;  /* 0x000000041db97c23 */ /* 0x000fe200080108f4 */
[C---:B------:R-:W-:Y:S01]  /*118d0*/  HMMA.16816.F32.BF16 R92, R20.reuse, R154, R92 ;  /* 0x0000009a145c723c */ /* 0x040fe2000004185c */
[----:B------:R-:W4:Y:S01]  /*118e0*/  LDSM.16.MT88.4 R152, [R226+0x17000] ;  /* 0x01700000e298783b */ /* 0x000f220000004200 */
[----:B------:R-:W-:Y:S03]  /*118f0*/  MUFU.EX2 R184, R184 ;  /* 0x000000b800b87308 */ /* 0x000fe60000000800 */
[--C-:B------:R-:W-:Y:S01]  /*11900*/  FFMA.FTZ R186, R30, UR4, -R206.reuse ;  /* 0x000000041eba7c23 */ /* 0x100fe200080108ce */
[C---:B--2---:R-:W-:Y:S06]  /*11910*/  HMMA.16816.F32.BF16 R96, R20.reuse, R176, R96 ;  /* 0x000000b01460723c */ /* 0x044fec0000041860 */
[----:B------:R-:W2:Y:S01]  /*11920*/  MUFU.EX2 R185, R185 ;  /* 0x000000b900b97308 */ /* 0x000ea20000000800 */
[----:B------:R-:W-:Y:S01]  /*11930*/  FFMA.FTZ R187, R31, UR4, -R206 ;  /* 0x000000041fbb7c23 */ /* 0x000fe200080108ce */
[C---:B------:R-:W-:Y:S01]  /*11940*/  HMMA.16816.F32.BF16 R100, R20.reuse, R178, R100 ;  /* 0x000000b21464723c */ /* 0x040fe20000041864 */
[----:B------:R-:W-:Y:S02]  /*11950*/  LDSM.16.MT88.4 R28, [R228+0x11800] ;  /* 0x01180000e41c783b */ /* 0x000fe40000004200 */
[----:B------:R-:W-:Y:S03]  /*11960*/  FFMA.FTZ R244, R33, UR4, -R244 ;  /* 0x0000000421f47c23 */ /* 0x000fe600080108f4 */
[C---:B-----5:R-:W-:Y:S02]  /*11970*/  HMMA.16816.F32.BF16 R104, R20.reuse, R156, R104 ;  /* 0x0000009c1468723c */ /* 0x060fe40000041868 */
[----:B------:R-:W-:Y:S01]  /*11980*/  MUFU.EX2 R186, R186 ;  /* 0x000000ba00ba7308 */ /* 0x000fe20000000800 */
[----:B------:R-:W-:Y:S02]  /*11990*/  LDSM.16.MT88.4 R176, [R226+0x15800] ;  /* 0x01580000e2b0783b */ /* 0x000fe40000004200 */
[----:B------:R-:W-:Y:S01]  /*119a0*/  FFMA.FTZ R206, R35, UR4, -R206 ;  /* 0x0000000423ce7c23 */ /* 0x000fe200080108ce */
[C---:B------:R-:W-:Y:S06]  /*119b0*/  HMMA.16816.F32.BF16 R108, R20.reuse, R158, R108 ;  /* 0x0000009e146c723c */ /* 0x040fec000004186c */
[----:B------:R-:W5:Y:S01]  /*119c0*/  MUFU.EX2 R187, R187 ;  /* 0x000000bb00bb7308 */ /* 0x000f620000000800 */
[----:B------:R-:W5:Y:S01]  /*119d0*/  LDSM.16.MT88.4 R156, [R225+0x17000] ;  /* 0x01700000e19c783b */ /* 0x000f620000004200 */
[C---:B-1----:R-:W-:Y:S08]  /*119e0*/  HMMA.16816.F32.BF16 R112, R20.reuse, R160, R112 ;  /* 0x000000a01470723c */ /* 0x042ff00000041870 */
[----:B------:R-:W1:Y:S01]  /*119f0*/  MUFU.EX2 R197, R244 ;  /* 0x000000f400c57308 */ /* 0x000e620000000800 */
[C---:B------:R-:W-:Y:S01]  /*11a00*/  HMMA.16816.F32.BF16 R116, R20.reuse, R162, R116 ;  /* 0x000000a21474723c */ /* 0x040fe20000041874 */
[----:B------:R-:W-:Y:S05]  /*11a10*/  LDSM.16.MT88.4 R32, [R225+0x11800] ;  /* 0x01180000e120783b */ /* 0x000fea0000004200 */
[C---:B------:R-:W-:Y:S03]  /*11a20*/  HMMA.16816.F32.BF16 R12, R20.reuse, R24, R12 ;  /* 0x00000018140c723c */ /* 0x040fe6000004180c */
[----:B------:R-:W1:Y:S03]  /*11a30*/  MUFU.EX2 R199, R206 ;  /* 0x000000ce00c77308 */ /* 0x000e660000000800 */
[C---:B------:R-:W-:Y:S01]  /*11a40*/  HMMA.16816.F32.BF16 R120, R20.reuse, R26, R120 ;  /* 0x0000001a1478723c */ /* 0x040fe20000041878 */
[----:B------:R-:W1:Y:S05]  /*11a50*/  LDSM.16.MT88.4 R24, [R224+0x17000] ;  /* 0x01700000e018783b */ /* 0x000e6a0000004200 */
[C---:B---3--:R-:W-:Y:S06]  /*11a60*/  HMMA.16816.F32.BF16 R124, R20.reuse, R168, R124 ;  /* 0x000000a8147c723c */ /* 0x048fec000004187c */
[C---:B------:R-:W-:Y:S01]  /*11a70*/  HMMA.16816.F32.BF16 R128, R20.reuse, R170, R128 ;  /* 0x000000aa1480723c */ /* 0x040fe20000041880 */
[----:B------:R-:W3:Y:S05]  /*11a80*/  LDSM.16.MT88.4 R168, [R226+0x11800] ;  /* 0x01180000e2a8783b */ /* 0x000eea0000004200 */
[C---:B----4-:R-:W-:Y:S06]  /*11a90*/  HMMA.16816.F32.BF16 R132, R20.reuse, R152, R132 ;  /* 0x000000981484723c */ /* 0x050fec0000041884 */
[C---:B------:R-:W-:Y:S05]  /*11aa0*/  HMMA.16816.F32.BF16 R136, R20.reuse, R154, R136 ;  /* 0x0000009a1488723c */ /* 0x040fea0000041888 */
[----:B--2---:R-:W-:Y:S01]  /*11ab0*/  F2FP.BF16.F32.PACK_AB R152, R185, R184 ;  /* 0x000000b8b998723e */ /* 0x004fe200000010ff */
[C---:B-----5:R-:W-:Y:S05]  /*11ac0*/  HMMA.16816.F32.BF16 R140, R20.reuse, R156, R140 ;  /* 0x0000009c148c723c */ /* 0x060fea000004188c */
[----:B------:R-:W-:Y:S01]  /*11ad0*/  F2FP.BF16.F32.PACK_AB R153, R187, R186 ;  /* 0x000000babb99723e */ /* 0x000fe200000010ff */
[C---:B------:R-:W-:Y:S01]  /*11ae0*/  HMMA.16816.F32.BF16 R144, R20.reuse, R158, R144 ;  /* 0x0000009e1490723c */ /* 0x040fe20000041890 */
[----:B------:R-:W2:Y:S04]  /*11af0*/  LDSM.16.MT88.4 R156, [R224+0x11800] ;  /* 0x01180000e09c783b */ /* 0x000ea80000004200 */
[----:B-1----:R-:W-:Y:S01]  /*11b00*/  F2FP.BF16.F32.PACK_AB R154, R197, R196 ;  /* 0x000000c4c59a723e */ /* 0x002fe200000010ff */
[C---:B------:R-:W-:Y:S05]  /*11b10*/  HMMA.16816.F32.BF16 R148, R20.reuse, R24, R148 ;  /* 0x000000181494723c */ /* 0x040fea0000041894 */
[----:B------:R-:W-:Y:S01]  /*11b20*/  F2FP.BF16.F32.PACK_AB R155, R199, R198 ;  /* 0x000000c6c79b723e */ /* 0x000fe200000010ff */
[----:B------:R-:W-:Y:S01]  /*11b30*/  HMMA.16816.F32.BF16 R16, R20, R26, R16 ;  /* 0x0000001a1410723c */ /* 0x000fe20000041810 */
[----:B------:R-:W1:Y:S04]  /*11b40*/  LDSM.16.MT88.4 R20, [R228+0x13800] ;  /* 0x01380000e414783b */ /* 0x000e680000004200 */
[----:B------:R-:W-:Y:S01]  /*11b50*/  FADD.FTZ R184, R184, R193 ;  /* 0x000000c1b8b87221 */ /* 0x000fe20000010000 */
[C---:B------:R-:W-:Y:S03]  /*11b60*/  HMMA.16816.F32.BF16 R160, R152.reuse, R28, R8 ;  /* 0x0000001c98a0723c */ /* 0x040fe60000041808 */
[----:B------:R-:W4:Y:S02]  /*11b70*/  LDSM.16.MT88.4 R24, [R226+0x13800] ;  /* 0x01380000e218783b */ /* 0x000f240000004200 */
[----:B------:R-:W-:Y:S01]  /*11b80*/  FADD.FTZ R186, R186, R195 ;  /* 0x000000c3baba7221 */ /* 0x000fe20000010000 */
[C---:B------:R-:W-:Y:S05]  /*11b90*/  HMMA.16816.F32.BF16 R36, R152.reuse, R30, R36 ;  /* 0x0000001e9824723c */ /* 0x040fea0000041824 */
[----:B------:R-:W5:Y:S01]  /*11ba0*/  LDSM.16.MT88.4 R8, [R224+0x13800] ;  /* 0x01380000e008783b */ /* 0x000f620000004200 */
[C---:B---3--:R-:W-:Y:S05]  /*11bb0*/  HMMA.16816.F32.BF16 R40, R152.reuse, R168, R40 ;  /* 0x000000a89828723c */ /* 0x048fea0000041828 */
[----:B------:R-:W-:Y:S01]  /*11bc0*/  FADD.FTZ R185, R185, R184 ;  /* 0x000000b8b9b97221 */ /* 0x000fe20000010000 */
[C---:B------:R-:W-:Y:S01]  /*11bd0*/  HMMA.16816.F32.BF16 R44, R152.reuse, R170, R44 ;  /* 0x000000aa982c723c */ /* 0x040fe2000004182c */
[----:B------:R-:W3:Y:S04]  /*11be0*/  LDSM.16.MT88.4 R28, [R228+0x15800] ;  /* 0x01580000e41c783b */ /* 0x000ee80000004200 */
[----:B------:R-:W-:Y:S01]  /*11bf0*/  FADD.FTZ R187, R187, R186 ;  /* 0x000000babbbb7221 */ /* 0x000fe20000010000 */
[C---:B------:R-:W-:Y:S03]  /*11c00*/  HMMA.16816.F32.BF16 R48, R152.reuse, R32, R48 ;  /* 0x000000209830723c */ /* 0x040fe60000041830 */
[----:B------:R-:W3:Y:S02]  /*11c10*/  LDSM.16.MT88.4 R168, [R225+0x15800] ;  /* 0x01580000e1a8783b */ /* 0x000ee40000004200 */
[----:B------:R-:W-:Y:S01]  /*11c20*/  FADD.FTZ R196, R196, R185 ;  /* 0x000000b9c4c47221 */ /* 0x000fe20000010000 */
[C---:B------:R-:W-:Y:S05]  /*11c30*/  HMMA.16816.F32.BF16 R52, R152.reuse, R34, R52 ;  /* 0x000000229834723c */ /* 0x040fea0000041834 */
[----:B------:R-:W3:Y:S01]  /*11c40*/  LDSM.16.MT88.4 R32, [R224+0x15800] ;  /* 0x01580000e020783b */ /* 0x000ee20000004200 */
[C---:B--2---:R-:W-:Y:S05]  /*11c50*/  HMMA.16816.F32.BF16 R56, R152.reuse, R156, R56 ;  /* 0x0000009c9838723c */ /* 0x044fea0000041838 */
[----:B------:R-:W-:Y:S01]  /*11c60*/  FADD.FTZ R198, R198, R187 ;  /* 0x000000bbc6c67221 */ /* 0x000fe20000010000 */
[C---:B------:R-:W-:Y:S05]  /*11c70*/  HMMA.16816.F32.BF16 R60, R152.reuse, R158, R60 ;  /* 0x0000009e983c723c */ /* 0x040fea000004183c */
[----:B------:R-:W-:Y:S01]  /*11c80*/  FADD.FTZ R243, R197, R196 ;  /* 0x000000c4c5f37221 */ /* 0x000fe20000010000 */
[C---:B-1----:R-:W-:Y:S05]  /*11c90*/  HMMA.16816.F32.BF16 R64, R152.reuse, R20, R64 ;  /* 0x000000149840723c */ /* 0x042fea0000041840 */
[----:B------:R-:W-:Y:S01]  /*11ca0*/  FADD.FTZ R241, R199, R198 ;  /* 0x000000c6c7f17221 */ /* 0x000fe20000010000 */
[C---:B------:R-:W-:Y:S01]  /*11cb0*/  HMMA.16816.F32.BF16 R68, R152.reuse, R22, R68 ;  /* 0x000000169844723c */ /* 0x040fe20000041844 */
[----:B------:R-:W1:Y:S05]  /*11cc0*/  LDSM.16.MT88.4 R20, [R226+0x17800] ;  /* 0x01780000e214783b */ /* 0x000e6a0000004200 */
[C---:B----4-:R-:W-:Y:S06]  /*11cd0*/  HMMA.16816.F32.BF16 R72, R152.reuse, R24, R72 ;  /* 0x000000189848723c */ /* 0x050fec0000041848 */
[C---:B------:R-:W-:Y:S06]  /*11ce0*/  HMMA.16816.F32.BF16 R76, R152.reuse, R26, R76 ;  /* 0x0000001a984c723c */ /* 0x040fec000004184c */
[C---:B------:R-:W-:Y:S06]  /*11cf0*/  HMMA.16816.F32.BF16 R80, R152.reuse, R172, R80 ;  /* 0x000000ac9850723c */ /* 0x040fec0000041850 */
[C---:B------:R-:W-:Y:S06]  /*11d00*/  HMMA.16816.F32.BF16 R84, R152.reuse, R174, R84 ;  /* 0x000000ae9854723c */ /* 0x040fec0000041854 */
[C---:B-----5:R-:W-:Y:S06]  /*11d10*/  HMMA.16816.F32.BF16 R88, R152.reuse, R8, R88 ;  /* 0x000000089858723c */ /* 0x060fec0000041858 */
[C---:B------:R-:W-:Y:S01]  /*11d20*/  HMMA.16816.F32.BF16 R92, R152.reuse, R10, R92 ;  /* 0x0000000a985c723c */ /* 0x040fe2000004185c */
[----:B------:R-:W2:Y:S05]  /*11d30*/  LDSM.16.MT88.4 R8, [R225+0x17800] ;  /* 0x01780000e108783b */ /* 0x000eaa0000004200 */
[C---:B---3--:R-:W-:Y:S06]  /*11d40*/  HMMA.16816.F32.BF16 R96, R152.reuse, R28, R96 ;  /* 0x0000001c9860723c */ /* 0x048fec0000041860 */
[C---:B------:R-:W-:Y:S06]  /*11d50*/  HMMA.16816.F32.BF16 R100, R152.reuse, R30, R100 ;  /* 0x0000001e9864723c */ /* 0x040fec0000041864 */
[C---:B------:R-:W-:Y:S06]  /*11d60*/  HMMA.16816.F32.BF16 R104, R152.reuse, R176, R104 ;  /* 0x000000b09868723c */ /* 0x040fec0000041868 */
[C---:B------:R-:W-:Y:S06]  /*11d70*/  HMMA.16816.F32.BF16 R108, R152.reuse, R178, R108 ;  /* 0x000000b2986c723c */ /* 0x040fec000004186c */
[C---:B------:R-:W-:Y:S06]  /*11d80*/  HMMA.16816.F32.BF16 R112, R152.reuse, R168, R112 ;  /* 0x000000a89870723c */ /* 0x040fec0000041870 */
[C---:B------:R-:W-:Y:S06]  /*11d90*/  HMMA.16816.F32.BF16 R116, R152.reuse, R170, R116 ;  /* 0x000000aa9874723c */ /* 0x040fec0000041874 */
[C---:B------:R-:W-:Y:S01]  /*11da0*/  HMMA.16816.F32.BF16 R156, R152.reuse, R32, R12 ;  /* 0x00000020989c723c */ /* 0x040fe2000004180c */
[----:B------:R-:W3:Y:S05]  /*11db0*/  LDSM.16.MT88.4 R12, [R224+0x17800] ;  /* 0x01780000e00c783b */ /* 0x000eea0000004200 */
[C---:B------:R-:W-:Y:S06]  /*11dc0*/  HMMA.16816.F32.BF16 R120, R152.reuse, R34, R120 ;  /* 0x000000229878723c */ /* 0x040fec0000041878 */
[C---:B------:R-:W-:Y:S06]  /*11dd0*/  HMMA.16816.F32.BF16 R124, R152.reuse, R180, R124 ;  /* 0x000000b4987c723c */ /* 0x040fec000004187c */
[C---:B------:R-:W-:Y:S06]  /*11de0*/  HMMA.16816.F32.BF16 R128, R152.reuse, R182, R128 ;  /* 0x000000b69880723c */ /* 0x040fec0000041880 */
[C---:B-1----:R-:W-:Y:S06]  /*11df0*/  HMMA.16816.F32.BF16 R132, R152.reuse, R20, R132 ;  /* 0x000000149884723c */ /* 0x042fec0000041884 */
[C---:B------:R-:W-:Y:S06]  /*11e00*/  HMMA.16816.F32.BF16 R136, R152.reuse, R22, R136 ;  /* 0x000000169888723c */ /* 0x040fec0000041888 */
[C---:B--2---:R-:W-:Y:S06]  /*11e10*/  HMMA.16816.F32.BF16 R140, R152.reuse, R8, R140 ;  /* 0x00000008988c723c */ /* 0x044fec000004188c */
[C---:B------:R-:W-:Y:S06]  /*11e20*/  HMMA.16816.F32.BF16 R144, R152.reuse, R10, R144 ;  /* 0x0000000a9890723c */ /* 0x040fec0000041890 */
[C---:B---3--:R-:W-:Y:S06]  /*11e30*/  HMMA.16816.F32.BF16 R148, R152.reuse, R12, R148 ;  /* 0x0000000c9894723c */ /* 0x048fec0000041894 */
[----:B------:R-:W-:Y:S01]  /*11e40*/  HMMA.16816.F32.BF16 R152, R152, R14, R16 ;  /* 0x0000000e9898723c */ /* 0x000fe20000041810 */
[----:B------:R-:W-:Y:S11]  /*11e50*/  @!UPT UIADD3 URZ, URZ, URZ, URZ ;  /* 0x0000003f3f3ff290 */ /* 0x000ff6000fffe03f */
[----:B------:R-:W-:Y:S01]  /*11e60*/  @!UPT UIADD3 URZ, URZ, URZ, URZ ;  /* 0x0000003f3f3ff290 */ /* 0x000fe2000fffe03f */
[----:B------:R-:W-:Y:S11]  /*11e70*/  @P0 BRA `(.L_x_1580) ;  /* 0xffffffb800c80947 */ /* 0x000ff6000383ffff */
.L_x_1576:
[----:B------:R-:W1:Y:S01]  /*11e80*/  SHFL.BFLY PT, R0, R241, 0x2, 0x1f ;  /* 0x0c401f00f1007f89 */ /* 0x000e6200000e0000 */
[----:B------:R-:W2:Y:S01]  /*11e90*/  S2UR UR6, SR_CgaCtaId ;  /* 0x00000000000679c3 */ /* 0x000ea20000008800 */
[----:B------:R-:W-:Y:S01]  /*11ea0*/  MOV R7, 0x3f800000 ;  /* 0x3f80000000077802 */ /* 0x000fe20000000f00 */
[----:B------:R-:W-:Y:S01]  /*11eb0*/  UMOV UR4, 0x400 ;  /* 0x0000040000047882 */ /* 0x000fe20000000000 */
[----:B------:R-:W3:Y:S01]  /*11ec0*/  SHFL.BFLY PT, R2, R243, 0x2, 0x1f ;  /* 0x0c401f00f3027f89 */ /* 0x000ee200000e0000 */
[----:B------:R-:W-:Y:S01]  /*11ed0*/  MOV R6, 0x3f800000 ;  /* 0x3f80000000067802 */ /* 0x000fe20000000f00 */
[----:B------:R-:W-:Y:S03]  /*11ee0*/  BSSY B0, `(.L_x_1581) ;  /* 0x0000136000007945 */ /* 0x000fe60003800000 */
[----:B------:R-:W-:Y:S06]  /*11ef0*/  BAR.SYNC.DEFER_BLOCKING 0x0 ;  /* 0x0000000000007b1d */ /* 0x000fec0000010000 */
[----:B------:R-:W4:Y:S01]  /*11f00*/  S2R R33, SR_CTAID.Y ;  /* 0x0000000000217919 */ /* 0x000f220000002600 */
[----:B-1----:R-:W-:Y:S01]  /*11f10*/  FADD.FTZ R5, R0, R241 ;  /* 0x000000f100057221 */ /* 0x002fe20000010000 */
[----:B--2---:R-:W-:Y:S01]  /*11f20*/  ULEA UR6, UR6, UR4, 0x18 ;  /* 0x0000000406067291 */ /* 0x004fe2000f8ec03f */
[----:B------:R-:W1:Y:S01]  /*11f30*/  S2R R0, SR_TID.X ;  /* 0x0000000000007919 */ /* 0x000e620000002100 */
[----:B------:R-:W2:Y:S01]  /*11f40*/  S2UR UR4, SR_CTAID.Z ;  /* 0x00000000000479c3 */ /* 0x000ea20000002700 */
[----:B---3--:R-:W-:-:S02]  /*11f50*/  FADD.FTZ R11, R2, R243 ;  /* 0x000000f3020b7221 */ /* 0x008fc40000010000 */
[----:B------:R-:W3:Y:S04]  /*11f60*/  SHFL.BFLY PT, R2, R5, 0x1, 0x1f ;  /* 0x0c201f0005027f89 */ /* 0x000ee800000e0000 */
[----:B------:R-:W5:Y:S01]  /*11f70*/  SHFL.BFLY PT, R4, R11, 0x1, 0x1f ;  /* 0x0c201f000b047f89 */ /* 0x000f6200000e0000 */
[----:B---3--:R-:W-:Y:S01]  /*11f80*/  FADD.FTZ R2, R5, R2 ;  /* 0x0000000205027221 */ /* 0x008fe20000010000 */
[----:B-1----:R-:W-:Y:S01]  /*11f90*/  SHF.R.S32.HI R9, RZ, 0x1f, R0 ;  /* 0x0000001fff097819 */ /* 0x002fe20000011400 */
[----:B-----5:R-:W-:-:S03]  /*11fa0*/  FADD.FTZ R4, R11, R4 ;  /* 0x000000040b047221 */ /* 0x020fc60000010000 */
[----:B------:R-:W-:Y:S02]  /*11fb0*/  FSETP.NE.FTZ.AND P3, PT, R2, RZ, PT ;  /* 0x000000ff0200720b */ /* 0x000fe40003f75000 */
[CC--:B------:R-:W-:Y:S02]  /*11fc0*/  LEA.HI R8, R9.reuse, R0.reuse, RZ, 0x2 ;  /* 0x0000000009087211 */ /* 0x0c0fe400078f10ff */
[----:B------:R-:W-:Y:S02]  /*11fd0*/  FSETP.NE.FTZ.AND P4, PT, R4, RZ, PT ;  /* 0x000000ff0400720b */ /* 0x000fe40003f95000 */
[--C-:B------:R-:W-:Y:S02]  /*11fe0*/  SHF.R.S32.HI R10, RZ, 0x2, R8.reuse ;  /* 0x00000002ff0a7819 */ /* 0x100fe40000011408 */
[----:B------:R-:W-:Y:S02]  /*11ff0*/  SHF.R.S32.HI R5, RZ, 0x1f, R8 ;  /* 0x0000001fff057819 */ /* 0x000fe40000011408 */
[----:B------:R-:W-:-:S02]  /*12000*/  LEA.HI R12, R9, R0, RZ, 0x4 ;  /* 0x00000000090c7211 */ /* 0x000fc400078f20ff */
[----:B------:R-:W-:Y:S01]  /*12010*/  LEA.HI R5, R5, R10, RZ, 0x3 ;  /* 0x0000000a05057211 */ /* 0x000fe200078f18ff */
[----:B------:R-:W1:Y:S01]  /*12020*/  @P3 MUFU.RCP R6, R2 ;  /* 0x0000000200063308 */ /* 0x000e620000001000 */
[----:B------:R-:W-:Y:S02]  /*12030*/  LEA.HI R9, R9, R0, RZ, 0x5 ;  /* 0x0000000009097211 */ /* 0x000fe400078f28ff */
[----:B------:R-:W-:Y:S02]  /*12040*/  LOP3.LUT R5, R5, 0xfffffff8, RZ, 0xc0, !PT ;  /* 0xfffffff805057812 */ /* 0x000fe400078ec0ff */
[----:B------:R-:W-:Y:S02]  /*12050*/  LOP3.LUT R17, R8, 0x1ffffffc, RZ, 0xc0, !PT ;  /* 0x1ffffffc08117812 */ /* 0x000fe400078ec0ff */
[----:B------:R-:W-:Y:S01]  /*12060*/  IADD3 R5, R10, -R5, RZ ;  /* 0x800000050a057210 */ /* 0x000fe20007ffe0ff */
[----:B------:R-:W3:Y:S01]  /*12070*/  @P4 MUFU.RCP R7, R4 ;  /* 0x0000000400074308 */ /* 0x000ee20000001000 */
[----:B------:R-:W5:Y:S01]  /*12080*/  S2R R10, SR_TID.X ;  /* 0x00000000000a7919 */ /* 0x000f620000002100 */
[----:B------:R-:W-:-:S02]  /*12090*/  LOP3.LUT R13, R12, 0xfffffff0, RZ, 0xc0, !PT ;  /* 0xfffffff00c0d7812 */ /* 0x000fc400078ec0ff */
[----:B------:R-:W-:Y:S02]  /*120a0*/  SHF.L.U32 R19, R5, 0x6, RZ ;  /* 0x0000000605137819 */ /* 0x000fe400000006ff */
[----:B------:R-:W-:Y:S02]  /*120b0*/  SHF.R.S32.HI R12, RZ, 0x5, R9 ;  /* 0x00000005ff0c7819 */ /* 0x000fe40000011409 */
[----:B------:R-:W-:Y:S01]  /*120c0*/  IADD3 R17, -R17, R0, RZ ;  /* 0x0000000011117210 */ /* 0x000fe20007ffe1ff */
[C---:B-1----:R-:W-:Y:S01]  /*120d0*/  FMUL.FTZ R163, R6.reuse, R163 ;  /* 0x000000a306a37220 */ /* 0x042fe20000410000 */
[----:B------:R-:W-:Y:S01]  /*120e0*/  LOP3.LUT R15, R5, 0x1, RZ, 0xc0, !PT ;  /* 0x00000001050f7812 */ /* 0x000fe200078ec0ff */
[C---:B------:R-:W-:Y:S01]  /*120f0*/  FMUL.FTZ R162, R6.reuse, R162 ;  /* 0x000000a206a27220 */ /* 0x040fe20000410000 */
[----:B------:R-:W-:Y:S01]  /*12100*/  IADD3 R13, -R13, R0, RZ ;  /* 0x000000000d0d7210 */ /* 0x000fe20007ffe1ff */
[C---:B------:R-:W-:Y:S01]  /*12110*/  FMUL.FTZ R39, R6.reuse, R39 ;  /* 0x0000002706277220 */ /* 0x040fe20000410000 */
[----:B------:R-:W-:Y:S01]  /*12120*/  LOP3.LUT R19, R19, 0x1c0, RZ, 0xc0, !PT ;  /* 0x000001c013137812 */ /* 0x000fe200078ec0ff */
[----:B------:R-:W-:Y:S01]  /*12130*/  FMUL.FTZ R38, R6, R38 ;  /* 0x0000002606267220 */ /* 0x000fe20000410000 */
[----:B------:R-:W-:Y:S01]  /*12140*/  ISETP.NE.U32.AND P0, PT, R15, 0x1, PT ;  /* 0x000000010f00780c */ /* 0x000fe20003f05070 */
[----:B---3--:R-:W-:Y:S01]  /*12150*/  FMUL.FTZ R160, R7, R160 ;  /* 0x000000a007a07220 */ /* 0x008fe20000410000 */
[----:B------:R-:W-:Y:S01]  /*12160*/  LEA.HI R19, R19, R19, RZ, 0x1d ;  /* 0x0000001313137211 */ /* 0x000fe200078fe8ff */
[----:B------:R-:W-:Y:S01]  /*12170*/  FMUL.FTZ R161, R7, R161 ;  /* 0x000000a107a17220 */ /* 0x000fe20000410000 */
[----:B------:R-:W-:Y:S01]  /*12180*/  R2P PR, R5, 0x6 ;  /* 0x0000000605007804 */ /* 0x000fe20000000000 */
[C---:B------:R-:W-:Y:S01]  /*12190*/  FMUL.FTZ R36, R7.reuse, R36 ;  /* 0x0000002407247220 */ /* 0x040fe20000410000 */
[----:B------:R-:W-:Y:S01]  /*121a0*/  MOV R5, 0x40 ;  /* 0x0000004000057802 */ /* 0x000fe20000000f00 */
        /* <DEDUP_REMOVED lines=10> */
[----:B-----5:R-:W-:Y:S01]  /*12250*/  SHF.R.S32.HI R11, RZ, 0x1f, R10 ;  /* 0x0000001fff0b7819 */ /* 0x020fe2000001140a */
[C---:B------:R-:W-:Y:S01]  /*12260*/  FMUL.FTZ R57, R7.reuse, R57 ;  /* 0x0000003907397220 */ /* 0x040fe20000410000 */
[C---:B------:R-:W-:Y:S01]  /*12270*/  FMUL.FTZ R60, R7.reuse, R60 ;  /* 0x0000003c073c7220 */ /* 0x040fe20000410000 */
[----:B------:R-:W-:Y:S01]  /*12280*/  FMUL.FTZ R61, R7, R61 ;  /* 0x0000003d073d7220 */ /* 0x000fe20000410000 */
[----:B------:R-:W-:Y:S01]  /*12290*/  LEA.HI R14, R11, R10, RZ, 0x4 ;  /* 0x0000000a0b0e7211 */ /* 0x000fe200078f20ff */
[C---:B------:R-:W-:Y:S01]  /*122a0*/  FMUL.FTZ R64, R7.reuse, R64 ;  /* 0x0000004007407220 */ /* 0x040fe20000410000 */
[C---:B------:R-:W-:Y:S01]  /*122b0*/  FMUL.FTZ R65, R7.reuse, R65 ;  /* 0x0000004107417220 */ /* 0x040fe20000410000 */
[C---:B------:R-:W-:Y:S01]  /*122c0*/  FMUL.FTZ R68, R7.reuse, R68 ;  /* 0x0000004407447220 */ /* 0x040fe20000410000 */
[----:B------:R-:W-:Y:S01]  /*122d0*/  SHF.R.S32.HI R8, RZ, 0x4, R14 ;  /* 0x00000004ff087819 */ /* 0x000fe2000001140e */
[C---:B------:R-:W-:Y:S01]  /*122e0*/  FMUL.FTZ R69, R7.reuse, R69 ;  /* 0x0000004507457220 */ /* 0x040fe20000410000 */
[----:B------:R-:W-:Y:S01]  /*122f0*/  LEA R14, R12, R17, 0x9 ;  /* 0x000000110c0e7211 */ /* 0x000fe200078e48ff */
[C---:B------:R-:W-:Y:S01]  /*12300*/  FMUL.FTZ R72, R7.reuse, R72 ;  /* 0x0000004807487220 */ /* 0x040fe20000410000 */
[----:B------:R-:W-:Y:S01]  /*12310*/  SHF.L.U32 R15, R8, 0x6, RZ ;  /* 0x00000006080f7819 */ /* 0x000fe200000006ff */
[----:B------:R-:W-:Y:S01]  /*12320*/  FMUL.FTZ R73, R7, R73 ;  /* 0x0000004907497220 */ /* 0x000fe20000410000 */
[----:B------:R-:W-:Y:S01]  /*12330*/  LEA.HI R17, R13, R13, RZ, 0x1 ;  /* 0x0000000d0d117211 */ /* 0x000fe200078f08ff */
[----:B------:R-:W-:Y:S01]  /*12340*/  FMUL.FTZ R76, R7, R76 ;  /* 0x0000004c074c7220 */ /* 0x000fe20000410000 */
[----:B------:R-:W-:Y:S01]  /*12350*/  LOP3.LUT R15, R15, 0x1c0, RZ, 0xc0, !PT ;  /* 0x000001c00f0f7812 */ /* 0x000fe200078ec0ff */
[----:B------:R-:W-:Y:S01]  /*12360*/  FMUL.FTZ R77, R7, R77 ;  /* 0x0000004d074d7220 */ /* 0x000fe20000410000 */
[----:B------:R-:W-:Y:S01]  /*12370*/  SHF.L.U32 R16, R17, 0x2, RZ ;  /* 0x0000000211107819 */ /* 0x000fe200000006ff */
[C---:B------:R-:W-:Y:S01]  /*12380*/  FMUL.FTZ R80, R7.reuse, R80 ;  /* 0x0000005007507220 */ /* 0x040fe20000410000 */
[----:B------:R-:W-:Y:S01]  /*12390*/  LEA R14, R14, R19, 0x1 ;  /* 0x000000130e0e7211 */ /* 0x000fe200078e08ff */
[----:B------:R-:W-:Y:S01]  /*123a0*/  FMUL.FTZ R81, R7, R81 ;  /* 0x0000005107517220 */ /* 0x000fe20000410000 */
[----:B------:R-:W-:Y:S01]  /*123b0*/  LOP3.LUT R16, R15, 0x38, R16, 0xf8, !PT ;  /* 0x000000380f107812 */ /* 0x000fe200078ef810 */
[C---:B------:R-:W-:Y:S01]  /*123c0*/  FMUL.FTZ R84, R7.reuse, R84 ;  /* 0x0000005407547220 */ /* 0x040fe20000410000 */
[----:B------:R-:W-:Y:S01]  /*123d0*/  SHF.R.U32.HI R15, RZ, 0x3, R15 ;  /* 0x00000003ff0f7819 */ /* 0x000fe2000001160f */
[----:B------:R-:W-:Y:S01]  /*123e0*/  FMUL.FTZ R85, R7, R85 ;  /* 0x0000005507557220 */ /* 0x000fe20000410000 */
[----:B------:R-:W-:Y:S01]  /*123f0*/  LOP3.LUT R18, R17, 0xffffffe, RZ, 0xc0, !PT ;  /* 0x0ffffffe11127812 */ /* 0x000fe200078ec0ff */
[C---:B------:R-:W-:Y:S01]  /*12400*/  FMUL.FTZ R88, R7.reuse, R88 ;  /* 0x0000005807587220 */ /* 0x040fe20000410000 */
[----:B------:R-:W-:Y:S01]  /*12410*/  LEA R14, R14, UR6, 0x2 ;  /* 0x000000060e0e7c11 */ /* 0x000fe2000f8e10ff */
        /* <DEDUP_REMOVED lines=96> */
[----:B------:R-:W-:Y:S01]  /*12a20*/  LOP3.LUT R15, R16, R15, RZ, 0x3c, !PT ;  /* 0x0000000f100f7212 */ /* 0x000fe200078e3cff */
[----:B------:R-:W-:Y:S01]  /*12a30*/  STS.64 [R14], R160 ;  /* 0x000000a00e007388 */ /* 0x000fe20000000a00 */
[----:B------:R-:W-:Y:S01]  /*12a40*/  IADD3 R18, R13, -R18, RZ ;  /* 0x800000120d127210 */ /* 0x000fe20007ffe0ff */
[----:B------:R-:W-:Y:S01]  /*12a50*/  @P4 MUFU.LG2 R4, R4 ;  /* 0x0000000400044308 */ /* 0x000fe20000000c00 */
[----:B------:R-:W-:Y:S01]  /*12a60*/  IADD3 R6, R14, -0x20, RZ ;  /* 0xffffffe00e067810 */ /* 0x000fe20007ffe0ff */
[----:B------:R-:W-:Y:S01]  /*12a70*/  STS.64 [R14+0x800], R162 ;  /* 0x000800a20e007388 */ /* 0x000fe20000000a00 */
[----:B------:R-:W-:-:S02]  /*12a80*/  SEL R5, R5, 0xffffffc0, !P1 ;  /* 0xffffffc005057807 */ /* 0x000fc40004800000 */
[----:B------:R-:W-:Y:S02]  /*12a90*/  @P0 IADD3 R6, R14, 0x20, RZ ;  /* 0x000000200e060810 */ /* 0x000fe40007ffe0ff */
[----:B------:R-:W-:Y:S01]  /*12aa0*/  SEL R7, R7, 0xffffff80, !P2 ;  /* 0xffffff8007077807 */ /* 0x000fe20005000000 */
[----:B------:R-:W1:Y:S01]  /*12ab0*/  @P3 MUFU.LG2 R2, R2 ;  /* 0x0000000200023308 */ /* 0x000e620000000c00 */
[----:B------:R-:W-:Y:S01]  /*12ac0*/  LEA R15, R18, R15, 0x2 ;  /* 0x0000000f120f7211 */ /* 0x000fe200078e10ff */
[----:B------:R-:W-:Y:S01]  /*12ad0*/  STS.64 [R6], R36 ;  /* 0x0000002406007388 */ /* 0x000fe20000000a00 */
[C---:B------:R-:W-:Y:S02]  /*12ae0*/  IADD3 R16, R14.reuse, R5, RZ ;  /* 0x000000050e107210 */ /* 0x040fe40007ffe0ff */
[----:B------:R-:W-:Y:S01]  /*12af0*/  IADD3 R18, R5, R6, RZ ;  /* 0x0000000605127210 */ /* 0x000fe20007ffe0ff */
[----:B------:R-:W-:Y:S01]  /*12b00*/  STS.64 [R6+0x800], R38 ;  /* 0x0008002606007388 */ /* 0x000fe20000000a00 */
[----:B------:R-:W-:-:S02]  /*12b10*/  IADD3 R5, R14, R7, RZ ;  /* 0x000000070e057210 */ /* 0x000fc40007ffe0ff */
[----:B------:R-:W-:Y:S01]  /*12b20*/  IADD3 R17, R7, R6, RZ ;  /* 0x0000000607117210 */ /* 0x000fe20007ffe0ff */
[----:B------:R-:W-:Y:S01]  /*12b30*/  STS.64 [R16], R40 ;  /* 0x0000002810007388 */ /* 0x000fe20000000a00 */
[-C--:B------:R-:W-:Y:S02]  /*12b40*/  IADD3 R19, R16, R7.reuse, RZ ;  /* 0x0000000710137210 */ /* 0x080fe40007ffe0ff */
[----:B------:R-:W-:Y:S01]  /*12b50*/  IADD3 R7, R18, R7, RZ ;  /* 0x0000000712077210 */ /* 0x000fe20007ffe0ff */
[----:B------:R-:W-:Y:S01]  /*12b60*/  STS.64 [R16+0x800], R42 ;  /* 0x0008002a10007388 */ /* 0x000fe20000000a00 */
[----:B------:R-:W-:Y:S02]  /*12b70*/  LEA.HI R35, R11, R10, RZ, 0x5 ;  /* 0x0000000a0b237211 */ /* 0x000fe400078f28ff */
[----:B------:R-:W-:Y:S01]  /*12b80*/  LOP3.LUT R9, R9, 0xffffffe0, RZ, 0xc0, !PT ;  /* 0xffffffe009097812 */ /* 0x000fe200078ec0ff */
[----:B------:R-:W-:Y:S01]  /*12b90*/  STS.64 [R18], R44 ;  /* 0x0000002c12007388 */ /* 0x000fe20000000a00 */
[----:B------:R-:W-:Y:S01]  /*12ba0*/  LOP3.LUT R35, R35, 0xffffffe0, RZ, 0xc0, !PT ;  /* 0xffffffe023237812 */ /* 0x000fe200078ec0ff */
[----:B-1----:R-:W-:Y:S01]  /*12bb0*/  @P3 FMUL.FTZ R2, R2, 0.69314718246459960938 ;  /* 0x3f31721802023820 */ /* 0x002fe20000410000 */
[----:B------:R-:W-:Y:S01]  /*12bc0*/  IADD3 R9, -R9, R0, RZ ;  /* 0x0000000009097210 */ /* 0x000fe20007ffe1ff */
[----:B------:R-:W-:Y:S01]  /*12bd0*/  STS.64 [R18+0x800], R46 ;  /* 0x0008002e12007388 */ /* 0x000fe20000000a00 */
[----:B------:R-:W-:-:S02]  /*12be0*/  IADD3 R35, -R35, R10, RZ ;  /* 0x0000000a23237210 */ /* 0x000fc40007ffe1ff */
[----:B------:R-:W1:Y:S01]  /*12bf0*/  @P3 LDC R10, c[0x0][0x2e8] ;  /* 0x0000ba00ff0a3b82 */ /* 0x000e620000000800 */
[----:B------:R-:W-:Y:S01]  /*12c00*/  STS.64 [R5], R48 ;  /* 0x0000003005007388 */ /* 0x000fe20000000a00 */
[----:B------:R-:W-:Y:S02]  /*12c10*/  LOP3.LUT P0, RZ, R9, 0x3, RZ, 0xc0, !PT ;  /* 0x0000000309ff7812 */ /* 0x000fe4000780c0ff */
[----:B------:R-:W-:Y:S01]  /*12c20*/  SHF.R.S32.HI R32, RZ, 0x1f, R35 ;  /* 0x0000001fff207819 */ /* 0x000fe20000011423 */
[----:B------:R-:W-:Y:S01]  /*12c30*/  STS.64 [R5+0x800], R50 ;  /* 0x0008003205007388 */ /* 0x000fe20000000a00 */
[----:B------:R-:W-:Y:S02]  /*12c40*/  MOV R9, 0xff800000 ;  /* 0xff80000000097802 */ /* 0x000fe40000000f00 */
[----:B------:R-:W-:Y:S01]  /*12c50*/  LEA.HI R32, R32, R35, RZ, 0x2 ;  /* 0x0000002320207211 */ /* 0x000fe200078f10ff */
[----:B------:R-:W-:Y:S03]  /*12c60*/  STS.64 [R17], R52 ;  /* 0x0000003411007388 */ /* 0x000fe60000000a00 */
[----:B------:R-:W-:Y:S01]  /*12c70*/  SHF.R.S32.HI R35, RZ, 0x2, R32 ;  /* 0x00000002ff237819 */ /* 0x000fe20000011420 */
[----:B------:R-:W-:Y:S01]  /*12c80*/  STS.64 [R17+0x800], R54 ;  /* 0x0008003611007388 */ /* 0x000fe20000000a00 */
[----:B------:R-:W-:-:S03]  /*12c90*/  MOV R32, 0xff800000 ;  /* 0xff80000000207802 */ /* 0x000fc60000000f00 */
[----:B------:R-:W-:Y:S04]  /*12ca0*/  STS.64 [R19], R56 ;  /* 0x0000003813007388 */ /* 0x000fe80000000a00 */
[----:B------:R-:W-:Y:S01]  /*12cb0*/  STS.64 [R19+0x800], R58 ;  /* 0x0008003a13007388 */ /* 0x000fe20000000a00 */
[----:B-1----:R-:W-:-:S03]  /*12cc0*/  @P3 FFMA.FTZ R32, R3, R10, R2 ;  /* 0x0000000a03203223 */ /* 0x002fc60000010002 */
[----:B------:R-:W-:Y:S04]  /*12cd0*/  STS.64 [R7], R60 ;  /* 0x0000003c07007388 */ /* 0x000fe80000000a00 */
[----:B------:R-:W-:Y:S04]  /*12ce0*/  STS.64 [R7+0x800], R62 ;  /* 0x0008003e07007388 */ /* 0x000fe80000000a00 */
        /* <DEDUP_REMOVED lines=35> */
[----:B------:R1:W-:Y:S04]  /*12f20*/  STS.64 [R6+0xc800], R130 ;  /* 0x00c8008206007388 */ /* 0x0003e80000000a00 */
[----:B------:R-:W-:Y:S04]  /*12f30*/  STS.64 [R16+0xc000], R132 ;  /* 0x00c0008410007388 */ /* 0x000fe80000000a00 */
[----:B------:R-:W-:Y:S04]  /*12f40*/  STS.64 [R16+0xc800], R134 ;  /* 0x00c8008610007388 */ /* 0x000fe80000000a00 */
[----:B------:R-:W-:Y:S04]  /*12f50*/  STS.64 [R18+0xc000], R136 ;  /* 0x00c0008812007388 */ /* 0x000fe80000000a00 */
[----:B------:R-:W-:Y:S04]  /*12f60*/  STS.64 [R18+0xc800], R138 ;  /* 0x00c8008a12007388 */ /* 0x000fe80000000a00 */
[----:B------:R-:W-:Y:S04]  /*12f70*/  STS.64 [R5+0xc000], R140 ;  /* 0x00c0008c05007388 */ /* 0x000fe80000000a00 */
[----:B------:R3:W-:Y:S01]  /*12f80*/  STS.64 [R5+0xc800], R142 ;  /* 0x00c8008e05007388 */ /* 0x0007e20000000a00 */
[----:B-1----:R-:W-:-:S03]  /*12f90*/  LEA R6, R15, UR6, 0x2 ;  /* 0x000000060f067c11 */ /* 0x002fc6000f8e10ff */
[----:B------:R-:W-:Y:S01]  /*12fa0*/  STS.64 [R17+0xc000], R144 ;  /* 0x00c0009011007388 */ /* 0x000fe20000000a00 */
[----:B------:R-:W4:Y:S03]  /*12fb0*/  LDC.64 R14, c[0x0][0x2c0] ;  /* 0x0000b000ff0e7b82 */ /* 0x000f260000000a00 */
[----:B------:R-:W-:Y:S04]  /*12fc0*/  STS.64 [R17+0xc800], R146 ;  /* 0x00c8009211007388 */ /* 0x000fe80000000a00 */
[----:B------:R-:W-:Y:S04]  /*12fd0*/  STS.64 [R19+0xc000], R148 ;  /* 0x00c0009413007388 */ /* 0x000fe80000000a00 */
[----:B------:R-:W-:Y:S04]  /*12fe0*/  STS.64 [R19+0xc800], R150 ;  /* 0x00c8009613007388 */ /* 0x000fe80000000a00 */
[----:B------:R-:W-:Y:S04]  /*12ff0*/  STS.64 [R7+0xc000], R152 ;  /* 0x00c0009807007388 */ /* 0x000fe80000000a00 */
[----:B------:R1:W-:Y:S01]  /*13000*/  STS.64 [R7+0xc800], R154 ;  /* 0x00c8009a07007388 */ /* 0x0003e20000000a00 */
[----:B---3--:R-:W2:Y:S08]  /*13010*/  LDC R5, c[0x0][0x270] ;  /* 0x00009c00ff057b82 */ /* 0x008eb00000000800 */
[----:B------:R-:W-:Y:S01]  /*13020*/  BAR.SYNC.DEFER_BLOCKING 0x0 ;  /* 0x0000000000007b1d */ /* 0x000fe20000010000 */
[----:B----4-:R-:W-:-:S05]  /*13030*/  IMAD R14, R33, R14, UR13 ;  /* 0x0000000d210e7e24 */ /* 0x010fca000f8e020e */
[----:B------:R-:W3:Y:S01]  /*13040*/  S2R R11, SR_CTAID.X ;  /* 0x00000000000b7919 */ /* 0x000ee20000002500 */
[----:B-1----:R-:W-:Y:S01]  /*13050*/  SHF.R.S32.HI R7, RZ, 0x1f, R12 ;  /* 0x0000001fff077819 */ /* 0x002fe2000001140c */
[----:B------:R1:W4:Y:S03]  /*13060*/  LDS.128 R28, [R6+0x3800] ;  /* 0x00380000061c7984 */ /* 0x0003260000000c00 */
[----:B------:R-:W-:Y:S01]  /*13070*/  LEA.HI R34, R7, R12, RZ, 0x2 ;  /* 0x0000000c07227211 */ /* 0x000fe200078f10ff */
[----:B------:R1:W1:Y:S01]  /*13080*/  LDS.128 R24, [R6+0x7800] ;  /* 0x0078000006187984 */ /* 0x0002620000000c00 */
[----:B------:R-:W5:Y:S02]  /*13090*/  @P4 LDC R7, c[0x0][0x2e8] ;  /* 0x0000ba00ff074b82 */ /* 0x000f640000000800 */
[----:B------:R-:W-:Y:S01]  /*130a0*/  LOP3.LUT R37, R34, 0xffffffc, RZ, 0xc0, !PT ;  /* 0x0ffffffc22257812 */ /* 0x000fe200078ec0ff */
[----:B------:R1:W1:Y:S03]  /*130b0*/  LDS.128 R20, [R6+0xb800] ;  /* 0x00b8000006147984 */ /* 0x0002660000000c00 */
[----:B------:R-:W-:Y:S01]  /*130c0*/  IADD3 R0, R12, -R37, RZ ;  /* 0x800000250c007210 */ /* 0x000fe20007ffe0ff */
[----:B------:R1:W1:Y:S01]  /*130d0*/  LDS.128 R16, [R6+0xf800] ;  /* 0x00f8000006107984 */ /* 0x0002620000000c00 */
[----:B------:R-:W-:-:S02]  /*130e0*/  IADD3 R12, RZ, -UR13, RZ ;  /* 0x8000000dff0c7c10 */ /* 0x000fc4000fffe0ff */
[----:B------:R-:W-:Y:S02]  /*130f0*/  LEA R0, R0, R35, 0x4 ;  /* 0x0000002300007211 */ /* 0x000fe400078e20ff */
[----:B---3--:R-:W-:Y:S01]  /*13100*/  SHF.L.U32 R34, R11, 0x6, RZ ;  /* 0x000000060b227819 */ /* 0x008fe200000006ff */
[----:B--2---:R-:W-:Y:S02]  /*13110*/  IMAD R12, R5, R12, UR4 ;  /* 0x00000004050c7e24 */ /* 0x004fe4000f8e020c */
[----:B------:R-:W-:Y:S01]  /*13120*/  @P4 FMUL.FTZ R11, R4, 0.69314718246459960938 ;  /* 0x3f317218040b4820 */ /* 0x000fe20000410000 */
[----:B------:R-:W-:Y:S01]  /*13130*/  SHF.L.U32 R4, R13, 0x2, RZ ;  /* 0x000000020d047819 */ /* 0x000fe200000006ff */
[----:B------:R-:W-:-:S03]  /*13140*/  IMAD R12, R14, R5, R12 ;  /* 0x000000050e0c7224 */ /* 0x000fc600078e020c */
[----:B------:R-:W-:Y:S01]  /*13150*/  SHF.R.S32.HI R5, RZ, 0x1f, R4 ;  /* 0x0000001fff057819 */ /* 0x000fe20000011404 */
[----:B------:R-:W-:Y:S02]  /*13160*/  IMAD R15, R12, R15, R34 ;  /* 0x0000000f0c0f7224 */ /* 0x000fe400078e0222 */
[----:B-----5:R-:W-:Y:S01]  /*13170*/  @P4 FFMA.FTZ R9, R164, R7, R11 ;  /* 0x00000007a4094223 */ /* 0x020fe2000001000b */
[----:B-1--4-:R-:W-:Y:S06]  /*13180*/  @P0 BRA `(.L_x_1582) ;  /* 0x00000000002c0947 */ /* 0x012fec0003800000 */
[C---:B------:R-:W-:Y:S01]  /*13190*/  VIADD R3, R0.reuse, 0x8 ;  /* 0x0000000800037836 */ /* 0x040fe20000000000 */
[----:B------:R-:W-:Y:S01]  /*131a0*/  SHF.R.S32.HI R10, RZ, 0x1f, R0 ;  /* 0x0000001fff0a7819 */ /* 0x000fe20000011400 */
[----:B------:R-:W-:Y:S01]  /*131b0*/  ULDC.64 UR6, c[0x0][0x2b8] ;  /* 0x0000ae0000067ab9 */ /* 0x000fe20000000a00 */
[----:B------:R-:W-:Y:S02]  /*131c0*/  IADD3 R2, P0, R15, R0, RZ ;  /* 0x000000000f027210 */ /* 0x000fe40007f1e0ff */
[----:B------:R-:W-:Y:S02]  /*131d0*/  ISETP.GE.AND P2, PT, R0, UR5, PT ;  /* 0x0000000500007c0c */ /* 0x000fe4000bf46270 */
[----:B------:R-:W-:Y:S02]  /*131e0*/  ISETP.GE.AND P1, PT, R3, UR5, PT ;  /* 0x0000000503007c0c */ /* 0x000fe4000bf26270 */
[----:B------:R-:W-:Y:S02]  /*131f0*/  LEA.HI.X.SX32 R3, R15, R10, 0x1, P0 ;  /* 0x0000000a0f037211 */ /* 0x000fe400000f0eff */
[----:B------:R-:W-:-:S04]  /*13200*/  LEA R10, P0, R2, UR6, 0x2 ;  /* 0x00000006020a7c11 */ /* 0x000fc8000f8010ff */
[----:B------:R-:W-:-:S05]  /*13210*/  LEA.HI.X R11, R2, UR7, R3, 0x2, P0 ;  /* 0x00000007020b7c11 */ /* 0x000fca00080f1403 */
[----:B------:R1:W-:Y:S04]  /*13220*/  @!P2 STG.E desc[UR22][R10.64], R9 ;  /* 0x000000090a00a986 */ /* 0x0003e8000c101916 */
[----:B------:R1:W-:Y:S02]  /*13230*/  @!P1 STG.E desc[UR22][R10.64+0x20], R32 ;  /* 0x000020200a009986 */ /* 0x0003e4000c101916 */
.L_x_1582:
[----:B------:R-:W-:Y:S05]  /*13240*/  BSYNC B0 ;  /* 0x0000000000007941 */ /* 0x000fea0003800000 */
.L_x_1581:
[----:B------:R-:W-:Y:S01]  /*13250*/  ULDC UR4, c[0x0][0x2dc] ;  /* 0x0000b70000047ab9 */ /* 0x000fe20000000800 */
[C---:B------:R-:W-:Y:S01]  /*13260*/  VIADD R0, R8.reuse, 0x18 ;  /* 0x0000001808007836 */ /* 0x040fe20000000000 */
[----:B------:R-:W-:Y:S01]  /*13270*/  ULDC.64 UR6, c[0x0][0x288] ;  /* 0x0000a20000067ab9 */ /* 0x000fe20000000a00 */
[----:B-1----:R-:W-:Y:S01]  /*13280*/  IMAD.WIDE R10, R8, 0x100, R4 ;  /* 0x00000100080a7825 */ /* 0x002fe200078e0204 */
[----:B------:R1:W2:Y:S01]  /*13290*/  LDS.128 R36, [R6] ;  /* 0x0000000006247984 */ /* 0x0002a20000000c00 */
[----:B------:R-:W-:Y:S01]  /*132a0*/  BSSY B0, `(.L_x_1583) ;  /* 0x0000024000007945 */ /* 0x000fe20003800000 */
[----:B------:R-:W-:Y:S01]  /*132b0*/  ISETP.GE.AND P2, PT, R0, UR5, PT ;  /* 0x0000000500007c0c */ /* 0x000fe2000bf46270 */
[----:B------:R-:W-:Y:S01]  /*132c0*/  IMAD R15, R15, UR4, RZ ;  /* 0x000000040f0f7c24 */ /* 0x000fe2000f8e02ff */
[----:B------:R1:W3:Y:S01]  /*132d0*/  LDS.128 R32, [R6+0x4000] ;  /* 0x0040000006207984 */ /* 0x0002e20000000c00 */
[C---:B------:R-:W-:Y:S02]  /*132e0*/  VIADD R3, R8.reuse, 0x8 ;  /* 0x0000000808037836 */ /* 0x040fe40000000000 */
[C---:B------:R-:W-:Y:S01]  /*132f0*/  VIADD R0, R8.reuse, 0x20 ;  /* 0x0000002008007836 */ /* 0x040fe20000000000 */
[----:B------:R-:W-:Y:S01]  /*13300*/  IADD3 R10, P3, R15, R10, RZ ;  /* 0x0000000a0f0a7210 */ /* 0x000fe20007f7e0ff */
[----:B------:R-:W-:Y:S01]  /*13310*/  VIADD R2, R8, 0x10 ;  /* 0x0000001008027836 */ /* 0x000fe20000000000 */
[----:B------:R-:W-:-:S02]  /*13320*/  ISETP.GE.AND P0, PT, R3, UR5, PT ;  /* 0x0000000503007c0c */ /* 0x000fc4000bf06270 */
[----:B------:R-:W-:Y:S02]  /*13330*/  LEA.HI.X.SX32 R3, R15, R11, 0x1, P3 ;  /* 0x0000000b0f037211 */ /* 0x000fe400018f0eff */
[----:B------:R-:W-:Y:S01]  /*13340*/  ISETP.GE.AND P3, PT, R0, UR5, PT ;  /* 0x0000000500007c0c */ /* 0x000fe2000bf66270 */
[----:B------:R-:W-:Y:S01]  /*13350*/  VIADD R0, R8, 0x30 ;  /* 0x0000003008007836 */ /* 0x000fe20000000000 */
[----:B------:R-:W-:Y:S01]  /*13360*/  LEA R40, P4, R10, UR6, 0x2 ;  /* 0x000000060a287c11 */ /* 0x000fe2000f8810ff */
[----:B------:R1:W4:Y:S01]  /*13370*/  LDS.128 R12, [R6+0x8000] ;  /* 0x00800000060c7984 */ /* 0x0003220000000c00 */
[----:B------:R-:W-:Y:S01]  /*13380*/  ISETP.GE.AND P1, PT, R2, UR5, PT ;  /* 0x0000000502007c0c */ /* 0x000fe2000bf26270 */
[----:B------:R-:W-:Y:S01]  /*13390*/  VIADD R2, R8, 0x28 ;  /* 0x0000002808027836 */ /* 0x000fe20000000000 */
[----:B------:R-:W-:Y:S01]  /*133a0*/  LEA.HI.X R41, R10, UR7, R3, 0x2, P4 ;  /* 0x000000070a297c11 */ /* 0x000fe2000a0f1403 */
[----:B------:R-:W-:Y:S01]  /*133b0*/  VIADD R3, R4, 0x40 ;  /* 0x0000004004037836 */ /* 0x000fe20000000000 */
[----:B------:R-:W-:Y:S01]  /*133c0*/  ISETP.GE.AND P5, PT, R0, UR5, PT ;  /* 0x0000000500007c0c */ /* 0x000fe2000bfa6270 */
[C---:B------:R-:W-:Y:S01]  /*133d0*/  VIADD R0, R8.reuse, 0x38 ;  /* 0x0000003808007836 */ /* 0x040fe20000000000 */
[----:B------:R-:W-:-:S02]  /*133e0*/  ISETP.GE.AND P4, PT, R8, UR5, PT ;  /* 0x0000000508007c0c */ /* 0x000fc4000bf86270 */
[----:B------:R1:W1:Y:S01]  /*133f0*/  LDS.128 R8, [R6+0xc000] ;  /* 0x00c0000006087984 */ /* 0x0002620000000c00 */
[----:B------:R-:W-:-:S10]  /*13400*/  ISETP.GE.AND P6, PT, R2, UR5, PT ;  /* 0x0000000502007c0c */ /* 0x000fd4000bfc6270 */
[----:B------:R-:W-:Y:S05]  /*13410*/  @P4 BRA `(.L_x_1584) ;  /* 0x0000000000304947 */ /* 0x000fea0003800000 */
[----:B------:R-:W-:Y:S01]  /*13420*/  ULDC UR4, c[0x0][0x2d0] ;  /* 0x0000b40000047ab9 */ /* 0x000fe20000000800 */
[----:B------:R-:W-:Y:S01]  /*13430*/  VIADD R2, R3, 0x40 ;  /* 0x0000004003027836 */ /* 0x000fe20000000000 */
[----:B------:R-:W-:-:S13]  /*13440*/  ISETP.GE.AND P4, PT, R4, UR4, PT ;  /* 0x0000000404007c0c */ /* 0x000fda000bf86270 */
[----:B--2---:R2:W-:Y:S04]  /*13450*/  @!P4 STG.E.64 desc[UR22][R40.64], R36 ;  /* 0x000000242800c986 */ /* 0x0045e8000c101b16 */
[----:B------:R2:W-:Y:S01]  /*13460*/  @!P4 STG.E.64 desc[UR22][R40.64+0x8], R38 ;  /* 0x000008262800c986 */ /* 0x0005e2000c101b16 */
[----:B------:R-:W-:-:S13]  /*13470*/  ISETP.GE.AND P4, PT, R3, UR4, PT ;  /* 0x0000000403007c0c */ /* 0x000fda000bf86270 */
[----:B---3--:R2:W-:Y:S01]  /*13480*/  @!P4 STG.E.128 desc[UR22][R40.64+0x100], R32 ;  /* 0x000100202800c986 */ /* 0x0085e2000c101d16 */
[----:B------:R-:W-:Y:S01]  /*13490*/  ISETP.GE.AND P4, PT, R2, UR4, PT ;  /* 0x0000000402007c0c */ /* 0x000fe2000bf86270 */
[----:B------:R-:W-:-:S12]  /*134a0*/  VIADD R2, R3, 0x80 ;  /* 0x0000008003027836 */ /* 0x000fd80000000000 */
[----:B----4-:R2:W-:Y:S01]  /*134b0*/  @!P4 STG.E.128 desc[UR22][R40.64+0x200], R12 ;  /* 0x0002000c2800c986 */ /* 0x0105e2000c101d16 */
[----:B------:R-:W-:-:S13]  /*134c0*/  ISETP.GE.AND P4, PT, R2, UR4, PT ;  /* 0x0000000402007c0c */ /* 0x000fda000bf86270 */
[----:B-1----:R2:W-:Y:S02]  /*134d0*/  @!P4 STG.E.128 desc[UR22][R40.64+0x300], R8 ;  /* 0x000300082800c986 */ /* 0x0025e4000c101d16 */
.L_x_1584:
[----:B------:R-:W-:Y:S05]  /*134e0*/  BSYNC B0 ;  /* 0x0000000000007941 */ /* 0x000fea0003800000 */
.L_x_1583:
[----:B--2---:R2:W2:Y:S01]  /*134f0*/  LDS.128 R36, [R6+0x800] ;  /* 0x0008000006247984 */ /* 0x0044a20000000c00 */
[----:B------:R-:W-:Y:S01]  /*13500*/  BSSY B0, `(.L_x_1585) ;  /* 0x0000011000007945 */ /* 0x000fe20003800000 */
[----:B------:R-:W-:Y:S02]  /*13510*/  ISETP.GE.AND P4, PT, R0, UR5, PT ;  /* 0x0000000500007c0c */ /* 0x000fe4000bf86270 */
[----:B---3--:R3:W2:Y:S04]  /*13520*/  LDS.128 R32, [R6+0x4800] ;  /* 0x0048000006207984 */ /* 0x0086a80000000c00 */
[----:B----4-:R3:W4:Y:S04]  /*13530*/  LDS.128 R12, [R6+0x8800] ;  /* 0x00880000060c7984 */ /* 0x0107280000000c00 */
[----:B-1----:R3:W1:Y:S01]  /*13540*/  LDS.128 R8, [R6+0xc800] ;  /* 0x00c8000006087984 */ /* 0x0026620000000c00 */
[----:B------:R-:W-:Y:S05]  /*13550*/  @P0 BRA `(.L_x_1586) ;  /* 0x00000000002c0947 */ /* 0x000fea0003800000 */
[----:B------:R-:W-:Y:S01]  /*13560*/  ULDC UR4, c[0x0][0x2d0] ;  /* 0x0000b40000047ab9 */ /* 0x000fe20000000800 */
[----:B------:R-:W-:Y:S01]  /*13570*/  VIADD R0, R3, 0x40 ;  /* 0x0000004003007836 */ /* 0x000fe20000000000 */
[----:B------:R-:W-:-:S13]  /*13580*/  ISETP.GE.AND P0, PT, R4, UR4, PT ;  /* 0x0000000404007c0c */ /* 0x000fda000bf06270 */
[----:B--2---:R2:W-:Y:S01]  /*13590*/  @!P0 STG.E.128 desc[UR22][R40.64+0x2000], R36 ;  /* 0x0020002428008986 */ /* 0x0045e2000c101d16 */
[----:B------:R-:W-:-:S13]  /*135a0*/  ISETP.GE.AND P0, PT, R3, UR4, PT ;  /* 0x0000000403007c0c */ /* 0x000fda000bf06270 */
[----:B------:R2:W-:Y:S01]  /*135b0*/  @!P0 STG.E.128 desc[UR22][R40.64+0x2100], R32 ;  /* 0x0021002028008986 */ /* 0x0005e2000c101d16 */
[----:B------:R-:W-:Y:S01]  /*135c0*/  ISETP.GE.AND P0, PT, R0, UR4, PT ;  /* 0x0000000400007c0c */ /* 0x000fe2000bf06270 */
[----:B------:R-:W-:-:S12]  /*135d0*/  VIADD R0, R3, 0x80 ;  /* 0x0000008003007836 */ /* 0x000fd80000000000 */
[----:B----4-:R2:W-:Y:S01]  /*135e0*/  @!P0 STG.E.128 desc[UR22][R40.64+0x2200], R12 ;  /* 0x0022000c28008986 */ /* 0x0105e2000c101d16 */
[----:B------:R-:W-:-:S13]  /*135f0*/  ISETP.GE.AND P0, PT, R0, UR4, PT ;  /* 0x0000000400007c0c */ /* 0x000fda000bf06270 */
[----:B-1----:R2:W-:Y:S02]  /*13600*/  @!P0 STG.E.128 desc[UR22][R40.64+0x2300], R8 ;  /* 0x0023000828008986 */ /* 0x0025e4000c101d16 */
.L_x_1586:
[----:B------:R-:W-:Y:S05]  /*13610*/  BSYNC B0 ;  /* 0x0000000000007941 */ /* 0x000fea0003800000 */
.L_x_1585:
[----:B--2---:R2:W2:Y:S01]  /*13620*/  LDS.128 R36, [R6+0x1000] ;  /* 0x0010000006247984 */ /* 0x0044a20000000c00 */
[----:B------:R-:W-:Y:S03]  /*13630*/  BSSY B0, `(.L_x_1587) ;  /* 0x0000010000007945 */ /* 0x000fe60003800000 */
[----:B------:R2:W2:Y:S04]  /*13640*/  LDS.128 R32, [R6+0x5000] ;  /* 0x0050000006207984 */ /* 0x0004a80000000c00 */
[----:B----4-:R4:W2:Y:S04]  /*13650*/  LDS.128 R12, [R6+0x9000] ;  /* 0x00900000060c7984 */ /* 0x0108a80000000c00 */
[----:B-1----:R4:W1:Y:S01]  /*13660*/  LDS.128 R8, [R6+0xd000] ;  /* 0x00d0000006087984 */ /* 0x0028620000000c00 */
[----:B------:R-:W-:Y:S05]  /*13670*/  @P1 BRA `(.L_x_1588) ;  /* 0x00000000002c1947 */ /* 0x000fea0003800000 */
[----:B------:R-:W-:Y:S01]  /*13680*/  ULDC UR4, c[0x0][0x2d0] ;  /* 0x0000b40000047ab9 */ /* 0x000fe20000000800 */
[C---:B------:R-:W-:Y:S01]  /*13690*/  VIADD R2, R3.reuse, 0x40 ;  /* 0x0000004003027836 */ /* 0x040fe20000000000 */
[----:B------:R-:W-:Y:S01]  /*136a0*/  ISETP.GE.AND P1, PT, R4, UR4, PT ;  /* 0x0000000404007c0c */ /* 0x000fe2000bf26270 */
[C---:B------:R-:W-:Y:S01]  /*136b0*/  VIADD R0, R3.reuse, 0x80 ;  /* 0x0000008003007836 */ /* 0x040fe20000000000 */
[----:B------:R-:W-:-:S11]  /*136c0*/  ISETP.GE.AND P0, PT, R3, UR4, PT ;  /* 0x0000000403007c0c */ /* 0x000fd6000bf06270 */
[----:B--2---:R2:W-:Y:S01]  /*136d0*/  @!P1 STG.E.128 desc[UR22][R40.64+0x4000], R36 ;  /* 0x0040002428009986 */ /* 0x0045e2000c101d16 */
[----:B------:R-:W-:-:S03]  /*136e0*/  ISETP.GE.AND P1, PT, R2, UR4, PT ;  /* 0x0000000402007c0c */ /* 0x000fc6000bf26270 */
[----:B------:R2:W-:Y:S01]  /*136f0*/  @!P0 STG.E.128 desc[UR22][R40.64+0x4100], R32 ;  /* 0x0041002028008986 */ /* 0x0005e2000c101d16 */
[----:B------:R-:W-:-:S09]  /*13700*/  ISETP.GE.AND P0, PT, R0, UR4, PT ;  /* 0x0000000400007c0c */ /* 0x000fd2000bf06270 */
[----:B------:R2:W-:Y:S04]  /*13710*/  @!P1 STG.E.128 desc[UR22][R40.64+0x4200], R12 ;  /* 0x0042000c28009986 */ /* 0x0005e8000c101d16 */
[----:B-1----:R2:W-:Y:S02]  /*13720*/  @!P0 STG.E.128 desc[UR22][R40.64+0x4300], R8 ;  /* 0x0043000828008986 */ /* 0x0025e4000c101d16 */
.L_x_1588:
[----:B------:R-:W-:Y:S05]  /*13730*/  BSYNC B0 ;  /* 0x0000000000007941 */ /* 0x000fea0003800000 */
.L_x_1587:
[----:B--2---:R2:W2:Y:S01]  /*13740*/  LDS.128 R36, [R6+0x1800] ;  /* 0x0018000006247984 */ /* 0x0044a20000000c00 */
[----:B------:R-:W-:Y:S03]  /*13750*/  BSSY B0, `(.L_x_1589) ;  /* 0x0000010000007945 */ /* 0x000fe60003800000 */
[----:B------:R2:W2:Y:S04]  /*13760*/  LDS.128 R32, [R6+0x5800] ;  /* 0x0058000006207984 */ /* 0x0004a80000000c00 */
[----:B------:R2:W2:Y:S04]  /*13770*/  LDS.128 R12, [R6+0x9800] ;  /* 0x00980000060c7984 */ /* 0x0004a80000000c00 */
[----:B-1----:R1:W1:Y:S01]  /*13780*/  LDS.128 R8, [R6+0xd800] ;  /* 0x00d8000006087984 */ /* 0x0022620000000c00 */
[----:B------:R-:W-:Y:S05]  /*13790*/  @P2 BRA `(.L_x_1590) ;  /* 0x00000000002c2947 */ /* 0x000fea0003800000 */
[----:B------:R-:W-:Y:S01]  /*137a0*/  ULDC UR4, c[0x0][0x2d0] ;  /* 0x0000b40000047ab9 */ /* 0x000fe20000000800 */
[C---:B------:R-:W-:Y:S01]  /*137b0*/  VIADD R2, R3.reuse, 0x40 ;  /* 0x0000004003027836 */ /* 0x040fe20000000000 */
[----:B------:R-:W-:Y:S01]  /*137c0*/  ISETP.GE.AND P0, PT, R4, UR4, PT ;  /* 0x0000000404007c0c */ /* 0x000fe2000bf06270 */
[C---:B------:R-:W-:Y:S01]  /*137d0*/  VIADD R0, R3.reuse, 0x80 ;  /* 0x0000008003007836 */ /* 0x040fe20000000000 */
[----:B------:R-:W-:Y:S02]  /*137e0*/  ISETP.GE.AND P2, PT, R3, UR4, PT ;  /* 0x0000000403007c0c */ /* 0x000fe4000bf46270 */
[----:B------:R-:W-:-:S09]  /*137f0*/  ISETP.GE.AND P1, PT, R2, UR4, PT ;  /* 0x0000000402007c0c */ /* 0x000fd2000bf26270 */
[----:B--2---:R2:W-:Y:S01]  /*13800*/  @!P0 STG.E.128 desc[UR22][R40.64+0x6000], R36 ;  /* 0x0060002428008986 */ /* 0x0045e2000c101d16 */
[----:B------:R-:W-:-:S03]  /*13810*/  ISETP.GE.AND P0, PT, R0, UR4, PT ;  /* 0x0000000400007c0c */ /* 0x000fc6000bf06270 */
[----:B------:R2:W-:Y:S04]  /*13820*/  @!P2 STG.E.128 desc[UR22][R40.64+0x6100], R32 ;  /* 0x006100202800a986 */ /* 0x0005e8000c101d16 */
[----:B------:R2:W-:Y:S06]  /*13830*/  @!P1 STG.E.128 desc[UR22][R40.64+0x6200], R12 ;  /* 0x0062000c28009986 */ /* 0x0005ec000c101d16 */
[----:B-1----:R2:W-:Y:S02]  /*13840*/  @!P0 STG.E.128 desc[UR22][R40.64+0x6300], R8 ;  /* 0x0063000828008986 */ /* 0x0025e4000c101d16 */
.L_x_1590:
[----:B------:R-:W-:Y:S05]  /*13850*/  BSYNC B0 ;  /* 0x0000000000007941 */ /* 0x000fea0003800000 */
.L_x_1589:
[----:B--2---:R2:W2:Y:S01]  /*13860*/  LDS.128 R36, [R6+0x2000] ;  /* 0x0020000006247984 */ /* 0x0044a20000000c00 */
[----:B------:R-:W-:Y:S03]  /*13870*/  BSSY B0, `(.L_x_1591) ;  /* 0x0000010000007945 */ /* 0x000fe60003800000 */
[----:B------:R2:W2:Y:S04]  /*13880*/  LDS.128 R32, [R6+0x6000] ;  /* 0x0060000006207984 */ /* 0x0004a80000000c00 */
[----:B------:R2:W2:Y:S04]  /*13890*/  LDS.128 R12, [R6+0xa000] ;  /* 0x00a00000060c7984 */ /* 0x0004a80000000c00 */
[----:B-1----:R1:W1:Y:S01]  /*138a0*/  LDS.128 R8, [R6+0xe000] ;  /* 0x00e0000006087984 */ /* 0x0022620000000c00 */
[----:B------:R-:W-:Y:S05]  /*138b0*/  @P3 BRA `(.L_x_1592) ;  /* 0x00000000002c3947 */ /* 0x000fea0003800000 */
[C---:B------:R-:W-:Y:S01]  /*138c0*/  VIADD R2, R3.reuse, 0x40 ;  /* 0x0000004003027836 */ /* 0x040fe20000000000 */
[----:B------:R-:W-:Y:S01]  /*138d0*/  ULDC UR4, c[0x0][0x2d0] ;  /* 0x0000b40000047ab9 */ /* 0x000fe20000000800 */
[C---:B------:R-:W-:Y:S01]  /*138e0*/  VIADD R0, R3.reuse, 0x80 ;  /* 0x0000008003007836 */ /* 0x040fe20000000000 */
[----:B------:R-:W-:Y:S02]  /*138f0*/  ISETP.GE.AND P3, PT, R4, UR4, PT ;  /* 0x0000000404007c0c */ /* 0x000fe4000bf66270 */
[----:B------:R-:W-:Y:S02]  /*13900*/  ISETP.GE.AND P2, PT, R3, UR4, PT ;  /* 0x0000000403007c0c */ /* 0x000fe4000bf46270 */
[----:B------:R-:W-:Y:S02]  /*13910*/  ISETP.GE.AND P1, PT, R2, UR4, PT ;  /* 0x0000000402007c0c */ /* 0x000fe4000bf26270 */
[----:B------:R-:W-:-:S07]  /*13920*/  ISETP.GE.AND P0, PT, R0, UR4, PT ;  /* 0x0000000400007c0c */ /* 0x000fce000bf06270 */
[----:B--2---:R2:W-:Y:S04]  /*13930*/  @!P3 STG.E.128 desc[UR22][R40.64+0x8000], R36 ;  /* 0x008000242800b986 */ /* 0x0045e8000c101d16 */
[----:B------:R2:W-:Y:S04]  /*13940*/  @!P2 STG.E.128 desc[UR22][R40.64+0x8100], R32 ;  /* 0x008100202800a986 */ /* 0x0005e8000c101d16 */
[----:B------:R2:W-:Y:S04]  /*13950*/  @!P1 STG.E.128 desc[UR22][R40.64+0x8200], R12 ;  /* 0x0082000c28009986 */ /* 0x0005e8000c101d16 */
[----:B-1----:R2:W-:Y:S02]  /*13960*/  @!P0 STG.E.128 desc[UR22][R40.64+0x8300], R8 ;  /* 0x0083000828008986 */ /* 0x0025e4000c101d16 */
.L_x_1592:
[----:B------:R-:W-:Y:S05]  /*13970*/  BSYNC B0 ;  /* 0x0000000000007941 */ /* 0x000fea0003800000 */
.L_x_1591:
        /* <DEDUP_REMOVED lines=17> */
.L_x_1594:
[----:B------:R-:W-:Y:S05]  /*13a90*/  BSYNC B0 ;  /* 0x0000000000007941 */ /* 0x000fea0003800000 */
.L_x_1593:
[----:B--2---:R2:W2:Y:S01]  /*13aa0*/  LDS.128 R32, [R6+0x3000] ;  /* 0x0030000006207984 */ /* 0x0044a20000000c00 */
[----:B------:R-:W-:Y:S03]  /*13ab0*/  BSSY B0, `(.L_x_1595) ;  /* 0x0000010000007945 */ /* 0x000fe60003800000 */
[----:B------:R2:W2:Y:S04]  /*13ac0*/  LDS.128 R12, [R6+0x7000] ;  /* 0x00700000060c7984 */ /* 0x0004a80000000c00 */
[----:B-1----:R1:W1:Y:S04]  /*13ad0*/  LDS.128 R8, [R6+0xb000] ;  /* 0x00b0000006087984 */ /* 0x0022680000000c00 */
[----:B------:R1:W1:Y:S01]  /*13ae0*/  LDS.128 R36, [R6+0xf000] ;  /* 0x00f0000006247984 */ /* 0x0002620000000c00 */
        /* <DEDUP_REMOVED lines=10> */
[----:B-1----:R2:W-:Y:S04]  /*13b90*/  @!P1 STG.E.128 desc[UR22][R40.64+0xc200], R8 ;  /* 0x00c2000828009986 */ /* 0x0025e8000c101d16 */
[----:B------:R2:W-:Y:S02]  /*13ba0*/  @!P0 STG.E.128 desc[UR22][R40.64+0xc300], R36 ;  /* 0x00c3002428008986 */ /* 0x0005e4000c101d16 */
.L_x_1596:
[----:B------:R-:W-:Y:S05]  /*13bb0*/  BSYNC B0 ;  /* 0x0000000000007941 */ /* 0x000fea0003800000 */
.L_x_1595:
[----:B------:R-:W-:Y:S05]  /*13bc0*/  @P4 EXIT ;  /* 0x000000000000494d */ /* 0x000fea0003800000 */
[----:B------:R-:W-:Y:S01]  /*13bd0*/  ULDC UR4, c[0x0][0x2d0] ;  /* 0x0000b40000047ab9 */ /* 0x000fe20000000800 */
[C---:B------:R-:W-:Y:S01]  /*13be0*/  VIADD R0, R3.reuse, 0x40 ;  /* 0x0000004003007836 */ /* 0x040fe20000000000 */
[C---:B------:R-:W-:Y:S01]  /*13bf0*/  ISETP.GE.AND P2, PT, R3.reuse, UR4, PT ;  /* 0x0000000403007c0c */ /* 0x040fe2000bf46270 */
[----:B------:R-:W-:Y:S01]  /*13c00*/  VIADD R3, R3, 0x80 ;  /* 0x0000008003037836 */ /* 0x000fe20000000000 */
[----:B------:R-:W-:Y:S02]  /*13c10*/  ISETP.GE.AND P3, PT, R4, UR4, PT ;  /* 0x0000000404007c0c */ /* 0x000fe4000bf66270 */
[----:B------:R-:W-:Y:S02]  /*13c20*/  ISETP.GE.AND P1, PT, R0, UR4, PT ;  /* 0x0000000400007c0c */ /* 0x000fe4000bf26270 */
[----:B------:R-:W-:-:S07]  /*13c30*/  ISETP.GE.AND P0, PT, R3, UR4, PT ;  /* 0x0000000403007c0c */ /* 0x000fce000bf06270 */
[----:B------:R1:W-:Y:S04]  /*13c40*/  @!P2 STG.E.128 desc[UR22][R40.64+0xe100], R24 ;  /* 0x00e100182800a986 */ /* 0x0003e8000c101d16 */
[----:B------:R1:W-:Y:S04]  /*13c50*/  @!P3 STG.E.128 desc[UR22][R40.64+0xe000], R28 ;  /* 0x00e0001c2800b986 */ /* 0x0003e8000c101d16 */
[----:B------:R1:W-:Y:S01]  /*13c60*/  @!P1 STG.E.128 desc[UR22][R40.64+0xe200], R20 ;  /* 0x00e2001428009986 */ /* 0x0003e2000c101d16 */
[----:B------:R-:W-:Y:S05]  /*13c70*/  @P0 EXIT ;  /* 0x000000000000094d */ /* 0x000fea0003800000 */
[----:B------:R-:W-:Y:S01]  /*13c80*/  STG.E.128 desc[UR22][R40.64+0xe300], R16 ;  /* 0x00e3001028007986 */ /* 0x000fe2000c101d16 */
[----:B------:R-:W-:Y:S05]  /*13c90*/  EXIT ;  /* 0x000000000000794d */ /* 0x000fea0003800000 */
.L_x_1597:
        /* <DEDUP_REMOVED lines=14> */
.L_x_4984:


//--------------------- .text._ZN5flash24flash_fwd_splitkv_kernelI23Flash_fwd_kernel_traitsILi256ELi64ELi64ELi4ELb0ELb0EN7cutlass10bfloat16_tE19Flash_kernel_traitsILi256ELi64ELi64ELi4ES3_EELb1ELb0ELb0ELb0ELb0ELb1ELb1ELb0EEEvNS_16Flash_fwd_paramsE --------------------------
	.section	.text._ZN5flash24flash_fwd_splitkv_kernelI23Flash_fwd_kernel_traitsILi256ELi64ELi64ELi4ELb0ELb0EN7cutlass10bfloat16_tE19Flash_kernel_traitsILi256ELi64ELi64ELi4ES3_EELb1ELb0ELb0ELb0ELb0ELb1ELb1ELb0EEEvNS_16Flash_fwd_paramsE,"ax",@progbits
	.align	128
        .global         _ZN5flash24flash_fwd_splitkv_kernelI23Flash_fwd_kernel_traitsILi256ELi64ELi64ELi4ELb0ELb0EN7cutlass10bfloat16_tE19Flash_kernel_traitsILi256ELi64ELi64ELi4ES3_EELb1ELb0ELb0ELb0ELb0ELb1ELb1ELb0EEEvNS_16Flash_fwd_paramsE
        .type           _ZN5flash24flash_fwd_splitkv_kernelI23Flash_fwd_kernel_traitsILi256ELi64ELi64ELi4ELb0ELb0EN7cutlass10bfloat16_tE19Flash_kernel_traitsILi256ELi64ELi64ELi4ES3_EELb1ELb0ELb0ELb0ELb0ELb1ELb1ELb0EEEvNS_16Flash_fwd_paramsE,@function
        .size           _ZN5flash24flash_fwd_splitkv_kernelI23Flash_fwd_kernel_traitsILi256ELi64ELi64ELi4ELb0ELb0EN7cutlass10bfloat16_tE19Flash_kernel_traitsILi256ELi64ELi64ELi4ES3_EELb1ELb0ELb0ELb0ELb0ELb1ELb1ELb0EEEvNS_16Flash_fwd_paramsE,(.L_x_4985 - _ZN5flash24flash_fwd_splitkv_kernelI23Flash_fwd_kernel_traitsILi256ELi64ELi64ELi4ELb0ELb0EN7cutlass10bfloat16_tE19Flash_kernel_traitsILi256ELi64ELi64ELi4ES3_EELb1ELb0ELb0ELb0ELb0ELb1ELb1ELb0EEEvNS_16Flash_fwd_paramsE)
        .other          _ZN5flash24flash_fwd_splitkv_kernelI23Flash_fwd_kernel_traitsILi256ELi64ELi64ELi4ELb0ELb0EN7cutlass10bfloat16_tE19Flash_kernel_traitsILi256ELi64ELi64ELi4ES3_EELb1ELb0ELb0ELb0ELb0ELb1ELb1ELb0EEEvNS_16Flash_fwd_paramsE,@"STO_CUDA_ENTRY STV_DEFAULT"
_ZN5flash24flash_fwd_splitkv_kernelI23Flash_fwd_kernel_traitsILi256ELi64ELi64ELi4ELb0ELb0EN7cutlass10bfloat16_tE19Flash_kernel_traitsILi256ELi64ELi64ELi4ES3_EELb1ELb0ELb0ELb0ELb0ELb1ELb1ELb0EEEvNS_16Flash_fwd_paramsE:
.text._ZN5flash24flash_fwd_splitkv_kernelI23Flash_fwd_kernel_traitsILi256ELi64ELi64ELi4ELb0ELb0EN7cutlass10bfloat16_tE19Flash_kernel_traitsILi256ELi64ELi64ELi4ES3_EELb1ELb0ELb0ELb0ELb0ELb1ELb1ELb0EEEvNS_16Flash_fwd_paramsE:
        /* <DEDUP_REMOVED lines=76> */
.L_x_1598:
[----:B------:R-:W-:-:S04]  /*04c0*/  ULDC UR8, c[0x0][0x2c8] ;  /* 0x0000b20000087ab9 */ /* 0x000fc80000000800 */
.L_x_1599:
        /* <DEDUP_REMOVED lines=129> */
.L_x_1602:
[----:B------:R-:W-:Y:S05]  /*0ce0*/  BSYNC B0 ;  /* 0x0000000000007941 */ /* 0x000fea0003800000 */
.L_x_1601:
        /* <DEDUP_REMOVED lines=13> */
.L_x_1604:
[----:B------:R-:W-:Y:S05]  /*0dc0*/  BSYNC B0 ;  /* 0x0000000000007941 */ /* 0x000fea0003800000 */
.L_x_1603:
        /* <DEDUP_REMOVED lines=12> */
.L_x_1606:
[----:B------:R-:W-:Y:S05]  /*0e90*/  BSYNC B0 ;  /* 0x0000000000007941 */ /* 0x000fea0003800000 */
.L_x_1605:
        /* <DEDUP_REMOVED lines=12> */
.L_x_1608:
[----:B------:R-:W-:Y:S05]  /*0f60*/  BSYNC B0 ;  /* 0x0000000000007941 */ /* 0x000fea0003800000 */
.L_x_1607:
        /* <DEDUP_REMOVED lines=11> */
.L_x_1610:
[----:B------:R-:W-:Y:S05]  /*1020*/  BSYNC B0 ;  /* 0x0000000000007941 */ /* 0x000fea0003800000 */
.L_x_1609:
        /* <DEDUP_REMOVED lines=11> */
.L_x_1612:
[----:B------:R-:W-:Y:S05]  /*10e0*/  BSYNC B0 ;  /* 0x0000000000007941 */ /* 0x000fea0003800000 */
.L_x_1611:
        /* <DEDUP_REMOVED lines=11> */
.L_x_1614:
[----:B------:R-:W-:Y:S05]  /*11a0*/  BSYNC B0 ;  /* 0x0000000000007941 */ /* 0x000fea0003800000 */
.L_x_1613:
        /* <DEDUP_REMOVED lines=11> */
.L_x_1616:
[----:B------:R-:W-:Y:S05]  /*1260*/  BSYNC B0 ;  /* 0x0000000000007941 */ /* 0x000fea0003800000 */
.L_x_1615:
        /* <DEDUP_REMOVED lines=31> */
.L_x_1600:
        /* <DEDUP_REMOVED lines=29> */
.L_x_1617:
        /* <DEDUP_REMOVED lines=96> */
.L_x_1618:
        /* <DEDUP_REMOVED lines=46> */
.L_x_1620:
        /* <DEDUP_REMOVED lines=34> */
.L_x_1619:
        /* <DEDUP_REMOVED lines=119> */
.L_x_1622:
[----:B------:R-:W-:Y:S05]  /*28a0*/  BSYNC B0 ;  /* 0x0000000000007941 */ /* 0x000fea0003800000 */
.L_x_1621:
        /* <DEDUP_REMOVED lines=62> */
.L_x_1624:
[----:B------:R-:W-:Y:S05]  /*2c90*/  BSYNC B0 ;  /* 0x0000000000007941 */ /* 0x000fea0003800000 */
.L_x_1623:
        /* <DEDUP_REMOVED lines=49> */
.L_x_1626:
[----:B------:R-:W-:Y:S05]  /*2fb0*/  BSYNC B0 ;  /* 0x0000000000007941 */ /* 0x000fea0003800000 */
.L_x_1625:
        /* <DEDUP_REMOVED lines=49> */
.L_x_1628:
[----:B------:R-:W-:Y:S05]  /*32d0*/  BSYNC B0 ;  /* 0x0000000000007941 */ /* 0x000fea0003800000 */
.L_x_1627:
        /* <DEDUP_REMOVED lines=40> */
.L_x_1630:
[----:B------:R-:W-:Y:S05]  /*3560*/  BSYNC B0 ;  /* 0x0000000000007941 */ /* 0x000fea0003800000 */
.L_x_1629:
        /* <DEDUP_REMOVED lines=50> */
.L_x_1632:
[----:B------:R-:W-:Y:S05]  /*3890*/  BSYNC B0 ;  /* 0x0000000000007941 */ /* 0x000fea0003800000 */
.L_x_1631:
        /* <DEDUP_REMOVED lines=45> */
.L_x_1634:
[----:B------:R-:W-:Y:S05]  /*3b70*/  BSYNC B0 ;  /* 0x0000000000007941 */ /* 0x000fea0003800000 */
.L_x_1633:
        /* <DEDUP_REMOVED lines=46> */
.L_x_1636:
[----:B------:R-:W-:Y:S05]  /*3e60*/  BSYNC B0 ;  /* 0x0000000000007941 */ /* 0x000fea0003800000 */
.L_x_1635:
        /* <DEDUP_REMOVED lines=60> */
[----:B------:R-:W-:Y:S02]  /*4230*/  @!P2 IMAD.MOV.U32 R10, RZ, RZ, R250 ;  /* 0x000000ffff0aa224 */ /* 0x000fe400078e00fa */
[--C-:B------:R-:W-:Y:S01]  /*4240*/  @!P2 IMAD.MOV.U32 R11, RZ, RZ, R252.reuse ;  /* 0x000000ffff0ba224 */ /* 0x100fe200078e00fc */
        /* <DEDUP_REMOVED lines=22> */
.L_x_1638:
[----:B------:R-:W-:Y:S05]  /*43b0*/  BSYNC B0 ;  /* 0x0000000000007941 */ /* 0x000fea0003800000 */
.L_x_1637:
        /* <DEDUP_REMOVED lines=13> */
[----:B--2---:R-:W-:Y:S02]  /*4490*/  IMAD.U32 R11, RZ, RZ, UR21 ;  /* 0x00000015ff0b7e24 */ /* 0x004fe4000f8e00ff */
[----:B------:R-:W-:Y:S02]  /*44a0*/  IMAD.U32 R10, RZ, RZ, UR28 ;  /* 0x0000001cff0a7e24 */ /* 0x000fe4000f8e00ff */
[----:B------:R-:W-:-:S04]  /*44b0*/  IMAD.U32 R9, RZ, RZ, UR21 ;  /* 0x00000015ff097e24 */ /* 0x000fc8000f8e00ff */
[-C--:B------:R-:W-:Y:S01]  /*44c0*/  @!P4 LEA R16, P1, R17, R250.reuse, 0x1 ;  /* 0x000000fa1110c211 */ /* 0x080fe200078208ff */
[----:B------:R2:W-:Y:S01]  /*44d0*/  @P4 STS.128 [R243+0x10800], RZ ;  /* 0x010800fff3004388 */ /* 0x0005e20000000c00 */
[----:B------:R-:W-:Y:S02]  /*44e0*/  @!P3 LEA R14, P0, R15, R250, 0x1 ;  /* 0x000000fa0f0eb211 */ /* 0x000fe400078008ff */
[-C--:B------:R-:W-:Y:S01]  /*44f0*/  @!P4 LEA.HI.X R17, R12, R252.reuse, R11, 0x1, P1 ;  /* 0x000000fc0c11c211 */ /* 0x080fe200008f0c0b */
[----:B------:R-:W-:Y:S01]  /*4500*/  IMAD.U32 R11, RZ, RZ, UR28 ;  /* 0x0000001cff0b7e24 */ /* 0x000fe2000f8e00ff */
[----:B------:R-:W-:Y:S02]  /*4510*/  @!P3 LEA.HI.X R15, R10, R252, R9, 0x1, P0 ;  /* 0x000000fc0a0fb211 */ /* 0x000fe400000f0c09 */
[----:B------:R-:W-:Y:S01]  /*4520*/  ISETP.GE.AND P0, PT, R3, UR16, PT ;  /* 0x0000001003007c0c */ /* 0x000fe2000bf06270 */
[----:B------:R-:W-:Y:S01]  /*4530*/  @!PT LDS RZ, [RZ] ;  /* 0x00000000fffff984 */ /* 0x000fe20000000800 */
[----:B------:R-:W-:Y:S01]  /*4540*/  @!PT LDS RZ, [RZ] ;  /* 0x00000000fffff984 */ /* 0x000fe20000000800 */
[----:B------:R-:W-:Y:S01]  /*4550*/  @!PT LDS RZ, [RZ] ;  /* 0x00000000fffff984 */ /* 0x000fe20000000800 */
[----:B------:R2:W-:Y:S01]  /*4560*/  @!P4 LDGSTS.E.BYPASS.LTC128B.128 [R243+0x10800], desc[UR22][R16.64] ;  /* 0x1080000010f3cfae */ /* 0x0005e2000b901d56 */
[----:B------:R-:W-:-:S03]  /*4570*/  @!P2 LEA R12, P1, R11, R250, 0x1 ;  /* 0x000000fa0b0ca211 */ /* 0x000fc600078208ff */
[----:B------:R2:W-:Y:S01]  /*4580*/  @P3 STS.128 [R243+0x12800], RZ ;  /* 0x012800fff3003388 */ /* 0x0005e20000000c00 */
        /* <DEDUP_REMOVED lines=15> */
[----:B--2---:R-:W-:-:S04]  /*4680*/  LEA R12, P0, R11, R250, 0x1 ;  /* 0x000000fa0b0c7211 */ /* 0x004fc800078008ff */
[----:B------:R-:W-:-:S05]  /*4690*/  LEA.HI.X R13, R10, R252, R9, 0x1, P0 ;  /* 0x000000fc0a0d7211 */ /* 0x000fca00000f0c09 */
[----:B------:R-:W-:Y:S01]  /*46a0*/  @!PT LDS RZ, [RZ] ;  /* 0x00000000fffff984 */ /* 0x000fe20000000800 */
[----:B------:R-:W-:Y:S01]  /*46b0*/  @!PT LDS RZ, [RZ] ;  /* 0x00000000fffff984 */ /* 0x000fe20000000800 */
[----:B------:R-:W-:Y:S01]  /*46c0*/  @!PT LDS RZ, [RZ] ;  /* 0x00000000fffff984 */ /* 0x000fe20000000800 */
[----:B------:R2:W-:Y:S04]  /*46d0*/  LDGSTS.E.BYPASS.LTC128B.128 [R243+0x16800], desc[UR22][R12.64+0x180] ;  /* 0x168001800cf37fae */ /* 0x0005e8000b901d56 */
.L_x_1640:
[----:B------:R-:W-:Y:S05]  /*46e0*/  BSYNC B0 ;  /* 0x0000000000007941 */ /* 0x000fea0003800000 */
.L_x_1639:
        /* <DEDUP_REMOVED lines=10> */
[----:B------:R-:W-:Y:S01]  /*4790*/  ISETP.GE.AND P4, PT, R6, UR16, PT ;  /* 0x0000001006007c0c */ /* 0x000fe2000bf86270 */
[----:B------:R-:W-:Y:S01]  /*47a0*/  IMAD.U32 R9, RZ, RZ, UR7 ;  /* 0x00000007ff097e24 */ /* 0x000fe2000f8e00ff */
[----:B------:R-:W-:Y:S01]  /*47b0*/  ISETP.GE.AND P2, PT, R4, UR16, PT ;  /* 0x0000001004007c0c */ /* 0x000fe2000bf46270 */
[----:B------:R-:W-:-:S03]  /*47c0*/  IMAD.SHL.U32 R11, R11, 0x20, RZ ;  /* 0x000000200b0b7824 */ /* 0x000fc600078e00ff */
[----:B------:R-:W-:-:S05]  /*47d0*/  SHF.L.U64.HI R9, R10, 0x5, R9 ;  /* 0x000000050a097819 */ /* 0x000fca0000010209 */
[CC--:B------:R-:W-:Y:S01]  /*47e0*/  @!P5 LEA R16, P0, R11.reuse, R250.reuse, 0x1 ;  /* 0x000000fa0b10d211 */ /* 0x0c0fe200078008ff */
[----:B------:R2:W-:Y:S01]  /*47f0*/  @P5 STS.128 [R243+0x11000], RZ ;  /* 0x011000fff3005388 */ /* 0x0005e20000000c00 */
[C---:B------:R-:W-:Y:S02]  /*4800*/  @!P4 LEA R14, P3, R11.reuse, R250, 0x1 ;  /* 0x000000fa0b0ec211 */ /* 0x040fe400078608ff */
[--C-:B------:R-:W-:Y:S02]  /*4810*/  @!P5 LEA.HI.X R17, R11, R252, R9.reuse, 0x1, P0 ;  /* 0x000000fc0b11d211 */ /* 0x100fe400000f0c09 */
        /* <DEDUP_REMOVED lines=26> */
.L_x_1642:
[----:B------:R-:W-:Y:S05]  /*49c0*/  BSYNC B0 ;  /* 0x0000000000007941 */ /* 0x000fea0003800000 */
.L_x_1641:
        /* <DEDUP_REMOVED lines=9> */
[----:B-1----:R-:W-:Y:S01]  /*4a60*/  IMAD.U32 R10, RZ, RZ, UR6 ;  /* 0x00000006ff0a7e24 */ /* 0x002fe2000f8e00ff */
[----:B------:R-:W-:Y:S02]  /*4a70*/  ISETP.GE.AND P2, PT, R6, UR17, PT ;  /* 0x0000001106007c0c */ /* 0x000fe4000bf46270 */
[----:B------:R-:W-:Y:S02]  /*4a80*/  ISETP.GE.AND P1, PT, R4, UR17, PT ;  /* 0x0000001104007c0c */ /* 0x000fe4000bf26270 */
[----:B------:R-:W-:Y:S02]  /*4a90*/  MOV R9, UR6 ;  /* 0x0000000600097c02 */ /* 0x000fe40008000f00 */
[----:B------:R-:W-:-:S05]  /*4aa0*/  ISETP.GE.AND P0, PT, R3, UR17, PT ;  /* 0x0000001103007c0c */ /* 0x000fca000bf06270 */
[----:B---3--:R-:W-:Y:S01]  /*4ab0*/  @!P3 MOV R251, R252 ;  /* 0x000000fc00fbb202 */ /* 0x008fe20000000f00 */
        /* <DEDUP_REMOVED lines=40> */
.L_x_1644:
[----:B------:R-:W-:Y:S05]  /*4d40*/  BSYNC B0 ;  /* 0x0000000000007941 */ /* 0x000fea0003800000 */
.L_x_1643:
[----:B------:R-:W-:Y:S01]  /*4d50*/  LDSM.16.M88.4 R56, [R242] ;  /* 0x00000000f238783b */ /* 0x000fe20000000200 */
[----:B------:R-:W-:Y:S01]  /*4d60*/  LOP3.LUT P0, RZ, R8, 0x2, RZ, 0xc0, !PT ;  /* 0x0000000208ff7812 */ /* 0x000fe2000780c0ff */
[----:B------:R-:W-:Y:S01]  /*4d70*/  ULDC UR12, c[0x0][0x39c] ;  /* 0x0000e700000c7ab9 */ /* 0x000fe20000000800 */
[C---:B------:R-:W-:Y:S01]  /*4d80*/  IADD3 R9, R241.reuse, 0x8000, RZ ;  /* 0x00008000f1097810 */ /* 0x040fe20007ffe0ff */
[----:B--2---:R-:W2:Y:S01]  /*4d90*/  LDSM.16.M88.4 R16, [R241+0x8000] ;  /* 0x00800000f110783b */ /* 0x004ea20000000200 */
[----:B------:R-:W-:Y:S01]  /*4da0*/  IADD3 R239, R241, 0x8020, RZ ;  /* 0x00008020f1ef7810 */ /* 0x000fe20007ffe0ff */
[----:B------:R-:W-:Y:S01]  /*4db0*/  UISETP.GT.AND UP0, UPT, UR11, UR10, UPT ;  /* 0x0000000a0b00728c */ /* 0x000fe2000bf04270 */
[-C--:B------:R-:W-:Y:S01]  /*4dc0*/  LEA R240, R7, R242.reuse, 0x1 ;  /* 0x000000f207f07211 */ /* 0x080fe200078e08ff */
[----:B------:R-:W5:Y:S01]  /*4dd0*/  LDSM.16.M88.4 R40, [R241+0x8800] ;  /* 0x00880000f128783b */ /* 0x000f620000000200 */
[C---:B------:R-:W-:Y:S02]  /*4de0*/  LEA R238, R5.reuse, R242, 0x1 ;  /* 0x000000f205ee7211 */ /* 0x040fe400078e08ff */
[----:B------:R-:W-:Y:S01]  /*4df0*/  LEA R237, R5, R240, 0x1 ;  /* 0x000000f005ed7211 */ /* 0x000fe200078e08ff */
[----:B------:R-:W-:Y:S01]  /*4e00*/  LDSM.16.M88.4 R24, [R240] ;  /* 0x00000000f018783b */ /* 0x000fe20000000200 */
[----:B------:R-:W-:-:S02]  /*4e10*/  PLOP3.LUT P6, PT, PT, PT, UP0, 0x80, 0x0 ;  /* 0x000000000000781c */ /* 0x000fc40003fcf008 */
[----:B------:R-:W-:Y:S01]  /*4e20*/  @P0 IADD3 R239, R9, -0x20, RZ ;  /* 0xffffffe009ef0810 */ /* 0x000fe20007ffe0ff */
[----:B------:R-:W3:Y:S01]  /*4e30*/  LDSM.16.M88.4 R60, [R241+0x9000] ;  /* 0x00900000f13c783b */ /* 0x000ee20000000200 */
[----:B------:R-:W-:Y:S02]  /*4e40*/  LOP3.LUT P0, RZ, R8, 0x4, RZ, 0xc0, !PT ;  /* 0x0000000408ff7812 */ /* 0x000fe4000780c0ff */
[----:B------:R-:W-:Y:S01]  /*4e50*/  VIMNMX R167, R96, UR20, PT ;  /* 0x0000001460a77c48 */ /* 0x000fe2000bfe0100 */
[----:B------:R-:W4:Y:S01]  /*4e60*/  LDSM.16.M88.4 R52, [R239] ;  /* 0x00000000ef34783b */ /* 0x000f220000000200 */
[----:B------:R-:W-:Y:S02]  /*4e70*/  SEL R2, R2, 0xffffffe0, !P0 ;  /* 0xffffffe002027807 */ /* 0x000fe40004000000 */
[----:B------:R-:W-:Y:S01]  /*4e80*/  IADD3 R231, R239, 0x800, RZ ;  /* 0x00000800efe77810 */ /* 0x000fe20007ffe0ff */
[----:B------:R-:W-:Y:S01]  /*4e90*/  LDSM.16.M88.4 R80, [R238] ;  /* 0x00000000ee50783b */ /* 0x000fe20000000200 */
[----:B------:R-:W-:-:S02]  /*4ea0*/  LEA R235, R2, R241, 0x1 ;  /* 0x000000f102eb7211 */ /* 0x000fc400078e08ff */
[----:B------:R-:W-:Y:S01]  /*4eb0*/  LEA R228, R2, R239, 0x1 ;  /* 0x000000ef02e47211 */ /* 0x000fe200078e08ff */
[----:B-1----:R-:W-:Y:S01]  /*4ec0*/  LDSM.16.M88.4 R12, [R241+0x9800] ;  /* 0x00980000f10c783b */ /* 0x002fe20000000200 */
[C---:B------:R-:W-:Y:S02]  /*4ed0*/  IADD3 R230, R239.reuse, 0x1000, RZ ;  /* 0x00001000efe67810 */ /* 0x040fe40007ffe0ff */
[C---:B------:R-:W-:Y:S01]  /*4ee0*/  IADD3 R229, R239.reuse, 0x1800, RZ ;  /* 0x00001800efe57810 */ /* 0x040fe20007ffe0ff */
[----:B------:R-:W1:Y:S01]  /*4ef0*/  LDSM.16.M88.4 R76, [R235+0x8000] ;  /* 0x00800000eb4c783b */ /* 0x000e620000000200 */
[C---:B------:R-:W-:Y:S02]  /*4f00*/  IADD3 R227, R239.reuse, 0x2000, RZ ;  /* 0x00002000efe37810 */ /* 0x040fe40007ffe0ff */
[C---:B------:R-:W-:Y:S01]  /*4f10*/  IADD3 R226, R239.reuse, 0x2800, RZ ;  /* 0x00002800efe27810 */ /* 0x040fe20007ffe0ff */
[----:B------:R-:W1:Y:S01]  /*4f20*/  LDSM.16.M88.4 R8, [R239+0x800] ;  /* 0x00080000ef08783b */ /* 0x000e620000000200 */
[----:B------:R-:W-:-:S02]  /*4f30*/  IADD3 R225, R239, 0x3000, RZ ;  /* 0x00003000efe17810 */ /* 0x000fc40007ffe0ff */
[C---:B------:R-:W-:Y:S01]  /*4f40*/  IADD3 R224, R239.reuse, 0x3800, RZ ;  /* 0x00003800efe07810 */ /* 0x040fe20007ffe0ff */
[----:B------:R-:W1:Y:S01]  /*4f50*/  LDSM.16.M88.4 R32, [R239+0x1000] ;  /* 0x00100000ef20783b */ /* 0x000e620000000200 */
[C---:B------:R-:W-:Y:S02]  /*4f60*/  IADD3 R223, R239.reuse, 0x4000, RZ ;  /* 0x00004000efdf7810 */ /* 0x040fe40007ffe0ff */
[C---:B------:R-:W-:Y:S01]  /*4f70*/  IADD3 R222, R239.reuse, 0x4800, RZ ;  /* 0x00004800efde7810 */ /* 0x040fe20007ffe0ff */
[C---:B--2---:R-:W-:Y:S01]  /*4f80*/  HMMA.16816.F32.BF16 R20, R56.reuse, R16, RZ ;  /* 0x000000103814723c */ /* 0x044fe200000418ff */
[----:B------:R-:W-:Y:S01]  /*4f90*/  LDSM.16.M88.4 R36, [R237] ;  /* 0x00000000ed24783b */ /* 0x000fe20000000200 */
[C---:B------:R-:W-:Y:S02]  /*4fa0*/  IADD3 R221, R239.reuse, 0x5000, RZ ;  /* 0x00005000efdd7810 */ /* 0x040fe40007ffe0ff */
[C---:B------:R-:W-:Y:S01]  /*4fb0*/  IADD3 R220, R239.reuse, 0x5800, RZ ;  /* 0x00005800efdc7810 */ /* 0x040fe20007ffe0ff */
[----:B------:R-:W2:Y:S01]  /*4fc0*/  LDSM.16.M88.4 R72, [R228] ;  /* 0x00000000e448783b */ /* 0x000ea20000000200 */
[----:B------:R-:W-:Y:S01]  /*4fd0*/  HMMA.16816.F32.BF16 R16, R56, R18, RZ ;  /* 0x000000123810723c */ /* 0x000fe200000418ff */
[----:B------:R-:W-:-:S02]  /*4fe0*/  IADD3 R219, R239, 0x6000, RZ ;  /* 0x00006000efdb7810 */ /* 0x000fc40007ffe0ff */
[----:B------:R-:W2:Y:S01]  /*4ff0*/  LDSM.16.M88.4 R68, [R239+0x1800] ;  /* 0x00180000ef44783b */ /* 0x000ea20000000200 */
[C---:B------:R-:W-:Y:S02]  /*5000*/  IADD3 R218, R239.reuse, 0x6800, RZ ;  /* 0x00006800efda7810 */ /* 0x040fe40007ffe0ff */
[C---:B-----5:R-:W-:Y:S01]  /*5010*/  HMMA.16816.F32.BF16 R44, R56.reuse, R40, RZ ;  /* 0x00000028382c723c */ /* 0x060fe200000418ff */
[----:B------:R-:W5:Y:S01]  /*5020*/  LDSM.16.M88.4 R28, [R235+0x8800] ;  /* 0x00880000eb1c783b */ /* 0x000f620000000200 */
[C---:B------:R-:W-:Y:S02]  /*5030*/  IADD3 R217, R239.reuse, 0x7000, RZ ;  /* 0x00007000efd97810 */ /* 0x040fe40007ffe0ff */
[----:B------:R-:W-:Y:S01]  /*5040*/  IADD3 R216, R239, 0x7800, RZ ;  /* 0x00007800efd87810 */ /* 0x000fe20007ffe0ff */
[----:B------:R-:W5:Y:S01]  /*5050*/  LDSM.16.M88.4 R48, [R235+0x9000] ;  /* 0x00900000eb30783b */ /* 0x000f620000000200 */
[----:B---3--:R-:W-:Y:S03]  /*5060*/  HMMA.16816.F32.BF16 R64, R56, R60, RZ ;  /* 0x0000003c3840723c */ /* 0x008fe600000418ff */
[----:B------:R-:W-:Y:S03]  /*5070*/  LDSM.16.M88.4 R88, [R241+0xa000] ;  /* 0x00a00000f158783b */ /* 0x000fe60000000200 */
[----:B----4-:R-:W-:Y:S01]  /*5080*/  HMMA.16816.F32.BF16 R20, R24, R52, R20 ;  /* 0x000000341814723c */ /* 0x010fe20000041814 */
[----:B------:R-:W-:Y:S04]  /*5090*/  LDSM.16.M88.4 R92, [R238+0x4000] ;  /* 0x00400000ee5c783b */ /* 0x000fe80000000200 */
[----:B------:R-:W0:Y:S01]  /*50a0*/  LDGDEPBAR ;  /* 0x00000000000079af */ /* 0x000e220000000000 */
[C---:B------:R-:W-:Y:S06]  /*50b0*/  HMMA.16816.F32.BF16 R40, R56.reuse, R42, RZ ;  /* 0x0000002a3828723c */ /* 0x040fec00000418ff */
[----:B------:R-:W-:Y:S06]  /*50c0*/  HMMA.16816.F32.BF16 R60, R56, R62, RZ ;  /* 0x0000003e383c723c */ /* 0x000fec00000418ff */
[----:B------:R-:W-:Y:S01]  /*50d0*/  HMMA.16816.F32.BF16 R16, R24, R54, R16 ;  /* 0x000000361810723c */ /* 0x000fe20000041810 */
[----:B------:R-:W-:Y:S05]  /*50e0*/  LDSM.16.M88.4 R52, [R235+0x9800] ;  /* 0x00980000eb34783b */ /* 0x000fea0000000200 */
[----:B-1----:R-:W-:Y:S06]  /*50f0*/  HMMA.16816.F32.BF16 R20, R80, R76, R20 ;  /* 0x0000004c5014723c */ /* 0x002fec0000041814 */
[C---:B------:R-:W-:Y:S06]  /*5100*/  HMMA.16816.F32.BF16 R84, R56.reuse, R12, RZ ;  /* 0x0000000c3854723c */ /* 0x040fec00000418ff */
[----:B------:R-:W-:Y:S01]  /*5110*/  HMMA.16816.F32.BF16 R56, R56, R14, RZ ;  /* 0x0000000e3838723c */ /* 0x000fe200000418ff */
[----:B------:R-:W-:Y:S05]  /*5120*/  LDSM.16.M88.4 R12, [R228+0x1000] ;  /* 0x00100000e40c783b */ /* 0x000fea0000000200 */
[C---:B------:R-:W-:Y:S06]  /*5130*/  HMMA.16816.F32.BF16 R44, R24.reuse, R8, R44 ;  /* 0x00000008182c723c */ /* 0x040fec000004182c */
[C---:B------:R-:W-:Y:S01]  /*5140*/  HMMA.16816.F32.BF16 R40, R24.reuse, R10, R40 ;  /* 0x0000000a1828723c */ /* 0x040fe20000041828 */
[----:B------:R-:W-:Y:S05]  /*5150*/  LDSM.16.M88.4 R8, [R228+0x800] ;  /* 0x00080000e408783b */ /* 0x000fea0000000200 */
[C---:B------:R-:W-:Y:S06]  /*5160*/  HMMA.16816.F32.BF16 R64, R24.reuse, R32, R64 ;  /* 0x000000201840723c */ /* 0x040fec0000041840 */
[----:B------:R-:W-:Y:S01]  /*5170*/  HMMA.16816.F32.BF16 R60, R24, R34, R60 ;  /* 0x00000022183c723c */ /* 0x000fe2000004183c */
[----:B------:R-:W1:Y:S05]  /*5180*/  LDSM.16.M88.4 R32, [R242+0x2000] ;  /* 0x00200000f220783b */ /* 0x000e6a0000000200 */
[----:B------:R-:W-:Y:S01]  /*5190*/  HMMA.16816.F32.BF16 R16, R80, R78, R16 ;  /* 0x0000004e5010723c */ /* 0x000fe20000041810 */
[----:B------:R-:W-:Y:S05]  /*51a0*/  LDSM.16.M88.4 R76, [R239+0x2000] ;  /* 0x00200000ef4c783b */ /* 0x000fea0000000200 */
[----:B--2---:R-:W-:Y:S06]  /*51b0*/  HMMA.16816.F32.BF16 R20, R36, R72, R20 ;  /* 0x000000482414723c */ /* 0x004fec0000041814 */
[C---:B------:R-:W-:Y:S06]  /*51c0*/  HMMA.16816.F32.BF16 R84, R24.reuse, R68, R84 ;  /* 0x000000441854723c */ /* 0x040fec0000041854 */
[----:B------:R-:W-:Y:S01]  /*51d0*/  HMMA.16816.F32.BF16 R24, R24, R70, R56 ;  /* 0x000000461818723c */ /* 0x000fe20000041838 */
[----:B------:R-:W-:Y:S04]  /*51e0*/  LDSM.16.M88.4 R56, [R228+0x1800] ;  /* 0x00180000e438783b */ /* 0x000fe80000000200 */
[----:B------:R-:W-:Y:S01]  /*51f0*/  LDSM.16.M88.4 R68, [R241+0xb000] ;  /* 0x00b00000f144783b */ /* 0x000fe20000000200 */
[C---:B-----5:R-:W-:Y:S06]  /*5200*/  HMMA.16816.F32.BF16 R44, R80.reuse, R28, R44 ;  /* 0x0000001c502c723c */ /* 0x060fec000004182c */
[C---:B------:R-:W-:Y:S01]  /*5210*/  HMMA.16816.F32.BF16 R40, R80.reuse, R30, R40 ;  /* 0x0000001e5028723c */ /* 0x040fe20000041828 */
[----:B------:R-:W-:Y:S05]  /*5220*/  LDSM.16.M88.4 R28, [R241+0xa800] ;  /* 0x00a80000f11c783b */ /* 0x000fea0000000200 */
[C---:B------:R-:W-:Y:S06]  /*5230*/  HMMA.16816.F32.BF16 R64, R80.reuse, R48, R64 ;  /* 0x000000305040723c */ /* 0x040fec0000041840 */
[----:B------:R-:W-:Y:S01]  /*5240*/  HMMA.16816.F32.BF16 R60, R80, R50, R60 ;  /* 0x00000032503c723c */ /* 0x000fe2000004183c */
[----:B------:R-:W2:Y:S05]  /*5250*/  LDSM.16.M88.4 R48, [R240+0x2000] ;  /* 0x00200000f030783b */ /* 0x000eaa0000000200 */
[----:B------:R-:W-:Y:S01]  /*5260*/  HMMA.16816.F32.BF16 R16, R36, R74, R16 ;  /* 0x0000004a2410723c */ /* 0x000fe20000041810 */
[----:B------:R-:W-:Y:S05]  /*5270*/  LDSM.16.M88.4 R72, [R235+0xa000] ;  /* 0x00a00000eb48783b */ /* 0x000fea0000000200 */
[----:B-1----:R-:W-:Y:S06]  /*5280*/  HMMA.16816.F32.BF16 R20, R32, R88, R20 ;  /* 0x000000582014723c */ /* 0x002fec0000041814 */
[C---:B------:R-:W-:Y:S06]  /*5290*/  HMMA.16816.F32.BF16 R84, R80.reuse, R52, R84 ;  /* 0x000000345054723c */ /* 0x040fec0000041854 */
[----:B------:R-:W-:Y:S01]  /*52a0*/  HMMA.16816.F32.BF16 R80, R80, R54, R24 ;  /* 0x000000365050723c */ /* 0x000fe20000041818 */
[----:B------:R-:W-:Y:S04]  /*52b0*/  LDSM.16.M88.4 R52, [R241+0xb800] ;  /* 0x00b80000f134783b */ /* 0x000fe80000000200 */
[----:B------:R-:W-:Y:S01]  /*52c0*/  LDSM.16.M88.4 R24, [R239+0x3000] ;  /* 0x00300000ef18783b */ /* 0x000fe20000000200 */
        /* <DEDUP_REMOVED lines=79> */
[----:B------:R-:W-:Y:S01]  /*57c0*/  HMMA.16816.F32.BF16 R40, R36, R14, R40 ;  /* 0x0000000e2428723c */ /* 0x000fe20000041828 */
[----:B------:R-:W1:Y:S05]  /*57d0*/  LDSM.16.M88.4 R12, [R241+0xe000] ;  /* 0x00e00000f10c783b */ /* 0x000e6a0000000200 */
[----:B------:R-:W-:Y:S01]  /*57e0*/  HMMA.16816.F32.BF16 R16, R92, R34, R16 ;  /* 0x000000225c10723c */ /* 0x000fe20000041810 */
[----:B------:R-:W-:Y:S05]  /*57f0*/  LDSM.16.M88.4 R32, [R228+0x4800] ;  /* 0x00480000e420783b */ /* 0x000fea0000000200 */
[----:B--2---:R-:W-:Y:S06]  /*5800*/  HMMA.16816.F32.BF16 R20, R76, R28, R20 ;  /* 0x0000001c4c14723c */ /* 0x004fec0000041814 */
[C---:B------:R-:W-:Y:S06]  /*5810*/  HMMA.16816.F32.BF16 R64, R36.reuse, R8, R64 ;  /* 0x000000082440723c */ /* 0x040fec0000041840 */
[C---:B------:R-:W-:Y:S01]  /*5820*/  HMMA.16816.F32.BF16 R60, R36.reuse, R10, R60 ;  /* 0x0000000a243c723c */ /* 0x040fe2000004183c */
[----:B------:R-:W2:Y:S05]  /*5830*/  LDSM.16.M88.4 R8, [R235+0xd000] ;  /* 0x00d00000eb08783b */ /* 0x000eaa0000000200 */
[C---:B------:R-:W-:Y:S06]  /*5840*/  HMMA.16816.F32.BF16 R84, R36.reuse, R48, R84 ;  /* 0x000000302454723c */ /* 0x040fec0000041854 */
[----:B------:R-:W-:Y:S01]  /*5850*/  HMMA.16816.F32.BF16 R80, R36, R50, R80 ;  /* 0x000000322450723c */ /* 0x000fe20000041850 */
[----:B------:R-:W-:Y:S04]  /*5860*/  LDSM.16.M88.4 R36, [R240+0x6000] ;  /* 0x00600000f024783b */ /* 0x000fe80000000200 */
[----:B------:R-:W3:Y:S01]  /*5870*/  LDSM.16.M88.4 R48, [R239+0x6000] ;  /* 0x00600000ef30783b */ /* 0x000ee20000000200 */
[----:B------:R-:W-:Y:S03]  /*5880*/  HMMA.16816.F32.BF16 R16, R76, R30, R16 ;  /* 0x0000001e4c10723c */ /* 0x000fe60000041810 */
[----:B------:R-:W-:Y:S03]  /*5890*/  LDSM.16.M88.4 R28, [R238+0x6000] ;  /* 0x00600000ee1c783b */ /* 0x000fe60000000200 */
[----:B-1----:R-:W-:Y:S06]  /*58a0*/  HMMA.16816.F32.BF16 R20, R56, R12, R20 ;  /* 0x0000000c3814723c */ /* 0x002fec0000041814 */
[C---:B------:R-:W-:Y:S06]  /*58b0*/  HMMA.16816.F32.BF16 R44, R92.reuse, R24, R44 ;  /* 0x000000185c2c723c */ /* 0x040fec000004182c */
[----:B------:R-:W-:Y:S01]  /*58c0*/  HMMA.16816.F32.BF16 R40, R92, R26, R40 ;  /* 0x0000001a5c28723c */ /* 0x000fe20000041828 */
[----:B------:R-:W1:Y:S05]  /*58d0*/  LDSM.16.M88.4 R24, [R235+0xe000] ;  /* 0x00e00000eb18783b */ /* 0x000e6a0000000200 */
[----:B------:R-:W-:Y:S01]  /*58e0*/  HMMA.16816.F32.BF16 R16, R56, R14, R16 ;  /* 0x0000000e3810723c */ /* 0x000fe20000041810 */
[----:B------:R-:W-:Y:S05]  /*58f0*/  LDSM.16.M88.4 R12, [R237+0x6000] ;  /* 0x00600000ed0c783b */ /* 0x000fea0000000200 */
[----:B--2---:R-:W-:Y:S06]  /*5900*/  HMMA.16816.F32.BF16 R64, R92, R8, R64 ;  /* 0x000000085c40723c */ /* 0x004fec0000041840 */
[----:B------:R-:W-:Y:S06]  /*5910*/  HMMA.16816.F32.BF16 R44, R76, R32, R44 ;  /* 0x000000204c2c723c */ /* 0x000fec000004182c */
[----:B---3--:R-:W-:Y:S06]  /*5920*/  HMMA.16816.F32.BF16 R20, R36, R48, R20 ;  /* 0x000000302414723c */ /* 0x008fec0000041814 */
[----:B------:R-:W-:Y:S01]  /*5930*/  HMMA.16816.F32.BF16 R40, R76, R34, R40 ;  /* 0x000000224c28723c */ /* 0x000fe20000041828 */
[----:B------:R-:W-:Y:S05]  /*5940*/  LDSM.16.M88.4 R32, [R239+0x6800] ;  /* 0x00680000ef20783b */ /* 0x000fea0000000200 */
[----:B------:R-:W-:Y:S01]  /*5950*/  HMMA.16816.F32.BF16 R60, R92, R10, R60 ;  /* 0x0000000a5c3c723c */ /* 0x000fe2000004183c */
[----:B------:R-:W2:Y:S05]  /*5960*/  LDSM.16.M88.4 R8, [R228+0x6000] ;  /* 0x00600000e408783b */ /* 0x000eaa0000000200 */
[----:B------:R-:W-:Y:S01]  /*5970*/  HMMA.16816.F32.BF16 R16, R36, R50, R16 ;  /* 0x000000322410723c */ /* 0x000fe20000041810 */
[----:B------:R-:W3:Y:S05]  /*5980*/  LDSM.16.M88.4 R48, [R241+0xf000] ;  /* 0x00f00000f130783b */ /* 0x000eea0000000200 */
[----:B-1----:R-:W-:Y:S06]  /*5990*/  HMMA.16816.F32.BF16 R20, R28, R24, R20 ;  /* 0x000000181c14723c */ /* 0x002fec0000041814 */
[----:B------:R-:W-:Y:S06]  /*59a0*/  HMMA.16816.F32.BF16 R64, R76, R72, R64 ;  /* 0x000000484c40723c */ /* 0x000fec0000041840 */
[C---:B------:R-:W-:Y:S06]  /*59b0*/  HMMA.16816.F32.BF16 R44, R56.reuse, R52, R44 ;  /* 0x00000034382c723c */ /* 0x040fec000004182c */
[----:B------:R-:W-:Y:S01]  /*59c0*/  HMMA.16816.F32.BF16 R40, R56, R54, R40 ;  /* 0x000000363828723c */ /* 0x000fe20000041828 */
[----:B------:R-:W-:Y:S05]  /*59d0*/  LDSM.16.M88.4 R52, [R228+0x6800] ;  /* 0x00680000e434783b */ /* 0x000fea0000000200 */
[----:B------:R-:W-:Y:S01]  /*59e0*/  HMMA.16816.F32.BF16 R16, R28, R26, R16 ;  /* 0x0000001a1c10723c */ /* 0x000fe20000041810 */
[----:B------:R-:W1:Y:S05]  /*59f0*/  LDSM.16.M88.4 R24, [R239+0x7000] ;  /* 0x00700000ef18783b */ /* 0x000e6a0000000200 */
[C---:B------:R-:W-:Y:S06]  /*5a00*/  HMMA.16816.F32.BF16 R84, R92.reuse, R88, R84 ;  /* 0x000000585c54723c */ /* 0x040fec0000041854 */
[----:B------:R-:W-:Y:S01]  /*5a10*/  HMMA.16816.F32.BF16 R88, R92, R90, R80 ;  /* 0x0000005a5c58723c */ /* 0x000fe20000041850 */
[----:B------:R-:W4:Y:S05]  /*5a20*/  LDSM.16.M88.4 R80, [R235+0xe800] ;  /* 0x00e80000eb50783b */ /* 0x000f2a0000000200 */
[----:B--2---:R-:W-:Y:S06]  /*5a30*/  HMMA.16816.F32.BF16 R20, R12, R8, R20 ;  /* 0x000000080c14723c */ /* 0x004fec0000041814 */
[----:B------:R-:W-:Y:S06]  /*5a40*/  HMMA.16816.F32.BF16 R60, R76, R74, R60 ;  /* 0x0000004a4c3c723c */ /* 0x000fec000004183c */
[----:B---3--:R-:W-:Y:S06]  /*5a50*/  HMMA.16816.F32.BF16 R64, R56, R48, R64 ;  /* 0x000000303840723c */ /* 0x008fec0000041840 */
[C---:B------:R-:W-:Y:S06]  /*5a60*/  HMMA.16816.F32.BF16 R44, R36.reuse, R32, R44 ;  /* 0x00000020242c723c */ /* 0x040fec000004182c */
[----:B------:R-:W-:Y:S01]  /*5a70*/  HMMA.16816.F32.BF16 R40, R36, R34, R40 ;  /* 0x000000222428723c */ /* 0x000fe20000041828 */
[----:B------:R-:W2:Y:S01]  /*5a80*/  LDSM.16.M88.4 R32, [R241+0xf800] ;  /* 0x00f80000f120783b */ /* 0x000ea20000000200 */
[----:B------:R-:W-:-:S04]  /*5a90*/  FMUL.FTZ R20, R20, UR12 ;  /* 0x0000000c14147c20 */ /* 0x000fc80008410000 */
[C---:B------:R-:W-:Y:S01]  /*5aa0*/  HMMA.16816.F32.BF16 R84, R76.reuse, R68, R84 ;  /* 0x000000444c54723c */ /* 0x040fe20000041854 */
[----:B------:R3:W1:Y:S05]  /*5ab0*/  MUFU.TANH R68, R20 ;  /* 0x0000001400447308 */ /* 0x00066a0000002400 */
[----:B------:R-:W-:Y:S01]  /*5ac0*/  HMMA.16816.F32.BF16 R88, R76, R70, R88 ;  /* 0x000000464c58723c */ /* 0x000fe20000041858 */
[----:B------:R-:W-:-:S05]  /*5ad0*/  FMUL.FTZ R69, R22, UR12 ;  /* 0x0000000c16457c20 */ /* 0x000fca0008410000 */
[----:B------:R-:W-:Y:S01]  /*5ae0*/  HMMA.16816.F32.BF16 R16, R12, R10, R16 ;  /* 0x0000000a0c10723c */ /* 0x000fe20000041810 */
[----:B------:R-:W-:Y:S01]  /*5af0*/  FMUL.FTZ R70, R21, UR12 ;  /* 0x0000000c15467c20 */ /* 0x000fe20008410000 */
[----:B------:R-:W5:Y:S01]  /*5b00*/  LDSM.16.M88.4 R8, [R235+0xf000] ;  /* 0x00f00000eb08783b */ /* 0x000f620000000200 */
[----:B------:R-:W2:Y:S03]  /*5b10*/  MUFU.TANH R69, R69 ;  /* 0x0000004500457308 */ /* 0x000ea60000002400 */
[----:B------:R-:W-:Y:S01]  /*5b20*/  HMMA.16816.F32.BF16 R60, R56, R50, R60 ;  /* 0x00000032383c723c */ /* 0x000fe2000004183c */
[----:B------:R-:W-:Y:S04]  /*5b30*/  LDSM.16.M88.4 R48, [R228+0x7000] ;  /* 0x00700000e430783b */ /* 0x000fe80000000200 */
[----:B------:R-:W5:Y:S01]  /*5b40*/  MUFU.TANH R70, R70 ;  /* 0x0000004600467308 */ /* 0x000f620000002400 */
[----:B-1----:R-:W-:Y:S06]  /*5b50*/  HMMA.16816.F32.BF16 R64, R36, R24, R64 ;  /* 0x000000182440723c */ /* 0x002fec0000041840 */
[----:B----4-:R-:W-:Y:S01]  /*5b60*/  HMMA.16816.F32.BF16 R44, R28, R80, R44 ;  /* 0x000000501c2c723c */ /* 0x010fe2000004182c */
[----:B------:R-:W-:-:S02]  /*5b70*/  FMUL.FTZ R24, R23, UR12 ;  /* 0x0000000c17187c20 */ /* 0x000fc40008410000 */
[----:B---3--:R-:W1:Y:S03]  /*5b80*/  LDSM.16.M88.4 R20, [R239+0x7800] ;  /* 0x00780000ef14783b */ /* 0x008e660000000200 */
[C---:B--2---:R-:W-:Y:S01]  /*5b90*/  HMMA.16816.F32.BF16 R84, R56.reuse, R32, R84 ;  /* 0x000000203854723c */ /* 0x044fe20000041854 */
[----:B------:R-:W-:Y:S01]  /*5ba0*/  FMUL.FTZ R16, R16, UR12 ;  /* 0x0000000c10107c20 */ /* 0x000fe20008410000 */
[----:B------:R-:W-:Y:S01]  /*5bb0*/  FMUL.FTZ R2, R17, UR12 ;  /* 0x0000000c11027c20 */ /* 0x000fe20008410000 */
[----:B------:R-:W2:Y:S03]  /*5bc0*/  MUFU.TANH R24, R24 ;  /* 0x0000001800187308 */ /* 0x000ea60000002400 */
[----:B------:R-:W-:Y:S05]  /*5bd0*/  HMMA.16816.F32.BF16 R88, R56, R34, R88 ;  /* 0x000000223858723c */ /* 0x000fea0000041858 */
[----:B------:R3:W4:Y:S01]  /*5be0*/  MUFU.TANH R25, R16 ;  /* 0x0000001000197308 */ /* 0x0007220000002400 */
[----:B------:R-:W-:Y:S06]  /*5bf0*/  HMMA.16816.F32.BF16 R60, R36, R26, R60 ;  /* 0x0000001a243c723c */ /* 0x000fec000004183c */
[C---:B-----5:R-:W-:Y:S01]  /*5c00*/  HMMA.16816.F32.BF16 R64, R28.reuse, R8, R64 ;  /* 0x000000081c40723c */ /* 0x060fe20000041840 */
[----:B------:R-:W-:Y:S01]  /*5c10*/  FMUL.FTZ R26, R18, UR12 ;  /* 0x0000000c121a7c20 */ /* 0x000fe20008410000 */
[----:B------:R-:W-:Y:S01]  /*5c20*/  FMUL.FTZ R27, R19, UR12 ;  /* 0x0000000c131b7c20 */ /* 0x000fe20008410000 */
[----:B------:R5:W1:Y:S03]  /*5c30*/  MUFU.TANH R32, R2 ;  /* 0x0000000200207308 */ /* 0x000a660000002400 */
[----:B------:R-:W-:Y:S01]  /*5c40*/  HMMA.16816.F32.BF16 R40, R28, R82, R40 ;  /* 0x000000521c28723c */ /* 0x000fe20000041828 */
[----:B---3--:R-:W3:Y:S04]  /*5c50*/  LDSM.16.M88.4 R16, [R235+0xf800] ;  /* 0x00f80000eb10783b */ /* 0x008ee80000000200 */
[----:B------:R-:W2:Y:S01]  /*5c60*/  MUFU.TANH R26, R26 ;  /* 0x0000001a001a7308 */ /* 0x000ea20000002400 */
[----:B------:R-:W-:Y:S06]  /*5c70*/  HMMA.16816.F32.BF16 R44, R12, R52, R44 ;  /* 0x000000340c2c723c */ /* 0x000fec000004182c */
[----:B------:R-:W-:Y:S01]  /*5c80*/  HMMA.16816.F32.BF16 R60, R28, R10, R60 ;  /* 0x0000000a1c3c723c */ /* 0x000fe2000004183c */
[----:B------:R-:W4:Y:S01]  /*5c90*/  LDSM.16.M88.4 R8, [R228+0x7800] ;  /* 0x00780000e408783b */ /* 0x000f220000000200 */
[----:B------:R-:W2:Y:S01]  /*5ca0*/  MUFU.TANH R27, R27 ;  /* 0x0000001b001b7308 */ /* 0x000ea20000002400 */
[----:B------:R-:W-:-:S04]  /*5cb0*/  DEPBAR.LE SB0, 0x0 ;  /* 0x000080000000791a */ /* 0x000fc80000000000 */
[C---:B-1----:R-:W-:Y:S06]  /*5cc0*/  HMMA.16816.F32.BF16 R84, R36.reuse, R20, R84 ;  /* 0x000000142454723c */ /* 0x042fec0000041854 */
[----:B------:R-:W-:Y:S05]  /*5cd0*/  HMMA.16816.F32.BF16 R88, R36, R22, R88 ;  /* 0x000000162458723c */ /* 0x000fea0000041858 */
[----:B------:R-:W-:Y:S01]  /*5ce0*/  FMUL.FTZ R33, R44, UR12 ;  /* 0x0000000c2c217c20 */ /* 0x000fe20008410000 */
[----:B------:R-:W-:Y:S01]  /*5cf0*/  HMMA.16816.F32.BF16 R40, R12, R54, R40 ;  /* 0x000000360c28723c */ /* 0x000fe20000041828 */
[----:B------:R-:W-:Y:S01]  /*5d00*/  FMUL.FTZ R34, R45, UR12 ;  /* 0x0000000c2d227c20 */ /* 0x000fe20008410000 */
[----:B------:R-:W-:Y:S01]  /*5d10*/  FMUL.FTZ R20, R46, UR12 ;  /* 0x0000000c2e147c20 */ /* 0x000fe20008410000 */
[----:B------:R-:W-:-:S02]  /*5d20*/  FMUL.FTZ R21, R47, UR12 ;  /* 0x0000000c2f157c20 */ /* 0x000fc40008410000 */
[----:B------:R-:W1:Y:S01]  /*5d30*/  MUFU.TANH R33, R33 ;  /* 0x0000002100217308 */ /* 0x000e620000002400 */
[C---:B------:R-:W-:Y:S06]  /*5d40*/  HMMA.16816.F32.BF16 R64, R12.reuse, R48, R64 ;  /* 0x000000300c40723c */ /* 0x040fec0000041840 */
[----:B------:R-:W-:Y:S01]  /*5d50*/  HMMA.16816.F32.BF16 R60, R12, R50, R60 ;  /* 0x000000320c3c723c */ /* 0x000fe2000004183c */
[----:B------:R-:W1:Y:S05]  /*5d60*/  MUFU.TANH R34, R34 ;  /* 0x0000002200227308 */ /* 0x000e6a0000002400 */
[C---:B---3--:R-:W-:Y:S03]  /*5d70*/  HMMA.16816.F32.BF16 R84, R28.reuse, R16, R84 ;  /* 0x000000101c54723c */ /* 0x048fe60000041854 */
[----:B------:R-:W3:Y:S03]  /*5d80*/  MUFU.TANH R20, R20 ;  /* 0x0000001400147308 */ /* 0x000ee60000002400 */
[----:B------:R-:W-:Y:S01]  /*5d90*/  HMMA.16816.F32.BF16 R88, R28, R18, R88 ;  /* 0x000000121c58723c */ /* 0x000fe20000041858 */
[----:B------:R-:W-:Y:S01]  /*5da0*/  FMUL.FTZ R40, R40, UR12 ;  /* 0x0000000c28287c20 */ /* 0x000fe20008410000 */
[----:B------:R-:W-:Y:S01]  /*5db0*/  FMUL.FTZ R35, R41, UR12 ;  /* 0x0000000c29237c20 */ /* 0x000fe20008410000 */
[----:B------:R-:W-:Y:S01]  /*5dc0*/  FMUL.FTZ R22, R42, UR12 ;  /* 0x0000000c2a167c20 */ /* 0x000fe20008410000 */
[----:B------:R-:W-:Y:S01]  /*5dd0*/  FMUL.FTZ R16, R43, UR12 ;  /* 0x0000000c2b107c20 */ /* 0x000fe20008410000 */
[----:B------:R-:W1:Y:S01]  /*5de0*/  MUFU.TANH R21, R21 ;  /* 0x0000001500157308 */ /* 0x000e620000002400 */
[----:B------:R-:W-:Y:S01]  /*5df0*/  FMUL.FTZ R64, R64, UR12 ;  /* 0x0000000c40407c20 */ /* 0x000fe20008410000 */
[----:B------:R-:W-:Y:S01]  /*5e00*/  FMUL.FTZ R65, R65, UR12 ;  /* 0x0000000c41417c20 */ /* 0x000fe20008410000 */
[----:B------:R-:W-:Y:S01]  /*5e10*/  FMUL.FTZ R66, R66, UR12 ;  /* 0x0000000c42427c20 */ /* 0x000fe20008410000 */
[----:B------:R-:W-:Y:S01]  /*5e20*/  FMUL.FTZ R67, R67, UR12 ;  /* 0x0000000c43437c20 */ /* 0x000fe20008410000 */
[----:B------:R-:W-:-:S02]  /*5e30*/  SHF.L.U32 R17, R97, 0x1, RZ ;  /* 0x0000000161117819 */ /* 0x000fc400000006ff */
[----:B------:R-:W-:Y:S01]  /*5e40*/  FMUL.FTZ R60, R60, UR12 ;  /* 0x0000000c3c3c7c20 */ /* 0x000fe20008410000 */
[----:B------:R-:W-:Y:S01]  /*5e50*/  FMUL.FTZ R61, R61, UR12 ;  /* 0x0000000c3d3d7c20 */ /* 0x000fe20008410000 */
[----:B------:R-:W-:Y:S01]  /*5e60*/  FMUL.FTZ R62, R62, UR12 ;  /* 0x0000000c3e3e7c20 */ /* 0x000fe20008410000 */
[----:B------:R-:W-:Y:S01]  /*5e70*/  FMUL.FTZ R63, R63, UR12 ;  /* 0x0000000c3f3f7c20 */ /* 0x000fe20008410000 */
[----:B------:R-:W1:Y:S01]  /*5e80*/  MUFU.TANH R40, R40 ;  /* 0x0000002800287308 */ /* 0x000e620000002400 */
[----:B------:R-:W-:Y:S01]  /*5e90*/  LOP3.LUT R17, R17, 0x6, RZ, 0xc0, !PT ;  /* 0x0000000611117812 */ /* 0x000fe200078ec0ff */
[C---:B----4-:R-:W-:Y:S06]  /*5ea0*/  HMMA.16816.F32.BF16 R84, R12.reuse, R8, R84 ;  /* 0x000000080c54723c */ /* 0x050fec0000041854 */
[----:B------:R-:W-:Y:S01]  /*5eb0*/  HMMA.16816.F32.BF16 R88, R12, R10, R88 ;  /* 0x0000000a0c58723c */ /* 0x000fe20000041858 */
[----:B------:R-:W4:Y:S01]  /*5ec0*/  MUFU.TANH R35, R35 ;  /* 0x0000002300237308 */ /* 0x000f220000002400 */
[----:B------:R-:W-:-:S04]  /*5ed0*/  MOV R9, UR20 ;  /* 0x0000001400097c02 */ /* 0x000fc80008000f00 */
[----:B-----5:R-:W-:-:S03]  /*5ee0*/  VIADDMNMX R2, R96, 0x8, R9, PT ;  /* 0x0000000860027846 */ /* 0x020fc60003800109 */
[----:B------:R-:W1:Y:S08]  /*5ef0*/  MUFU.TANH R22, R22 ;  /* 0x0000001600167308 */ /* 0x000e700000002400 */
[----:B------:R-:W1:Y:S01]  /*5f00*/  MUFU.TANH R16, R16 ;  /* 0x0000001000107308 */ /* 0x000e620000002400 */
[----:B------:R-:W-:Y:S01]  /*5f10*/  FMUL.FTZ R84, R84, UR12 ;  /* 0x0000000c54547c20 */ /* 0x000fe20008410000 */
[----:B------:R-:W-:Y:S01]  /*5f20*/  FMUL.FTZ R85, R85, UR12 ;  /* 0x0000000c55557c20 */ /* 0x000fe20008410000 */
[----:B------:R-:W-:Y:S01]  /*5f30*/  FMUL.FTZ R86, R86, UR12 ;  /* 0x0000000c56567c20 */ /* 0x000fe20008410000 */
[----:B------:R-:W-:-:S03]  /*5f40*/  FMUL.FTZ R87, R87, UR12 ;  /* 0x0000000c57577c20 */ /* 0x000fc60008410000 */
[----:B------:R-:W-:Y:S01]  /*5f50*/  FMUL.FTZ R88, R88, UR12 ;  /* 0x0000000c58587c20 */ /* 0x000fe20008410000 */
[----:B------:R-:W-:Y:S01]  /*5f60*/  FMUL.FTZ R89, R89, UR12 ;  /* 0x0000000c59597c20 */ /* 0x000fe20008410000 */
[----:B------:R-:W-:Y:S01]  /*5f70*/  FMUL.FTZ R90, R90, UR12 ;  /* 0x0000000c5a5a7c20 */ /* 0x000fe20008410000 */
[----:B------:R-:W-:Y:S01]  /*5f80*/  FMUL.FTZ R91, R91, UR12 ;  /* 0x0000000c5b5b7c20 */ /* 0x000fe20008410000 */
        /* <DEDUP_REMOVED lines=86> */
[----:B--2---:R-:W-:-:S05]  /*64f0*/  IMAD.IADD R8, R8, 0x1, -R9 ;  /* 0x0000000108087824 */ /* 0x004fca00078e0a09 */
[----:B------:R-:W-:-:S05]  /*6500*/  SHF.R.S32.HI R19, RZ, 0x1f, R8 ;  /* 0x0000001fff137819 */ /* 0x000fca0000011408 */
[----:B------:R-:W-:-:S04]  /*6510*/  IMAD R19, R19, UR16, RZ ;  /* 0x0000001013137c24 */ /* 0x000fc8000f8e02ff */
[C---:B------:R-:W-:Y:S02]  /*6520*/  IMAD R19, R8.reuse, UR17, R19 ;  /* 0x0000001108137c24 */ /* 0x040fe4000f8e0213 */
[----:B------:R-:W-:-:S04]  /*6530*/  IMAD.WIDE.U32 R8, R8, UR16, R10 ;  /* 0x0000001008087c25 */ /* 0x000fc8000f8e000a */
[----:B------:R-:W-:Y:S01]  /*6540*/  IMAD.IADD R19, R9, 0x1, R19 ;  /* 0x0000000109137824 */ /* 0x000fe200078e0213 */
[----:B------:R-:W-:Y:S01]  /*6550*/  MOV R18, R8 ;  /* 0x0000000800127202 */ /* 0x000fe20000000f00 */
[----:B------:R-:W-:Y:S06]  /*6560*/  BRA `(.L_x_1647) ;  /* 0x0000000000107947 */ /* 0x000fec0003800000 */
.L_x_1646:
[----:B------:R-:W-:-:S04]  /*6570*/  ULEA UR16, -UR8, URZ, 0x6 ;  /* 0x0000003f08107291 */ /* 0x000fc8000f8e313f */
[----:B------:R-:W-:Y:S02]  /*6580*/  USHF.R.S32.HI UR17, URZ, 0x1f, UR16 ;  /* 0x0000001f3f117899 */ /* 0x000fe40008011410 */
[----:B------:R-:W-:-:S04]  /*6590*/  MOV R18, UR16 ;  /* 0x0000001000127c02 */ /* 0x000fc80008000f00 */
[----:B------:R-:W-:-:S07]  /*65a0*/  MOV R19, UR17 ;  /* 0x0000001100137c02 */ /* 0x000fce0008000f00 */
.L_x_1647:
[----:B------:R-:W-:Y:S01]  /*65b0*/  ULDC UR16, c[0x0][0x2d0] ;  /* 0x0000b40000107ab9 */ /* 0x000fe20000000800 */
[----:B------:R-:W-:Y:S01]  /*65c0*/  BSSY B0, `(.L_x_1648) ;  /* 0x00000ac000007945 */ /* 0x000fe20003800000 */
[----:B------:R-:W-:Y:S02]  /*65d0*/  ISETP.GE.AND P4, PT, R6, UR16, PT ;  /* 0x0000001006007c0c */ /* 0x000fe4000bf86270 */
[----:B------:R-:W-:Y:S02]  /*65e0*/  ISETP.GE.AND P5, PT, R244, UR16, PT ;  /* 0x00000010f4007c0c */ /* 0x000fe4000bfa6270 */
[----:B------:R-:W-:Y:S02]  /*65f0*/  ISETP.GE.AND P3, PT, R4, UR16, PT ;  /* 0x0000001004007c0c */ /* 0x000fe4000bf66270 */
[----:B------:R-:W-:-:S07]  /*6600*/  ISETP.GE.AND P2, PT, R3, UR16, PT ;  /* 0x0000001003007c0c */ /* 0x000fce000bf46270 */
[----:B------:R-:W2:Y:S01]  /*6610*/  @!P4 LDC.64 R8, c[0x0][0x218] ;  /* 0x00008600ff08cb82 */ /* 0x000ea20000000a00 */
[CC--:B------:R-:W-:Y:S01]  /*6620*/  @!P4 IADD3 R23, P0, R18.reuse, R165.reuse, RZ ;  /* 0x000000a51217c210 */ /* 0x0c0fe20007f1e0ff */
[----:B------:R3:W-:Y:S01]  /*6630*/  @P5 STS.128 [R243+0x8000], RZ ;  /* 0x008000fff3005388 */ /* 0x0007e20000000c00 */
[----:B------:R-:W-:-:S03]  /*6640*/  @!P5 IADD3 R3, P1, R18, R165, RZ ;  /* 0x000000a51203d210 */ /* 0x000fc60007f3e0ff */
[C-C-:B------:R-:W-:Y:S02]  /*6650*/  @!P4 IMAD.X R4, R19.reuse, 0x1, R166.reuse, P0 ;  /* 0x000000011304c824 */ /* 0x140fe400000e06a6 */
[----:B------:R-:W4:Y:S01]  /*6660*/  @!P5 LDC.64 R10, c[0x0][0x218] ;  /* 0x00008600ff0adb82 */ /* 0x000f220000000a00 */
[----:B------:R-:W-:-:S07]  /*6670*/  @!P5 IMAD.X R6, R19, 0x1, R166, P1 ;  /* 0x000000011306d824 */ /* 0x000fce00008e06a6 */
[----:B------:R-:W5:Y:S08]  /*6680*/  @!P3 LDC.64 R14, c[0x0][0x218] ;  /* 0x00008600ff0ebb82 */ /* 0x000f700000000a00 */
[----:B------:R-:W1:Y:S01]  /*6690*/  @!P2 LDC.64 R12, c[0x0][0x218] ;  /* 0x00008600ff0cab82 */ /* 0x000e620000000a00 */
[----:B--2---:R-:W-:-:S04]  /*66a0*/  @!P4 LEA R28, P0, R23, R8, 0x1 ;  /* 0x00000008171cc211 */ /* 0x004fc800078008ff */
[----:B------:R-:W-:Y:S02]  /*66b0*/  @!P4 LEA.HI.X R29, R23, R9, R4, 0x1, P0 ;  /* 0x00000009171dc211 */ /* 0x000fe400000f0c04 */
[----:B------:R-:W-:Y:S01]  /*66c0*/  @!P3 IADD3 R4, P0, R18, R165, RZ ;  /* 0x000000a51204b210 */ /* 0x000fe20007f1e0ff */
[----:B------:R-:W2:Y:S01]  /*66d0*/  @!P5 LDC.64 R8, c[0x0][0x218] ;  /* 0x00008600ff08db82 */ /* 0x000ea20000000a00 */
[----:B----4-:R-:W-:-:S04]  /*66e0*/  @!P5 LEA R48, P1, R3, R10, 0x1 ;  /* 0x0000000a0330d211 */ /* 0x010fc800078208ff */
[----:B------:R-:W-:Y:S01]  /*66f0*/  @!P5 LEA.HI.X R49, R3, R11, R6, 0x1, P1 ;  /* 0x0000000b0331d211 */ /* 0x000fe200008f0c06 */
[C---:B------:R-:W-:Y:S01]  /*6700*/  @!P3 IMAD.X R6, R19.reuse, 0x1, R166, P0 ;  /* 0x000000011306b824 */ /* 0x040fe200000e06a6 */
[----:B------:R-:W-:Y:S01]  /*6710*/  @!P2 IADD3 R3, P0, R18, R165, RZ ;  /* 0x000000a51203a210 */ /* 0x000fe20007f1e0ff */
[----:B------:R-:W4:Y:S01]  /*6720*/  @!P4 LDC.64 R10, c[0x0][0x218] ;  /* 0x00008600ff0acb82 */ /* 0x000f220000000a00 */
[C---:B-----5:R-:W-:Y:S01]  /*6730*/  @!P3 LEA R38, P1, R4.reuse, R14, 0x1 ;  /* 0x0000000e0426b211 */ /* 0x060fe200078208ff */
[----:B------:R-:W-:Y:S01]  /*6740*/  @!PT LDS RZ, [RZ] ;  /* 0x00000000fffff984 */ /* 0x000fe20000000800 */
[----:B------:R-:W-:Y:S01]  /*6750*/  @!PT LDS RZ, [RZ] ;  /* 0x00000000fffff984 */ /* 0x000fe20000000800 */
[----:B------:R-:W-:Y:S01]  /*6760*/  @!PT LDS RZ, [RZ] ;  /* 0x00000000fffff984 */ /* 0x000fe20000000800 */
[----:B------:R5:W-:Y:S03]  /*6770*/  @!P5 LDGSTS.E.BYPASS.LTC128B.128 [R243+0x8000], desc[UR22][R48.64] ;  /* 0x0800000030f3dfae */ /* 0x000be6000b901d56 */
[----:B------:R-:W-:Y:S01]  /*6780*/  @!P3 LEA.HI.X R39, R4, R15, R6, 0x1, P1 ;  /* 0x0000000f0427b211 */ /* 0x000fe200008f0c06 */
[----:B------:R-:W-:Y:S01]  /*6790*/  @!P2 IMAD.X R6, R19, 0x1, R166, P0 ;  /* 0x000000011306a824 */ /* 0x000fe200000e06a6 */
[----:B------:R-:W-:Y:S01]  /*67a0*/  IADD3 R4, P1, R18, UR27, RZ ;  /* 0x0000001b12047c10 */ /* 0x000fe2000ff3e0ff */
[----:B------:R-:W3:Y:S01]  /*67b0*/  @!P3 LDC.64 R14, c[0x0][0x218] ;  /* 0x00008600ff0ebb82 */ /* 0x000ee20000000a00 */
[C---:B-1----:R-:W-:Y:S01]  /*67c0*/  @!P2 LEA R36, P0, R3.reuse, R12, 0x1 ;  /* 0x0000000c0324a211 */ /* 0x042fe200078008ff */
[----:B------:R1:W-:Y:S03]  /*67d0*/  @P4 STS.128 [R243+0xa000], RZ ;  /* 0x00a000fff3004388 */ /* 0x0003e60000000c00 */
[----:B------:R-:W-:Y:S01]  /*67e0*/  @!P2 LEA.HI.X R37, R3, R13, R6, 0x1, P0 ;  /* 0x0000000d0325a211 */ /* 0x000fe200000f0c06 */
[----:B------:R-:W-:Y:S01]  /*67f0*/  @!PT LDS RZ, [RZ] ;  /* 0x00000000fffff984 */ /* 0x000fe20000000800 */
[----:B------:R-:W-:Y:S01]  /*6800*/  @!PT LDS RZ, [RZ] ;  /* 0x00000000fffff984 */ /* 0x000fe20000000800 */
[----:B------:R-:W-:Y:S01]  /*6810*/  @!PT LDS RZ, [RZ] ;  /* 0x00000000fffff984 */ /* 0x000fe20000000800 */
[----:B------:R1:W-:Y:S01]  /*6820*/  @!P4 LDGSTS.E.BYPASS.LTC128B.128 [R243+0xa000], desc[UR22][R28.64+0x80] ;  /* 0x0a0000801cf3cfae */ /* 0x0003e2000b901d56 */
[----:B------:R-:W-:Y:S01]  /*6830*/  IADD3.X R3, R19, UR26, RZ, P1, !PT ;  /* 0x0000001a13037c10 */ /* 0x000fe20008ffe4ff */
[----:B------:R-:W5:Y:S01]  /*6840*/  @!P2 LDC.64 R12, c[0x0][0x218] ;  /* 0x00008600ff0cab82 */ /* 0x000f620000000a00 */
[CC--:B------:R-:W-:Y:S01]  /*6850*/  @!P5 IADD3 R23, P0, R4.reuse, R165.reuse, RZ ;  /* 0x000000a50417d210 */ /* 0x0c0fe20007f1e0ff */
[----:B------:R1:W-:Y:S03]  /*6860*/  @P3 STS.128 [R243+0xc000], RZ ;  /* 0x00c000fff3003388 */ /* 0x0003e60000000c00 */
[----:B--2---:R-:W-:Y:S01]  /*6870*/  @!P5 LEA R44, P1, R23, R8, 0x1 ;  /* 0x00000008172cd211 */ /* 0x004fe200078208ff */
        /* <DEDUP_REMOVED lines=8> */
[----:B----4-:R-:W-:Y:S01]  /*6900*/  @!P4 LEA R42, P1, R6, R10, 0x1 ;  /* 0x0000000a062ac211 */ /* 0x010fe200078208ff */
[----:B------:R4:W-:Y:S01]  /*6910*/  @P2 STS.128 [R243+0xe000], RZ ;  /* 0x00e000fff3002388 */ /* 0x0009e20000000c00 */
[----:B------:R-:W-:-:S02]  /*6920*/  @!P3 IADD3 R10, P0, R4, R165, RZ ;  /* 0x000000a5040ab210 */ /* 0x000fc40007f1e0ff */
[----:B------:R-:W-:Y:S01]  /*6930*/  @!P4 LEA.HI.X R43, R6, R11, R8, 0x1, P1 ;  /* 0x0000000b062bc211 */ /* 0x000fe200008f0c08 */
[----:B------:R-:W-:Y:S01]  /*6940*/  @!PT LDS RZ, [RZ] ;  /* 0x00000000fffff984 */ /* 0x000fe20000000800 */
[----:B------:R-:W-:Y:S01]  /*6950*/  @!PT LDS RZ, [RZ] ;  /* 0x00000000fffff984 */ /* 0x000fe20000000800 */
[----:B------:R-:W-:Y:S01]  /*6960*/  @!PT LDS RZ, [RZ] ;  /* 0x00000000fffff984 */ /* 0x000fe20000000800 */
[----:B------:R4:W-:Y:S01]  /*6970*/  @!P2 LDGSTS.E.BYPASS.LTC128B.128 [R243+0xe000], desc[UR22][R36.64+0x180] ;  /* 0x0e00018024f3afae */ /* 0x0009e2000b901d56 */
[----:B---3--:R-:W-:Y:S01]  /*6980*/  @!P3 LEA R30, P1, R10, R14, 0x1 ;  /* 0x0000000e0a1eb211 */ /* 0x008fe200078208ff */
[C-C-:B------:R-:W-:Y:S01]  /*6990*/  @!P3 IMAD.X R11, R3.reuse, 0x1, R166.reuse, P0 ;  /* 0x00000001030bb824 */ /* 0x140fe200000e06a6 */
[----:B------:R-:W3:Y:S01]  /*69a0*/  @!P5 LDC.64 R8, c[0x0][0x218] ;  /* 0x00008600ff08db82 */ /* 0x000ee20000000a00 */
[----:B------:R-:W-:Y:S01]  /*69b0*/  @!P2 IADD3 R6, P0, R4, R165, RZ ;  /* 0x000000a50406a210 */ /* 0x000fe20007f1e0ff */
[----:B------:R1:W-:Y:S02]  /*69c0*/  @P5 STS.128 [R243+0x8800], RZ ;  /* 0x008800fff3005388 */ /* 0x0003e40000000c00 */
[----:B------:R-:W-:Y:S02]  /*69d0*/  @!P3 LEA.HI.X R31, R10, R15, R11, 0x1, P1 ;  /* 0x0000000f0a1fb211 */ /* 0x000fe400008f0c0b */
[----:B------:R-:W-:Y:S01]  /*69e0*/  @!P2 IMAD.X R23, R3, 0x1, R166, P0 ;  /* 0x000000010317a824 */ /* 0x000fe200000e06a6 */
[----:B-----5:R-:W-:Y:S01]  /*69f0*/  @!P2 LEA R46, P0, R6, R12, 0x1 ;  /* 0x0000000c062ea211 */ /* 0x020fe200078008ff */
[----:B------:R-:W1:Y:S01]  /*6a00*/  @!P4 LDC.64 R10, c[0x0][0x218] ;  /* 0x00008600ff0acb82 */ /* 0x000e620000000a00 */
        /* <DEDUP_REMOVED lines=9> */
[----:B------:R-:W2:Y:S01]  /*6aa0*/  @!P3 LDC.64 R14, c[0x0][0x218] ;  /* 0x00008600ff0ebb82 */ /* 0x000ea20000000a00 */
[----:B------:R-:W-:Y:S01]  /*6ab0*/  @!P4 IADD3 R23, P1, R4, R165, RZ ;  /* 0x000000a50417c210 */ /* 0x000fe20007f3e0ff */
[----:B------:R-:W-:Y:S01]  /*6ac0*/  @!PT LDS RZ, [RZ] ;  /* 0x00000000fffff984 */ /* 0x000fe20000000800 */
[----:B------:R-:W-:Y:S01]  /*6ad0*/  @!PT LDS RZ, [RZ] ;  /* 0x00000000fffff984 */ /* 0x000fe20000000800 */
[----:B------:R-:W-:Y:S01]  /*6ae0*/  @!PT LDS RZ, [RZ] ;  /* 0x00000000fffff984 */ /* 0x000fe20000000800 */
[----:B------:R5:W-:Y:S02]  /*6af0*/  @!P4 LDGSTS.E.BYPASS.LTC128B.128 [R243+0xa800], desc[UR22][R42.64+0x80] ;  /* 0x0a8000802af3cfae */ /* 0x000be4000b901d56 */
[C-C-:B------:R-:W-:Y:S02]  /*6b00*/  @!P5 IMAD.X R41, R3.reuse, 0x1, R166.reuse, P0 ;  /* 0x000000010329d824 */ /* 0x140fe400000e06a6 */
[----:B------:R1:W-:Y:S02]  /*6b10*/  @P3 STS.128 [R243+0xc800], RZ ;  /* 0x00c800fff3003388 */ /* 0x0003e40000000c00 */
[----:B------:R-:W5:Y:S01]  /*6b20*/  @!P2 LDC.64 R12, c[0x0][0x218] ;  /* 0x00008600ff0cab82 */ /* 0x000f620000000a00 */
[C---:B---3--:R-:W-:Y:S01]  /*6b30*/  @!P5 LEA R48, P0, R6.reuse, R8, 0x1 ;  /* 0x000000080630d211 */ /* 0x048fe200078008ff */
        /* <DEDUP_REMOVED lines=14> */
[C-C-:B------:R-:W-:Y:S01]  /*6c20*/  @!P3 IMAD.X R23, R3.reuse, 0x1, R166.reuse, P0 ;  /* 0x000000010317b824 */ /* 0x140fe200000e06a6 */
[----:B------:R-:W1:Y:S01]  /*6c30*/  @!P5 LDC.64 R8, c[0x0][0x218] ;  /* 0x00008600ff08db82 */ /* 0x000e620000000a00 */
[----:B--2---:R-:W-:Y:S01]  /*6c40*/  @!P3 LEA R38, P1, R6, R14, 0x1 ;  /* 0x0000000e0626b211 */ /* 0x004fe200078208ff */
[----:B------:R3:W-:Y:S01]  /*6c50*/  @P5 STS.128 [R243+0x9000], RZ ;  /* 0x009000fff3005388 */ /* 0x0007e20000000c00 */
[----:B----4-:R-:W-:Y:S02]  /*6c60*/  @!P2 IADD3 R36, P0, R4, R165, RZ ;  /* 0x000000a50424a210 */ /* 0x010fe40007f1e0ff */
[----:B------:R-:W-:Y:S01]  /*6c70*/  @!P3 LEA.HI.X R39, R6, R15, R23, 0x1, P1 ;  /* 0x0000000f0627b211 */ /* 0x000fe200008f0c17 */
[----:B------:R-:W-:Y:S01]  /*6c80*/  @!PT LDS RZ, [RZ] ;  /* 0x00000000fffff984 */ /* 0x000fe20000000800 */
[----:B------:R-:W-:Y:S01]  /*6c90*/  @!PT LDS RZ, [RZ] ;  /* 0x00000000fffff984 */ /* 0x000fe20000000800 */
[----:B------:R-:W-:Y:S01]  /*6ca0*/  @!PT LDS RZ, [RZ] ;  /* 0x00000000fffff984 */ /* 0x000fe20000000800 */
[----:B------:R3:W-:Y:S01]  /*6cb0*/  @!P5 LDGSTS.E.BYPASS.LTC128B.128 [R243+0x9000], desc[UR22][R48.64] ;  /* 0x0900000030f3dfae */ /* 0x0007e2000b901d56 */
[----:B------:R-:W-:Y:S01]  /*6cc0*/  IADD3 R6, P1, R4, UR27, RZ ;  /* 0x0000001b04067c10 */ /* 0x000fe2000ff3e0ff */
[----:B------:R-:W2:Y:S01]  /*6cd0*/  @!P4 LDC.64 R10, c[0x0][0x218] ;  /* 0x00008600ff0acb82 */ /* 0x000ea20000000a00 */
[C---:B------:R-:W-:Y:S01]  /*6ce0*/  @!P2 IMAD.X R4, R3.reuse, 0x1, R166, P0 ;  /* 0x000000010304a824 */ /* 0x040fe200000e06a6 */
[----:B-----5:R-:W-:Y:S01]  /*6cf0*/  @!P2 LEA R12, P0, R36, R12, 0x1 ;  /* 0x0000000c240ca211 */ /* 0x020fe200078008ff */
[----:B------:R3:W-:Y:S01]  /*6d00*/  @P4 STS.128 [R243+0xb000], RZ ;  /* 0x00b000fff3004388 */ /* 0x0007e20000000c00 */
[----:B------:R-:W-:-:S02]  /*6d10*/  IADD3.X R3, R3, UR26, RZ, P1, !PT ;  /* 0x0000001a03037c10 */ /* 0x000fc40008ffe4ff */
[----:B------:R-:W-:Y:S01]  /*6d20*/  @!P2 LEA.HI.X R13, R36, R13, R4, 0x1, P0 ;  /* 0x0000000d240da211 */ /* 0x000fe200000f0c04 */
[----:B------:R-:W-:Y:S01]  /*6d30*/  @!PT LDS RZ, [RZ] ;  /* 0x00000000fffff984 */ /* 0x000fe20000000800 */
[----:B------:R-:W-:Y:S01]  /*6d40*/  @!PT LDS RZ, [RZ] ;  /* 0x00000000fffff984 */ /* 0x000fe20000000800 */
[----:B------:R-:W-:Y:S01]  /*6d50*/  @!PT LDS RZ, [RZ] ;  /* 0x00000000fffff984 */ /* 0x000fe20000000800 */
[----:B------:R3:W-:Y:S01]  /*6d60*/  @!P4 LDGSTS.E.BYPASS.LTC128B.128 [R243+0xb000], desc[UR22][R28.64+0x80] ;  /* 0x0b0000801cf3cfae */ /* 0x0007e2000b901d56 */
[----:B------:R-:W4:Y:S01]  /*6d70*/  @!P3 LDC.64 R14, c[0x0][0x218] ;  /* 0x00008600ff0ebb82 */ /* 0x000f220000000a00 */
[CC--:B------:R-:W-:Y:S02]  /*6d80*/  @!P5 IADD3 R4, P0, R6.reuse, R165.reuse, RZ ;  /* 0x000000a50604d210 */ /* 0x0c0fe40007f1e0ff */
[----:B------:R-:W-:Y:S01]  /*6d90*/  @!P4 IADD3 R23, P1, R6, R165, RZ ;  /* 0x000000a50617c210 */ /* 0x000fe20007f3e0ff */
[----:B------:R3:W-:Y:S02]  /*6da0*/  @P3 STS.128 [R243+0xd000], RZ ;  /* 0x00d000fff3003388 */ /* 0x0007e40000000c00 */
[C-C-:B------:R-:W-:Y:S01]  /*6db0*/  @!P5 IMAD.X R36, R3.reuse, 0x1, R166.reuse, P0 ;  /* 0x000000010324d824 */ /* 0x140fe200000e06a6 */
[C---:B-1----:R-:W-:Y:S01]  /*6dc0*/  @!P5 LEA R42, P0, R4.reuse, R8, 0x1 ;  /* 0x00000008042ad211 */ /* 0x042fe200078008ff */
        /* <DEDUP_REMOVED lines=8> */
[----:B--2---:R-:W-:-:S03]  /*6e50*/  @!P4 LEA R10, P1, R23, R10, 0x1 ;  /* 0x0000000a170ac211 */ /* 0x004fc600078208ff */
[----:B------:R-:W-:Y:S01]  /*6e60*/  @!PT LDS RZ, [RZ] ;  /* 0x00000000fffff984 */ /* 0x000fe20000000800 */
[----:B------:R-:W-:Y:S01]  /*6e70*/  @!PT LDS RZ, [RZ] ;  /* 0x00000000fffff984 */ /* 0x000fe20000000800 */
[----:B------:R-:W-:Y:S01]  /*6e80*/  @!PT LDS RZ, [RZ] ;  /* 0x00000000fffff984 */ /* 0x000fe20000000800 */
[----:B------:R3:W-:Y:S01]  /*6e90*/  @!P2 LDGSTS.E.BYPASS.LTC128B.128 [R243+0xf000], desc[UR22][R12.64+0x180] ;  /* 0x0f0001800cf3afae */ /* 0x0007e2000b901d56 */
[----:B------:R-:W-:Y:S01]  /*6ea0*/  @!P4 LEA.HI.X R11, R23, R11, R8, 0x1, P1 ;  /* 0x0000000b170bc211 */ /* 0x000fe200008f0c08 */
[----:B------:R-:W-:Y:S02]  /*6eb0*/  @!P3 IMAD.X R8, R3, 0x1, R166, P0 ;  /* 0x000000010308b824 */ /* 0x000fe400000e06a6 */
[----:B------:R3:W-:Y:S01]  /*6ec0*/  @P5 STS.128 [R243+0x9800], RZ ;  /* 0x009800fff3005388 */ /* 0x0007e20000000c00 */
[----:B----4-:R-:W-:-:S03]  /*6ed0*/  @!P3 LEA R14, P0, R4, R14, 0x1 ;  /* 0x0000000e040eb211 */ /* 0x010fc600078008ff */
        /* <DEDUP_REMOVED lines=26> */
.L_x_1649:
[----:B------:R-:W-:Y:S05]  /*7080*/  BSYNC B0 ;  /* 0x0000000000007941 */ /* 0x000fea0003800000 */
.L_x_1648:
[----:B------:R-:W0:Y:S01]  /*7090*/  LDGDEPBAR ;  /* 0x00000000000079af */ /* 0x000e220000000000 */
[----:B------:R-:W-:-:S04]  /*70a0*/  IADD3 R165, P0, R18, R165, RZ ;  /* 0x000000a512a57210 */ /* 0x000fc80007f1e0ff */
[----:B------:R-:W-:-:S09]  /*70b0*/  IADD3.X R166, R19, R166, RZ, P0, !PT ;  /* 0x000000a613a67210 */ /* 0x000fd200007fe4ff */
.L_x_1645:
[----:B------:R-:W-:Y:S01]  /*70c0*/  VIADD R4, R17, UR14 ;  /* 0x0000000e11047c36 */ /* 0x000fe20008000000 */
[----:B------:R-:W-:Y:S01]  /*70d0*/  ULDC UR20, c[0x0][0x2ec] ;  /* 0x0000bb0000147ab9 */ /* 0x000fe20000000800 */
[----:B------:R-:W-:Y:S01]  /*70e0*/  LEA R236, R0, UR4, 0x1 ;  /* 0x0000000400ec7c11 */ /* 0x000fe2000f8e08ff */
[----:B------:R-:W-:Y:S01]  /*70f0*/  ULDC.64 UR16, c[0x0][0x218] ;  /* 0x0000860000107ab9 */ /* 0x000fe20000000a00 */
[C---:B------:R-:W-:Y:S02]  /*7100*/  VIADD R3, R4.reuse, 0x1 ;  /* 0x0000000104037836 */ /* 0x040fe40000000000 */
[C---:B------:R-:W-:Y:S01]  /*7110*/  VIADD R6, R4.reuse, 0x8 ;  /* 0x0000000804067836 */ /* 0x040fe20000000000 */
[----:B------:R-:W-:Y:S01]  /*7120*/  LDSM.16.MT88.4 R156, [R236+0x10000] ;  /* 0x01000000ec9c783b */ /* 0x000fe20000004200 */
[C---:B-1----:R-:W-:Y:S01]  /*7130*/  VIADD R8, R4.reuse, 0x20 ;  /* 0x0000002004087836 */ /* 0x042fe20000000000 */
[-C--:B------:R-:W-:Y:S01]  /*7140*/  ISETP.GE.AND P4, PT, R3, R167.reuse, PT ;  /* 0x000000a70300720c */ /* 0x080fe20003f86270 */
[--C-:B------:R-:W-:Y:S01]  /*7150*/  IMAD R234, R7, 0x2, R236.reuse ;  /* 0x0000000207ea7824 */ /* 0x100fe200078e02ec */
[-C--:B------:R-:W-:Y:S01]  /*7160*/  ISETP.GE.AND P1, PT, R3, R2.reuse, PT ;  /* 0x000000020300720c */ /* 0x080fe20003f26270 */
[----:B------:R-:W-:Y:S01]  /*7170*/  VIADD R3, R4, 0x9 ;  /* 0x0000000904037836 */ /* 0x000fe20000000000 */
[CC--:B------:R-:W-:Y:S01]  /*7180*/  ISETP.GE.AND P5, PT, R6.reuse, R167.reuse, PT ;  /* 0x000000a70600720c */ /* 0x0c0fe20003fa6270 */
[----:B------:R-:W-:Y:S01]  /*7190*/  IMAD R233, R5, 0x2, R236 ;  /* 0x0000000205e97824 */ /* 0x000fe200078e02ec */
[-C--:B------:R-:W-:Y:S01]  /*71a0*/  ISETP.GE.AND P0, PT, R6, R2.reuse, PT ;  /* 0x000000020600720c */ /* 0x080fe20003f06270 */
[C---:B------:R-:W-:Y:S01]  /*71b0*/  VIADD R6, R4.reuse, 0x10 ;  /* 0x0000001004067836 */ /* 0x040fe20000000000 */
[CC--:B------:R-:W-:Y:S01]  /*71c0*/  ISETP.GE.AND P3, PT, R3.reuse, R167.reuse, PT ;  /* 0x000000a70300720c */ /* 0x0c0fe20003f66270 */
[----:B------:R-:W-:Y:S01]  /*71d0*/  LDSM.16.MT88.4 R148, [R234+0x10000] ;  /* 0x01000000ea94783b */ /* 0x000fe20000004200 */
[----:B------:R-:W-:Y:S01]  /*71e0*/  ISETP.GE.AND P2, PT, R3, R2, PT ;  /* 0x000000020300720c */ /* 0x000fe20003f46270 */
[----:B------:R-:W-:Y:S01]  /*71f0*/  VIADD R3, R4, 0x11 ;  /* 0x0000001104037836 */ /* 0x000fe20000000000 */
[----:B---3--:R-:W-:Y:S01]  /*7200*/  FSEL R39, R25, -INF , !P5 ;  /* 0xff80000019277808 */ /* 0x008fe20006800000 */
[----:B------:R-:W-:Y:S01]  /*7210*/  IMAD R232, R5, 0x2, R234 ;  /* 0x0000000205e87824 */ /* 0x000fe200078e02ea */
[----:B------:R-:W-:Y:S01]  /*7220*/  FSEL R25, R26, -INF , !P0 ;  /* 0xff8000001a197808 */ /* 0x000fe20004000000 */
[----:B------:R-:W-:Y:S01]  /*7230*/  LDSM.16.MT88.4 R140, [R233+0x10000] ;  /* 0x01000000e98c783b */ /* 0x000fe20000004200 */
[----:B------:R-:W-:-:S02]  /*7240*/  ISETP.GE.AND P5, PT, R3, R167, PT ;  /* 0x000000a70300720c */ /* 0x000fc40003fa6270 */
[----:B------:R-:W-:Y:S01]  /*7250*/  FSEL R31, R70, -INF , !P4 ;  /* 0xff800000461f7808 */ /* 0x000fe20006000000 */
[----:B------:R-:W-:Y:S01]  /*7260*/  LDSM.16.MT88.4 R132, [R232+0x10000] ;  /* 0x01000000e884783b */ /* 0x000fe20000004200 */
[----:B------:R-:W-:Y:S02]  /*7270*/  FSEL R29, R24, -INF , !P1 ;  /* 0xff800000181d7808 */ /* 0x000fe40004800000 */
[-C--:B------:R-:W-:Y:S01]  /*7280*/  ISETP.GE.AND P0, PT, R3, R2.reuse, PT ;  /* 0x000000020300720c */ /* 0x080fe20003f06270 */
[----:B------:R-:W-:Y:S01]  /*7290*/  VIADD R3, R4, 0x19 ;  /* 0x0000001904037836 */ /* 0x000fe20000000000 */
        /* <DEDUP_REMOVED lines=12> */
[----:B------:R-:W-:Y:S02]  /*7360*/  ISETP.GE.AND P1, PT, R3, R2, PT ;  /* 0x000000020300720c */ /* 0x000fe40003f26270 */
[----:B------:R-:W-:Y:S01]  /*7370*/  FSEL R3, R68, -INF , !P5 ;  /* 0xff80000044037808 */ /* 0x000fe20006800000 */
[----:B------:R-:W-:Y:S01]  /*7380*/  LDSM.16.MT88.4 R80, [R234+0x14000] ;  /* 0x01400000ea50783b */ /* 0x000fe20000004200 */
[----:B------:R-:W-:-:S02]  /*7390*/  FSEL R11, R21, -INF , !P0 ;  /* 0xff800000150b7808 */ /* 0x000fc40004000000 */
[----:B------:R-:W-:Y:S01]  /*73a0*/  FMNMX.FTZ R10, R3, R31, !PT ;  /* 0x0000001f030a7209 */ /* 0x000fe20007810000 */
[----:B------:R-:W-:Y:S01]  /*73b0*/  LDSM.16.MT88.4 R88, [R233+0x14000] ;  /* 0x01400000e958783b */ /* 0x000fe20000004200 */
[-C--:B------:R-:W-:Y:S02]  /*73c0*/  ISETP.GE.AND P0, PT, R8, R167.reuse, PT ;  /* 0x000000a70800720c */ /* 0x080fe40003f06270 */
[----:B------:R-:W-:Y:S01]  /*73d0*/  FSEL R37, R32, -INF , !P3 ;  /* 0xff80000020257808 */ /* 0x000fe20005800000 */
[----:B------:R-:W-:Y:S01]  /*73e0*/  LDSM.16.MT88.4 R96, [R232+0x14000] ;  /* 0x01400000e860783b */ /* 0x000fe20000004200 */
[----:B------:R-:W-:Y:S02]  /*73f0*/  FMNMX.FTZ R10, R39, R10, !PT ;  /* 0x0000000a270a7209 */ /* 0x000fe40007810000 */
[----:B------:R-:W-:Y:S01]  /*7400*/  FSEL R245, R245, -INF , !P0 ;  /* 0xff800000f5f57808 */ /* 0x000fe20004000000 */
[----:B------:R-:W-:Y:S01]  /*7410*/  LDSM.16.MT88.4 R104, [R236+0x16000] ;  /* 0x01600000ec68783b */ /* 0x000fe20000004200 */
[----:B------:R-:W-:Y:S01]  /*7420*/  FMNMX.FTZ R14, R37, R10, !PT ;  /* 0x0000000a250e7209 */ /* 0x000fe20007810000 */
[C---:B------:R-:W-:Y:S01]  /*7430*/  VIADD R10, R4.reuse, 0x30 ;  /* 0x00000030040a7836 */ /* 0x040fe20000000000 */
[----:B------:R-:W-:Y:S01]  /*7440*/  ISETP.GE.AND P0, PT, R4, R2, PT ;  /* 0x000000020400720c */ /* 0x000fe20003f06270 */
[----:B------:R-:W-:Y:S01]  /*7450*/  LDSM.16.MT88.4 R112, [R234+0x16000] ;  /* 0x01600000ea70783b */ /* 0x000fe20000004200 */
[----:B------:R-:W-:-:S02]  /*7460*/  ISETP.GE.AND P3, PT, R6, R167, PT ;  /* 0x000000a70600720c */ /* 0x000fc40003f66270 */
[----:B------:R-:W-:Y:S01]  /*7470*/  FMNMX.FTZ R14, R23, R14, !PT ;  /* 0x0000000e170e7209 */ /* 0x000fe20007810000 */
[----:B------:R-:W-:Y:S01]  /*7480*/  LDSM.16.MT88.4 R120, [R233+0x16000] ;  /* 0x01600000e978783b */ /* 0x000fe20000004200 */
[----:B------:R-:W-:Y:S02]  /*7490*/  FSEL R69, R69, -INF , !P0 ;  /* 0xff80000045457808 */ /* 0x000fe40004000000 */
[----:B------:R-:W-:Y:S02]  /*74a0*/  FSEL R17, R40, -INF , !P3 ;  /* 0xff80000028117808 */ /* 0x000fe40005800000 */
[----:B------:R-:W-:Y:S02]  /*74b0*/  FMNMX.FTZ R14, R19, R14, !PT ;  /* 0x0000000e130e7209 */ /* 0x000fe40007810000 */
[----:B------:R-:W-:Y:S02]  /*74c0*/  FMNMX.FTZ R12, R69, R29, !PT ;  /* 0x0000001d450c7209 */ /* 0x000fe40007810000 */
[----:B------:R-:W-:-:S02]  /*74d0*/  FSEL R27, R27, -INF , !P2 ;  /* 0xff8000001b1b7808 */ /* 0x000fc40005000000 */
[----:B------:R-:W-:Y:S01]  /*74e0*/  ISETP.GE.AND P2, PT, R6, R2, PT ;  /* 0x000000020600720c */ /* 0x000fe20003f46270 */
[----:B------:R-:W-:Y:S01]  /*74f0*/  VIADD R6, R4, 0x21 ;  /* 0x0000002104067836 */ /* 0x000fe20000000000 */
[----:B------:R-:W-:Y:S02]  /*7500*/  FSEL R15, R35, -INF , !P4 ;  /* 0xff800000230f7808 */ /* 0x000fe40006000000 */
[----:B------:R-:W-:Y:S02]  /*7510*/  FMNMX.FTZ R14, R17, R14, !PT ;  /* 0x0000000e110e7209 */ /* 0x000fe40007810000 */
[----:B------:R-:W-:Y:S02]  /*7520*/  FMNMX.FTZ R12, R25, R12, !PT ;  /* 0x0000000c190c7209 */ /* 0x000fe40007810000 */
[----:B------:R-:W-:Y:S01]  /*7530*/  ISETP.GE.AND P3, PT, R8, R2, PT ;  /* 0x000000020800720c */ /* 0x000fe20003f66270 */
[----:B------:R-:W-:Y:S01]  /*7540*/  VIADD R8, R4, 0x28 ;  /* 0x0000002804087836 */ /* 0x000fe20000000000 */
[----:B------:R-:W-:-:S02]  /*7550*/  ISETP.GE.AND P5, PT, R6, R167, PT ;  /* 0x000000a70600720c */ /* 0x000fc40003fa6270 */
[----:B------:R-:W-:Y:S02]  /*7560*/  FMNMX.FTZ R14, R15, R14, !PT ;  /* 0x0000000e0f0e7209 */ /* 0x000fe40007810000 */
[----:B------:R-:W-:Y:S02]  /*7570*/  FMNMX.FTZ R12, R27, R12, !PT ;  /* 0x0000000c1b0c7209 */ /* 0x000fe40007810000 */
[----:B------:R-:W-:Y:S02]  /*7580*/  FSEL R9, R22, -INF , !P2 ;  /* 0xff80000016097808 */ /* 0x000fe40005000000 */
[----:B------:R-:W-:Y:S01]  /*7590*/  ISETP.GE.AND P2, PT, R6, R2, PT ;  /* 0x000000020600720c */ /* 0x000fe20003f46270 */
[----:B------:R-:W-:Y:S01]  /*75a0*/  VIADD R6, R4, 0x29 ;  /* 0x0000002904067836 */ /* 0x000fe20000000000 */
[----:B------:R-:W-:Y:S02]  /*75b0*/  ISETP.GE.AND P4, PT, R8, R167, PT ;  /* 0x000000a70800720c */ /* 0x000fe40003f86270 */
[----:B------:R-:W-:-:S02]  /*75c0*/  FSEL R191, R191, -INF , !P5 ;  /* 0xff800000bfbf7808 */ /* 0x000fc40006800000 */
[----:B------:R-:W-:Y:S02]  /*75d0*/  FMNMX.FTZ R14, R245, R14, !PT ;  /* 0x0000000ef50e7209 */ /* 0x000fe40007810000 */
[----:B------:R-:W-:Y:S02]  /*75e0*/  FMNMX.FTZ R12, R13, R12, !PT ;  /* 0x0000000c0d0c7209 */ /* 0x000fe40007810000 */
[----:B------:R-:W-:Y:S02]  /*75f0*/  FSEL R213, R213, -INF , !P3 ;  /* 0xff800000d5d57808 */ /* 0x000fe40005800000 */
[----:B------:R-:W-:Y:S02]  /*7600*/  ISETP.GE.AND P3, PT, R6, R167, PT ;  /* 0x000000a70600720c */ /* 0x000fe40003f66270 */
[----:B------:R-:W-:Y:S02]  /*7610*/  FSEL R215, R215, -INF , !P4 ;  /* 0xff800000d7d77808 */ /* 0x000fe40006000000 */
[----:B------:R-:W-:-:S02]  /*7620*/  FMNMX.FTZ R14, R191, R14, !PT ;  /* 0x0000000ebf0e7209 */ /* 0x000fc40007810000 */
[----:B------:R-:W-:Y:S02]  /*7630*/  FMNMX.FTZ R12, R11, R12, !PT ;  /* 0x0000000c0b0c7209 */ /* 0x000fe40007810000 */
[----:B------:R-:W-:Y:S02]  /*7640*/  FSEL R21, R16, -INF , !P1 ;  /* 0xff80000010157808 */ /* 0x000fe40004800000 */
[----:B------:R-:W-:Y:S01]  /*7650*/  ISETP.GE.AND P1, PT, R8, R2, PT ;  /* 0x000000020800720c */ /* 0x000fe20003f26270 */
[----:B------:R-:W-:Y:S01]  /*7660*/  VIADD R8, R4, 0x31 ;  /* 0x0000003104087836 */ /* 0x000fe20000000000 */
[----:B------:R-:W-:Y:S02]  /*7670*/  ISETP.GE.AND P5, PT, R10, R167, PT ;  /* 0x000000a70a00720c */ /* 0x000fe40003fa6270 */
[----:B------:R-:W-:Y:S02]  /*7680*/  FSEL R193, R193, -INF , !P3 ;  /* 0xff800000c1c17808 */ /* 0x000fe40005800000 */
[----:B------:R-:W-:-:S02]  /*7690*/  FMNMX.FTZ R14, R215, R14, !PT ;  /* 0x0000000ed70e7209 */ /* 0x000fc40007810000 */
[----:B------:R-:W-:Y:S02]  /*76a0*/  FMNMX.FTZ R12, R9, R12, !PT ;  /* 0x0000000c090c7209 */ /* 0x000fe40007810000 */
[----:B------:R-:W-:Y:S01]  /*76b0*/  ISETP.GE.AND P0, PT, R6, R2, PT ;  /* 0x000000020600720c */ /* 0x000fe20003f06270 */
[----:B------:R-:W-:Y:S01]  /*76c0*/  VIADD R6, R4, 0x38 ;  /* 0x0000003804067836 */ /* 0x000fe20000000000 */
[----:B------:R-:W-:Y:S01]  /*76d0*/  ISETP.GE.AND P4, PT, R8, R167, PT ;  /* 0x000000a70800720c */ /* 0x000fe20003f86270 */
[----:B------:R-:W-:Y:S01]  /*76e0*/  VIADD R4, R4, 0x39 ;  /* 0x0000003904047836 */ /* 0x000fe20000000000 */
[----:B------:R-:W-:Y:S02]  /*76f0*/  FSEL R209, R209, -INF , !P5 ;  /* 0xff800000d1d17808 */ /* 0x000fe40006800000 */
[----:B------:R-:W-:Y:S02]  /*7700*/  FMNMX.FTZ R14, R193, R14, !PT ;  /* 0x0000000ec10e7209 */ /* 0x000fe40007810000 */
[----:B------:R-:W-:-:S02]  /*7710*/  FMNMX.FTZ R12, R21, R12, !PT ;  /* 0x0000000c150c7209 */ /* 0x000fc40007810000 */
[-C--:B------:R-:W-:Y:S02]  /*7720*/  ISETP.GE.AND P3, PT, R6, R167.reuse, PT ;  /* 0x000000a70600720c */ /* 0x080fe40003f66270 */
[----:B------:R-:W-:Y:S02]  /*7730*/  FSEL R207, R207, -INF , !P4 ;  /* 0xff800000cfcf7808 */ /* 0x000fe40006000000 */
[----:B------:R-:W-:Y:S02]  /*7740*/  FMNMX.FTZ R14, R209, R14, !PT ;  /* 0x0000000ed10e7209 */ /* 0x000fe40007810000 */
[----:B------:R-:W-:Y:S02]  /*7750*/  FSEL R195, R195, -INF , !P2 ;  /* 0xff800000c3c37808 */ /* 0x000fe40005000000 */
[----:B------:R-:W-:Y:S02]  /*7760*/  FMNMX.FTZ R12, R213, R12, !PT ;  /* 0x0000000cd50c7209 */ /* 0x000fe40007810000 */
[----:B------:R-:W-:-:S02]  /*7770*/  ISETP.GE.AND P5, PT, R4, R167, PT ;  /* 0x000000a70400720c */ /* 0x000fc40003fa6270 */
[----:B------:R-:W-:Y:S02]  /*7780*/  FSEL R205, R205, -INF , !P3 ;  /* 0xff800000cdcd7808 */ /* 0x000fe40005800000 */
[----:B------:R-:W-:Y:S02]  /*7790*/  FMNMX.FTZ R14, R207, R14, !PT ;  /* 0x0000000ecf0e7209 */ /* 0x000fe40007810000 */
[----:B------:R-:W-:Y:S02]  /*77a0*/  FSEL R211, R211, -INF , !P1 ;  /* 0xff800000d3d37808 */ /* 0x000fe40004800000 */
[----:B------:R-:W-:Y:S02]  /*77b0*/  FMNMX.FTZ R12, R195, R12, !PT ;  /* 0x0000000cc30c7209 */ /* 0x000fe40007810000 */
[----:B------:R-:W-:Y:S02]  /*77c0*/  FSEL R203, R203, -INF , !P5 ;  /* 0xff800000cbcb7808 */ /* 0x000fe40006800000 */
[----:B------:R-:W-:-:S02]  /*77d0*/  FMNMX.FTZ R14, R205, R14, !PT ;  /* 0x0000000ecd0e7209 */ /* 0x000fc40007810000 */
[----:B------:R-:W-:Y:S02]  /*77e0*/  ISETP.GE.AND P1, PT, R10, R2, PT ;  /* 0x000000020a00720c */ /* 0x000fe40003f26270 */
[----:B------:R-:W-:Y:S02]  /*77f0*/  FSEL R197, R197, -INF , !P0 ;  /* 0xff800000c5c57808 */ /* 0x000fe40004000000 */
[----:B------:R-:W-:Y:S02]  /*7800*/  FMNMX.FTZ R12, R211, R12, !PT ;  /* 0x0000000cd30c7209 */ /* 0x000fe40007810000 */
[----:B------:R-:W-:Y:S02]  /*7810*/  FMNMX.FTZ R10, R203, R14, !PT ;  /* 0x0000000ecb0a7209 */ /* 0x000fe40007810000 */
[----:B------:R-:W-:Y:S02]  /*7820*/  ISETP.GE.AND P0, PT, R8, R2, PT ;  /* 0x000000020800720c */ /* 0x000fe40003f06270 */
[----:B------:R-:W-:Y:S01]  /*7830*/  FSEL R201, R201, -INF , !P1 ;  /* 0xff800000c9c97808 */ /* 0x000fe20004800000 */
[----:B------:R-:W1:Y:S01]  /*7840*/  SHFL.BFLY PT, R33, R10, 0x2, 0x1f ;  /* 0x0c401f000a217f89 */ /* 0x000e6200000e0000 */
[----:B------:R-:W-:-:S02]  /*7850*/  FMNMX.FTZ R12, R197, R12, !PT ;  /* 0x0000000cc50c7209 */ /* 0x000fc40007810000 */
[----:B------:R-:W-:Y:S02]  /*7860*/  ISETP.GE.AND P1, PT, R6, R2, PT ;  /* 0x000000020600720c */ /* 0x000fe40003f26270 */
[----:B------:R-:W-:Y:S02]  /*7870*/  FSEL R199, R199, -INF , !P0 ;  /* 0xff800000c7c77808 */ /* 0x000fe40004000000 */
[----:B------:R-:W-:Y:S02]  /*7880*/  FMNMX.FTZ R12, R201, R12, !PT ;  /* 0x0000000cc90c7209 */ /* 0x000fe40007810000 */
[----:B------:R-:W-:Y:S02]  /*7890*/  ISETP.GE.AND P0, PT, R4, R2, PT ;  /* 0x000000020400720c */ /* 0x000fe40003f06270 */
[----:B------:R-:W-:Y:S02]  /*78a0*/  FSEL R171, R171, -INF , !P1 ;  /* 0xff800000abab7808 */ /* 0x000fe40004800000 */
[----:B------:R-:W-:-:S02]  /*78b0*/  FMNMX.FTZ R12, R199, R12, !PT ;  /* 0x0000000cc70c7209 */ /* 0x000fc40007810000 */
[----:B------:R-:W-:Y:S02]  /*78c0*/  FSEL R169, R169, -INF , !P0 ;  /* 0xff800000a9a97808 */ /* 0x000fe40004000000 */
[----:B------:R-:W-:-:S04]  /*78d0*/  FMNMX.FTZ R12, R171, R12, !PT ;  /* 0x0000000cab0c7209 */ /* 0x000fc80007810000 */
[----:B------:R-:W-:Y:S02]  /*78e0*/  FMNMX.FTZ R41, R169, R12, !PT ;  /* 0x0000000ca9297209 */ /* 0x000fe40007810000 */
        /* <DEDUP_REMOVED lines=14> */
[--C-:B------:R-:W-:Y:S01]  /*79d0*/  FFMA.FTZ R180, R19, UR20, -R170.reuse ;  /* 0x0000001413b47c23 */ /* 0x100fe200080108aa */
[--C-:B------:R-:W-:Y:S01]  /*79e0*/  FFMA.FTZ R178, R17, UR20, -R170.reuse ;  /* 0x0000001411b27c23 */ /* 0x100fe200080108aa */
[----:B------:R-:W-:Y:S01]  /*79f0*/  MUFU.EX2 R187, R187 ;  /* 0x000000bb00bb7308 */ /* 0x000fe20000000800 */
[----:B------:R-:W2:Y:S01]  /*7a00*/  LDSM.16.MT88.4 R16, [R232+0x16000] ;  /* 0x01600000e810783b */ /* 0x000ea20000004200 */
        /* <DEDUP_REMOVED lines=26> */
[----:B------:R-:W4:Y:S01]  /*7bb0*/  LDSM.16.MT88.4 R12, [R236+0x10800] ;  /* 0x01080000ec0c783b */ /* 0x000f220000004200 */
[----:B-1----:R-:W-:Y:S01]  /*7bc0*/  F2FP.BF16.F32.PACK_AB R128, R186, R187 ;  /* 0x000000bbba80723e */ /* 0x002fe200000010ff */
[--C-:B------:R-:W-:Y:S01]  /*7bd0*/  FFMA.FTZ R0, R21, UR20, -R168.reuse ;  /* 0x0000001415007c23 */ /* 0x100fe200080108a8 */
[--C-:B------:R-:W-:Y:S01]  /*7be0*/  FFMA.FTZ R194, R213, UR20, -R168.reuse ;  /* 0x00000014d5c27c23 */ /* 0x100fe200080108a8 */
[----:B------:R-:W-:Y:S01]  /*7bf0*/  MUFU.EX2 R188, R188 ;  /* 0x000000bc00bc7308 */ /* 0x000fe20000000800 */
[----:B------:R-:W1:Y:S01]  /*7c00*/  LDSM.16.MT88.4 R8, [R234+0x10800] ;  /* 0x01080000ea08783b */ /* 0x000e620000004200 */
[--C-:B------:R-:W-:Y:S01]  /*7c10*/  FFMA.FTZ R195, R195, UR20, -R168.reuse ;  /* 0x00000014c3c37c23 */ /* 0x100fe200080108a8 */
[--C-:B------:R-:W-:Y:S01]  /*7c20*/  FFMA.FTZ R196, R211, UR20, -R168.reuse ;  /* 0x00000014d3c47c23 */ /* 0x100fe200080108a8 */
[--C-:B------:R-:W-:Y:S01]  /*7c30*/  FFMA.FTZ R197, R197, UR20, -R168.reuse ;  /* 0x00000014c5c57c23 */ /* 0x100fe200080108a8 */
[----:B------:R-:W5:Y:S01]  /*7c40*/  LDSM.16.MT88.4 R20, [R232+0x10800] ;  /* 0x01080000e814783b */ /* 0x000f620000004200 */
[--C-:B------:R-:W-:Y:S01]  /*7c50*/  FFMA.FTZ R202, R199, UR20, -R168.reuse ;  /* 0x00000014c7ca7c23 */ /* 0x100fe200080108a8 */
[--C-:B------:R-:W-:Y:S01]  /*7c60*/  FFMA.FTZ R201, R201, UR20, -R168.reuse ;  /* 0x00000014c9c97c23 */ /* 0x100fe200080108a8 */
[----:B------:R-:W2:Y:S01]  /*7c70*/  MUFU.EX2 R189, R189 ;  /* 0x000000bd00bd7308 */ /* 0x000ea20000000800 */
[----:B---3--:R-:W-:Y:S01]  /*7c80*/  F2FP.BF16.F32.PACK_AB R130, R182, R185 ;  /* 0x000000b9b682723e */ /* 0x008fe200000010ff */
        /* <DEDUP_REMOVED lines=10> */
[----:B------:R-:W3:Y:S01]  /*7d30*/  MUFU.EX2 R183, R183 ;  /* 0x000000b700b77308 */ /* 0x000ee20000000800 */
[----:B--2---:R-:W-:Y:S01]  /*7d40*/  F2FP.BF16.F32.PACK_AB R129, R189, R188 ;  /* 0x000000bcbd81723e */ /* 0x004fe200000010ff */
[----:B------:R-:W-:-:S06]  /*7d50*/  FADD.FTZ R189, R188, R189 ;  /* 0x000000bdbcbd7221 */ /* 0x000fcc0000010000 */
[----:B------:R-:W-:Y:S08]  /*7d60*/  MUFU.EX2 R181, R181 ;  /* 0x000000b500b57308 */ /* 0x000ff00000000800 */
[----:B------:R-:W2:Y:S01]  /*7d70*/  MUFU.EX2 R180, R180 ;  /* 0x000000b400b47308 */ /* 0x000ea20000000800 */
[----:B---3--:R-:W-:-:S07]  /*7d80*/  F2FP.BF16.F32.PACK_AB R131, R183, R184 ;  /* 0x000000b8b783723e */ /* 0x008fce00000010ff */
[C---:B------:R-:W-:Y:S01]  /*7d90*/  HMMA.16816.F32.BF16 R160, R128.reuse, R156, RZ ;  /* 0x0000009c80a0723c */ /* 0x040fe200000418ff */
[----:B------:R-:W-:Y:S05]  /*7da0*/  MUFU.EX2 R178, R178 ;  /* 0x000000b200b27308 */ /* 0x000fea0000000800 */
[----:B------:R-:W-:Y:S03]  /*7db0*/  HMMA.16816.F32.BF16 R152, R128, R148, RZ ;  /* 0x000000948098723c */ /* 0x000fe600000418ff */
        /* <DEDUP_REMOVED lines=37> */
[----:B------:R-:W3:Y:S03]  /*8010*/  MUFU.EX2 R207, R207 ;  /* 0x000000cf00cf7308 */ /* 0x000ee60000000800 */
        /* <DEDUP_REMOVED lines=14> */
[C---:B------:R-:W-:Y:S06]  /*8100*/  HMMA.16816.F32.BF16 R120, R128.reuse, R122, RZ ;  /* 0x0000007a8078723c */ /* 0x040fec00000418ff */
[C---:B------:R-:W-:Y:S06]  /*8110*/  HMMA.16816.F32.BF16 R124, R128.reuse, R16, RZ ;  /* 0x00000010807c723c */ /* 0x040fec00000418ff */
[----:B------:R-:W-:Y:S01]  /*8120*/  HMMA.16816.F32.BF16 R128, R128, R18, RZ ;  /* 0x000000128080723c */ /* 0x000fe200000418ff */
[----:B------:R-:W2:Y:S05]  /*8130*/  LDSM.16.MT88.4 R16, [R232+0x12800] ;  /* 0x01280000e810783b */ /* 0x000eaa0000004200 */
[C---:B----4-:R-:W-:Y:S06]  /*8140*/  HMMA.16816.F32.BF16 R160, R28.reuse, R12, R160 ;  /* 0x0000000c1ca0723c */ /* 0x050fec00000418a0 */
[C---:B------:R-:W-:Y:S01]  /*8150*/  HMMA.16816.F32.BF16 R156, R28.reuse, R14, R156 ;  /* 0x0000000e1c9c723c */ /* 0x040fe2000004189c */
[----:B------:R-:W4:Y:S05]  /*8160*/  LDSM.16.MT88.4 R12, [R233+0x12800] ;  /* 0x01280000e90c783b */ /* 0x000f2a0000004200 */
[C---:B-1----:R-:W-:Y:S06]  /*8170*/  HMMA.16816.F32.BF16 R152, R28.reuse, R8, R152 ;  /* 0x000000081c98723c */ /* 0x042fec0000041898 */
[C---:B------:R-:W-:Y:S01]  /*8180*/  HMMA.16816.F32.BF16 R148, R28.reuse, R10, R148 ;  /* 0x0000000a1c94723c */ /* 0x040fe20000041894 */
[----:B------:R-:W1:Y:S05]  /*8190*/  LDSM.16.MT88.4 R8, [R236+0x14800] ;  /* 0x01480000ec08783b */ /* 0x000e6a0000004200 */
        /* <DEDUP_REMOVED lines=33> */
[C---:B---3--:R-:W-:Y:S06]  /*83b0*/  HMMA.16816.F32.BF16 R116, R28.reuse, R4, R116 ;  /* 0x000000041c74723c */ /* 0x048fec0000041874 */
        /* <DEDUP_REMOVED lines=92> */
[----:B------:R-:W3:Y:S01]  /*8980*/  LDSM.16.MT88.4 R24, [R233+0x15800] ;  /* 0x01580000e918783b */ /* 0x000ee20000004200 */
[----:B------:R-:W-:Y:S01]  /*8990*/  FADD.FTZ R173, R173, R178 ;  /* 0x000000b2adad7221 */ /* 0x000fe20000010000 */
[----:B------:R-:W-:-:S03]  /*89a0*/  FADD.FTZ R194, R194, R177 ;  /* 0x000000b1c2c27221 */ /* 0x000fc60000010000 */
[----:B----4-:R-:W-:Y:S01]  /*89b0*/  HMMA.16816.F32.BF16 R68, R4, R12, R68 ;  /* 0x0000000c0444723c */ /* 0x010fe20000041844 */
[----:B------:R-:W-:Y:S01]  /*89c0*/  FADD.FTZ R190, R190, R173 ;  /* 0x000000adbebe7221 */ /* 0x000fe20000010000 */
[----:B------:R-:W-:-:S03]  /*89d0*/  FADD.FTZ R195, R195, R194 ;  /* 0x000000c2c3c37221 */ /* 0x000fc60000010000 */
[----:B------:R-:W-:Y:S01]  /*89e0*/  FADD.FTZ R191, R191, R190 ;  /* 0x000000bebfbf7221 */ /* 0x000fe20000010000 */
[----:B------:R-:W-:Y:S01]  /*89f0*/  HMMA.16816.F32.BF16 R72, R4, R14, R72 ;  /* 0x0000000e0448723c */ /* 0x000fe20000041848 */
[----:B------:R-:W4:Y:S01]  /*8a00*/  LDSM.16.MT88.4 R12, [R233+0x17800] ;  /* 0x01780000e90c783b */ /* 0x000f220000004200 */
        /* <DEDUP_REMOVED lines=21> */
[C---:B---3--:R-:W-:Y:S06]  /*8b60*/  HMMA.16816.F32.BF16 R84, R4.reuse, R24, R84 ;  /* 0x000000180454723c */ /* 0x048fec0000041854 */
[C---:B------:R-:W-:Y:S06]  /*8b70*/  HMMA.16816.F32.BF16 R88, R4.reuse, R26, R88 ;  /* 0x0000001a0458723c */ /* 0x040fec0000041858 */
[C---:B------:R-:W-:Y:S06]  /*8b80*/  HMMA.16816.F32.BF16 R104, R4.reuse, R22, R104 ;  /* 0x000000160468723c */ /* 0x040fec0000041868 */
[C---:B------:R-:W-:Y:S06]  /*8b90*/  HMMA.16816.F32.BF16 R112, R4.reuse, R18, R112 ;  /* 0x000000120470723c */ /* 0x040fec0000041870 */
[C---:B----4-:R-:W-:Y:S06]  /*8ba0*/  HMMA.16816.F32.BF16 R116, R4.reuse, R12, R116 ;  /* 0x0000000c0474723c */ /* 0x050fec0000041874 */
        /* <DEDUP_REMOVED lines=86> */
.L_x_1651:
[----:B------:R-:W-:-:S04]  /*9110*/  ULEA UR4, -UR6, URZ, 0x6 ;  /* 0x0000003f06047291 */ /* 0x000fc8000f8e313f */
[----:B------:R-:W-:Y:S02]  /*9120*/  USHF.R.S32.HI UR7, URZ, 0x1f, UR4 ;  /* 0x0000001f3f077899 */ /* 0x000fe40008011404 */
[----:B------:R-:W-:-:S04]  /*9130*/  MOV R7, UR4 ;  /* 0x0000000400077c02 */ /* 0x000fc80008000f00 */
[----:B------:R-:W-:-:S07]  /*9140*/  MOV R11, UR7 ;  /* 0x00000007000b7c02 */ /* 0x000fce0008000f00 */
.L_x_1652:
[C---:B------:R-:W-:Y:S01]  /*9150*/  VIADD R4, R244.reuse, 0x40 ;  /* 0x00000040f4047836 */ /* 0x040fe20000000000 */
[----:B------:R-:W-:Y:S01]  /*9160*/  ULDC UR4, c[0x0][0x2d0] ;  /* 0x0000b40000047ab9 */ /* 0x000fe20000000800 */
[----:B------:R-:W-:Y:S01]  /*9170*/  VIADD R0, R244, 0x80 ;  /* 0x00000080f4007836 */ /* 0x000fe20000000000 */
[C---:B------:R-:W-:Y:S01]  /*9180*/  LEA R208, P5, R7.reuse, R250, 0x1 ;  /* 0x000000fa07d07211 */ /* 0x040fe200078a08ff */
[----:B------:R-:W-:Y:S01]  /*9190*/  UISETP.GT.AND UP0, UPT, UR11, UR10, UPT ;  /* 0x0000000a0b00728c */ /* 0x000fe2000bf04270 */
[----:B------:R-:W-:Y:S02]  /*91a0*/  ISETP.GE.AND P4, PT, R4, UR4, PT ;  /* 0x0000000404007c0c */ /* 0x000fe4000bf86270 */
[----:B------:R-:W-:Y:S01]  /*91b0*/  ISETP.GE.AND P3, PT, R0, UR4, PT ;  /* 0x0000000400007c0c */ /* 0x000fe2000bf66270 */
[C---:B------:R-:W-:Y:S01]  /*91c0*/  VIADD R0, R244.reuse, 0xc0 ;  /* 0x000000c0f4007836 */ /* 0x040fe20000000000 */
        /* <DEDUP_REMOVED lines=90> */
[----:B------:R1:W-:Y:S01]  /*9770*/  @!P2 LDGSTS.E.BYPASS.LTC128B.128 [R243+0x16800], desc[UR22][R12.64+0x180] ;  /* 0x168001800cf3afae */ /* 0x0003e2000b901d56 */
[----:B------:R-:W-:-:S02]  /*9780*/  @!P2 LEA.HI.X R33, R0, UR25, R5, 0x1, P1 ;  /* 0x000000190021ac11 */ /* 0x000fc400088f0c05 */
[----:B------:R-:W-:Y:S01]  /*9790*/  @!P3 IADD3 R0, P1, R9, R174, RZ ;  /* 0x000000ae0900b210 */ /* 0x000fe20007f3e0ff */
[--C-:B------:R-:W-:Y:S01]  /*97a0*/  @!P4 IMAD.X R29, R7, 0x1, R172.reuse, P6 ;  /* 0x00000001071dc824 */ /* 0x100fe200030e06ac */
[C---:B------:R-:W-:Y:S01]  /*97b0*/  @!P5 LEA.HI.X R35, R9.reuse, R252, R7, 0x1, P0 ;  /* 0x000000fc0923d211 */ /* 0x040fe200000f0c07 */
[----:B------:R-:W-:Y:S01]  /*97c0*/  @P5 STS.128 [R243+0x11000], RZ ;  /* 0x011000fff3005388 */ /* 0x000fe20000000c00 */
[----:B------:R-:W-:Y:S01]  /*97d0*/  @!P2 IADD3 R9, P0, R9, R174, RZ ;  /* 0x000000ae0909a210 */ /* 0x000fe20007f1e0ff */
[C-C-:B------:R-:W-:Y:S01]  /*97e0*/  @!P3 IMAD.X R5, R7.reuse, 0x1, R172.reuse, P1 ;  /* 0x000000010705b824 */ /* 0x140fe200008e06ac */
[----:B------:R-:W-:Y:S01]  /*97f0*/  @!P4 LEA R6, P6, R4, UR24, 0x1 ;  /* 0x000000180406cc11 */ /* 0x000fe2000f8c08ff */
[----:B------:R-:W-:Y:S01]  /*9800*/  @!PT LDS RZ, [RZ] ;  /* 0x00000000fffff984 */ /* 0x000fe20000000800 */
[----:B------:R-:W-:Y:S01]  /*9810*/  @!PT LDS RZ, [RZ] ;  /* 0x00000000fffff984 */ /* 0x000fe20000000800 */
[----:B------:R-:W-:Y:S01]  /*9820*/  @!PT LDS RZ, [RZ] ;  /* 0x00000000fffff984 */ /* 0x000fe20000000800 */
[----:B------:R-:W-:Y:S01]  /*9830*/  @!P5 LDGSTS.E.BYPASS.LTC128B.128 [R243+0x11000], desc[UR22][R22.64] ;  /* 0x1100000016f3dfae */ /* 0x000fe2000b901d56 */
[----:B------:R-:W-:Y:S01]  /*9840*/  @!P3 LEA R168, P1, R0, UR24, 0x1 ;  /* 0x0000001800a8bc11 */ /* 0x000fe2000f8208ff */
[----:B------:R-:W-:Y:S01]  /*9850*/  @!P2 IMAD.X R172, R7, 0x1, R172, P0 ;  /* 0x0000000107aca824 */ /* 0x000fe200000e06ac */
[----:B------:R-:W-:Y:S01]  /*9860*/  @!P4 LEA.HI.X R7, R4, UR25, R29, 0x1, P6 ;  /* 0x000000190407cc11 */ /* 0x000fe2000b0f0c1d */
[----:B------:R-:W-:Y:S01]  /*9870*/  @P4 STS.128 [R243+0x13000], RZ ;  /* 0x013000fff3004388 */ /* 0x000fe20000000c00 */
[C---:B------:R-:W-:Y:S01]  /*9880*/  @!P2 LEA R4, P0, R9.reuse, UR24, 0x1 ;  /* 0x000000180904ac11 */ /* 0x040fe2000f8008ff */
[----:B------:R-:W-:Y:S01]  /*9890*/  IMAD.MOV.U32 R252, RZ, RZ, R209 ;  /* 0x000000fffffc7224 */ /* 0x000fe200078e00d1 */
[----:B------:R-:W-:Y:S01]  /*98a0*/  @!P3 LEA.HI.X R169, R0, UR25, R5, 0x1, P1 ;  /* 0x0000001900a9bc11 */ /* 0x000fe200088f0c05 */
[----:B------:R-:W-:Y:S01]  /*98b0*/  @!PT LDS RZ, [RZ] ;  /* 0x00000000fffff984 */ /* 0x000fe20000000800 */
[----:B------:R-:W-:Y:S01]  /*98c0*/  @!PT LDS RZ, [RZ] ;  /* 0x00000000fffff984 */ /* 0x000fe20000000800 */
[----:B------:R-:W-:Y:S01]  /*98d0*/  @!PT LDS RZ, [RZ] ;  /* 0x00000000fffff984 */ /* 0x000fe20000000800 */
[----:B------:R-:W-:Y:S01]  /*98e0*/  @!P4 LDGSTS.E.BYPASS.LTC128B.128 [R243+0x13000], desc[UR22][R20.64+0x80] ;  /* 0x1300008014f3cfae */ /* 0x000fe2000b901d56 */
[----:B------:R-:W-:-:S03]  /*98f0*/  @!P2 LEA.HI.X R5, R9, UR25, R172, 0x1, P0 ;  /* 0x000000190905ac11 */ /* 0x000fc600080f0cac */
        /* <DEDUP_REMOVED lines=32> */
[----:B------:R-:W5:Y:S04]  /*9b00*/  LDSM.16.M88.4 R28, [R241+0x8800] ;  /* 0x00880000f11c783b */ /* 0x000f680000000200 */
[----:B------:R-:W5:Y:S04]  /*9b10*/  LDSM.16.M88.4 R184, [R241+0x9000] ;  /* 0x00900000f1b8783b */ /* 0x000f680000000200 */
[----:B------:R-:W5:Y:S04]  /*9b20*/  LDSM.16.M88.4 R192, [R241+0x9800] ;  /* 0x00980000f1c0783b */ /* 0x000f680000000200 */
[----:B--2---:R-:W-:Y:S04]  /*9b30*/  LDSM.16.M88.4 R8, [R240] ;  /* 0x00000000f008783b */ /* 0x004fe80000000200 */
[----:B------:R-:W2:Y:S04]  /*9b40*/  LDSM.16.M88.4 R172, [R239] ;  /* 0x00000000efac783b */ /* 0x000ea80000000200 */
[----:B------:R-:W2:Y:S04]  /*9b50*/  LDSM.16.M88.4 R24, [R231] ;  /* 0x00000000e718783b */ /* 0x000ea80000000200 */
[----:B------:R-:W2:Y:S04]  /*9b60*/  LDSM.16.M88.4 R196, [R230] ;  /* 0x00000000e6c4783b */ /* 0x000ea80000000200 */
[----:B---3--:R-:W3:Y:S04]  /*9b70*/  LDSM.16.M88.4 R168, [R229] ;  /* 0x00000000e5a8783b */ /* 0x008ee80000000200 */
[----:B------:R-:W-:Y:S01]  /*9b80*/  LDSM.16.M88.4 R20, [R238] ;  /* 0x00000000ee14783b */ /* 0x000fe20000000200 */
[C---:B-1----:R-:W-:Y:S03]  /*9b90*/  HMMA.16816.F32.BF16 R16, R176.reuse, R12, RZ ;  /* 0x0000000cb010723c */ /* 0x042fe600000418ff */
[----:B----4-:R-:W1:Y:S04]  /*9ba0*/  LDSM.16.M88.4 R4, [R235+0x8000] ;  /* 0x00800000eb04783b */ /* 0x010e680000000200 */
[----:B------:R-:W-:Y:S01]  /*9bb0*/  LDSM.16.M88.4 R200, [R228+0x1800] ;  /* 0x00180000e4c8783b */ /* 0x000fe20000000200 */
[C---:B-----5:R-:W-:Y:S03]  /*9bc0*/  HMMA.16816.F32.BF16 R32, R176.reuse, R28, RZ ;  /* 0x0000001cb020723c */ /* 0x060fe600000418ff */
[----:B------:R-:W0:Y:S03]  /*9bd0*/  LDGDEPBAR ;  /* 0x00000000000079af */ /* 0x000e260000000000 */
[C---:B------:R-:W-:Y:S06]  /*9be0*/  HMMA.16816.F32.BF16 R12, R176.reuse, R14, RZ ;  /* 0x0000000eb00c723c */ /* 0x040fec00000418ff */
[C---:B------:R-:W-:Y:S06]  /*9bf0*/  HMMA.16816.F32.BF16 R28, R176.reuse, R30, RZ ;  /* 0x0000001eb01c723c */ /* 0x040fec00000418ff */
[C---:B------:R-:W-:Y:S06]  /*9c00*/  HMMA.16816.F32.BF16 R188, R176.reuse, R184, RZ ;  /* 0x000000b8b0bc723c */ /* 0x040fec00000418ff */
[C---:B------:R-:W-:Y:S06]  /*9c10*/  HMMA.16816.F32.BF16 R184, R176.reuse, R186, RZ ;  /* 0x000000bab0b8723c */ /* 0x040fec00000418ff */
[C---:B------:R-:W-:Y:S06]  /*9c20*/  HMMA.16816.F32.BF16 R180, R176.reuse, R192, RZ ;  /* 0x000000c0b0b4723c */ /* 0x040fec00000418ff */
[----:B------:R-:W-:Y:S01]  /*9c30*/  HMMA.16816.F32.BF16 R176, R176, R194, RZ ;  /* 0x000000c2b0b0723c */ /* 0x000fe200000418ff */
[----:B------:R-:W4:Y:S05]  /*9c40*/  LDSM.16.M88.4 R192, [R235+0x8800] ;  /* 0x00880000ebc0783b */ /* 0x000f2a0000000200 */
[C---:B--2---:R-:W-:Y:S06]  /*9c50*/  HMMA.16816.F32.BF16 R16, R8.reuse, R172, R16 ;  /* 0x000000ac0810723c */ /* 0x044fec0000041810 */
[C---:B------:R-:W-:Y:S01]  /*9c60*/  HMMA.16816.F32.BF16 R12, R8.reuse, R174, R12 ;  /* 0x000000ae080c723c */ /* 0x040fe2000004180c */
[----:B------:R-:W2:Y:S05]  /*9c70*/  LDSM.16.M88.4 R172, [R235+0x9000] ;  /* 0x00900000ebac783b */ /* 0x000eaa0000000200 */
[C---:B------:R-:W-:Y:S06]  /*9c80*/  HMMA.16816.F32.BF16 R32, R8.reuse, R24, R32 ;  /* 0x000000180820723c */ /* 0x040fec0000041820 */
[C---:B------:R-:W-:Y:S01]  /*9c90*/  HMMA.16816.F32.BF16 R28, R8.reuse, R26, R28 ;  /* 0x0000001a081c723c */ /* 0x040fe2000004181c */
[----:B------:R-:W5:Y:S05]  /*9ca0*/  LDSM.16.M88.4 R24, [R235+0x9800] ;  /* 0x00980000eb18783b */ /* 0x000f6a0000000200 */
[C---:B------:R-:W-:Y:S06]  /*9cb0*/  HMMA.16816.F32.BF16 R188, R8.reuse, R196, R188 ;  /* 0x000000c408bc723c */ /* 0x040fec00000418bc */
[C---:B------:R-:W-:Y:S01]  /*9cc0*/  HMMA.16816.F32.BF16 R184, R8.reuse, R198, R184 ;  /* 0x000000c608b8723c */ /* 0x040fe200000418b8 */
[----:B------:R-:W-:Y:S05]  /*9cd0*/  LDSM.16.M88.4 R196, [R237] ;  /* 0x00000000edc4783b */ /* 0x000fea0000000200 */
[C---:B---3--:R-:W-:Y:S06]  /*9ce0*/  HMMA.16816.F32.BF16 R180, R8.reuse, R168, R180 ;  /* 0x000000a808b4723c */ /* 0x048fec00000418b4 */
[----:B------:R-:W-:Y:S01]  /*9cf0*/  HMMA.16816.F32.BF16 R176, R8, R170, R176 ;  /* 0x000000aa08b0723c */ /* 0x000fe200000418b0 */
[----:B------:R-:W3:Y:S04]  /*9d00*/  LDSM.16.M88.4 R168, [R228] ;  /* 0x00000000e4a8783b */ /* 0x000ee80000000200 */
[----:B------:R-:W3:Y:S01]  /*9d10*/  LDSM.16.M88.4 R8, [R228+0x800] ;  /* 0x00080000e408783b */ /* 0x000ee20000000200 */
[C---:B-1----:R-:W-:Y:S06]  /*9d20*/  HMMA.16816.F32.BF16 R16, R20.reuse, R4, R16 ;  /* 0x000000041410723c */ /* 0x042fec0000041810 */
[C---:B------:R-:W-:Y:S01]  /*9d30*/  HMMA.16816.F32.BF16 R12, R20.reuse, R6, R12 ;  /* 0x00000006140c723c */ /* 0x040fe2000004180c */
[----:B------:R-:W1:Y:S05]  /*9d40*/  LDSM.16.M88.4 R4, [R228+0x1000] ;  /* 0x00100000e404783b */ /* 0x000e6a0000000200 */
[C---:B----4-:R-:W-:Y:S06]  /*9d50*/  HMMA.16816.F32.BF16 R32, R20.reuse, R192, R32 ;  /* 0x000000c01420723c */ /* 0x050fec0000041820 */
        /* <DEDUP_REMOVED lines=14> */
[----:B------:R-:W-:Y:S05]  /*9e40*/  LDSM.16.M88.4 R8, [R227] ;  /* 0x00000000e308783b */ /* 0x000fea0000000200 */
[C---:B-1----:R-:W-:Y:S06]  /*9e50*/  HMMA.16816.F32.BF16 R188, R196.reuse, R4, R188 ;  /* 0x00000004c4bc723c */ /* 0x042fec00000418bc */
[C---:B------:R-:W-:Y:S01]  /*9e60*/  HMMA.16816.F32.BF16 R184, R196.reuse, R6, R184 ;  /* 0x00000006c4b8723c */ /* 0x040fe200000418b8 */
[----:B------:R-:W1:Y:S05]  /*9e70*/  LDSM.16.M88.4 R4, [R240+0x2000] ;  /* 0x00200000f004783b */ /* 0x000e6a0000000200 */
[C---:B------:R-:W-:Y:S06]  /*9e80*/  HMMA.16816.F32.BF16 R180, R196.reuse, R200, R180 ;  /* 0x000000c8c4b4723c */ /* 0x040fec00000418b4 */
[----:B------:R-:W-:Y:S01]  /*9e90*/  HMMA.16816.F32.BF16 R176, R196, R202, R176 ;  /* 0x000000cac4b0723c */ /* 0x000fe200000418b0 */
[----:B------:R-:W5:Y:S04]  /*9ea0*/  LDSM.16.M88.4 R196, [R226] ;  /* 0x00000000e2c4783b */ /* 0x000f680000000200 */
[----:B------:R-:W-:Y:S01]  /*9eb0*/  LDSM.16.M88.4 R200, [R235+0xb800] ;  /* 0x00b80000ebc8783b */ /* 0x000fe20000000200 */
[C---:B--2---:R-:W-:Y:S06]  /*9ec0*/  HMMA.16816.F32.BF16 R16, R24.reuse, R192, R16 ;  /* 0x000000c01810723c */ /* 0x044fec0000041810 */
[C---:B------:R-:W-:Y:S01]  /*9ed0*/  HMMA.16816.F32.BF16 R12, R24.reuse, R194, R12 ;  /* 0x000000c2180c723c */ /* 0x040fe2000004180c */
[----:B------:R-:W2:Y:S05]  /*9ee0*/  LDSM.16.M88.4 R192, [R225] ;  /* 0x00000000e1c0783b */ /* 0x000eaa0000000200 */
[C---:B----4-:R-:W-:Y:S06]  /*9ef0*/  HMMA.16816.F32.BF16 R32, R24.reuse, R20, R32 ;  /* 0x000000141820723c */ /* 0x050fec0000041820 */
[C---:B------:R-:W-:Y:S01]  /*9f00*/  HMMA.16816.F32.BF16 R28, R24.reuse, R22, R28 ;  /* 0x00000016181c723c */ /* 0x040fe2000004181c */
[----:B------:R-:W4:Y:S05]  /*9f10*/  LDSM.16.M88.4 R20, [R224] ;  /* 0x00000000e014783b */ /* 0x000f2a0000000200 */
[C---:B------:R-:W-:Y:S06]  /*9f20*/  HMMA.16816.F32.BF16 R188, R24.reuse, R172, R188 ;  /* 0x000000ac18bc723c */ /* 0x040fec00000418bc */
[C---:B------:R-:W-:Y:S01]  /*9f30*/  HMMA.16816.F32.BF16 R184, R24.reuse, R174, R184 ;  /* 0x000000ae18b8723c */ /* 0x040fe200000418b8 */
[----:B------:R-:W-:Y:S05]  /*9f40*/  LDSM.16.M88.4 R172, [R235+0xa000] ;  /* 0x00a00000ebac783b */ /* 0x000fea0000000200 */
[C---:B---3--:R-:W-:Y:S06]  /*9f50*/  HMMA.16816.F32.BF16 R180, R24.reuse, R168, R180 ;  /* 0x000000a818b4723c */ /* 0x048fec00000418b4 */
[----:B------:R-:W-:Y:S01]  /*9f60*/  HMMA.16816.F32.BF16 R176, R24, R170, R176 ;  /* 0x000000aa18b0723c */ /* 0x000fe200000418b0 */
[----:B------:R-:W3:Y:S04]  /*9f70*/  LDSM.16.M88.4 R24, [R238+0x2000] ;  /* 0x00200000ee18783b */ /* 0x000ee80000000200 */
[----:B------:R-:W-:Y:S01]  /*9f80*/  LDSM.16.M88.4 R168, [R235+0xa800] ;  /* 0x00a80000eba8783b */ /* 0x000fe20000000200 */
[C---:B-1----:R-:W-:Y:S06]  /*9f90*/  HMMA.16816.F32.BF16 R16, R4.reuse, R8, R16 ;  /* 0x000000080410723c */ /* 0x042fec0000041810 */
[C---:B------:R-:W-:Y:S01]  /*9fa0*/  HMMA.16816.F32.BF16 R12, R4.reuse, R10, R12 ;  /* 0x0000000a040c723c */ /* 0x040fe2000004180c */
[----:B------:R-:W1:Y:S05]  /*9fb0*/  LDSM.16.M88.4 R8, [R235+0xb000] ;  /* 0x00b00000eb08783b */ /* 0x000e6a0000000200 */
[C---:B-----5:R-:W-:Y:S06]  /*9fc0*/  HMMA.16816.F32.BF16 R32, R4.reuse, R196, R32 ;  /* 0x000000c40420723c */ /* 0x060fec0000041820 */
[C---:B------:R-:W-:Y:S01]  /*9fd0*/  HMMA.16816.F32.BF16 R28, R4.reuse, R198, R28 ;  /* 0x000000c6041c723c */ /* 0x040fe2000004181c */
[----:B------:R-:W-:Y:S05]  /*9fe0*/  LDSM.16.M88.4 R196, [R242+0x4000] ;  /* 0x00400000f2c4783b */ /* 0x000fea0000000200 */
[C---:B--2---:R-:W-:Y:S06]  /*9ff0*/  HMMA.16816.F32.BF16 R188, R4.reuse, R192, R188 ;  /* 0x000000c004bc723c */ /* 0x044fec00000418bc */
[C---:B------:R-:W-:Y:S01]  /*a000*/  HMMA.16816.F32.BF16 R184, R4.reuse, R194, R184 ;  /* 0x000000c204b8723c */ /* 0x040fe200000418b8 */
[----:B------:R-:W-:Y:S05]  /*a010*/  LDSM.16.M88.4 R192, [R228+0x2800] ;  /* 0x00280000e4c0783b */ /* 0x000fea0000000200 */
[C---:B----4-:R-:W-:Y:S06]  /*a020*/  HMMA.16816.F32.BF16 R180, R4.reuse, R20, R180 ;  /* 0x0000001404b4723c */ /* 0x050fec00000418b4 */
[----:B------:R-:W-:Y:S01]  /*a030*/  HMMA.16816.F32.BF16 R176, R4, R22, R176 ;  /* 0x0000001604b0723c */ /* 0x000fe200000418b0 */
[----:B------:R-:W-:Y:S04]  /*a040*/  LDSM.16.M88.4 R20, [R237+0x2000] ;  /* 0x00200000ed14783b */ /* 0x000fe80000000200 */
[----:B------:R-:W2:Y:S01]  /*a050*/  LDSM.16.M88.4 R4, [R228+0x2000] ;  /* 0x00200000e404783b */ /* 0x000ea20000000200 */
[C---:B---3--:R-:W-:Y:S06]  /*a060*/  HMMA.16816.F32.BF16 R16, R24.reuse, R172, R16 ;  /* 0x000000ac1810723c */ /* 0x048fec0000041810 */
[C---:B------:R-:W-:Y:S01]  /*a070*/  HMMA.16816.F32.BF16 R12, R24.reuse, R174, R12 ;  /* 0x000000ae180c723c */ /* 0x040fe2000004180c */
[----:B------:R-:W3:Y:S05]  /*a080*/  LDSM.16.M88.4 R172, [R228+0x3000] ;  /* 0x00300000e4ac783b */ /* 0x000eea0000000200 */
[C---:B-1----:R-:W-:Y:S06]  /*a090*/  HMMA.16816.F32.BF16 R188, R24.reuse, R8, R188 ;  /* 0x0000000818bc723c */ /* 0x042fec00000418bc */
[C---:B------:R-:W-:Y:S01]  /*a0a0*/  HMMA.16816.F32.BF16 R184, R24.reuse, R10, R184 ;  /* 0x0000000a18b8723c */ /* 0x040fe200000418b8 */
[----:B------:R-:W1:Y:S05]  /*a0b0*/  LDSM.16.M88.4 R8, [R241+0xc000] ;  /* 0x00c00000f108783b */ /* 0x000e6a0000000200 */
[C---:B------:R-:W-:Y:S06]  /*a0c0*/  HMMA.16816.F32.BF16 R32, R24.reuse, R168, R32 ;  /* 0x000000a81820723c */ /* 0x040fec0000041820 */
[C---:B------:R-:W-:Y:S01]  /*a0d0*/  HMMA.16816.F32.BF16 R28, R24.reuse, R170, R28 ;  /* 0x000000aa181c723c */ /* 0x040fe2000004181c */
[----:B------:R-:W4:Y:S05]  /*a0e0*/  LDSM.16.M88.4 R168, [R228+0x3800] ;  /* 0x00380000e4a8783b */ /* 0x000f2a0000000200 */
[----:B------:R-:W-:Y:S06]  /*a0f0*/  HMMA.16816.F32.BF16 R180, R24, R200, R180 ;  /* 0x000000c818b4723c */ /* 0x000fec00000418b4 */
[C---:B--2---:R-:W-:Y:S06]  /*a100*/  HMMA.16816.F32.BF16 R16, R20.reuse, R4, R16 ;  /* 0x000000041410723c */ /* 0x044fec0000041810 */
[----:B------:R-:W-:Y:S01]  /*a110*/  HMMA.16816.F32.BF16 R12, R20, R6, R12 ;  /* 0x00000006140c723c */ /* 0x000fe2000004180c */
[----:B------:R-:W-:Y:S05]  /*a120*/  LDSM.16.M88.4 R4, [R241+0xd000] ;  /* 0x00d00000f104783b */ /* 0x000fea0000000200 */
[----:B------:R-:W-:Y:S01]  /*a130*/  HMMA.16816.F32.BF16 R176, R24, R202, R176 ;  /* 0x000000ca18b0723c */ /* 0x000fe200000418b0 */
[----:B------:R-:W2:Y:S04]  /*a140*/  LDSM.16.M88.4 R24, [R241+0xc800] ;  /* 0x00c80000f118783b */ /* 0x000ea80000000200 */
[----:B------:R-:W-:Y:S01]  /*a150*/  LDSM.16.M88.4 R200, [R241+0xd800] ;  /* 0x00d80000f1c8783b */ /* 0x000fe20000000200 */
[C---:B------:R-:W-:Y:S06]  /*a160*/  HMMA.16816.F32.BF16 R32, R20.reuse, R192, R32 ;  /* 0x000000c01420723c */ /* 0x040fec0000041820 */
[C---:B------:R-:W-:Y:S01]  /*a170*/  HMMA.16816.F32.BF16 R28, R20.reuse, R194, R28 ;  /* 0x000000c2141c723c */ /* 0x040fe2000004181c */
[----:B------:R-:W-:Y:S05]  /*a180*/  LDSM.16.M88.4 R192, [R223] ;  /* 0x00000000dfc0783b */ /* 0x000fea0000000200 */
[C---:B---3--:R-:W-:Y:S06]  /*a190*/  HMMA.16816.F32.BF16 R188, R20.reuse, R172, R188 ;  /* 0x000000ac14bc723c */ /* 0x048fec00000418bc */
[----:B------:R-:W-:Y:S01]  /*a1a0*/  HMMA.16816.F32.BF16 R184, R20, R174, R184 ;  /* 0x000000ae14b8723c */ /* 0x000fe200000418b8 */
[----:B------:R-:W-:Y:S05]  /*a1b0*/  LDSM.16.M88.4 R172, [R220] ;  /* 0x00000000dcac783b */ /* 0x000fea0000000200 */
[C---:B-1----:R-:W-:Y:S06]  /*a1c0*/  HMMA.16816.F32.BF16 R16, R196.reuse, R8, R16 ;  /* 0x00000008c410723c */ /* 0x042fec0000041810 */
[----:B------:R-:W-:Y:S01]  /*a1d0*/  HMMA.16816.F32.BF16 R12, R196, R10, R12 ;  /* 0x0000000ac40c723c */ /* 0x000fe2000004180c */
[----:B------:R-:W1:Y:S05]  /*a1e0*/  LDSM.16.M88.4 R8, [R240+0x4000] ;  /* 0x00400000f008783b */ /* 0x000e6a0000000200 */
[C---:B----4-:R-:W-:Y:S06]  /*a1f0*/  HMMA.16816.F32.BF16 R180, R20.reuse, R168, R180 ;  /* 0x000000a814b4723c */ /* 0x050fec00000418b4 */
[----:B------:R-:W-:Y:S01]  /*a200*/  HMMA.16816.F32.BF16 R176, R20, R170, R176 ;  /* 0x000000aa14b0723c */ /* 0x000fe200000418b0 */
[----:B------:R-:W3:Y:S04]  /*a210*/  LDSM.16.M88.4 R20, [R221] ;  /* 0x00000000dd14783b */ /* 0x000ee80000000200 */
[----:B------:R-:W4:Y:S01]  /*a220*/  LDSM.16.M88.4 R168, [R222] ;  /* 0x00000000dea8783b */ /* 0x000f220000000200 */
[C---:B--2---:R-:W-:Y:S06]  /*a230*/  HMMA.16816.F32.BF16 R32, R196.reuse, R24, R32 ;  /* 0x00000018c420723c */ /* 0x044fec0000041820 */
[C---:B------:R-:W-:Y:S01]  /*a240*/  HMMA.16816.F32.BF16 R28, R196.reuse, R26, R28 ;  /* 0x0000001ac41c723c */ /* 0x040fe2000004181c */
[----:B------:R-:W-:Y:S05]  /*a250*/  LDSM.16.M88.4 R24, [R238+0x4000] ;  /* 0x00400000ee18783b */ /* 0x000fea0000000200 */
[C---:B------:R-:W-:Y:S06]  /*a260*/  HMMA.16816.F32.BF16 R188, R196.reuse, R4, R188 ;  /* 0x00000004c4bc723c */ /* 0x040fec00000418bc */
[----:B------:R-:W-:Y:S01]  /*a270*/  HMMA.16816.F32.BF16 R184, R196, R6, R184 ;  /* 0x00000006c4b8723c */ /* 0x000fe200000418b8 */
[----:B------:R-:W2:Y:S05]  /*a280*/  LDSM.16.M88.4 R4, [R235+0xc000] ;  /* 0x00c00000eb04783b */ /* 0x000eaa0000000200 */
[C---:B-1----:R-:W-:Y:S06]  /*a290*/  HMMA.16816.F32.BF16 R16, R8.reuse, R192, R16 ;  /* 0x000000c00810723c */ /* 0x042fec0000041810 */
[----:B------:R-:W-:Y:S01]  /*a2a0*/  HMMA.16816.F32.BF16 R12, R8, R194, R12 ;  /* 0x000000c2080c723c */ /* 0x000fe2000004180c */
[----:B------:R-:W-:Y:S05]  /*a2b0*/  LDSM.16.M88.4 R192, [R235+0xd000] ;  /* 0x00d00000ebc0783b */ /* 0x000fea0000000200 */
[C---:B------:R-:W-:Y:S06]  /*a2c0*/  HMMA.16816.F32.BF16 R180, R196.reuse, R200, R180 ;  /* 0x000000c8c4b4723c */ /* 0x040fec00000418b4 */
[----:B------:R-:W-:Y:S01]  /*a2d0*/  HMMA.16816.F32.BF16 R176, R196, R202, R176 ;  /* 0x000000cac4b0723c */ /* 0x000fe200000418b0 */
[----:B------:R-:W-:Y:S04]  /*a2e0*/  LDSM.16.M88.4 R200, [R237+0x4000] ;  /* 0x00400000edc8783b */ /* 0x000fe80000000200 */
[----:B------:R-:W-:Y:S01]  /*a2f0*/  LDSM.16.M88.4 R196, [R235+0xc800] ;  /* 0x00c80000ebc4783b */ /* 0x000fe20000000200 */
[C---:B---3--:R-:W-:Y:S06]  /*a300*/  HMMA.16816.F32.BF16 R188, R8.reuse, R20, R188 ;  /* 0x0000001408bc723c */ /* 0x048fec00000418bc */
[C---:B------:R-:W-:Y:S01]  /*a310*/  HMMA.16816.F32.BF16 R184, R8.reuse, R22, R184 ;  /* 0x0000001608b8723c */ /* 0x040fe200000418b8 */
[----:B------:R-:W1:Y:S05]  /*a320*/  LDSM.16.M88.4 R20, [R228+0x4000] ;  /* 0x00400000e414783b */ /* 0x000e6a0000000200 */
[C---:B----4-:R-:W-:Y:S06]  /*a330*/  HMMA.16816.F32.BF16 R32, R8.reuse, R168, R32 ;  /* 0x000000a80820723c */ /* 0x050fec0000041820 */
[----:B------:R-:W-:Y:S01]  /*a340*/  HMMA.16816.F32.BF16 R28, R8, R170, R28 ;  /* 0x000000aa081c723c */ /* 0x000fe2000004181c */
[----:B------:R-:W3:Y:S05]  /*a350*/  LDSM.16.M88.4 R168, [R235+0xd800] ;  /* 0x00d80000eba8783b */ /* 0x000eea0000000200 */
[C---:B--2---:R-:W-:Y:S06]  /*a360*/  HMMA.16816.F32.BF16 R16, R24.reuse, R4, R16 ;  /* 0x000000041810723c */ /* 0x044fec0000041810 */
[----:B------:R-:W-:Y:S01]  /*a370*/  HMMA.16816.F32.BF16 R12, R24, R6, R12 ;  /* 0x00000006180c723c */ /* 0x000fe2000004180c */
[----:B------:R-:W-:Y:S05]  /*a380*/  LDSM.16.M88.4 R4, [R241+0xe000] ;  /* 0x00e00000f104783b */ /* 0x000fea0000000200 */
[C---:B------:R-:W-:Y:S06]  /*a390*/  HMMA.16816.F32.BF16 R180, R8.reuse, R172, R180 ;  /* 0x000000ac08b4723c */ /* 0x040fec00000418b4 */
[----:B------:R-:W-:Y:S01]  /*a3a0*/  HMMA.16816.F32.BF16 R176, R8, R174, R176 ;  /* 0x000000ae08b0723c */ /* 0x000fe200000418b0 */
[----:B------:R-:W2:Y:S04]  /*a3b0*/  LDSM.16.M88.4 R172, [R242+0x6000] ;  /* 0x00600000f2ac783b */ /* 0x000ea80000000200 */
[----:B------:R-:W4:Y:S01]  /*a3c0*/  LDSM.16.M88.4 R8, [R228+0x4800] ;  /* 0x00480000e408783b */ /* 0x000f220000000200 */
[C---:B-1----:R-:W-:Y:S06]  /*a3d0*/  HMMA.16816.F32.BF16 R16, R200.reuse, R20, R16 ;  /* 0x00000014c810723c */ /* 0x042fec0000041810 */
[----:B------:R-:W-:Y:S01]  /*a3e0*/  HMMA.16816.F32.BF16 R12, R200, R22, R12 ;  /* 0x00000016c80c723c */ /* 0x000fe2000004180c */
[----:B------:R-:W-:Y:S05]  /*a3f0*/  LDSM.16.M88.4 R20, [R219] ;  /* 0x00000000db14783b */ /* 0x000fea0000000200 */
[C---:B------:R-:W-:Y:S06]  /*a400*/  HMMA.16816.F32.BF16 R32, R24.reuse, R196, R32 ;  /* 0x000000c41820723c */ /* 0x040fec0000041820 */
[C---:B------:R-:W-:Y:S01]  /*a410*/  HMMA.16816.F32.BF16 R28, R24.reuse, R198, R28 ;  /* 0x000000c6181c723c */ /* 0x040fe2000004181c */
[----:B------:R-:W-:Y:S05]  /*a420*/  LDSM.16.M88.4 R196, [R228+0x5000] ;  /* 0x00500000e4c4783b */ /* 0x000fea0000000200 */
[C---:B------:R-:W-:Y:S06]  /*a430*/  HMMA.16816.F32.BF16 R188, R24.reuse, R192, R188 ;  /* 0x000000c018bc723c */ /* 0x040fec00000418bc */
[C---:B------:R-:W-:Y:S01]  /*a440*/  HMMA.16816.F32.BF16 R184, R24.reuse, R194, R184 ;  /* 0x000000c218b8723c */ /* 0x040fe200000418b8 */
[----:B------:R-:W1:Y:S05]  /*a450*/  LDSM.16.M88.4 R192, [R228+0x5800] ;  /* 0x00580000e4c0783b */ /* 0x000e6a0000000200 */
[C---:B---3--:R-:W-:Y:S06]  /*a460*/  HMMA.16816.F32.BF16 R180, R24.reuse, R168, R180 ;  /* 0x000000a818b4723c */ /* 0x048fec00000418b4 */
[----:B------:R-:W-:Y:S01]  /*a470*/  HMMA.16816.F32.BF16 R176, R24, R170, R176 ;  /* 0x000000aa18b0723c */ /* 0x000fe200000418b0 */
[----:B------:R-:W3:Y:S04]  /*a480*/  LDSM.16.M88.4 R24, [R240+0x6000] ;  /* 0x00600000f018783b */ /* 0x000ee80000000200 */
[----:B------:R-:W5:Y:S01]  /*a490*/  LDSM.16.M88.4 R168, [R241+0xe800] ;  /* 0x00e80000f1a8783b */ /* 0x000f620000000200 */
[C---:B--2---:R-:W-:Y:S06]  /*a4a0*/  HMMA.16816.F32.BF16 R16, R172.reuse, R4, R16 ;  /* 0x00000004ac10723c */ /* 0x044fec0000041810 */
[----:B------:R-:W-:Y:S01]  /*a4b0*/  HMMA.16816.F32.BF16 R12, R172, R6, R12 ;  /* 0x00000006ac0c723c */ /* 0x000fe2000004180c */
[----:B------:R-:W-:Y:S05]  /*a4c0*/  LDSM.16.M88.4 R4, [R235+0xe000] ;  /* 0x00e00000eb04783b */ /* 0x000fea0000000200 */
[C---:B----4-:R-:W-:Y:S06]  /*a4d0*/  HMMA.16816.F32.BF16 R32, R200.reuse, R8, R32 ;  /* 0x00000008c820723c */ /* 0x050fec0000041820 */
[C---:B------:R-:W-:Y:S01]  /*a4e0*/  HMMA.16816.F32.BF16 R28, R200.reuse, R10, R28 ;  /* 0x0000000ac81c723c */ /* 0x040fe2000004181c */
[----:B------:R-:W2:Y:S05]  /*a4f0*/  LDSM.16.M88.4 R8, [R238+0x6000] ;  /* 0x00600000ee08783b */ /* 0x000eaa0000000200 */
[C---:B-1----:R-:W-:Y:S06]  /*a500*/  HMMA.16816.F32.BF16 R180, R200.reuse, R192, R180 ;  /* 0x000000c0c8b4723c */ /* 0x042fec00000418b4 */
[----:B------:R-:W-:Y:S01]  /*a510*/  HMMA.16816.F32.BF16 R176, R200, R194, R176 ;  /* 0x000000c2c8b0723c */ /* 0x000fe200000418b0 */
[----:B------:R-:W1:Y:S05]  /*a520*/  LDSM.16.M88.4 R192, [R218] ;  /* 0x00000000dac0783b */ /* 0x000e6a0000000200 */
[C---:B---3--:R-:W-:Y:S06]  /*a530*/  HMMA.16816.F32.BF16 R16, R24.reuse, R20, R16 ;  /* 0x000000141810723c */ /* 0x048fec0000041810 */
[----:B------:R-:W-:Y:S01]  /*a540*/  HMMA.16816.F32.BF16 R12, R24, R22, R12 ;  /* 0x00000016180c723c */ /* 0x000fe2000004180c */
[----:B------:R-:W3:Y:S05]  /*a550*/  LDSM.16.M88.4 R20, [R241+0xf000] ;  /* 0x00f00000f114783b */ /* 0x000eea0000000200 */
[C---:B------:R-:W-:Y:S06]  /*a560*/  HMMA.16816.F32.BF16 R188, R200.reuse, R196, R188 ;  /* 0x000000c4c8bc723c */ /* 0x040fec00000418bc */
[----:B------:R-:W-:Y:S01]  /*a570*/  HMMA.16816.F32.BF16 R184, R200, R198, R184 ;  /* 0x000000c6c8b8723c */ /* 0x000fe200000418b8 */
[----:B------:R-:W-:Y:S05]  /*a580*/  LDSM.16.M88.4 R196, [R237+0x6000] ;  /* 0x00600000edc4783b */ /* 0x000fea0000000200 */
[----:B-----5:R-:W-:Y:S01]  /*a590*/  HMMA.16816.F32.BF16 R200, R172, R168, R32 ;  /* 0x000000a8acc8723c */ /* 0x020fe20000041820 */
[----:B------:R-:W4:Y:S05]  /*a5a0*/  LDSM.16.M88.4 R32, [R228+0x6000] ;  /* 0x00600000e420783b */ /* 0x000f2a0000000200 */
[----:B--2---:R-:W-:Y:S06]  /*a5b0*/  HMMA.16816.F32.BF16 R16, R8, R4, R16 ;  /* 0x000000040810723c */ /* 0x004fec0000041810 */
[----:B------:R-:W-:Y:S01]  /*a5c0*/  HMMA.16816.F32.BF16 R168, R172, R170, R28 ;  /* 0x000000aaaca8723c */ /* 0x000fe2000004181c */
[----:B------:R-:W2:Y:S05]  /*a5d0*/  LDSM.16.M88.4 R28, [R235+0xe800] ;  /* 0x00e80000eb1c783b */ /* 0x000eaa0000000200 */
[----:B------:R-:W-:Y:S01]  /*a5e0*/  HMMA.16816.F32.BF16 R12, R8, R6, R12 ;  /* 0x00000006080c723c */ /* 0x000fe2000004180c */
[----:B------:R-:W5:Y:S05]  /*a5f0*/  LDSM.16.M88.4 R4, [R217] ;  /* 0x00000000d904783b */ /* 0x000f6a0000000200 */
[----:B-1----:R-:W-:Y:S06]  /*a600*/  HMMA.16816.F32.BF16 R200, R24, R192, R200 ;  /* 0x000000c018c8723c */ /* 0x002fec00000418c8 */
[C---:B---3--:R-:W-:Y:S01]  /*a610*/  HMMA.16816.F32.BF16 R204, R172.reuse, R20, R188 ;  /* 0x00000014accc723c */ /* 0x048fe200000418bc */
[----:B------:R-:W-:Y:S05]  /*a620*/  LDSM.16.M88.4 R188, [R228+0x6800] ;  /* 0x00680000e4bc783b */ /* 0x000fea0000000200 */
[----:B------:R-:W-:Y:S01]  /*a630*/  HMMA.16816.F32.BF16 R184, R172, R22, R184 ;  /* 0x00000016acb8723c */ /* 0x000fe200000418b8 */
[----:B------:R-:W1:Y:S05]  /*a640*/  LDSM.16.M88.4 R20, [R241+0xf800] ;  /* 0x00f80000f114783b */ /* 0x000e6a0000000200 */
[C---:B----4-:R-:W-:Y:S06]  /*a650*/  HMMA.16816.F32.BF16 R16, R196.reuse, R32, R16 ;  /* 0x00000020c410723c */ /* 0x050fec0000041810 */
[----:B------:R-:W-:Y:S01]  /*a660*/  HMMA.16816.F32.BF16 R12, R196, R34, R12 ;  /* 0x00000022c40c723c */ /* 0x000fe2000004180c */
[----:B------:R-:W3:Y:S05]  /*a670*/  LDSM.16.M88.4 R32, [R235+0xf000] ;  /* 0x00f00000eb20783b */ /* 0x000eea0000000200 */
[----:B------:R-:W-:Y:S06]  /*a680*/  HMMA.16816.F32.BF16 R168, R24, R194, R168 ;  /* 0x000000c218a8723c */ /* 0x000fec00000418a8 */
[----:B--2---:R-:W-:Y:S06]  /*a690*/  HMMA.16816.F32.BF16 R200, R8, R28, R200 ;  /* 0x0000001c08c8723c */ /* 0x004fec00000418c8 */
[C---:B-----5:R-:W-:Y:S01]  /*a6a0*/  HMMA.16816.F32.BF16 R204, R24.reuse, R4, R204 ;  /* 0x0000000418cc723c */ /* 0x060fe200000418cc */
[----:B------:R-:W-:Y:S01]  /*a6b0*/  FMUL.FTZ R17, R17, UR12 ;  /* 0x0000000c11117c20 */ /* 0x000fe20008410000 */
[----:B------:R-:W-:Y:S01]  /*a6c0*/  FMUL.FTZ R0, R16, UR12 ;  /* 0x0000000c10007c20 */ /* 0x000fe20008410000 */
[----:B------:R-:W-:Y:S01]  /*a6d0*/  FMUL.FTZ R192, R18, UR12 ;  /* 0x0000000c12c07c20 */ /* 0x000fe20008410000 */
[----:B------:R-:W-:Y:S01]  /*a6e0*/  FMUL.FTZ R29, R19, UR12 ;  /* 0x0000000c131d7c20 */ /* 0x000fe20008410000 */
[----:B------:R2:W4:Y:S01]  /*a6f0*/  MUFU.TANH R28, R17 ;  /* 0x00000011001c7308 */ /* 0x0005220000002400 */
[----:B------:R-:W-:Y:S01]  /*a700*/  HMMA.16816.F32.BF16 R184, R24, R6, R184 ;  /* 0x0000000618b8723c */ /* 0x000fe200000418b8 */
[----:B------:R-:W5:Y:S01]  /*a710*/  LDSM.16.M88.4 R4, [R216] ;  /* 0x00000000d804783b */ /* 0x000f620000000200 */
[----:B------:R-:W-:Y:S01]  /*a720*/  FMUL.FTZ R12, R12, UR12 ;  /* 0x0000000c0c0c7c20 */ /* 0x000fe20008410000 */
[----:B------:R-:W-:Y:S01]  /*a730*/  FMUL.FTZ R13, R13, UR12 ;  /* 0x0000000c0d0d7c20 */ /* 0x000fe20008410000 */
[----:B------:R-:W-:Y:S01]  /*a740*/  FMUL.FTZ R14, R14, UR12 ;  /* 0x0000000c0e0e7c20 */ /* 0x000fe20008410000 */
[----:B------:R-:W-:Y:S01]  /*a750*/  FMUL.FTZ R15, R15, UR12 ;  /* 0x0000000c0f0f7c20 */ /* 0x000fe20008410000 */
[----:B-1----:R-:W-:Y:S01]  /*a760*/  HMMA.16816.F32.BF16 R180, R172, R20, R180 ;  /* 0x00000014acb4723c */ /* 0x002fe200000418b4 */
[----:B------:R-:W1:Y:S05]  /*a770*/  MUFU.TANH R29, R29 ;  /* 0x0000001d001d7308 */ /* 0x000e6a0000002400 */
[----:B------:R-:W-:Y:S03]  /*a780*/  HMMA.16816.F32.BF16 R168, R8, R30, R168 ;  /* 0x0000001e08a8723c */ /* 0x000fe600000418a8 */
[----:B------:R-:W-:Y:S01]  /*a790*/  MUFU.TANH R30, R13 ;  /* 0x0000000d001e7308 */ /* 0x000fe20000002400 */
[----:B--2---:R-:W2:Y:S02]  /*a7a0*/  LDSM.16.M88.4 R16, [R228+0x7000] ;  /* 0x00700000e410783b */ /* 0x004ea40000000200 */
[----:B------:R-:W-:Y:S05]  /*a7b0*/  HMMA.16816.F32.BF16 R200, R196, R188, R200 ;  /* 0x000000bcc4c8723c */ /* 0x000fea00000418c8 */
[----:B------:R-:W1:Y:S01]  /*a7c0*/  MUFU.TANH R188, R12 ;  /* 0x0000000c00bc7308 */ /* 0x000e620000002400 */
[----:B---3--:R-:W-:Y:S06]  /*a7d0*/  HMMA.16816.F32.BF16 R204, R8, R32, R204 ;  /* 0x0000002008cc723c */ /* 0x008fec00000418cc */
[----:B------:R-:W-:Y:S01]  /*a7e0*/  HMMA.16816.F32.BF16 R176, R172, R22, R176 ;  /* 0x00000016acb0723c */ /* 0x000fe200000418b0 */
[----:B------:R-:W3:Y:S01]  /*a7f0*/  MUFU.TANH R31, R14 ;  /* 0x0000000e001f7308 */ /* 0x000ee20000002400 */
[----:B------:R-:W-:Y:S04]  /*a800*/  LDSM.16.M88.4 R20, [R228+0x7800] ;  /* 0x00780000e414783b */ /* 0x000fe80000000200 */
[----:B------:R-:W-:Y:S01]  /*a810*/  HMMA.16816.F32.BF16 R184, R8, R34, R184 ;  /* 0x0000002208b8723c */ /* 0x000fe200000418b8 */
[----:B------:R-:W4:Y:S02]  /*a820*/  S2R R35, SR_TID.X ;  /* 0x0000000000237919 */ /* 0x000f240000002100 */
[----:B------:R1:W3:Y:S03]  /*a830*/  MUFU.TANH R32, R15 ;  /* 0x0000000f00207308 */ /* 0x0002e60000002400 */
[----:B-----5:R-:W-:Y:S01]  /*a840*/  HMMA.16816.F32.BF16 R180, R24, R4, R180 ;  /* 0x0000000418b4723c */ /* 0x020fe200000418b4 */
[----:B------:R-:W-:Y:S01]  /*a850*/  FMUL.FTZ R189, R200, UR12 ;  /* 0x0000000cc8bd7c20 */ /* 0x000fe20008410000 */
[----:B------:R-:W-:Y:S01]  /*a860*/  FMUL.FTZ R33, R201, UR12 ;  /* 0x0000000cc9217c20 */ /* 0x000fe20008410000 */
[----:B------:R-:W-:-:S02]  /*a870*/  FMUL.FTZ R34, R203, UR12 ;  /* 0x0000000ccb227c20 */ /* 0x000fc40008410000 */
[----:B------:R-:W-:Y:S01]  /*a880*/  MUFU.TANH R0, R0 ;  /* 0x0000000000007308 */ /* 0x000fe20000002400 */
[----:B------:R-:W-:Y:S06]  /*a890*/  HMMA.16816.F32.BF16 R168, R196, R190, R168 ;  /* 0x000000bec4a8723c */ /* 0x000fec00000418a8 */
[----:B------:R-:W-:Y:S01]  /*a8a0*/  HMMA.16816.F32.BF16 R176, R24, R6, R176 ;  /* 0x0000000618b0723c */ /* 0x000fe200000418b0 */
[----:B------:R-:W-:Y:S01]  /*a8b0*/  FMUL.FTZ R190, R202, UR12 ;  /* 0x0000000ccabe7c20 */ /* 0x000fe20008410000 */
[----:B-1----:R-:W1:Y:S01]  /*a8c0*/  LDSM.16.M88.4 R12, [R235+0xf800] ;  /* 0x00f80000eb0c783b */ /* 0x002e620000000200 */
[----:B------:R-:W5:Y:S01]  /*a8d0*/  MUFU.TANH R189, R189 ;  /* 0x000000bd00bd7308 */ /* 0x000f620000002400 */
[----:B------:R-:W-:-:S04]  /*a8e0*/  DEPBAR.LE SB0, 0x0 ;  /* 0x000080000000791a */ /* 0x000fc80000000000 */
[----:B------:R-:W-:Y:S01]  /*a8f0*/  IMAD.U32 R7, RZ, RZ, UR11 ;  /* 0x0000000bff077e24 */ /* 0x000fe2000f8e00ff */
[----:B--2---:R-:W-:Y:S02]  /*a900*/  HMMA.16816.F32.BF16 R204, R196, R16, R204 ;  /* 0x00000010c4cc723c */ /* 0x004fe400000418cc */
[----:B------:R-:W2:Y:S01]  /*a910*/  MUFU.TANH R190, R190 ;  /* 0x000000be00be7308 */ /* 0x000ea20000002400 */
[----:B----4-:R-:W-:-:S03]  /*a920*/  IMAD.SHL.U32 R6, R35, 0x2, RZ ;  /* 0x0000000223067824 */ /* 0x010fc600078e00ff */
[----:B------:R-:W-:Y:S03]  /*a930*/  HMMA.16816.F32.BF16 R184, R196, R18, R184 ;  /* 0x00000012c4b8723c */ /* 0x000fe600000418b8 */
[----:B------:R-:W-:Y:S01]  /*a940*/  FMUL.FTZ R16, R168, UR12 ;  /* 0x0000000ca8107c20 */ /* 0x000fe20008410000 */
[----:B------:R-:W-:Y:S01]  /*a950*/  FMUL.FTZ R17, R169, UR12 ;  /* 0x0000000ca9117c20 */ /* 0x000fe20008410000 */
[----:B------:R-:W-:Y:S01]  /*a960*/  LOP3.LUT R6, R6, 0x6, RZ, 0xc0, !PT ;  /* 0x0000000606067812 */ /* 0x000fe200078ec0ff */
[----:B------:R-:W4:Y:S01]  /*a970*/  MUFU.TANH R33, R33 ;  /* 0x0000002100217308 */ /* 0x000f220000002400 */
[----:B------:R-:W-:Y:S01]  /*a980*/  FMUL.FTZ R170, R170, UR12 ;  /* 0x0000000caaaa7c20 */ /* 0x000fe20008410000 */
[----:B------:R-:W-:Y:S02]  /*a990*/  FMUL.FTZ R4, R171, UR12 ;  /* 0x0000000cab047c20 */ /* 0x000fe40008410000 */
[----:B------:R-:W-:-:S04]  /*a9a0*/  IMAD R7, R7, 0x40, R6 ;  /* 0x0000004007077824 */ /* 0x000fc800078e0206 */
[C---:B------:R-:W-:Y:S01]  /*a9b0*/  VIADD R6, R7.reuse, 0x1 ;  /* 0x0000000107067836 */ /* 0x040fe20000000000 */
[----:B------:R-:W4:Y:S01]  /*a9c0*/  MUFU.TANH R34, R34 ;  /* 0x0000002200227308 */ /* 0x000f220000002400 */
[----:B------:R-:W-:Y:S02]  /*a9d0*/  VIADD R19, R7, 0x18 ;  /* 0x0000001807137836 */ /* 0x000fe40000000000 */
[----:B------:R-:W-:Y:S01]  /*a9e0*/  FMUL.FTZ R204, R204, UR12 ;  /* 0x0000000ccccc7c20 */ /* 0x000fe20008410000 */
[----:B------:R-:W-:Y:S01]  /*a9f0*/  ISETP.GE.AND P1, PT, R6, R167, PT ;  /* 0x000000a70600720c */ /* 0x000fe20003f26270 */
[----:B------:R-:W-:Y:S01]  /*aa00*/  FMUL.FTZ R18, R206, UR12 ;  /* 0x0000000cce127c20 */ /* 0x000fe20008410000 */
[----:B------:R-:W-:Y:S01]  /*aa10*/  ISETP.GE.AND P0, PT, R6, R2, PT ;  /* 0x000000020600720c */ /* 0x000fe20003f06270 */
[----:B------:R-:W-:Y:S01]  /*aa20*/  FMUL.FTZ R202, R205, UR12 ;  /* 0x0000000ccdca7c20 */ /* 0x000fe20008410000 */
[----:B------:R-:W-:Y:S01]  /*aa30*/  FSEL R6, R28, -INF , !P1 ;  /* 0xff8000001c067808 */ /* 0x000fe20004800000 */
[----:B------:R-:W4:Y:S01]  /*aa40*/  MUFU.TANH R16, R16 ;  /* 0x0000001000107308 */ /* 0x000f220000002400 */
[----:B------:R-:W-:Y:S01]  /*aa50*/  FMUL.FTZ R184, R184, UR12 ;  /* 0x0000000cb8b87c20 */ /* 0x000fe20008410000 */
[----:B------:R-:W-:Y:S01]  /*aa60*/  FMUL.FTZ R186, R186, UR12 ;  /* 0x0000000cbaba7c20 */ /* 0x000fe20008410000 */
[----:B-1----:R-:W-:Y:S01]  /*aa70*/  HMMA.16816.F32.BF16 R180, R8, R12, R180 ;  /* 0x0000000c08b4723c */ /* 0x002fe200000418b4 */
[----:B------:R-:W-:-:S04]  /*aa80*/  FMUL.FTZ R187, R187, UR12 ;  /* 0x0000000cbbbb7c20 */ /* 0x000fc80008410000 */
[----:B------:R-:W-:Y:S01]  /*aa90*/  MUFU.TANH R17, R17 ;  /* 0x0000001100117308 */ /* 0x000fe20000002400 */
[----:B------:R-:W-:Y:S01]  /*aaa0*/  HMMA.16816.F32.BF16 R176, R8, R14, R176 ;  /* 0x0000000e08b0723c */ /* 0x000fe200000418b0 */
[----:B------:R-:W-:Y:S02]  /*aab0*/  VIADD R13, R7, 0x8 ;  /* 0x00000008070d7836 */ /* 0x000fe40000000000 */
[----:B------:R-:W-:-:S03]  /*aac0*/  FMUL.FTZ R12, R207, UR12 ;  /* 0x0000000ccf0c7c20 */ /* 0x000fc60008410000 */
[CC--:B------:R-:W-:Y:S01]  /*aad0*/  ISETP.GE.AND P6, PT, R13.reuse, R167.reuse, PT ;  /* 0x000000a70d00720c */ /* 0x0c0fe20003fc6270 */
[----:B------:R-:W1:Y:S01]  /*aae0*/  MUFU.TANH R5, R170 ;  /* 0x000000aa00057308 */ /* 0x000e620000002400 */
[-C--:B------:R-:W-:Y:S01]  /*aaf0*/  ISETP.GE.AND P1, PT, R13, R2.reuse, PT ;  /* 0x000000020d00720c */ /* 0x080fe20003f26270 */
[----:B------:R-:W-:Y:S01]  /*ab00*/  VIADD R13, R7, 0x9 ;  /* 0x00000009070d7836 */ /* 0x000fe20000000000 */
[----:B------:R-:W-:Y:S01]  /*ab10*/  FSEL R9, R29, -INF , !P0 ;  /* 0xff8000001d097808 */ /* 0x000fe20004000000 */
[----:B------:R-:W-:Y:S01]  /*ab20*/  VIADD R15, R7, 0x11 ;  /* 0x00000011070f7836 */ /* 0x000fe20000000000 */
[----:B------:R-:W-:Y:S01]  /*ab30*/  FSEL R8, R188, -INF , !P6 ;  /* 0xff800000bc087808 */ /* 0x000fe20007000000 */
[----:B------:R-:W-:Y:S01]  /*ab40*/  FMUL.FTZ R14, R185, UR12 ;  /* 0x0000000cb90e7c20 */ /* 0x000fe20008410000 */
[C---:B------:R-:W-:Y:S01]  /*ab50*/  ISETP.GE.AND P0, PT, R13.reuse, R167, PT ;  /* 0x000000a70d00720c */ /* 0x040fe20003f06270 */
[----:B------:R-:W1:Y:S01]  /*ab60*/  MUFU.TANH R4, R4 ;  /* 0x0000000400047308 */ /* 0x000e620000002400 */
[----:B------:R-:W-:Y:S01]  /*ab70*/  ISETP.GE.AND P6, PT, R13, R2, PT ;  /* 0x000000020d00720c */ /* 0x000fe20003fc6270 */
[----:B------:R-:W-:Y:S01]  /*ab80*/  VIADD R13, R7, 0x10 ;  /* 0x00000010070d7836 */ /* 0x000fe20000000000 */
[----:B------:R-:W-:Y:S01]  /*ab90*/  HMMA.16816.F32.BF16 R180, R196, R20, R180 ;  /* 0x00000014c4b4723c */ /* 0x000fe200000418b4 */
[----:B---3--:R-:W-:-:S02]  /*aba0*/  FSEL R11, R31, -INF , !P1 ;  /* 0xff8000001f0b7808 */ /* 0x008fc40004800000 */
[----:B------:R-:W-:Y:S02]  /*abb0*/  FSEL R10, R30, -INF , !P0 ;  /* 0xff8000001e0a7808 */ /* 0x000fe40004000000 */
[CC--:B------:R-:W-:Y:S01]  /*abc0*/  ISETP.GE.AND P1, PT, R13.reuse, R167.reuse, PT ;  /* 0x000000a70d00720c */ /* 0x0c0fe20003f26270 */
[----:B------:R-:W-:Y:S01]  /*abd0*/  HMMA.16816.F32.BF16 R176, R196, R22, R176 ;  /* 0x00000016c4b0723c */ /* 0x000fe200000418b0 */
[----:B------:R-:W-:Y:S01]  /*abe0*/  ISETP.GE.AND P0, PT, R13, R2, PT ;  /* 0x000000020d00720c */ /* 0x000fe20003f06270 */
[----:B------:R-:W3:Y:S01]  /*abf0*/  MUFU.TANH R204, R204 ;  /* 0x000000cc00cc7308 */ /* 0x000ee20000002400 */
[----:B------:R-:W-:Y:S02]  /*ac00*/  FSEL R13, R32, -INF , !P6 ;  /* 0xff800000200d7808 */ /* 0x000fe40007000000 */
[----:B-----5:R-:W-:Y:S02]  /*ac10*/  FSEL R30, R189, -INF , !P1 ;  /* 0xff800000bd1e7808 */ /* 0x020fe40004800000 */
[----:B------:R-:W-:-:S02]  /*ac20*/  ISETP.GE.AND P6, PT, R15, R167, PT ;  /* 0x000000a70f00720c */ /* 0x000fc40003fc6270 */
[-C--:B------:R-:W-:Y:S01]  /*ac30*/  ISETP.GE.AND P1, PT, R15, R2.reuse, PT ;  /* 0x000000020f00720c */ /* 0x080fe20003f26270 */
[----:B------:R-:W5:Y:S01]  /*ac40*/  MUFU.TANH R18, R18 ;  /* 0x0000001200127308 */ /* 0x000f620000002400 */
[----:B--2---:R-:W-:Y:S01]  /*ac50*/  FSEL R31, R190, -INF , !P0 ;  /* 0xff800000be1f7808 */ /* 0x004fe20004000000 */
[----:B------:R-:W-:Y:S01]  /*ac60*/  VIADD R15, R7, 0x19 ;  /* 0x00000019070f7836 */ /* 0x000fe20000000000 */
[-C--:B------:R-:W-:Y:S02]  /*ac70*/  ISETP.GE.AND P0, PT, R19, R167.reuse, PT ;  /* 0x000000a71300720c */ /* 0x080fe40003f06270 */
[----:B----4-:R-:W-:Y:S02]  /*ac80*/  FSEL R28, R33, -INF , !P6 ;  /* 0xff800000211c7808 */ /* 0x010fe40007000000 */
[----:B------:R-:W-:Y:S01]  /*ac90*/  FSEL R29, R34, -INF , !P1 ;  /* 0xff800000221d7808 */ /* 0x000fe20004800000 */
[----:B------:R-:W2:Y:S01]  /*aca0*/  MUFU.TANH R12, R12 ;  /* 0x0000000c000c7308 */ /* 0x000ea20000002400 */
[----:B------:R-:W-:Y:S01]  /*acb0*/  FSEL R24, R16, -INF , !P0 ;  /* 0xff80000010187808 */ /* 0x000fe20004000000 */
[----:B------:R-:W-:Y:S01]  /*acc0*/  VIADD R16, R7, 0x20 ;  /* 0x0000002007107836 */ /* 0x000fe20000000000 */
[-C--:B------:R-:W-:Y:S01]  /*acd0*/  ISETP.GE.AND P6, PT, R19, R2.reuse, PT ;  /* 0x000000021300720c */ /* 0x080fe20003fc6270 */
[----:B------:R-:W-:Y:S01]  /*ace0*/  FMUL.FTZ R180, R180, UR12 ;  /* 0x0000000cb4b47c20 */ /* 0x000fe20008410000 */
[CC--:B------:R-:W-:Y:S01]  /*acf0*/  ISETP.GE.AND P1, PT, R15.reuse, R167.reuse, PT ;  /* 0x000000a70f00720c */ /* 0x0c0fe20003f26270 */
[----:B------:R-:W-:Y:S01]  /*ad00*/  FMUL.FTZ R176, R176, UR12 ;  /* 0x0000000cb0b07c20 */ /* 0x000fe20008410000 */
[-C--:B------:R-:W-:Y:S01]  /*ad10*/  ISETP.GE.AND P0, PT, R15, R2.reuse, PT ;  /* 0x000000020f00720c */ /* 0x080fe20003f06270 */
[----:B------:R-:W4:Y:S01]  /*ad20*/  MUFU.TANH R200, R184 ;  /* 0x000000b800c87308 */ /* 0x000f220000002400 */
[----:B-1----:R-:W-:Y:S01]  /*ad30*/  FSEL R27, R5, -INF , !P6 ;  /* 0xff800000051b7808 */ /* 0x002fe20007000000 */
[----:B------:R-:W-:Y:S01]  /*ad40*/  VIADD R15, R7, 0x21 ;  /* 0x00000021070f7836 */ /* 0x000fe20000000000 */
[----:B------:R-:W-:Y:S01]  /*ad50*/  FSEL R26, R17, -INF , !P1 ;  /* 0xff800000111a7808 */ /* 0x000fe20004800000 */
[----:B------:R-:W-:Y:S01]  /*ad60*/  VIADD R5, R7, 0x28 ;  /* 0x0000002807057836 */ /* 0x000fe20000000000 */
[CC--:B------:R-:W-:Y:S01]  /*ad70*/  ISETP.GE.AND P6, PT, R16.reuse, R167.reuse, PT ;  /* 0x000000a71000720c */ /* 0x0c0fe20003fc6270 */
[----:B------:R-:W-:Y:S01]  /*ad80*/  FMUL.FTZ R177, R177, UR12 ;  /* 0x0000000cb1b17c20 */ /* 0x000fe20008410000 */
[-C--:B------:R-:W-:Y:S01]  /*ad90*/  ISETP.GE.AND P1, PT, R16, R2.reuse, PT ;  /* 0x000000021000720c */ /* 0x080fe20003f26270 */
[----:B------:R-:W1:Y:S01]  /*ada0*/  MUFU.TANH R202, R202 ;  /* 0x000000ca00ca7308 */ /* 0x000e620000002400 */
[----:B------:R-:W-:Y:S01]  /*adb0*/  FSEL R25, R4, -INF , !P0 ;  /* 0xff80000004197808 */ /* 0x000fe20004000000 */
[----:B------:R-:W-:Y:S01]  /*adc0*/  VIADD R4, R7, 0x29 ;  /* 0x0000002907047836 */ /* 0x000fe20000000000 */
[----:B---3--:R-:W-:Y:S01]  /*add0*/  FSEL R204, R204, -INF , !P6 ;  /* 0xff800000cccc7808 */ /* 0x008fe20007000000 */
[----:B------:R-:W-:Y:S01]  /*ade0*/  FMUL.FTZ R171, R183, UR12 ;  /* 0x0000000cb7ab7c20 */ /* 0x000fe20008410000 */
[----:B-----5:R-:W-:Y:S01]  /*adf0*/  FSEL R199, R18, -INF , !P1 ;  /* 0xff80000012c77808 */ /* 0x020fe20004800000 */
[----:B------:R-:W-:Y:S01]  /*ae00*/  FMUL.FTZ R169, R178, UR12 ;  /* 0x0000000cb2a97c20 */ /* 0x000fe20008410000 */
[----:B------:R-:W-:Y:S01]  /*ae10*/  ISETP.GE.AND P6, PT, R15, R2, PT ;  /* 0x000000020f00720c */ /* 0x000fe20003fc6270 */
[----:B------:R3:W5:Y:S01]  /*ae20*/  MUFU.TANH R195, R186 ;  /* 0x000000ba00c37308 */ /* 0x0007620000002400 */
[-C--:B------:R-:W-:Y:S01]  /*ae30*/  ISETP.GE.AND P1, PT, R5, R167.reuse, PT ;  /* 0x000000a70500720c */ /* 0x080fe20003f26270 */
[----:B------:R-:W-:Y:S01]  /*ae40*/  FMUL.FTZ R168, R179, UR12 ;  /* 0x0000000cb3a87c20 */ /* 0x000fe20008410000 */
[----:B------:R-:W-:-:S02]  /*ae50*/  ISETP.GE.AND P0, PT, R15, R167, PT ;  /* 0x000000a70f00720c */ /* 0x000fc40003f06270 */
[----:B--2---:R-:W-:Y:S02]  /*ae60*/  FSEL R197, R12, -INF , !P6 ;  /* 0xff8000000cc57808 */ /* 0x004fe40007000000 */
[----:B----4-:R-:W-:Y:S01]  /*ae70*/  FSEL R200, R200, -INF , !P1 ;  /* 0xff800000c8c87808 */ /* 0x010fe20004800000 */
[----:B------:R-:W2:Y:S01]  /*ae80*/  MUFU.TANH R14, R14 ;  /* 0x0000000e000e7308 */ /* 0x000ea20000002400 */
[----:B-1----:R-:W-:Y:S02]  /*ae90*/  FSEL R202, R202, -INF , !P0 ;  /* 0xff800000caca7808 */ /* 0x002fe40004000000 */
[C---:B------:R-:W-:Y:S02]  /*aea0*/  ISETP.GE.AND P6, PT, R4.reuse, R167, PT ;  /* 0x000000a70400720c */ /* 0x040fe40003fc6270 */
[-C--:B------:R-:W-:Y:S01]  /*aeb0*/  ISETP.GE.AND P1, PT, R4, R2.reuse, PT ;  /* 0x000000020400720c */ /* 0x080fe20003f26270 */
[----:B------:R-:W-:Y:S01]  /*aec0*/  VIADD R4, R7, 0x30 ;  /* 0x0000003007047836 */ /* 0x000fe20000000000 */
[----:B------:R-:W-:Y:S01]  /*aed0*/  ISETP.GE.AND P0, PT, R5, R2, PT ;  /* 0x000000020500720c */ /* 0x000fe20003f06270 */
[----:B------:R-:W1:Y:S01]  /*aee0*/  MUFU.TANH R193, R187 ;  /* 0x000000bb00c17308 */ /* 0x000e620000002400 */
[----:B---3--:R-:W-:Y:S01]  /*aef0*/  FMUL.FTZ R186, R181, UR12 ;  /* 0x0000000cb5ba7c20 */ /* 0x008fe20008410000 */
[----:B------:R-:W-:Y:S01]  /*af00*/  FMUL.FTZ R181, R182, UR12 ;  /* 0x0000000cb6b57c20 */ /* 0x000fe20008410000 */
[----:B------:R-:W-:Y:S01]  /*af10*/  VIADD R5, R7, 0x31 ;  /* 0x0000003107057836 */ /* 0x000fe20000000000 */
[----:B-----5:R-:W-:-:S02]  /*af20*/  FSEL R195, R195, -INF , !P0 ;  /* 0xff800000c3c37808 */ /* 0x020fc40004000000 */
[----:B------:R-:W-:Y:S02]  /*af30*/  ISETP.GE.AND P0, PT, R4, R167, PT ;  /* 0x000000a70400720c */ /* 0x000fe40003f06270 */
[----:B------:R-:W3:Y:S01]  /*af40*/  MUFU.TANH R186, R186 ;  /* 0x000000ba00ba7308 */ /* 0x000ee20000002400 */
[----:B--2---:R-:W-:Y:S02]  /*af50*/  FSEL R198, R14, -INF , !P6 ;  /* 0xff8000000ec67808 */ /* 0x004fe40007000000 */
[----:B------:R-:W-:Y:S01]  /*af60*/  ISETP.GE.AND P6, PT, R4, R2, PT ;  /* 0x000000020400720c */ /* 0x000fe20003fc6270 */
[----:B------:R-:W-:-:S04]  /*af70*/  VIADD R4, R7, 0x38 ;  /* 0x0000003807047836 */ /* 0x000fc80000000000 */
[----:B------:R-:W2:Y:S01]  /*af80*/  MUFU.TANH R181, R181 ;  /* 0x000000b500b57308 */ /* 0x000ea20000002400 */
[----:B-1----:R-:W-:Y:S02]  /*af90*/  FSEL R193, R193, -INF , !P1 ;  /* 0xff800000c1c17808 */ /* 0x002fe40004800000 */
[----:B------:R-:W-:-:S05]  /*afa0*/  ISETP.GE.AND P1, PT, R5, R167, PT ;  /* 0x000000a70500720c */ /* 0x000fca0003f26270 */
[----:B------:R-:W1:Y:S01]  /*afb0*/  MUFU.TANH R184, R176 ;  /* 0x000000b000b87308 */ /* 0x000e620000002400 */
[----:B---3--:R-:W-:Y:S02]  /*afc0*/  FSEL R186, R186, -INF , !P1 ;  /* 0xff800000baba7808 */ /* 0x008fe40004800000 */
[----:B------:R-:W-:-:S05]  /*afd0*/  ISETP.GE.AND P1, PT, R4, R2, PT ;  /* 0x000000020400720c */ /* 0x000fca0003f26270 */
[----:B------:R-:W3:Y:S01]  /*afe0*/  MUFU.TANH R182, R177 ;  /* 0x000000b100b67308 */ /* 0x000ee20000002400 */
[----:B--2---:R-:W-:Y:S01]  /*aff0*/  FSEL R181, R181, -INF , !P6 ;  /* 0xff800000b5b57808 */ /* 0x004fe20007000000 */
[----:B------:R-:W-:Y:S01]  /*b000*/  BAR.SYNC.DEFER_BLOCKING 0x0 ;  /* 0x0000000000007b1d */ /* 0x000fe20000010000 */
[----:B------:R-:W-:Y:S01]  /*b010*/  ISETP.GE.AND P6, PT, R4, R167, PT ;  /* 0x000000a70400720c */ /* 0x000fe20003fc6270 */
[----:B------:R-:W-:-:S04]  /*b020*/  VIADD R4, R7, 0x39 ;  /* 0x0000003907047836 */ /* 0x000fc80000000000 */
[----:B------:R-:W2:Y:S01]  /*b030*/  MUFU.TANH R180, R180 ;  /* 0x000000b400b47308 */ /* 0x000ea20000002400 */
[----:B-1----:R-:W-:Y:S02]  /*b040*/  FSEL R184, R184, -INF , !P6 ;  /* 0xff800000b8b87808 */ /* 0x002fe40007000000 */
[----:B------:R-:W-:-:S05]  /*b050*/  ISETP.GE.AND P6, PT, R4, R167, PT ;  /* 0x000000a70400720c */ /* 0x000fca0003fc6270 */
[----:B------:R-:W1:Y:S01]  /*b060*/  MUFU.TANH R171, R171 ;  /* 0x000000ab00ab7308 */ /* 0x000e620000002400 */
[----:B---3--:R-:W-:Y:S02]  /*b070*/  FSEL R182, R182, -INF , !P6 ;  /* 0xff800000b6b67808 */ /* 0x008fe40007000000 */
[----:B------:R-:W-:-:S05]  /*b080*/  PLOP3.LUT P6, PT, PT, PT, UP0, 0x80, 0x0 ;  /* 0x000000000000781c */ /* 0x000fca0003fcf008 */
[----:B------:R-:W3:Y:S01]  /*b090*/  MUFU.TANH R169, R169 ;  /* 0x000000a900a97308 */ /* 0x000ee20000002400 */
[----:B--2---:R-:W-:Y:S02]  /*b0a0*/  FSEL R188, R180, -INF , !P0 ;  /* 0xff800000b4bc7808 */ /* 0x004fe40004000000 */
[----:B------:R-:W-:-:S05]  /*b0b0*/  ISETP.GE.AND P0, PT, R5, R2, PT ;  /* 0x000000020500720c */ /* 0x000fca0003f06270 */
[----:B------:R-:W2:Y:S01]  /*b0c0*/  MUFU.TANH R192, R192 ;  /* 0x000000c000c07308 */ /* 0x000ea20000002400 */
[----:B-1----:R-:W-:Y:S02]  /*b0d0*/  FSEL R171, R171, -INF , !P0 ;  /* 0xff800000abab7808 */ /* 0x002fe40004000000 */
[----:B------:R-:W-:-:S04]  /*b0e0*/  ISETP.GE.AND P0, PT, R7, R167, PT ;  /* 0x000000a70700720c */ /* 0x000fc80003f06270 */
[----:B------:R-:W-:Y:S01]  /*b0f0*/  FSEL R0, R0, -INF , !P0 ;  /* 0xff80000000007808 */ /* 0x000fe20004000000 */
[----:B------:R-:W1:Y:S01]  /*b100*/  MUFU.TANH R168, R168 ;  /* 0x000000a800a87308 */ /* 0x000e620000002400 */
[----:B---3--:R-:W-:Y:S02]  /*b110*/  FSEL R169, R169, -INF , !P1 ;  /* 0xff800000a9a97808 */ /* 0x008fe40004800000 */
[-C--:B------:R-:W-:Y:S02]  /*b120*/  ISETP.GE.AND P1, PT, R7, R2.reuse, PT ;  /* 0x000000020700720c */ /* 0x080fe40003f26270 */
[----:B------:R-:W-:Y:S02]  /*b130*/  ISETP.GE.AND P0, PT, R4, R2, PT ;  /* 0x000000020400720c */ /* 0x000fe40003f06270 */
[----:B--2---:R-:W-:Y:S02]  /*b140*/  FSEL R5, R192, -INF , !P1 ;  /* 0xff800000c0057808 */ /* 0x004fe40004800000 */
[----:B-1----:R-:W-:Y:S01]  /*b150*/  FSEL R168, R168, -INF , !P0 ;  /* 0xff800000a8a87808 */ /* 0x002fe20004000000 */
        /* <DEDUP_REMOVED lines=78> */
.L_x_1654:
[----:B------:R-:W-:-:S04]  /*b640*/  ULEA UR14, -UR8, URZ, 0x6 ;  /* 0x0000003f080e7291 */ /* 0x000fc8000f8e313f */
[----:B------:R-:W-:-:S12]  /*b650*/  USHF.R.S32.HI UR12, URZ, 0x1f, UR14 ;  /* 0x0000001f3f0c7899 */ /* 0x000fd8000801140e */
.L_x_1655:
        /* <DEDUP_REMOVED lines=154> */
.L_x_1657:
[----:B------:R-:W-:Y:S05]  /*c000*/  BSYNC B0 ;  /* 0x0000000000007941 */ /* 0x000fea0003800000 */
.L_x_1656:
[----:B------:R-:W0:Y:S01]  /*c010*/  LDGDEPBAR ;  /* 0x00000000000079af */ /* 0x000e220000000000 */
[----:B------:R-:W-:Y:S02]  /*c020*/  IMAD.U32 R7, RZ, RZ, UR14 ;  /* 0x0000000eff077e24 */ /* 0x000fe4000f8e00ff */
[----:B------:R-:W-:-:S03]  /*c030*/  IMAD.U32 R2, RZ, RZ, UR12 ;  /* 0x0000000cff027e24 */ /* 0x000fc6000f8e00ff */
[----:B------:R-:W-:-:S04]  /*c040*/  LEA R248, P0, R7, R248, 0x1 ;  /* 0x000000f807f87211 */ /* 0x000fc800078008ff */
[----:B------:R-:W-:-:S09]  /*c050*/  LEA.HI.X R247, R7, R247, R2, 0x1, P0 ;  /* 0x000000f707f77211 */ /* 0x000fd200000f0c02 */
.L_x_1653:
        /* <DEDUP_REMOVED lines=56> */
[----:B------:R-:W-:Y:S01]  /*c3e0*/  FFMA.FTZ R173, R10, UR20, -R183 ;  /* 0x000000140aad7c23 */ /* 0x000fe200080108b7 */
[--C-:B------:R-:W-:Y:S01]  /*c3f0*/  FFMA.FTZ R2, R9, UR20, -R170.reuse ;  /* 0x0000001409027c23 */ /* 0x100fe200080108aa */
[--C-:B------:R-:W-:Y:S01]  /*c400*/  FFMA.FTZ R0, R11, UR20, -R170.reuse ;  /* 0x000000140b007c23 */ /* 0x100fe200080108aa */
        /* <DEDUP_REMOVED lines=24> */
[----:B------:R-:W-:Y:S01]  /*c590*/  LDSM.16.MT88.4 R164, [R234+0x12800] ;  /* 0x01280000eaa4783b */ /* 0x000fe20000004200 */
        /* <DEDUP_REMOVED lines=13> */
[----:B------:R-:W-:-:S02]  /*c670*/  FFMA.FTZ R199, R168, UR20, -R170 ;  /* 0x00000014a8c77c23 */ /* 0x000fc400080108aa */
[----:B------:R-:W-:Y:S05]  /*c680*/  LDSM.16.MT88.4 R168, [R236+0x15800] ;  /* 0x01580000eca8783b */ /* 0x000fea0000004200 */
        /* <DEDUP_REMOVED lines=184> */
[----:B------:R-:W-:Y:S01]  /*d210*/  MUFU.EX2 R201, R201 ;  /* 0x000000c900c97308 */ /* 0x000fe20000000800 */
[----:B------:R-:W-:Y:S01]  /*d220*/  FFMA.FTZ R176, R251, R180, R176 ;  /* 0x000000b4fbb07223 */ /* 0x000fe200000100b0 */
[----:B------:R-:W-:Y:S01]  /*d230*/  FFMA.FTZ R3, R249, R3, R172 ;  /* 0x00000003f9037223 */ /* 0x000fe200000100ac */
[C---:B------:R-:W-:Y:S01]  /*d240*/  HMMA.16816.F32.BF16 R104, R4.reuse, R10, R104 ;  /* 0x0000000a0468723c */ /* 0x040fe20000041868 */
[----:B---3--:R-:W-:Y:S01]  /*d250*/  F2FP.BF16.F32.PACK_AB R8, R190, R185 ;  /* 0x000000b9be08723e */ /* 0x008fe200000010ff */
[----:B------:R-:W-:Y:S01]  /*d260*/  FADD.FTZ R175, R175, R176 ;  /* 0x000000b0afaf7221 */ /* 0x000fe20000010000 */
[----:B------:R-:W-:Y:S01]  /*d270*/  F2FP.BF16.F32.PACK_AB R9, R194, R189 ;  /* 0x000000bdc209723e */ /* 0x000fe200000010ff */
[----:B------:R-:W-:Y:S01]  /*d280*/  FADD.FTZ R3, R2, R3 ;  /* 0x0000000302037221 */ /* 0x000fe20000010000 */
[----:B------:R-:W-:Y:S01]  /*d290*/  MUFU.EX2 R202, R202 ;  /* 0x000000ca00ca7308 */ /* 0x000fe20000000800 */
        /* <DEDUP_REMOVED lines=23> */
[----:B------:R-:W-:Y:S01]  /*d410*/  HMMA.16816.F32.BF16 R120, R4, R14, R120 ;  /* 0x0000000e0478723c */ /* 0x000fe20000041878 */
[----:B------:R-:W3:Y:S01]  /*d420*/  LDSM.16.MT88.4 R12, [R236+0x12800] ;  /* 0x01280000ec0c783b */ /* 0x000ee20000004200 */
[----:B------:R-:W-:Y:S01]  /*d430*/  FADD.FTZ R3, R196, R3 ;  /* 0x00000003c4037221 */ /* 0x000fe20000010000 */
[----:B------:R-:W4:Y:S02]  /*d440*/  MUFU.EX2 R197, R197 ;  /* 0x000000c500c57308 */ /* 0x000f240000000800 */
[----:B------:R-:W-:Y:S01]  /*d450*/  LDSM.16.MT88.4 R4, [R232+0x14800] ;  /* 0x01480000e804783b */ /* 0x000fe20000004200 */
[C---:B------:R-:W-:Y:S05]  /*d460*/  HMMA.16816.F32.BF16 R152, R8.reuse, R24, R152 ;  /* 0x000000180898723c */ /* 0x040fea0000041898 */
[----:B------:R-:W-:Y:S01]  /*d470*/  MUFU.EX2 R195, R195 ;  /* 0x000000c300c37308 */ /* 0x000fe20000000800 */
[----:B------:R-:W-:Y:S01]  /*d480*/  HMMA.16816.F32.BF16 R148, R8, R26, R148 ;  /* 0x0000001a0894723c */ /* 0x000fe20000041894 */
[----:B------:R-:W5:Y:S01]  /*d490*/  LDSM.16.MT88.4 R24, [R236+0x14800] ;  /* 0x01480000ec18783b */ /* 0x000f620000004200 */
[----:B--2---:R-:W-:-:S04]  /*d4a0*/  FADD.FTZ R0, R198, R3 ;  /* 0x00000003c6007221 */ /* 0x004fc80000010000 */
[----:B------:R-:W-:Y:S01]  /*d4b0*/  HMMA.16816.F32.BF16 R136, R8, R16, R136 ;  /* 0x000000100888723c */ /* 0x000fe20000041888 */
[----:B------:R-:W2:Y:S01]  /*d4c0*/  MUFU.EX2 R204, R204 ;  /* 0x000000cc00cc7308 */ /* 0x000ea20000000800 */
[----:B----4-:R-:W-:-:S04]  /*d4d0*/  FADD.FTZ R0, R197, R0 ;  /* 0x00000000c5007221 */ /* 0x010fc80000010000 */
[C---:B------:R-:W-:Y:S01]  /*d4e0*/  HMMA.16816.F32.BF16 R132, R8.reuse, R18, R132 ;  /* 0x000000120884723c */ /* 0x040fe20000041884 */
[----:B------:R-:W4:Y:S02]  /*d4f0*/  LDSM.16.MT88.4 R16, [R233+0x14800] ;  /* 0x01480000e910783b */ /* 0x000f240000004200 */
[----:B------:R-:W-:Y:S03]  /*d500*/  MUFU.EX2 R188, R188 ;  /* 0x000000bc00bc7308 */ /* 0x000fe60000000800 */
[C---:B-1----:R-:W-:Y:S05]  /*d510*/  HMMA.16816.F32.BF16 R76, R8.reuse, R20, R76 ;  /* 0x00000014084c723c */ /* 0x042fea000004184c */
[----:B------:R-:W1:Y:S01]  /*d520*/  MUFU.EX2 R193, R193 ;  /* 0x000000c100c17308 */ /* 0x000e620000000800 */
[C---:B------:R-:W-:Y:S01]  /*d530*/  HMMA.16816.F32.BF16 R80, R8.reuse, R22, R80 ;  /* 0x000000160850723c */ /* 0x040fe20000041850 */
[----:B------:R-:W2:Y:S05]  /*d540*/  LDSM.16.MT88.4 R20, [R232+0x16800] ;  /* 0x01680000e814783b */ /* 0x000eaa0000004200 */
[C---:B------:R-:W-:Y:S01]  /*d550*/  HMMA.16816.F32.BF16 R160, R8.reuse, R28, R160 ;  /* 0x0000001c08a0723c */ /* 0x040fe200000418a0 */
[----:B------:R-:W-:Y:S05]  /*d560*/  MUFU.EX2 R184, R184 ;  /* 0x000000b800b87308 */ /* 0x000fea0000000800 */
[C---:B------:R-:W-:Y:S01]  /*d570*/  HMMA.16816.F32.BF16 R156, R8.reuse, R30, R156 ;  /* 0x0000001e089c723c */ /* 0x040fe2000004189c */
[----:B------:R-:W1:Y:S02]  /*d580*/  LDSM.16.MT88.4 R28, [R232+0x12800] ;  /* 0x01280000e81c783b */ /* 0x000e640000004200 */
[----:B------:R-:W-:Y:S03]  /*d590*/  MUFU.EX2 R183, R183 ;  /* 0x000000b700b77308 */ /* 0x000fe60000000800 */
[C---:B---3--:R-:W-:Y:S05]  /*d5a0*/  HMMA.16816.F32.BF16 R36, R8.reuse, R12, R36 ;  /* 0x0000000c0824723c */ /* 0x048fea0000041824 */
[----:B------:R-:W-:Y:S01]  /*d5b0*/  MUFU.EX2 R181, R181 ;  /* 0x000000b500b57308 */ /* 0x000fe20000000800 */
[C---:B------:R-:W-:Y:S01]  /*d5c0*/  HMMA.16816.F32.BF16 R40, R8.reuse, R14, R40 ;  /* 0x0000000e0828723c */ /* 0x040fe20000041828 */
[----:B------:R-:W3:Y:S05]  /*d5d0*/  LDSM.16.MT88.4 R12, [R236+0x16800] ;  /* 0x01680000ec0c783b */ /* 0x000eea0000004200 */
[C---:B-----5:R-:W-:Y:S01]  /*d5e0*/  HMMA.16816.F32.BF16 R68, R8.reuse, R24, R68 ;  /* 0x000000180844723c */ /* 0x060fe20000041844 */
[----:B------:R-:W5:Y:S05]  /*d5f0*/  MUFU.EX2 R182, R182 ;  /* 0x000000b600b67308 */ /* 0x000f6a0000000800 */
[C---:B------:R-:W-:Y:S01]  /*d600*/  HMMA.16816.F32.BF16 R72, R8.reuse, R26, R72 ;  /* 0x0000001a0848723c */ /* 0x040fe20000041848 */
[----:B------:R-:W5:Y:S02]  /*d610*/  LDSM.16.MT88.4 R24, [R234+0x16800] ;  /* 0x01680000ea18783b */ /* 0x000f640000004200 */
[----:B------:R-:W-:Y:S03]  /*d620*/  MUFU.EX2 R186, R186 ;  /* 0x000000ba00ba7308 */ /* 0x000fe60000000800 */
[C---:B----4-:R-:W-:Y:S05]  /*d630*/  HMMA.16816.F32.BF16 R84, R8.reuse, R16, R84 ;  /* 0x000000100854723c */ /* 0x050fea0000041854 */
[----:B------:R-:W4:Y:S01]  /*d640*/  MUFU.EX2 R199, R199 ;  /* 0x000000c700c77308 */ /* 0x000f220000000800 */
[C---:B------:R-:W-:Y:S01]  /*d650*/  HMMA.16816.F32.BF16 R88, R8.reuse, R18, R88 ;  /* 0x000000120858723c */ /* 0x040fe20000041858 */
[----:B------:R-:W4:Y:S05]  /*d660*/  LDSM.16.MT88.4 R16, [R233+0x16800] ;  /* 0x01680000e910783b */ /* 0x000f2a0000004200 */
[C---:B------:R-:W-:Y:S06]  /*d670*/  HMMA.16816.F32.BF16 R92, R8.reuse, R4, R92 ;  /* 0x00000004085c723c */ /* 0x040fec000004185c */
        /* <DEDUP_REMOVED lines=11> */
[C---:B-1----:R-:W-:Y:S06]  /*d730*/  HMMA.16816.F32.BF16 R60, R8.reuse, R28, R60 ;  /* 0x0000001c083c723c */ /* 0x042fec000004183c */
[C---:B------:R-:W-:Y:S01]  /*d740*/  HMMA.16816.F32.BF16 R64, R8.reuse, R30, R64 ;  /* 0x0000001e0840723c */ /* 0x040fe20000041840 */
[----:B------:R-:W-:Y:S05]  /*d750*/  LDSM.16.MT88.4 R28, [R234+0x13000] ;  /* 0x01300000ea1c783b */ /* 0x000fea0000004200 */
[C---:B---3--:R-:W-:Y:S06]  /*d760*/  HMMA.16816.F32.BF16 R100, R8.reuse, R12, R100 ;  /* 0x0000000c0864723c */ /* 0x048fec0000041864 */
[C---:B------:R-:W-:Y:S01]  /*d770*/  HMMA.16816.F32.BF16 R104, R8.reuse, R14, R104 ;  /* 0x0000000e0868723c */ /* 0x040fe20000041868 */
[----:B------:R-:W-:Y:S05]  /*d780*/  LDSM.16.MT88.4 R12, [R232+0x13000] ;  /* 0x01300000e80c783b */ /* 0x000fea0000004200 */
[C---:B-----5:R-:W-:Y:S06]  /*d790*/  HMMA.16816.F32.BF16 R108, R8.reuse, R24, R108 ;  /* 0x00000018086c723c */ /* 0x060fec000004186c */
[C---:B------:R-:W-:Y:S01]  /*d7a0*/  HMMA.16816.F32.BF16 R112, R8.reuse, R26, R112 ;  /* 0x0000001a0870723c */ /* 0x040fe20000041870 */
[----:B------:R-:W-:Y:S05]  /*d7b0*/  LDSM.16.MT88.4 R24, [R236+0x13000] ;  /* 0x01300000ec18783b */ /* 0x000fea0000004200 */
[C---:B----4-:R-:W-:Y:S06]  /*d7c0*/  HMMA.16816.F32.BF16 R116, R8.reuse, R16, R116 ;  /* 0x000000100874723c */ /* 0x050fec0000041874 */
[----:B------:R-:W-:Y:S01]  /*d7d0*/  HMMA.16816.F32.BF16 R120, R8, R18, R120 ;  /* 0x000000120878723c */ /* 0x000fe20000041878 */
[----:B------:R-:W1:Y:S06]  /*d7e0*/  LDSM.16.MT88.4 R16, [R233+0x11000] ;  /* 0x01100000e910783b */ /* 0x000e6c0000004200 */
[----:B------:R-:W-:Y:S01]  /*d7f0*/  F2FP.BF16.F32.PACK_AB R8, R202, R201 ;  /* 0x000000c9ca08723e */ /* 0x000fe200000010ff */
[----:B------:R-:W-:Y:S01]  /*d800*/  FADD.FTZ R201, R201, R192 ;  /* 0x000000c0c9c97221 */ /* 0x000fe20000010000 */
[----:B------:R-:W-:-:S02]  /*d810*/  F2FP.BF16.F32.PACK_AB R9, R197, R198 ;  /* 0x000000c6c509723e */ /* 0x000fc400000010ff */
[----:B------:R-:W-:Y:S01]  /*d820*/  F2FP.BF16.F32.PACK_AB R10, R203, R200 ;  /* 0x000000c8cb0a723e */ /* 0x000fe200000010ff */
[----:B------:R-:W-:Y:S01]  /*d830*/  FADD.FTZ R3, R202, R201 ;  /* 0x000000c9ca037221 */ /* 0x000fe20000010000 */
[----:B------:R-:W-:Y:S01]  /*d840*/  F2FP.BF16.F32.PACK_AB R11, R204, R195 ;  /* 0x000000c3cc0b723e */ /* 0x000fe200000010ff */
[----:B------:R-:W-:Y:S02]  /*d850*/  FADD.FTZ R195, R195, R0 ;  /* 0x00000000c3c37221 */ /* 0x000fe40000010000 */
[----:B------:R-:W-:Y:S01]  /*d860*/  FADD.FTZ R200, R200, R3 ;  /* 0x00000003c8c87221 */ /* 0x000fe20000010000 */
[----:B------:R-:W-:Y:S01]  /*d870*/  MOV R3, R177 ;  /* 0x000000b100037202 */ /* 0x000fe20000000f00 */
[----:B------:R-:W-:Y:S02]  /*d880*/  FADD.FTZ R204, R204, R195 ;  /* 0x000000c3cccc7221 */ /* 0x000fe40000010000 */
[----:B------:R-:W-:Y:S01]  /*d890*/  HMMA.16816.F32.BF16 R160, R8, R4, R160 ;  /* 0x0000000408a0723c */ /* 0x000fe200000418a0 */
[----:B------:R-:W-:-:S05]  /*d8a0*/  FADD.FTZ R203, R203, R200 ;  /* 0x000000c8cbcb7221 */ /* 0x000fca0000010000 */
[C---:B------:R-:W-:Y:S01]  /*d8b0*/  HMMA.16816.F32.BF16 R156, R8.reuse, R6, R156 ;  /* 0x00000006089c723c */ /* 0x040fe2000004189c */
[----:B------:R-:W3:Y:S05]  /*d8c0*/  LDSM.16.MT88.4 R4, [R236+0x15000] ;  /* 0x01500000ec04783b */ /* 0x000eea0000004200 */
[C---:B--2---:R-:W-:Y:S06]  /*d8d0*/  HMMA.16816.F32.BF16 R52, R8.reuse, R20, R52 ;  /* 0x000000140834723c */ /* 0x044fec0000041834 */
[C---:B------:R-:W-:Y:S01]  /*d8e0*/  HMMA.16816.F32.BF16 R56, R8.reuse, R22, R56 ;  /* 0x000000160838723c */ /* 0x040fe20000041838 */
[----:B------:R-:W2:Y:S05]  /*d8f0*/  LDSM.16.MT88.4 R20, [R236+0x17000] ;  /* 0x01700000ec14783b */ /* 0x000eaa0000004200 */
[C---:B-1----:R-:W-:Y:S06]  /*d900*/  HMMA.16816.F32.BF16 R144, R8.reuse, R16, R144 ;  /* 0x000000100890723c */ /* 0x042fec0000041890 */
[C---:B------:R-:W-:Y:S01]  /*d910*/  HMMA.16816.F32.BF16 R140, R8.reuse, R18, R140 ;  /* 0x00000012088c723c */ /* 0x040fe2000004188c */
[----:B------:R-:W-:Y:S05]  /*d920*/  LDSM.16.MT88.4 R16, [R234+0x15000] ;  /* 0x01500000ea10783b */ /* 0x000fea0000004200 */
[C---:B------:R-:W-:Y:S06]  /*d930*/  HMMA.16816.F32.BF16 R36, R8.reuse, R24, R36 ;  /* 0x000000180824723c */ /* 0x040fec0000041824 */
        /* <DEDUP_REMOVED lines=40> */
[C---:B---3--:R-:W-:Y:S06]  /*dbc0*/  HMMA.16816.F32.BF16 R92, R8.reuse, R28, R92 ;  /* 0x0000001c085c723c */ /* 0x048fec000004185c */
[C---:B------:R-:W-:Y:S01]  /*dbd0*/  HMMA.16816.F32.BF16 R96, R8.reuse, R30, R96 ;  /* 0x0000001e0860723c */ /* 0x040fe20000041860 */
[----:B------:R-:W3:Y:S05]  /*dbe0*/  LDSM.16.MT88.4 R28, [R234+0x11800] ;  /* 0x01180000ea1c783b */ /* 0x000eea0000004200 */
[C---:B----4-:R-:W-:Y:S06]  /*dbf0*/  HMMA.16816.F32.BF16 R108, R8.reuse, R12, R108 ;  /* 0x0000000c086c723c */ /* 0x050fec000004186c */
[----:B------:R-:W-:Y:S01]  /*dc00*/  HMMA.16816.F32.BF16 R112, R8, R14, R112 ;  /* 0x0000000e0870723c */ /* 0x000fe20000041870 */
[----:B------:R-:W4:Y:S05]  /*dc10*/  LDSM.16.MT88.4 R12, [R234+0x13800] ;  /* 0x01380000ea0c783b */ /* 0x000f2a0000004200 */
[C---:B--2---:R-:W-:Y:S06]  /*dc20*/  HMMA.16816.F32.BF16 R136, R4.reuse, R20, R136 ;  /* 0x000000140488723c */ /* 0x044fec0000041888 */
[----:B------:R-:W-:Y:S01]  /*dc30*/  HMMA.16816.F32.BF16 R132, R4, R22, R132 ;  /* 0x000000160484723c */ /* 0x000fe20000041884 */
[----:B------:R-:W2:Y:S05]  /*dc40*/  LDSM.16.MT88.4 R20, [R232+0x15800] ;  /* 0x01580000e814783b */ /* 0x000eaa0000004200 */
[C---:B-1----:R-:W-:Y:S06]  /*dc50*/  HMMA.16816.F32.BF16 R124, R8.reuse, R164, R124 ;  /* 0x000000a4087c723c */ /* 0x042fec000004187c */
[----:B------:R-:W-:Y:S01]  /*dc60*/  HMMA.16816.F32.BF16 R128, R8, R166, R128 ;  /* 0x000000a60880723c */ /* 0x000fe20000041880 */
[----:B------:R-:W1:Y:S04]  /*dc70*/  LDSM.16.MT88.4 R164, [R233+0x13800] ;  /* 0x01380000e9a4783b */ /* 0x000e680000004200 */
[----:B------:R-:W-:Y:S01]  /*dc80*/  LDSM.16.MT88.4 R8, [R234+0x17800] ;  /* 0x01780000ea08783b */ /* 0x000fe20000004200 */
        /* <DEDUP_REMOVED lines=18> */
[C---:B-1----:R-:W-:Y:S06]  /*ddb0*/  HMMA.16816.F32.BF16 R56, R4.reuse, R166, R56 ;  /* 0x000000a60438723c */ /* 0x042fec0000041838 */
[C---:B-----5:R-:W-:Y:S06]  /*ddc0*/  HMMA.16816.F32.BF16 R60, R4.reuse, R32, R60 ;  /* 0x00000020043c723c */ /* 0x060fec000004183c */
[C---:B------:R-:W-:Y:S06]  /*ddd0*/  HMMA.16816.F32.BF16 R64, R4.reuse, R34, R64 ;  /* 0x000000220440723c */ /* 0x040fec0000041840 */
[C---:B------:R-:W-:Y:S06]  /*dde0*/  HMMA.16816.F32.BF16 R68, R4.reuse, R168, R68 ;  /* 0x000000a80444723c */ /* 0x040fec0000041844 */
[C---:B------:R-:W-:Y:S06]  /*ddf0*/  HMMA.16816.F32.BF16 R72, R4.reuse, R170, R72 ;  /* 0x000000aa0448723c */ /* 0x040fec0000041848 */
[C---:B---3--:R-:W-:Y:S06]  /*de00*/  HMMA.16816.F32.BF16 R76, R4.reuse, R28, R76 ;  /* 0x0000001c044c723c */ /* 0x048fec000004184c */
        /* <DEDUP_REMOVED lines=9> */
[C---:B--2---:R-:W-:Y:S06]  /*dea0*/  HMMA.16816.F32.BF16 R124, R4.reuse, R20, R124 ;  /* 0x00000014047c723c */ /* 0x044fec000004187c */
[C---:B------:R-:W-:Y:S06]  /*deb0*/  HMMA.16816.F32.BF16 R128, R4.reuse, R22, R128 ;  /* 0x000000160480723c */ /* 0x040fec0000041880 */
[----:B------:R-:W-:Y:S07]  /*dec0*/  HMMA.16816.F32.BF16 R52, R4, R164, R52 ;  /* 0x000000a40434723c */ /* 0x000fee0000041834 */
[----:B------:R-:W-:-:S15]  /*ded0*/  MOV R164, R178 ;  /* 0x000000b200a47202 */ /* 0x000fde0000000f00 */
[----:B------:R-:W-:-:S02]  /*dee0*/  NOP ;  /* 0x0000000000007918 */ /* 0x000fc40000000000 */
.L_x_1650:
        /* <DEDUP_REMOVED lines=47> */
.L_x_1662:
        /* <DEDUP_REMOVED lines=82> */
[----:B-1----:R-:W-:Y:S01]  /*e700*/  IMAD.WIDE.U32 R6, R5, R2, R6 ;  /* 0x0000000205067225 */ /* 0x002fe200078e0006 */
[----:B------:R-:W-:Y:S02]  /*e710*/  SHF.R.S32.HI R9, RZ, 0x1f, R5 ;  /* 0x0000001fff097819 */ /* 0x000fe40000011405 */
[----:B------:R-:W-:Y:S03]  /*e720*/  MOV R165, R6 ;  /* 0x0000000600a57202 */ /* 0x000fe60000000f00 */
[----:B------:R-:W-:Y:S04]  /*e730*/  IMAD R4, R9, R2, RZ ;  /* 0x0000000209047224 */ /* 0x000fe800078e02ff */
[----:B------:R-:W-:Y:S04]  /*e740*/  IMAD R4, R5, R3, R4 ;  /* 0x0000000305047224 */ /* 0x000fe800078e0204 */
[----:B------:R-:W-:Y:S07]  /*e750*/  IMAD.IADD R3, R7, 0x1, R4 ;  /* 0x0000000107037824 */ /* 0x000fee00078e0204 */
.L_x_1659:
[C---:B------:R-:W-:Y:S01]  /*e760*/  IADD3 R9, P1, R165.reuse, UR28, RZ ;  /* 0x0000001ca5097c10 */ /* 0x040fe2000ff3e0ff */
[----:B------:R-:W-:Y:S01]  /*e770*/  @P6 STS.128 [R243+0x10000], RZ ;  /* 0x010000fff3006388 */ /* 0x000fe20000000c00 */
[----:B------:R-:W-:Y:S01]  /*e780*/  LEA R2, P0, R165, R250, 0x1 ;  /* 0x000000faa5027211 */ /* 0x000fe200078008ff */
[----:B------:R-:W-:Y:S01]  /*e790*/  UISETP.GT.AND UP2, UPT, UR11, UR10, UPT ;  /* 0x0000000a0b00728c */ /* 0x000fe2000bf44270 */
[----:B------:R-:W-:Y:S02]  /*e7a0*/  IADD3.X R166, R3, UR21, RZ, P1, !PT ;  /* 0x0000001503a67c10 */ /* 0x000fe40008ffe4ff */
[----:B------:R-:W-:Y:S02]  /*e7b0*/  LEA.HI.X R3, R165, R252, R3, 0x1, P0 ;  /* 0x000000fca5037211 */ /* 0x000fe400000f0c03 */
[CC--:B------:R-:W-:Y:S02]  /*e7c0*/  @!P6 LEA R26, P1, R9.reuse, R250.reuse, 0x1 ;  /* 0x000000fa091ae211 */ /* 0x0c0fe400078208ff */
[C---:B------:R-:W-:Y:S01]  /*e7d0*/  @!P5 LEA R18, P0, R9.reuse, R250, 0x1 ;  /* 0x000000fa0912d211 */ /* 0x040fe200078008ff */
[----:B------:R-:W-:Y:S01]  /*e7e0*/  @!PT LDS RZ, [RZ] ;  /* 0x00000000fffff984 */ /* 0x000fe20000000800 */
[----:B------:R-:W-:Y:S01]  /*e7f0*/  @!PT LDS RZ, [RZ] ;  /* 0x00000000fffff984 */ /* 0x000fe20000000800 */
[----:B------:R-:W-:Y:S01]  /*e800*/  @!PT LDS RZ, [RZ] ;  /* 0x00000000fffff984 */ /* 0x000fe20000000800 */
[----:B------:R-:W-:Y:S01]  /*e810*/  @!P6 LDGSTS.E.BYPASS.LTC128B.128 [R243+0x10000], desc[UR22][R2.64] ;  /* 0x1000000002f3efae */ /* 0x000fe2000b901d56 */
[CCC-:B------:R-:W-:Y:S02]  /*e820*/  @!P6 LEA.HI.X R27, R9.reuse, R252.reuse, R166.reuse, 0x1, P1 ;  /* 0x000000fc091be211 */ /* 0x1c0fe400008f0ca6 */
[C---:B------:R-:W-:Y:S01]  /*e830*/  IADD3 R164, P2, R9.reuse, UR28, RZ ;  /* 0x0000001c09a47c10 */ /* 0x040fe2000ff5e0ff */
[----:B------:R-:W-:Y:S01]  /*e840*/  @P5 STS.128 [R243+0x12000], RZ ;  /* 0x012000fff3005388 */ /* 0x000fe20000000c00 */
[C-C-:B------:R-:W-:Y:S02]  /*e850*/  @!P5 LEA.HI.X R19, R9.reuse, R252, R166.reuse, 0x1, P0 ;  /* 0x000000fc0913d211 */ /* 0x140fe400000f0ca6 */
[----:B------:R-:W-:Y:S01]  /*e860*/  IADD3.X R165, R166, UR21, RZ, P2, !PT ;  /* 0x00000015a6a57c10 */ /* 0x000fe200097fe4ff */
[----:B------:R-:W-:Y:S01]  /*e870*/  @!PT LDS RZ, [RZ] ;  /* 0x00000000fffff984 */ /* 0x000fe20000000800 */
[----:B------:R-:W-:Y:S01]  /*e880*/  @!PT LDS RZ, [RZ] ;  /* 0x00000000fffff984 */ /* 0x000fe20000000800 */
[----:B------:R-:W-:Y:S01]  /*e890*/  @!PT LDS RZ, [RZ] ;  /* 0x00000000fffff984 */ /* 0x000fe20000000800 */
[----:B------:R-:W-:Y:S01]  /*e8a0*/  @!P5 LDGSTS.E.BYPASS.LTC128B.128 [R243+0x12000], desc[UR22][R2.64+0x80] ;  /* 0x1200008002f3dfae */ /* 0x000fe2000b901d56 */
[CC--:B------:R-:W-:Y:S02]  /*e8b0*/  @!P4 LEA R14, P2, R9.reuse, R250.reuse, 0x1 ;  /* 0x000000fa090ec211 */ /* 0x0c0fe400078408ff */
[C---:B------:R-:W-:Y:S01]  /*e8c0*/  @!P3 LEA R10, P1, R9.reuse, R250, 0x1 ;  /* 0x000000fa090ab211 */ /* 0x040fe200078208ff */
[----:B------:R-:W-:Y:S01]  /*e8d0*/  @P4 STS.128 [R243+0x14000], RZ ;  /* 0x014000fff3004388 */ /* 0x000fe20000000c00 */
[CCC-:B------:R-:W-:Y:S02]  /*e8e0*/  @!P4 LEA.HI.X R15, R9.reuse, R252.reuse, R166.reuse, 0x1, P2 ;  /* 0x000000fc090fc211 */ /* 0x1c0fe400010f0ca6 */
[----:B------:R-:W-:Y:S01]  /*e8f0*/  @!P3 LEA.HI.X R11, R9, R252, R166, 0x1, P1 ;  /* 0x000000fc090bb211 */ /* 0x000fe200008f0ca6 */
        /* <DEDUP_REMOVED lines=8> */
[C-C-:B------:R-:W-:Y:S01]  /*e980*/  @!P5 LEA.HI.X R195, R164.reuse, R252, R165.reuse, 0x1, P2 ;  /* 0x000000fca4c3d211 */ /* 0x140fe200010f0ca5 */
        /* <DEDUP_REMOVED lines=8> */
[C---:B------:R-:W-:Y:S01]  /*ea10*/  @!P3 LEA.HI.X R31, R164.reuse, R252, R165, 0x1, P0 ;  /* 0x000000fca41fb211 */ /* 0x040fe200000f0ca5 */
[----:B------:R-:W-:Y:S01]  /*ea20*/  @!PT LDS RZ, [RZ] ;  /* 0x00000000fffff984 */ /* 0x000fe20000000800 */
[----:B------:R-:W-:Y:S01]  /*ea30*/  @!PT LDS RZ, [RZ] ;  /* 0x00000000fffff984 */ /* 0x000fe20000000800 */
[----:B------:R-:W-:Y:S01]  /*ea40*/  @!PT LDS RZ, [RZ] ;  /* 0x00000000fffff984 */ /* 0x000fe20000000800 */
[----:B------:R-:W-:Y:S01]  /*ea50*/  @!P6 LDGSTS.E.BYPASS.LTC128B.128 [R243+0x10800], desc[UR22][R26.64] ;  /* 0x108000001af3efae */ /* 0x000fe2000b901d56 */
[----:B------:R-:W-:Y:S03]  /*ea60*/  IADD3 R166, P2, R164, UR28, RZ ;  /* 0x0000001ca4a67c10 */ /* 0x000fe6000ff5e0ff */
[----:B------:R-:W-:Y:S01]  /*ea70*/  @P5 STS.128 [R243+0x12800], RZ ;  /* 0x012800fff3005388 */ /* 0x000fe20000000c00 */
[CC--:B------:R-:W-:Y:S02]  /*ea80*/  @!P6 LEA R206, P0, R166.reuse, R250.reuse, 0x1 ;  /* 0x000000faa6cee211 */ /* 0x0c0fe400078008ff */
[----:B------:R-:W-:Y:S01]  /*ea90*/  IADD3.X R165, R165, UR21, RZ, P2, !PT ;  /* 0x00000015a5a57c10 */ /* 0x000fe200097fe4ff */
[----:B------:R-:W-:Y:S01]  /*eaa0*/  @!PT LDS RZ, [RZ] ;  /* 0x00000000fffff984 */ /* 0x000fe20000000800 */
[----:B------:R-:W-:Y:S01]  /*eab0*/  @!PT LDS RZ, [RZ] ;  /* 0x00000000fffff984 */ /* 0x000fe20000000800 */
[----:B------:R-:W-:Y:S01]  /*eac0*/  @!PT LDS RZ, [RZ] ;  /* 0x00000000fffff984 */ /* 0x000fe20000000800 */
[----:B------:R-:W-:Y:S01]  /*ead0*/  @!P5 LDGSTS.E.BYPASS.LTC128B.128 [R243+0x12800], desc[UR22][R18.64+0x80] ;  /* 0x1280008012f3dfae */ /* 0x000fe2000b901d56 */
[C---:B------:R-:W-:Y:S02]  /*eae0*/  @!P5 LEA R202, P2, R166.reuse, R250, 0x1 ;  /* 0x000000faa6cad211 */ /* 0x040fe400078408ff */
[CCC-:B------:R-:W-:Y:S01]  /*eaf0*/  @!P6 LEA.HI.X R207, R166.reuse, R252.reuse, R165.reuse, 0x1, P0 ;  /* 0x000000fca6cfe211 */ /* 0x1c0fe200000f0ca5 */
[----:B------:R-:W-:Y:S01]  /*eb00*/  @P4 STS.128 [R243+0x14800], RZ ;  /* 0x014800fff3004388 */ /* 0x000fe20000000c00 */
[C-C-:B------:R-:W-:Y:S02]  /*eb10*/  @!P5 LEA.HI.X R203, R166.reuse, R252, R165.reuse, 0x1, P2 ;  /* 0x000000fca6cbd211 */ /* 0x140fe400010f0ca5 */
[CC--:B------:R-:W-:Y:S01]  /*eb20*/  @!P4 LEA R198, P1, R166.reuse, R250.reuse, 0x1 ;  /* 0x000000faa6c6c211 */ /* 0x0c0fe200078208ff */
[----:B------:R-:W-:Y:S01]  /*eb30*/  @!PT LDS RZ, [RZ] ;  /* 0x00000000fffff984 */ /* 0x000fe20000000800 */
[----:B------:R-:W-:Y:S01]  /*eb40*/  @!PT LDS RZ, [RZ] ;  /* 0x00000000fffff984 */ /* 0x000fe20000000800 */
[----:B------:R-:W-:Y:S01]  /*eb50*/  @!PT LDS RZ, [RZ] ;  /* 0x00000000fffff984 */ /* 0x000fe20000000800 */
[----:B------:R-:W-:Y:S01]  /*eb60*/  @!P4 LDGSTS.E.BYPASS.LTC128B.128 [R243+0x14800], desc[UR22][R14.64+0x100] ;  /* 0x148001000ef3cfae */ /* 0x000fe2000b901d56 */
[C---:B------:R-:W-:Y:S02]  /*eb70*/  @!P3 LEA R164, P0, R166.reuse, R250, 0x1 ;  /* 0x000000faa6a4b211 */ /* 0x040fe400078008ff */
[CCC-:B------:R-:W-:Y:S01]  /*eb80*/  @!P4 LEA.HI.X R199, R166.reuse, R252.reuse, R165.reuse, 0x1, P1 ;  /* 0x000000fca6c7c211 */ /* 0x1c0fe200008f0ca5 */
[----:B------:R-:W-:Y:S01]  /*eb90*/  @P3 STS.128 [R243+0x16800], RZ ;  /* 0x016800fff3003388 */ /* 0x000fe20000000c00 */
[----:B------:R-:W-:Y:S02]  /*eba0*/  @!P3 LEA.HI.X R165, R166, R252, R165, 0x1, P0 ;  /* 0x000000fca6a5b211 */ /* 0x000fe400000f0ca5 */
[----:B------:R-:W-:Y:S01]  /*ebb0*/  PLOP3.LUT P0, PT, PT, PT, UP2, 0x80, 0x0 ;  /* 0x000000000000781c */ /* 0x000fe20003f0f028 */
        /* <DEDUP_REMOVED lines=47> */
[----:B------:R-:W3:Y:S04]  /*eeb0*/  LDSM.16.M88.4 R180, [R241+0x9000] ;  /* 0x00900000f1b4783b */ /* 0x000ee80000000200 */
[----:B------:R-:W3:Y:S04]  /*eec0*/  LDSM.16.M88.4 R184, [R241+0x9800] ;  /* 0x00980000f1b8783b */ /* 0x000ee80000000200 */
[----:B------:R-:W0:Y:S04]  /*eed0*/  LDGDEPBAR ;  /* 0x00000000000079af */ /* 0x000e280000000000 */
[----:B------:R-:W-:Y:S04]  /*eee0*/  LDSM.16.M88.4 R188, [R240] ;  /* 0x00000000f0bc783b */ /* 0x000fe80000000200 */
[----:B-1----:R-:W1:Y:S04]  /*eef0*/  LDSM.16.M88.4 R192, [R239] ;  /* 0x00000000efc0783b */ /* 0x002e680000000200 */
[----:B--2---:R-:W2:Y:S04]  /*ef00*/  LDSM.16.M88.4 R196, [R231] ;  /* 0x00000000e7c4783b */ /* 0x004ea80000000200 */
[----:B------:R-:W2:Y:S04]  /*ef10*/  LDSM.16.M88.4 R200, [R230] ;  /* 0x00000000e6c8783b */ /* 0x000ea80000000200 */
[----:B------:R-:W2:Y:S01]  /*ef20*/  LDSM.16.M88.4 R204, [R229] ;  /* 0x00000000e5cc783b */ /* 0x000ea20000000200 */
[C---:B----4-:R-:W-:Y:S03]  /*ef30*/  HMMA.16816.F32.BF16 R4, R168.reuse, R172, RZ ;  /* 0x000000aca804723c */ /* 0x050fe600000418ff */
[----:B------:R-:W-:Y:S04]  /*ef40*/  LDSM.16.M88.4 R208, [R238] ;  /* 0x00000000eed0783b */ /* 0x000fe80000000200 */
[----:B------:R-:W4:Y:S01]  /*ef50*/  LDSM.16.M88.4 R212, [R235+0x8000] ;  /* 0x00800000ebd4783b */ /* 0x000f220000000200 */
[C---:B------:R-:W-:Y:S03]  /*ef60*/  HMMA.16816.F32.BF16 R8, R168.reuse, R174, RZ ;  /* 0x000000aea808723c */ /* 0x040fe600000418ff */
[----:B------:R-:W-:Y:S03]  /*ef70*/  LDSM.16.M88.4 R172, [R235+0x9000] ;  /* 0x00900000ebac783b */ /* 0x000fe60000000200 */
[C---:B-----5:R-:W-:Y:S06]  /*ef80*/  HMMA.16816.F32.BF16 R12, R168.reuse, R176, RZ ;  /* 0x000000b0a80c723c */ /* 0x060fec00000418ff */
[C---:B------:R-:W-:Y:S01]  /*ef90*/  HMMA.16816.F32.BF16 R16, R168.reuse, R178, RZ ;  /* 0x000000b2a810723c */ /* 0x040fe200000418ff */
[----:B------:R-:W-:Y:S05]  /*efa0*/  LDSM.16.M88.4 R176, [R235+0x9800] ;  /* 0x00980000ebb0783b */ /* 0x000fea0000000200 */
[C---:B---3--:R-:W-:Y:S06]  /*efb0*/  HMMA.16816.F32.BF16 R20, R168.reuse, R180, RZ ;  /* 0x000000b4a814723c */ /* 0x048fec00000418ff */
[C---:B------:R-:W-:Y:S01]  /*efc0*/  HMMA.16816.F32.BF16 R24, R168.reuse, R182, RZ ;  /* 0x000000b6a818723c */ /* 0x040fe200000418ff */
[----:B------:R-:W-:Y:S05]  /*efd0*/  LDSM.16.M88.4 R180, [R237] ;  /* 0x00000000edb4783b */ /* 0x000fea0000000200 */
[C---:B------:R-:W-:Y:S06]  /*efe0*/  HMMA.16816.F32.BF16 R28, R168.reuse, R184, RZ ;  /* 0x000000b8a81c723c */ /* 0x040fec00000418ff */
[----:B------:R-:W-:Y:S01]  /*eff0*/  HMMA.16816.F32.BF16 R32, R168, R186, RZ ;  /* 0x000000baa820723c */ /* 0x000fe200000418ff */
[----:B------:R-:W3:Y:S04]  /*f000*/  LDSM.16.M88.4 R168, [R235+0x8800] ;  /* 0x00880000eba8783b */ /* 0x000ee80000000200 */
[----:B------:R-:W5:Y:S01]  /*f010*/  LDSM.16.M88.4 R184, [R228] ;  /* 0x00000000e4b8783b */ /* 0x000f620000000200 */
[C---:B-1----:R-:W-:Y:S06]  /*f020*/  HMMA.16816.F32.BF16 R4, R188.reuse, R192, R4 ;  /* 0x000000c0bc04723c */ /* 0x042fec0000041804 */
[C---:B------:R-:W-:Y:S01]  /*f030*/  HMMA.16816.F32.BF16 R8, R188.reuse, R194, R8 ;  /* 0x000000c2bc08723c */ /* 0x040fe20000041808 */
[----:B------:R-:W-:Y:S05]  /*f040*/  LDSM.16.M88.4 R192, [R228+0x1000] ;  /* 0x00100000e4c0783b */ /* 0x000fea0000000200 */
[C---:B--2---:R-:W-:Y:S06]  /*f050*/  HMMA.16816.F32.BF16 R12, R188.reuse, R196, R12 ;  /* 0x000000c4bc0c723c */ /* 0x044fec000004180c */
[C---:B------:R-:W-:Y:S01]  /*f060*/  HMMA.16816.F32.BF16 R16, R188.reuse, R198, R16 ;  /* 0x000000c6bc10723c */ /* 0x040fe20000041810 */
[----:B------:R-:W-:Y:S05]  /*f070*/  LDSM.16.M88.4 R196, [R228+0x1800] ;  /* 0x00180000e4c4783b */ /* 0x000fea0000000200 */
[C---:B------:R-:W-:Y:S06]  /*f080*/  HMMA.16816.F32.BF16 R20, R188.reuse, R200, R20 ;  /* 0x000000c8bc14723c */ /* 0x040fec0000041814 */
[C---:B------:R-:W-:Y:S01]  /*f090*/  HMMA.16816.F32.BF16 R24, R188.reuse, R202, R24 ;  /* 0x000000cabc18723c */ /* 0x040fe20000041818 */
[----:B------:R-:W-:Y:S05]  /*f0a0*/  LDSM.16.M88.4 R200, [R242+0x2000] ;  /* 0x00200000f2c8783b */ /* 0x000fea0000000200 */
[C---:B------:R-:W-:Y:S06]  /*f0b0*/  HMMA.16816.F32.BF16 R28, R188.reuse, R204, R28 ;  /* 0x000000ccbc1c723c */ /* 0x040fec000004181c */
[----:B------:R-:W-:Y:S01]  /*f0c0*/  HMMA.16816.F32.BF16 R32, R188, R206, R32 ;  /* 0x000000cebc20723c */ /* 0x000fe20000041820 */
[----:B------:R-:W1:Y:S04]  /*f0d0*/  LDSM.16.M88.4 R188, [R228+0x800] ;  /* 0x00080000e4bc783b */ /* 0x000e680000000200 */
[----:B------:R-:W2:Y:S01]  /*f0e0*/  LDSM.16.M88.4 R204, [R241+0xa000] ;  /* 0x00a00000f1cc783b */ /* 0x000ea20000000200 */
[C---:B----4-:R-:W-:Y:S06]  /*f0f0*/  HMMA.16816.F32.BF16 R4, R208.reuse, R212, R4 ;  /* 0x000000d4d004723c */ /* 0x050fec0000041804 */
[C---:B------:R-:W-:Y:S01]  /*f100*/  HMMA.16816.F32.BF16 R8, R208.reuse, R214, R8 ;  /* 0x000000d6d008723c */ /* 0x040fe20000041808 */
[----:B------:R-:W-:Y:S05]  /*f110*/  LDSM.16.M88.4 R212, [R227] ;  /* 0x00000000e3d4783b */ /* 0x000fea0000000200 */
[C---:B---3--:R-:W-:Y:S06]  /*f120*/  HMMA.16816.F32.BF16 R12, R208.reuse, R168, R12 ;  /* 0x000000a8d00c723c */ /* 0x048fec000004180c */
        /* <DEDUP_REMOVED lines=173> */
[----:B------:R-:W-:Y:S04]  /*fc00*/  FMUL.FTZ R14, R14, UR24 ;  /* 0x000000180e0e7c20 */ /* 0x000fe80008410000 */
[----:B------:R4:W1:Y:S05]  /*fc10*/  MUFU.TANH R197, R250 ;  /* 0x000000fa00c57308 */ /* 0x00086a0000002400 */
[----:B------:R-:W-:Y:S05]  /*fc20*/  FMUL.FTZ R21, R21, UR24 ;  /* 0x0000001815157c20 */ /* 0x000fea0008410000 */
[----:B------:R5:W3:Y:S01]  /*fc30*/  MUFU.TANH R185, R164 ;  /* 0x000000a400b97308 */ /* 0x000ae20000002400 */
[----:B--2---:R-:W-:Y:S01]  /*fc40*/  FMUL.FTZ R166, R10, UR24 ;  /* 0x000000180aa67c20 */ /* 0x004fe20008410000 */
[----:B------:R-:W-:Y:S08]  /*fc50*/  FMUL.FTZ R10, R12, UR24 ;  /* 0x000000180c0a7c20 */ /* 0x000ff00008410000 */
        /* <DEDUP_REMOVED lines=8> */
[----:B--2---:R-:W-:Y:S09]  /*fce0*/  FMUL.FTZ R165, R16, UR24 ;  /* 0x0000001810a57c20 */ /* 0x004ff20008410000 */
[----:B------:R2:W2:Y:S01]  /*fcf0*/  MUFU.TANH R187, R250 ;  /* 0x000000fa00bb7308 */ /* 0x0004a20000002400 */
[----:B-1----:R-:W-:Y:S01]  /*fd00*/  FMUL.FTZ R166, R18, UR24 ;  /* 0x0000001812a67c20 */ /* 0x002fe20008410000 */
[----:B------:R-:W-:Y:S01]  /*fd10*/  FMUL.FTZ R206, R28, UR24 ;  /* 0x000000181cce7c20 */ /* 0x000fe20008410000 */
[----:B------:R-:W-:Y:S07]  /*fd20*/  FMUL.FTZ R29, R29, UR24 ;  /* 0x000000181d1d7c20 */ /* 0x000fee0008410000 */
        /* <DEDUP_REMOVED lines=25> */
[----:B------:R-:W1:Y:S01]  /*fec0*/  MUFU.TANH R199, R165 ;  /* 0x000000a500c77308 */ /* 0x000e620000002400 */
[----:B-----5:R-:W-:Y:S09]  /*fed0*/  FMUL.FTZ R250, R32, UR24 ;  /* 0x0000001820fa7c20 */ /* 0x020ff20008410000 */
[----:B------:R-:W1:Y:S01]  /*fee0*/  MUFU.TANH R203, R13 ;  /* 0x0000000d00cb7308 */ /* 0x000e620000002400 */
[----:B--2---:R-:W-:Y:S09]  /*fef0*/  FMUL.FTZ R164, R33, UR24 ;  /* 0x0000001821a47c20 */ /* 0x004ff20008410000 */
[----:B------:R-:W2:Y:S10]  /*ff00*/  MUFU.TANH R205, R14 ;  /* 0x0000000e00cd7308 */ /* 0x000eb40000002400 */
[----:B------:R-:W1:Y:S10]  /*ff10*/  MUFU.TANH R186, R10 ;  /* 0x0000000a00ba7308 */ /* 0x000e740000002400 */
[----:B------:R-:W1:Y:S10]  /*ff20*/  MUFU.TANH R182, R21 ;  /* 0x0000001500b67308 */ /* 0x000e740000002400 */
[----:B------:R-:W1:Y:S10]  /*ff30*/  MUFU.TANH R214, R214 ;  /* 0x000000d600d67308 */ /* 0x000e740000002400 */
[----:B------:R-:W1:Y:S10]  /*ff40*/  MUFU.TANH R206, R206 ;  /* 0x000000ce00ce7308 */ /* 0x000e740000002400 */
[----:B------:R-:W1:Y:S10]  /*ff50*/  MUFU.TANH R202, R29 ;  /* 0x0000001d00ca7308 */ /* 0x000e740000002400 */
[----:B------:R5:W1:Y:S10]  /*ff60*/  MUFU.TANH R201, R252 ;  /* 0x000000fc00c97308 */ /* 0x000a740000002400 */
[----:B------:R4:W1:Y:S10]  /*ff70*/  MUFU.TANH R198, R250 ;  /* 0x000000fa00c67308 */ /* 0x0008740000002400 */
[----:B------:R1:W1:Y:S01]  /*ff80*/  MUFU.TANH R194, R164 ;  /* 0x000000a400c27308 */ /* 0x0002620000002400 */
[----:B-----5:R-:W-:Y:S09]  /*ff90*/  MOV R252, R3 ;  /* 0x0000000300fc7202 */ /* 0x020ff20000000f00 */
[----:B------:R-:W1:Y:S01]  /*ffa0*/  MUFU.TANH R166, R166 ;  /* 0x000000a600a67308 */ /* 0x000e620000002400 */
[----:B----4-:R-:W-:Y:S09]  /*ffb0*/  IMAD.MOV.U32 R250, RZ, RZ, R2 ;  /* 0x000000fffffa7224 */ /* 0x010ff200078e0002 */
[----:B------:R4:W1:Y:S01]  /*ffc0*/  MUFU.TANH R165, R35 ;  /* 0x0000002300a57308 */ /* 0x0008620000002400 */
[----:B--23--:R-:W-:Y:S05]  /*ffd0*/  @!P0 BRA `(.L_x_1660) ;  /* 0x0000000c00048947 */ /* 0x00cfea0003800000 */
        /* <DEDUP_REMOVED lines=31> */
[----:B------:R-:W-:Y:S02]  /*101d0*/  @!UP2 UIADD3 UR39, UR39, 0x1, URZ ;  /* 0x000000012727a890 */ /* 0x000fe4000fffe03f */
[----:B------:R-:W-:Y:S02]  /*101e0*/  UISETP.GE.AND UP2, UPT, UR40, URZ, UPT ;  /* 0x0000003f2800728c */ /* 0x000fe4000bf46270 */
[----:B------:R-:W-:Y:S02]  /*101f0*/  @UP5 UIADD3 UR41, UR41, 0x1, URZ ;  /* 0x0000000129295890 */ /* 0x000fe4000fffe03f */
[----:B------:R-:W-:Y:S03]  /*10200*/  @UP4 UIADD3 UR39, UR39, 0x1, URZ ;  /* 0x0000000127274890 */ /* 0x000fe6000fffe03f */
[----:B------:R-:W-:Y:S04]  /*10210*/  @!UP3 UIADD3 UR41, -UR41, URZ, URZ ;  /* 0x0000003f2929b290 */ /* 0x000fe8000fffe13f */
        /* <DEDUP_REMOVED lines=10> */
[----:B------:R-:W-:Y:S02]  /*102c0*/  LEA.HI.X.SX32 R5, R3, UR19, 0x2, P1 ;  /* 0x0000001303057c11 */ /* 0x000fe400088f16ff */
[----:B------:R-:W-:Y:S01]  /*102d0*/  R2UR UR36, R4 ;  /* 0x00000000042472ca */ /* 0x000fe200000e0000 */
[----:B------:R-:W2:Y:S01]  /*102e0*/  LDC.64 R2, c[0x0][0x230] ;  /* 0x00008c00ff027b82 */ /* 0x000ea20000000a00 */
[----:B------:R-:W-:Y:S02]  /*102f0*/  R2UR UR37, R5 ;  /* 0x00000000052572ca */ /* 0x000fe400000e0000 */
[----:B------:R-:W-:Y:S02]  /*10300*/  R2UR UR14, R6 ;  /* 0x00000000060e72ca */ /* 0x000fe400000e0000 */
[----:B------:R-:W-:Y:S07]  /*10310*/  R2UR UR15, R7 ;  /* 0x00000000070f72ca */ /* 0x000fee00000e0000 */
[----:B------:R-:W-:Y:S01]  /*10320*/  IMAD.U32 R14, RZ, RZ, UR36 ;  /* 0x00000024ff0e7e24 */ /* 0x000fe2000f8e00ff */
[----:B------:R-:W-:Y:S01]  /*10330*/  UIADD3 UR36, UR41, -UR39, URZ ;  /* 0x8000002729247290 */ /* 0x000fe2000fffe03f */
[----:B------:R-:W-:Y:S02]  /*10340*/  IMAD.U32 R15, RZ, RZ, UR37 ;  /* 0x00000025ff0f7e24 */ /* 0x000fe4000f8e00ff */
[----:B------:R-:W-:Y:S01]  /*10350*/  IMAD.U32 R12, RZ, RZ, UR14 ;  /* 0x0000000eff0c7e24 */ /* 0x000fe2000f8e00ff */
[----:B------:R-:W-:Y:S01]  /*10360*/  UIMAD UR36, UR36, UR17, -0x40 ;  /* 0xffffffc0242474a4 */ /* 0x000fe2000f8e0211 */
[----:B------:R-:W-:Y:S01]  /*10370*/  MOV R13, UR15 ;  /* 0x0000000f000d7c02 */ /* 0x000fe20008000f00 */
[----:B------:R-:W3:Y:S02]  /*10380*/  LDG.E R5, desc[UR22][R14.64] ;  /* 0x000000160e057981 */ /* 0x000ee4000c1e1900 */
[----:B------:R-:W-:Y:S02]  /*10390*/  USHF.R.S32.HI UR15, URZ, 0x1f, UR36 ;  /* 0x0000001f3f0f7899 */ /* 0x000fe40008011424 */
[----:B------:R-:W3:Y:S01]  /*103a0*/  LDG.E R4, desc[UR22][R12.64] ;  /* 0x000000160c047981 */ /* 0x000ee2000c1e1900 */
        /* <DEDUP_REMOVED lines=9> */
[----:B---3--:R-:W-:Y:S04]  /*10440*/  IADD3 R5, -R4, R5, RZ ;  /* 0x0000000504057210 */ /* 0x008fe80007ffe1ff */
[----:B------:R-:W-:Y:S01]  /*10450*/  SHF.R.S32.HI R13, RZ, 0x1f, R5 ;  /* 0x0000001fff0d7819 */ /* 0x000fe20000011405 */
[-C--:B--2---:R-:W-:Y:S04]  /*10460*/  IMAD.WIDE.U32 R6, R5, R2.reuse, R6 ;  /* 0x0000000205067225 */ /* 0x084fe800078e0006 */
[----:B------:R-:W-:Y:S04]  /*10470*/  IMAD R4, R13, R2, RZ ;  /* 0x000000020d047224 */ /* 0x000fe800078e02ff */
[----:B------:R-:W-:Y:S04]  /*10480*/  IMAD R4, R5, R3, R4 ;  /* 0x0000000305047224 */ /* 0x000fe800078e0204 */
[----:B------:R-:W-:Y:S07]  /*10490*/  IMAD.IADD R2, R7, 0x1, R4 ;  /* 0x0000000107027824 */ /* 0x000fee00078e0204 */
.L_x_1661:
        /* <DEDUP_REMOVED lines=16> */
[CC--:B------:R-:W-:Y:S01]  /*105a0*/  @!P3 LEA R6, P1, R5.reuse, R248.reuse, 0x1 ;  /* 0x000000f80506b211 */ /* 0x0c0fe200078208ff */
[----:B------:R-:W-:Y:S01]  /*105b0*/  @!PT LDS RZ, [RZ] ;  /* 0x00000000fffff984 */ /* 0x000fe20000000800 */
[----:B------:R-:W-:Y:S01]  /*105c0*/  @!PT LDS RZ, [RZ] ;  /* 0x00000000fffff984 */ /* 0x000fe20000000800 */
[----:B------:R-:W-:Y:S01]  /*105d0*/  @!PT LDS RZ, [RZ] ;  /* 0x00000000fffff984 */ /* 0x000fe20000000800 */
[----:B------:R2:W-:Y:S01]  /*105e0*/  @!P5 LDGSTS.E.BYPASS.LTC128B.128 [R243+0xa000], desc[UR22][R20.64+0x80] ;  /* 0x0a00008014f3dfae */ /* 0x0005e2000b901d56 */
[C---:B------:R-:W-:Y:S02]  /*105f0*/  IADD3 R3, P2, R5.reuse, UR27, RZ ;  /* 0x0000001b05037c10 */ /* 0x040fe4000ff5e0ff */
[-C--:B------:R-:W-:Y:S01]  /*10600*/  @!P3 LEA.HI.X R7, R5, R247.reuse, R4, 0x1, P1 ;  /* 0x000000f70507b211 */ /* 0x080fe200008f0c04 */
[----:B------:R2:W-:Y:S01]  /*10610*/  @P4 STS.128 [R243+0xc000], RZ ;  /* 0x00c000fff3004388 */ /* 0x0005e20000000c00 */
[CC--:B------:R-:W-:Y:S02]  /*10620*/  @!P6 LEA R16, P0, R3.reuse, R248.reuse, 0x1 ;  /* 0x000000f80310e211 */ /* 0x0c0fe400078008ff */
[-C--:B------:R-:W-:Y:S01]  /*10630*/  @!P4 LEA R24, P1, R3, R248.reuse, 0x1 ;  /* 0x000000f80318c211 */ /* 0x080fe200078208ff */
[----:B------:R-:W-:Y:S01]  /*10640*/  @!PT LDS RZ, [RZ] ;  /* 0x00000000fffff984 */ /* 0x000fe20000000800 */
[----:B------:R-:W-:Y:S01]  /*10650*/  @!PT LDS RZ, [RZ] ;  /* 0x00000000fffff984 */ /* 0x000fe20000000800 */
[----:B------:R-:W-:Y:S01]  /*10660*/  @!PT LDS RZ, [RZ] ;  /* 0x00000000fffff984 */ /* 0x000fe20000000800 */
[----:B------:R2:W-:Y:S01]  /*10670*/  @!P4 LDGSTS.E.BYPASS.LTC128B.128 [R243+0xc000], desc[UR22][R20.64+0x100] ;  /* 0x0c00010014f3cfae */ /* 0x0005e2000b901d56 */
[----:B------:R-:W-:Y:S02]  /*10680*/  IADD3.X R2, R4, UR26, RZ, P2, !PT ;  /* 0x0000001a04027c10 */ /* 0x000fe400097fe4ff */
[-C--:B------:R-:W-:Y:S01]  /*10690*/  @!P4 LEA R12, P2, R5, R248.reuse, 0x1 ;  /* 0x000000f8050cc211 */ /* 0x080fe200078408ff */
[----:B------:R2:W-:Y:S01]  /*106a0*/  @P3 STS.128 [R243+0xe000], RZ ;  /* 0x00e000fff3003388 */ /* 0x0005e20000000c00 */
[-C--:B------:R-:W-:Y:S02]  /*106b0*/  @!P6 LEA.HI.X R17, R3, R247.reuse, R2, 0x1, P0 ;  /* 0x000000f70311e211 */ /* 0x080fe400000f0c02 */
[-C--:B------:R-:W-:Y:S01]  /*106c0*/  @!P4 LEA.HI.X R13, R5, R247.reuse, R4, 0x1, P2 ;  /* 0x000000f7050dc211 */ /* 0x080fe200010f0c04 */
        /* <DEDUP_REMOVED lines=35> */
[----:B----4-:R-:W-:Y:S01]  /*10900*/  @!P3 LEA.HI.X R35, R4, R247, R2, 0x1, P0 ;  /* 0x000000f70423b211 */ /* 0x010fe200000f0c02 */
        /* <DEDUP_REMOVED lines=46> */
.L_x_1660:
[----:B------:R-:W-:Y:S01]  /*10bf0*/  FMNMX.FTZ R3, R197, R167, !PT ;  /* 0x000000a7c5037209 */ /* 0x000fe20007810000 */
[----:B--2---:R-:W-:Y:S01]  /*10c00*/  LDSM.16.MT88.4 R20, [R234+0x10000] ;  /* 0x01000000ea14783b */ /* 0x004fe20000004200 */
        /* <DEDUP_REMOVED lines=36> */
[----:B------:R-:W-:Y:S08]  /*10e50*/  SHFL.BFLY PT, R3, R6, 0x2, 0x1f ;  /* 0x0c401f0006037f89 */ /* 0x000ff000000e0000 */
        /* <DEDUP_REMOVED lines=33> */
[C---:B--2---:R-:W-:Y:S01]  /*11070*/  FMUL.FTZ R6, R0.reuse, R162 ;  /* 0x000000a200067220 */ /* 0x044fe20000410000 */
[C---:B------:R-:W-:Y:S01]  /*11080*/  FMUL.FTZ R7, R0.reuse, R163 ;  /* 0x000000a300077220 */ /* 0x040fe20000410000 */
        /* <DEDUP_REMOVED lines=8> */
[C---:B----4-:R-:W-:Y:S01]  /*11110*/  FMUL.FTZ R35, R0.reuse, R135 ;  /* 0x0000008700237220 */ /* 0x050fe20000410000 */
        /* <DEDUP_REMOVED lines=19> */
[----:B------:R-:W-:Y:S01]  /*11250*/  FMUL.FTZ R39, R0, R39 ;  /* 0x0000002700277220 */ /* 0x000fe20000410000 */
[C---:B------:R-:W-:Y:S01]  /*11260*/  FMUL.FTZ R40, R2.reuse, R40 ;  /* 0x0000002802287220 */ /* 0x040fe20000410000 */
[----:B------:R-:W-:Y:S01]  /*11270*/  FMUL.FTZ R41, R2, R41 ;  /* 0x0000002902297220 */ /* 0x000fe20000410000 */
[C---:B------:R-:W-:Y:S01]  /*11280*/  FMUL.FTZ R42, R0.reuse, R42 ;  /* 0x0000002a002a7220 */ /* 0x040fe20000410000 */
[----:B------:R-:W-:Y:S01]  /*11290*/  FMUL.FTZ R43, R0, R43 ;  /* 0x0000002b002b7220 */ /* 0x000fe20000410000 */
[----:B------:R-:W2:Y:S03]  /*112a0*/  LDSM.16.MT88.4 R140, [R234+0x12000] ;  /* 0x01200000ea8c783b */ /* 0x000ea60000004200 */
[----:B------:R-:W-:Y:S01]  /*112b0*/  MUFU.EX2 R192, R192 ;  /* 0x000000c000c07308 */ /* 0x000fe20000000800 */
[--C-:B------:R-:W-:Y:S01]  /*112c0*/  FFMA.FTZ R183, R183, UR4, -R180.reuse ;  /* 0x00000004b7b77c23 */ /* 0x100fe200080108b4 */
        /* <DEDUP_REMOVED lines=38> */
[----:B------:R-:W-:Y:S01]  /*11530*/  MUFU.EX2 R184, R183 ;  /* 0x000000b700b87308 */ /* 0x000fe20000000800 */
[----:B-----5:R-:W-:Y:S01]  /*11540*/  F2FP.BF16.F32.PACK_AB R163, R188, R189 ;  /* 0x000000bdbca3723e */ /* 0x020fe200000010ff */
[----:B------:R-:W-:Y:S01]  /*11550*/  FMUL.FTZ R75, R0, R75 ;  /* 0x0000004b004b7220 */ /* 0x000fe20000410000 */
[C---:B------:R-:W-:Y:S01]  /*11560*/  FMUL.FTZ R76, R2.reuse, R76 ;  /* 0x0000004c024c7220 */ /* 0x040fe20000410000 */
[----:B------:R-:W-:Y:S01]  /*11570*/  FMUL.FTZ R77, R2, R77 ;  /* 0x0000004d024d7220 */ /* 0x000fe20000410000 */
[C---:B------:R-:W-:Y:S01]  /*11580*/  FMUL.FTZ R78, R0.reuse, R78 ;  /* 0x0000004e004e7220 */ /* 0x040fe20000410000 */
[----:B------:R-:W-:Y:S01]  /*11590*/  FMUL.FTZ R79, R0, R79 ;  /* 0x0000004f004f7220 */ /* 0x000fe20000410000 */
[C---:B------:R-:W-:Y:S01]  /*115a0*/  FMUL.FTZ R80, R2.reuse, R80 ;  /* 0x0000005002507220 */ /* 0x040fe20000410000 */
[C---:B------:R-:W-:Y:S02]  /*115b0*/  HMMA.16816.F32.BF16 R4, R160.reuse, R12, R4 ;  /* 0x0000000ca004723c */ /* 0x040fe40000041804 */
[----:B------:R-:W-:Y:S01]  /*115c0*/  MUFU.EX2 R196, R196 ;  /* 0x000000c400c47308 */ /* 0x000fe20000000800 */
[----:B------:R-:W-:Y:S02]  /*115d0*/  PLOP3.LUT P0, PT, PT, PT, UP2, 0x80, 0x0 ;  /* 0x000000000000781c */ /* 0x000fe40003f0f028 */
[C---:B------:R-:W-:Y:S01]  /*115e0*/  FMUL.FTZ R81, R2.reuse, R81 ;  /* 0x0000005102517220 */ /* 0x040fe20000410000 */
[C---:B------:R-:W-:Y:S06]  /*115f0*/  HMMA.16816.F32.BF16 R8, R160.reuse, R14, R8 ;  /* 0x0000000ea008723c */ /* 0x040fec0000041808 */
[----:B------:R-:W-:Y:S01]  /*11600*/  MUFU.EX2 R208, R208 ;  /* 0x000000d000d07308 */ /* 0x000fe20000000800 */
[C---:B------:R-:W-:Y:S01]  /*11610*/  FMUL.FTZ R12, R2.reuse, R152 ;  /* 0x00000098020c7220 */ /* 0x040fe20000410000 */
[----:B------:R-:W-:Y:S03]  /*11620*/  FMUL.FTZ R13, R2, R153 ;  /* 0x00000099020d7220 */ /* 0x000fe60000410000 */
[C---:B------:R-:W-:Y:S01]  /*11630*/  FMUL.FTZ R14, R0.reuse, R154 ;  /* 0x0000009a000e7220 */ /* 0x040fe20000410000 */
[C---:B------:R-:W-:Y:S02]  /*11640*/  FMUL.FTZ R15, R0.reuse, R155 ;  /* 0x0000009b000f7220 */ /* 0x040fe40000410000 */
[----:B------:R-:W-:Y:S01]  /*11650*/  LDSM.16.MT88.4 R152, [R232+0x10800] ;  /* 0x01080000e898783b */ /* 0x000fe20000004200 */
[C---:B------:R-:W-:Y:S01]  /*11660*/  FMUL.FTZ R82, R0.reuse, R82 ;  /* 0x0000005200527220 */ /* 0x040fe20000410000 */
[----:B------:R-:W-:Y:S01]  /*11670*/  FMUL.FTZ R83, R0, R83 ;  /* 0x0000005300537220 */ /* 0x000fe20000410000 */
[C---:B------:R-:W-:Y:S01]  /*11680*/  FMUL.FTZ R84, R2.reuse, R84 ;  /* 0x0000005402547220 */ /* 0x040fe20000410000 */
[----:B------:R-:W-:Y:S01]  /*11690*/  FMUL.FTZ R85, R2, R85 ;  /* 0x0000005502557220 */ /* 0x000fe20000410000 */
[C---:B------:R-:W-:Y:S01]  /*116a0*/  HMMA.16816.F32.BF16 R12, R160.reuse, R20, R12 ;  /* 0x00000014a00c723c */ /* 0x040fe2000004180c */
[----:B------:R-:W-:Y:S02]  /*116b0*/  MUFU.EX2 R212, R212 ;  /* 0x000000d400d47308 */ /* 0x000fe40000000800 */
        /* <DEDUP_REMOVED lines=17> */
[C---:B------:R-:W-:Y:S05]  /*117d0*/  HMMA.16816.F32.BF16 R24, R160.reuse, R30, R24 ;  /* 0x0000001ea018723c */ /* 0x040fea0000041818 */
[C---:B------:R-:W-:Y:S01]  /*117e0*/  FMUL.FTZ R28, R2.reuse, R136 ;  /* 0x00000088021c7220 */ /* 0x040fe20000410000 */
[----:B------:R-:W-:Y:S01]  /*117f0*/  FMUL.FTZ R29, R2, R137 ;  /* 0x00000089021d7220 */ /* 0x000fe20000410000 */
[C---:B------:R-:W-:Y:S01]  /*11800*/  FMUL.FTZ R30, R0.reuse, R138 ;  /* 0x0000008a001e7220 */ /* 0x040fe20000410000 */
[----:B------:R-:W-:Y:S02]  /*11810*/  FMUL.FTZ R31, R0, R139 ;  /* 0x0000008b001f7220 */ /* 0x000fe40000410000 */
[----:B------:R-:W1:Y:S01]  /*11820*/  LDSM.16.MT88.4 R136, [R232+0x12000] ;  /* 0x01200000e888783b */ /* 0x000e620000004200 */
[C---:B------:R-:W-:Y:S01]  /*11830*/  FMUL.FTZ R96, R2.reuse, R96 ;  /* 0x0000006002607220 */ /* 0x040fe20000410000 */
[----:B------:R-:W-:Y:S01]  /*11840*/  FMUL.FTZ R97, R2, R97 ;  /* 0x0000006102617220 */ /* 0x000fe20000410000 */
[C---:B------:R-:W-:Y:S01]  /*11850*/  FMUL.FTZ R98, R0.reuse, R98 ;  /* 0x0000006200627220 */ /* 0x040fe20000410000 */
[----:B------:R-:W-:Y:S01]  /*11860*/  FMUL.FTZ R99, R0, R99 ;  /* 0x0000006300637220 */ /* 0x000fe20000410000 */
[C---:B---3--:R-:W-:Y:S03]  /*11870*/  HMMA.16816.F32.BF16 R28, R160.reuse, R156, R28 ;  /* 0x0000009ca01c723c */ /* 0x048fe6000004181c */
[C---:B------:R-:W-:Y:S01]  /*11880*/  FMUL.FTZ R100, R2.reuse, R100 ;  /* 0x0000006402647220 */ /* 0x040fe20000410000 */
[----:B------:R-:W-:Y:S01]  /*11890*/  FMUL.FTZ R101, R2, R101 ;  /* 0x0000006502657220 */ /* 0x000fe20000410000 */
[C---:B------:R-:W-:Y:S01]  /*118a0*/  FMUL.FTZ R102, R0.reuse, R102 ;  /* 0x0000006600667220 */ /* 0x040fe20000410000 */
[C---:B------:R-:W-:Y:S01]  /*118b0*/  HMMA.16816.F32.BF16 R32, R160.reuse, R158, R32 ;  /* 0x0000009ea020723c */ /* 0x040fe20000041820 */
[----:B------:R-:W-:Y:S04]  /*118c0*/  LDSM.16.MT88.4 R156, [R236+0x12800] ;  /* 0x01280000ec9c783b */ /* 0x000fe80000004200 */
[----:B------:R-:W-:Y:S01]  /*118d0*/  FMUL.FTZ R103, R0, R103 ;  /* 0x0000006700677220 */ /* 0x000fe20000410000 */
[C---:B----4-:R-:W-:Y:S05]  /*118e0*/  HMMA.16816.F32.BF16 R36, R160.reuse, R148, R36 ;  /* 0x00000094a024723c */ /* 0x050fea0000041824 */
[C---:B------:R-:W-:Y:S01]  /*118f0*/  FMUL.FTZ R104, R2.reuse, R104 ;  /* 0x0000006802687220 */ /* 0x040fe20000410000 */
        /* <DEDUP_REMOVED lines=22> */
[--C-:B------:R-:W-:Y:S01]  /*11a60*/  FFMA.FTZ R200, R205, UR4, -R180.reuse ;  /* 0x00000004cdc87c23 */ /* 0x100fe200080108b4 */
[--C-:B------:R-:W-:Y:S01]  /*11a70*/  FFMA.FTZ R205, R177, UR4, -R180.reuse ;  /* 0x00000004b1cd7c23 */ /* 0x100fe200080108b4 */
[--C-:B------:R-:W-:Y:S01]  /*11a80*/  FFMA.FTZ R204, R207, UR4, -R181.reuse ;  /* 0x00000004cfcc7c23 */ /* 0x100fe200080108b5 */
[--C-:B------:R-:W-:Y:S01]  /*11a90*/  FFMA.FTZ R207, R178, UR4, -R181.reuse ;  /* 0x00000004b2cf7c23 */ /* 0x100fe200080108b5 */
[C---:B------:R-:W-:Y:S01]  /*11aa0*/  FMUL.FTZ R116, R2.reuse, R116 ;  /* 0x0000007402747220 */ /* 0x040fe20000410000 */
[C---:B--2---:R-:W-:Y:S01]  /*11ab0*/  HMMA.16816.F32.BF16 R68, R160.reuse, R140, R68 ;  /* 0x0000008ca044723c */ /* 0x044fe20000041844 */
[----:B------:R-:W-:Y:S01]  /*11ac0*/  LDSM.16.MT88.4 R176, [R232+0x14800] ;  /* 0x01480000e8b0783b */ /* 0x000fe20000004200 */
[----:B------:R-:W-:Y:S01]  /*11ad0*/  MUFU.EX2 R200, R200 ;  /* 0x000000c800c87308 */ /* 0x000fe20000000800 */
[----:B------:R-:W-:Y:S01]  /*11ae0*/  FMUL.FTZ R117, R2, R117 ;  /* 0x0000007502757220 */ /* 0x000fe20000410000 */
[C---:B------:R-:W-:Y:S01]  /*11af0*/  FMUL.FTZ R118, R0.reuse, R118 ;  /* 0x0000007600767220 */ /* 0x040fe20000410000 */
[----:B------:R-:W-:Y:S01]  /*11b00*/  FMUL.FTZ R119, R0, R119 ;  /* 0x0000007700777220 */ /* 0x000fe20000410000 */
[C---:B------:R-:W-:Y:S03]  /*11b10*/  HMMA.16816.F32.BF16 R72, R160.reuse, R142, R72 ;  /* 0x0000008ea048723c */ /* 0x040fe60000041848 */
[----:B------:R-:W2:Y:S03]  /*11b20*/  LDSM.16.MT88.4 R140, [R232+0x14000] ;  /* 0x01400000e88c783b */ /* 0x000ea60000004200 */
[----:B------:R-:W-:Y:S01]  /*11b30*/  MUFU.EX2 R205, R205 ;  /* 0x000000cd00cd7308 */ /* 0x000fe20000000800 */
[--C-:B------:R-:W-:Y:S01]  /*11b40*/  FFMA.FTZ R203, R203, UR4, -R181.reuse ;  /* 0x00000004cbcb7c23 */ /* 0x100fe200080108b5 */
[C---:B---3--:R-:W-:Y:S03]  /*11b50*/  HMMA.16816.F32.BF16 R76, R160.reuse, R132, R76 ;  /* 0x00000084a04c723c */ /* 0x048fe6000004184c */
[--C-:B------:R-:W-:Y:S03]  /*11b60*/  FFMA.FTZ R209, R209, UR4, -R180.reuse ;  /* 0x00000004d1d17c23 */ /* 0x100fe600080108b4 */
[C---:B------:R-:W-:Y:S01]  /*11b70*/  HMMA.16816.F32.BF16 R80, R160.reuse, R134, R80 ;  /* 0x00000086a050723c */ /* 0x040fe20000041850 */
[----:B------:R-:W3:Y:S01]  /*11b80*/  LDSM.16.MT88.4 R132, [R236+0x16000] ;  /* 0x01600000ec84783b */ /* 0x000ee20000004200 */
[----:B------:R-:W4:Y:S03]  /*11b90*/  MUFU.EX2 R203, R203 ;  /* 0x000000cb00cb7308 */ /* 0x000f260000000800 */
[C---:B------:R-:W-:Y:S01]  /*11ba0*/  FMUL.FTZ R120, R2.reuse, R120 ;  /* 0x0000007802787220 */ /* 0x040fe20000410000 */
[C---:B-1----:R-:W-:Y:S06]  /*11bb0*/  HMMA.16816.F32.BF16 R84, R160.reuse, R136, R84 ;  /* 0x00000088a054723c */ /* 0x042fec0000041854 */
[----:B------:R-:W-:Y:S01]  /*11bc0*/  MUFU.EX2 R204, R204 ;  /* 0x000000cc00cc7308 */ /* 0x000fe20000000800 */
[----:B------:R-:W-:Y:S01]  /*11bd0*/  FMUL.FTZ R121, R2, R121 ;  /* 0x0000007902797220 */ /* 0x000fe20000410000 */
[C---:B------:R-:W-:Y:S01]  /*11be0*/  HMMA.16816.F32.BF16 R88, R160.reuse, R138, R88 ;  /* 0x0000008aa058723c */ /* 0x040fe20000041858 */
[----:B------:R-:W1:Y:S02]  /*11bf0*/  LDSM.16.MT88.4 R136, [R234+0x16000] ;  /* 0x01600000ea88783b */ /* 0x000e640000004200 */
[C---:B------:R-:W-:Y:S01]  /*11c00*/  FMUL.FTZ R122, R0.reuse, R122 ;  /* 0x0000007a007a7220 */ /* 0x040fe20000410000 */
[----:B------:R-:W-:Y:S04]  /*11c10*/  FMUL.FTZ R123, R0, R123 ;  /* 0x0000007b007b7220 */ /* 0x000fe80000410000 */
[----:B------:R-:W5:Y:S03]  /*11c20*/  MUFU.EX2 R207, R207 ;  /* 0x000000cf00cf7308 */ /* 0x000f660000000800 */
[C---:B------:R-:W-:Y:S01]  /*11c30*/  FMUL.FTZ R124, R2.reuse, R124 ;  /* 0x0000007c027c7220 */ /* 0x040fe20000410000 */
[----:B------:R-:W-:Y:S01]  /*11c40*/  FMUL.FTZ R125, R2, R125 ;  /* 0x0000007d027d7220 */ /* 0x000fe20000410000 */
[C---:B------:R-:W-:Y:S01]  /*11c50*/  FMUL.FTZ R126, R0.reuse, R126 ;  /* 0x0000007e007e7220 */ /* 0x040fe20000410000 */
[----:B------:R-:W-:Y:S01]  /*11c60*/  FMUL.FTZ R127, R0, R127 ;  /* 0x0000007f007f7220 */ /* 0x000fe20000410000 */
[C---:B------:R-:W-:Y:S03]  /*11c70*/  FMUL.FTZ R128, R2.reuse, R128 ;  /* 0x0000008002807220 */ /* 0x040fe60000410000 */
[----:B------:R-:W5:Y:S01]  /*11c80*/  MUFU.EX2 R209, R209 ;  /* 0x000000d100d17308 */ /* 0x000f620000000800 */
[----:B------:R-:W-:Y:S01]  /*11c90*/  FMUL.FTZ R129, R2, R129 ;  /* 0x0000008102817220 */ /* 0x000fe20000410000 */
[C---:B------:R-:W-:Y:S01]  /*11ca0*/  FMUL.FTZ R130, R0.reuse, R130 ;  /* 0x0000008200827220 */ /* 0x040fe20000410000 */
[----:B------:R-:W-:Y:S01]  /*11cb0*/  FMUL.FTZ R131, R0, R131 ;  /* 0x0000008300837220 */ /* 0x000fe20000410000 */
[C---:B--2---:R-:W-:Y:S03]  /*11cc0*/  HMMA.16816.F32.BF16 R92, R160.reuse, R140, R92 ;  /* 0x0000008ca05c723c */ /* 0x044fe6000004185c */
[--C-:B------:R-:W-:Y:S01]  /*11cd0*/  FFMA.FTZ R215, R215, UR4, -R180.reuse ;  /* 0x00000004d7d77c23 */ /* 0x100fe200080108b4 */
[--C-:B------:R-:W-:Y:S01]  /*11ce0*/  FFMA.FTZ R214, R214, UR4, -R181.reuse ;  /* 0x00000004d6d67c23 */ /* 0x100fe200080108b5 */
[--C-:B------:R-:W-:Y:S01]  /*11cf0*/  FFMA.FTZ R210, R210, UR4, -R181.reuse ;  /* 0x00000004d2d27c23 */ /* 0x100fe200080108b5 */
[C---:B------:R-:W-:Y:S01]  /*11d00*/  HMMA.16816.F32.BF16 R96, R160.reuse, R142, R96 ;  /* 0x0000008ea060723c */ /* 0x040fe20000041860 */
[----:B------:R-:W2:Y:S02]  /*11d10*/  LDSM.16.MT88.4 R140, [R233+0x16000] ;  /* 0x01600000e98c783b */ /* 0x000ea40000004200 */
[----:B------:R-:W2:Y:S02]  /*11d20*/  MUFU.EX2 R215, R215 ;  /* 0x000000d700d77308 */ /* 0x000ea40000000800 */
[--C-:B------:R-:W-:Y:S01]  /*11d30*/  FFMA.FTZ R213, R213, UR4, -R180.reuse ;  /* 0x00000004d5d57c23 */ /* 0x100fe200080108b4 */
[C---:B---3--:R-:W-:Y:S05]  /*11d40*/  HMMA.16816.F32.BF16 R100, R160.reuse, R132, R100 ;  /* 0x00000084a064723c */ /* 0x048fea0000041864 */
[--C-:B------:R-:W-:Y:S01]  /*11d50*/  FFMA.FTZ R211, R211, UR4, -R180.reuse ;  /* 0x00000004d3d37c23 */ /* 0x100fe200080108b4 */
[C---:B------:R-:W-:Y:S01]  /*11d60*/  HMMA.16816.F32.BF16 R104, R160.reuse, R134, R104 ;  /* 0x00000086a068723c */ /* 0x040fe20000041868 */
[----:B------:R-:W3:Y:S01]  /*11d70*/  LDSM.16.MT88.4 R132, [R232+0x16000] ;  /* 0x01600000e884783b */ /* 0x000ee20000004200 */
[----:B------:R-:W-:Y:S03]  /*11d80*/  MUFU.EX2 R214, R214 ;  /* 0x000000d600d67308 */ /* 0x000fe60000000800 */
[--C-:B------:R-:W-:Y:S01]  /*11d90*/  FFMA.FTZ R206, R206, UR4, -R181.reuse ;  /* 0x00000004cece7c23 */ /* 0x100fe200080108b5 */
[C---:B-1----:R-:W-:Y:S06]  /*11da0*/  HMMA.16816.F32.BF16 R108, R160.reuse, R136, R108 ;  /* 0x00000088a06c723c */ /* 0x042fec000004186c */
[----:B------:R-:W1:Y:S01]  /*11db0*/  MUFU.EX2 R210, R210 ;  /* 0x000000d200d27308 */ /* 0x000e620000000800 */
[--C-:B------:R-:W-:Y:S01]  /*11dc0*/  FFMA.FTZ R202, R202, UR4, -R181.reuse ;  /* 0x00000004caca7c23 */ /* 0x100fe200080108b5 */
[C---:B------:R-:W-:Y:S03]  /*11dd0*/  HMMA.16816.F32.BF16 R112, R160.reuse, R138, R112 ;  /* 0x0000008aa070723c */ /* 0x040fe60000041870 */
[----:B----4-:R-:W-:Y:S01]  /*11de0*/  F2FP.BF16.F32.PACK_AB R136, R203, R196 ;  /* 0x000000c4cb88723e */ /* 0x010fe200000010ff */
[--C-:B------:R-:W-:Y:S01]  /*11df0*/  FFMA.FTZ R201, R201, UR4, -R180.reuse ;  /* 0x00000004c9c97c23 */ /* 0x100fe200080108b4 */
[----:B------:R-:W-:Y:S01]  /*11e00*/  F2FP.BF16.F32.PACK_AB R137, R205, R200 ;  /* 0x000000c8cd89723e */ /* 0x000fe200000010ff */
[--C-:B------:R-:W-:Y:S02]  /*11e10*/  FFMA.FTZ R199, R199, UR4, -R180.reuse ;  /* 0x00000004c7c77c23 */ /* 0x100fe400080108b4 */
[----:B------:R-:W-:Y:S03]  /*11e20*/  MUFU.EX2 R213, R213 ;  /* 0x000000d500d57308 */ /* 0x000fe60000000800 */
[----:B-----5:R-:W-:Y:S01]  /*11e30*/  F2FP.BF16.F32.PACK_AB R138, R207, R204 ;  /* 0x000000cccf8a723e */ /* 0x020fe200000010ff */
[--C-:B------:R-:W-:Y:S01]  /*11e40*/  FFMA.FTZ R198, R198, UR4, -R181.reuse ;  /* 0x00000004c6c67c23 */ /* 0x100fe200080108b5 */
[----:B------:R-:W-:Y:S01]  /*11e50*/  F2FP.BF16.F32.PACK_AB R139, R209, R208 ;  /* 0x000000d0d18b723e */ /* 0x000fe200000010ff */
[----:B------:R-:W-:Y:S01]  /*11e60*/  FFMA.FTZ R181, R194, UR4, -R181 ;  /* 0x00000004c2b57c23 */ /* 0x000fe200080108b5 */
[--C-:B------:R-:W-:Y:S01]  /*11e70*/  FFMA.FTZ R166, R166, UR4, -R180.reuse ;  /* 0x00000004a6a67c23 */ /* 0x100fe200080108b4 */
[----:B------:R-:W-:Y:S01]  /*11e80*/  FFMA.FTZ R180, R165, UR4, -R180 ;  /* 0x00000004a5b47c23 */ /* 0x000fe200080108b4 */
[C---:B--2---:R-:W-:Y:S01]  /*11e90*/  HMMA.16816.F32.BF16 R116, R160.reuse, R140, R116 ;  /* 0x0000008ca074723c */ /* 0x044fe20000041874 */
[----:B------:R-:W-:Y:S02]  /*11ea0*/  MUFU.EX2 R194, R181 ;  /* 0x000000b500c27308 */ /* 0x000fe40000000800 */
[----:B------:R-:W-:Y:S01]  /*11eb0*/  FFMA.FTZ R197, R2, R251, R197 ;  /* 0x000000fb02c57223 */ /* 0x000fe200000100c5 */
[----:B------:R-:W-:Y:S02]  /*11ec0*/  FFMA.FTZ R195, R0, R249, R195 ;  /* 0x000000f900c37223 */ /* 0x000fe400000100c3 */
[C---:B------:R-:W-:Y:S01]  /*11ed0*/  HMMA.16816.F32.BF16 R120, R160.reuse, R142, R120 ;  /* 0x0000008ea078723c */ /* 0x040fe20000041878 */
[----:B------:R-:W2:Y:S04]  /*11ee0*/  LDSM.16.MT88.4 R140, [R233+0x10800] ;  /* 0x01080000e98c783b */ /* 0x000ea80000004200 */
[----:B------:R4:W-:Y:S01]  /*11ef0*/  MUFU.EX2 R165, R180 ;  /* 0x000000b400a57308 */ /* 0x0009e20000000800 */
[----:B------:R-:W-:Y:S01]  /*11f00*/  FADD.FTZ R197, R193, R197 ;  /* 0x000000c5c1c57221 */ /* 0x000fe20000010000 */
[C---:B---3--:R-:W-:Y:S08]  /*11f10*/  HMMA.16816.F32.BF16 R124, R160.reuse, R132, R124 ;  /* 0x00000084a07c723c */ /* 0x048ff0000004187c */
[----:B------:R-:W3:Y:S01]  /*11f20*/  MUFU.EX2 R211, R211 ;  /* 0x000000d300d37308 */ /* 0x000ee20000000800 */
[----:B------:R-:W-:Y:S01]  /*11f30*/  HMMA.16816.F32.BF16 R128, R160, R134, R128 ;  /* 0x00000086a080723c */ /* 0x000fe20000041880 */
[----:B------:R-:W5:Y:S02]  /*11f40*/  LDSM.16.MT88.4 R132, [R233+0x12800] ;  /* 0x01280000e984783b */ /* 0x000f640000004200 */
[----:B------:R-:W-:Y:S03]  /*11f50*/  FADD.FTZ R190, R190, R195 ;  /* 0x000000c3bebe7221 */ /* 0x000fe60000010000 */
[C---:B------:R-:W-:Y:S03]  /*11f60*/  HMMA.16816.F32.BF16 R4, R136.reuse, R144, R4 ;  /* 0x000000908804723c */ /* 0x040fe60000041804 */
[----:B------:R-:W-:Y:S01]  /*11f70*/  MUFU.EX2 R206, R206 ;  /* 0x000000ce00ce7308 */ /* 0x000fe20000000800 */
[----:B------:R-:W1:Y:S01]  /*11f80*/  LDSM.16.MT88.4 R160, [R232+0x12800] ;  /* 0x01280000e8a0783b */ /* 0x000e620000004200 */
[----:B------:R-:W-:Y:S01]  /*11f90*/  FADD.FTZ R192, R192, R197 ;  /* 0x000000c5c0c07221 */ /* 0x000fe20000010000 */
[C---:B------:R-:W-:Y:S07]  /*11fa0*/  HMMA.16816.F32.BF16 R8, R136.reuse, R146, R8 ;  /* 0x000000928808723c */ /* 0x040fee0000041808 */
[----:B------:R-:W3:Y:S01]  /*11fb0*/  MUFU.EX2 R202, R202 ;  /* 0x000000ca00ca7308 */ /* 0x000ee20000000800 */
[----:B------:R-:W3:Y:S01]  /*11fc0*/  LDSM.16.MT88.4 R144, [R234+0x14800] ;  /* 0x01480000ea90783b */ /* 0x000ee20000004200 */
[C---:B------:R-:W-:Y:S08]  /*11fd0*/  HMMA.16816.F32.BF16 R12, R136.reuse, R148, R12 ;  /* 0x00000094880c723c */ /* 0x040ff0000004180c */
[----:B------:R-:W-:Y:S01]  /*11fe0*/  MUFU.EX2 R201, R201 ;  /* 0x000000c900c97308 */ /* 0x000fe20000000800 */
[C---:B------:R-:W-:Y:S01]  /*11ff0*/  HMMA.16816.F32.BF16 R16, R136.reuse, R150, R16 ;  /* 0x000000968810723c */ /* 0x040fe20000041810 */
[----:B------:R-:W3:Y:S02]  /*12000*/  LDSM.16.MT88.4 R148, [R233+0x14800] ;  /* 0x01480000e994783b */ /* 0x000ee40000004200 */
[----:B------:R-:W-:Y:S03]  /*12010*/  FADD.FTZ R189, R189, R190 ;  /* 0x000000bebdbd7221 */ /* 0x000fe60000010000 */
[C---:B--2---:R-:W-:Y:S03]  /*12020*/  HMMA.16816.F32.BF16 R20, R136.reuse, R140, R20 ;  /* 0x0000008c8814723c */ /* 0x044fe60000041814 */
[----:B------:R-:W2:Y:S01]  /*12030*/  MUFU.EX2 R199, R199 ;  /* 0x000000c700c77308 */ /* 0x000ea20000000800 */
[----:B----4-:R-:W-:Y:S01]  /*12040*/  LDSM.16.MT88.4 R180, [R234+0x13800] ;  /* 0x01380000eab4783b */ /* 0x010fe20000004200 */
[----:B------:R-:W-:Y:S01]  /*12050*/  FADD.FTZ R191, R191, R192 ;  /* 0x000000c0bfbf7221 */ /* 0x000fe20000010000 */
[C---:B------:R-:W-:Y:S07]  /*12060*/  HMMA.16816.F32.BF16 R24, R136.reuse, R142, R24 ;  /* 0x0000008e8818723c */ /* 0x040fee0000041818 */
[----:B------:R-:W4:Y:S01]  /*12070*/  MUFU.EX2 R198, R198 ;  /* 0x000000c600c67308 */ /* 0x000f220000000800 */
[----:B------:R-:W2:Y:S01]  /*12080*/  LDSM.16.MT88.4 R140, [R236+0x16800] ;  /* 0x01680000ec8c783b */ /* 0x000ea20000004200 */
[C---:B------:R-:W-:Y:S08]  /*12090*/  HMMA.16816.F32.BF16 R28, R136.reuse, R152, R28 ;  /* 0x00000098881c723c */ /* 0x040ff0000004181c */
[----:B------:R-:W4:Y:S01]  /*120a0*/  MUFU.EX2 R166, R166 ;  /* 0x000000a600a67308 */ /* 0x000f220000000800 */
[C---:B------:R-:W-:Y:S01]  /*120b0*/  HMMA.16816.F32.BF16 R32, R136.reuse, R154, R32 ;  /* 0x0000009a8820723c */ /* 0x040fe20000041820 */
[----:B------:R-:W-:Y:S02]  /*120c0*/  LDSM.16.MT88.4 R152, [R234+0x11000] ;  /* 0x01100000ea98783b */ /* 0x000fe40000004200 */
[----:B------:R-:W-:Y:S03]  /*120d0*/  FADD.FTZ R189, R188, R189 ;  /* 0x000000bdbcbd7221 */ /* 0x000fe60000010000 */
        /* <DEDUP_REMOVED lines=10> */
[C---:B-----5:R-:W-:Y:S05]  /*12180*/  HMMA.16816.F32.BF16 R52, R136.reuse, R132, R52 ;  /* 0x000000848834723c */ /* 0x060fea0000041834 */
        /* <DEDUP_REMOVED lines=24> */
[C---:B-----5:R-:W-:Y:S06]  /*12310*/  HMMA.16816.F32.BF16 R108, R136.reuse, R132, R108 ;  /* 0x00000084886c723c */ /* 0x060fec000004186c */
[C---:B------:R-:W-:Y:S05]  /*12320*/  HMMA.16816.F32.BF16 R112, R136.reuse, R134, R112 ;  /* 0x000000868870723c */ /* 0x040fea0000041870 */
[----:B------:R-:W-:Y:S01]  /*12330*/  F2FP.BF16.F32.PACK_AB R133, R215, R184 ;  /* 0x000000b8d785723e */ /* 0x000fe200000010ff */
[C---:B-1----:R-:W-:Y:S05]  /*12340*/  HMMA.16816.F32.BF16 R116, R136.reuse, R144, R116 ;  /* 0x000000908874723c */ /* 0x042fea0000041874 */
[----:B------:R-:W-:Y:S01]  /*12350*/  F2FP.BF16.F32.PACK_AB R132, R167, R212 ;  /* 0x000000d4a784723e */ /* 0x000fe200000010ff */
[C---:B------:R-:W-:Y:S01]  /*12360*/  HMMA.16816.F32.BF16 R120, R136.reuse, R146, R120 ;  /* 0x000000928878723c */ /* 0x040fe20000041878 */
[----:B------:R-:W1:Y:S04]  /*12370*/  LDSM.16.MT88.4 R144, [R233+0x11000] ;  /* 0x01100000e990783b */ /* 0x000e680000004200 */
[----:B------:R-:W-:Y:S01]  /*12380*/  F2FP.BF16.F32.PACK_AB R134, R210, R214 ;  /* 0x000000d6d286723e */ /* 0x000fe200000010ff */
[C---:B---3--:R-:W-:Y:S05]  /*12390*/  HMMA.16816.F32.BF16 R124, R136.reuse, R148, R124 ;  /* 0x00000094887c723c */ /* 0x048fea000004187c */
[----:B------:R-:W-:Y:S01]  /*123a0*/  F2FP.BF16.F32.PACK_AB R135, R211, R213 ;  /* 0x000000d5d387723e */ /* 0x000fe200000010ff */
[----:B------:R-:W-:Y:S01]  /*123b0*/  HMMA.16816.F32.BF16 R128, R136, R150, R128 ;  /* 0x000000968880723c */ /* 0x000fe20000041880 */
[----:B------:R-:W3:Y:S04]  /*123c0*/  LDSM.16.MT88.4 R136, [R232+0x13000] ;  /* 0x01300000e888783b */ /* 0x000ee80000004200 */
[----:B------:R-:W-:Y:S01]  /*123d0*/  FADD.FTZ R212, R212, R207 ;  /* 0x000000cfd4d47221 */ /* 0x000fe20000010000 */
[C---:B--2---:R-:W-:Y:S03]  /*123e0*/  HMMA.16816.F32.BF16 R4, R132.reuse, R140, R4 ;  /* 0x0000008c8404723c */ /* 0x044fe60000041804 */
[----:B------:R-:W2:Y:S03]  /*123f0*/  LDSM.16.MT88.4 R148, [R236+0x15000] ;  /* 0x01500000ec94783b */ /* 0x000ea60000004200 */
[C---:B------:R-:W-:Y:S05]  /*12400*/  HMMA.16816.F32.BF16 R8, R132.reuse, R142, R8 ;  /* 0x0000008e8408723c */ /* 0x040fea0000041808 */
[----:B------:R-:W5:Y:S01]  /*12410*/  LDSM.16.MT88.4 R140, [R234+0x15000] ;  /* 0x01500000ea8c783b */ /* 0x000f620000004200 */
        /* <DEDUP_REMOVED lines=8> */
[----:B------:R-:W1:Y:S05]  /*124a0*/  LDSM.16.MT88.4 R156, [R236+0x17000] ;  /* 0x01700000ec9c783b */ /* 0x000e6a0000004200 */
[C---:B------:R-:W-:Y:S06]  /*124b0*/  HMMA.16816.F32.BF16 R36, R132.reuse, R160, R36 ;  /* 0x000000a08424723c */ /* 0x040fec0000041824 */
[C---:B------:R-:W-:Y:S06]  /*124c0*/  HMMA.16816.F32.BF16 R40, R132.reuse, R162, R40 ;  /* 0x000000a28428723c */ /* 0x040fec0000041828 */
[C---:B------:R-:W-:Y:S06]  /*124d0*/  HMMA.16816.F32.BF16 R44, R132.reuse, R168, R44 ;  /* 0x000000a8842c723c */ /* 0x040fec000004182c */
[C---:B------:R-:W-:Y:S05]  /*124e0*/  HMMA.16816.F32.BF16 R48, R132.reuse, R170, R48 ;  /* 0x000000aa8430723c */ /* 0x040fea0000041830 */
[----:B------:R-:W-:Y:S01]  /*124f0*/  F2FP.BF16.F32.PACK_AB R168, R202, R206 ;  /* 0x000000cecaa8723e */ /* 0x000fe200000010ff */
[C---:B------:R-:W-:Y:S05]  /*12500*/  HMMA.16816.F32.BF16 R52, R132.reuse, R172, R52 ;  /* 0x000000ac8434723c */ /* 0x040fea0000041834 */
[----:B------:R-:W-:Y:S01]  /*12510*/  F2FP.BF16.F32.PACK_AB R169, R199, R201 ;  /* 0x000000c9c7a9723e */ /* 0x000fe200000010ff */
[C---:B------:R-:W-:Y:S01]  /*12520*/  HMMA.16816.F32.BF16 R56, R132.reuse, R174, R56 ;  /* 0x000000ae8438723c */ /* 0x040fe20000041838 */
[----:B------:R-:W-:Y:S04]  /*12530*/  LDSM.16.MT88.4 R172, [R232+0x11800] ;  /* 0x01180000e8ac783b */ /* 0x000fe80000004200 */
[----:B----4-:R-:W-:Y:S01]  /*12540*/  F2FP.BF16.F32.PACK_AB R170, R194, R198 ;  /* 0x000000c6c2aa723e */ /* 0x010fe200000010ff */
[C---:B---3--:R-:W-:Y:S05]  /*12550*/  HMMA.16816.F32.BF16 R60, R132.reuse, R136, R60 ;  /* 0x00000088843c723c */ /* 0x048fea000004183c */
[----:B------:R-:W-:Y:S01]  /*12560*/  F2FP.BF16.F32.PACK_AB R171, R165, R166 ;  /* 0x000000a6a5ab723e */ /* 0x000fe200000010ff */
[C---:B------:R-:W-:Y:S01]  /*12570*/  HMMA.16816.F32.BF16 R64, R132.reuse, R138, R64 ;  /* 0x0000008a8440723c */ /* 0x040fe20000041840 */
[----:B------:R-:W3:Y:S05]  /*12580*/  LDSM.16.MT88.4 R136, [R234+0x17000] ;  /* 0x01700000ea88783b */ /* 0x000eea0000004200 */
[C---:B--2---:R-:W-:Y:S06]  /*12590*/  HMMA.16816.F32.BF16 R68, R132.reuse, R148, R68 ;  /* 0x000000948444723c */ /* 0x044fec0000041844 */
[C---:B------:R-:W-:Y:S01]  /*125a0*/  HMMA.16816.F32.BF16 R72, R132.reuse, R150, R72 ;  /* 0x000000968448723c */ /* 0x040fe20000041848 */
[----:B------:R-:W-:Y:S05]  /*125b0*/  LDSM.16.MT88.4 R148, [R234+0x11800] ;  /* 0x01180000ea94783b */ /* 0x000fea0000004200 */
[C---:B-----5:R-:W-:Y:S06]  /*125c0*/  HMMA.16816.F32.BF16 R76, R132.reuse, R140, R76 ;  /* 0x0000008c844c723c */ /* 0x060fec000004184c */
[C---:B------:R-:W-:Y:S01]  /*125d0*/  HMMA.16816.F32.BF16 R80, R132.reuse, R142, R80 ;  /* 0x0000008e8450723c */ /* 0x040fe20000041850 */
[----:B------:R-:W2:Y:S05]  /*125e0*/  LDSM.16.MT88.4 R140, [R233+0x17000] ;  /* 0x01700000e98c783b */ /* 0x000eaa0000004200 */
[C---:B------:R-:W-:Y:S06]  /*125f0*/  HMMA.16816.F32.BF16 R84, R132.reuse, R152, R84 ;  /* 0x000000988454723c */ /* 0x040fec0000041854 */
[C---:B------:R-:W-:Y:S06]  /*12600*/  HMMA.16816.F32.BF16 R88, R132.reuse, R154, R88 ;  /* 0x0000009a8458723c */ /* 0x040fec0000041858 */
        /* <DEDUP_REMOVED lines=10> */
[C---:B------:R-:W-:Y:S06]  /*126b0*/  HMMA.16816.F32.BF16 R120, R132.reuse, R142, R120 ;  /* 0x0000008e8478723c */ /* 0x040fec0000041878 */
[C---:B-1----:R-:W-:Y:S06]  /*126c0*/  HMMA.16816.F32.BF16 R124, R132.reuse, R144, R124 ;  /* 0x00000090847c723c */ /* 0x042fec000004187c */
[----:B------:R-:W-:Y:S06]  /*126d0*/  HMMA.16816.F32.BF16 R128, R132, R146, R128 ;  /* 0x000000928480723c */ /* 0x000fec0000041880 */
[C---:B----4-:R-:W-:Y:S01]  /*126e0*/  HMMA.16816.F32.BF16 R160, R168.reuse, R156, R4 ;  /* 0x0000009ca8a0723c */ /* 0x050fe20000041804 */
[----:B------:R-:W-:Y:S04]  /*126f0*/  LDSM.16.MT88.4 R4, [R232+0x13800] ;  /* 0x01380000e804783b */ /* 0x000fe80000004200 */
[----:B------:R-:W-:Y:S01]  /*12700*/  MOV R135, R184 ;  /* 0x000000b800877202 */ /* 0x000fe20000000f00 */
[C---:B------:R-:W-:Y:S03]  /*12710*/  HMMA.16816.F32.BF16 R156, R168.reuse, R158, R8 ;  /* 0x0000009ea89c723c */ /* 0x040fe60000041808 */
[----:B------:R-:W1:Y:S03]  /*12720*/  LDSM.16.MT88.4 R184, [R233+0x13800] ;  /* 0x01380000e9b8783b */ /* 0x000e660000004200 */
[C---:B------:R-:W-:Y:S05]  /*12730*/  HMMA.16816.F32.BF16 R152, R168.reuse, R148, R12 ;  /* 0x00000094a898723c */ /* 0x040fea000004180c */
[----:B------:R-:W2:Y:S01]  /*12740*/  LDSM.16.MT88.4 R8, [R236+0x15800] ;  /* 0x01580000ec08783b */ /* 0x000ea20000004200 */
[C---:B------:R-:W-:Y:S06]  /*12750*/  HMMA.16816.F32.BF16 R148, R168.reuse, R150, R16 ;  /* 0x00000096a894723c */ /* 0x040fec0000041810 */
[C---:B---3--:R-:W-:Y:S01]  /*12760*/  HMMA.16816.F32.BF16 R144, R168.reuse, R136, R20 ;  /* 0x00000088a890723c */ /* 0x048fe20000041814 */
[----:B------:R-:W3:Y:S05]  /*12770*/  LDSM.16.MT88.4 R12, [R234+0x15800] ;  /* 0x01580000ea0c783b */ /* 0x000eea0000004200 */
[C---:B------:R-:W-:Y:S03]  /*12780*/  HMMA.16816.F32.BF16 R140, R168.reuse, R138, R24 ;  /* 0x0000008aa88c723c */ /* 0x040fe60000041818 */
[----:B------:R-:W4:Y:S03]  /*12790*/  LDSM.16.MT88.4 R16, [R233+0x15800] ;  /* 0x01580000e910783b */ /* 0x000f260000004200 */
[C---:B------:R-:W-:Y:S05]  /*127a0*/  HMMA.16816.F32.BF16 R136, R168.reuse, R172, R28 ;  /* 0x000000aca888723c */ /* 0x040fea000004181c */
[----:B------:R-:W5:Y:S02]  /*127b0*/  LDSM.16.MT88.4 R20, [R232+0x15800] ;  /* 0x01580000e814783b */ /* 0x000f640000004200 */
[----:B------:R-:W-:Y:S02]  /*127c0*/  MOV R173, R135 ;  /* 0x0000008700ad7202 */ /* 0x000fe40000000f00 */
[C---:B------:R-:W-:Y:S03]  /*127d0*/  HMMA.16816.F32.BF16 R132, R168.reuse, R174, R32 ;  /* 0x000000aea884723c */ /* 0x040fe60000041820 */
[----:B------:R-:W-:Y:S01]  /*127e0*/  FADD.FTZ R0, R173, R209 ;  /* 0x000000d1ad007221 */ /* 0x000fe20000010000 */
[----:B------:R-:W5:Y:S02]  /*127f0*/  LDSM.16.MT88.4 R24, [R236+0x17800] ;  /* 0x01780000ec18783b */ /* 0x000f640000004200 */
[C---:B------:R-:W-:Y:S05]  /*12800*/  HMMA.16816.F32.BF16 R36, R168.reuse, R176, R36 ;  /* 0x000000b0a824723c */ /* 0x040fea0000041824 */
[----:B------:R-:W-:Y:S01]  /*12810*/  FADD.FTZ R0, R215, R0 ;  /* 0x00000000d7007221 */ /* 0x000fe20000010000 */
[C---:B------:R-:W-:Y:S01]  /*12820*/  HMMA.16816.F32.BF16 R40, R168.reuse, R178, R40 ;  /* 0x000000b2a828723c */ /* 0x040fe20000041828 */
[----:B------:R-:W5:Y:S04]  /*12830*/  LDSM.16.MT88.4 R28, [R234+0x17800] ;  /* 0x01780000ea1c783b */ /* 0x000f680000004200 */
[----:B------:R-:W-:Y:S01]  /*12840*/  FADD.FTZ R0, R213, R0 ;  /* 0x00000000d5007221 */ /* 0x000fe20000010000 */
[C---:B------:R-:W-:Y:S05]  /*12850*/  HMMA.16816.F32.BF16 R44, R168.reuse, R180, R44 ;  /* 0x000000b4a82c723c */ /* 0x040fea000004182c */
[----:B------:R-:W-:Y:S01]  /*12860*/  FADD.FTZ R0, R211, R0 ;  /* 0x00000000d3007221 */ /* 0x000fe20000010000 */
[C---:B------:R-:W-:Y:S05]  /*12870*/  HMMA.16816.F32.BF16 R48, R168.reuse, R182, R48 ;  /* 0x000000b6a830723c */ /* 0x040fea0000041830 */
[----:B------:R-:W-:Y:S01]  /*12880*/  FADD.FTZ R0, R201, R0 ;  /* 0x00000000c9007221 */ /* 0x000fe20000010000 */
[C---:B-1----:R-:W-:Y:S05]  /*12890*/  HMMA.16816.F32.BF16 R52, R168.reuse, R184, R52 ;  /* 0x000000b8a834723c */ /* 0x042fea0000041834 */
[----:B------:R-:W-:Y:S01]  /*128a0*/  FADD.FTZ R199, R199, R0 ;  /* 0x00000000c7c77221 */ /* 0x000fe20000010000 */
[C---:B------:R-:W-:Y:S05]  /*128b0*/  HMMA.16816.F32.BF16 R56, R168.reuse, R186, R56 ;  /* 0x000000baa838723c */ /* 0x040fea0000041838 */
[----:B------:R-:W-:Y:S01]  /*128c0*/  MOV R0, R3 ;  /* 0x0000000300007202 */ /* 0x000fe20000000f00 */
[C---:B------:R-:W-:Y:S05]  /*128d0*/  HMMA.16816.F32.BF16 R60, R168.reuse, R4, R60 ;  /* 0x00000004a83c723c */ /* 0x040fea000004183c */
[----:B------:R-:W-:Y:S01]  /*128e0*/  FADD.FTZ R166, R166, R199 ;  /* 0x000000c7a6a67221 */ /* 0x000fe20000010000 */
[C---:B------:R-:W-:Y:S01]  /*128f0*/  HMMA.16816.F32.BF16 R64, R168.reuse, R6, R64 ;  /* 0x00000006a840723c */ /* 0x040fe20000041840 */
[----:B------:R-:W1:Y:S04]  /*12900*/  LDSM.16.MT88.4 R4, [R233+0x17800] ;  /* 0x01780000e904783b */ /* 0x000e680000004200 */
[----:B------:R-:W-:Y:S01]  /*12910*/  FADD.FTZ R249, R165, R166 ;  /* 0x000000a6a5f97221 */ /* 0x000fe20000010000 */
[C---:B--2---:R-:W-:Y:S06]  /*12920*/  HMMA.16816.F32.BF16 R68, R168.reuse, R8, R68 ;  /* 0x00000008a844723c */ /* 0x044fec0000041844 */
[C---:B------:R-:W-:Y:S01]  /*12930*/  HMMA.16816.F32.BF16 R72, R168.reuse, R10, R72 ;  /* 0x0000000aa848723c */ /* 0x040fe20000041848 */
[----:B------:R-:W2:Y:S05]  /*12940*/  LDSM.16.MT88.4 R8, [R232+0x17800] ;  /* 0x01780000e808783b */ /* 0x000eaa0000004200 */
[C---:B---3--:R-:W-:Y:S06]  /*12950*/  HMMA.16816.F32.BF16 R76, R168.reuse, R12, R76 ;  /* 0x0000000ca84c723c */ /* 0x048fec000004184c */
[C---:B------:R-:W-:Y:S06]  /*12960*/  HMMA.16816.F32.BF16 R80, R168.reuse, R14, R80 ;  /* 0x0000000ea850723c */ /* 0x040fec0000041850 */
[C---:B----4-:R-:W-:Y:S06]  /*12970*/  HMMA.16816.F32.BF16 R84, R168.reuse, R16, R84 ;  /* 0x00000010a854723c */ /* 0x050fec0000041854 */
[C---:B------:R-:W-:Y:S06]  /*12980*/  HMMA.16816.F32.BF16 R88, R168.reuse, R18, R88 ;  /* 0x00000012a858723c */ /* 0x040fec0000041858 */
[C---:B-----5:R-:W-:Y:S06]  /*12990*/  HMMA.16816.F32.BF16 R92, R168.reuse, R20, R92 ;  /* 0x00000014a85c723c */ /* 0x060fec000004185c */
[C---:B------:R-:W-:Y:S06]  /*129a0*/  HMMA.16816.F32.BF16 R96, R168.reuse, R22, R96 ;  /* 0x00000016a860723c */ /* 0x040fec0000041860 */
[C---:B------:R-:W-:Y:S06]  /*129b0*/  HMMA.16816.F32.BF16 R100, R168.reuse, R24, R100 ;  /* 0x00000018a864723c */ /* 0x040fec0000041864 */
[C---:B------:R-:W-:Y:S06]  /*129c0*/  HMMA.16816.F32.BF16 R104, R168.reuse, R26, R104 ;  /* 0x0000001aa868723c */ /* 0x040fec0000041868 */
[C---:B------:R-:W-:Y:S06]  /*129d0*/  HMMA.16816.F32.BF16 R108, R168.reuse, R28, R108 ;  /* 0x0000001ca86c723c */ /* 0x040fec000004186c */
[C---:B------:R-:W-:Y:S06]  /*129e0*/  HMMA.16816.F32.BF16 R112, R168.reuse, R30, R112 ;  /* 0x0000001ea870723c */ /* 0x040fec0000041870 */
[C---:B-1----:R-:W-:Y:S06]  /*129f0*/  HMMA.16816.F32.BF16 R116, R168.reuse, R4, R116 ;  /* 0x00000004a874723c */ /* 0x042fec0000041874 */
[C---:B------:R-:W-:Y:S05]  /*12a00*/  HMMA.16816.F32.BF16 R120, R168.reuse, R6, R120 ;  /* 0x00000006a878723c */ /* 0x040fea0000041878 */
[----:B------:R-:W-:Y:S01]  /*12a10*/  FADD.FTZ R5, R167, R212 ;  /* 0x000000d4a7057221 */ /* 0x000fe20000010000 */
[C---:B--2---:R-:W-:Y:S05]  /*12a20*/  HMMA.16816.F32.BF16 R124, R168.reuse, R8, R124 ;  /* 0x00000008a87c723c */ /* 0x044fea000004187c */
[----:B------:R-:W-:Y:S01]  /*12a30*/  FADD.FTZ R5, R214, R5 ;  /* 0x00000005d6057221 */ /* 0x000fe20000010000 */
[----:B------:R-:W-:Y:S05]  /*12a40*/  HMMA.16816.F32.BF16 R128, R168, R10, R128 ;  /* 0x0000000aa880723c */ /* 0x000fea0000041880 */
[----:B------:R-:W-:Y:S01]  /*12a50*/  FADD.FTZ R5, R210, R5 ;  /* 0x00000005d2057221 */ /* 0x000fe20000010000 */
[----:B------:R-:W-:Y:S05]  /*12a60*/  MOV R167, R164 ;  /* 0x000000a400a77202 */ /* 0x000fea0000000f00 */
[----:B------:R-:W-:Y:S04]  /*12a70*/  FADD.FTZ R5, R206, R5 ;  /* 0x00000005ce057221 */ /* 0x000fe80000010000 */
[----:B------:R-:W-:Y:S04]  /*12a80*/  FADD.FTZ R5, R202, R5 ;  /* 0x00000005ca057221 */ /* 0x000fe80000010000 */
[----:B------:R-:W-:Y:S04]  /*12a90*/  FADD.FTZ R5, R198, R5 ;  /* 0x00000005c6057221 */ /* 0x000fe80000010000 */
[----:B------:R-:W-:Y:S01]  /*12aa0*/  FADD.FTZ R251, R194, R5 ;  /* 0x00000005c2fb7221 */ /* 0x000fe20000010000 */
[----:B------:R-:W-:Y:S06]  /*12ab0*/  @P0 BRA `(.L_x_1662) ;  /* 0xffffffb400c80947 */ /* 0x000fec000383ffff */
.L_x_1658:
        /* <DEDUP_REMOVED lines=316> */
.L_x_1664:
[----:B------:R-:W-:Y:S05]  /*13e80*/  BSYNC B0 ;  /* 0x0000000000007941 */ /* 0x000fea0003800000 */
.L_x_1663:
        /* <DEDUP_REMOVED lines=41> */
.L_x_1666:
[----:B------:R-:W-:Y:S05]  /*14120*/  BSYNC B0 ;  /* 0x0000000000007941 */ /* 0x000fea0003800000 */
.L_x_1665:
        /* <DEDUP_REMOVED lines=18> */
.L_x_1668:
[----:B------:R-:W-:Y:S05]  /*14250*/  BSYNC B0 ;  /* 0x0000000000007941 */ /* 0x000fea0003800000 */
.L_x_1667:
        /* <DEDUP_REMOVED lines=17> */
.L_x_1670:
[----:B------:R-:W-:Y:S05]  /*14370*/  BSYNC B0 ;  /* 0x0000000000007941 */ /* 0x000fea0003800000 */
.L_x_1669:
        /* <DEDUP_REMOVED lines=17> */
.L_x_1672:
[----:B------:R-:W-:Y:S05]  /*14490*/  BSYNC B0 ;  /* 0x0000000000007941 */ /* 0x000fea0003800000 */
.L_x_1671:
        /* <DEDUP_REMOVED lines=17> */
.L_x_1674:
[----:B------:R-:W-:Y:S05]  /*145b0*/  BSYNC B0 ;  /* 0x0000000000007941 */ /* 0x000fea0003800000 */
.L_x_1673:
        /* <DEDUP_REMOVED lines=17> */
.L_x_1676:
[----:B------:R-:W-:Y:S05]  /*146d0*/  BSYNC B0 ;  /* 0x0000000000007941 */ /* 0x000fea0003800000 */
.L_x_1675:
        /* <DEDUP_REMOVED lines=17> */
.L_x_1678:
[----:B------:R-:W-:Y:S05]  /*147f0*/  BSYNC B0 ;  /* 0x0000000000007941 */ /* 0x000fea0003800000 */
.L_x_1677:
        /* <DEDUP_REMOVED lines=14> */
.L_x_1679:
        /* <DEDUP_REMOVED lines=10> */
.L_x_4985:


//--------------------- .text._ZN5flash24flash_fwd_splitkv_kernelI23Flash_fwd_kernel_traitsILi256ELi64ELi64ELi4ELb0ELb0EN7cutlass10bfloat16_tE19Flash_kernel_traitsILi256ELi64ELi64ELi4ES3_EELb1ELb0ELb0ELb0ELb0ELb0ELb1ELb1EEEvNS_16Flash_fwd_paramsE --------------------------
	.section	.text._ZN5flash24flash_fwd_splitkv_kernelI23Flash_fwd_kernel_traitsILi256ELi64ELi64ELi4ELb0ELb0EN7cutlass10bfloat16_tE19Flash_kernel_traitsILi256ELi64ELi64ELi4ES3_EELb1ELb0ELb0ELb0ELb0ELb0ELb1ELb1EEEvNS_16Flash_fwd_paramsE,"ax",@progbits
	.align	128
        .global         _ZN5flash24flash_fwd_splitkv_kernelI23Flash_fwd_kernel_traitsILi256ELi64ELi64ELi4ELb0ELb0EN7cutlass10bfloat16_tE19Flash_kernel_traitsILi256ELi64ELi64ELi4ES3_EELb1ELb0ELb0ELb0ELb0ELb0ELb1ELb1EEEvNS_16Flash_fwd_paramsE
        .type           _ZN5flash24flash_fwd_splitkv_kernelI23Flash_fwd_kernel_traitsILi256ELi64ELi64ELi4ELb0ELb0EN7cutlass10bfloat16_tE19Flash_kernel_traitsILi256ELi64ELi64ELi4ES3_EELb1ELb0ELb0ELb0ELb0ELb0ELb1ELb1EEEvNS_16Flash_fwd_paramsE,@function
        .size           _ZN5flash24flash_fwd_splitkv_kernelI23Flash_fwd_kernel_traitsILi256ELi64ELi64ELi4ELb0ELb0EN7cutlass10bfloat16_tE19Flash_kernel_traitsILi256ELi64ELi64ELi4ES3_EELb1ELb0ELb0ELb0ELb0ELb0ELb1ELb1EEEvNS_16Flash_fwd_paramsE,(.L_x_4956 - _ZN5flash24flash_fwd_splitkv_kernelI23Flash_fwd_kernel_traitsILi256ELi64ELi64ELi4ELb0ELb0EN7cutlass10bfloat16_tE19Flash_kernel_traitsILi256ELi64ELi64ELi4ES3_EELb1ELb0ELb0ELb0ELb0ELb0ELb1ELb1EEEvNS_16Flash_fwd_paramsE)
        .other          _ZN5flash24flash_fwd_splitkv_kernelI23Flash_fwd_kernel_traitsILi256ELi64ELi64ELi4ELb0ELb0EN7cutlass10bfloat16_tE19Flash_kernel_traitsILi256ELi64ELi64ELi4ES3_EELb1ELb0ELb0ELb0ELb0ELb0ELb1ELb1EEEvNS_16Flash_fwd_paramsE,@"STO_CUDA_ENTRY STV_DEFAULT"
_ZN5flash24flash_fwd_splitkv_kernelI23Flash_fwd_kernel_traitsILi256ELi64ELi64ELi4ELb0ELb0EN7cutlass10bfloat16_tE19Flash_kernel_traitsILi256ELi64ELi64ELi4ES3_EELb1ELb0ELb0ELb0ELb0ELb0ELb1ELb1EEEvNS_16Flash_fwd_paramsE:
.text._ZN5flash24flash_fwd_splitkv_kernelI23Flash_fwd_kernel_traitsILi256ELi64ELi64ELi4ELb0ELb0EN7cutlass10bfloat16_tE19Flash_kernel_traitsILi256ELi64ELi64ELi4ES3_EELb1ELb0ELb0ELb0ELb0ELb0ELb1ELb1EEEvNS_16Flash_fwd_paramsE:
[----:B------:R-:W-:Y:S08]  /*0000*/  LDC R1, c[0x0][0x28] ;  /* 0x00000a00ff017b82 */ /* 0x000ff00000000800 */
[----:B------:R-:W1:Y:S01]  /*0010*/  LDC R0, c[0x0][0x270] ;  /* 0x00009c00ff007b82 */ /* 0x000e620000000800 */
[----:B------:R-:W2:Y:S01]  /*0020*/  S2R R239, SR_CTAID.X ;  /* 0x0000000000ef7919 */ /* 0x000ea20000002500 */
[----:B------:R-:W-:Y:S01]  /*0030*/  BSSY B4, `(.L_x_1680) ;  /* 0x000001b000047945 */ /* 0x000fe20003800000 */
[----:B------:R-:W-:-:S05]  /*0040*/  MOV R238, 0x1e0 ;  /* 0x000001e000ee7802 */ /* 0x000fca0000000f00 */
[----:B------:R-:W3:Y:S08]  /*0050*/  S2UR UR4, SR_CTAID.Z ;  /* 0x00000000000479c3 */ /* 0x000ef00000002700 */
[----:B------:R-:W4:Y:S01]  /*0060*/  S2UR UR8, SR_CTAID.Y ;  /* 0x00000000000879c3 */ /* 0x000f220000002600 */
[----:B-1----:R-:W1:Y:S01]  /*0070*/  I2F.U32.RP R2, R0 ;  /* 0x0000000000027306 */ /* 0x002e620000209000 */
[----:B------:R-:W-:-:S06]  /*0080*/  ISETP.NE.U32.AND P0, PT, R0, RZ, PT ;  /* 0x000000ff0000720c */ /* 0x000fcc0003f05070 */
[----:B------:R-:W2:Y:S01]  /*0090*/  LDC.64 R18, c[0x0][0x198] ;  /* 0x00006600ff127b82 */ /* 0x000ea20000000a00 */
[----:B-1----:R-:W1:Y:S02]  /*00a0*/  MUFU.RCP R2, R2 ;  /* 0x0000000200027308 */ /* 0x002e640000001000 */
[----:B-1----:R-:W-:-:S06]  /*00b0*/  VIADD R2, R2, 0xffffffe ;  /* 0x0ffffffe02027836 */ /* 0x002fcc0000000000 */
[----:B------:R-:W1:Y:S02]  /*00c0*/  F2I.FTZ.U32.TRUNC.NTZ R3, R2 ;  /* 0x0000000200037305 */ /* 0x000e64000021f000 */
[----:B-1----:R-:W-:-:S04]  /*00d0*/  IMAD.MOV R2, RZ, RZ, -R3 ;  /* 0x000000ffff027224 */ /* 0x002fc800078e0a03 */
[----:B------:R-:W-:Y:S01]  /*00e0*/  IMAD R4, R2, R0, RZ ;  /* 0x0000000002047224 */ /* 0x000fe200078e02ff */
[----:B------:R-:W-:-:S05]  /*00f0*/  MOV R2, RZ ;  /* 0x000000ff00027202 */ /* 0x000fca0000000f00 */
[----:B------:R-:W-:-:S06]  /*0100*/  IMAD.HI.U32 R4, R3, R4, R2 ;  /* 0x0000000403047227 */ /* 0x000fcc00078e0002 */
[----:B---3--:R-:W-:Y:S02]  /*0110*/  IMAD.HI.U32 R242, R4, UR4, RZ ;  /* 0x0000000404f27c27 */ /* 0x008fe4000f8e00ff */
[----:B------:R-:W1:Y:S02]  /*0120*/  LDC R4, c[0x0][0x10] ;  /* 0x00000400ff047b82 */ /* 0x000e640000000800 */
[----:B------:R-:W-:-:S04]  /*0130*/  IMAD.MOV R2, RZ, RZ, -R242 ;  /* 0x000000ffff027224 */ /* 0x000fc800078e0af2 */
[----:B------:R-:W-:-:S05]  /*0140*/  IMAD R2, R0, R2, UR4 ;  /* 0x0000000400027e24 */ /* 0x000fca000f8e0202 */
[----:B------:R-:W-:-:S13]  /*0150*/  ISETP.GE.U32.AND P2, PT, R2, R0, PT ;  /* 0x000000000200720c */ /* 0x000fda0003f46070 */
[----:B------:R-:W-:Y:S01]  /*0160*/  @P2 IADD3 R2, R2, -R0, RZ ;  /* 0x8000000002022210 */ /* 0x000fe20007ffe0ff */
[----:B------:R-:W-:-:S03]  /*0170*/  @P2 VIADD R242, R242, 0x1 ;  /* 0x00000001f2f22836 */ /* 0x000fc60000000000 */
[----:B------:R-:W-:-:S13]  /*0180*/  ISETP.GE.U32.AND P1, PT, R2, R0, PT ;  /* 0x000000000200720c */ /* 0x000fda0003f26070 */
[----:B------:R-:W-:Y:S02]  /*0190*/  @P1 IADD3 R242, R242, 0x1, RZ ;  /* 0x00000001f2f21810 */ /* 0x000fe40007ffe0ff */
[----:B------:R-:W-:-:S04]  /*01a0*/  @!P0 LOP3.LUT R242, RZ, R0, RZ, 0x33, !PT ;  /* 0x00000000fff28212 */ /* 0x000fc800078e33ff */
[----:B------:R-:W-:-:S05]  /*01b0*/  IADD3 R241, -R242, RZ, RZ ;  /* 0x000000fff2f17210 */ /* 0x000fca0007ffe1ff */
[----:B-12-4-:R-:W-:Y:S02]  /*01c0*/  IMAD R241, R0, R241, UR4 ;  /* 0x0000000400f17e24 */ /* 0x016fe4000f8e02f1 */
[----:B------:R-:W-:Y:S05]  /*01d0*/  CALL.REL.NOINC `($_ZN5flash24flash_fwd_splitkv_kernelI23Flash_fwd_kernel_traitsILi256ELi64ELi64ELi4ELb0ELb0EN7cutlass10bfloat16_tE19Flash_kernel_traitsILi256ELi64ELi64ELi4ES3_EELb1ELb0ELb0ELb0ELb0ELb0ELb1ELb1EEEvNS_16Flash_fwd_paramsE$_ZN5flash30compute_attn_1rowblock_splitkvI23Flash_fwd_kernel_traitsILi256ELi64ELi64ELi4ELb0ELb0EN7cutlass10bfloat16_tE19Flash_kernel_traitsILi256ELi64ELi64ELi4ES3_EELb1ELb0ELb0ELb0ELb0ELb0ELb1ELb1ENS_16Flash_fwd_paramsEEEvRKT8_iiiii) ;  /* 0x0000000000087944 */ /* 0x000fea0003c00000 */
[----:B------:R-:W-:Y:S05]  /*01e0*/  BSYNC B4 ;  /* 0x0000000000047941 */ /* 0x000fea0003800000 */
.L_x_1680:
[----:B------:R-:W-:Y:S05]  /*01f0*/  EXIT ;  /* 0x000000000000794d */ /* 0x000fea0003800000 */
        .type           $_ZN5flash24flash_fwd_splitkv_kernelI23Flash_fwd_kernel_traitsILi256ELi64ELi64ELi4ELb0ELb0EN7cutlass10bfloat16_tE19Flash_kernel_traitsILi256ELi64ELi64ELi4ES3_EELb1ELb0ELb0ELb0ELb0ELb0ELb1ELb1EEEvNS_16Flash_fwd_paramsE$_ZN5flash30compute_attn_1rowblock_splitkvI23Flash_fwd_kernel_traitsILi256ELi64ELi64ELi4ELb0ELb0EN7cutlass10bfloat16_tE19Flash_kernel_traitsILi256ELi64ELi64ELi4ES3_EELb1ELb0ELb0ELb0ELb0ELb0ELb1ELb1ENS_16Flash_fwd_paramsEEEvRKT8_iiiii,@function
        .size           $_ZN5flash24flash_fwd_splitkv_kernelI23Flash_fwd_kernel_traitsILi256ELi64ELi64ELi4ELb0ELb0EN7cutlass10bfloat16_tE19Flash_kernel_traitsILi256ELi64ELi64ELi4ES3_EELb1ELb0ELb0ELb0ELb0ELb0ELb1ELb1EEEvNS_16Flash_fwd_paramsE$_ZN5flash30compute_attn_1rowblock_splitkvI23Flash_fwd_kernel_traitsILi256ELi64ELi64ELi4ELb0ELb0EN7cutlass10bfloat16_tE19Flash_kernel_traitsILi256ELi64ELi64ELi4ES3_EELb1ELb0ELb0ELb0ELb0ELb0ELb1ELb1ENS_16Flash_fwd_paramsEEEvRKT8_iiiii,(.L_x_4956 - $_ZN5flash24flash_fwd_splitkv_kernelI23Flash_fwd_kernel_traitsILi256ELi64ELi64ELi4ELb0ELb0EN7cutlass10bfloat16_tE19Flash_kernel_traitsILi256ELi64ELi64ELi4ES3_EELb1ELb0ELb0ELb0ELb0ELb0ELb1ELb1EEEvNS_16Flash_fwd_paramsE$_ZN5flash30compute_attn_1rowblock_splitkvI23Flash_fwd_kernel_traitsILi256ELi64ELi64ELi4ELb0ELb0EN7cutlass10bfloat16_tE19Flash_kernel_traitsILi256ELi64ELi64ELi4ES3_EELb1ELb0ELb0ELb0ELb0ELb0ELb1ELb1ENS_16Flash_fwd_paramsEEEvRKT8_iiiii)
$_ZN5flash24flash_fwd_splitkv_kernelI23Flash_fwd_kernel_traitsILi256ELi64ELi64ELi4ELb0ELb0EN7cutlass10bfloat16_tE19Flash_kernel_traitsILi256ELi64ELi64ELi4ES3_EELb1ELb0ELb0ELb0ELb0ELb0ELb1ELb1EEEvNS_16Flash_fwd_paramsE$_ZN5flash30compute_attn_1rowblock_splitkvI23Flash_fwd_kernel_traitsILi256ELi64ELi64ELi4ELb0ELb0EN7cutlass10bfloat16_tE19Flash_kernel_traitsILi256ELi64ELi64ELi4ES3_EELb1ELb0ELb0ELb0ELb0ELb0ELb1ELb1ENS_16Flash_fwd_paramsEEEvRKT8_iiiii:
        /* <DEDUP_REMOVED lines=17> */
[----:B--2---:R-:W-:-:S06]  /*0310*/  @P0 IADD3 R240, R240, -R7, RZ ;  /* 0x80000007f0f00210 */ /* 0x004fcc0007ffe0ff */
        /* <DEDUP_REMOVED lines=9> */
.L_x_1682:
[----:B------:R-:W-:Y:S05]  /*03b0*/  BSYNC B0 ;  /* 0x0000000000007941 */ /* 0x000fea0003800000 */
.L_x_1681:
        /* <DEDUP_REMOVED lines=8> */
.L_x_1684:
[----:B------:R2:W5:Y:S02]  /*0440*/  LD.E R61, desc[UR6][R18.64+0xb8] ;  /* 0x0000b806123d7980 */ /* 0x000564000c101900 */
.L_x_1685:
[----:B------:R-:W-:Y:S05]  /*0450*/  BSYNC B0 ;  /* 0x0000000000007941 */ /* 0x000fea0003800000 */
.L_x_1683:
        /* <DEDUP_REMOVED lines=10> */
.L_x_1687:
[----:B------:R-:W3:Y:S01]  /*0500*/  LD.E.64 R2, desc[UR6][R18.64+0x108] ;  /* 0x0001080612027980 */ /* 0x000ee2000c101b00 */
[----:B------:R-:W-:Y:S01]  /*0510*/  BSSY B0, `(.L_x_1689) ;  /* 0x0000006000007945 */ /* 0x000fe20003800000 */
[----:B------:R-:W-:Y:S01]  /*0520*/  IMAD.MOV.U32 R56, RZ, RZ, RZ ;  /* 0x000000ffff387224 */ /* 0x000fe200078e00ff */
[----:B---3--:R-:W-:-:S04]  /*0530*/  ISETP.NE.U32.AND P0, PT, R2, RZ, PT ;  /* 0x000000ff0200720c */ /* 0x008fc80003f05070 */
[----:B------:R-:W-:-:S13]  /*0540*/  ISETP.NE.AND.EX P0, PT, R3, RZ, PT, P0 ;  /* 0x000000ff0300720c */ /* 0x000fda0003f05300 */
[----:B------:R-:W-:Y:S05]  /*0550*/  @!P0 BRA `(.L_x_1690) ;  /* 0x0000000000048947 */ /* 0x000fea0003800000 */
[----:B------:R1:W5:Y:S02]  /*0560*/  LD.E R56, desc[UR6][R18.64+0xbc] ;  /* 0x0000bc0612387980 */ /* 0x000364000c101900 */
.L_x_1690:
[----:B------:R-:W-:Y:S05]  /*0570*/  BSYNC B0 ;  /* 0x0000000000007941 */ /* 0x000fea0003800000 */
.L_x_1689:
[----:B-----5:R-:W-:Y:S02]  /*0580*/  IADD3 R56, R61, R56, RZ ;  /* 0x000000383d387210 */ /* 0x020fe40007ffe0ff */
.L_x_1688:
[----:B------:R-:W-:Y:S05]  /*0590*/  BSYNC B1 ;  /* 0x0000000000017941 */ /* 0x000fea0003800000 */
.L_x_1686:
[----:B------:R-:W-:Y:S01]  /*05a0*/  IMAD.SHL.U32 R55, R239, 0x40, RZ ;  /* 0x00000040ef377824 */ /* 0x000fe200078e00ff */
[----:B------:R-:W-:Y:S01]  /*05b0*/  MOV R2, R238 ;  /* 0x000000ee00027202 */ /* 0x000fe20000000f00 */
[----:B------:R-:W-:-:S03]  /*05c0*/  IMAD.MOV.U32 R3, RZ, RZ, 0x0 ;  /* 0x00000000ff037424 */ /* 0x000fc600078e00ff */
[----:B------:R-:W-:-:S13]  /*05d0*/  ISETP.GT.AND P0, PT, R240, R55, PT ;  /* 0x00000037f000720c */ /* 0x000fda0003f04270 */
[----:B-12---:R-:W-:Y:S05]  /*05e0*/  @!P0 RET.REL.NODEC R2 `(_ZN5flash24flash_fwd_splitkv_kernelI23Flash_fwd_kernel_traitsILi256ELi64ELi64ELi4ELb0ELb0EN7cutlass10bfloat16_tE19Flash_kernel_traitsILi256ELi64ELi64ELi4ES3_EELb1ELb0ELb0ELb0ELb0ELb0ELb1ELb1EEEvNS_16Flash_fwd_paramsE) ;  /* 0xfffffff802848950 */ /* 0x006fea0003c3ffff */
[----:B------:R-:W2:Y:S04]  /*05f0*/  LD.E R0, desc[UR6][R18.64+0xb8] ;  /* 0x0000b80612007980 */ /* 0x000ea8000c101900 */
[----:B------:R-:W3:Y:S01]  /*0600*/  LD.E R5, desc[UR6][R18.64+0x188] ;  /* 0x0001880612057980 */ /* 0x000ee2000c101900 */
[----:B------:R-:W-:Y:S01]  /*0610*/  IABS R3, R4 ;  /* 0x0000000400037213 */ /* 0x000fe20000000000 */
[----:B------:R-:W1:Y:S03]  /*0620*/  S2R R52, SR_TID.X ;  /* 0x0000000000347919 */ /* 0x000e660000002100 */
[----:B------:R-:W4:Y:S08]  /*0630*/  I2F.RP R10, R3 ;  /* 0x00000003000a7306 */ /* 0x000f300000209400 */
[----:B----4-:R-:W4:Y:S02]  /*0640*/  MUFU.RCP R10, R10 ;  /* 0x0000000a000a7308 */ /* 0x010f240000001000 */
[----:B----4-:R-:W-:-:S06]  /*0650*/  VIADD R10, R10, 0xffffffe ;  /* 0x0ffffffe0a0a7836 */ /* 0x010fcc0000000000 */
[----:B------:R-:W4:Y:S02]  /*0660*/  F2I.FTZ.U32.TRUNC.NTZ R11, R10 ;  /* 0x0000000a000b7305 */ /* 0x000f24000021f000 */
[----:B----4-:R-:W-:Y:S02]  /*0670*/  IMAD.MOV R6, RZ, RZ, -R11 ;  /* 0x000000ffff067224 */ /* 0x010fe400078e0a0b */
[----:B------:R-:W-:Y:S02]  /*0680*/  IMAD.MOV.U32 R10, RZ, RZ, RZ ;  /* 0x000000ffff0a7224 */ /* 0x000fe400078e00ff */
[----:B------:R-:W-:-:S04]  /*0690*/  IMAD R6, R6, R3, RZ ;  /* 0x0000000306067224 */ /* 0x000fc800078e02ff */
[----:B------:R-:W-:-:S04]  /*06a0*/  IMAD.HI.U32 R6, R11, R6, R10 ;  /* 0x000000060b067227 */ /* 0x000fc800078e000a */
[----:B--2---:R-:W-:-:S05]  /*06b0*/  VIADD R0, R0, 0x3f ;  /* 0x0000003f00007836 */ /* 0x004fca0000000000 */
[----:B------:R-:W-:-:S04]  /*06c0*/  SHF.R.S32.HI R8, RZ, 0x1f, R0 ;  /* 0x0000001fff087819 */ /* 0x000fc80000011400 */
[----:B------:R-:W-:Y:S02]  /*06d0*/  LEA.HI R8, R8, R0, RZ, 0x6 ;  /* 0x0000000008087211 */ /* 0x000fe400078f30ff */
[-C--:B------:R-:W-:Y:S02]  /*06e0*/  IABS R0, R4.reuse ;  /* 0x0000000400007213 */ /* 0x080fe40000000000 */
[----:B------:R-:W-:-:S03]  /*06f0*/  LEA.HI.SX32 R8, R8, R4, 0x1a ;  /* 0x0000000408087211 */ /* 0x000fc600078fd2ff */
[----:B------:R-:W-:Y:S02]  /*0700*/  IMAD.MOV R0, RZ, RZ, -R0 ;  /* 0x000000ffff007224 */ /* 0x000fe400078e0a00 */
[----:B------:R-:W-:-:S05]  /*0710*/  VIADD R8, R8, 0xffffffff ;  /* 0xffffffff08087836 */ /* 0x000fca0000000000 */
[----:B------:R-:W-:Y:S02]  /*0720*/  IABS R2, R8 ;  /* 0x0000000800027213 */ /* 0x000fe40000000000 */
[----:B------:R-:W-:-:S03]  /*0730*/  LOP3.LUT R8, R8, R4, RZ, 0x3c, !PT ;  /* 0x0000000408087212 */ /* 0x000fc600078e3cff */
[----:B------:R-:W-:Y:S01]  /*0740*/  IMAD.HI.U32 R6, R6, R2, RZ ;  /* 0x0000000206067227 */ /* 0x000fe200078e00ff */
[----:B------:R-:W-:-:S03]  /*0750*/  ISETP.GE.AND P0, PT, R8, RZ, PT ;  /* 0x000000ff0800720c */ /* 0x000fc60003f06270 */
[----:B------:R-:W-:Y:S01]  /*0760*/  IMAD R0, R6, R0, R2 ;  /* 0x0000000006007224 */ /* 0x000fe200078e0202 */
[----:B------:R-:W-:-:S04]  /*0770*/  IADD3 R2, -R240, 0x7f, R55 ;  /* 0x0000007ff0027810 */ /* 0x000fc80007ffe137 */
[----:B------:R-:W-:Y:S02]  /*0780*/  ISETP.GT.U32.AND P1, PT, R3, R0, PT ;  /* 0x000000000300720c */ /* 0x000fe40003f24070 */
[----:B---3--:R-:W-:-:S11]  /*0790*/  IADD3 R5, R5, R2, R56 ;  /* 0x0000000205057210 */ /* 0x008fd60007ffe038 */
[----:B------:R-:W-:Y:S02]  /*07a0*/  @!P1 IMAD.IADD R0, R0, 0x1, -R3 ;  /* 0x0000000100009824 */ /* 0x000fe400078e0a03 */
[----:B------:R-:W-:Y:S01]  /*07b0*/  @!P1 VIADD R6, R6, 0x1 ;  /* 0x0000000106069836 */ /* 0x000fe20000000000 */
[----:B------:R-:W-:Y:S02]  /*07c0*/  ISETP.NE.AND P1, PT, R4, RZ, PT ;  /* 0x000000ff0400720c */ /* 0x000fe40003f25270 */
[----:B------:R-:W-:Y:S01]  /*07d0*/  ISETP.GE.U32.AND P2, PT, R0, R3, PT ;  /* 0x000000030000720c */ /* 0x000fe20003f46070 */
[----:B------:R-:W-:Y:S01]  /*07e0*/  VIADD R0, R56, 0x3f ;  /* 0x0000003f38007836 */ /* 0x000fe20000000000 */
[----:B------:R-:W-:-:S04]  /*07f0*/  SHF.R.S32.HI R3, RZ, 0x1f, R5 ;  /* 0x0000001fff037819 */ /* 0x000fc80000011405 */
[----:B------:R-:W-:Y:S02]  /*0800*/  SHF.R.S32.HI R2, RZ, 0x1f, R0 ;  /* 0x0000001fff027819 */ /* 0x000fe40000011400 */
[----:B------:R-:W-:Y:S02]  /*0810*/  LEA.HI R3, R3, R5, RZ, 0x6 ;  /* 0x0000000503037211 */ /* 0x000fe400078f30ff */
[----:B------:R-:W-:Y:S02]  /*0820*/  LEA.HI R2, R2, R0, RZ, 0x6 ;  /* 0x0000000002027211 */ /* 0x000fe400078f30ff */
[----:B------:R-:W-:Y:S01]  /*0830*/  SHF.R.S32.HI R3, RZ, 0x6, R3 ;  /* 0x00000006ff037819 */ /* 0x000fe20000011403 */
[----:B------:R-:W-:Y:S01]  /*0840*/  @P2 VIADD R6, R6, 0x1 ;  /* 0x0000000106062836 */ /* 0x000fe20000000000 */
[----:B------:R-:W-:-:S03]  /*0850*/  SHF.R.S32.HI R2, RZ, 0x6, R2 ;  /* 0x00000006ff027819 */ /* 0x000fc60000011402 */
[----:B------:R-:W-:Y:S01]  /*0860*/  @!P0 IMAD.MOV R6, RZ, RZ, -R6 ;  /* 0x000000ffff068224 */ /* 0x000fe200078e0a06 */
[----:B------:R-:W-:-:S05]  /*0870*/  @!P1 LOP3.LUT R6, RZ, R4, RZ, 0x33, !PT ;  /* 0x00000004ff069212 */ /* 0x000fca00078e33ff */
[----:B------:R-:W-:-:S05]  /*0880*/  IMAD R235, R6, UR8, RZ ;  /* 0x0000000806eb7c24 */ /* 0x000fca000f8e02ff */
[----:B------:R-:W-:-:S04]  /*0890*/  VIADDMNMX R2, R235, R6, R2, PT ;  /* 0x00000006eb027246 */ /* 0x000fc80003800102 */
[----:B------:R-:W-:-:S04]  /*08a0*/  VIMNMX R165, R2, R3, PT ;  /* 0x0000000302a57248 */ /* 0x000fc80003fe0100 */
[----:B------:R-:W-:-:S13]  /*08b0*/  ISETP.GE.AND P0, PT, R235, R165, PT ;  /* 0x000000a5eb00720c */ /* 0x000fda0003f06270 */
[----:B-1----:R-:W-:Y:S05]  /*08c0*/  @!P0 BRA `(.L_x_1691) ;  /* 0x0000000800908947 */ /* 0x002fea0003800000 */
[----:B------:R-:W2:Y:S04]  /*08d0*/  LD.E.64 R2, desc[UR6][R18.64+0xb0] ;  /* 0x0000b00612027980 */ /* 0x000ea8000c101b00 */
[----:B------:R-:W3:Y:S04]  /*08e0*/  LD.E R4, desc[UR6][R18.64+0x60] ;  /* 0x0000600612047980 */ /* 0x000ee8000c101900 */
[----:B------:R-:W4:Y:S04]  /*08f0*/  LD.E R0, desc[UR6][R18.64+0xcc] ;  /* 0x0000cc0612007980 */ /* 0x000f28000c101900 */
[----:B------:R-:W4:Y:S04]  /*0900*/  LD.E.64 R6, desc[UR6][R18.64+0x78] ;  /* 0x0000780612067980 */ /* 0x000f28000c101b00 */
[----:B------:R-:W4:Y:S04]  /*0910*/  LD.E.64 R10, desc[UR6][R18.64+0xa8] ;  /* 0x0000a806120a7980 */ /* 0x000f28000c101b00 */
[----:B------:R1:W5:Y:S01]  /*0920*/  LD.E R18, desc[UR6][R18.64+0xc0] ;  /* 0x0000c00612127980 */ /* 0x000362000c101900 */
[----:B------:R-:W-:Y:S01]  /*0930*/  SHF.R.S32.HI R8, RZ, 0x1f, R52 ;  /* 0x0000001fff087819 */ /* 0x000fe20000011434 */
[----:B------:R-:W-:Y:S03]  /*0940*/  BSSY B0, `(.L_x_1692) ;  /* 0x000002c000007945 */ /* 0x000fe60003800000 */
[----:B------:R-:W-:-:S04]  /*0950*/  LEA.HI R8, R8, R52, RZ, 0x4 ;  /* 0x0000003408087211 */ /* 0x000fc800078f20ff */
[----:B------:R-:W-:Y:S02]  /*0960*/  LOP3.LUT R5, R8, 0xfffffff0, RZ, 0xc0, !PT ;  /* 0xfffffff008057812 */ /* 0x000fe400078ec0ff */
[----:B------:R-:W-:-:S03]  /*0970*/  SHF.R.S32.HI R8, RZ, 0x4, R8 ;  /* 0x00000004ff087819 */ /* 0x000fc60000011408 */
[----:B------:R-:W-:-:S04]  /*0980*/  IMAD.IADD R5, R52, 0x1, -R5 ;  /* 0x0000000134057824 */ /* 0x000fc800078e0a05 */
[C---:B------:R-:W-:Y:S01]  /*0990*/  IMAD.SHL.U32 R12, R5.reuse, 0x4, RZ ;  /* 0x00000004050c7824 */ /* 0x040fe200078e00ff */
[----:B------:R-:W-:-:S04]  /*09a0*/  ISETP.NE.AND P6, PT, R5, RZ, PT ;  /* 0x000000ff0500720c */ /* 0x000fc80003fc5270 */
[----:B------:R-:W-:-:S03]  /*09b0*/  SHF.R.S32.HI R13, RZ, 0x1f, R12 ;  /* 0x0000001fff0d7819 */ /* 0x000fc6000001140c */
[----:B------:R-:W-:-:S04]  /*09c0*/  IMAD.WIDE R14, R8, 0x100, R12 ;  /* 0x00000100080e7825 */ /* 0x000fc800078e020c */
[----:B--2---:R-:W-:-:S04]  /*09d0*/  IMAD R2, R2, UR8, R242 ;  /* 0x0000000802027c24 */ /* 0x004fc8000f8e02f2 */
[----:B---3--:R-:W-:Y:S02]  /*09e0*/  IMAD R2, R2, R4, R241 ;  /* 0x0000000402027224 */ /* 0x008fe400078e02f1 */
[----:B------:R-:W-:Y:S02]  /*09f0*/  VIADD R4, R8, 0x8 ;  /* 0x0000000808047836 */ /* 0x000fe40000000000 */
[--C-:B------:R-:W-:Y:S02]  /*0a00*/  IMAD R3, R3, R2, R55.reuse ;  /* 0x0000000203037224 */ /* 0x100fe400078e0237 */
[----:B------:R-:W-:Y:S02]  /*0a10*/  IMAD.IADD R55, R240, 0x1, -R55 ;  /* 0x00000001f0377824 */ /* 0x000fe400078e0a37 */
[----:B----4-:R-:W-:Y:S01]  /*0a20*/  IMAD R0, R3, R0, RZ ;  /* 0x0000000003007224 */ /* 0x010fe200078e02ff */
[----:B------:R-:W-:Y:S02]  /*0a30*/  SHF.R.S32.HI R5, RZ, 0x1f, R3 ;  /* 0x0000001fff057819 */ /* 0x000fe40000011403 */
[----:B------:R-:W-:-:S02]  /*0a40*/  ISETP.GE.AND P2, PT, R8, R55, PT ;  /* 0x000000370800720c */ /* 0x000fc40003f46270 */
[----:B------:R-:W-:Y:S02]  /*0a50*/  IADD3 R2, P0, R0, R14, RZ ;  /* 0x0000000e00027210 */ /* 0x000fe40007f1e0ff */
[----:B------:R-:W-:Y:S02]  /*0a60*/  ISETP.GE.AND P5, PT, R4, R55, PT ;  /* 0x000000370400720c */ /* 0x000fe40003fa6270 */
[----:B------:R-:W-:Y:S02]  /*0a70*/  LEA.HI.X.SX32 R0, R0, R15, 0x1, P0 ;  /* 0x0000000f00007211 */ /* 0x000fe400000f0eff */
[C---:B------:R-:W-:Y:S02]  /*0a80*/  LEA R6, P1, R2.reuse, R6, 0x2 ;  /* 0x0000000602067211 */ /* 0x040fe400078210ff */
[----:B------:R-:W-:Y:S02]  /*0a90*/  IADD3 R3, P0, R3, R8, RZ ;  /* 0x0000000803037210 */ /* 0x000fe40007f1e0ff */
[----:B------:R-:W-:Y:S01]  /*0aa0*/  LEA.HI.X R7, R2, R7, R0, 0x2, P1 ;  /* 0x0000000702077211 */ /* 0x000fe200008f1400 */
[C---:B------:R-:W-:Y:S01]  /*0ab0*/  VIADD R2, R8.reuse, 0x10 ;  /* 0x0000001008027836 */ /* 0x040fe20000000000 */
[C---:B------:R-:W-:Y:S01]  /*0ac0*/  LEA.HI.X.SX32 R5, R8.reuse, R5, 0x1, P0 ;  /* 0x0000000508057211 */ /* 0x040fe200000f0eff */
[----:B------:R-:W-:Y:S01]  /*0ad0*/  VIADD R0, R8, 0x18 ;  /* 0x0000001808007836 */ /* 0x000fe20000000000 */
[----:B------:R-:W-:-:S02]  /*0ae0*/  LEA R10, P1, R3, R10, 0x2 ;  /* 0x0000000a030a7211 */ /* 0x000fc400078210ff */
[-C--:B------:R-:W-:Y:S01]  /*0af0*/  ISETP.GE.OR P4, PT, R4, R55.reuse, P6 ;  /* 0x000000370400720c */ /* 0x080fe20003786670 */
[----:B------:R-:W-:Y:S01]  /*0b00*/  VIADD R4, R12, 0x40 ;  /* 0x000000400c047836 */ /* 0x000fe20000000000 */
[CC--:B------:R-:W-:Y:S02]  /*0b10*/  ISETP.GE.AND P0, PT, R2.reuse, R55.reuse, PT ;  /* 0x000000370200720c */ /* 0x0c0fe40003f06270 */
[----:B------:R-:W-:Y:S01]  /*0b20*/  ISETP.GE.OR P3, PT, R2, R55, P6 ;  /* 0x000000370200720c */ /* 0x000fe20003766670 */
[C---:B------:R-:W-:Y:S01]  /*0b30*/  VIADD R2, R12.reuse, 0xc0 ;  /* 0x000000c00c027836 */ /* 0x040fe20000000000 */
[----:B------:R-:W-:Y:S01]  /*0b40*/  LEA.HI.X R11, R3, R11, R5, 0x2, P1 ;  /* 0x0000000b030b7211 */ /* 0x000fe200008f1405 */
[----:B------:R-:W-:Y:S01]  /*0b50*/  VIADD R3, R12, 0x80 ;  /* 0x000000800c037836 */ /* 0x000fe20000000000 */
[----:B------:R-:W-:Y:S01]  /*0b60*/  ISETP.GE.AND P1, PT, R0, R55, PT ;  /* 0x000000370000720c */ /* 0x000fe20003f26270 */
[----:B-1----:R-:W-:-:S12]  /*0b70*/  @P2 BRA `(.L_x_1693) ;  /* 0x0000000000202947 */ /* 0x002fd80003800000 */
[----:B-----5:R-:W-:-:S13]  /*0b80*/  ISETP.GE.AND P2, PT, R12, R18, PT ;  /* 0x000000120c00720c */ /* 0x020fda0003f46270 */
[----:B------:R1:W-:Y:S01]  /*0b90*/  @!P2 ST.E.128 desc[UR6][R6.64], RZ ;  /* 0x000000ff0600a985 */ /* 0x0003e2000c101d06 */
[----:B------:R-:W-:-:S13]  /*0ba0*/  ISETP.GE.AND P2, PT, R4, R18, PT ;  /* 0x000000120400720c */ /* 0x000fda0003f46270 */
[----:B------:R1:W-:Y:S01]  /*0bb0*/  @!P2 ST.E.128 desc[UR6][R6.64+0x100], RZ ;  /* 0x000100ff0600a985 */ /* 0x0003e2000c101d06 */
[----:B------:R-:W-:-:S13]  /*0bc0*/  ISETP.GE.AND P2, PT, R3, R18, PT ;  /* 0x000000120300720c */ /* 0x000fda0003f46270 */
[----:B------:R1:W-:Y:S01]  /*0bd0*/  @!P2 ST.E.128 desc[UR6][R6.64+0x200], RZ ;  /* 0x000200ff0600a985 */ /* 0x0003e2000c101d06 */
[----:B------:R-:W-:-:S13]  /*0be0*/  ISETP.GE.AND P2, PT, R2, R18, PT ;  /* 0x000000120200720c */ /* 0x000fda0003f46270 */
[----:B------:R1:W-:Y:S02]  /*0bf0*/  @!P2 ST.E.128 desc[UR6][R6.64+0x300], RZ ;  /* 0x000300ff0600a985 */ /* 0x0003e4000c101d06 */
.L_x_1693:
[----:B------:R-:W-:Y:S05]  /*0c00*/  BSYNC B0 ;  /* 0x0000000000007941 */ /* 0x000fea0003800000 */
.L_x_1692:
[----:B------:R-:W-:Y:S01]  /*0c10*/  BSSY B0, `(.L_x_1694) ;  /* 0x000000c000007945 */ /* 0x000fe20003800000 */
[----:B------:R-:W-:Y:S02]  /*0c20*/  ISETP.GE.OR P2, PT, R0, R55, P6 ;  /* 0x000000370000720c */ /* 0x000fe40003746670 */
[----:B------:R-:W-:Y:S01]  /*0c30*/  IADD3 R9, R8, 0x20, RZ ;  /* 0x0000002008097810 */ /* 0x000fe20007ffe0ff */
[----:B------:R-:W-:Y:S05]  /*0c40*/  @P5 BRA `(.L_x_1695) ;  /* 0x0000000000205947 */ /* 0x000fea0003800000 */
        /* <DEDUP_REMOVED lines=8> */
.L_x_1695:
[----:B------:R-:W-:Y:S05]  /*0cd0*/  BSYNC B0 ;  /* 0x0000000000007941 */ /* 0x000fea0003800000 */
.L_x_1694:
[----:B------:R-:W-:Y:S01]  /*0ce0*/  BSSY B0, `(.L_x_1696) ;  /* 0x000000c000007945 */ /* 0x000fe20003800000 */
[----:B------:R-:W-:Y:S02]  /*0cf0*/  ISETP.GE.AND P5, PT, R9, R55, PT ;  /* 0x000000370900720c */ /* 0x000fe40003fa6270 */
        /* <DEDUP_REMOVED lines=10> */
.L_x_1697:
[----:B------:R-:W-:Y:S05]  /*0da0*/  BSYNC B0 ;  /* 0x0000000000007941 */ /* 0x000fea0003800000 */
.L_x_1696:
        /* <DEDUP_REMOVED lines=12> */
.L_x_1699:
[----:B------:R-:W-:Y:S05]  /*0e70*/  BSYNC B0 ;  /* 0x0000000000007941 */ /* 0x000fea0003800000 */
.L_x_1698:
[----:B------:R-:W-:Y:S01]  /*0e80*/  BSSY B0, `(.L_x_1700) ;  /* 0x000000b000007945 */ /* 0x000fe20003800000 */
[----:B------:R-:W-:-:S03]  /*0e90*/  ISETP.GE.AND P1, PT, R0, R55, PT ;  /* 0x000000370000720c */ /* 0x000fc60003f26270 */
[----:B------:R-:W-:Y:S10]  /*0ea0*/  @P5 BRA `(.L_x_1701) ;  /* 0x0000000000205947 */ /* 0x000ff40003800000 */
        /* <DEDUP_REMOVED lines=8> */
.L_x_1701:
[----:B------:R-:W-:Y:S05]  /*0f30*/  BSYNC B0 ;  /* 0x0000000000007941 */ /* 0x000fea0003800000 */
.L_x_1700:
[----:B------:R-:W-:Y:S01]  /*0f40*/  BSSY B0, `(.L_x_1702) ;  /* 0x000000c000007945 */ /* 0x000fe20003800000 */
[C---:B------:R-:W-:Y:S02]  /*0f50*/  ISETP.GE.OR P5, PT, R8.reuse, R55, P6 ;  /* 0x000000370800720c */ /* 0x040fe400037a6670 */
        /* <DEDUP_REMOVED lines=10> */
.L_x_1703:
[----:B------:R-:W-:Y:S05]  /*1000*/  BSYNC B0 ;  /* 0x0000000000007941 */ /* 0x000fea0003800000 */
.L_x_1702:
        /* <DEDUP_REMOVED lines=11> */
.L_x_1705:
[----:B------:R-:W-:Y:S05]  /*10c0*/  BSYNC B0 ;  /* 0x0000000000007941 */ /* 0x000fea0003800000 */
.L_x_1704:
[----:B------:R-:W-:Y:S01]  /*10d0*/  BSSY B0, `(.L_x_1706) ;  /* 0x000000c000007945 */ /* 0x000fe20003800000 */
[----:B------:R-:W-:Y:S02]  /*10e0*/  ISETP.GE.OR P1, PT, R9, R55, P6 ;  /* 0x000000370900720c */ /* 0x000fe40003726670 */
[----:B------:R-:W-:Y:S01]  /*10f0*/  @!P5 MOV R9, 0xff800000 ;  /* 0xff8000000009d802 */ /* 0x000fe20000000f00 */
        /* <DEDUP_REMOVED lines=9> */
.L_x_1707:
[----:B------:R-:W-:Y:S05]  /*1190*/  BSYNC B0 ;  /* 0x0000000000007941 */ /* 0x000fea0003800000 */
.L_x_1706:
[-C--:B------:R-:W-:Y:S01]  /*11a0*/  ISETP.GE.OR P0, PT, R5, R55.reuse, P6 ;  /* 0x000000370500720c */ /* 0x080fe20003706670 */
[----:B------:R-:W-:Y:S01]  /*11b0*/  @!P5 ST.E desc[UR6][R10.64], R9 ;  /* 0x000000090a00d985 */ /* 0x000fe2000c101906 */
[-C--:B------:R-:W-:Y:S01]  /*11c0*/  ISETP.GE.OR P5, PT, R0, R55.reuse, P6 ;  /* 0x000000370000720c */ /* 0x080fe200037a6670 */
[----:B------:R-:W-:Y:S01]  /*11d0*/  @!P4 IMAD.MOV.U32 R0, RZ, RZ, -0x800000 ;  /* 0xff800000ff00c424 */ /* 0x000fe200078e00ff */
[----:B------:R-:W-:Y:S01]  /*11e0*/  ISETP.GE.OR P6, PT, R8, R55, P6 ;  /* 0x000000370800720c */ /* 0x000fe200037c6670 */
[----:B------:R-:W-:Y:S01]  /*11f0*/  @!P1 IMAD.MOV.U32 R3, RZ, RZ, -0x800000 ;  /* 0xff800000ff039424 */ /* 0x000fe200078e00ff */
[----:B------:R-:W-:Y:S01]  /*1200*/  @!P2 MOV R4, 0xff800000 ;  /* 0xff8000000004a802 */ /* 0x000fe20000000f00 */
[----:B------:R-:W-:Y:S01]  /*1210*/  @!P3 IMAD.MOV.U32 R5, RZ, RZ, -0x800000 ;  /* 0xff800000ff05b424 */ /* 0x000fe200078e00ff */
[----:B------:R2:W-:Y:S04]  /*1220*/  @!P4 ST.E desc[UR6][R10.64+0x20], R0 ;  /* 0x000020000a00c985 */ /* 0x0005e8000c101906 */
[----:B------:R3:W-:Y:S01]  /*1230*/  @!P1 ST.E desc[UR6][R10.64+0x80], R3 ;  /* 0x000080030a009985 */ /* 0x0007e2000c101906 */
[----:B------:R-:W-:-:S03]  /*1240*/  @!P0 MOV R2, 0xff800000 ;  /* 0xff80000000028802 */ /* 0x000fc60000000f00 */
[----:B------:R-:W-:Y:S04]  /*1250*/  @!P3 ST.E desc[UR6][R10.64+0x40], R5 ;  /* 0x000040050a00b985 */ /* 0x000fe8000c101906 */
[----:B------:R4:W-:Y:S04]  /*1260*/  @!P0 ST.E desc[UR6][R10.64+0xa0], R2 ;  /* 0x0000a0020a008985 */ /* 0x0009e8000c101906 */
[----:B------:R-:W-:Y:S01]  /*1270*/  @!P2 ST.E desc[UR6][R10.64+0x60], R4 ;  /* 0x000060040a00a985 */ /* 0x000fe2000c101906 */
[----:B--2---:R-:W-:Y:S02]  /*1280*/  @!P5 IMAD.MOV.U32 R0, RZ, RZ, -0x800000 ;  /* 0xff800000ff00d424 */ /* 0x004fe400078e00ff */
[----:B---3--:R-:W-:-:S03]  /*1290*/  IMAD.MOV.U32 R3, RZ, RZ, 0x0 ;  /* 0x00000000ff037424 */ /* 0x008fc600078e00ff */
[----:B------:R1:W-:Y:S01]  /*12a0*/  @!P5 ST.E desc[UR6][R10.64+0xc0], R0 ;  /* 0x0000c0000a00d985 */ /* 0x0003e2000c101906 */
[----:B----4-:R-:W-:-:S04]  /*12b0*/  MOV R2, R238 ;  /* 0x000000ee00027202 */ /* 0x010fc80000000f00 */
[----:B-1---5:R-:W-:Y:S05]  /*12c0*/  @P6 RET.REL.NODEC R2 `(_ZN5flash24flash_fwd_splitkv_kernelI23Flash_fwd_kernel_traitsILi256ELi64ELi64ELi4ELb0ELb0EN7cutlass10bfloat16_tE19Flash_kernel_traitsILi256ELi64ELi64ELi4ES3_EELb1ELb0ELb0ELb0ELb0ELb0ELb1ELb1EEEvNS_16Flash_fwd_paramsE) ;  /* 0xffffffec024c6950 */ /* 0x022fea0003c3ffff */
[----:B------:R-:W-:Y:S02]  /*12d0*/  MOV R0, 0xff800000 ;  /* 0xff80000000007802 */ /* 0x000fe40000000f00 */
[----:B------:R-:W-:-:S03]  /*12e0*/  MOV R239, 0x0 ;  /* 0x0000000000ef7802 */ /* 0x000fc60000000f00 */
[----:B------:R1:W-:Y:S02]  /*12f0*/  ST.E desc[UR6][R10.64+0xe0], R0 ;  /* 0x0000e0000a007985 */ /* 0x0003e4000c101906 */
[----:B-1----:R-:W-:Y:S05]  /*1300*/  RET.REL.NODEC R238 `(_ZN5flash24flash_fwd_splitkv_kernelI23Flash_fwd_kernel_traitsILi256ELi64ELi64ELi4ELb0ELb0EN7cutlass10bfloat16_tE19Flash_kernel_traitsILi256ELi64ELi64ELi4ES3_EELb1ELb0ELb0ELb0ELb0ELb0ELb1ELb1EEEvNS_16Flash_fwd_paramsE) ;  /* 0xffffffecee3c7950 */ /* 0x002fea0003c3ffff */
.L_x_1691:
        /* <DEDUP_REMOVED lines=28> */
[----:B-----5:R-:W4:Y:S01]  /*14d0*/  LD.E.64 R12, desc[UR6][R18.64+0x20] ;  /* 0x00002006120c7980 */ /* 0x020f22000c101b00 */
        /* <DEDUP_REMOVED lines=8> */
[----:B--2---:R-:W-:-:S06]  /*1560*/  IADD3 R10, R10, 0xffffffe, RZ ;  /* 0x0ffffffe0a0a7810 */ /* 0x004fcc0007ffe0ff */
[----:B------:R-:W2:Y:S01]  /*1570*/  F2I.FTZ.U32.TRUNC.NTZ R11, R10 ;  /* 0x0000000a000b7305 */ /* 0x000ea2000021f000 */
[----:B------:R-:W-:Y:S02]  /*1580*/  IABS R0, R9 ;  /* 0x0000000900007213 */ /* 0x000fe40000000000 */
[----:B--2---:R-:W-:Y:S01]  /*1590*/  IADD3 R6, RZ, -R11, RZ ;  /* 0x8000000bff067210 */ /* 0x004fe20007ffe0ff */
[----:B------:R-:W-:-:S04]  /*15a0*/  IMAD.MOV.U32 R10, RZ, RZ, RZ ;  /* 0x000000ffff0a7224 */ /* 0x000fc800078e00ff */
[----:B------:R-:W-:-:S04]  /*15b0*/  IMAD R6, R6, R5, RZ ;  /* 0x0000000506067224 */ /* 0x000fc800078e02ff */
        /* <DEDUP_REMOVED lines=11> */
[----:B------:R-:W-:-:S05]  /*1670*/  @P2 VIADD R6, R6, 0x1 ;  /* 0x0000000106062836 */ /* 0x000fca0000000000 */
[----:B------:R-:W-:-:S05]  /*1680*/  MOV R8, R6 ;  /* 0x0000000600087202 */ /* 0x000fca0000000f00 */
[----:B------:R-:W-:Y:S01]  /*1690*/  @!P0 IMAD.MOV R8, RZ, RZ, -R8 ;  /* 0x000000ffff088224 */ /* 0x000fe200078e0a08 */
[----:B------:R-:W-:-:S05]  /*16a0*/  @!P1 LOP3.LUT R8, RZ, R9, RZ, 0x33, !PT ;  /* 0x00000009ff089212 */ /* 0x000fca00078e33ff */
[----:B------:R-:W-:-:S05]  /*16b0*/  IMAD.WIDE R10, R8, 0x4, R244 ;  /* 0x00000004080a7825 */ /* 0x000fca00078e02f4 */
[----:B------:R-:W2:Y:S04]  /*16c0*/  LD.E R3, desc[UR6][R10.64] ;  /* 0x000000060a037980 */ /* 0x000ea8000c101900 */
[----:B------:R-:W4:Y:S01]  /*16d0*/  LD.E.64 R10, desc[UR6][R18.64+0x28] ;  /* 0x00002806120a7980 */ /* 0x000f22000c101b00 */
[----:B---3--:R-:W-:-:S04]  /*16e0*/  IABS R6, R4 ;  /* 0x0000000400067213 */ /* 0x008fc80000000000 */
[----:B------:R-:W3:Y:S08]  /*16f0*/  I2F.RP R0, R6 ;  /* 0x0000000600007306 */ /* 0x000ef00000209400 */
[----:B---3--:R-:W3:Y:S02]  /*1700*/  MUFU.RCP R0, R0 ;  /* 0x0000000000007308 */ /* 0x008ee40000001000 */
[----:B---3--:R-:W-:-:S06]  /*1710*/  IADD3 R0, R0, 0xffffffe, RZ ;  /* 0x0ffffffe00007810 */ /* 0x008fcc0007ffe0ff */
[----:B------:R-:W3:Y:S01]  /*1720*/  F2I.FTZ.U32.TRUNC.NTZ R23, R0 ;  /* 0x0000000000177305 */ /* 0x000ee2000021f000 */
[----:B------:R-:W-:Y:S02]  /*1730*/  MOV R22, RZ ;  /* 0x000000ff00167202 */ /* 0x000fe40000000f00 */
[----:B------:R-:W-:Y:S01]  /*1740*/  IABS R5, R241 ;  /* 0x000000f100057213 */ /* 0x000fe20000000000 */
[----:B---3--:R-:W-:-:S04]  /*1750*/  IMAD.MOV R0, RZ, RZ, -R23 ;  /* 0x000000ffff007224 */ /* 0x008fc800078e0a17 */
[----:B------:R-:W-:Y:S01]  /*1760*/  IMAD R14, R0, R6, RZ ;  /* 0x00000006000e7224 */ /* 0x000fe200078e02ff */
[----:B------:R-:W-:-:S03]  /*1770*/  IABS R0, R4 ;  /* 0x0000000400007213 */ /* 0x000fc60000000000 */
[----:B------:R-:W-:-:S04]  /*1780*/  IMAD.HI.U32 R14, R23, R14, R22 ;  /* 0x0000000e170e7227 */ /* 0x000fc800078e0016 */
[----:B------:R-:W-:Y:S02]  /*1790*/  IMAD.MOV R0, RZ, RZ, -R0 ;  /* 0x000000ffff007224 */ /* 0x000fe400078e0a00 */
[----:B------:R-:W-:-:S04]  /*17a0*/  IMAD.HI.U32 R14, R14, R5, RZ ;  /* 0x000000050e0e7227 */ /* 0x000fc800078e00ff */
[----:B------:R-:W-:-:S05]  /*17b0*/  IMAD R0, R14, R0, R5 ;  /* 0x000000000e007224 */ /* 0x000fca00078e0205 */
[----:B------:R-:W-:Y:S01]  /*17c0*/  ISETP.GT.U32.AND P1, PT, R6, R0, PT ;  /* 0x000000000600720c */ /* 0x000fe20003f24070 */
[----:B------:R-:W-:-:S12]  /*17d0*/  IMAD.MOV R8, RZ, RZ, -R8 ;  /* 0x000000ffff087224 */ /* 0x000fd800078e0a08 */
[----:B------:R-:W-:-:S04]  /*17e0*/  @!P1 IADD3 R0, R0, -R6, RZ ;  /* 0x8000000600009210 */ /* 0x000fc80007ffe0ff */
[----:B------:R-:W-:Y:S02]  /*17f0*/  ISETP.GE.U32.AND P2, PT, R0, R6, PT ;  /* 0x000000060000720c */ /* 0x000fe40003f46070 */
[----:B------:R-:W-:Y:S02]  /*1800*/  LOP3.LUT R6, R241, R4, RZ, 0x3c, !PT ;  /* 0x00000004f1067212 */ /* 0x000fe400078e3cff */
[----:B------:R-:W-:Y:S02]  /*1810*/  @!P1 IADD3 R14, R14, 0x1, RZ ;  /* 0x000000010e0e9810 */ /* 0x000fe40007ffe0ff */
[----:B------:R-:W-:Y:S01]  /*1820*/  ISETP.GE.AND P0, PT, R6, RZ, PT ;  /* 0x000000ff0600720c */ /* 0x000fe20003f06270 */
[----:B------:R-:W-:Y:S01]  /*1830*/  IMAD R9, R9, R8, R2 ;  /* 0x0000000809097224 */ /* 0x000fe200078e0202 */
[----:B------:R-:W-:-:S04]  /*1840*/  ISETP.NE.AND P1, PT, R4, RZ, PT ;  /* 0x000000ff0400720c */ /* 0x000fc80003f25270 */
[----:B------:R-:W-:Y:S01]  /*1850*/  SHF.R.S32.HI R8, RZ, 0x1f, R9 ;  /* 0x0000001fff087819 */ /* 0x000fe20000011409 */
[----:B------:R-:W-:-:S06]  /*1860*/  @P2 VIADD R14, R14, 0x1 ;  /* 0x000000010e0e2836 */ /* 0x000fcc0000000000 */
[----:B------:R-:W-:Y:S02]  /*1870*/  @!P0 IMAD.MOV R14, RZ, RZ, -R14 ;  /* 0x000000ffff0e8224 */ /* 0x000fe400078e0a0e */
[----:B------:R-:W-:Y:S02]  /*1880*/  @!P1 LOP3.LUT R14, RZ, R4, RZ, 0x33, !PT ;  /* 0x00000004ff0e9212 */ /* 0x000fe400078e33ff */
[----:B--2---:R-:W-:Y:S01]  /*1890*/  SHF.R.S32.HI R0, RZ, 0x1f, R3 ;  /* 0x0000001fff007819 */ /* 0x004fe20000011403 */
[----:B----4-:R-:W-:-:S04]  /*18a0*/  IMAD R5, R13, R3, RZ ;  /* 0x000000030d057224 */ /* 0x010fc800078e02ff */
[C---:B------:R-:W-:Y:S02]  /*18b0*/  IMAD R5, R12.reuse, R0, R5 ;  /* 0x000000000c057224 */ /* 0x040fe400078e0205 */
[----:B------:R-:W-:-:S05]  /*18c0*/  IMAD.WIDE.U32 R12, R12, R3, RZ ;  /* 0x000000030c0c7225 */ /* 0x000fca00078e00ff */
[----:B------:R-:W-:Y:S01]  /*18d0*/  IADD3 R13, R13, R5, RZ ;  /* 0x000000050d0d7210 */ /* 0x000fe20007ffe0ff */
[----:B------:R-:W-:-:S04]  /*18e0*/  IMAD R5, R51, R9, RZ ;  /* 0x0000000933057224 */ /* 0x000fc800078e02ff */
[----:B------:R-:W-:Y:S02]  /*18f0*/  IMAD R5, R50, R8, R5 ;  /* 0x0000000832057224 */ /* 0x000fe400078e0205 */
[----:B------:R-:W-:-:S04]  /*1900*/  IMAD.WIDE.U32 R12, R9, R50, R12 ;  /* 0x00000032090c7225 */ /* 0x000fc800078e000c */
[----:B------:R-:W-:Y:S01]  /*1910*/  IMAD R4, R11, R3, RZ ;  /* 0x000000030b047224 */ /* 0x000fe200078e02ff */
[----:B------:R-:W-:Y:S01]  /*1920*/  IADD3 R11, R13, R5, RZ ;  /* 0x000000050d0b7210 */ /* 0x000fe20007ffe0ff */
[----:B------:R-:W-:Y:S01]  /*1930*/  IMAD R5, R17, R14, RZ ;  /* 0x0000000e11057224 */ /* 0x000fe200078e02ff */
[----:B------:R-:W-:Y:S01]  /*1940*/  SHF.R.S32.HI R13, RZ, 0x1f, R14 ;  /* 0x0000001fff0d7819 */ /* 0x000fe2000001140e */
[----:B------:R-:W-:-:S04]  /*1950*/  IMAD.WIDE.U32 R22, R10, R3, RZ ;  /* 0x000000030a167225 */ /* 0x000fc800078e00ff */
[----:B------:R-:W-:Y:S02]  /*1960*/  IMAD R4, R10, R0, R4 ;  /* 0x000000000a047224 */ /* 0x000fe400078e0204 */
[----:B------:R-:W-:Y:S02]  /*1970*/  IMAD.MOV.U32 R10, RZ, RZ, R12 ;  /* 0x000000ffff0a7224 */ /* 0x000fe400078e000c */
[----:B------:R-:W-:Y:S02]  /*1980*/  IMAD R5, R16, R13, R5 ;  /* 0x0000000d10057224 */ /* 0x000fe400078e0205 */
[----:B------:R-:W-:Y:S01]  /*1990*/  IMAD.WIDE.U32 R16, R14, R16, R10 ;  /* 0x000000100e107225 */ /* 0x000fe200078e000a */
[----:B------:R-:W-:-:S03]  /*19a0*/  MOV R11, R22 ;  /* 0x00000016000b7202 */ /* 0x000fc60000000f00 */
[----:B------:R-:W-:Y:S01]  /*19b0*/  IMAD.IADD R15, R23, 0x1, R4 ;  /* 0x00000001170f7824 */ /* 0x000fe200078e0204 */
[----:B------:R-:W-:Y:S01]  /*19c0*/  IADD3 R0, R17, R5, RZ ;  /* 0x0000000511007210 */ /* 0x000fe20007ffe0ff */
[----:B------:R-:W-:Y:S01]  /*19d0*/  IMAD.MOV.U32 R3, RZ, RZ, R16 ;  /* 0x000000ffff037224 */ /* 0x000fe200078e0010 */
[----:B-1----:R-:W-:Y:S05]  /*19e0*/  BRA `(.L_x_1710) ;  /* 0x0000000400487947 */ /* 0x002fea0003800000 */
.L_x_1709:
        /* <DEDUP_REMOVED lines=8> */
[----:B------:R-:W-:-:S02]  /*1a70*/  MOV R10, RZ ;  /* 0x000000ff000a7202 */ /* 0x000fc40000000f00 */
[----:B------:R-:W-:Y:S02]  /*1a80*/  IABS R8, R241 ;  /* 0x000000f100087213 */ /* 0x000fe40000000000 */
[----:B------:R-:W-:Y:S02]  /*1a90*/  @!P3 SHF.R.S32.HI R6, RZ, 0x1f, R13 ;  /* 0x0000001fff06b819 */ /* 0x000fe4000001140d */
[----:B--2---:R-:W-:-:S04]  /*1aa0*/  IABS R3, R5 ;  /* 0x0000000500037213 */ /* 0x004fc80000000000 */
[----:B------:R-:W2:Y:S08]  /*1ab0*/  I2F.RP R0, R3 ;  /* 0x0000000300007306 */ /* 0x000eb00000209400 */
[----:B--2---:R-:W2:Y:S02]  /*1ac0*/  MUFU.RCP R0, R0 ;  /* 0x0000000000007308 */ /* 0x004ea40000001000 */
[----:B--2---:R-:W-:-:S06]  /*1ad0*/  IADD3 R0, R0, 0xffffffe, RZ ;  /* 0x0ffffffe00007810 */ /* 0x004fcc0007ffe0ff */
[----:B------:R-:W2:Y:S02]  /*1ae0*/  F2I.FTZ.U32.TRUNC.NTZ R11, R0 ;  /* 0x00000000000b7305 */ /* 0x000ea4000021f000 */
[----:B--2---:R-:W-:-:S04]  /*1af0*/  IMAD.MOV R0, RZ, RZ, -R11 ;  /* 0x000000ffff007224 */ /* 0x004fc800078e0a0b */
[----:B------:R-:W-:Y:S01]  /*1b00*/  IMAD R4, R0, R3, RZ ;  /* 0x0000000300047224 */ /* 0x000fe200078e02ff */
[----:B------:R-:W-:-:S03]  /*1b10*/  IABS R0, R5 ;  /* 0x0000000500007213 */ /* 0x000fc60000000000 */
[----:B------:R-:W-:-:S04]  /*1b20*/  IMAD.HI.U32 R4, R11, R4, R10 ;  /* 0x000000040b047227 */ /* 0x000fc800078e000a */
[----:B------:R-:W-:Y:S02]  /*1b30*/  IMAD.MOV R0, RZ, RZ, -R0 ;  /* 0x000000ffff007224 */ /* 0x000fe400078e0a00 */
[----:B------:R-:W-:-:S04]  /*1b40*/  IMAD.HI.U32 R4, R4, R8, RZ ;  /* 0x0000000804047227 */ /* 0x000fc800078e00ff */
[-C--:B---3--:R-:W-:Y:S02]  /*1b50*/  @!P3 IMAD R2, R51, R13.reuse, RZ ;  /* 0x0000000d3302b224 */ /* 0x088fe400078e02ff */
[----:B------:R-:W-:Y:S01]  /*1b60*/  IMAD R0, R4, R0, R8 ;  /* 0x0000000004007224 */ /* 0x000fe200078e0208 */
[----:B------:R-:W-:Y:S01]  /*1b70*/  @P3 IADD3 R8, R13, R14, RZ ;  /* 0x0000000e0d083210 */ /* 0x000fe20007ffe0ff */
[----:B------:R-:W-:-:S04]  /*1b80*/  @!P3 IMAD.WIDE.U32 R30, R50, R13, RZ ;  /* 0x0000000d321eb225 */ /* 0x000fc800078e00ff */
[----:B------:R-:W-:Y:S01]  /*1b90*/  @!P3 IMAD R2, R6, R50, R2 ;  /* 0x000000320602b224 */ /* 0x000fe200078e0202 */
[----:B------:R-:W-:Y:S01]  /*1ba0*/  ISETP.GT.U32.AND P0, PT, R3, R0, PT ;  /* 0x000000000300720c */ /* 0x000fe20003f04070 */
[-C--:B------:R-:W-:Y:S01]  /*1bb0*/  @P3 IMAD R10, R51, R8.reuse, RZ ;  /* 0x00000008330a3224 */ /* 0x080fe200078e02ff */
[----:B-----5:R-:W-:Y:S01]  /*1bc0*/  @!P3 SHF.R.S32.HI R6, RZ, 0x1f, R12 ;  /* 0x0000001fff06b819 */ /* 0x020fe2000001140c */
[----:B------:R-:W-:Y:S01]  /*1bd0*/  @P3 IMAD.WIDE.U32 R26, R50, R8, RZ ;  /* 0x00000008321a3225 */ /* 0x000fe200078e00ff */
[----:B------:R-:W-:-:S03]  /*1be0*/  @!P3 MOV R8, R30 ;  /* 0x0000001e0008b202 */ /* 0x000fc60000000f00 */
[----:B------:R-:W-:Y:S02]  /*1bf0*/  @!P3 IMAD.IADD R9, R31, 0x1, R2 ;  /* 0x000000011f09b824 */ /* 0x000fe400078e0202 */
[-C--:B----4-:R-:W-:Y:S02]  /*1c00*/  @!P3 IMAD R2, R25, R12.reuse, RZ ;  /* 0x0000000c1902b224 */ /* 0x090fe400078e02ff */
[----:B------:R-:W-:Y:S01]  /*1c10*/  @!P3 IMAD.WIDE.U32 R8, R24, R12, R8 ;  /* 0x0000000c1808b225 */ /* 0x000fe200078e0008 */
[----:B------:R-:W-:-:S03]  /*1c20*/  @P3 MOV R11, R26 ;  /* 0x0000001a000b3202 */ /* 0x000fc60000000f00 */
[----:B------:R-:W-:Y:S02]  /*1c30*/  @!P3 IMAD R2, R24, R6, R2 ;  /* 0x000000061802b224 */ /* 0x000fe400078e0202 */
[----:B------:R-:W-:Y:S02]  /*1c40*/  @P3 IMAD.IADD R10, R27, 0x1, R10 ;  /* 0x000000011b0a3824 */ /* 0x000fe400078e020a */
[----:B------:R-:W-:Y:S01]  /*1c50*/  @!P3 IMAD.MOV.U32 R11, RZ, RZ, R8 ;  /* 0x000000ffff0bb224 */ /* 0x000fe200078e0008 */
[----:B------:R-:W-:Y:S01]  /*1c60*/  @!P3 IADD3 R10, R9, R2, RZ ;  /* 0x00000002090ab210 */ /* 0x000fe20007ffe0ff */
[----:B------:R-:W-:-:S03]  /*1c70*/  @!P0 IMAD.IADD R0, R0, 0x1, -R3 ;  /* 0x0000000100008824 */ /* 0x000fc600078e0a03 */
[-C--:B------:R-:W-:Y:S02]  /*1c80*/  LOP3.LUT R11, R11, R10.reuse, RZ, 0x3c, !PT ;  /* 0x0000000a0b0b7212 */ /* 0x080fe400078e3cff */
[----:B------:R-:W-:Y:S02]  /*1c90*/  ISETP.GE.U32.AND P2, PT, R0, R3, PT ;  /* 0x000000030000720c */ /* 0x000fe40003f46070 */
[----:B------:R-:W-:Y:S02]  /*1ca0*/  LOP3.LUT R3, R241, R5, RZ, 0x3c, !PT ;  /* 0x00000005f1037212 */ /* 0x000fe400078e3cff */
[----:B------:R-:W-:Y:S02]  /*1cb0*/  LOP3.LUT R10, R11, R10, RZ, 0x3c, !PT ;  /* 0x0000000a0b0a7212 */ /* 0x000fe400078e3cff */
[----:B------:R-:W-:Y:S02]  /*1cc0*/  ISETP.GE.AND P1, PT, R3, RZ, PT ;  /* 0x000000ff0300720c */ /* 0x000fe40003f26270 */
[----:B------:R-:W-:-:S02]  /*1cd0*/  @!P0 IADD3 R4, R4, 0x1, RZ ;  /* 0x0000000104048810 */ /* 0x000fc40007ffe0ff */
[----:B------:R-:W-:Y:S02]  /*1ce0*/  LEA R2, R165, 0xffffffc0, 0x6 ;  /* 0xffffffc0a5027811 */ /* 0x000fe400078e30ff */
[----:B------:R-:W-:Y:S02]  /*1cf0*/  LOP3.LUT R11, R11, R10, RZ, 0x3c, !PT ;  /* 0x0000000a0b0b7212 */ /* 0x000fe400078e3cff */
[----:B------:R-:W-:Y:S01]  /*1d00*/  ISETP.NE.AND P0, PT, R5, RZ, PT ;  /* 0x000000ff0500720c */ /* 0x000fe20003f05270 */
[----:B------:R-:W-:Y:S01]  /*1d10*/  @!P3 IMAD R6, R49, R13, RZ ;  /* 0x0000000d3106b224 */ /* 0x000fe200078e02ff */
[----:B------:R-:W-:Y:S01]  /*1d20*/  @!P3 SHF.R.S32.HI R0, RZ, 0x1f, R13 ;  /* 0x0000001fff00b819 */ /* 0x000fe2000001140d */
[----:B------:R-:W-:Y:S01]  /*1d30*/  IMAD.WIDE.U32 R24, R50, R2, R10 ;  /* 0x0000000232187225 */ /* 0x000fe200078e000a */
[----:B------:R-:W-:-:S03]  /*1d40*/  @P2 IADD3 R4, R4, 0x1, RZ ;  /* 0x0000000104042810 */ /* 0x000fc60007ffe0ff */
[----:B------:R-:W-:Y:S02]  /*1d50*/  @!P3 IMAD R0, R0, R48, R6 ;  /* 0x000000300000b224 */ /* 0x000fe400078e0206 */
[----:B------:R-:W-:Y:S01]  /*1d60*/  @!P3 IMAD.WIDE.U32 R10, R48, R13, RZ ;  /* 0x0000000d300ab225 */ /* 0x000fe200078e00ff */
[----:B------:R-:W-:-:S03]  /*1d70*/  SHF.R.S32.HI R8, RZ, 0x1f, R2 ;  /* 0x0000001fff087819 */ /* 0x000fc60000011402 */
[----:B------:R-:W-:Y:S01]  /*1d80*/  IMAD R9, R51, R2, RZ ;  /* 0x0000000233097224 */ /* 0x000fe200078e02ff */
[----:B------:R-:W-:Y:S01]  /*1d90*/  @!P3 IADD3 R11, R11, R0, RZ ;  /* 0x000000000b0bb210 */ /* 0x000fe20007ffe0ff */
[----:B------:R-:W-:Y:S01]  /*1da0*/  @!P1 IMAD.MOV R4, RZ, RZ, -R4 ;  /* 0x000000ffff049224 */ /* 0x000fe200078e0a04 */
[----:B------:R-:W-:Y:S01]  /*1db0*/  @P3 IADD3 R13, R13, R14, RZ ;  /* 0x0000000e0d0d3210 */ /* 0x000fe20007ffe0ff */
[----:B------:R-:W-:Y:S01]  /*1dc0*/  IMAD R9, R8, R50, R9 ;  /* 0x0000003208097224 */ /* 0x000fe200078e0209 */
[----:B------:R-:W-:Y:S01]  /*1dd0*/  @!P3 SHF.R.S32.HI R0, RZ, 0x1f, R12 ;  /* 0x0000001fff00b819 */ /* 0x000fe2000001140c */
[----:B------:R-:W-:Y:S01]  /*1de0*/  @!P3 IMAD R3, R23, R12, RZ ;  /* 0x0000000c1703b224 */ /* 0x000fe200078e02ff */
[----:B------:R-:W-:Y:S01]  /*1df0*/  @!P0 LOP3.LUT R4, RZ, R5, RZ, 0x33, !PT ;  /* 0x00000005ff048212 */ /* 0x000fe200078e33ff */
[-C--:B------:R-:W-:Y:S02]  /*1e00*/  @P3 IMAD R15, R49, R13.reuse, RZ ;  /* 0x0000000d310f3224 */ /* 0x080fe400078e02ff */
[----:B------:R-:W-:Y:S01]  /*1e10*/  @P3 IMAD.WIDE.U32 R26, R48, R13, RZ ;  /* 0x0000000d301a3225 */ /* 0x000fe200078e00ff */
[----:B------:R-:W-:-:S03]  /*1e20*/  SHF.R.S32.HI R13, RZ, 0x1f, R4 ;  /* 0x0000001fff0d7819 */ /* 0x000fc60000011404 */
[----:B------:R-:W-:Y:S02]  /*1e30*/  IMAD.IADD R25, R25, 0x1, R9 ;  /* 0x0000000119197824 */ /* 0x000fe400078e0209 */
[C---:B------:R-:W-:Y:S02]  /*1e40*/  @!P3 IMAD R0, R22.reuse, R0, R3 ;  /* 0x000000001600b224 */ /* 0x040fe400078e0203 */
[----:B------:R-:W-:Y:S02]  /*1e50*/  IMAD R3, R17, R4, RZ ;  /* 0x0000000411037224 */ /* 0x000fe400078e02ff */
[----:B------:R-:W-:Y:S01]  /*1e60*/  @!P3 IMAD.WIDE.U32 R22, R22, R12, R10 ;  /* 0x0000000c1616b225 */ /* 0x000fe200078e000a */
[----:B------:R-:W-:-:S03]  /*1e70*/  @P3 IADD3 R15, R27, R15, RZ ;  /* 0x0000000f1b0f3210 */ /* 0x000fc60007ffe0ff */
[----:B------:R-:W-:Y:S01]  /*1e80*/  IMAD.WIDE.U32 R24, R16, R4, R24 ;  /* 0x0000000410187225 */ /* 0x000fe200078e0018 */
[----:B------:R-:W-:-:S03]  /*1e90*/  @P3 MOV R11, R26 ;  /* 0x0000001a000b3202 */ /* 0x000fc60000000f00 */
[----:B------:R-:W-:Y:S01]  /*1ea0*/  IMAD R16, R16, R13, R3 ;  /* 0x0000000d10107224 */ /* 0x000fe200078e0203 */
[----:B------:R-:W-:Y:S01]  /*1eb0*/  @!P3 MOV R11, R22 ;  /* 0x00000016000bb202 */ /* 0x000fe20000000f00 */
[----:B------:R-:W-:Y:S01]  /*1ec0*/  @!P3 IMAD.IADD R15, R23, 0x1, R0 ;  /* 0x00000001170fb824 */ /* 0x000fe200078e0200 */
[----:B------:R-:W-:Y:S01]  /*1ed0*/  MOV R3, R24 ;  /* 0x0000001800037202 */ /* 0x000fe20000000f00 */
[----:B------:R-:W-:Y:S01]  /*1ee0*/  IMAD.IADD R0, R25, 0x1, R16 ;  /* 0x0000000119007824 */ /* 0x000fe200078e0210 */
[----:B------:R-:W-:Y:S02]  /*1ef0*/  MOV R9, R2 ;  /* 0x0000000200097202 */ /* 0x000fe40000000f00 */
[----:B-1----:R-:W-:Y:S02]  /*1f00*/  MOV R14, R4 ;  /* 0x00000004000e7202 */ /* 0x002fe40000000f00 */
.L_x_1710:
[----:B------:R-:W-:Y:S05]  /*1f10*/  BSYNC B0 ;  /* 0x0000000000007941 */ /* 0x000fea0003800000 */
.L_x_1708:
        /* <DEDUP_REMOVED lines=10> */
[----:B------:R-:W-:-:S04]  /*1fc0*/  LEA.HI R57, R54, R52, RZ, 0x3 ;  /* 0x0000003436397211 */ /* 0x000fc800078f18ff */
[----:B------:R-:W-:Y:S02]  /*1fd0*/  SHF.R.S32.HI R166, RZ, 0x3, R57 ;  /* 0x00000003ffa67819 */ /* 0x000fe40000011439 */
[----:B------:R-:W-:-:S03]  /*1fe0*/  LOP3.LUT R57, R57, 0xfffffff8, RZ, 0xc0, !PT ;  /* 0xfffffff839397812 */ /* 0x000fc600078ec0ff */
[----:B------:R-:W-:Y:S02]  /*1ff0*/  IMAD.SHL.U32 R159, R166, 0x40, RZ ;  /* 0x00000040a69f7824 */ /* 0x000fe400078e00ff */
[----:B------:R-:W-:Y:S01]  /*2000*/  IMAD.IADD R57, R52, 0x1, -R57 ;  /* 0x0000000134397824 */ /* 0x000fe200078e0a39 */
[----:B-1----:R-:W-:-:S03]  /*2010*/  LEA.HI R21, R54, R52, RZ, 0x4 ;  /* 0x0000003436157211 */ /* 0x002fc600078f20ff */
[----:B------:R-:W-:Y:S01]  /*2020*/  IMAD.SHL.U32 R16, R57, 0x8, RZ ;  /* 0x0000000839107824 */ /* 0x000fe200078e00ff */
[----:B------:R-:W-:Y:S02]  /*2030*/  LOP3.LUT R159, R159, 0x1c0, RZ, 0xc0, !PT ;  /* 0x000001c09f9f7812 */ /* 0x000fe400078ec0ff */
[----:B------:R-:W-:Y:S02]  /*2040*/  LOP3.LUT R10, R21, 0xfffffff0, RZ, 0xc0, !PT ;  /* 0xfffffff0150a7812 */ /* 0x000fe400078ec0ff */
[----:B------:R-:W-:Y:S02]  /*2050*/  LOP3.LUT R6, R159, 0x38, R16, 0xf8, !PT ;  /* 0x000000389f067812 */ /* 0x000fe400078ef810 */
[----:B------:R-:W-:Y:S01]  /*2060*/  SHF.R.U32.HI R159, RZ, 0x3, R159 ;  /* 0x00000003ff9f7819 */ /* 0x000fe2000001169f */
[----:B------:R-:W-:-:S03]  /*2070*/  IMAD.IADD R10, R52, 0x1, -R10 ;  /* 0x00000001340a7824 */ /* 0x000fc600078e0a0a */
[----:B------:R-:W-:Y:S02]  /*2080*/  LOP3.LUT R159, R6, R159, RZ, 0x3c, !PT ;  /* 0x0000009f069f7212 */ /* 0x000fe400078e3cff */
[----:B------:R-:W-:Y:S02]  /*2090*/  SHF.R.S32.HI R6, RZ, 0x1f, R10 ;  /* 0x0000001fff067819 */ /* 0x000fe4000001140a */
[----:B------:R-:W-:Y:S02]  /*20a0*/  SHF.R.S32.HI R58, RZ, 0x4, R21 ;  /* 0x00000004ff3a7819 */ /* 0x000fe40000011415 */
[----:B------:R-:W-:Y:S02]  /*20b0*/  LEA.HI R6, R6, R10, RZ, 0x3 ;  /* 0x0000000a06067211 */ /* 0x000fe400078f18ff */
[----:B------:R-:W-:Y:S02]  /*20c0*/  IADD3 R30, P1, R16, R11, RZ ;  /* 0x0000000b101e7210 */ /* 0x000fe40007f3e0ff */
[----:B------:R-:W-:-:S02]  /*20d0*/  LEA.HI R21, R21, R58, RZ, 0x1 ;  /* 0x0000003a15157211 */ /* 0x000fc400078f08ff */
[----:B------:R-:W-:Y:S02]  /*20e0*/  LOP3.LUT R11, R6, 0xfffffff8, RZ, 0xc0, !PT ;  /* 0xfffffff8060b7812 */ /* 0x000fe400078ec0ff */
[----:B------:R-:W-:Y:S02]  /*20f0*/  LEA.HI R12, R54, R52, RZ, 0x6 ;  /* 0x00000034360c7211 */ /* 0x000fe400078f30ff */
[----:B------:R-:W-:Y:S01]  /*2100*/  SHF.R.S32.HI R17, RZ, 0x1f, R16 ;  /* 0x0000001fff117819 */ /* 0x000fe20000011410 */
[----:B------:R-:W-:Y:S01]  /*2110*/  IMAD.IADD R11, R10, 0x1, -R11 ;  /* 0x000000010a0b7824 */ /* 0x000fe200078e0a0b */
[----:B------:R-:W-:Y:S01]  /*2120*/  LOP3.LUT R21, R21, 0xfffffffe, RZ, 0xc0, !PT ;  /* 0xfffffffe15157812 */ /* 0x000fe200078ec0ff */
[----:B------:R-:W-:Y:S02]  /*2130*/  IMAD.SHL.U32 R12, R12, 0x8, RZ ;  /* 0x000000080c0c7824 */ /* 0x000fe400078e00ff */
[----:B------:R-:W-:Y:S02]  /*2140*/  IMAD.X R31, R17, 0x1, R15, P1 ;  /* 0x00000001111f7824 */ /* 0x000fe400008e060f */
[----:B-----5:R-:W-:-:S02]  /*2150*/  IMAD R8, R8, R48, RZ ;  /* 0x0000003008087224 */ /* 0x020fc400078e02ff */
[----:B------:R-:W-:Y:S02]  /*2160*/  IMAD.IADD R58, R58, 0x1, -R21 ;  /* 0x000000013a3a7824 */ /* 0x000fe400078e0a15 */
[----:B------:R-:W-:Y:S01]  /*2170*/  IMAD.SHL.U32 R15, R11, 0x40, RZ ;  /* 0x000000400b0f7824 */ /* 0x000fe200078e00ff */
[----:B------:R-:W-:Y:S01]  /*2180*/  LOP3.LUT R159, R159, 0xfffffe00, R12, 0xf8, !PT ;  /* 0xfffffe009f9f7812 */ /* 0x000fe200078ef80c */
[C---:B------:R-:W-:Y:S01]  /*2190*/  IMAD R8, R9.reuse, R49, R8 ;  /* 0x0000003109087224 */ /* 0x040fe200078e0208 */
[----:B------:R-:W-:Y:S01]  /*21a0*/  SHF.R.S32.HI R60, RZ, 0x1f, R242 ;  /* 0x0000001fff3c7819 */ /* 0x000fe200000114f2 */
[----:B------:R-:W-:Y:S01]  /*21b0*/  IMAD.WIDE.U32 R30, R9, R48, R30 ;  /* 0x00000030091e7225 */ /* 0x000fe200078e001e */
[----:B------:R-:W-:-:S03]  /*21c0*/  LOP3.LUT R15, R15, 0x1c0, RZ, 0xc0, !PT ;  /* 0x000001c00f0f7812 */ /* 0x000fc600078ec0ff */
[----:B------:R-:W-:-:S05]  /*21d0*/  IMAD.SHL.U32 R12, R58, 0x8, RZ ;  /* 0x000000083a0c7824 */ /* 0x000fca00078e00ff */
[----:B------:R-:W-:Y:S02]  /*21e0*/  LOP3.LUT R12, R15, 0x8, R12, 0xf8, !PT ;  /* 0x000000080f0c7812 */ /* 0x000fe400078ef80c */
[----:B------:R-:W-:Y:S01]  /*21f0*/  SHF.R.U32.HI R15, RZ, 0x3, R15 ;  /* 0x00000003ff0f7819 */ /* 0x000fe2000001160f */
[----:B------:R-:W-:-:S03]  /*2200*/  IMAD.SHL.U32 R41, R6, 0x40, RZ ;  /* 0x0000004006297824 */ /* 0x000fc600078e00ff */
[----:B------:R-:W-:Y:S01]  /*2210*/  LOP3.LUT R12, R12, R15, RZ, 0x3c, !PT ;  /* 0x0000000f0c0c7212 */ /* 0x000fe200078e3cff */
[----:B------:R-:W-:-:S03]  /*2220*/  IMAD.IADD R31, R31, 0x1, R8 ;  /* 0x000000011f1f7824 */ /* 0x000fc600078e0208 */
[----:B------:R-:W-:Y:S01]  /*2230*/  LOP3.LUT R41, R12, 0xfffffe00, R41, 0xf8, !PT ;  /* 0xfffffe000c297812 */ /* 0x000fe200078ef829 */
[----:B------:R-:W-:Y:S02]  /*2240*/  VIADD R12, R16, 0x40 ;  /* 0x00000040100c7836 */ /* 0x000fe40000000000 */
[----:B------:R-:W-:-:S04]  /*2250*/  IMAD R8, R29, R14, RZ ;  /* 0x0000000e1d087224 */ /* 0x000fc800078e02ff */
[-C--:B------:R-:W-:Y:S02]  /*2260*/  IMAD R8, R13, R28.reuse, R8 ;  /* 0x0000001c0d087224 */ /* 0x080fe400078e0208 */
[----:B------:R-:W-:Y:S01]  /*2270*/  IMAD.WIDE.U32 R28, R14, R28, R30 ;  /* 0x0000001c0e1c7225 */ /* 0x000fe200078e001e */
[C---:B------:R-:W-:Y:S02]  /*2280*/  LOP3.LUT P3, RZ, R11.reuse, 0x4, RZ, 0xc0, !PT ;  /* 0x000000040bff7812 */ /* 0x040fe4000786c0ff */
[----:B------:R-:W-:Y:S01]  /*2290*/  LOP3.LUT P2, RZ, R11, 0x2, RZ, 0xc0, !PT ;  /* 0x000000020bff7812 */ /* 0x000fe2000784c0ff */
[----:B------:R-:W-:Y:S01]  /*22a0*/  IMAD R188, R49, R166, RZ ;  /* 0x000000a631bc7224 */ /* 0x000fe200078e02ff */
[----:B------:R-:W-:Y:S02]  /*22b0*/  SHF.R.S32.HI R167, RZ, 0x1f, R166 ;  /* 0x0000001fffa77819 */ /* 0x000fe400000114a6 */
[----:B------:R-:W-:Y:S02]  /*22c0*/  IADD3 R11, R16, 0x80, RZ ;  /* 0x00000080100b7810 */ /* 0x000fe40007ffe0ff */
[----:B------:R-:W-:Y:S01]  /*22d0*/  SHF.R.S32.HI R87, RZ, 0x1f, R61 ;  /* 0x0000001fff577819 */ /* 0x000fe2000001143d */
[----:B------:R-:W-:-:S03]  /*22e0*/  IMAD R188, R167, R48, R188 ;  /* 0x00000030a7bc7224 */ /* 0x000fc600078e02bc */
[----:B------:R-:W-:-:S04]  /*22f0*/  LEA.HI R87, R87, R61, RZ, 0x6 ;  /* 0x0000003d57577211 */ /* 0x000fc800078f30ff */
[----:B------:R-:W-:-:S04]  /*2300*/  SHF.R.S32.HI R87, RZ, 0x6, R87 ;  /* 0x00000006ff577819 */ /* 0x000fc80000011457 */
[----:B------:R-:W-:Y:S01]  /*2310*/  VIMNMX R87, R235, R87, !PT ;  /* 0x00000057eb577248 */ /* 0x000fe20007fe0100 */
        /* <DEDUP_REMOVED lines=16> */
[----:B------:R-:W-:Y:S02]  /*2420*/  @P0 IMAD R10, R23, R7, RZ ;  /* 0x00000007170a0224 */ /* 0x000fe400078e02ff */
[----:B------:R-:W-:Y:S02]  /*2430*/  @P0 IMAD.MOV.U32 R7, RZ, RZ, R34 ;  /* 0x000000ffff070224 */ /* 0x000fe400078e0022 */
[-C--:B---3--:R-:W-:Y:S02]  /*2440*/  @!P0 IMAD R9, R27, R242.reuse, RZ ;  /* 0x000000f21b098224 */ /* 0x088fe400078e02ff */
[----:B------:R-:W-:-:S04]  /*2450*/  @!P0 IMAD.WIDE.U32 R32, R26, R242, RZ ;  /* 0x000000f21a208225 */ /* 0x000fc800078e00ff */
[----:B------:R-:W-:Y:S02]  /*2460*/  @!P0 IMAD R26, R26, R60, R9 ;  /* 0x0000003c1a1a8224 */ /* 0x000fe400078e0209 */
[----:B------:R-:W-:Y:S01]  /*2470*/  @!P0 IMAD.MOV.U32 R7, RZ, RZ, R32 ;  /* 0x000000ffff078224 */ /* 0x000fe200078e0020 */
[----:B------:R-:W-:Y:S01]  /*2480*/  @P0 IADD3 R9, R35, R10, RZ ;  /* 0x0000000a23090210 */ /* 0x000fe20007ffe0ff */
[----:B------:R-:W-:-:S03]  /*2490*/  @!P0 IMAD.IADD R9, R33, 0x1, R26 ;  /* 0x0000000121098824 */ /* 0x000fc600078e021a */
[----:B------:R-:W-:Y:S01]  /*24a0*/  IADD3 R26, P1, R16, R7, RZ ;  /* 0x00000007101a7210 */ /* 0x000fe20007f3e0ff */
[----:B------:R-:W-:Y:S01]  /*24b0*/  IMAD R7, R25, R241, RZ ;  /* 0x000000f119077224 */ /* 0x000fe200078e02ff */
[----:B------:R-:W-:-:S03]  /*24c0*/  SHF.R.S32.HI R10, RZ, 0x1f, R241 ;  /* 0x0000001fff0a7819 */ /* 0x000fc600000114f1 */
[----:B------:R-:W-:Y:S02]  /*24d0*/  IMAD.X R27, R17, 0x1, R9, P1 ;  /* 0x00000001111b7824 */ /* 0x000fe400008e0609 */
[----:B------:R-:W-:Y:S02]  /*24e0*/  @P0 IMAD.MOV.U32 R174, RZ, RZ, R22 ;  /* 0x000000ffffae0224 */ /* 0x000fe400078e0016 */
[----:B------:R-:W-:Y:S02]  /*24f0*/  @P0 IMAD.MOV.U32 R175, RZ, RZ, R23 ;  /* 0x000000ffffaf0224 */ /* 0x000fe400078e0017 */
[----:B------:R-:W-:Y:S02]  /*2500*/  IMAD R7, R24, R10, R7 ;  /* 0x0000000a18077224 */ /* 0x000fe400078e0207 */
[----:B------:R-:W-:-:S04]  /*2510*/  IMAD.WIDE.U32 R26, R241, R24, R26 ;  /* 0x00000018f11a7225 */ /* 0x000fc800078e001a */
[----:B------:R-:W-:Y:S02]  /*2520*/  @!P0 IMAD.MOV.U32 R174, RZ, RZ, R22 ;  /* 0x000000ffffae8224 */ /* 0x000fe400078e0016 */
[----:B------:R-:W-:Y:S01]  /*2530*/  @!P0 IMAD.MOV.U32 R175, RZ, RZ, R23 ;  /* 0x000000ffffaf8224 */ /* 0x000fe200078e0017 */
[-C--:B----4-:R-:W-:Y:S01]  /*2540*/  ISETP.GE.AND P0, PT, R12, R63.reuse, PT ;  /* 0x0000003f0c00720c */ /* 0x090fe20003f06270 */
[----:B------:R-:W-:Y:S01]  /*2550*/  IMAD.IADD R171, R27, 0x1, R7 ;  /* 0x000000011bab7824 */ /* 0x000fe200078e0207 */
[-C--:B------:R-:W-:Y:S01]  /*2560*/  ISETP.GE.AND P1, PT, R16, R63.reuse, PT ;  /* 0x0000003f1000720c */ /* 0x080fe20003f26270 */
[----:B------:R-:W-:Y:S01]  /*2570*/  IMAD.IADD R9, R29, 0x1, R8 ;  /* 0x000000011d097824 */ /* 0x000fe200078e0208 */
[----:B------:R-:W-:Y:S02]  /*2580*/  SEL R7, RZ, 0xffffffff, P0 ;  /* 0xffffffffff077807 */ /* 0x000fe40000000000 */
[----:B------:R-:W-:Y:S02]  /*2590*/  MOV R8, R28 ;  /* 0x0000001c00087202 */ /* 0x000fe40000000f00 */
        /* <DEDUP_REMOVED lines=8> */
[----:B------:R-:W-:Y:S02]  /*2620*/  LEA R189, P0, R8, R4, 0x1 ;  /* 0x0000000408bd7211 */ /* 0x000fe400078008ff */
        /* <DEDUP_REMOVED lines=18> */
[----:B------:R-:W-:Y:S06]  /*2750*/  @!P1 BRA `(.L_x_1711) ;  /* 0x000000b800509947 */ /* 0x000fec0003800000 */
[----:B------:R-:W2:Y:S04]  /*2760*/  LD.E.64 R32, desc[UR6][R18.64+0x120] ;  /* 0x0001200612207980 */ /* 0x000ea8000c101b00 */
[----:B------:R-:W3:Y:S04]  /*2770*/  LD.E.64 R34, desc[UR6][R18.64+0x118] ;  /* 0x0001180612227980 */ /* 0x000ee8000c101b00 */
[----:B------:R-:W4:Y:S04]  /*2780*/  LD.E.64 R182, desc[UR6][R18.64+0x128] ;  /* 0x0001280612b67980 */ /* 0x000f28000c101b00 */
[----:B------:R-:W5:Y:S04]  /*2790*/  LD.E.64 R180, desc[UR6][R18.64+0x130] ;  /* 0x0001300612b47980 */ /* 0x000f68000c101b00 */
[----:B------:R-:W5:Y:S04]  /*27a0*/  LD.E.64 R28, desc[UR6][R18.64+0x140] ;  /* 0x00014006121c7980 */ /* 0x000f68000c101b00 */
[----:B------:R-:W5:Y:S04]  /*27b0*/  LD.E.64 R26, desc[UR6][R18.64+0x138] ;  /* 0x00013806121a7980 */ /* 0x000f68000c101b00 */
[----:B------:R-:W5:Y:S04]  /*27c0*/  LD.E R15, desc[UR6][R18.64+0xd0] ;  /* 0x0000d006120f7980 */ /* 0x000f68000c101900 */
[----:B------:R-:W5:Y:S04]  /*27d0*/  LD.E.64 R24, desc[UR6][R18.64+0x108] ;  /* 0x0001080612187980 */ /* 0x000f68000c101b00 */
[----:B------:R-:W5:Y:S04]  /*27e0*/  LD.E.64 R22, desc[UR6][R18.64+0x110] ;  /* 0x0001100612167980 */ /* 0x000f68000c101b00 */
[----:B------:R-:W5:Y:S04]  /*27f0*/  LD.E.64 R8, desc[UR6][R18.64+0x150] ;  /* 0x0001500612087980 */ /* 0x000f68000c101b00 */
[----:B------:R-:W5:Y:S01]  /*2800*/  LD.E.64 R6, desc[UR6][R18.64+0x148] ;  /* 0x0001480612067980 */ /* 0x000f62000c101b00 */
[----:B------:R-:W-:Y:S01]  /*2810*/  IMAD.IADD R20, R20, 0x1, R2 ;  /* 0x0000000114147824 */ /* 0x000fe200078e0202 */
        /* <DEDUP_REMOVED lines=31> */
[----:B-----5:R-:W-:Y:S02]  /*2a10*/  IMAD R5, R181, R2, RZ ;  /* 0x00000002b5057224 */ /* 0x020fe400078e02ff */
        /* <DEDUP_REMOVED lines=83> */
[C-C-:B------:R-:W-:Y:S01]  /*2f50*/  SHF.L.U64.HI R110, R180.reuse, 0x4, R181.reuse ;  /* 0x00000004b46e7819 */ /* 0x140fe200000102b5 */
[--C-:B------:R-:W-:Y:S01]  /*2f60*/  IMAD.X R69, R77, 0x1, R234.reuse, P3 ;  /* 0x000000014d457824 */ /* 0x100fe200018e06ea */
[----:B------:R-:W-:Y:S01]  /*2f70*/  SHF.L.U64.HI R112, R180, 0x5, R181 ;  /* 0x00000005b4707819 */ /* 0x000fe200000102b5 */
[----:B------:R-:W-:Y:S01]  /*2f80*/  IMAD.X R67, R71, 0x1, R234, P2 ;  /* 0x0000000147437824 */ /* 0x000fe200010e06ea */
[----:B------:R-:W-:Y:S01]  /*2f90*/  SHF.L.U64.HI R98, R182, 0x5, R183 ;  /* 0x00000005b6627819 */ /* 0x000fe200000102b7 */
[--C-:B------:R-:W-:Y:S01]  /*2fa0*/  IMAD.X R102, RZ, RZ, R88.reuse, P0 ;  /* 0x000000ffff667224 */ /* 0x100fe200000e0658 */
[----:B------:R-:W-:Y:S01]  /*2fb0*/  IADD3.X R75, R81, R234, RZ, P4, !PT ;  /* 0x000000ea514b7210 */ /* 0x000fe200027fe4ff */
[C---:B------:R-:W-:Y:S01]  /*2fc0*/  IMAD.SHL.U32 R150, R148.reuse, 0x20, RZ ;  /* 0x0000002094967824 */ /* 0x040fe200078e00ff */
[----:B------:R-:W-:Y:S01]  /*2fd0*/  IADD3 R93, P5, R91, R89, RZ ;  /* 0x000000595b5d7210 */ /* 0x000fe20007fbe0ff */
[----:B------:R-:W-:Y:S01]  /*2fe0*/  IMAD R114, R181, 0x60, RZ ;  /* 0x00000060b5727824 */ /* 0x000fe200078e02ff */
[----:B------:R-:W-:Y:S01]  /*2ff0*/  IADD3 R101, P3, R99, R91, RZ ;  /* 0x0000005b63657210 */ /* 0x000fe20007f7e0ff */
[----:B------:R-:W-:Y:S01]  /*3000*/  IMAD.X R94, RZ, RZ, R88, P1 ;  /* 0x000000ffff5e7224 */ /* 0x000fe200008e0658 */
[C---:B------:R-:W-:Y:S01]  /*3010*/  IADD3 R105, P2, R103.reuse, R89, RZ ;  /* 0x0000005967697210 */ /* 0x040fe20007f5e0ff */
[----:B------:R-:W-:Y:S01]  /*3020*/  IMAD R148, R148, 0x30, RZ ;  /* 0x0000003094947824 */ /* 0x000fe200078e02ff */
[----:B------:R-:W-:Y:S01]  /*3030*/  IADD3 R109, P0, R103, R99, RZ ;  /* 0x00000063676d7210 */ /* 0x000fe20007f1e0ff */
[C---:B------:R-:W-:Y:S01]  /*3040*/  IMAD.IADD R143, R158.reuse, 0x1, R146 ;  /* 0x000000019e8f7824 */ /* 0x040fe200078e0292 */
[----:B------:R-:W-:Y:S01]  /*3050*/  IADD3 R97, P4, R95, R89, RZ ;  /* 0x000000595f617210 */ /* 0x000fe20007f9e0ff */
[----:B------:R-:W-:Y:S01]  /*3060*/  IMAD.IADD R140, R158, 0x1, R142 ;  /* 0x000000019e8c7824 */ /* 0x000fe200078e028e */
        /* <DEDUP_REMOVED lines=27> */
.L_x_1829:
[----:B------:R-:W-:Y:S01]  /*3220*/  IMAD.SHL.U32 R14, R9, 0x40, RZ ;  /* 0x00000040090e7824 */ /* 0x000fe200078e00ff */
[----:B------:R-:W-:Y:S01]  /*3230*/  BSSY B0, `(.L_x_1712) ;  /* 0x000001f000007945 */ /* 0x000fe20003800000 */
[----:B-----5:R-:W-:Y:S02]  /*3240*/  IMAD.MOV.U32 R117, RZ, RZ, R115 ;  /* 0x000000ffff757224 */ /* 0x020fe400078e0073 */
        /* <DEDUP_REMOVED lines=8> */
[----:B------:R-:W-:Y:S05]  /*32d0*/  @!P3 BRA `(.L_x_1713) ;  /* 0x000000000050b947 */ /* 0x000fea0003800000 */
        /* <DEDUP_REMOVED lines=20> */
.L_x_1713:
[----:B------:R-:W-:Y:S05]  /*3420*/  BSYNC B0 ;  /* 0x0000000000007941 */ /* 0x000fea0003800000 */
.L_x_1712:
        /* <DEDUP_REMOVED lines=18> */
.L_x_1715:
[----:B------:R-:W-:Y:S05]  /*3550*/  BSYNC B0 ;  /* 0x0000000000007941 */ /* 0x000fea0003800000 */
.L_x_1714:
[----:B------:R-:W-:Y:S01]  /*3560*/  ISETP.GE.AND P4, PT, R154, R164, !P4 ;  /* 0x000000a49a00720c */ /* 0x000fe20006786270 */
        /* <DEDUP_REMOVED lines=20> */
.L_x_1717:
[----:B------:R-:W-:Y:S05]  /*36b0*/  BSYNC B0 ;  /* 0x0000000000007941 */ /* 0x000fea0003800000 */
.L_x_1716:
        /* <DEDUP_REMOVED lines=18> */
.L_x_1719:
[----:B------:R-:W-:Y:S05]  /*37e0*/  BSYNC B0 ;  /* 0x0000000000007941 */ /* 0x000fea0003800000 */
.L_x_1718:
        /* <DEDUP_REMOVED lines=68> */
.L_x_1726:
[----:B------:R-:W-:Y:S05]  /*3c30*/  BSYNC B0 ;  /* 0x0000000000007941 */ /* 0x000fea0003800000 */
.L_x_1725:
        /* <DEDUP_REMOVED lines=49> */
.L_x_1728:
[----:B------:R-:W-:Y:S05]  /*3f50*/  BSYNC B0 ;  /* 0x0000000000007941 */ /* 0x000fea0003800000 */
.L_x_1727:
        /* <DEDUP_REMOVED lines=49> */
.L_x_1730:
[----:B------:R-:W-:Y:S05]  /*4270*/  BSYNC B0 ;  /* 0x0000000000007941 */ /* 0x000fea0003800000 */
.L_x_1729:
        /* <DEDUP_REMOVED lines=48> */
.L_x_1724:
[----:B------:R-:W-:Y:S05]  /*4580*/  BSYNC B1 ;  /* 0x0000000000017941 */ /* 0x000fea0003800000 */
.L_x_1723:
        /* <DEDUP_REMOVED lines=9> */
[-C--:B------:R-:W-:Y:S02]  /*4620*/  ISETP.GE.AND P3, PT, R12, R117.reuse, PT ;  /* 0x000000750c00720c */ /* 0x080fe40003f66270 */
        /* <DEDUP_REMOVED lines=56> */
.L_x_1734:
[----:B------:R-:W-:Y:S05]  /*49b0*/  BSYNC B0 ;  /* 0x0000000000007941 */ /* 0x000fea0003800000 */
.L_x_1733:
        /* <DEDUP_REMOVED lines=51> */
.L_x_1736:
[----:B------:R-:W-:Y:S05]  /*4cf0*/  BSYNC B0 ;  /* 0x0000000000007941 */ /* 0x000fea0003800000 */
.L_x_1735:
        /* <DEDUP_REMOVED lines=51> */
.L_x_1738:
[----:B------:R-:W-:Y:S05]  /*5030*/  BSYNC B0 ;  /* 0x0000000000007941 */ /* 0x000fea0003800000 */
.L_x_1737:
        /* <DEDUP_REMOVED lines=50> */
.L_x_1732:
[----:B------:R-:W-:Y:S05]  /*5360*/  BSYNC B1 ;  /* 0x0000000000017941 */ /* 0x000fea0003800000 */
.L_x_1731:
        /* <DEDUP_REMOVED lines=66> */
.L_x_1742:
[----:B------:R-:W-:Y:S05]  /*5790*/  BSYNC B0 ;  /* 0x0000000000007941 */ /* 0x000fea0003800000 */
.L_x_1741:
        /* <DEDUP_REMOVED lines=51> */
.L_x_1744:
[----:B------:R-:W-:Y:S05]  /*5ad0*/  BSYNC B0 ;  /* 0x0000000000007941 */ /* 0x000fea0003800000 */
.L_x_1743:
        /* <DEDUP_REMOVED lines=51> */
.L_x_1746:
[----:B------:R-:W-:Y:S05]  /*5e10*/  BSYNC B0 ;  /* 0x0000000000007941 */ /* 0x000fea0003800000 */
.L_x_1745:
        /* <DEDUP_REMOVED lines=50> */
.L_x_1740:
[----:B------:R-:W-:Y:S05]  /*6140*/  BSYNC B1 ;  /* 0x0000000000017941 */ /* 0x000fea0003800000 */
.L_x_1739:
        /* <DEDUP_REMOVED lines=70> */
.L_x_1750:
[----:B------:R-:W-:Y:S05]  /*65b0*/  BSYNC B0 ;  /* 0x0000000000007941 */ /* 0x000fea0003800000 */
.L_x_1749:
        /* <DEDUP_REMOVED lines=51> */
.L_x_1752:
[----:B------:R-:W-:Y:S05]  /*68f0*/  BSYNC B0 ;  /* 0x0000000000007941 */ /* 0x000fea0003800000 */
.L_x_1751:
        /* <DEDUP_REMOVED lines=51> */
.L_x_1754:
[----:B------:R-:W-:Y:S05]  /*6c30*/  BSYNC B0 ;  /* 0x0000000000007941 */ /* 0x000fea0003800000 */
.L_x_1753:
        /* <DEDUP_REMOVED lines=50> */
.L_x_1748:
[----:B------:R-:W-:Y:S05]  /*6f60*/  BSYNC B1 ;  /* 0x0000000000017941 */ /* 0x000fea0003800000 */
.L_x_1747:
[----:B------:R-:W2:Y:S02]  /*6f70*/  LD.E R0, desc[UR6][R18.64+0xd0] ;  /* 0x0000d00612007980 */ /* 0x000ea4000c101900 */
[----:B--2---:R-:W-:Y:S05]  /*6f80*/  IMAD.U32 R0, R0, -0x20, RZ ;  /* 0xffffffe000007824 */ /* 0x004fea00078e00ff */
[C---:B------:R-:W-:Y:S02]  /*6f90*/  LEA R20, P1, R0.reuse, R20, 0x1 ;  /* 0x0000001400147211 */ /* 0x040fe400078208ff */
[C---:B------:R-:W-:Y:S02]  /*6fa0*/  LEA R42, P0, R0.reuse, R42, 0x1 ;  /* 0x0000002a002a7211 */ /* 0x040fe400078008ff */
[C---:B------:R-:W-:Y:S02]  /*6fb0*/  LEA.HI.X.SX32 R21, R0.reuse, R21, 0x1, P1 ;  /* 0x0000001500157211 */ /* 0x040fe400008f0eff */
[----:B------:R-:W-:Y:S01]  /*6fc0*/  LEA.HI.X.SX32 R43, R0, R43, 0x1, P0 ;  /* 0x0000002b002b7211 */ /* 0x000fe200000f0eff */
[----:B------:R-:W-:Y:S05]  /*6fd0*/  BRA `(.L_x_1755) ;  /* 0x0000006800847947 */ /* 0x000fea0003800000 */
.L_x_1722:
        /* <DEDUP_REMOVED lines=94> */
.L_x_1761:
[----:B------:R-:W-:Y:S05]  /*75c0*/  BSYNC B0 ;  /* 0x0000000000007941 */ /* 0x000fea0003800000 */
.L_x_1760:
[----:B-----5:R2:W-:Y:S02]  /*75d0*/  ST.E.128 desc[UR6][R124.64], R24 ;  /* 0x000000187c007985 */ /* 0x0205e4000c101d06 */
.L_x_1759:
[----:B------:R-:W-:Y:S05]  /*75e0*/  BSYNC B1 ;  /* 0x0000000000017941 */ /* 0x000fea0003800000 */
.L_x_1758:
        /* <DEDUP_REMOVED lines=92> */
.L_x_1765:
[----:B------:R-:W-:Y:S05]  /*7bb0*/  BSYNC B0 ;  /* 0x0000000000007941 */ /* 0x000fea0003800000 */
.L_x_1764:
[----:B-----5:R2:W-:Y:S02]  /*7bc0*/  ST.E.128 desc[UR6][R124.64+0x80], R24 ;  /* 0x000080187c007985 */ /* 0x0205e4000c101d06 */
.L_x_1763:
[----:B------:R-:W-:Y:S05]  /*7bd0*/  BSYNC B1 ;  /* 0x0000000000017941 */ /* 0x000fea0003800000 */
.L_x_1762:
        /* <DEDUP_REMOVED lines=92> */
.L_x_1769:
[----:B------:R-:W-:Y:S05]  /*81a0*/  BSYNC B0 ;  /* 0x0000000000007941 */ /* 0x000fea0003800000 */
.L_x_1768:
[----:B-----5:R2:W-:Y:S02]  /*81b0*/  ST.E.128 desc[UR6][R124.64+0x100], R24 ;  /* 0x000100187c007985 */ /* 0x0205e4000c101d06 */
.L_x_1767:
[----:B------:R-:W-:Y:S05]  /*81c0*/  BSYNC B1 ;  /* 0x0000000000017941 */ /* 0x000fea0003800000 */
.L_x_1766:
        /* <DEDUP_REMOVED lines=91> */
.L_x_1771:
[----:B------:R-:W-:Y:S05]  /*8780*/  BSYNC B0 ;  /* 0x0000000000007941 */ /* 0x000fea0003800000 */
.L_x_1770:
[----:B-----5:R2:W-:Y:S02]  /*8790*/  ST.E.128 desc[UR6][R124.64+0x180], R24 ;  /* 0x000180187c007985 */ /* 0x0205e4000c101d06 */
.L_x_1757:
[----:B------:R-:W-:Y:S05]  /*87a0*/  BSYNC B2 ;  /* 0x0000000000027941 */ /* 0x000fea0003800000 */
.L_x_1756:
        /* <DEDUP_REMOVED lines=9> */
[C---:B-1-34-:R-:W-:Y:S01]  /*8840*/  LEA R4, P0, R89.reuse, R119, 0x1 ;  /* 0x0000007759047211 */ /* 0x05afe200078008ff */
        /* <DEDUP_REMOVED lines=89> */
.L_x_1777:
[----:B------:R-:W-:Y:S05]  /*8de0*/  BSYNC B0 ;  /* 0x0000000000007941 */ /* 0x000fea0003800000 */
.L_x_1776:
[----:B-----5:R2:W-:Y:S02]  /*8df0*/  ST.E.128 desc[UR6][R186.64], R24 ;  /* 0x00000018ba007985 */ /* 0x0205e4000c101d06 */
.L_x_1775:
[----:B------:R-:W-:Y:S05]  /*8e00*/  BSYNC B1 ;  /* 0x0000000000017941 */ /* 0x000fea0003800000 */
.L_x_1774:
        /* <DEDUP_REMOVED lines=94> */
.L_x_1781:
[----:B------:R-:W-:Y:S05]  /*93f0*/  BSYNC B0 ;  /* 0x0000000000007941 */ /* 0x000fea0003800000 */
.L_x_1780:
[----:B-----5:R2:W-:Y:S02]  /*9400*/  ST.E.128 desc[UR6][R186.64], R24 ;  /* 0x00000018ba007985 */ /* 0x0205e4000c101d06 */
.L_x_1779:
[----:B------:R-:W-:Y:S05]  /*9410*/  BSYNC B1 ;  /* 0x0000000000017941 */ /* 0x000fea0003800000 */
.L_x_1778:
        /* <DEDUP_REMOVED lines=94> */
.L_x_1785:
[----:B------:R-:W-:Y:S05]  /*9a00*/  BSYNC B0 ;  /* 0x0000000000007941 */ /* 0x000fea0003800000 */
.L_x_1784:
[----:B-----5:R2:W-:Y:S02]  /*9a10*/  ST.E.128 desc[UR6][R186.64], R24 ;  /* 0x00000018ba007985 */ /* 0x0205e4000c101d06 */
.L_x_1783:
[----:B------:R-:W-:Y:S05]  /*9a20*/  BSYNC B1 ;  /* 0x0000000000017941 */ /* 0x000fea0003800000 */
.L_x_1782:
        /* <DEDUP_REMOVED lines=93> */
.L_x_1787:
[----:B------:R-:W-:Y:S05]  /*a000*/  BSYNC B0 ;  /* 0x0000000000007941 */ /* 0x000fea0003800000 */
.L_x_1786:
[----:B-----5:R2:W-:Y:S02]  /*a010*/  ST.E.128 desc[UR6][R186.64], R24 ;  /* 0x00000018ba007985 */ /* 0x0205e4000c101d06 */
.L_x_1773:
[----:B------:R-:W-:Y:S05]  /*a020*/  BSYNC B2 ;  /* 0x0000000000027941 */ /* 0x000fea0003800000 */
.L_x_1772:
        /* <DEDUP_REMOVED lines=99> */
.L_x_1793:
[----:B------:R-:W-:Y:S05]  /*a660*/  BSYNC B0 ;  /* 0x0000000000007941 */ /* 0x000fea0003800000 */
.L_x_1792:
[----:B-----5:R2:W-:Y:S02]  /*a670*/  ST.E.128 desc[UR6][R186.64], R24 ;  /* 0x00000018ba007985 */ /* 0x0205e4000c101d06 */
.L_x_1791:
[----:B------:R-:W-:Y:S05]  /*a680*/  BSYNC B1 ;  /* 0x0000000000017941 */ /* 0x000fea0003800000 */
.L_x_1790:
        /* <DEDUP_REMOVED lines=94> */
.L_x_1797:
[----:B------:R-:W-:Y:S05]  /*ac70*/  BSYNC B0 ;  /* 0x0000000000007941 */ /* 0x000fea0003800000 */
.L_x_1796:
[----:B-----5:R2:W-:Y:S02]  /*ac80*/  ST.E.128 desc[UR6][R186.64], R24 ;  /* 0x00000018ba007985 */ /* 0x0205e4000c101d06 */
.L_x_1795:
[----:B------:R-:W-:Y:S05]  /*ac90*/  BSYNC B1 ;  /* 0x0000000000017941 */ /* 0x000fea0003800000 */
.L_x_1794:
        /* <DEDUP_REMOVED lines=94> */
.L_x_1801:
[----:B------:R-:W-:Y:S05]  /*b280*/  BSYNC B0 ;  /* 0x0000000000007941 */ /* 0x000fea0003800000 */
.L_x_1800:
[----:B-----5:R2:W-:Y:S02]  /*b290*/  ST.E.128 desc[UR6][R186.64], R24 ;  /* 0x00000018ba007985 */ /* 0x0205e4000c101d06 */
.L_x_1799:
[----:B------:R-:W-:Y:S05]  /*b2a0*/  BSYNC B1 ;  /* 0x0000000000017941 */ /* 0x000fea0003800000 */
.L_x_1798:
        /* <DEDUP_REMOVED lines=93> */
.L_x_1803:
[----:B------:R-:W-:Y:S05]  /*b880*/  BSYNC B0 ;  /* 0x0000000000007941 */ /* 0x000fea0003800000 */
.L_x_1802:
[----:B-----5:R2:W-:Y:S02]  /*b890*/  ST.E.128 desc[UR6][R186.64], R24 ;  /* 0x00000018ba007985 */ /* 0x0205e4000c101d06 */
.L_x_1789:
[----:B------:R-:W-:Y:S05]  /*b8a0*/  BSYNC B2 ;  /* 0x0000000000027941 */ /* 0x000fea0003800000 */
.L_x_1788:
        /* <DEDUP_REMOVED lines=103> */
.L_x_1809:
[----:B------:R-:W-:Y:S05]  /*bf20*/  BSYNC B0 ;  /* 0x0000000000007941 */ /* 0x000fea0003800000 */
.L_x_1808:
[----:B-----5:R2:W-:Y:S02]  /*bf30*/  ST.E.128 desc[UR6][R190.64], R24 ;  /* 0x00000018be007985 */ /* 0x0205e4000c101d06 */
.L_x_1807:
[----:B------:R-:W-:Y:S05]  /*bf40*/  BSYNC B1 ;  /* 0x0000000000017941 */ /* 0x000fea0003800000 */
.L_x_1806:
        /* <DEDUP_REMOVED lines=94> */
.L_x_1813:
[----:B------:R-:W-:Y:S05]  /*c530*/  BSYNC B0 ;  /* 0x0000000000007941 */ /* 0x000fea0003800000 */
.L_x_1812:
[----:B-----5:R2:W-:Y:S02]  /*c540*/  ST.E.128 desc[UR6][R190.64], R24 ;  /* 0x00000018be007985 */ /* 0x0205e4000c101d06 */
.L_x_1811:
[----:B------:R-:W-:Y:S05]  /*c550*/  BSYNC B1 ;  /* 0x0000000000017941 */ /* 0x000fea0003800000 */
.L_x_1810:
        /* <DEDUP_REMOVED lines=94> */
.L_x_1817:
[----:B------:R-:W-:Y:S05]  /*cb40*/  BSYNC B0 ;  /* 0x0000000000007941 */ /* 0x000fea0003800000 */
.L_x_1816:
[----:B-----5:R2:W-:Y:S02]  /*cb50*/  ST.E.128 desc[UR6][R190.64], R24 ;  /* 0x00000018be007985 */ /* 0x0205e4000c101d06 */
.L_x_1815:
[----:B------:R-:W-:Y:S05]  /*cb60*/  BSYNC B1 ;  /* 0x0000000000017941 */ /* 0x000fea0003800000 */
.L_x_1814:
        /* <DEDUP_REMOVED lines=93> */
.L_x_1819:
[----:B------:R-:W-:Y:S05]  /*d140*/  BSYNC B0 ;  /* 0x0000000000007941 */ /* 0x000fea0003800000 */
.L_x_1818:
[----:B-----5:R2:W-:Y:S02]  /*d150*/  ST.E.128 desc[UR6][R190.64], R24 ;  /* 0x00000018be007985 */ /* 0x0205e4000c101d06 */
.L_x_1805:
[----:B------:R-:W-:Y:S05]  /*d160*/  BSYNC B2 ;  /* 0x0000000000027941 */ /* 0x000fea0003800000 */
.L_x_1804:
        /* <DEDUP_REMOVED lines=11> */
.L_x_1721:
[-C--:B------:R-:W-:Y:S01]  /*d220*/  ISETP.GE.AND P2, PT, R156, R184.reuse, PT ;  /* 0x000000b89c00720c */ /* 0x080fe20003f46270 */
[----:B------:R-:W-:Y:S01]  /*d230*/  BSSY B0, `(.L_x_1820) ;  /* 0x000001c000007945 */ /* 0x000fe20003800000 */
[-C--:B------:R-:W-:Y:S02]  /*d240*/  ISETP.GE.AND P1, PT, R154, R184.reuse, PT ;  /* 0x000000b89a00720c */ /* 0x080fe40003f26270 */
        /* <DEDUP_REMOVED lines=8> */
[--C-:B-1-34-:R-:W-:Y:S02]  /*d2d0*/  @P4 IMAD.MOV.U32 R2, RZ, RZ, R119.reuse ;  /* 0x000000ffff024224 */ /* 0x11afe400078e0077 */
[--C-:B------:R-:W-:Y:S05]  /*d2e0*/  @P4 IMAD.MOV.U32 R3, RZ, RZ, R118.reuse ;  /* 0x000000ffff034224 */ /* 0x100fea00078e0076 */
[----:B------:R1:W2:Y:S02]  /*d2f0*/  @P4 LD.E.128 R4, desc[UR6][R2.64] ;  /* 0x0000000602044980 */ /* 0x0002a4000c101d00 */
        /* <DEDUP_REMOVED lines=15> */
.L_x_1821:
[----:B------:R-:W-:Y:S05]  /*d3f0*/  BSYNC B0 ;  /* 0x0000000000007941 */ /* 0x000fea0003800000 */
.L_x_1820:
        /* <DEDUP_REMOVED lines=30> */
.L_x_1823:
[----:B------:R-:W-:Y:S05]  /*d5e0*/  BSYNC B0 ;  /* 0x0000000000007941 */ /* 0x000fea0003800000 */
.L_x_1822:
        /* <DEDUP_REMOVED lines=30> */
.L_x_1825:
[----:B------:R-:W-:Y:S05]  /*d7d0*/  BSYNC B0 ;  /* 0x0000000000007941 */ /* 0x000fea0003800000 */
.L_x_1824:
[----:B------:R-:W-:Y:S05]  /*d7e0*/  @!P0 BRA `(.L_x_1755) ;  /* 0x0000000000808947 */ /* 0x000fea0003800000 */
[----:B------:R-:W-:Y:S02]  /*d7f0*/  ISETP.NE.AND P1, PT, R157, RZ, PT ;  /* 0x000000ff9d00720c */ /* 0x000fe40003f25270 */
[----:B------:R-:W-:Y:S02]  /*d800*/  ISETP.NE.AND P2, PT, R155, RZ, PT ;  /* 0x000000ff9b00720c */ /* 0x000fe40003f45270 */
[----:B------:R-:W-:Y:S09]  /*d810*/  ISETP.NE.AND P3, PT, R153, RZ, PT ;  /* 0x000000ff9900720c */ /* 0x000ff20003f65270 */
[----:B-1-34-:R-:W-:Y:S02]  /*d820*/  @P1 IMAD.MOV.U32 R2, RZ, RZ, R119 ;  /* 0x000000ffff021224 */ /* 0x01afe400078e0077 */
[----:B------:R-:W-:Y:S02]  /*d830*/  @P1 IMAD.MOV.U32 R3, RZ, RZ, R118 ;  /* 0x000000ffff031224 */ /* 0x000fe400078e0076 */
[----:B------:R-:W-:Y:S02]  /*d840*/  @P1 IMAD R0, R183, 0x60, RZ ;  /* 0x00000060b7001824 */ /* 0x000fe400078e02ff */
[----:B------:R-:W-:Y:S04]  /*d850*/  @P1 IMAD.WIDE.U32 R2, R182, 0x60, R2 ;  /* 0x00000060b6021825 */ /* 0x000fe800078e0002 */
[----:B------:R-:W-:Y:S02]  /*d860*/  @P1 IMAD.IADD R3, R3, 0x1, R0 ;  /* 0x0000000103031824 */ /* 0x000fe400078e0200 */
[----:B------:R-:W-:Y:S03]  /*d870*/  @P1 IMAD.WIDE.U32 R22, R50, 0x60, R124 ;  /* 0x0000006032161825 */ /* 0x000fe600078e007c */
        /* <DEDUP_REMOVED lines=23> */
.L_x_1755:
[----:B------:R-:W-:Y:S05]  /*d9f0*/  BSYNC B3 ;  /* 0x0000000000037941 */ /* 0x000fea0003800000 */
.L_x_1720:
[----:B------:R-:W-:Y:S01]  /*da00*/  ISETP.NE.U32.AND P1, PT, R244, RZ, PT ;  /* 0x000000fff400720c */ /* 0x000fe20003f25070 */
[----:B------:R-:W2:Y:S01]  /*da10*/  LD.E R0, desc[UR6][R18.64+0x128] ;  /* 0x0001280612007980 */ /* 0x000ea2000c101900 */
[----:B-1-34-:R-:W-:Y:S01]  /*da20*/  IMAD.MOV.U32 R2, RZ, RZ, R119 ;  /* 0x000000ffff027224 */ /* 0x01afe200078e0077 */
        /* <DEDUP_REMOVED lines=14> */
[----:B------:R-:W3:Y:S01]  /*db10*/  LD.E.64 R26, desc[UR6][R18.64+0x40] ;  /* 0x00004006121a7980 */ /* 0x000ee2000c101b00 */
        /* <DEDUP_REMOVED lines=73> */
.L_x_1827:
[----:B------:R-:W2:Y:S01]  /*dfb0*/  LD.E R2, desc[UR6][R18.64+0x40] ;  /* 0x0000400612027980 */ /* 0x000ea2000c101900 */
[----:B------:R-:W-:Y:S02]  /*dfc0*/  IMAD.MOV.U32 R4, RZ, RZ, R127 ;  /* 0x000000ffff047224 */ /* 0x000fe400078e007f */
        /* <DEDUP_REMOVED lines=8> */
.L_x_1828:
[----:B------:R-:W-:Y:S05]  /*e050*/  BSYNC B0 ;  /* 0x0000000000007941 */ /* 0x000fea0003800000 */
.L_x_1826:
[----:B------:R-:W-:Y:S04]  /*e060*/  IADD3 R9, R9, -0x1, RZ ;  /* 0xffffffff09097810 */ /* 0x000fe80007ffe0ff */
[----:B------:R-:W-:Y:S11]  /*e070*/  ISETP.GT.AND P0, PT, R9, R87, PT ;  /* 0x000000570900720c */ /* 0x000ff60003f04270 */
[----:B------:R-:W-:Y:S02]  /*e080*/  @!UPT UIADD3 URZ, URZ, URZ, URZ ;  /* 0x0000003f3f3ff290 */ /* 0x000fe4000fffe03f */
[----:B------:R-:W-:Y:S05]  /*e090*/  @P0 BRA `(.L_x_1829) ;  /* 0xffffff5000600947 */ /* 0x000fea000383ffff */
.L_x_1711:
[----:B------:R-:W-:Y:S05]  /*e0a0*/  WARPSYNC.ALL ;  /* 0x0000000000007948 */ /* 0x000fea0003800000 */
[----:B------:R-:W-:Y:S06]  /*e0b0*/  BAR.SYNC.DEFER_BLOCKING 0x0 ;  /* 0x0000000000007b1d */ /* 0x000fec0000010000 */
[----:B------:R-:W2:Y:S02]  /*e0c0*/  LD.E R0, desc[UR6][R18.64+0xd0] ;  /* 0x0000d00612007980 */ /* 0x000ea4000c101900 */
[----:B------:R-:W1:Y:S01]  /*e0d0*/  S2UR UR4, SR_CgaCtaId ;  /* 0x00000000000479c3 */ /* 0x000e620000008800 */
[----:B------:R-:W-:Y:S01]  /*e0e0*/  UMOV UR5, 0x400 ;  /* 0x0000040000057882 */ /* 0x000fe20000000000 */
[----:B------:R-:W-:Y:S01]  /*e0f0*/  BSSY B3, `(.L_x_1830) ;  /* 0x0000a55000037945 */ /* 0x000fe20003800000 */
[C---:B------:R-:W-:Y:S01]  /*e100*/  SHF.L.U64.HI R2, R174.reuse, 0x4, R175 ;  /* 0x00000004ae027819 */ /* 0x040fe200000102af */
[----:B------:R-:W-:Y:S01]  /*e110*/  IMAD.SHL.U32 R5, R174, 0x10, RZ ;  /* 0x00000010ae057824 */ /* 0x000fe200078e00ff */
        /* <DEDUP_REMOVED lines=18> */
[CC--:B------:R-:W-:Y:S02]  /*e240*/  LEA R46, P1, R4.reuse, R176.reuse, 0x1 ;  /* 0x000000b0042e7211 */ /* 0x0c0fe400078208ff */
        /* <DEDUP_REMOVED lines=87> */
.L_x_1838:
[----:B------:R-:W-:Y:S05]  /*e7c0*/  BSYNC B0 ;  /* 0x0000000000007941 */ /* 0x000fea0003800000 */
.L_x_1837:
[----:B-----5:R3:W-:Y:S02]  /*e7d0*/  STS.128 [R243], R24 ;  /* 0x00000018f3007388 */ /* 0x0207e40000000c00 */
.L_x_1836:
[----:B------:R-:W-:Y:S05]  /*e7e0*/  BSYNC B1 ;  /* 0x0000000000017941 */ /* 0x000fea0003800000 */
.L_x_1835:
        /* <DEDUP_REMOVED lines=50> */
.L_x_1842:
[----:B------:R-:W-:Y:S05]  /*eb10*/  BSYNC B0 ;  /* 0x0000000000007941 */ /* 0x000fea0003800000 */
.L_x_1841:
[----:B-----5:R1:W-:Y:S02]  /*eb20*/  STS.128 [R243+0x2000], R24 ;  /* 0x00200018f3007388 */ /* 0x0203e40000000c00 */
.L_x_1840:
[----:B------:R-:W-:Y:S05]  /*eb30*/  BSYNC B1 ;  /* 0x0000000000017941 */ /* 0x000fea0003800000 */
.L_x_1839:
        /* <DEDUP_REMOVED lines=50> */
.L_x_1846:
[----:B------:R-:W-:Y:S05]  /*ee60*/  BSYNC B0 ;  /* 0x0000000000007941 */ /* 0x000fea0003800000 */
.L_x_1845:
[----:B-----5:R3:W-:Y:S02]  /*ee70*/  STS.128 [R243+0x4000], R24 ;  /* 0x00400018f3007388 */ /* 0x0207e40000000c00 */
.L_x_1844:
[----:B------:R-:W-:Y:S05]  /*ee80*/  BSYNC B1 ;  /* 0x0000000000017941 */ /* 0x000fea0003800000 */
.L_x_1843:
        /* <DEDUP_REMOVED lines=49> */
.L_x_1848:
[----:B------:R-:W-:Y:S05]  /*f1a0*/  BSYNC B0 ;  /* 0x0000000000007941 */ /* 0x000fea0003800000 */
.L_x_1847:
[----:B-----5:R3:W-:Y:S02]  /*f1b0*/  STS.128 [R243+0x6000], R24 ;  /* 0x00600018f3007388 */ /* 0x0207e40000000c00 */
.L_x_1834:
[----:B------:R-:W-:Y:S05]  /*f1c0*/  BSYNC B2 ;  /* 0x0000000000027941 */ /* 0x000fea0003800000 */
.L_x_1833:
        /* <DEDUP_REMOVED lines=63> */
.L_x_1854:
[----:B------:R-:W-:Y:S05]  /*f5c0*/  BSYNC B0 ;  /* 0x0000000000007941 */ /* 0x000fea0003800000 */
.L_x_1853:
[----:B-----5:R3:W-:Y:S02]  /*f5d0*/  STS.128 [R243+0x800], R24 ;  /* 0x00080018f3007388 */ /* 0x0207e40000000c00 */
.L_x_1852:
[----:B------:R-:W-:Y:S05]  /*f5e0*/  BSYNC B1 ;  /* 0x0000000000017941 */ /* 0x000fea0003800000 */
.L_x_1851:
        /* <DEDUP_REMOVED lines=50> */
.L_x_1858:
[----:B------:R-:W-:Y:S05]  /*f910*/  BSYNC B0 ;  /* 0x0000000000007941 */ /* 0x000fea0003800000 */
.L_x_1857:
[----:B-----5:R3:W-:Y:S02]  /*f920*/  STS.128 [R243+0x2800], R24 ;  /* 0x00280018f3007388 */ /* 0x0207e40000000c00 */
.L_x_1856:
[----:B------:R-:W-:Y:S05]  /*f930*/  BSYNC B1 ;  /* 0x0000000000017941 */ /* 0x000fea0003800000 */
.L_x_1855:
        /* <DEDUP_REMOVED lines=50> */
.L_x_1862:
[----:B------:R-:W-:Y:S05]  /*fc60*/  BSYNC B0 ;  /* 0x0000000000007941 */ /* 0x000fea0003800000 */
.L_x_1861:
[----:B-----5:R3:W-:Y:S02]  /*fc70*/  STS.128 [R243+0x4800], R24 ;  /* 0x00480018f3007388 */ /* 0x0207e40000000c00 */
.L_x_1860:
[----:B------:R-:W-:Y:S05]  /*fc80*/  BSYNC B1 ;  /* 0x0000000000017941 */ /* 0x000fea0003800000 */
.L_x_1859:
        /* <DEDUP_REMOVED lines=49> */
.L_x_1864:
[----:B------:R-:W-:Y:S05]  /*ffa0*/  BSYNC B0 ;  /* 0x0000000000007941 */ /* 0x000fea0003800000 */
.L_x_1863:
[----:B-----5:R3:W-:Y:S02]  /*ffb0*/  STS.128 [R243+0x6800], R24 ;  /* 0x00680018f3007388 */ /* 0x0207e40000000c00 */
.L_x_1850:
[----:B------:R-:W-:Y:S05]  /*ffc0*/  BSYNC B2 ;  /* 0x0000000000027941 */ /* 0x000fea0003800000 */
.L_x_1849:
        /* <DEDUP_REMOVED lines=64> */
.L_x_1870:
[----:B------:R-:W-:Y:S05]  /*103d0*/  BSYNC B0 ;  /* 0x0000000000007941 */ /* 0x000fea0003800000 */
.L_x_1869:
[----:B-----5:R3:W-:Y:S02]  /*103e0*/  STS.128 [R243+0x1000], R24 ;  /* 0x00100018f3007388 */ /* 0x0207e40000000c00 */
.L_x_1868:
[----:B------:R-:W-:Y:S05]  /*103f0*/  BSYNC B1 ;  /* 0x0000000000017941 */ /* 0x000fea0003800000 */
.L_x_1867:
        /* <DEDUP_REMOVED lines=50> */
.L_x_1874:
[----:B------:R-:W-:Y:S05]  /*10720*/  BSYNC B0 ;  /* 0x0000000000007941 */ /* 0x000fea0003800000 */
.L_x_1873:
[----:B-----5:R3:W-:Y:S02]  /*10730*/  STS.128 [R243+0x3000], R24 ;  /* 0x00300018f3007388 */ /* 0x0207e40000000c00 */
.L_x_1872:
[----:B------:R-:W-:Y:S05]  /*10740*/  BSYNC B1 ;  /* 0x0000000000017941 */ /* 0x000fea0003800000 */
.L_x_1871:
        /* <DEDUP_REMOVED lines=50> */
.L_x_1878:
[----:B------:R-:W-:Y:S05]  /*10a70*/  BSYNC B0 ;  /* 0x0000000000007941 */ /* 0x000fea0003800000 */
.L_x_1877:
[----:B-----5:R3:W-:Y:S02]  /*10a80*/  STS.128 [R243+0x5000], R24 ;  /* 0x00500018f3007388 */ /* 0x0207e40000000c00 */
.L_x_1876:
[----:B------:R-:W-:Y:S05]  /*10a90*/  BSYNC B1 ;  /* 0x0000000000017941 */ /* 0x000fea0003800000 */
.L_x_1875:
        /* <DEDUP_REMOVED lines=47> */
.L_x_1880:
[----:B------:R-:W-:Y:S05]  /*10d90*/  BSYNC B0 ;  /* 0x0000000000007941 */ /* 0x000fea0003800000 */
.L_x_1879:
[----:B-----5:R1:W-:Y:S02]  /*10da0*/  STS.128 [R243+0x7000], R44 ;  /* 0x0070002cf3007388 */ /* 0x0203e40000000c00 */
.L_x_1866:
[----:B------:R-:W-:Y:S05]  /*10db0*/  BSYNC B2 ;  /* 0x0000000000027941 */ /* 0x000fea0003800000 */
.L_x_1865:
        /* <DEDUP_REMOVED lines=9> */
[C---:B-1-3--:R-:W-:Y:S02]  /*10e50*/  IMAD.SHL.U32 R26, R2.reuse, 0x2, RZ ;  /* 0x00000002021a7824 */ /* 0x04afe400078e00ff */
[----:B------:R1:W-:Y:S01]  /*10e60*/  @P0 STS.128 [R243+0x1800], RZ ;  /* 0x001800fff3000388 */ /* 0x0003e20000000c00 */
[----:B------:R-:W-:Y:S02]  /*10e70*/  SHF.L.U64.HI R2, R2, 0x1, R7 ;  /* 0x0000000102027819 */ /* 0x000fe40000010207 */
[-C--:B------:R-:W-:Y:S02]  /*10e80*/  IADD3 R24, P2, R36, R26.reuse, RZ ;  /* 0x0000001a24187210 */ /* 0x080fe40007f5e0ff */
        /* <DEDUP_REMOVED lines=8> */
[----:B------:R-:W2:Y:S04]  /*10f10*/  LD.E.64 R2, desc[UR6][R26.64] ;  /* 0x000000061a027980 */ /* 0x000ea8000c101b00 */
[----:B------:R-:W4:Y:S01]  /*10f20*/  LD.E.64 R14, desc[UR6][R24.64] ;  /* 0x00000006180e7980 */ /* 0x000f22000c101b00 */
        /* <DEDUP_REMOVED lines=12> */
[----:B----4-:R-:W-:Y:S01]  /*10ff0*/  LOP3.LUT R23, R14, 0xffff0000, RZ, 0xc0, !PT ;  /* 0xffff00000e177812 */ /* 0x010fe200078ec0ff */
        /* <DEDUP_REMOVED lines=27> */
.L_x_1885:
[----:B------:R-:W-:Y:S05]  /*111b0*/  BSYNC B0 ;  /* 0x0000000000007941 */ /* 0x000fea0003800000 */
.L_x_1884:
[----:B-----5:R1:W-:Y:S02]  /*111c0*/  STS.128 [R243+0x1800], R20 ;  /* 0x00180014f3007388 */ /* 0x0203e40000000c00 */
.L_x_1883:
[----:B------:R-:W-:Y:S05]  /*111d0*/  BSYNC B1 ;  /* 0x0000000000017941 */ /* 0x000fea0003800000 */
.L_x_1882:
        /* <DEDUP_REMOVED lines=8> */
[----:B------:R-:W2:Y:S04]  /*11260*/  LD.E.64 R2, desc[UR6][R26.64+0x40] ;  /* 0x000040061a027980 */ /* 0x000ea8000c101b00 */
[----:B------:R-:W3:Y:S01]  /*11270*/  LD.E.64 R14, desc[UR6][R24.64+0x40] ;  /* 0x00004006180e7980 */ /* 0x000ee2000c101b00 */
[----:B-----5:R-:W-:Y:S01]  /*11280*/  IMAD.U32 R28, R23, 0x10000, RZ ;  /* 0x00010000171c7824 */ /* 0x020fe200078e00ff */
[C---:B------:R-:W-:Y:S02]  /*11290*/  SHF.L.U32 R7, R21.reuse, 0x10, RZ ;  /* 0x0000001015077819 */ /* 0x040fe400000006ff */
[----:B------:R-:W-:Y:S02]  /*112a0*/  LOP3.LUT R5, R21, 0xffff0000, RZ, 0xc0, !PT ;  /* 0xffff000015057812 */ /* 0x000fe400078ec0ff */
[----:B------:R-:W-:-:S02]  /*112b0*/  SHF.L.U32 R8, R20, 0x10, RZ ;  /* 0x0000001014087819 */ /* 0x000fc400000006ff */
[----:B------:R-:W-:Y:S02]  /*112c0*/  LOP3.LUT R30, R20, 0xffff0000, RZ, 0xc0, !PT ;  /* 0xffff0000141e7812 */ /* 0x000fe400078ec0ff */
[----:B------:R-:W-:Y:S02]  /*112d0*/  LOP3.LUT R23, R23, 0xffff0000, RZ, 0xc0, !PT ;  /* 0xffff000017177812 */ /* 0x000fe400078ec0ff */
[C---:B------:R-:W-:Y:S02]  /*112e0*/  SHF.L.U32 R29, R22.reuse, 0x10, RZ ;  /* 0x00000010161d7819 */ /* 0x040fe400000006ff */
[----:B------:R-:W-:Y:S02]  /*112f0*/  LOP3.LUT R31, R22, 0xffff0000, RZ, 0xc0, !PT ;  /* 0xffff0000161f7812 */ /* 0x000fe400078ec0ff */
[C---:B--2---:R-:W-:Y:S01]  /*11300*/  LOP3.LUT R17, R2.reuse, 0xffff0000, RZ, 0xc0, !PT ;  /* 0xffff000002117812 */ /* 0x044fe200078ec0ff */
[----:B------:R-:W-:Y:S01]  /*11310*/  IMAD.U32 R2, R2, 0x10000, RZ ;  /* 0x0001000002027824 */ /* 0x000fe200078e00ff */
[C---:B------:R-:W-:Y:S01]  /*11320*/  LOP3.LUT R16, R3.reuse, 0xffff0000, RZ, 0xc0, !PT ;  /* 0xffff000003107812 */ /* 0x040fe200078ec0ff */
[----:B------:R-:W-:Y:S01]  /*11330*/  IMAD.U32 R3, R3, 0x10000, RZ ;  /* 0x0001000003037824 */ /* 0x000fe200078e00ff */
[C---:B---3--:R-:W-:Y:S01]  /*11340*/  LOP3.LUT R21, R14.reuse, 0xffff0000, RZ, 0xc0, !PT ;  /* 0xffff00000e157812 */ /* 0x048fe200078ec0ff */
        /* <DEDUP_REMOVED lines=12> */
[----:B------:R-:W-:Y:S01]  /*11410*/  FMUL.FTZ R30, R30, R14 ;  /* 0x0000000e1e1e7220 */ /* 0x000fe20000410000 */
        /* <DEDUP_REMOVED lines=14> */
.L_x_1889:
[----:B------:R-:W-:Y:S05]  /*11500*/  BSYNC B0 ;  /* 0x0000000000007941 */ /* 0x000fea0003800000 */
.L_x_1888:
[----:B-----5:R1:W-:Y:S02]  /*11510*/  STS.128 [R243+0x3800], R20 ;  /* 0x00380014f3007388 */ /* 0x0203e40000000c00 */
.L_x_1887:
[----:B------:R-:W-:Y:S05]  /*11520*/  BSYNC B1 ;  /* 0x0000000000017941 */ /* 0x000fea0003800000 */
.L_x_1886:
        /* <DEDUP_REMOVED lines=32> */
[C---:B------:R-:W-:Y:S01]  /*11730*/  FMUL.FTZ R7, R29.reuse, R2 ;  /* 0x000000021d077220 */ /* 0x040fe20000410000 */
        /* <DEDUP_REMOVED lines=17> */
.L_x_1893:
[----:B------:R-:W-:Y:S05]  /*11850*/  BSYNC B0 ;  /* 0x0000000000007941 */ /* 0x000fea0003800000 */
.L_x_1892:
[----:B-----5:R1:W-:Y:S02]  /*11860*/  STS.128 [R243+0x5800], R20 ;  /* 0x00580014f3007388 */ /* 0x0203e40000000c00 */
.L_x_1891:
[----:B------:R-:W-:Y:S05]  /*11870*/  BSYNC B1 ;  /* 0x0000000000017941 */ /* 0x000fea0003800000 */
.L_x_1890:
[----:B------:R-:W-:-:S13]  /*11880*/  ISETP.GE.AND P0, PT, R10, R6, PT ;  /* 0x000000060a00720c */ /* 0x000fda0003f06270 */
        /* <DEDUP_REMOVED lines=8> */
[----:B-----5:R-:W-:Y:S01]  /*11910*/  LOP3.LUT R16, R23, 0xffff0000, RZ, 0xc0, !PT ;  /* 0xffff000017107812 */ /* 0x020fe200078ec0ff */
[C---:B------:R-:W-:Y:S01]  /*11920*/  IMAD.U32 R8, R20.reuse, 0x10000, RZ ;  /* 0x0001000014087824 */ /* 0x040fe200078e00ff */
[C---:B------:R-:W-:Y:S02]  /*11930*/  SHF.L.U32 R5, R21.reuse, 0x10, RZ ;  /* 0x0000001015057819 */ /* 0x040fe400000006ff */
[----:B------:R-:W-:Y:S02]  /*11940*/  LOP3.LUT R0, R21, 0xffff0000, RZ, 0xc0, !PT ;  /* 0xffff000015007812 */ /* 0x000fe400078ec0ff */
[----:B------:R-:W-:Y:S01]  /*11950*/  LOP3.LUT R21, R20, 0xffff0000, RZ, 0xc0, !PT ;  /* 0xffff000014157812 */ /* 0x000fe200078ec0ff */
[----:B------:R-:W-:Y:S01]  /*11960*/  IMAD.U32 R20, R22, 0x10000, RZ ;  /* 0x0001000016147824 */ /* 0x000fe200078e00ff */
[----:B------:R-:W-:-:S02]  /*11970*/  SHF.L.U32 R17, R23, 0x10, RZ ;  /* 0x0000001017117819 */ /* 0x000fc400000006ff */
[----:B------:R-:W-:Y:S02]  /*11980*/  LOP3.LUT R23, R22, 0xffff0000, RZ, 0xc0, !PT ;  /* 0xffff000016177812 */ /* 0x000fe400078ec0ff */
[C---:B--2---:R-:W-:Y:S02]  /*11990*/  LOP3.LUT R11, R3.reuse, 0xffff0000, RZ, 0xc0, !PT ;  /* 0xffff0000030b7812 */ /* 0x044fe400078ec0ff */
[----:B------:R-:W-:Y:S02]  /*119a0*/  SHF.L.U32 R3, R3, 0x10, RZ ;  /* 0x0000001003037819 */ /* 0x000fe400000006ff */
[C---:B---3--:R-:W-:Y:S01]  /*119b0*/  LOP3.LUT R14, R7.reuse, 0xffff0000, RZ, 0xc0, !PT ;  /* 0xffff0000070e7812 */ /* 0x048fe200078ec0ff */
        /* <DEDUP_REMOVED lines=30> */
.L_x_1895:
[----:B------:R-:W-:Y:S05]  /*11ba0*/  BSYNC B0 ;  /* 0x0000000000007941 */ /* 0x000fea0003800000 */
.L_x_1894:
[----:B-----5:R1:W-:Y:S01]  /*11bb0*/  STS.128 [R243+0x7800], R20 ;  /* 0x00780014f3007388 */ /* 0x0203e20000000c00 */
[----:B------:R-:W-:Y:S05]  /*11bc0*/  BRA `(.L_x_1881) ;  /* 0x00000068009c7947 */ /* 0x000fea0003800000 */
.L_x_1832:
        /* <DEDUP_REMOVED lines=93> */
.L_x_1901:
[----:B------:R-:W-:Y:S05]  /*121a0*/  BSYNC B0 ;  /* 0x0000000000007941 */ /* 0x000fea0003800000 */
.L_x_1900:
[----:B-----5:R3:W-:Y:S02]  /*121b0*/  STS.128 [R243], R32 ;  /* 0x00000020f3007388 */ /* 0x0207e40000000c00 */
.L_x_1899:
[----:B------:R-:W-:Y:S05]  /*121c0*/  BSYNC B1 ;  /* 0x0000000000017941 */ /* 0x000fea0003800000 */
.L_x_1898:
        /* <DEDUP_REMOVED lines=91> */
.L_x_1905:
[----:B------:R-:W-:Y:S05]  /*12780*/  BSYNC B0 ;  /* 0x0000000000007941 */ /* 0x000fea0003800000 */
.L_x_1904:
[----:B-----5:R1:W-:Y:S02]  /*12790*/  STS.128 [R243+0x2000], R32 ;  /* 0x00200020f3007388 */ /* 0x0203e40000000c00 */
.L_x_1903:
[----:B------:R-:W-:Y:S05]  /*127a0*/  BSYNC B1 ;  /* 0x0000000000017941 */ /* 0x000fea0003800000 */
.L_x_1902:
        /* <DEDUP_REMOVED lines=91> */
.L_x_1909:
[----:B------:R-:W-:Y:S05]  /*12d60*/  BSYNC B0 ;  /* 0x0000000000007941 */ /* 0x000fea0003800000 */
.L_x_1908:
[----:B-----5:R3:W-:Y:S02]  /*12d70*/  STS.128 [R243+0x4000], R32 ;  /* 0x00400020f3007388 */ /* 0x0207e40000000c00 */
.L_x_1907:
[----:B------:R-:W-:Y:S05]  /*12d80*/  BSYNC B1 ;  /* 0x0000000000017941 */ /* 0x000fea0003800000 */
.L_x_1906:
        /* <DEDUP_REMOVED lines=90> */
.L_x_1911:
[----:B------:R-:W-:Y:S05]  /*13330*/  BSYNC B0 ;  /* 0x0000000000007941 */ /* 0x000fea0003800000 */
.L_x_1910:
[----:B-----5:R3:W-:Y:S02]  /*13340*/  STS.128 [R243+0x6000], R32 ;  /* 0x00600020f3007388 */ /* 0x0207e40000000c00 */
.L_x_1897:
[----:B------:R-:W-:Y:S05]  /*13350*/  BSYNC B2 ;  /* 0x0000000000027941 */ /* 0x000fea0003800000 */
.L_x_1896:
        /* <DEDUP_REMOVED lines=98> */
.L_x_1917:
[----:B------:R-:W-:Y:S05]  /*13980*/  BSYNC B0 ;  /* 0x0000000000007941 */ /* 0x000fea0003800000 */
.L_x_1916:
[----:B-----5:R3:W-:Y:S02]  /*13990*/  STS.128 [R243+0x800], R32 ;  /* 0x00080020f3007388 */ /* 0x0207e40000000c00 */
.L_x_1915:
[----:B------:R-:W-:Y:S05]  /*139a0*/  BSYNC B1 ;  /* 0x0000000000017941 */ /* 0x000fea0003800000 */
.L_x_1914:
        /* <DEDUP_REMOVED lines=94> */
.L_x_1921:
[----:B------:R-:W-:Y:S05]  /*13f90*/  BSYNC B0 ;  /* 0x0000000000007941 */ /* 0x000fea0003800000 */
.L_x_1920:
[----:B-----5:R3:W-:Y:S02]  /*13fa0*/  STS.128 [R243+0x2800], R32 ;  /* 0x00280020f3007388 */ /* 0x0207e40000000c00 */
.L_x_1919:
[----:B------:R-:W-:Y:S05]  /*13fb0*/  BSYNC B1 ;  /* 0x0000000000017941 */ /* 0x000fea0003800000 */
.L_x_1918:
        /* <DEDUP_REMOVED lines=94> */
.L_x_1925:
[----:B------:R-:W-:Y:S05]  /*145a0*/  BSYNC B0 ;  /* 0x0000000000007941 */ /* 0x000fea0003800000 */
.L_x_1924:
[----:B-----5:R3:W-:Y:S02]  /*145b0*/  STS.128 [R243+0x4800], R32 ;  /* 0x00480020f3007388 */ /* 0x0207e40000000c00 */
.L_x_1923:
[----:B------:R-:W-:Y:S05]  /*145c0*/  BSYNC B1 ;  /* 0x0000000000017941 */ /* 0x000fea0003800000 */
.L_x_1922:
        /* <DEDUP_REMOVED lines=93> */
.L_x_1927:
[----:B------:R-:W-:Y:S05]  /*14ba0*/  BSYNC B0 ;  /* 0x0000000000007941 */ /* 0x000fea0003800000 */
.L_x_1926:
[----:B-----5:R1:W-:Y:S02]  /*14bb0*/  STS.128 [R243+0x6800], R20 ;  /* 0x00680014f3007388 */ /* 0x0203e40000000c00 */
.L_x_1913:
[----:B------:R-:W-:Y:S05]  /*14bc0*/  BSYNC B2 ;  /* 0x0000000000027941 */ /* 0x000fea0003800000 */
.L_x_1912:
        /* <DEDUP_REMOVED lines=99> */
.L_x_1933:
[----:B------:R-:W-:Y:S05]  /*15200*/  BSYNC B0 ;  /* 0x0000000000007941 */ /* 0x000fea0003800000 */
.L_x_1932:
[----:B-----5:R3:W-:Y:S02]  /*15210*/  STS.128 [R243+0x1000], R32 ;  /* 0x00100020f3007388 */ /* 0x0207e40000000c00 */
.L_x_1931:
[----:B------:R-:W-:Y:S05]  /*15220*/  BSYNC B1 ;  /* 0x0000000000017941 */ /* 0x000fea0003800000 */
.L_x_1930:
        /* <DEDUP_REMOVED lines=94> */
.L_x_1937:
[----:B------:R-:W-:Y:S05]  /*15810*/  BSYNC B0 ;  /* 0x0000000000007941 */ /* 0x000fea0003800000 */
.L_x_1936:
[----:B-----5:R3:W-:Y:S02]  /*15820*/  STS.128 [R243+0x3000], R32 ;  /* 0x00300020f3007388 */ /* 0x0207e40000000c00 */
.L_x_1935:
[----:B------:R-:W-:Y:S05]  /*15830*/  BSYNC B1 ;  /* 0x0000000000017941 */ /* 0x000fea0003800000 */
.L_x_1934:
        /* <DEDUP_REMOVED lines=94> */
.L_x_1941:
[----:B------:R-:W-:Y:S05]  /*15e20*/  BSYNC B0 ;  /* 0x0000000000007941 */ /* 0x000fea0003800000 */
.L_x_1940:
[----:B-----5:R3:W-:Y:S02]  /*15e30*/  STS.128 [R243+0x5000], R32 ;  /* 0x00500020f3007388 */ /* 0x0207e40000000c00 */
.L_x_1939:
[----:B------:R-:W-:Y:S05]  /*15e40*/  BSYNC B1 ;  /* 0x0000000000017941 */ /* 0x000fea0003800000 */
.L_x_1938:
        /* <DEDUP_REMOVED lines=93> */
.L_x_1943:
[----:B------:R-:W-:Y:S05]  /*16420*/  BSYNC B0 ;  /* 0x0000000000007941 */ /* 0x000fea0003800000 */
.L_x_1942:
[----:B-----5:R1:W-:Y:S02]  /*16430*/  STS.128 [R243+0x7000], R24 ;  /* 0x00700018f3007388 */ /* 0x0203e40000000c00 */
.L_x_1929:
[----:B------:R-:W-:Y:S05]  /*16440*/  BSYNC B2 ;  /* 0x0000000000027941 */ /* 0x000fea0003800000 */
.L_x_1928:
        /* <DEDUP_REMOVED lines=97> */
.L_x_1947:
[----:B------:R-:W-:Y:S05]  /*16a60*/  BSYNC B0 ;  /* 0x0000000000007941 */ /* 0x000fea0003800000 */
.L_x_1946:
[----:B-----5:R1:W-:Y:S02]  /*16a70*/  STS.128 [R243+0x1800], R20 ;  /* 0x00180014f3007388 */ /* 0x0203e40000000c00 */
.L_x_1945:
[----:B------:R-:W-:Y:S05]  /*16a80*/  BSYNC B1 ;  /* 0x0000000000017941 */ /* 0x000fea0003800000 */
.L_x_1944:
        /* <DEDUP_REMOVED lines=94> */
.L_x_1951:
[----:B------:R-:W-:Y:S05]  /*17070*/  BSYNC B0 ;  /* 0x0000000000007941 */ /* 0x000fea0003800000 */
.L_x_1950:
[----:B-----5:R1:W-:Y:S02]  /*17080*/  STS.128 [R243+0x3800], R20 ;  /* 0x00380014f3007388 */ /* 0x0203e40000000c00 */
.L_x_1949:
[----:B------:R-:W-:Y:S05]  /*17090*/  BSYNC B1 ;  /* 0x0000000000017941 */ /* 0x000fea0003800000 */
.L_x_1948:
        /* <DEDUP_REMOVED lines=95> */
.L_x_1955:
[----:B------:R-:W-:Y:S05]  /*17690*/  BSYNC B0 ;  /* 0x0000000000007941 */ /* 0x000fea0003800000 */
.L_x_1954:
[----:B-----5:R1:W-:Y:S02]  /*176a0*/  STS.128 [R243+0x5800], R20 ;  /* 0x00580014f3007388 */ /* 0x0203e40000000c00 */
.L_x_1953:
[----:B------:R-:W-:Y:S05]  /*176b0*/  BSYNC B1 ;  /* 0x0000000000017941 */ /* 0x000fea0003800000 */
.L_x_1952:
        /* <DEDUP_REMOVED lines=29> */
[----:B---3--:R-:W-:-:S04]  /*17890*/  LEA R32, P1, R2, R36, 0x1 ;  /* 0x0000002402207211 */ /* 0x008fc800078208ff */
[----:B------:R-:W-:-:S06]  /*178a0*/  LEA.HI.X R33, R2, R37, R0, 0x1, P1 ;  /* 0x0000002502217211 */ /* 0x000fcc00008f0c00 */
[----:B------:R-:W3:Y:S01]  /*178b0*/  LD.E.128 R32, desc[UR6][R32.64] ;  /* 0x0000000620207980 */ /* 0x000ee2000c101d00 */
        /* <DEDUP_REMOVED lines=10> */
[C---:B------:R-:W-:Y:S01]  /*17960*/  IMAD.U32 R15, R26.reuse, 0x10000, RZ ;  /* 0x000100001a0f7824 */ /* 0x040fe200078e00ff */
[C---:B------:R-:W-:Y:S02]  /*17970*/  SHF.L.U32 R8, R25.reuse, 0x10, RZ ;  /* 0x0000001019087819 */ /* 0x040fe400000006ff */
[----:B------:R-:W-:Y:S02]  /*17980*/  LOP3.LUT R24, R25, 0xffff0000, RZ, 0xc0, !PT ;  /* 0xffff000019187812 */ /* 0x000fe400078ec0ff */
[----:B------:R-:W-:Y:S02]  /*17990*/  LOP3.LUT R14, R26, 0xffff0000, RZ, 0xc0, !PT ;  /* 0xffff00001a0e7812 */ /* 0x000fe400078ec0ff */
[C---:B------:R-:W-:Y:S01]  /*179a0*/  SHF.L.U32 R12, R27.reuse, 0x10, RZ ;  /* 0x000000101b0c7819 */ /* 0x040fe200000006ff */
[----:B----4-:R-:W-:Y:S01]  /*179b0*/  IMAD.U32 R21, R28, 0x10000, RZ ;  /* 0x000100001c157824 */ /* 0x010fe200078e00ff */
[----:B------:R-:W-:Y:S01]  /*179c0*/  LOP3.LUT R26, R27, 0xffff0000, RZ, 0xc0, !PT ;  /* 0xffff00001b1a7812 */ /* 0x000fe200078ec0ff */
[----:B------:R-:W-:Y:S01]  /*179d0*/  IMAD.U32 R27, R30, 0x10000, RZ ;  /* 0x000100001e1b7824 */ /* 0x000fe200078e00ff */
[----:B------:R-:W-:Y:S01]  /*179e0*/  LOP3.LUT R17, R28, 0xffff0000, RZ, 0xc0, !PT ;  /* 0xffff00001c117812 */ /* 0x000fe200078ec0ff */
[----:B------:R-:W-:Y:S01]  /*179f0*/  @!P0 FADD.FTZ R21, -R21, -RZ ;  /* 0x800000ff15158221 */ /* 0x000fe20000010100 */
        /* <DEDUP_REMOVED lines=8> */
[----:B------:R-:W-:Y:S01]  /*17a80*/  LOP3.LUT R30, R31, 0xffff0000, RZ, 0xc0, !PT ;  /* 0xffff00001f1e7812 */ /* 0x000fe200078ec0ff */
[----:B------:R-:W-:Y:S01]  /*17a90*/  @!P0 FADD.FTZ R23, -R23, -RZ ;  /* 0x800000ff17178221 */ /* 0x000fe20000010100 */
[----:B------:R-:W-:Y:S01]  /*17aa0*/  FMUL.FTZ R11, R11, R21 ;  /* 0x000000150b0b7220 */ /* 0x000fe20000410000 */
[----:B------:R-:W-:Y:S01]  /*17ab0*/  @!P0 FADD.FTZ R28, -R28, -RZ ;  /* 0x800000ff1c1c8221 */ /* 0x000fe20000010100 */
[----:B------:R-:W-:Y:S01]  /*17ac0*/  FMUL.FTZ R10, R10, R17 ;  /* 0x000000110a0a7220 */ /* 0x000fe20000410000 */
[----:B------:R-:W-:Y:S01]  /*17ad0*/  @!P0 FADD.FTZ R30, -R30, -RZ ;  /* 0x800000ff1e1e8221 */ /* 0x000fe20000010100 */
        /* <DEDUP_REMOVED lines=30> */
.L_x_1957:
[----:B------:R-:W-:Y:S05]  /*17cc0*/  BSYNC B0 ;  /* 0x0000000000007941 */ /* 0x000fea0003800000 */
.L_x_1956:
[----:B-----5:R1:W-:Y:S01]  /*17cd0*/  STS.128 [R243+0x7800], R20 ;  /* 0x00780014f3007388 */ /* 0x0203e20000000c00 */
[----:B------:R-:W-:Y:S05]  /*17ce0*/  BRA `(.L_x_1881) ;  /* 0x0000000800547947 */ /* 0x000fea0003800000 */
.L_x_1831:
[----:B------:R-:W-:Y:S01]  /*17cf0*/  IMAD.IADD R0, R240, 0x1, -R55 ;  /* 0x00000001f0007824 */ /* 0x000fe200078e0a37 */
[----:B------:R-:W-:Y:S01]  /*17d00*/  BSSY B0, `(.L_x_1958) ;  /* 0x0000029000007945 */ /* 0x000fe20003800000 */
[C---:B------:R-:W-:Y:S01]  /*17d10*/  VIADD R9, R166.reuse, 0x10 ;  /* 0x00000010a6097836 */ /* 0x040fe20000000000 */
        /* <DEDUP_REMOVED lines=10> */
[CC--:B------:R-:W-:Y:S01]  /*17dc0*/  @!P6 LEA R14, P4, R170.reuse, R176.reuse, 0x1 ;  /* 0x000000b0aa0ee211 */ /* 0x0c0fe200078808ff */
        /* <DEDUP_REMOVED lines=28> */
.L_x_1959:
[----:B------:R-:W-:Y:S05]  /*17f90*/  BSYNC B0 ;  /* 0x0000000000007941 */ /* 0x000fea0003800000 */
.L_x_1958:
[----:B------:R-:W-:Y:S01]  /*17fa0*/  BSSY B0, `(.L_x_1960) ;  /* 0x0000023000007945 */ /* 0x000fe20003800000 */
[----:B------:R-:W-:-:S03]  /*17fb0*/  ISETP.GE.AND P6, PT, R4, R0, PT ;  /* 0x000000000400720c */ /* 0x000fc60003fc6270 */
[----:B------:R-:W-:Y:S10]  /*17fc0*/  @P3 BRA `(.L_x_1961) ;  /* 0x0000000000803947 */ /* 0x000ff40003800000 */
[----:B------:R-:W-:Y:S02]  /*17fd0*/  ISETP.GE.AND P4, PT, R16, R63, PT ;  /* 0x0000003f1000720c */ /* 0x000fe40003f86270 */
[----:B------:R-:W-:-:S05]  /*17fe0*/  IADD3 R5, P3, R5, R170, RZ ;  /* 0x000000aa05057210 */ /* 0x000fca0007f7e0ff */
[----:B------:R-:W-:-:S06]  /*17ff0*/  IMAD.X R2, R2, 0x1, R173, P3 ;  /* 0x0000000102027824 */ /* 0x000fcc00018e06ad */
[CC--:B-1----:R-:W-:Y:S01]  /*18000*/  @!P4 LEA R14, P3, R5.reuse, R176.reuse, 0x1 ;  /* 0x000000b0050ec211 */ /* 0x0c2fe200078608ff */
        /* <DEDUP_REMOVED lines=28> */
.L_x_1961:
[----:B------:R-:W-:Y:S05]  /*181d0*/  BSYNC B0 ;  /* 0x0000000000007941 */ /* 0x000fea0003800000 */
.L_x_1960:
[----:B------:R-:W-:Y:S04]  /*181e0*/  BSSY B0, `(.L_x_1962) ;  /* 0x0000022000007945 */ /* 0x000fe80003800000 */
[----:B------:R-:W-:Y:S05]  /*181f0*/  @P5 BRA `(.L_x_1963) ;  /* 0x0000000000805947 */ /* 0x000fea0003800000 */
[----:B------:R-:W-:Y:S02]  /*18200*/  ISETP.GE.AND P5, PT, R16, R63, PT ;  /* 0x0000003f1000720c */ /* 0x000fe40003fa6270 */
[----:B------:R-:W-:-:S04]  /*18210*/  LEA R2, P3, R174, R170, 0x5 ;  /* 0x000000aaae027211 */ /* 0x000fc800078628ff */
[----:B------:R-:W-:Y:S02]  /*18220*/  LEA.HI.X R0, R174, R173, R175, 0x5, P3 ;  /* 0x000000adae007211 */ /* 0x000fe400018f2caf */
[----:B-1-3--:R-:W-:-:S04]  /*18230*/  @!P1 LEA R10, P4, R2, R176, 0x1 ;  /* 0x000000b0020a9211 */ /* 0x00afc800078808ff */
        /* <DEDUP_REMOVED lines=28> */
.L_x_1963:
[----:B------:R-:W-:Y:S05]  /*18400*/  BSYNC B0 ;  /* 0x0000000000007941 */ /* 0x000fea0003800000 */
.L_x_1962:
[----:B------:R-:W-:Y:S05]  /*18410*/  @P6 BRA `(.L_x_1881) ;  /* 0x0000000000886947 */ /* 0x000fea0003800000 */
[----:B------:R-:W-:Y:S01]  /*18420*/  ISETP.GE.AND P5, PT, R16, R63, PT ;  /* 0x0000003f1000720c */ /* 0x000fe20003fa6270 */
[----:B------:R-:W-:Y:S02]  /*18430*/  IMAD.MOV.U32 R171, RZ, RZ, R173 ;  /* 0x000000ffffab7224 */ /* 0x000fe400078e00ad */
[----:B------:R-:W-:Y:S02]  /*18440*/  IMAD R0, R175, 0x30, RZ ;  /* 0x00000030af007824 */ /* 0x000fe400078e02ff */
[----:B------:R-:W-:-:S04]  /*18450*/  IMAD.WIDE.U32 R174, R174, 0x30, R170 ;  /* 0x00000030aeae7825 */ /* 0x000fc800078e00aa */
[----:B------:R-:W-:Y:S01]  /*18460*/  IMAD.IADD R0, R0, 0x1, R175 ;  /* 0x0000000100007824 */ /* 0x000fe200078e02af */
[CC--:B-1234-:R-:W-:Y:S02]  /*18470*/  @!P1 LEA R6, P4, R174.reuse, R176.reuse, 0x1 ;  /* 0x000000b0ae069211 */ /* 0x0defe400078808ff */
        /* <DEDUP_REMOVED lines=28> */
.L_x_1881:
[----:B------:R-:W-:Y:S05]  /*18640*/  BSYNC B3 ;  /* 0x0000000000037941 */ /* 0x000fea0003800000 */
.L_x_1830:
        /* <DEDUP_REMOVED lines=14> */
[----:B---3-5:R-:W-:Y:S01]  /*18730*/  @P1 IMAD.MOV.U32 R14, RZ, RZ, R237 ;  /* 0x000000ffff0e1224 */ /* 0x028fe200078e00ed */
        /* <DEDUP_REMOVED lines=27> */
.L_x_1965:
[----:B------:R-:W-:Y:S05]  /*188f0*/  BSYNC B0 ;  /* 0x0000000000007941 */ /* 0x000fea0003800000 */
.L_x_1964:
[----:B------:R-:W-:Y:S04]  /*18900*/  BSSY B0, `(.L_x_1966) ;  /* 0x0000025000007945 */ /* 0x000fe80003800000 */
[----:B------:R-:W-:Y:S05]  /*18910*/  @P5 BRA `(.L_x_1967) ;  /* 0x00000000008c5947 */ /* 0x000fea0003800000 */
[C---:B------:R-:W-:Y:S02]  /*18920*/  LOP3.LUT R5, R247.reuse, 0x1, RZ, 0xc0, !PT ;  /* 0x00000001f7057812 */ /* 0x040fe400078ec0ff */
[----:B------:R-:W-:Y:S02]  /*18930*/  LOP3.LUT P5, RZ, R247, 0x2, RZ, 0xc0, !PT ;  /* 0x00000002f7ff7812 */ /* 0x000fe400078ac0ff */
[----:B------:R-:W-:Y:S02]  /*18940*/  ISETP.NE.U32.AND P6, PT, R5, 0x1, PT ;  /* 0x000000010500780c */ /* 0x000fe40003fc5070 */
[----:B------:R-:W-:Y:S02]  /*18950*/  LOP3.LUT P3, RZ, R247, 0x4, RZ, 0xc0, !PT ;  /* 0x00000004f7ff7812 */ /* 0x000fe4000786c0ff */
[----:B--2345:R-:W-:-:S05]  /*18960*/  IADD3 R6, P1, R233, R160, RZ ;  /* 0x000000a0e9067210 */ /* 0x03cfca0007f3e0ff */
        /* <DEDUP_REMOVED lines=30> */
.L_x_1967:
[----:B------:R-:W-:Y:S05]  /*18b50*/  BSYNC B0 ;  /* 0x0000000000007941 */ /* 0x000fea0003800000 */
.L_x_1966:
        /* <DEDUP_REMOVED lines=8> */
[----:B--2345:R-:W-:-:S02]  /*18be0*/  SHF.L.U64.HI R6, R50, 0x5, R51 ;  /* 0x0000000532067819 */ /* 0x03cfc40000010233 */
        /* <DEDUP_REMOVED lines=30> */
.L_x_1969:
[----:B------:R-:W-:Y:S05]  /*18dd0*/  BSYNC B0 ;  /* 0x0000000000007941 */ /* 0x000fea0003800000 */
.L_x_1968:
        /* <DEDUP_REMOVED lines=11> */
[CC--:B-123-5:R-:W-:Y:S02]  /*18e90*/  @P4 LEA R14, P6, R162.reuse, R168.reuse, 0x1 ;  /* 0x000000a8a20e4211 */ /* 0x0eefe400078c08ff */
        /* <DEDUP_REMOVED lines=30> */
.L_x_1971:
[----:B------:R-:W-:Y:S05]  /*19080*/  BSYNC B0 ;  /* 0x0000000000007941 */ /* 0x000fea0003800000 */
.L_x_1970:
        /* <DEDUP_REMOVED lines=27> */
[-C--:B-12345:R-:W-:Y:S01]  /*19240*/  @P2 MOV R6, R189.reuse ;  /* 0x000000bd00062202 */ /* 0x0befe20000000f00 */
        /* <DEDUP_REMOVED lines=26> */
.L_x_1973:
[----:B------:R-:W-:Y:S05]  /*193f0*/  BSYNC B0 ;  /* 0x0000000000007941 */ /* 0x000fea0003800000 */
.L_x_1972:
        /* <DEDUP_REMOVED lines=19> */
[CC--:B----45:R-:W-:Y:S01]  /*19530*/  @P3 LEA R6, P1, R231.reuse, R189.reuse, 0x1 ;  /* 0x000000bde7063211 */ /* 0x0f0fe200078208ff */
        /* <DEDUP_REMOVED lines=19> */
.L_x_1975:
[----:B------:R-:W-:Y:S05]  /*19670*/  BSYNC B0 ;  /* 0x0000000000007941 */ /* 0x000fea0003800000 */
.L_x_1974:
        /* <DEDUP_REMOVED lines=18> */
[C---:B----45:R-:W-:Y:S01]  /*197a0*/  @P2 LEA R6, P1, R0.reuse, R189, 0x1 ;  /* 0x000000bd00062211 */ /* 0x070fe200078208ff */
        /* <DEDUP_REMOVED lines=22> */
.L_x_1977:
[----:B------:R-:W-:Y:S05]  /*19910*/  BSYNC B0 ;  /* 0x0000000000007941 */ /* 0x000fea0003800000 */
.L_x_1976:
        /* <DEDUP_REMOVED lines=9> */
[----:B-12---:R-:W-:Y:S01]  /*199b0*/  @P1 MOV R8, R189 ;  /* 0x000000bd00081202 */ /* 0x006fe20000000f00 */
[--C-:B---345:R-:W-:Y:S01]  /*199c0*/  @P2 IMAD.MOV.U32 R6, RZ, RZ, R189.reuse ;  /* 0x000000ffff062224 */ /* 0x138fe200078e00bd */
        /* <DEDUP_REMOVED lines=42> */
.L_x_1979:
[----:B------:R-:W-:Y:S05]  /*19c70*/  BSYNC B0 ;  /* 0x0000000000007941 */ /* 0x000fea0003800000 */
.L_x_1978:
[----:B-123-5:R-:W-:Y:S01]  /*19c80*/  LDSM.16.M88.4 R12, [R226] ;  /* 0x00000000e20c783b */ /* 0x02efe20000000200 */
[----:B------:R-:W-:Y:S01]  /*19c90*/  R2P PR, R57, 0x6 ;  /* 0x0000000639007804 */ /* 0x000fe20000000000 */
[C---:B------:R-:W-:Y:S01]  /*19ca0*/  VIADD R0, R225.reuse, 0x8000 ;  /* 0x00008000e1007836 */ /* 0x040fe20000000000 */
[----:B------:R-:W-:Y:S01]  /*19cb0*/  ISETP.GT.AND P6, PT, R246, R235, PT ;  /* 0x000000ebf600720c */ /* 0x000fe20003fc4270 */
[----:B------:R-:W1:Y:S01]  /*19cc0*/  LDSM.16.M88.4 R44, [R225+0x8000] ;  /* 0x00800000e12c783b */ /* 0x000e620000000200 */
[----:B------:R-:W-:Y:S01]  /*19cd0*/  VIADD R223, R225, 0x8020 ;  /* 0x00008020e1df7836 */ /* 0x000fe20000000000 */
[----:B------:R-:W-:Y:S01]  /*19ce0*/  ISETP.NE.U32.AND P0, PT, R244, RZ, PT ;  /* 0x000000fff400720c */ /* 0x000fe20003f05070 */
[--C-:B------:R-:W-:Y:S01]  /*19cf0*/  IMAD R224, R40, 0x2, R226.reuse ;  /* 0x0000000228e07824 */ /* 0x100fe200078e02e2 */
[----:B------:R-:W2:Y:S01]  /*19d00*/  LDSM.16.M88.4 R28, [R225+0x8800] ;  /* 0x00880000e11c783b */ /* 0x000ea20000000200 */
[C---:B------:R-:W-:Y:S01]  /*19d10*/  IMAD R222, R39.reuse, 0x2, R226 ;  /* 0x0000000227de7824 */ /* 0x040fe200078e02e2 */
[----:B------:R-:W-:Y:S01]  /*19d20*/  BSSY B1, `(.L_x_1980) ;  /* 0x00001b3000017945 */ /* 0x000fe20003800000 */
[----:B------:R-:W-:Y:S01]  /*19d30*/  IMAD.SHL.U32 R52, R52, 0x2, RZ ;  /* 0x0000000234347824 */ /* 0x000fe200078e00ff */
[----:B------:R-:W3:Y:S01]  /*19d40*/  LDSM.16.M88.4 R20, [R225+0x9000] ;  /* 0x00900000e114783b */ /* 0x000ee20000000200 */
[----:B------:R-:W-:-:S02]  /*19d50*/  LEA R221, R39, R224, 0x1 ;  /* 0x000000e027dd7211 */ /* 0x000fc400078e08ff */
[----:B------:R-:W-:Y:S01]  /*19d60*/  @P1 IADD3 R223, R0, -0x20, RZ ;  /* 0xffffffe000df1810 */ /* 0x000fe20007ffe0ff */
[----:B------:R-:W3:Y:S01]  /*19d70*/  LDSM.16.M88.4 R68, [R225+0x9800] ;  /* 0x00980000e144783b */ /* 0x000ee20000000200 */
[----:B------:R-:W-:Y:S01]  /*19d80*/  IMAD.MOV.U32 R0, RZ, RZ, 0x40 ;  /* 0x00000040ff007424 */ /* 0x000fe200078e00ff */
[----:B------:R-:W-:Y:S02]  /*19d90*/  ISETP.NE.AND.EX P0, PT, R245, RZ, PT, P0 ;  /* 0x000000fff500720c */ /* 0x000fe40003f05300 */
[----:B------:R-:W-:Y:S01]  /*19da0*/  LDSM.16.M88.4 R8, [R224] ;  /* 0x00000000e008783b */ /* 0x000fe20000000200 */
[C---:B------:R-:W-:Y:S01]  /*19db0*/  VIADD R219, R223.reuse, 0x800 ;  /* 0x00000800dfdb7836 */ /* 0x040fe20000000000 */
[----:B------:R-:W-:Y:S01]  /*19dc0*/  SEL R0, R0, 0xffffffc0, !P2 ;  /* 0xffffffc000007807 */ /* 0x000fe20005000000 */
[C---:B------:R-:W-:Y:S01]  /*19dd0*/  VIADD R217, R223.reuse, 0x1800 ;  /* 0x00001800dfd97836 */ /* 0x040fe20000000000 */
[----:B------:R-:W3:Y:S01]  /*19de0*/  LDSM.16.M88.4 R60, [R223] ;  /* 0x00000000df3c783b */ /* 0x000ee20000000200 */
[C---:B------:R-:W-:Y:S01]  /*19df0*/  IADD3 R218, R223.reuse, 0x1000, RZ ;  /* 0x00001000dfda7810 */ /* 0x040fe20007ffe0ff */
[C---:B------:R-:W-:Y:S01]  /*19e00*/  VIADD R215, R223.reuse, 0x2000 ;  /* 0x00002000dfd77836 */ /* 0x040fe20000000000 */
[----:B------:R-:W-:Y:S01]  /*19e10*/  IADD3 R214, R223, 0x2800, RZ ;  /* 0x00002800dfd67810 */ /* 0x000fe20007ffe0ff */
[----:B----4-:R-:W4:Y:S01]  /*19e20*/  LDSM.16.M88.4 R4, [R223+0x800] ;  /* 0x00080000df04783b */ /* 0x010f220000000200 */
[----:B------:R-:W-:Y:S01]  /*19e30*/  IMAD.IADD R220, R225, 0x1, R0 ;  /* 0x00000001e1dc7824 */ /* 0x000fe200078e0200 */
[C---:B------:R-:W-:Y:S01]  /*19e40*/  IADD3 R211, R223.reuse, 0x4000, RZ ;  /* 0x00004000dfd37810 */ /* 0x040fe20007ffe0ff */
[----:B------:R-:W-:Y:S01]  /*19e50*/  IMAD.IADD R216, R0, 0x1, R223 ;  /* 0x0000000100d87824 */ /* 0x000fe200078e02df */
[----:B------:R-:W4:Y:S01]  /*19e60*/  LDSM.16.M88.4 R92, [R223+0x1000] ;  /* 0x00100000df5c783b */ /* 0x000f220000000200 */
[----:B------:R-:W-:Y:S01]  /*19e70*/  SHF.R.S32.HI R0, RZ, 0x1f, R53 ;  /* 0x0000001fff007819 */ /* 0x000fe20000011435 */
[C---:B------:R-:W-:Y:S01]  /*19e80*/  VIADD R213, R223.reuse, 0x3000 ;  /* 0x00003000dfd57836 */ /* 0x040fe20000000000 */
[C---:B------:R-:W-:Y:S01]  /*19e90*/  IADD3 R208, R223.reuse, 0x5800, RZ ;  /* 0x00005800dfd07810 */ /* 0x040fe20007ffe0ff */
[----:B------:R-:W4:Y:S01]  /*19ea0*/  LDSM.16.M88.4 R64, [R223+0x1800] ;  /* 0x00180000df40783b */ /* 0x000f220000000200 */
[----:B------:R-:W-:Y:S01]  /*19eb0*/  LEA.HI R0, R0, R53, RZ, 0x2 ;  /* 0x0000003500007211 */ /* 0x000fe200078f10ff */
[C---:B------:R-:W-:Y:S01]  /*19ec0*/  VIADD R212, R223.reuse, 0x3800 ;  /* 0x00003800dfd47836 */ /* 0x040fe20000000000 */
[C---:B------:R-:W-:Y:S01]  /*19ed0*/  IADD3 R205, R223.reuse, 0x7000, RZ ;  /* 0x00007000dfcd7810 */ /* 0x040fe20007ffe0ff */
[----:B------:R-:W-:Y:S01]  /*19ee0*/  LDSM.16.M88.4 R80, [R222] ;  /* 0x00000000de50783b */ /* 0x000fe20000000200 */
[----:B------:R-:W-:Y:S01]  /*19ef0*/  SHF.R.S32.HI R0, RZ, 0x2, R0 ;  /* 0x00000002ff007819 */ /* 0x000fe20000011400 */
[----:B------:R-:W-:Y:S01]  /*19f00*/  VIADD R210, R223, 0x4800 ;  /* 0x00004800dfd27836 */ /* 0x000fe20000000000 */
[----:B-1----:R-:W-:Y:S01]  /*19f10*/  HMMA.16816.F32.BF16 R48, R12, R44, RZ ;  /* 0x0000002c0c30723c */ /* 0x002fe200000418ff */
[----:B------:R-:W1:Y:S02]  /*19f20*/  LDSM.16.M88.4 R76, [R220+0x8000] ;  /* 0x00800000dc4c783b */ /* 0x000e640000000200 */
[----:B------:R-:W-:-:S02]  /*19f30*/  IMAD R0, R54, 0x10, R0 ;  /* 0x0000001036007824 */ /* 0x000fc400078e0200 */
[C---:B------:R-:W-:Y:S01]  /*19f40*/  VIADD R209, R223.reuse, 0x5000 ;  /* 0x00005000dfd17836 */ /* 0x040fe20000000000 */
[----:B------:R-:W1:Y:S01]  /*19f50*/  LDSM.16.M88.4 R72, [R220+0x8800] ;  /* 0x00880000dc48783b */ /* 0x000e620000000200 */
[C---:B------:R-:W-:Y:S01]  /*19f60*/  HMMA.16816.F32.BF16 R44, R12.reuse, R46, RZ ;  /* 0x0000002e0c2c723c */ /* 0x040fe200000418ff */
[----:B------:R-:W-:Y:S01]  /*19f70*/  IADD3 R0, R0, 0x1, R55 ;  /* 0x0000000100007810 */ /* 0x000fe20007ffe037 */
[C---:B------:R-:W-:Y:S01]  /*19f80*/  VIADD R207, R223.reuse, 0x6000 ;  /* 0x00006000dfcf7836 */ /* 0x040fe20000000000 */
[----:B------:R-:W-:Y:S01]  /*19f90*/  LDSM.16.M88.4 R88, [R220+0x9800] ;  /* 0x00980000dc58783b */ /* 0x000fe20000000200 */
[C---:B------:R-:W-:Y:S01]  /*19fa0*/  VIADD R206, R223.reuse, 0x6800 ;  /* 0x00006800dfce7836 */ /* 0x040fe20000000000 */
[----:B------:R-:W-:Y:S01]  /*19fb0*/  IADD3 R0, R56, R0, -R240 ;  /* 0x0000000038007210 */ /* 0x000fe20007ffe8f0 */
[----:B--2---:R-:W-:Y:S01]  /*19fc0*/  HMMA.16816.F32.BF16 R32, R12, R28, RZ ;  /* 0x0000001c0c20723c */ /* 0x004fe200000418ff */
[----:B------:R-:W0:Y:S01]  /*19fd0*/  LDGDEPBAR ;  /* 0x00000000000079af */ /* 0x000e220000000000 */
[----:B------:R-:W-:Y:S01]  /*19fe0*/  VIADD R204, R223, 0x7800 ;  /* 0x00007800dfcc7836 */ /* 0x000fe20000000000 */
[----:B------:R-:W-:-:S03]  /*19ff0*/  IADD3 R2, R2, R0, RZ ;  /* 0x0000000002027210 */ /* 0x000fc60007ffe0ff */
[----:B------:R-:W-:Y:S01]  /*1a000*/  HMMA.16816.F32.BF16 R28, R12, R30, RZ ;  /* 0x0000001e0c1c723c */ /* 0x000fe200000418ff */
[C---:B------:R-:W-:Y:S02]  /*1a010*/  VIMNMX R0, R2.reuse, R56, PT ;  /* 0x0000003802007248 */ /* 0x040fe40003fe0100 */
[----:B------:R-:W-:-:S03]  /*1a020*/  VIADDMNMX R2, R2, 0x8, R56, PT ;  /* 0x0000000802027846 */ /* 0x000fc60003800138 */
[C---:B---3--:R-:W-:Y:S06]  /*1a030*/  HMMA.16816.F32.BF16 R24, R12.reuse, R20, RZ ;  /* 0x000000140c18723c */ /* 0x048fec00000418ff */
[C---:B------:R-:W-:Y:S06]  /*1a040*/  HMMA.16816.F32.BF16 R20, R12.reuse, R22, RZ ;  /* 0x000000160c14723c */ /* 0x040fec00000418ff */
[C---:B------:R-:W-:Y:S06]  /*1a050*/  HMMA.16816.F32.BF16 R84, R12.reuse, R68, RZ ;  /* 0x000000440c54723c */ /* 0x040fec00000418ff */
[----:B------:R-:W-:Y:S01]  /*1a060*/  HMMA.16816.F32.BF16 R12, R12, R70, RZ ;  /* 0x000000460c0c723c */ /* 0x000fe200000418ff */
[----:B------:R-:W-:Y:S05]  /*1a070*/  LDSM.16.M88.4 R68, [R216] ;  /* 0x00000000d844783b */ /* 0x000fea0000000200 */
[C---:B------:R-:W-:Y:S06]  /*1a080*/  HMMA.16816.F32.BF16 R48, R8.reuse, R60, R48 ;  /* 0x0000003c0830723c */ /* 0x040fec0000041830 */
[C---:B------:R-:W-:Y:S01]  /*1a090*/  HMMA.16816.F32.BF16 R44, R8.reuse, R62, R44 ;  /* 0x0000003e082c723c */ /* 0x040fe2000004182c */
[----:B------:R-:W2:Y:S05]  /*1a0a0*/  LDSM.16.M88.4 R60, [R220+0x9000] ;  /* 0x00900000dc3c783b */ /* 0x000eaa0000000200 */
[C---:B----4-:R-:W-:Y:S06]  /*1a0b0*/  HMMA.16816.F32.BF16 R32, R8.reuse, R4, R32 ;  /* 0x000000040820723c */ /* 0x050fec0000041820 */
[C---:B------:R-:W-:Y:S01]  /*1a0c0*/  HMMA.16816.F32.BF16 R28, R8.reuse, R6, R28 ;  /* 0x00000006081c723c */ /* 0x040fe2000004181c */
[----:B------:R-:W3:Y:S05]  /*1a0d0*/  LDSM.16.M88.4 R4, [R221] ;  /* 0x00000000dd04783b */ /* 0x000eea0000000200 */
[C---:B------:R-:W-:Y:S06]  /*1a0e0*/  HMMA.16816.F32.BF16 R24, R8.reuse, R92, R24 ;  /* 0x0000005c0818723c */ /* 0x040fec0000041818 */
        /* <DEDUP_REMOVED lines=15> */
[C---:B------:R-:W-:Y:S06]  /*1a1e0*/  HMMA.16816.F32.BF16 R84, R80.reuse, R88, R84 ;  /* 0x000000585054723c */ /* 0x040fec0000041854 */
[----:B------:R-:W-:Y:S01]  /*1a1f0*/  HMMA.16816.F32.BF16 R80, R80, R90, R12 ;  /* 0x0000005a5050723c */ /* 0x000fe2000004180c */
[----:B------:R-:W2:Y:S04]  /*1a200*/  LDSM.16.M88.4 R12, [R225+0xb000] ;  /* 0x00b00000e10c783b */ /* 0x000ea80000000200 */
[----:B------:R-:W-:Y:S01]  /*1a210*/  LDSM.16.M88.4 R88, [R224+0x2000] ;  /* 0x00200000e058783b */ /* 0x000fe20000000200 */
[C---:B---3--:R-:W-:Y:S06]  /*1a220*/  HMMA.16816.F32.BF16 R48, R4.reuse, R68, R48 ;  /* 0x000000440430723c */ /* 0x048fec0000041830 */
[C---:B------:R-:W-:Y:S01]  /*1a230*/  HMMA.16816.F32.BF16 R44, R4.reuse, R70, R44 ;  /* 0x00000046042c723c */ /* 0x040fe2000004182c */
[----:B------:R-:W3:Y:S05]  /*1a240*/  LDSM.16.M88.4 R68, [R225+0xb800] ;  /* 0x00b80000e144783b */ /* 0x000eea0000000200 */
[C---:B----4-:R-:W-:Y:S06]  /*1a250*/  HMMA.16816.F32.BF16 R32, R4.reuse, R64, R32 ;  /* 0x000000400420723c */ /* 0x050fec0000041820 */
[C---:B------:R-:W-:Y:S01]  /*1a260*/  HMMA.16816.F32.BF16 R28, R4.reuse, R66, R28 ;  /* 0x00000042041c723c */ /* 0x040fe2000004181c */
[----:B------:R-:W4:Y:S05]  /*1a270*/  LDSM.16.M88.4 R64, [R223+0x2000] ;  /* 0x00200000df40783b */ /* 0x000f2a0000000200 */
[C---:B------:R-:W-:Y:S06]  /*1a280*/  HMMA.16816.F32.BF16 R24, R4.reuse, R8, R24 ;  /* 0x000000080418723c */ /* 0x040fec0000041818 */
[C---:B------:R-:W-:Y:S01]  /*1a290*/  HMMA.16816.F32.BF16 R20, R4.reuse, R10, R20 ;  /* 0x0000000a0414723c */ /* 0x040fe20000041814 */
[----:B------:R-:W4:Y:S05]  /*1a2a0*/  LDSM.16.M88.4 R8, [R223+0x2800] ;  /* 0x00280000df08783b */ /* 0x000f2a0000000200 */
        /* <DEDUP_REMOVED lines=19> */
[----:B------:R-:W-:Y:S05]  /*1a3e0*/  LDSM.16.M88.4 R64, [R221+0x2000] ;  /* 0x00200000dd40783b */ /* 0x000fea0000000200 */
[C---:B------:R-:W-:Y:S06]  /*1a3f0*/  HMMA.16816.F32.BF16 R32, R88.reuse, R8, R32 ;  /* 0x000000085820723c */ /* 0x040fec0000041820 */
        /* <DEDUP_REMOVED lines=43> */
[----:B------:R-:W-:Y:S05]  /*1a6b0*/  LDSM.16.M88.4 R72, [R220+0xc000] ;  /* 0x00c00000dc48783b */ /* 0x000fea0000000200 */
[C---:B---3--:R-:W-:Y:S06]  /*1a6c0*/  HMMA.16816.F32.BF16 R84, R60.reuse, R68, R84 ;  /* 0x000000443c54723c */ /* 0x048fec0000041854 */
[----:B------:R-:W-:Y:S01]  /*1a6d0*/  HMMA.16816.F32.BF16 R80, R60, R70, R80 ;  /* 0x000000463c50723c */ /* 0x000fe20000041850 */
[----:B------:R-:W-:Y:S04]  /*1a6e0*/  LDSM.16.M88.4 R68, [R222+0x4000] ;  /* 0x00400000de44783b */ /* 0x000fe80000000200 */
[----:B------:R-:W2:Y:S01]  /*1a6f0*/  LDSM.16.M88.4 R60, [R220+0xc800] ;  /* 0x00c80000dc3c783b */ /* 0x000ea20000000200 */
[C---:B----4-:R-:W-:Y:S06]  /*1a700*/  HMMA.16816.F32.BF16 R48, R4.reuse, R8, R48 ;  /* 0x000000080430723c */ /* 0x050fec0000041830 */
[C---:B------:R-:W-:Y:S01]  /*1a710*/  HMMA.16816.F32.BF16 R44, R4.reuse, R10, R44 ;  /* 0x0000000a042c723c */ /* 0x040fe2000004182c */
[----:B------:R-:W3:Y:S05]  /*1a720*/  LDSM.16.M88.4 R8, [R220+0xd000] ;  /* 0x00d00000dc08783b */ /* 0x000eea0000000200 */
[C---:B------:R-:W-:Y:S06]  /*1a730*/  HMMA.16816.F32.BF16 R32, R4.reuse, R64, R32 ;  /* 0x000000400420723c */ /* 0x040fec0000041820 */
        /* <DEDUP_REMOVED lines=8> */
[----:B------:R-:W4:Y:S01]  /*1a7c0*/  LDSM.16.M88.4 R88, [R216+0x5800] ;  /* 0x00580000d858783b */ /* 0x000f220000000200 */
        /* <DEDUP_REMOVED lines=12> */
[----:B------:R-:W-:Y:S01]  /*1a890*/  LDSM.16.M88.4 R92, [R224+0x6000] ;  /* 0x00600000e05c783b */ /* 0x000fe20000000200 */
[C---:B-1----:R-:W-:Y:S06]  /*1a8a0*/  HMMA.16816.F32.BF16 R32, R76.reuse, R12, R32 ;  /* 0x0000000c4c20723c */ /* 0x042fec0000041820 */
[C---:B------:R-:W-:Y:S06]  /*1a8b0*/  HMMA.16816.F32.BF16 R48, R76.reuse, R64, R48 ;  /* 0x000000404c30723c */ /* 0x040fec0000041830 */
[C---:B------:R-:W-:Y:S01]  /*1a8c0*/  HMMA.16816.F32.BF16 R44, R76.reuse, R66, R44 ;  /* 0x000000424c2c723c */ /* 0x040fe2000004182c */
[----:B------:R-:W1:Y:S05]  /*1a8d0*/  LDSM.16.M88.4 R64, [R225+0xf800] ;  /* 0x00f80000e140783b */ /* 0x000e6a0000000200 */
[C---:B------:R-:W-:Y:S01]  /*1a8e0*/  HMMA.16816.F32.BF16 R28, R76.reuse, R14, R28 ;  /* 0x0000000e4c1c723c */ /* 0x040fe2000004181c */
[----:B------:R-:W-:Y:S05]  /*1a8f0*/  LDSM.16.M88.4 R12, [R223+0x6000] ;  /* 0x00600000df0c783b */ /* 0x000fea0000000200 */
[C---:B----4-:R-:W-:Y:S06]  /*1a900*/  HMMA.16816.F32.BF16 R24, R76.reuse, R4, R24 ;  /* 0x000000044c18723c */ /* 0x050fec0000041818 */
[C---:B------:R-:W-:Y:S01]  /*1a910*/  HMMA.16816.F32.BF16 R20, R76.reuse, R6, R20 ;  /* 0x000000064c14723c */ /* 0x040fe20000041814 */
[----:B------:R-:W4:Y:S05]  /*1a920*/  LDSM.16.M88.4 R4, [R223+0x6800] ;  /* 0x00680000df04783b */ /* 0x000f2a0000000200 */
[C---:B------:R-:W-:Y:S06]  /*1a930*/  HMMA.16816.F32.BF16 R84, R76.reuse, R88, R84 ;  /* 0x000000584c54723c */ /* 0x040fec0000041854 */
[----:B------:R-:W-:Y:S01]  /*1a940*/  HMMA.16816.F32.BF16 R80, R76, R90, R80 ;  /* 0x0000005a4c50723c */ /* 0x000fe20000041850 */
[----:B------:R-:W-:Y:S04]  /*1a950*/  LDSM.16.M88.4 R88, [R223+0x7800] ;  /* 0x00780000df58783b */ /* 0x000fe80000000200 */
[----:B------:R-:W-:Y:S01]  /*1a960*/  LDSM.16.M88.4 R76, [R222+0x6000] ;  /* 0x00600000de4c783b */ /* 0x000fe20000000200 */
        /* <DEDUP_REMOVED lines=8> */
[----:B------:R-:W3:Y:S05]  /*1a9f0*/  LDSM.16.M88.4 R72, [R220+0xe000] ;  /* 0x00e00000dc48783b */ /* 0x000eea0000000200 */
[C---:B-1----:R-:W-:Y:S06]  /*1aa00*/  HMMA.16816.F32.BF16 R84, R60.reuse, R64, R84 ;  /* 0x000000403c54723c */ /* 0x042fec0000041854 */
[----:B------:R-:W-:Y:S01]  /*1aa10*/  HMMA.16816.F32.BF16 R80, R60, R66, R80 ;  /* 0x000000423c50723c */ /* 0x000fe20000041850 */
[----:B------:R-:W1:Y:S04]  /*1aa20*/  LDSM.16.M88.4 R64, [R220+0xf000] ;  /* 0x00f00000dc40783b */ /* 0x000e680000000200 */
[----:B------:R-:W1:Y:S01]  /*1aa30*/  LDSM.16.M88.4 R60, [R220+0xf800] ;  /* 0x00f80000dc3c783b */ /* 0x000e620000000200 */
[C---:B----4-:R-:W-:Y:S06]  /*1aa40*/  HMMA.16816.F32.BF16 R32, R92.reuse, R4, R32 ;  /* 0x000000045c20723c */ /* 0x050fec0000041820 */
[C---:B------:R-:W-:Y:S01]  /*1aa50*/  HMMA.16816.F32.BF16 R28, R92.reuse, R6, R28 ;  /* 0x000000065c1c723c */ /* 0x040fe2000004181c */
[----:B------:R-:W-:Y:S05]  /*1aa60*/  LDSM.16.M88.4 R4, [R221+0x6000] ;  /* 0x00600000dd04783b */ /* 0x000fea0000000200 */
        /* <DEDUP_REMOVED lines=8> */
[----:B------:R-:W2:Y:S05]  /*1aaf0*/  LDSM.16.M88.4 R88, [R216+0x7000] ;  /* 0x00700000d858783b */ /* 0x000eaa0000000200 */
[C---:B---3--:R-:W-:Y:S06]  /*1ab00*/  HMMA.16816.F32.BF16 R32, R76.reuse, R68, R32 ;  /* 0x000000444c20723c */ /* 0x048fec0000041820 */
[----:B------:R-:W-:Y:S01]  /*1ab10*/  HMMA.16816.F32.BF16 R68, R76, R70, R28 ;  /* 0x000000464c44723c */ /* 0x000fe2000004181c */
[----:B------:R-:W3:Y:S01]  /*1ab20*/  LDSM.16.M88.4 R28, [R216+0x7800] ;  /* 0x00780000d81c783b */ /* 0x000ee20000000200 */
[----:B------:R-:W-:-:S04]  /*1ab30*/  DEPBAR.LE SB0, 0x0 ;  /* 0x000080000000791a */ /* 0x000fc80000000000 */
[C---:B------:R-:W-:Y:S06]  /*1ab40*/  HMMA.16816.F32.BF16 R48, R76.reuse, R72, R48 ;  /* 0x000000484c30723c */ /* 0x040fec0000041830 */
[C---:B------:R-:W-:Y:S06]  /*1ab50*/  HMMA.16816.F32.BF16 R44, R76.reuse, R74, R44 ;  /* 0x0000004a4c2c723c */ /* 0x040fec000004182c */
[C---:B-1----:R-:W-:Y:S06]  /*1ab60*/  HMMA.16816.F32.BF16 R24, R76.reuse, R64, R24 ;  /* 0x000000404c18723c */ /* 0x042fec0000041818 */
[C---:B------:R-:W-:Y:S06]  /*1ab70*/  HMMA.16816.F32.BF16 R20, R76.reuse, R66, R20 ;  /* 0x000000424c14723c */ /* 0x040fec0000041814 */
[C---:B------:R-:W-:Y:S06]  /*1ab80*/  HMMA.16816.F32.BF16 R84, R76.reuse, R60, R84 ;  /* 0x0000003c4c54723c */ /* 0x040fec0000041854 */
[----:B------:R-:W-:Y:S06]  /*1ab90*/  HMMA.16816.F32.BF16 R80, R76, R62, R80 ;  /* 0x0000003e4c50723c */ /* 0x000fec0000041850 */
[C---:B----4-:R-:W-:Y:S06]  /*1aba0*/  HMMA.16816.F32.BF16 R48, R4.reuse, R12, R48 ;  /* 0x0000000c0430723c */ /* 0x050fec0000041830 */
[C---:B------:R-:W-:Y:S06]  /*1abb0*/  HMMA.16816.F32.BF16 R44, R4.reuse, R14, R44 ;  /* 0x0000000e042c723c */ /* 0x040fec000004182c */
[C---:B--2---:R-:W-:Y:S06]  /*1abc0*/  HMMA.16816.F32.BF16 R32, R4.reuse, R8, R32 ;  /* 0x000000080420723c */ /* 0x044fec0000041820 */
[C---:B------:R-:W-:Y:S06]  /*1abd0*/  HMMA.16816.F32.BF16 R68, R4.reuse, R10, R68 ;  /* 0x0000000a0444723c */ /* 0x040fec0000041844 */
[C---:B------:R-:W-:Y:S06]  /*1abe0*/  HMMA.16816.F32.BF16 R24, R4.reuse, R88, R24 ;  /* 0x000000580418723c */ /* 0x040fec0000041818 */
[C---:B------:R-:W-:Y:S06]  /*1abf0*/  HMMA.16816.F32.BF16 R20, R4.reuse, R90, R20 ;  /* 0x0000005a0414723c */ /* 0x040fec0000041814 */
[C---:B---3--:R-:W-:Y:S06]  /*1ac00*/  HMMA.16816.F32.BF16 R84, R4.reuse, R28, R84 ;  /* 0x0000001c0454723c */ /* 0x048fec0000041854 */
[----:B------:R-:W-:Y:S07]  /*1ac10*/  HMMA.16816.F32.BF16 R80, R4, R30, R80 ;  /* 0x0000001e0450723c */ /* 0x000fee0000041850 */
[----:B------:R-:W-:Y:S01]  /*1ac20*/  LOP3.LUT R4, R52, 0x6, RZ, 0xc0, !PT ;  /* 0x0000000634047812 */ /* 0x000fe200078ec0ff */
[----:B------:R-:W-:Y:S06]  /*1ac30*/  BAR.SYNC.DEFER_BLOCKING 0x0 ;  /* 0x0000000000007b1d */ /* 0x000fec0000010000 */
[----:B------:R-:W-:Y:S10]  /*1ac40*/  @!P6 BRA `(.L_x_1981) ;  /* 0x0000000c0000e947 */ /* 0x000ff40003800000 */
        /* <DEDUP_REMOVED lines=63> */
.L_x_1983:
[----:B------:R-:W2:Y:S02]  /*1b040*/  LD.E R7, desc[UR6][R18.64+0x38] ;  /* 0x0000380612077980 */ /* 0x000ea4000c101900 */
[----:B--2---:R-:W-:-:S04]  /*1b050*/  LEA R7, -R7, RZ, 0x6 ;  /* 0x000000ff07077211 */ /* 0x004fc800078e31ff */
[----:B------:R-:W-:Y:S02]  /*1b060*/  SHF.R.S32.HI R5, RZ, 0x1f, R7 ;  /* 0x0000001fff057819 */ /* 0x000fe40000011407 */
.L_x_1984:
[----:B------:R-:W-:Y:S05]  /*1b070*/  BSYNC B0 ;  /* 0x0000000000007941 */ /* 0x000fea0003800000 */
.L_x_1982:
        /* <DEDUP_REMOVED lines=125> */
.L_x_1981:
[----:B------:R-:W-:Y:S05]  /*1b850*/  BSYNC B1 ;  /* 0x0000000000017941 */ /* 0x000fea0003800000 */
.L_x_1980:
        /* <DEDUP_REMOVED lines=11> */
[C---:B------:R-:W-:Y:S01]  /*1b910*/  ISETP.GE.AND P1, PT, R5.reuse, R0, PT ;  /* 0x000000000500720c */ /* 0x040fe20003f26270 */
[--C-:B------:R-:W-:Y:S01]  /*1b920*/  IMAD R229, R40, 0x2, R230.reuse ;  /* 0x0000000228e57824 */ /* 0x100fe200078e02e6 */
[----:B------:R-:W-:Y:S01]  /*1b930*/  ISETP.GE.AND P3, PT, R5, R2, PT ;  /* 0x000000020500720c */ /* 0x000fe20003f66270 */
[----:B------:R-:W-:Y:S01]  /*1b940*/  VIADD R5, R3, 0x10 ;  /* 0x0000001003057836 */ /* 0x000fe20000000000 */
[----:B------:R-:W-:Y:S01]  /*1b950*/  FSEL R44, R44, -INF , !P1 ;  /* 0xff8000002c2c7808 */ /* 0x000fe20004800000 */
[----:B------:R-:W-:Y:S01]  /*1b960*/  IMAD R228, R39, 0x2, R230 ;  /* 0x0000000227e47824 */ /* 0x000fe200078e02e6 */
[C---:B------:R-:W-:Y:S01]  /*1b970*/  ISETP.GE.AND P4, PT, R4.reuse, R0, PT ;  /* 0x000000000400720c */ /* 0x040fe20003f86270 */
        /* <DEDUP_REMOVED lines=8> */
[----:B------:R-:W-:Y:S01]  /*1ba00*/  FSEL R32, R32, -INF , !P3 ;  /* 0xff80000020207808 */ /* 0x000fe20005800000 */
[----:B------:R-:W-:Y:S01]  /*1ba10*/  LDSM.16.MT88.4 R56, [R227+0x10000] ;  /* 0x01000000e338783b */ /* 0x000fe20000004200 */
[C---:B------:R-:W-:Y:S02]  /*1ba20*/  ISETP.GE.AND P1, PT, R4.reuse, R0, PT ;  /* 0x000000000400720c */ /* 0x040fe40003f26270 */
[-C--:B------:R-:W-:Y:S01]  /*1ba30*/  ISETP.GE.AND P3, PT, R4, R2.reuse, PT ;  /* 0x000000020400720c */ /* 0x080fe20003f66270 */
[----:B------:R-:W-:Y:S01]  /*1ba40*/  VIADD R4, R3, 0x19 ;  /* 0x0000001903047836 */ /* 0x000fe20000000000 */
[----:B------:R-:W-:Y:S01]  /*1ba50*/  FSEL R45, R45, -INF , !P4 ;  /* 0xff8000002d2d7808 */ /* 0x000fe20006000000 */
[----:B------:R-:W-:Y:S01]  /*1ba60*/  LDSM.16.MT88.4 R72, [R229+0x12000] ;  /* 0x01200000e548783b */ /* 0x000fe20000004200 */
[----:B------:R-:W-:Y:S01]  /*1ba70*/  ISETP.GE.AND P4, PT, R5, R2, PT ;  /* 0x000000020500720c */ /* 0x000fe20003f86270 */
[----:B------:R-:W-:Y:S01]  /*1ba80*/  VIADD R5, R3, 0x18 ;  /* 0x0000001803057836 */ /* 0x000fe20000000000 */
        /* <DEDUP_REMOVED lines=18> */
[----:B------:R-:W-:Y:S02]  /*1bbb0*/  ISETP.GE.AND P2, PT, R4, R0, PT ;  /* 0x000000000400720c */ /* 0x000fe40003f46270 */
[----:B------:R-:W-:Y:S01]  /*1bbc0*/  ISETP.GE.AND P3, PT, R3, R2, PT ;  /* 0x000000020300720c */ /* 0x000fe20003f66270 */
[----:B------:R-:W-:Y:S01]  /*1bbd0*/  LDSM.16.MT88.4 R152, [R229+0x16000] ;  /* 0x01600000e598783b */ /* 0x000fe20000004200 */
[----:B------:R-:W-:Y:S02]  /*1bbe0*/  FSEL R4, R68, -INF , !P4 ;  /* 0xff80000044047808 */ /* 0x000fe40006000000 */
[----:B------:R-:W-:Y:S01]  /*1bbf0*/  FSEL R9, R70, -INF , !P1 ;  /* 0xff80000046097808 */ /* 0x000fe20004800000 */
[----:B------:R-:W-:Y:S01]  /*1bc00*/  LDSM.16.MT88.4 R148, [R228+0x16000] ;  /* 0x01600000e494783b */ /* 0x000fe20000004200 */
[----:B------:R-:W-:-:S02]  /*1bc10*/  ISETP.GE.AND P4, PT, R6, R0, PT ;  /* 0x000000000600720c */ /* 0x000fc40003f86270 */
[----:B------:R-:W-:Y:S01]  /*1bc20*/  ISETP.GE.AND P1, PT, R6, R2, PT ;  /* 0x000000020600720c */ /* 0x000fe20003f26270 */
[----:B-1----:R-:W-:Y:S01]  /*1bc30*/  LDSM.16.MT88.4 R16, [R230+0x10800] ;  /* 0x01080000e610783b */ /* 0x002fe20000004200 */
[----:B------:R-:W-:Y:S02]  /*1bc40*/  FMNMX.FTZ R6, R48, R49, !PT ;  /* 0x0000003130067209 */ /* 0x000fe40007810000 */
[----:B------:R-:W-:Y:S02]  /*1bc50*/  FSEL R50, R50, -INF , !P3 ;  /* 0xff80000032327808 */ /* 0x000fe40005800000 */
        /* <DEDUP_REMOVED lines=29> */
[----:B------:R-:W-:Y:S01]  /*1be30*/  FMNMX.FTZ R11, R182, R11, !PT ;  /* 0x0000000bb60b7209 */ /* 0x000fe20007810000 */
[----:B------:R-:W-:Y:S01]  /*1be40*/  LDSM.16.MT88.4 R24, [R227+0x10800] ;  /* 0x01080000e318783b */ /* 0x000fe20000004200 */
        /* <DEDUP_REMOVED lines=14> */
[----:B------:R-:W-:Y:S01]  /*1bf30*/  FMNMX.FTZ R11, R184, R11, !PT ;  /* 0x0000000bb80b7209 */ /* 0x000fe20007810000 */
[----:B------:R-:W-:Y:S01]  /*1bf40*/  LDSM.16.MT88.4 R20, [R230+0x12800] ;  /* 0x01280000e614783b */ /* 0x000fe20000004200 */
        /* <DEDUP_REMOVED lines=17> */
[----:B------:R-:W-:Y:S01]  /*1c060*/  FSEL R30, R83, -INF , !P2 ;  /* 0xff800000531e7808 */ /* 0x000fe20005000000 */
[----:B------:R-:W-:Y:S01]  /*1c070*/  LDSM.16.MT88.4 R12, [R229+0x10800] ;  /* 0x01080000e50c783b */ /* 0x000fe20000004200 */
        /* <DEDUP_REMOVED lines=27> */
[----:B------:R-:W-:Y:S01]  /*1c230*/  MUFU.EX2 R175, R175 ;  /* 0x000000af00af7308 */ /* 0x000fe20000000800 */
[-CC-:B------:R-:W-:Y:S01]  /*1c240*/  FFMA.FTZ R169, R32, R29.reuse, -R190.reuse ;  /* 0x0000001d20a97223 */ /* 0x180fe200000108be */
[----:B------:R-:W2:Y:S01]  /*1c250*/  LDSM.16.MT88.4 R4, [R227+0x16000] ;  /* 0x01600000e304783b */ /* 0x000ea20000004200 */
[-C--:B------:R-:W-:Y:S01]  /*1c260*/  FFMA.FTZ R167, R33, R29.reuse, -R190 ;  /* 0x0000001d21a77223 */ /* 0x080fe200000108be */
[-C--:B------:R-:W-:Y:S01]  /*1c270*/  FFMA.FTZ R168, R34, R29.reuse, -R28 ;  /* 0x0000001d22a87223 */ /* 0x080fe2000001081c */
[-C--:B------:R-:W-:Y:S01]  /*1c280*/  FFMA.FTZ R33, R10, R29.reuse, -R190 ;  /* 0x0000001d0a217223 */ /* 0x080fe200000108be */
[-CC-:B------:R-:W-:Y:S01]  /*1c290*/  FFMA.FTZ R34, R9, R29.reuse, -R28.reuse ;  /* 0x0000001d09227223 */ /* 0x180fe2000001081c */
[-CC-:B------:R-:W-:Y:S01]  /*1c2a0*/  FFMA.FTZ R32, R8, R29.reuse, -R28.reuse ;  /* 0x0000001d08207223 */ /* 0x180fe2000001081c */
[----:B------:R-:W3:Y:S01]  /*1c2b0*/  MUFU.EX2 R174, R174 ;  /* 0x000000ae00ae7308 */ /* 0x000ee20000000800 */
[----:B------:R-:W4:Y:S01]  /*1c2c0*/  LDSM.16.MT88.4 R8, [R228+0x10800] ;  /* 0x01080000e408783b */ /* 0x000f220000004200 */
[-C--:B------:R-:W-:Y:S01]  /*1c2d0*/  FFMA.FTZ R35, R35, R29.reuse, -R28 ;  /* 0x0000001d23237223 */ /* 0x080fe2000001081c */
[-CC-:B------:R-:W-:Y:S01]  /*1c2e0*/  FFMA.FTZ R178, R178, R29.reuse, -R190.reuse ;  /* 0x0000001db2b27223 */ /* 0x180fe200000108be */
[-CC-:B------:R-:W-:Y:S01]  /*1c2f0*/  FFMA.FTZ R179, R179, R29.reuse, -R190.reuse ;  /* 0x0000001db3b37223 */ /* 0x180fe200000108be */
[-CC-:B------:R-:W-:Y:S01]  /*1c300*/  FFMA.FTZ R180, R180, R29.reuse, -R190.reuse ;  /* 0x0000001db4b47223 */ /* 0x180fe200000108be */
[-C--:B------:R-:W-:Y:S01]  /*1c310*/  FFMA.FTZ R181, R181, R29.reuse, -R190 ;  /* 0x0000001db5b57223 */ /* 0x080fe200000108be */
[-CC-:B------:R-:W-:Y:S01]  /*1c320*/  FFMA.FTZ R182, R182, R29.reuse, -R28.reuse ;  /* 0x0000001db6b67223 */ /* 0x180fe2000001081c */
[----:B------:R-:W5:Y:S01]  /*1c330*/  MUFU.EX2 R172, R172 ;  /* 0x000000ac00ac7308 */ /* 0x000f620000000800 */
[-CC-:B------:R-:W-:Y:S01]  /*1c340*/  FFMA.FTZ R183, R183, R29.reuse, -R28.reuse ;  /* 0x0000001db7b77223 */ /* 0x180fe2000001081c */
[-CC-:B------:R-:W-:Y:S01]  /*1c350*/  FFMA.FTZ R184, R184, R29.reuse, -R28.reuse ;  /* 0x0000001db8b87223 */ /* 0x180fe2000001081c */
[-C--:B------:R-:W-:Y:S01]  /*1c360*/  FFMA.FTZ R185, R185, R29.reuse, -R28 ;  /* 0x0000001db9b97223 */ /* 0x080fe2000001081c */
[-CC-:B------:R-:W-:Y:S01]  /*1c370*/  FFMA.FTZ R194, R194, R29.reuse, -R190.reuse ;  /* 0x0000001dc2c27223 */ /* 0x180fe200000108be */
[-CC-:B------:R-:W-:Y:S01]  /*1c380*/  FFMA.FTZ R193, R193, R29.reuse, -R190.reuse ;  /* 0x0000001dc1c17223 */ /* 0x180fe200000108be */
[-CC-:B------:R-:W-:Y:S01]  /*1c390*/  FFMA.FTZ R192, R192, R29.reuse, -R190.reuse ;  /* 0x0000001dc0c07223 */ /* 0x180fe200000108be */
[----:B------:R-:W-:Y:S01]  /*1c3a0*/  FFMA.FTZ R249, R191, R29, -R190 ;  /* 0x0000001dbff97223 */ /* 0x000fe200000108be */
[----:B------:R-:W1:Y:S01]  /*1c3b0*/  MUFU.EX2 R170, R170 ;  /* 0x000000aa00aa7308 */ /* 0x000e620000000800 */
[----:B---3--:R-:W-:Y:S01]  /*1c3c0*/  F2FP.BF16.F32.PACK_AB R144, R174, R175 ;  /* 0x000000afae90723e */ /* 0x008fe200000010ff */
[-CC-:B------:R-:W-:Y:S01]  /*1c3d0*/  FFMA.FTZ R187, R187, R29.reuse, -R28.reuse ;  /* 0x0000001dbbbb7223 */ /* 0x180fe2000001081c */
[-CC-:B------:R-:W-:Y:S01]  /*1c3e0*/  FFMA.FTZ R186, R186, R29.reuse, -R28.reuse ;  /* 0x0000001dbaba7223 */ /* 0x180fe2000001081c */
[-CC-:B------:R-:W-:Y:S01]  /*1c3f0*/  FFMA.FTZ R190, R31, R29.reuse, -R28.reuse ;  /* 0x0000001d1fbe7223 */ /* 0x180fe2000001081c */
[----:B------:R-:W-:Y:S01]  /*1c400*/  FFMA.FTZ R248, R30, R29, -R28 ;  /* 0x0000001d1ef87223 */ /* 0x000fe2000001081c */
[----:B------:R-:W-:Y:S01]  /*1c410*/  FADD.FTZ R174, R175, R174 ;  /* 0x000000aeafae7221 */ /* 0x000fe20000010000 */
[----:B------:R-:W-:Y:S01]  /*1c420*/  LDSM.16.MT88.4 R28, [R229+0x15800] ;  /* 0x01580000e51c783b */ /* 0x000fe20000004200 */
[----:B------:R-:W-:Y:S02]  /*1c430*/  MUFU.EX2 R176, R176 ;  /* 0x000000b000b07308 */ /* 0x000fe40000000800 */
[----:B-----5:R-:W-:-:S06]  /*1c440*/  FADD.FTZ R174, R172, R174 ;  /* 0x000000aeacae7221 */ /* 0x020fcc0000010000 */
[----:B------:R-:W3:Y:S01]  /*1c450*/  MUFU.EX2 R177, R177 ;  /* 0x000000b100b17308 */ /* 0x000ee20000000800 */
[C---:B-1----:R-:W-:Y:S01]  /*1c460*/  F2FP.BF16.F32.PACK_AB R146, R170.reuse, R172 ;  /* 0x000000acaa92723e */ /* 0x042fe200000010ff */
[----:B------:R-:W-:-:S06]  /*1c470*/  FADD.FTZ R174, R170, R174 ;  /* 0x000000aeaaae7221 */ /* 0x000fcc0000010000 */
[----:B------:R-:W1:Y:S08]  /*1c480*/  MUFU.EX2 R173, R173 ;  /* 0x000000ad00ad7308 */ /* 0x000e700000000800 */
[----:B------:R-:W5:Y:S01]  /*1c490*/  MUFU.EX2 R171, R171 ;  /* 0x000000ab00ab7308 */ /* 0x000f620000000800 */
[----:B---3--:R-:W-:Y:S01]  /*1c4a0*/  F2FP.BF16.F32.PACK_AB R145, R177, R176 ;  /* 0x000000b0b191723e */ /* 0x008fe200000010ff */
[----:B------:R-:W-:-:S06]  /*1c4b0*/  FADD.FTZ R176, R176, R177 ;  /* 0x000000b1b0b07221 */ /* 0x000fcc0000010000 */
[----:B------:R-:W3:Y:S01]  /*1c4c0*/  MUFU.EX2 R169, R169 ;  /* 0x000000a900a97308 */ /* 0x000ee20000000800 */
[----:B-1----:R-:W-:-:S07]  /*1c4d0*/  FADD.FTZ R176, R173, R176 ;  /* 0x000000b0adb07221 */ /* 0x002fce0000010000 */
[----:B------:R-:W1:Y:S01]  /*1c4e0*/  MUFU.EX2 R167, R167 ;  /* 0x000000a700a77308 */ /* 0x000e620000000800 */
[C---:B-----5:R-:W-:Y:S01]  /*1c4f0*/  F2FP.BF16.F32.PACK_AB R147, R171.reuse, R173 ;  /* 0x000000adab93723e */ /* 0x060fe200000010ff */
[----:B------:R-:W-:-:S06]  /*1c500*/  FADD.FTZ R176, R171, R176 ;  /* 0x000000b0abb07221 */ /* 0x000fcc0000010000 */
[----:B------:R-:W-:Y:S01]  /*1c510*/  HMMA.16816.F32.BF16 R160, R144, R156, RZ ;  /* 0x0000009c90a0723c */ /* 0x000fe200000418ff */
[----:B------:R-:W-:Y:S01]  /*1c520*/  MUFU.EX2 R166, R166 ;  /* 0x000000a600a67308 */ /* 0x000fe20000000800 */
[----:B---3--:R-:W-:-:S04]  /*1c530*/  FADD.FTZ R174, R169, R174 ;  /* 0x000000aea9ae7221 */ /* 0x008fc80000010000 */
[C---:B------:R-:W-:Y:S03]  /*1c540*/  HMMA.16816.F32.BF16 R36, R144.reuse, R40, RZ ;  /* 0x000000289024723c */ /* 0x040fe600000418ff */
[----:B------:R-:W-:Y:S01]  /*1c550*/  MUFU.EX2 R33, R33 ;  /* 0x0000002100217308 */ /* 0x000fe20000000800 */
[----:B-1----:R-:W-:Y:S02]  /*1c560*/  FADD.FTZ R174, R167, R174 ;  /* 0x000000aea7ae7221 */ /* 0x002fe40000010000 */
[C---:B------:R-:W-:Y:S05]  /*1c570*/  HMMA.16816.F32.BF16 R156, R144.reuse, R158, RZ ;  /* 0x0000009e909c723c */ /* 0x040fea00000418ff */
[----:B------:R-:W1:Y:S01]  /*1c580*/  MUFU.EX2 R168, R168 ;  /* 0x000000a800a87308 */ /* 0x000e620000000800 */
[C---:B------:R-:W-:Y:S06]  /*1c590*/  HMMA.16816.F32.BF16 R40, R144.reuse, R42, RZ ;  /* 0x0000002a9028723c */ /* 0x040fec00000418ff */
[C---:B------:R-:W-:Y:S01]  /*1c5a0*/  HMMA.16816.F32.BF16 R44, R144.reuse, R48, RZ ;  /* 0x00000030902c723c */ /* 0x040fe200000418ff */
[----:B------:R-:W3:Y:S05]  /*1c5b0*/  MUFU.EX2 R35, R35 ;  /* 0x0000002300237308 */ /* 0x000eea0000000800 */
[----:B------:R-:W-:Y:S03]  /*1c5c0*/  HMMA.16816.F32.BF16 R48, R144, R50, RZ ;  /* 0x000000329030723c */ /* 0x000fe600000418ff */
[----:B------:R-:W-:Y:S01]  /*1c5d0*/  MUFU.EX2 R34, R34 ;  /* 0x0000002200227308 */ /* 0x000fe20000000800 */
[----:B-1----:R-:W-:-:S02]  /*1c5e0*/  FADD.FTZ R176, R168, R176 ;  /* 0x000000b0a8b07221 */ /* 0x002fc40000010000 */
[C---:B------:R-:W-:Y:S05]  /*1c5f0*/  HMMA.16816.F32.BF16 R52, R144.reuse, R56, RZ ;  /* 0x000000389034723c */ /* 0x040fea00000418ff */
[----:B------:R-:W1:Y:S01]  /*1c600*/  MUFU.EX2 R32, R32 ;  /* 0x0000002000207308 */ /* 0x000e620000000800 */
[----:B------:R-:W-:Y:S01]  /*1c610*/  HMMA.16816.F32.BF16 R60, R144, R64, RZ ;  /* 0x00000040903c723c */ /* 0x000fe200000418ff */
[----:B---3--:R-:W-:-:S05]  /*1c620*/  FADD.FTZ R176, R35, R176 ;  /* 0x000000b023b07221 */ /* 0x008fca0000010000 */
        /* <DEDUP_REMOVED lines=19> */
[----:B------:R-:W5:Y:S01]  /*1c760*/  MUFU.EX2 R194, R194 ;  /* 0x000000c200c27308 */ /* 0x000f620000000800 */
        /* <DEDUP_REMOVED lines=9> */
[----:B------:R-:W5:Y:S05]  /*1c800*/  MUFU.EX2 R187, R187 ;  /* 0x000000bb00bb7308 */ /* 0x000f6a0000000800 */
[C---:B------:R-:W-:Y:S03]  /*1c810*/  HMMA.16816.F32.BF16 R112, R144.reuse, R114, RZ ;  /* 0x000000729070723c */ /* 0x040fe600000418ff */
[----:B------:R-:W5:Y:S03]  /*1c820*/  MUFU.EX2 R186, R186 ;  /* 0x000000ba00ba7308 */ /* 0x000f660000000800 */
[C---:B------:R-:W-:Y:S05]  /*1c830*/  HMMA.16816.F32.BF16 R120, R144.reuse, R122, RZ ;  /* 0x0000007a9078723c */ /* 0x040fea00000418ff */
[----:B------:R-:W5:Y:S01]  /*1c840*/  MUFU.EX2 R190, R190 ;  /* 0x000000be00be7308 */ /* 0x000f620000000800 */
[C---:B------:R-:W-:Y:S06]  /*1c850*/  HMMA.16816.F32.BF16 R128, R144.reuse, R130, RZ ;  /* 0x000000829080723c */ /* 0x040fec00000418ff */
[C---:B------:R-:W-:Y:S01]  /*1c860*/  HMMA.16816.F32.BF16 R152, R144.reuse, R154, RZ ;  /* 0x0000009a9098723c */ /* 0x040fe200000418ff */
[----:B------:R-:W5:Y:S05]  /*1c870*/  MUFU.EX2 R248, R248 ;  /* 0x000000f800f87308 */ /* 0x000f6a0000000800 */
[C---:B------:R-:W-:Y:S06]  /*1c880*/  HMMA.16816.F32.BF16 R148, R144.reuse, R150, RZ ;  /* 0x000000969094723c */ /* 0x040fec00000418ff */
[C---:B--2---:R-:W-:Y:S06]  /*1c890*/  HMMA.16816.F32.BF16 R140, R144.reuse, R4, RZ ;  /* 0x00000004908c723c */ /* 0x044fec00000418ff */
        /* <DEDUP_REMOVED lines=12> */
[C---:B------:R-:W-:Y:S06]  /*1c960*/  HMMA.16816.F32.BF16 R36, R4.reuse, R12, R36 ;  /* 0x0000000c0424723c */ /* 0x040fec0000041824 */
        /* <DEDUP_REMOVED lines=17> */
[C---:B------:R-:W-:Y:S06]  /*1ca80*/  HMMA.16816.F32.BF16 R52, R4.reuse, R24, R52 ;  /* 0x000000180434723c */ /* 0x040fec0000041834 */
[C---:B------:R-:W-:Y:S01]  /*1ca90*/  HMMA.16816.F32.BF16 R56, R4.reuse, R26, R56 ;  /* 0x0000001a0438723c */ /* 0x040fe20000041838 */
[----:B------:R-:W5:Y:S05]  /*1caa0*/  LDSM.16.MT88.4 R24, [R230+0x14800] ;  /* 0x01480000e618783b */ /* 0x000f6a0000004200 */
[C---:B---3--:R-:W-:Y:S06]  /*1cab0*/  HMMA.16816.F32.BF16 R100, R4.reuse, R20, R100 ;  /* 0x000000140464723c */ /* 0x048fec0000041864 */
        /* <DEDUP_REMOVED lines=11> */
[C---:B-----5:R-:W-:Y:S06]  /*1cb70*/  HMMA.16816.F32.BF16 R92, R4.reuse, R24, R92 ;  /* 0x00000018045c723c */ /* 0x060fec000004185c */
[C---:B------:R-:W-:Y:S01]  /*1cb80*/  HMMA.16816.F32.BF16 R96, R4.reuse, R26, R96 ;  /* 0x0000001a0460723c */ /* 0x040fe20000041860 */
[----:B------:R-:W-:Y:S05]  /*1cb90*/  LDSM.16.MT88.4 R24, [R228+0x11000] ;  /* 0x01100000e418783b */ /* 0x000fea0000004200 */
[C---:B---3--:R-:W-:Y:S06]  /*1cba0*/  HMMA.16816.F32.BF16 R132, R4.reuse, R20, R132 ;  /* 0x000000140484723c */ /* 0x048fec0000041884 */
[C---:B------:R-:W-:Y:S01]  /*1cbb0*/  HMMA.16816.F32.BF16 R152, R4.reuse, R22, R152 ;  /* 0x000000160498723c */ /* 0x040fe20000041898 */
[----:B------:R-:W3:Y:S05]  /*1cbc0*/  LDSM.16.MT88.4 R20, [R229+0x11000] ;  /* 0x01100000e514783b */ /* 0x000eea0000004200 */
        /* <DEDUP_REMOVED lines=15> */
[----:B----4-:R-:W-:Y:S01]  /*1ccc0*/  HMMA.16816.F32.BF16 R160, R4, R8, R160 ;  /* 0x0000000804a0723c */ /* 0x010fe200000418a0 */
[----:B------:R-:W-:Y:S01]  /*1ccd0*/  FADD.FTZ R184, R184, R182 ;  /* 0x000000b6b8b87221 */ /* 0x000fe20000010000 */
[----:B------:R-:W-:-:S03]  /*1cce0*/  FADD.FTZ R180, R181, R180 ;  /* 0x000000b4b5b47221 */ /* 0x000fc60000010000 */
[----:B------:R-:W-:Y:S01]  /*1ccf0*/  FADD.FTZ R184, R185, R184 ;  /* 0x000000b8b9b87221 */ /* 0x000fe20000010000 */
[----:B------:R-:W-:Y:S01]  /*1cd00*/  HMMA.16816.F32.BF16 R156, R4, R10, R156 ;  /* 0x0000000a049c723c */ /* 0x000fe2000004189c */
[----:B------:R-:W2:Y:S01]  /*1cd10*/  LDSM.16.MT88.4 R8, [R230+0x13000] ;  /* 0x01300000e608783b */ /* 0x000ea20000004200 */
        /* <DEDUP_REMOVED lines=8> */
[----:B------:R-:W-:-:S04]  /*1cda0*/  FADD.FTZ R184, R190, R184 ;  /* 0x000000b8beb87221 */ /* 0x000fc80000010000 */
        /* <DEDUP_REMOVED lines=169> */
.L_x_1987:
[----:B--2---:R-:W-:Y:S02]  /*1d840*/  R2UR UR4, R166 ;  /* 0x00000000a60472ca */ /* 0x004fe400000e0000 */
[----:B------:R-:W-:-:S13]  /*1d850*/  R2UR UR5, R167 ;  /* 0x00000000a70572ca */ /* 0x000fda00000e0000 */
[----:B-1----:R-:W2:Y:S02]  /*1d860*/  LD.E R6, desc[UR4][R196.64+0x40] ;  /* 0x00004004c4067980 */ /* 0x002ea4000c101900 */
[----:B--2---:R-:W-:-:S05]  /*1d870*/  IMAD.U32 R6, R6, -0x40, RZ ;  /* 0xffffffc006067824 */ /* 0x004fca00078e00ff */
[----:B------:R-:W-:Y:S02]  /*1d880*/  SHF.R.S32.HI R5, RZ, 0x1f, R6 ;  /* 0x0000001fff057819 */ /* 0x000fe40000011406 */
.L_x_1988:
[----:B------:R-:W-:Y:S05]  /*1d890*/  BSYNC B0 ;  /* 0x0000000000007941 */ /* 0x000fea0003800000 */
.L_x_1986:
[C---:B------:R-:W-:Y:S01]  /*1d8a0*/  LOP3.LUT P6, RZ, R247.reuse, 0x1, RZ, 0xc0, !PT ;  /* 0x00000001f7ff7812 */ /* 0x040fe200078cc0ff */
[----:B------:R-:W1:Y:S01]  /*1d8b0*/  S2R R165, SR_TID.X ;  /* 0x0000000000a57919 */ /* 0x000e620000002100 */
[C---:B------:R-:W-:Y:S01]  /*1d8c0*/  LOP3.LUT P5, RZ, R247.reuse, 0x2, RZ, 0xc0, !PT ;  /* 0x00000002f7ff7812 */ /* 0x040fe200078ac0ff */
[----:B------:R-:W-:Y:S01]  /*1d8d0*/  BSSY B1, `(.L_x_1989) ;  /* 0x000029f000017945 */ /* 0x000fe20003800000 */
        /* <DEDUP_REMOVED lines=17> */
[----:B------:R-:W-:Y:S01]  /*1d9f0*/  @P6 LEA R22, P2, R6, R189, 0x1 ;  /* 0x000000bd06166211 */ /* 0x000fe200078408ff */
[----:B-1----:R-:W-:Y:S01]  /*1da00*/  IMAD.SHL.U32 R165, R165, 0x2, RZ ;  /* 0x00000002a5a57824 */ /* 0x002fe200078e00ff */
[----:B------:R-:W-:-:S02]  /*1da10*/  @P6 R2UR UR12, R166 ;  /* 0x00000000a60c62ca */ /* 0x000fc400000e0000 */
[CCC-:B------:R-:W-:Y:S02]  /*1da20*/  @P6 LEA.HI.X R23, R6.reuse, R188.reuse, R5.reuse, 0x1, P2 ;  /* 0x000000bc06176211 */ /* 0x1c0fe400010f0c05 */
[CC--:B------:R-:W-:Y:S02]  /*1da30*/  @P4 LEA R18, P2, R6.reuse, R189.reuse, 0x1 ;  /* 0x000000bd06124211 */ /* 0x0c0fe400078408ff */
[CCC-:B------:R-:W-:Y:S02]  /*1da40*/  @P5 LEA.HI.X R21, R6.reuse, R188.reuse, R5.reuse, 0x1, P1 ;  /* 0x000000bc06155211 */ /* 0x1c0fe400008f0c05 */
[C---:B------:R-:W-:Y:S02]  /*1da50*/  @P4 LEA.HI.X R19, R6.reuse, R188, R5, 0x1, P2 ;  /* 0x000000bc06134211 */ /* 0x040fe400010f0c05 */
[C---:B------:R-:W-:Y:S02]  /*1da60*/  @P3 LEA R16, P1, R6.reuse, R189, 0x1 ;  /* 0x000000bd06103211 */ /* 0x040fe400078208ff */
[----:B------:R-:W-:-:S02]  /*1da70*/  IADD3 R4, P2, R6, R231, RZ ;  /* 0x000000e706047210 */ /* 0x000fc40007f5e0ff */
[----:B------:R-:W-:Y:S02]  /*1da80*/  @P3 LEA.HI.X R17, R6, R188, R5, 0x1, P1 ;  /* 0x000000bc06113211 */ /* 0x000fe400008f0c05 */
[----:B------:R-:W-:Y:S01]  /*1da90*/  @P6 R2UR UR13, R167 ;  /* 0x00000000a70d62ca */ /* 0x000fe200000e0000 */
        /* <DEDUP_REMOVED lines=18> */
[----:B------:R-:W-:Y:S01]  /*1dbc0*/  @P5 IMAD.MOV.U32 R4, RZ, RZ, R198 ;  /* 0x000000ffff045224 */ /* 0x000fe200078e00c6 */
[C---:B------:R-:W-:Y:S01]  /*1dbd0*/  @P3 R2UR UR14, R166.reuse ;  /* 0x00000000a60e32ca */ /* 0x040fe200000e0000 */
[----:B------:R-:W-:Y:S01]  /*1dbe0*/  @P5 IMAD.MOV.U32 R5, RZ, RZ, R199 ;  /* 0x000000ffff055224 */ /* 0x000fe200078e00c7 */
[C---:B------:R-:W-:Y:S02]  /*1dbf0*/  @P3 R2UR UR15, R167.reuse ;  /* 0x00000000a70f32ca */ /* 0x040fe400000e0000 */
[----:B------:R-:W-:Y:S02]  /*1dc00*/  @P3 R2UR UR16, R166 ;  /* 0x00000000a61032ca */ /* 0x000fe400000e0000 */
        /* <DEDUP_REMOVED lines=90> */
[----:B------:R-:W-:Y:S04]  /*1e1b0*/  LDSM.16.M88.4 R176, [R225+0x9000] ;  /* 0x00900000e1b0783b */ /* 0x000fe80000000200 */
[----:B--2---:R-:W2:Y:S04]  /*1e1c0*/  LDSM.16.M88.4 R4, [R225+0x8800] ;  /* 0x00880000e104783b */ /* 0x004ea80000000200 */
[----:B------:R-:W-:Y:S04]  /*1e1d0*/  LDSM.16.M88.4 R24, [R224] ;  /* 0x00000000e018783b */ /* 0x000fe80000000200 */
[----:B---3--:R-:W3:Y:S04]  /*1e1e0*/  LDSM.16.M88.4 R28, [R225+0x9800] ;  /* 0x00980000e11c783b */ /* 0x008ee80000000200 */
        /* <DEDUP_REMOVED lines=23> */
[----:B------:R-:W3:Y:S05]  /*1e360*/  LDSM.16.M88.4 R184, [R220+0x9800] ;  /* 0x00980000dcb8783b */ /* 0x000eea0000000200 */
[C---:B------:R-:W-:Y:S06]  /*1e370*/  HMMA.16816.F32.BF16 R172, R24.reuse, R32, R172 ;  /* 0x0000002018ac723c */ /* 0x040fec00000418ac */
[----:B------:R-:W-:Y:S01]  /*1e380*/  HMMA.16816.F32.BF16 R168, R24, R34, R168 ;  /* 0x0000002218a8723c */ /* 0x000fe200000418a8 */
[----:B------:R-:W-:Y:S04]  /*1e390*/  LDSM.16.M88.4 R32, [R221] ;  /* 0x00000000dd20783b */ /* 0x000fe80000000200 */
[----:B------:R-:W-:Y:S01]  /*1e3a0*/  LDSM.16.M88.4 R24, [R216] ;  /* 0x00000000d818783b */ /* 0x000fe20000000200 */
        /* <DEDUP_REMOVED lines=8> */
[----:B------:R-:W-:Y:S05]  /*1e430*/  LDSM.16.M88.4 R188, [R226+0x2000] ;  /* 0x00200000e2bc783b */ /* 0x000fea0000000200 */
[C---:B---3--:R-:W-:Y:S06]  /*1e440*/  HMMA.16816.F32.BF16 R172, R28.reuse, R184, R172 ;  /* 0x000000b81cac723c */ /* 0x048fec00000418ac */
[----:B------:R-:W-:Y:S01]  /*1e450*/  HMMA.16816.F32.BF16 R168, R28, R186, R168 ;  /* 0x000000ba1ca8723c */ /* 0x000fe200000418a8 */
[----:B------:R-:W2:Y:S04]  /*1e460*/  LDSM.16.M88.4 R28, [R225+0xa000] ;  /* 0x00a00000e11c783b */ /* 0x000ea80000000200 */
[----:B------:R-:W-:Y:S01]  /*1e470*/  LDSM.16.M88.4 R184, [R216+0x1800] ;  /* 0x00180000d8b8783b */ /* 0x000fe20000000200 */
[C---:B-1----:R-:W-:Y:S06]  /*1e480*/  HMMA.16816.F32.BF16 R8, R32.reuse, R20, R8 ;  /* 0x000000142008723c */ /* 0x042fec0000041808 */
[C---:B------:R-:W-:Y:S01]  /*1e490*/  HMMA.16816.F32.BF16 R4, R32.reuse, R22, R4 ;  /* 0x000000162004723c */ /* 0x040fe20000041804 */
[----:B------:R-:W1:Y:S05]  /*1e4a0*/  LDSM.16.M88.4 R20, [R225+0xa800] ;  /* 0x00a80000e114783b */ /* 0x000e6a0000000200 */
[C---:B------:R-:W-:Y:S06]  /*1e4b0*/  HMMA.16816.F32.BF16 R16, R32.reuse, R24, R16 ;  /* 0x000000182010723c */ /* 0x040fec0000041810 */
[C---:B------:R-:W-:Y:S01]  /*1e4c0*/  HMMA.16816.F32.BF16 R12, R32.reuse, R26, R12 ;  /* 0x0000001a200c723c */ /* 0x040fe2000004180c */
[----:B------:R-:W3:Y:S05]  /*1e4d0*/  LDSM.16.M88.4 R24, [R225+0xb000] ;  /* 0x00b00000e118783b */ /* 0x000eea0000000200 */
[C---:B----4-:R-:W-:Y:S06]  /*1e4e0*/  HMMA.16816.F32.BF16 R180, R32.reuse, R192, R180 ;  /* 0x000000c020b4723c */ /* 0x050fec00000418b4 */
[----:B------:R-:W-:Y:S01]  /*1e4f0*/  HMMA.16816.F32.BF16 R176, R32, R194, R176 ;  /* 0x000000c220b0723c */ /* 0x000fe200000418b0 */
[----:B------:R-:W4:Y:S05]  /*1e500*/  LDSM.16.M88.4 R192, [R225+0xb800] ;  /* 0x00b80000e1c0783b */ /* 0x000f2a0000000200 */
[C---:B--2---:R-:W-:Y:S06]  /*1e510*/  HMMA.16816.F32.BF16 R16, R188.reuse, R28, R16 ;  /* 0x0000001cbc10723c */ /* 0x044fec0000041810 */
[C---:B------:R-:W-:Y:S01]  /*1e520*/  HMMA.16816.F32.BF16 R12, R188.reuse, R30, R12 ;  /* 0x0000001ebc0c723c */ /* 0x040fe2000004180c */
[----:B------:R-:W-:Y:S05]  /*1e530*/  LDSM.16.M88.4 R28, [R214] ;  /* 0x00000000d61c783b */ /* 0x000fea0000000200 */
[C---:B-1----:R-:W-:Y:S06]  /*1e540*/  HMMA.16816.F32.BF16 R8, R188.reuse, R20, R8 ;  /* 0x00000014bc08723c */ /* 0x042fec0000041808 */
[----:B------:R-:W-:Y:S01]  /*1e550*/  HMMA.16816.F32.BF16 R4, R188, R22, R4 ;  /* 0x00000016bc04723c */ /* 0x000fe20000041804 */
[----:B------:R-:W1:Y:S05]  /*1e560*/  LDSM.16.M88.4 R20, [R224+0x2000] ;  /* 0x00200000e014783b */ /* 0x000e6a0000000200 */
[C---:B------:R-:W-:Y:S06]  /*1e570*/  HMMA.16816.F32.BF16 R172, R32.reuse, R184, R172 ;  /* 0x000000b820ac723c */ /* 0x040fec00000418ac */
[----:B------:R-:W-:Y:S01]  /*1e580*/  HMMA.16816.F32.BF16 R168, R32, R186, R168 ;  /* 0x000000ba20a8723c */ /* 0x000fe200000418a8 */
[----:B------:R-:W2:Y:S04]  /*1e590*/  LDSM.16.M88.4 R184, [R215] ;  /* 0x00000000d7b8783b */ /* 0x000ea80000000200 */
[----:B------:R-:W5:Y:S01]  /*1e5a0*/  LDSM.16.M88.4 R32, [R213] ;  /* 0x00000000d520783b */ /* 0x000f620000000200 */
[C---:B---3--:R-:W-:Y:S06]  /*1e5b0*/  HMMA.16816.F32.BF16 R180, R188.reuse, R24, R180 ;  /* 0x00000018bcb4723c */ /* 0x048fec00000418b4 */
[C---:B------:R-:W-:Y:S01]  /*1e5c0*/  HMMA.16816.F32.BF16 R176, R188.reuse, R26, R176 ;  /* 0x0000001abcb0723c */ /* 0x040fe200000418b0 */
[----:B------:R-:W3:Y:S05]  /*1e5d0*/  LDSM.16.M88.4 R24, [R212] ;  /* 0x00000000d418783b */ /* 0x000eea0000000200 */
[C---:B----4-:R-:W-:Y:S06]  /*1e5e0*/  HMMA.16816.F32.BF16 R172, R188.reuse, R192, R172 ;  /* 0x000000c0bcac723c */ /* 0x050fec00000418ac */
        /* <DEDUP_REMOVED lines=8> */
[----:B------:R-:W2:Y:S05]  /*1e670*/  LDSM.16.M88.4 R184, [R220+0xb000] ;  /* 0x00b00000dcb8783b */ /* 0x000eaa0000000200 */
[C---:B-----5:R-:W-:Y:S06]  /*1e680*/  HMMA.16816.F32.BF16 R180, R20.reuse, R32, R180 ;  /* 0x0000002014b4723c */ /* 0x060fec00000418b4 */
        /* <DEDUP_REMOVED lines=18> */
[----:B------:R-:W-:Y:S01]  /*1e7b0*/  LDSM.16.M88.4 R28, [R226+0x4000] ;  /* 0x00400000e21c783b */ /* 0x000fe20000000200 */
[C---:B---3--:R-:W-:Y:S06]  /*1e7c0*/  HMMA.16816.F32.BF16 R16, R24.reuse, R20, R16 ;  /* 0x000000141810723c */ /* 0x048fec0000041810 */
[C---:B------:R-:W-:Y:S01]  /*1e7d0*/  HMMA.16816.F32.BF16 R12, R24.reuse, R22, R12 ;  /* 0x00000016180c723c */ /* 0x040fe2000004180c */
[----:B------:R-:W3:Y:S05]  /*1e7e0*/  LDSM.16.M88.4 R20, [R225+0xc000] ;  /* 0x00c00000e114783b */ /* 0x000eea0000000200 */
[C---:B-1----:R-:W-:Y:S06]  /*1e7f0*/  HMMA.16816.F32.BF16 R8, R24.reuse, R188, R8 ;  /* 0x000000bc1808723c */ /* 0x042fec0000041808 */
[C---:B------:R-:W-:Y:S01]  /*1e800*/  HMMA.16816.F32.BF16 R4, R24.reuse, R190, R4 ;  /* 0x000000be1804723c */ /* 0x040fe20000041804 */
[----:B------:R-:W1:Y:S05]  /*1e810*/  LDSM.16.M88.4 R188, [R225+0xd000] ;  /* 0x00d00000e1bc783b */ /* 0x000e6a0000000200 */
[C---:B--2---:R-:W-:Y:S06]  /*1e820*/  HMMA.16816.F32.BF16 R180, R24.reuse, R184, R180 ;  /* 0x000000b818b4723c */ /* 0x044fec00000418b4 */
[C---:B------:R-:W-:Y:S01]  /*1e830*/  HMMA.16816.F32.BF16 R176, R24.reuse, R186, R176 ;  /* 0x000000ba18b0723c */ /* 0x040fe200000418b0 */
[----:B------:R-:W2:Y:S05]  /*1e840*/  LDSM.16.M88.4 R184, [R225+0xd800] ;  /* 0x00d80000e1b8783b */ /* 0x000eaa0000000200 */
[C---:B----4-:R-:W-:Y:S06]  /*1e850*/  HMMA.16816.F32.BF16 R172, R24.reuse, R32, R172 ;  /* 0x0000002018ac723c */ /* 0x050fec00000418ac */
[----:B------:R-:W-:Y:S01]  /*1e860*/  HMMA.16816.F32.BF16 R168, R24, R34, R168 ;  /* 0x0000002218a8723c */ /* 0x000fe200000418a8 */
[----:B------:R-:W-:Y:S04]  /*1e870*/  LDSM.16.M88.4 R32, [R224+0x4000] ;  /* 0x00400000e020783b */ /* 0x000fe80000000200 */
[----:B------:R-:W4:Y:S01]  /*1e880*/  LDSM.16.M88.4 R24, [R211] ;  /* 0x00000000d318783b */ /* 0x000f220000000200 */
[C---:B---3--:R-:W-:Y:S06]  /*1e890*/  HMMA.16816.F32.BF16 R16, R28.reuse, R20, R16 ;  /* 0x000000141c10723c */ /* 0x048fec0000041810 */
[C---:B------:R-:W-:Y:S01]  /*1e8a0*/  HMMA.16816.F32.BF16 R12, R28.reuse, R22, R12 ;  /* 0x000000161c0c723c */ /* 0x040fe2000004180c */
[----:B------:R-:W3:Y:S05]  /*1e8b0*/  LDSM.16.M88.4 R20, [R210] ;  /* 0x00000000d214783b */ /* 0x000eea0000000200 */
[C---:B------:R-:W-:Y:S06]  /*1e8c0*/  HMMA.16816.F32.BF16 R8, R28.reuse, R192, R8 ;  /* 0x000000c01c08723c */ /* 0x040fec0000041808 */
[C---:B------:R-:W-:Y:S01]  /*1e8d0*/  HMMA.16816.F32.BF16 R4, R28.reuse, R194, R4 ;  /* 0x000000c21c04723c */ /* 0x040fe20000041804 */
[----:B------:R-:W5:Y:S05]  /*1e8e0*/  LDSM.16.M88.4 R192, [R209] ;  /* 0x00000000d1c0783b */ /* 0x000f6a0000000200 */
[C---:B-1----:R-:W-:Y:S06]  /*1e8f0*/  HMMA.16816.F32.BF16 R180, R28.reuse, R188, R180 ;  /* 0x000000bc1cb4723c */ /* 0x042fec00000418b4 */
[C---:B------:R-:W-:Y:S01]  /*1e900*/  HMMA.16816.F32.BF16 R176, R28.reuse, R190, R176 ;  /* 0x000000be1cb0723c */ /* 0x040fe200000418b0 */
[----:B------:R-:W-:Y:S05]  /*1e910*/  LDSM.16.M88.4 R188, [R222+0x4000] ;  /* 0x00400000debc783b */ /* 0x000fea0000000200 */
[----:B--2---:R-:W-:Y:S06]  /*1e920*/  HMMA.16816.F32.BF16 R172, R28, R184, R172 ;  /* 0x000000b81cac723c */ /* 0x004fec00000418ac */
[C---:B----4-:R-:W-:Y:S06]  /*1e930*/  HMMA.16816.F32.BF16 R16, R32.reuse, R24, R16 ;  /* 0x000000182010723c */ /* 0x050fec0000041810 */
[C---:B------:R-:W-:Y:S01]  /*1e940*/  HMMA.16816.F32.BF16 R12, R32.reuse, R26, R12 ;  /* 0x0000001a200c723c */ /* 0x040fe2000004180c */
[----:B------:R-:W1:Y:S05]  /*1e950*/  LDSM.16.M88.4 R24, [R220+0xd000] ;  /* 0x00d00000dc18783b */ /* 0x000e6a0000000200 */
[C---:B---3--:R-:W-:Y:S06]  /*1e960*/  HMMA.16816.F32.BF16 R8, R32.reuse, R20, R8 ;  /* 0x000000142008723c */ /* 0x048fec0000041808 */
[----:B------:R-:W-:Y:S01]  /*1e970*/  HMMA.16816.F32.BF16 R4, R32, R22, R4 ;  /* 0x000000162004723c */ /* 0x000fe20000041804 */
[----:B------:R-:W2:Y:S05]  /*1e980*/  LDSM.16.M88.4 R20, [R220+0xc800] ;  /* 0x00c80000dc14783b */ /* 0x000eaa0000000200 */
[----:B------:R-:W-:Y:S01]  /*1e990*/  HMMA.16816.F32.BF16 R168, R28, R186, R168 ;  /* 0x000000ba1ca8723c */ /* 0x000fe200000418a8 */
[----:B------:R-:W3:Y:S04]  /*1e9a0*/  LDSM.16.M88.4 R184, [R208] ;  /* 0x00000000d0b8783b */ /* 0x000ee80000000200 */
[----:B------:R-:W4:Y:S01]  /*1e9b0*/  LDSM.16.M88.4 R28, [R220+0xc000] ;  /* 0x00c00000dc1c783b */ /* 0x000f220000000200 */
[C---:B-----5:R-:W-:Y:S06]  /*1e9c0*/  HMMA.16816.F32.BF16 R180, R32.reuse, R192, R180 ;  /* 0x000000c020b4723c */ /* 0x060fec00000418b4 */
[----:B------:R-:W-:Y:S01]  /*1e9d0*/  HMMA.16816.F32.BF16 R176, R32, R194, R176 ;  /* 0x000000c220b0723c */ /* 0x000fe200000418b0 */
[----:B------:R-:W5:-:S15]  /*1e9e0*/  LDSM.16.M88.4 R192, [R220+0xd800] ;  /* 0x00d80000dcc0783b */ /* 0x000f5e0000000200 */
[----:B------:R-:W-:-:S02]  /*1e9f0*/  NOP ;  /* 0x0000000000007918 */ /* 0x000fc40000000000 */
[C---:B-1----:R-:W-:Y:S06]  /*1ea00*/  HMMA.16816.F32.BF16 R180, R188.reuse, R24, R180 ;  /* 0x00000018bcb4723c */ /* 0x042fec00000418b4 */
[C---:B--2---:R-:W-:Y:S06]  /*1ea10*/  HMMA.16816.F32.BF16 R8, R188.reuse, R20, R8 ;  /* 0x00000014bc08723c */ /* 0x044fec0000041808 */
[C---:B------:R-:W-:Y:S01]  /*1ea20*/  HMMA.16816.F32.BF16 R4, R188.reuse, R22, R4 ;  /* 0x00000016bc04723c */ /* 0x040fe20000041804 */
[----:B------:R-:W-:Y:S05]  /*1ea30*/  LDSM.16.M88.4 R20, [R221+0x4000] ;  /* 0x00400000dd14783b */ /* 0x000fea0000000200 */
[----:B------:R-:W-:Y:S01]  /*1ea40*/  HMMA.16816.F32.BF16 R176, R188, R26, R176 ;  /* 0x0000001abcb0723c */ /* 0x000fe200000418b0 */
        /* <DEDUP_REMOVED lines=23> */
[----:B------:R-:W-:Y:S04]  /*1ebc0*/  LDSM.16.M88.4 R28, [R224+0x6000] ;  /* 0x00600000e01c783b */ /* 0x000fe80000000200 */
[----:B------:R-:W4:Y:S01]  /*1ebd0*/  LDSM.16.M88.4 R20, [R207] ;  /* 0x00000000cf14783b */ /* 0x000f220000000200 */
[C---:B-1----:R-:W-:Y:S06]  /*1ebe0*/  HMMA.16816.F32.BF16 R16, R24.reuse, R192, R16 ;  /* 0x000000c01810723c */ /* 0x042fec0000041810 */
[C---:B------:R-:W-:Y:S01]  /*1ebf0*/  HMMA.16816.F32.BF16 R12, R24.reuse, R194, R12 ;  /* 0x000000c2180c723c */ /* 0x040fe2000004180c */
[----:B------:R-:W-:Y:S05]  /*1ec00*/  LDSM.16.M88.4 R192, [R222+0x6000] ;  /* 0x00600000dec0783b */ /* 0x000fea0000000200 */
[C---:B------:R-:W-:Y:S06]  /*1ec10*/  HMMA.16816.F32.BF16 R8, R24.reuse, R188, R8 ;  /* 0x000000bc1808723c */ /* 0x040fec0000041808 */
[C---:B------:R-:W-:Y:S01]  /*1ec20*/  HMMA.16816.F32.BF16 R4, R24.reuse, R190, R4 ;  /* 0x000000be1804723c */ /* 0x040fe20000041804 */
[----:B------:R-:W1:Y:S05]  /*1ec30*/  LDSM.16.M88.4 R188, [R206] ;  /* 0x00000000cebc783b */ /* 0x000e6a0000000200 */
[C---:B--2---:R-:W-:Y:S06]  /*1ec40*/  HMMA.16816.F32.BF16 R180, R24.reuse, R184, R180 ;  /* 0x000000b818b4723c */ /* 0x044fec00000418b4 */
[C---:B------:R-:W-:Y:S01]  /*1ec50*/  HMMA.16816.F32.BF16 R176, R24.reuse, R186, R176 ;  /* 0x000000ba18b0723c */ /* 0x040fe200000418b0 */
[----:B------:R-:W2:Y:S05]  /*1ec60*/  LDSM.16.M88.4 R184, [R205] ;  /* 0x00000000cdb8783b */ /* 0x000eaa0000000200 */
[C---:B---3--:R-:W-:Y:S06]  /*1ec70*/  HMMA.16816.F32.BF16 R172, R24.reuse, R32, R172 ;  /* 0x0000002018ac723c */ /* 0x048fec00000418ac */
[----:B------:R-:W-:Y:S01]  /*1ec80*/  HMMA.16816.F32.BF16 R168, R24, R34, R168 ;  /* 0x0000002218a8723c */ /* 0x000fe200000418a8 */
[----:B------:R-:W3:Y:S04]  /*1ec90*/  LDSM.16.M88.4 R32, [R204] ;  /* 0x00000000cc20783b */ /* 0x000ee80000000200 */
[----:B------:R-:W5:Y:S01]  /*1eca0*/  LDSM.16.M88.4 R24, [R220+0xe000] ;  /* 0x00e00000dc18783b */ /* 0x000f620000000200 */
[C---:B----4-:R-:W-:Y:S06]  /*1ecb0*/  HMMA.16816.F32.BF16 R16, R28.reuse, R20, R16 ;  /* 0x000000141c10723c */ /* 0x050fec0000041810 */
[C---:B------:R-:W-:Y:S01]  /*1ecc0*/  HMMA.16816.F32.BF16 R12, R28.reuse, R22, R12 ;  /* 0x000000161c0c723c */ /* 0x040fe2000004180c */
[----:B------:R-:W4:Y:S05]  /*1ecd0*/  LDSM.16.M88.4 R20, [R220+0xe800] ;  /* 0x00e80000dc14783b */ /* 0x000f2a0000000200 */
[C---:B-1----:R-:W-:Y:S06]  /*1ece0*/  HMMA.16816.F32.BF16 R8, R28.reuse, R188, R8 ;  /* 0x000000bc1c08723c */ /* 0x042fec0000041808 */
[C---:B------:R-:W-:Y:S01]  /*1ecf0*/  HMMA.16816.F32.BF16 R4, R28.reuse, R190, R4 ;  /* 0x000000be1c04723c */ /* 0x040fe20000041804 */
[----:B------:R-:W1:Y:S05]  /*1ed00*/  LDSM.16.M88.4 R188, [R220+0xf000] ;  /* 0x00f00000dcbc783b */ /* 0x000e6a0000000200 */
[C---:B--2---:R-:W-:Y:S06]  /*1ed10*/  HMMA.16816.F32.BF16 R180, R28.reuse, R184, R180 ;  /* 0x000000b81cb4723c */ /* 0x044fec00000418b4 */
[C---:B------:R-:W-:Y:S01]  /*1ed20*/  HMMA.16816.F32.BF16 R176, R28.reuse, R186, R176 ;  /* 0x000000ba1cb0723c */ /* 0x040fe200000418b0 */
[----:B------:R-:W2:Y:S05]  /*1ed30*/  LDSM.16.M88.4 R184, [R220+0xf800] ;  /* 0x00f80000dcb8783b */ /* 0x000eaa0000000200 */
[C---:B---3--:R-:W-:Y:S06]  /*1ed40*/  HMMA.16816.F32.BF16 R172, R28.reuse, R32, R172 ;  /* 0x000000201cac723c */ /* 0x048fec00000418ac */
[----:B------:R-:W-:Y:S01]  /*1ed50*/  HMMA.16816.F32.BF16 R168, R28, R34, R168 ;  /* 0x000000221ca8723c */ /* 0x000fe200000418a8 */
[----:B------:R-:W-:Y:S04]  /*1ed60*/  LDSM.16.M88.4 R32, [R221+0x6000] ;  /* 0x00600000dd20783b */ /* 0x000fe80000000200 */
[----:B------:R-:W3:Y:S01]  /*1ed70*/  LDSM.16.M88.4 R28, [R216+0x6000] ;  /* 0x00600000d81c783b */ /* 0x000ee20000000200 */
[C---:B-----5:R-:W-:Y:S06]  /*1ed80*/  HMMA.16816.F32.BF16 R16, R192.reuse, R24, R16 ;  /* 0x00000018c010723c */ /* 0x060fec0000041810 */
[C---:B------:R-:W-:Y:S01]  /*1ed90*/  HMMA.16816.F32.BF16 R12, R192.reuse, R26, R12 ;  /* 0x0000001ac00c723c */ /* 0x040fe2000004180c */
[----:B------:R-:W5:Y:S05]  /*1eda0*/  LDSM.16.M88.4 R24, [R216+0x6800] ;  /* 0x00680000d818783b */ /* 0x000f6a0000000200 */
[C---:B----4-:R-:W-:Y:S06]  /*1edb0*/  HMMA.16816.F32.BF16 R8, R192.reuse, R20, R8 ;  /* 0x00000014c008723c */ /* 0x050fec0000041808 */
[C---:B------:R-:W-:Y:S01]  /*1edc0*/  HMMA.16816.F32.BF16 R4, R192.reuse, R22, R4 ;  /* 0x00000016c004723c */ /* 0x040fe20000041804 */
[----:B------:R-:W4:Y:S05]  /*1edd0*/  LDSM.16.M88.4 R20, [R216+0x7000] ;  /* 0x00700000d814783b */ /* 0x000f2a0000000200 */
[C---:B-1----:R-:W-:Y:S06]  /*1ede0*/  HMMA.16816.F32.BF16 R180, R192.reuse, R188, R180 ;  /* 0x000000bcc0b4723c */ /* 0x042fec00000418b4 */
[----:B------:R-:W-:Y:S01]  /*1edf0*/  HMMA.16816.F32.BF16 R176, R192, R190, R176 ;  /* 0x000000bec0b0723c */ /* 0x000fe200000418b0 */
[----:B------:R-:W-:-:S02]  /*1ee00*/  IMAD.MOV.U32 R189, RZ, RZ, R198 ;  /* 0x000000ffffbd7224 */ /* 0x000fc400078e00c6 */
[----:B------:R-:W-:-:S03]  /*1ee10*/  IMAD.MOV.U32 R188, RZ, RZ, R199 ;  /* 0x000000ffffbc7224 */ /* 0x000fc600078e00c7 */
[----:B--2---:R-:W-:Y:S06]  /*1ee20*/  HMMA.16816.F32.BF16 R172, R192, R184, R172 ;  /* 0x000000b8c0ac723c */ /* 0x004fec00000418ac */
[C---:B---3--:R-:W-:Y:S06]  /*1ee30*/  HMMA.16816.F32.BF16 R16, R32.reuse, R28, R16 ;  /* 0x0000001c2010723c */ /* 0x048fec0000041810 */
[----:B------:R-:W-:Y:S01]  /*1ee40*/  HMMA.16816.F32.BF16 R12, R32, R30, R12 ;  /* 0x0000001e200c723c */ /* 0x000fe2000004180c */
[----:B------:R-:W-:-:S05]  /*1ee50*/  LOP3.LUT R28, R165, 0x6, RZ, 0xc0, !PT ;  /* 0x00000006a51c7812 */ /* 0x000fca00078ec0ff */
[----:B-----5:R-:W-:Y:S01]  /*1ee60*/  HMMA.16816.F32.BF16 R8, R32, R24, R8 ;  /* 0x000000182008723c */ /* 0x020fe20000041808 */
[----:B------:R-:W-:-:S04]  /*1ee70*/  IMAD R28, R246, 0x40, R28 ;  /* 0x00000040f61c7824 */ /* 0x000fc800078e021c */
[----:B------:R-:W-:Y:S01]  /*1ee80*/  VIADD R29, R28, 0x1 ;  /* 0x000000011c1d7836 */ /* 0x000fe20000000000 */
[----:B------:R-:W-:Y:S01]  /*1ee90*/  HMMA.16816.F32.BF16 R4, R32, R26, R4 ;  /* 0x0000001a2004723c */ /* 0x000fe20000041804 */
[----:B------:R-:W1:Y:S01]  /*1eea0*/  LDSM.16.M88.4 R24, [R216+0x7800] ;  /* 0x00780000d818783b */ /* 0x000e620000000200 */
[----:B------:R-:W-:-:S04]  /*1eeb0*/  DEPBAR.LE SB0, 0x0 ;  /* 0x000080000000791a */ /* 0x000fc80000000000 */
[----:B----4-:R-:W-:Y:S01]  /*1eec0*/  HMMA.16816.F32.BF16 R180, R32, R20, R180 ;  /* 0x0000001420b4723c */ /* 0x010fe200000418b4 */
[----:B------:R-:W-:Y:S01]  /*1eed0*/  BAR.SYNC.DEFER_BLOCKING 0x0 ;  /* 0x0000000000007b1d */ /* 0x000fe20000010000 */
[C---:B------:R-:W-:Y:S02]  /*1eee0*/  ISETP.GE.AND P2, PT, R29.reuse, R0, PT ;  /* 0x000000001d00720c */ /* 0x040fe40003f46270 */
[----:B------:R-:W-:Y:S02]  /*1eef0*/  ISETP.GE.AND P1, PT, R29, R2, PT ;  /* 0x000000021d00720c */ /* 0x000fe40003f26270 */
[----:B------:R-:W-:Y:S01]  /*1ef00*/  FSEL R17, R17, -INF , !P2 ;  /* 0xff80000011117808 */ /* 0x000fe20005000000 */
[C---:B------:R-:W-:Y:S01]  /*1ef10*/  VIADD R21, R28.reuse, 0x8 ;  /* 0x000000081c157836 */ /* 0x040fe20000000000 */
[----:B------:R-:W-:Y:S01]  /*1ef20*/  FSEL R19, R19, -INF , !P1 ;  /* 0xff80000013137808 */ /* 0x000fe20004800000 */
[----:B------:R-:W-:Y:S01]  /*1ef30*/  VIADD R20, R28, 0x9 ;  /* 0x000000091c147836 */ /* 0x000fe20000000000 */
[----:B------:R-:W-:Y:S02]  /*1ef40*/  HMMA.16816.F32.BF16 R168, R192, R186, R168 ;  /* 0x000000bac0a8723c */ /* 0x000fe400000418a8 */
[----:B------:R-:W-:-:S02]  /*1ef50*/  ISETP.GE.AND P6, PT, R21, R0, PT ;  /* 0x000000001500720c */ /* 0x000fc40003fc6270 */
[----:B------:R-:W-:Y:S01]  /*1ef60*/  ISETP.GE.AND P2, PT, R21, R2, PT ;  /* 0x000000021500720c */ /* 0x000fe20003f46270 */
[----:B------:R-:W-:Y:S01]  /*1ef70*/  VIADD R21, R28, 0x10 ;  /* 0x000000101c157836 */ /* 0x000fe20000000000 */
[----:B------:R-:W-:Y:S01]  /*1ef80*/  FSEL R12, R12, -INF , !P6 ;  /* 0xff8000000c0c7808 */ /* 0x000fe20007000000 */
[----:B------:R-:W-:Y:S01]  /*1ef90*/  HMMA.16816.F32.BF16 R176, R32, R22, R176 ;  /* 0x0000001620b0723c */ /* 0x000fe200000418b0 */
[C---:B------:R-:W-:Y:S02]  /*1efa0*/  ISETP.GE.AND P1, PT, R20.reuse, R0, PT ;  /* 0x000000001400720c */ /* 0x040fe40003f26270 */
[----:B------:R-:W-:Y:S01]  /*1efb0*/  ISETP.GE.AND P6, PT, R20, R2, PT ;  /* 0x000000021400720c */ /* 0x000fe20003fc6270 */
[----:B------:R-:W-:Y:S01]  /*1efc0*/  VIADD R20, R28, 0x11 ;  /* 0x000000111c147836 */ /* 0x000fe20000000000 */
[----:B------:R-:W-:Y:S02]  /*1efd0*/  FSEL R14, R14, -INF , !P2 ;  /* 0xff8000000e0e7808 */ /* 0x000fe40005000000 */
[----:B------:R-:W-:-:S02]  /*1efe0*/  ISETP.GE.AND P2, PT, R21, R0, PT ;  /* 0x000000001500720c */ /* 0x000fc40003f46270 */
[----:B------:R-:W-:Y:S02]  /*1eff0*/  FSEL R13, R13, -INF , !P1 ;  /* 0xff8000000d0d7808 */ /* 0x000fe40004800000 */
[----:B------:R-:W-:Y:S02]  /*1f000*/  FSEL R15, R15, -INF , !P6 ;  /* 0xff8000000f0f7808 */ /* 0x000fe40007000000 */
[----:B------:R-:W-:Y:S01]  /*1f010*/  FSEL R200, R8, -INF , !P2 ;  /* 0xff80000008c87808 */ /* 0x000fe20005000000 */
[----:B------:R-:W-:Y:S01]  /*1f020*/  VIADD R8, R28, 0x18 ;  /* 0x000000181c087836 */ /* 0x000fe20000000000 */
[----:B------:R-:W-:Y:S02]  /*1f030*/  ISETP.GE.AND P1, PT, R21, R2, PT ;  /* 0x000000021500720c */ /* 0x000fe40003f26270 */
[----:B------:R-:W-:Y:S02]  /*1f040*/  ISETP.GE.AND P6, PT, R20, R0, PT ;  /* 0x000000001400720c */ /* 0x000fe40003fc6270 */
[----:B------:R-:W-:-:S02]  /*1f050*/  FSEL R194, R10, -INF , !P1 ;  /* 0xff8000000ac27808 */ /* 0x000fc40004800000 */
[----:B------:R-:W-:Y:S01]  /*1f060*/  FSEL R201, R9, -INF , !P6 ;  /* 0xff80000009c97808 */ /* 0x000fe20007000000 */
[----:B------:R-:W-:Y:S01]  /*1f070*/  VIADD R9, R28, 0x20 ;  /* 0x000000201c097836 */ /* 0x000fe20000000000 */
[C---:B------:R-:W-:Y:S02]  /*1f080*/  ISETP.GE.AND P1, PT, R8.reuse, R0, PT ;  /* 0x000000000800720c */ /* 0x040fe40003f26270 */
[-C--:B------:R-:W-:Y:S01]  /*1f090*/  ISETP.GE.AND P6, PT, R8, R2.reuse, PT ;  /* 0x000000020800720c */ /* 0x080fe20003fc6270 */
[----:B------:R-:W-:Y:S01]  /*1f0a0*/  VIADD R8, R28, 0x19 ;  /* 0x000000191c087836 */ /* 0x000fe20000000000 */
[----:B------:R-:W-:Y:S02]  /*1f0b0*/  ISETP.GE.AND P2, PT, R20, R2, PT ;  /* 0x000000021400720c */ /* 0x000fe40003f46270 */
[----:B------:R-:W-:Y:S01]  /*1f0c0*/  FSEL R195, R4, -INF , !P1 ;  /* 0xff80000004c37808 */ /* 0x000fe20004800000 */
[----:B------:R-:W-:Y:S01]  /*1f0d0*/  VIADD R4, R28, 0x21 ;  /* 0x000000211c047836 */ /* 0x000fe20000000000 */
[----:B------:R-:W-:-:S02]  /*1f0e0*/  FSEL R22, R11, -INF , !P2 ;  /* 0xff8000000b167808 */ /* 0x000fc40005000000 */
[----:B------:R-:W-:Y:S02]  /*1f0f0*/  ISETP.GE.AND P2, PT, R8, R0, PT ;  /* 0x000000000800720c */ /* 0x000fe40003f46270 */
[----:B------:R-:W-:Y:S02]  /*1f100*/  FSEL R21, R6, -INF , !P6 ;  /* 0xff80000006157808 */ /* 0x000fe40007000000 */
[----:B------:R-:W-:Y:S01]  /*1f110*/  FSEL R23, R5, -INF , !P2 ;  /* 0xff80000005177808 */ /* 0x000fe20005000000 */
[----:B------:R-:W-:Y:S01]  /*1f120*/  VIADD R5, R28, 0x28 ;  /* 0x000000281c057836 */ /* 0x000fe20000000000 */
[----:B------:R-:W-:Y:S02]  /*1f130*/  ISETP.GE.AND P1, PT, R8, R2, PT ;  /* 0x000000020800720c */ /* 0x000fe40003f26270 */
[C---:B------:R-:W-:Y:S02]  /*1f140*/  ISETP.GE.AND P6, PT, R9.reuse, R0, PT ;  /* 0x000000000900720c */ /* 0x040fe40003fc6270 */
[----:B------:R-:W-:-:S02]  /*1f150*/  ISETP.GE.AND P2, PT, R9, R2, PT ;  /* 0x000000020900720c */ /* 0x000fc40003f46270 */
[C---:B-1----:R-:W-:Y:S01]  /*1f160*/  HMMA.16816.F32.BF16 R8, R32.reuse, R24, R172 ;  /* 0x000000182008723c */ /* 0x042fe200000418ac */
[----:B------:R-:W-:Y:S02]  /*1f170*/  FSEL R20, R7, -INF , !P1 ;  /* 0xff80000007147808 */ /* 0x000fe40004800000 */
[----:B------:R-:W-:Y:S02]  /*1f180*/  FSEL R192, R180, -INF , !P6 ;  /* 0xff800000b4c07808 */ /* 0x000fe40007000000 */
[C---:B------:R-:W-:Y:S01]  /*1f190*/  ISETP.GE.AND P1, PT, R4.reuse, R0, PT ;  /* 0x000000000400720c */ /* 0x040fe20003f26270 */
[----:B------:R-:W-:Y:S01]  /*1f1a0*/  HMMA.16816.F32.BF16 R24, R32, R26, R168 ;  /* 0x0000001a2018723c */ /* 0x000fe200000418a8 */
[----:B------:R-:W-:Y:S01]  /*1f1b0*/  ISETP.GE.AND P6, PT, R4, R2, PT ;  /* 0x000000020400720c */ /* 0x000fe20003fc6270 */
[----:B------:R-:W-:Y:S01]  /*1f1c0*/  VIADD R4, R28, 0x29 ;  /* 0x000000291c047836 */ /* 0x000fe20000000000 */
[----:B------:R-:W-:Y:S02]  /*1f1d0*/  FSEL R185, R182, -INF , !P2 ;  /* 0xff800000b6b97808 */ /* 0x000fe40005000000 */
[----:B------:R-:W-:-:S02]  /*1f1e0*/  FSEL R190, R181, -INF , !P1 ;  /* 0xff800000b5be7808 */ /* 0x000fc40004800000 */
[C---:B------:R-:W-:Y:S02]  /*1f1f0*/  ISETP.GE.AND P2, PT, R5.reuse, R0, PT ;  /* 0x000000000500720c */ /* 0x040fe40003f46270 */
[----:B------:R-:W-:Y:S01]  /*1f200*/  ISETP.GE.AND P1, PT, R5, R2, PT ;  /* 0x000000020500720c */ /* 0x000fe20003f26270 */
[----:B------:R-:W-:Y:S01]  /*1f210*/  VIADD R5, R28, 0x30 ;  /* 0x000000301c057836 */ /* 0x000fe20000000000 */
[----:B------:R-:W-:Y:S02]  /*1f220*/  FSEL R187, R183, -INF , !P6 ;  /* 0xff800000b7bb7808 */ /* 0x000fe40007000000 */
[----:B------:R-:W-:Y:S02]  /*1f230*/  ISETP.GE.AND P6, PT, R4, R0, PT ;  /* 0x000000000400720c */ /* 0x000fe40003fc6270 */
[----:B------:R-:W-:Y:S02]  /*1f240*/  FSEL R193, R176, -INF , !P2 ;  /* 0xff800000b0c17808 */ /* 0x000fe40005000000 */
        /* <DEDUP_REMOVED lines=8> */
[----:B------:R-:W-:Y:S02]  /*1f2d0*/  FSEL R175, R8, -INF , !P1 ;  /* 0xff80000008af7808 */ /* 0x000fe40004800000 */
[----:B------:R-:W-:-:S02]  /*1f2e0*/  ISETP.GE.AND P2, PT, R4, R0, PT ;  /* 0x000000000400720c */ /* 0x000fc40003f46270 */
[----:B------:R-:W-:Y:S01]  /*1f2f0*/  ISETP.GE.AND P1, PT, R4, R2, PT ;  /* 0x000000020400720c */ /* 0x000fe20003f26270 */
[----:B------:R-:W-:Y:S01]  /*1f300*/  VIADD R4, R28, 0x39 ;  /* 0x000000391c047836 */ /* 0x000fe20000000000 */
[----:B------:R-:W-:Y:S02]  /*1f310*/  FSEL R170, R10, -INF , !P6 ;  /* 0xff8000000aaa7808 */ /* 0x000fe40007000000 */
[-C--:B------:R-:W-:Y:S02]  /*1f320*/  ISETP.GE.AND P6, PT, R5, R0.reuse, PT ;  /* 0x000000000500720c */ /* 0x080fe40003fc6270 */
[----:B------:R-:W-:Y:S02]  /*1f330*/  FSEL R174, R9, -INF , !P2 ;  /* 0xff80000009ae7808 */ /* 0x000fe40005000000 */
[----:B------:R-:W-:Y:S02]  /*1f340*/  FSEL R173, R24, -INF , !P6 ;  /* 0xff80000018ad7808 */ /* 0x000fe40007000000 */
[----:B------:R-:W-:-:S02]  /*1f350*/  ISETP.GE.AND P6, PT, R4, R0, PT ;  /* 0x000000000400720c */ /* 0x000fc40003fc6270 */
[----:B------:R-:W-:Y:S02]  /*1f360*/  FSEL R169, R11, -INF , !P1 ;  /* 0xff8000000ba97808 */ /* 0x000fe40004800000 */
[----:B------:R-:W-:Y:S02]  /*1f370*/  FSEL R171, R25, -INF , !P6 ;  /* 0xff80000019ab7808 */ /* 0x000fe40007000000 */
[----:B------:R-:W-:Y:S02]  /*1f380*/  ISETP.GT.AND P6, PT, R246, R235, PT ;  /* 0x000000ebf600720c */ /* 0x000fe40003fc4270 */
[----:B------:R-:W-:Y:S02]  /*1f390*/  ISETP.GE.AND P2, PT, R5, R2, PT ;  /* 0x000000020500720c */ /* 0x000fe40003f46270 */
        /* <DEDUP_REMOVED lines=43> */
[----:B------:R-:W-:-:S03]  /*1f650*/  @!P2 VIADD R8, R8, 0x1 ;  /* 0x000000010808a836 */ /* 0x000fc60000000000 */
[-C--:B------:R-:W-:Y:S02]  /*1f660*/  ISETP.GE.U32.AND P1, PT, R5, R6.reuse, PT ;  /* 0x000000060500720c */ /* 0x080fe40003f26070 */
[-C--:B------:R-:W-:Y:S02]  /*1f670*/  @!P0 IADD3 R0, R0, -R6.reuse, RZ ;  /* 0x8000000600008210 */ /* 0x080fe40007ffe0ff */
[----:B------:R-:W-:Y:S02]  /*1f680*/  @!P0 IADD3 R9, R9, 0x1, RZ ;  /* 0x0000000109098810 */ /* 0x000fe40007ffe0ff */
[----:B------:R-:W-:Y:S02]  /*1f690*/  ISETP.GE.U32.AND P2, PT, R0, R6, PT ;  /* 0x000000060000720c */ /* 0x000fe40003f46070 */
[----:B------:R-:W-:Y:S02]  /*1f6a0*/  ISETP.GE.AND P0, PT, R7, RZ, PT ;  /* 0x000000ff0700720c */ /* 0x000fe40003f06270 */
[----:B------:R-:W-:Y:S01]  /*1f6b0*/  LOP3.LUT R0, RZ, R10, RZ, 0x33, !PT ;  /* 0x0000000aff007212 */ /* 0x000fe200078e33ff */
[----:B------:R-:W2:Y:S02]  /*1f6c0*/  LD.E.64 R6, desc[UR4][R196.64+0x38] ;  /* 0x00003804c4067980 */ /* 0x000ea4000c101b00 */
[----:B------:R-:W-:Y:S01]  /*1f6d0*/  @P1 VIADD R8, R8, 0x1 ;  /* 0x0000000108081836 */ /* 0x000fe20000000000 */
[----:B------:R-:W-:-:S03]  /*1f6e0*/  ISETP.GE.AND P1, PT, R2, RZ, PT ;  /* 0x000000ff0200720c */ /* 0x000fc60003f26270 */
[----:B------:R-:W-:Y:S02]  /*1f6f0*/  IMAD.MOV.U32 R4, RZ, RZ, R8 ;  /* 0x000000ffff047224 */ /* 0x000fe400078e0008 */
[----:B------:R-:W-:Y:S01]  /*1f700*/  @P2 VIADD R9, R9, 0x1 ;  /* 0x0000000109092836 */ /* 0x000fe20000000000 */
[----:B------:R-:W-:-:S04]  /*1f710*/  ISETP.NE.AND P2, PT, R10, RZ, PT ;  /* 0x000000ff0a00720c */ /* 0x000fc80003f45270 */
[----:B------:R-:W-:-:S03]  /*1f720*/  MOV R5, R9 ;  /* 0x0000000900057202 */ /* 0x000fc60000000f00 */
[----:B------:R-:W-:Y:S02]  /*1f730*/  @!P1 IMAD.MOV R4, RZ, RZ, -R4 ;  /* 0x000000ffff049224 */ /* 0x000fe400078e0a04 */
[----:B------:R-:W-:-:S03]  /*1f740*/  @!P0 IMAD.MOV R5, RZ, RZ, -R5 ;  /* 0x000000ffff058224 */ /* 0x000fc600078e0a05 */
[C---:B------:R-:W-:Y:S02]  /*1f750*/  SEL R4, R0.reuse, R4, !P2 ;  /* 0x0000000400047207 */ /* 0x040fe40005000000 */
[----:B------:R-:W-:-:S03]  /*1f760*/  SEL R5, R0, R5, !P2 ;  /* 0x0000000500057207 */ /* 0x000fc60005000000 */
[----:B------:R-:W-:-:S04]  /*1f770*/  IMAD.WIDE R24, R4, 0x4, R244 ;  /* 0x0000000404187825 */ /* 0x000fc800078e02f4 */
[----:B------:R-:W-:Y:S01]  /*1f780*/  IMAD.WIDE R8, R5, 0x4, R244 ;  /* 0x0000000405087825 */ /* 0x000fe200078e02f4 */
        /* <DEDUP_REMOVED lines=8> */
[----:B------:R-:W-:-:S04]  /*1f810*/  IMAD R4, R6, R5, R4 ;  /* 0x0000000506047224 */ /* 0x000fc800078e0204 */
[----:B------:R-:W-:Y:S02]  /*1f820*/  IMAD.IADD R11, R11, 0x1, R4 ;  /* 0x000000010b0b7824 */ /* 0x000fe400078e0204 */
[----:B---3--:R-:W-:-:S05]  /*1f830*/  IMAD.IADD R0, R0, 0x1, -R2 ;  /* 0x0000000100007824 */ /* 0x008fca00078e0a02 */
[----:B------:R-:W-:Y:S01]  /*1f840*/  SHF.R.S32.HI R5, RZ, 0x1f, R0 ;  /* 0x0000001fff057819 */ /* 0x000fe20000011400 */
[----:B----4-:R-:W-:-:S04]  /*1f850*/  IMAD R2, R9, R0, RZ ;  /* 0x0000000009027224 */ /* 0x010fc800078e02ff */
[----:B------:R-:W-:Y:S02]  /*1f860*/  IMAD R2, R8, R5, R2 ;  /* 0x0000000508027224 */ /* 0x000fe400078e0202 */
[----:B------:R-:W-:-:S04]  /*1f870*/  IMAD.WIDE.U32 R8, R0, R8, R10 ;  /* 0x0000000800087225 */ /* 0x000fc800078e000a */
[----:B------:R-:W-:Y:S01]  /*1f880*/  IMAD.MOV.U32 R7, RZ, RZ, R8 ;  /* 0x000000ffff077224 */ /* 0x000fe200078e0008 */
[----:B------:R-:W-:Y:S01]  /*1f890*/  IADD3 R6, R9, R2, RZ ;  /* 0x0000000209067210 */ /* 0x000fe20007ffe0ff */
[----:B------:R-:W-:Y:S05]  /*1f8a0*/  BRA `(.L_x_1993) ;  /* 0x0000000000147947 */ /* 0x000fea0003800000 */
.L_x_1992:
[----:B------:R-:W-:Y:S02]  /*1f8b0*/  R2UR UR4, R166 ;  /* 0x00000000a60472ca */ /* 0x000fe400000e0000 */
[----:B------:R-:W-:-:S13]  /*1f8c0*/  R2UR UR5, R167 ;  /* 0x00000000a70572ca */ /* 0x000fda00000e0000 */
[----:B------:R-:W2:Y:S02]  /*1f8d0*/  LD.E R7, desc[UR4][R196.64+0x38] ;  /* 0x00003804c4077980 */ /* 0x000ea4000c101900 */
[----:B--2---:R-:W-:-:S05]  /*1f8e0*/  IMAD.U32 R7, R7, -0x40, RZ ;  /* 0xffffffc007077824 */ /* 0x004fca00078e00ff */
[----:B------:R-:W-:Y:S02]  /*1f8f0*/  SHF.R.S32.HI R6, RZ, 0x1f, R7 ;  /* 0x0000001fff067819 */ /* 0x000fe40000011407 */
.L_x_1993:
[----:B------:R-:W-:Y:S05]  /*1f900*/  BSYNC B0 ;  /* 0x0000000000007941 */ /* 0x000fea0003800000 */
.L_x_1991:
[C---:B------:R-:W-:Y:S02]  /*1f910*/  @P5 IADD3 R2, P0, R7.reuse, R233, RZ ;  /* 0x000000e907025210 */ /* 0x040fe40007f1e0ff */
[-C--:B------:R-:W-:Y:S02]  /*1f920*/  LEA R30, P1, R7, R237.reuse, 0x1 ;  /* 0x000000ed071e7211 */ /* 0x080fe400078208ff */
[----:B------:R-:W-:Y:S01]  /*1f930*/  LOP3.LUT R5, R247, 0x1, RZ, 0xc0, !PT ;  /* 0x00000001f7057812 */ /* 0x000fe200078ec0ff */
[----:B------:R-:W-:Y:S01]  /*1f940*/  @P5 IMAD.X R0, R6, 0x1, R234, P0 ;  /* 0x0000000106005824 */ /* 0x000fe200000e06ea */
[C---:B------:R-:W-:Y:S02]  /*1f950*/  LEA.HI.X R31, R7.reuse, R236, R6, 0x1, P1 ;  /* 0x000000ec071f7211 */ /* 0x040fe400008f0c06 */
[----:B------:R-:W-:Y:S02]  /*1f960*/  @P5 LEA R24, P1, R2, R237, 0x1 ;  /* 0x000000ed02185211 */ /* 0x000fe400078208ff */
[----:B------:R-:W-:-:S02]  /*1f970*/  @P4 IADD3 R4, P0, R7, R233, RZ ;  /* 0x000000e907044210 */ /* 0x000fc40007f1e0ff */
[-C--:B------:R-:W-:Y:S02]  /*1f980*/  @P5 LEA.HI.X R25, R2, R236.reuse, R0, 0x1, P1 ;  /* 0x000000ec02195211 */ /* 0x080fe400008f0c00 */
[----:B------:R-:W-:Y:S01]  /*1f990*/  @P4 LEA R10, P1, R4, R237, 0x1 ;  /* 0x000000ed040a4211 */ /* 0x000fe200078208ff */
[----:B------:R-:W-:Y:S01]  /*1f9a0*/  @P4 IMAD.X R0, R6, 0x1, R234, P0 ;  /* 0x0000000106004824 */ /* 0x000fe200000e06ea */
[-C--:B------:R-:W-:Y:S02]  /*1f9b0*/  @P3 IADD3 R2, P0, R7, R233.reuse, RZ ;  /* 0x000000e907023210 */ /* 0x080fe40007f1e0ff */
[----:B------:R-:W-:Y:S02]  /*1f9c0*/  ISETP.NE.U32.AND P2, PT, R5, 0x1, PT ;  /* 0x000000010500780c */ /* 0x000fe40003f45070 */
[----:B------:R-:W-:Y:S01]  /*1f9d0*/  @P4 LEA.HI.X R11, R4, R236, R0, 0x1, P1 ;  /* 0x000000ec040b4211 */ /* 0x000fe200008f0c00 */
[----:B------:R-:W-:Y:S01]  /*1f9e0*/  @P3 IMAD.X R0, R6, 0x1, R234, P0 ;  /* 0x0000000106003824 */ /* 0x000fe200000e06ea */
[----:B------:R-:W-:-:S02]  /*1f9f0*/  IADD3 R5, P1, P0, R233, R233, R7 ;  /* 0x000000e9e9057210 */ /* 0x000fc4000783e007 */
[----:B------:R-:W-:Y:S02]  /*1fa00*/  @P5 R2UR UR4, R166 ;  /* 0x00000000a60452ca */ /* 0x000fe400000e0000 */
[----:B------:R-:W-:Y:S02]  /*1fa10*/  IADD3.X R4, R234, R234, R6, P1, P0 ;  /* 0x000000eaea047210 */ /* 0x000fe40000fe0406 */
[CC--:B------:R-:W-:Y:S02]  /*1fa20*/  @P3 LEA R8, P0, R2.reuse, R237.reuse, 0x1 ;  /* 0x000000ed02083211 */ /* 0x0c0fe400078008ff */
[----:B------:R-:W-:Y:S02]  /*1fa30*/  @P5 R2UR UR5, R167 ;  /* 0x00000000a70552ca */ /* 0x000fe400000e0000 */
[----:B------:R-:W-:Y:S02]  /*1fa40*/  @P3 LEA.HI.X R9, R2, R236, R0, 0x1, P0 ;  /* 0x000000ec02093211 */ /* 0x000fe400000f0c00 */
[----:B------:R-:W-:-:S02]  /*1fa50*/  @!P2 LEA R26, P1, R5, R237, 0x1 ;  /* 0x000000ed051aa211 */ /* 0x000fc400078208ff */
[CC--:B------:R-:W-:Y:S02]  /*1fa60*/  @P5 LEA R176, P0, R5.reuse, R237.reuse, 0x1 ;  /* 0x000000ed05b05211 */ /* 0x0c0fe400078008ff */
[CCC-:B------:R-:W-:Y:S02]  /*1fa70*/  @!P2 LEA.HI.X R27, R5.reuse, R236.reuse, R4.reuse, 0x1, P1 ;  /* 0x000000ec051ba211 */ /* 0x1c0fe400008f0c04 */
[CCC-:B------:R-:W-:Y:S02]  /*1fa80*/  @P5 LEA.HI.X R177, R5.reuse, R236.reuse, R4.reuse, 0x1, P0 ;  /* 0x000000ec05b15211 */ /* 0x1c0fe400000f0c04 */
[CC--:B------:R-:W-:Y:S02]  /*1fa90*/  @P4 LEA R34, P1, R5.reuse, R237.reuse, 0x1 ;  /* 0x000000ed05224211 */ /* 0x0c0fe400078208ff */
[C---:B------:R-:W-:Y:S02]  /*1faa0*/  @P3 LEA R32, P0, R5.reuse, R237, 0x1 ;  /* 0x000000ed05203211 */ /* 0x040fe400078008ff */
[----:B------:R-:W-:-:S02]  /*1fab0*/  @P4 LEA.HI.X R35, R5, R236, R4, 0x1, P1 ;  /* 0x000000ec05234211 */ /* 0x000fc400008f0c04 */
[C---:B------:R-:W-:Y:S02]  /*1fac0*/  @P3 LEA.HI.X R33, R5.reuse, R236, R4, 0x1, P0 ;  /* 0x000000ec05213211 */ /* 0x040fe400000f0c04 */
[-C--:B------:R-:W-:Y:S01]  /*1fad0*/  IADD3 R0, P1, R5, R233.reuse, RZ ;  /* 0x000000e905007210 */ /* 0x080fe20007f3e0ff */
[----:B------:R-:W-:Y:S01]  /*1fae0*/  @P5 IMAD.MOV.U32 R5, RZ, RZ, R31 ;  /* 0x000000ffff055224 */ /* 0x000fe200078e001f */
[----:B------:R-:W-:Y:S02]  /*1faf0*/  @!P2 IADD3 R7, P0, R7, R233, RZ ;  /* 0x000000e90707a210 */ /* 0x000fe40007f1e0ff */
[----:B------:R-:W-:Y:S01]  /*1fb00*/  @!P2 R2UR UR10, R166 ;  /* 0x00000000a60aa2ca */ /* 0x000fe200000e0000 */
[--C-:B------:R-:W-:Y:S01]  /*1fb10*/  IMAD.X R4, R4, 0x1, R234.reuse, P1 ;  /* 0x0000000104047824 */ /* 0x100fe200008e06ea */
[----:B------:R-:W-:Y:S01]  /*1fb20*/  @!P2 LEA R198, P1, R0, R237, 0x1 ;  /* 0x000000ed00c6a211 */ /* 0x000fe200078208ff */
[----:B------:R-:W-:Y:S01]  /*1fb30*/  @!P2 IMAD.X R6, R6, 0x1, R234, P0 ;  /* 0x000000010606a824 */ /* 0x000fe200000e06ea */
[----:B------:R-:W-:-:S02]  /*1fb40*/  @!P2 R2UR UR11, R167 ;  /* 0x00000000a70ba2ca */ /* 0x000fc400000e0000 */
[CC--:B------:R-:W-:Y:S02]  /*1fb50*/  @P5 LEA R182, P0, R0.reuse, R237.reuse, 0x1 ;  /* 0x000000ed00b65211 */ /* 0x0c0fe400078008ff */
[CCC-:B------:R-:W-:Y:S02]  /*1fb60*/  @!P2 LEA.HI.X R199, R0.reuse, R236.reuse, R4.reuse, 0x1, P1 ;  /* 0x000000ec00c7a211 */ /* 0x1c0fe400008f0c04 */
[C---:B------:R-:W-:Y:S02]  /*1fb70*/  @P5 LEA.HI.X R183, R0.reuse, R236, R4, 0x1, P0 ;  /* 0x000000ec00b75211 */ /* 0x040fe400000f0c04 */
[CC--:B------:R-:W-:Y:S02]  /*1fb80*/  @P4 LEA R180, P1, R0.reuse, R237.reuse, 0x1 ;  /* 0x000000ed00b44211 */ /* 0x0c0fe400078208ff */
[----:B------:R-:W-:Y:S02]  /*1fb90*/  @P3 LEA R178, P0, R0, R237, 0x1 ;  /* 0x000000ed00b23211 */ /* 0x000fe400078008ff */
[----:B------:R-:W-:Y:S01]  /*1fba0*/  @P4 R2UR UR14, R166 ;  /* 0x00000000a60e42ca */ /* 0x000fe200000e0000 */
[----:B------:R-:W-:Y:S01]  /*1fbb0*/  @!PT LDS RZ, [RZ] ;  /* 0x00000000fffff984 */ /* 0x000fe20000000800 */
[----:B------:R-:W-:Y:S01]  /*1fbc0*/  @!PT LDS RZ, [RZ] ;  /* 0x00000000fffff984 */ /* 0x000fe20000000800 */
[----:B------:R-:W-:Y:S01]  /*1fbd0*/  @!PT LDS RZ, [RZ] ;  /* 0x00000000fffff984 */ /* 0x000fe20000000800 */
[----:B------:R-:W-:Y:S01]  /*1fbe0*/  @!P2 LDGSTS.E.BYPASS.LTC128B.128 [R243+0x8000], desc[UR10][R30.64] ;  /* 0x080000001ef3afae */ /* 0x000fe2000b901d4a */
[----:B------:R-:W-:-:S02]  /*1fbf0*/  @P4 R2UR UR15, R167 ;  /* 0x00000000a70f42ca */ /* 0x000fc400000e0000 */
[CCC-:B------:R-:W-:Y:S01]  /*1fc00*/  @P4 LEA.HI.X R181, R0.reuse, R236.reuse, R4.reuse, 0x1, P1 ;  /* 0x000000ec00b54211 */ /* 0x1c0fe200008f0c04 */
[----:B------:R1:W-:Y:S01]  /*1fc10*/  @P2 STS.128 [R243+0x8000], RZ ;  /* 0x008000fff3002388 */ /* 0x0003e20000000c00 */
[-C--:B------:R-:W-:Y:S01]  /*1fc20*/  @P3 LEA.HI.X R179, R0, R236.reuse, R4, 0x1, P0 ;  /* 0x000000ec00b33211 */ /* 0x080fe200000f0c04 */
[--C-:B------:R-:W-:Y:S01]  /*1fc30*/  @P5 IMAD.MOV.U32 R4, RZ, RZ, R30.reuse ;  /* 0x000000ffff045224 */ /* 0x100fe200078e001e */
[C---:B------:R-:W-:Y:S02]  /*1fc40*/  @P3 R2UR UR12, R166.reuse ;  /* 0x00000000a60c32ca */ /* 0x040fe400000e0000 */
[----:B------:R-:W-:Y:S02]  /*1fc50*/  @P3 R2UR UR13, R167 ;  /* 0x00000000a70d32ca */ /* 0x000fe400000e0000 */
[----:B------:R-:W-:Y:S01]  /*1fc60*/  @!PT LDS RZ, [RZ] ;  /* 0x00000000fffff984 */ /* 0x000fe20000000800 */
[----:B------:R-:W-:Y:S01]  /*1fc70*/  @!PT LDS RZ, [RZ] ;  /* 0x00000000fffff984 */ /* 0x000fe20000000800 */
[----:B------:R-:W-:Y:S01]  /*1fc80*/  @!PT LDS RZ, [RZ] ;  /* 0x00000000fffff984 */ /* 0x000fe20000000800 */
[----:B------:R2:W-:Y:S01]  /*1fc90*/  @P5 LDGSTS.E.BYPASS.LTC128B.128 [R243+0xa000], desc[UR4][R4.64+0x80] ;  /* 0x0a00008004f35fae */ /* 0x0005e2000b901d44 */
[C---:B------:R-:W-:Y:S01]  /*1fca0*/  @!P2 LEA R202, P1, R7.reuse, R237, 0x1 ;  /* 0x000000ed07caa211 */ /* 0x040fe200078208ff */
[----:B------:R-:W-:Y:S01]  /*1fcb0*/  IMAD.MOV.U32 R237, RZ, RZ, R30 ;  /* 0x000000ffffed7224 */ /* 0x000fe200078e001e */
[----:B------:R-:W-:Y:S01]  /*1fcc0*/  @P3 R2UR UR16, R166 ;  /* 0x00000000a61032ca */ /* 0x000fe200000e0000 */
[----:B------:R1:W-:Y:S01]  /*1fcd0*/  @!P5 STS.128 [R243+0xa000], RZ ;  /* 0x00a000fff300d388 */ /* 0x0003e20000000c00 */
[----:B------:R-:W-:Y:S01]  /*1fce0*/  @!P2 LEA.HI.X R203, R7, R236, R6, 0x1, P1 ;  /* 0x000000ec07cba211 */ /* 0x000fe200008f0c06 */
[----:B------:R-:W-:Y:S01]  /*1fcf0*/  IMAD.MOV.U32 R236, RZ, RZ, R31 ;  /* 0x000000ffffec7224 */ /* 0x000fe200078e001f */
[----:B------:R-:W-:Y:S01]  /*1fd00*/  @P3 R2UR UR17, R167 ;  /* 0x00000000a71132ca */ /* 0x000fe200000e0000 */
[----:B--2---:R-:W-:-:S02]  /*1fd10*/  @P4 IMAD.MOV.U32 R4, RZ, RZ, R30 ;  /* 0x000000ffff044224 */ /* 0x004fc400078e001e */
        /* <DEDUP_REMOVED lines=90> */
.L_x_1990:
[----:B------:R-:W-:Y:S05]  /*202c0*/  BSYNC B1 ;  /* 0x0000000000017941 */ /* 0x000fea0003800000 */
.L_x_1989:
[----:B------:R-:W-:Y:S01]  /*202d0*/  R2UR UR4, R166 ;  /* 0x00000000a60472ca */ /* 0x000fe200000e0000 */
[----:B-1----:R-:W-:Y:S01]  /*202e0*/  LDSM.16.MT88.4 R8, [R228+0x10000] ;  /* 0x01000000e408783b */ /* 0x002fe20000004200 */
[----:B------:R-:W-:Y:S02]  /*202f0*/  R2UR UR5, R167 ;  /* 0x00000000a70572ca */ /* 0x000fe400000e0000 */
[----:B------:R-:W-:Y:S01]  /*20300*/  FMNMX.FTZ R5, R164, R16, !PT ;  /* 0x00000010a4057209 */ /* 0x000fe20007810000 */
[----:B------:R-:W-:Y:S10]  /*20310*/  LDSM.16.MT88.4 R24, [R227+0x10800] ;  /* 0x01080000e318783b */ /* 0x000ff40000004200 */
[----:B------:R-:W2:Y:S01]  /*20320*/  LD.E R31, desc[UR4][R196.64+0xdc] ;  /* 0x0000dc04c41f7980 */ /* 0x000ea2000c101900 */
        /* <DEDUP_REMOVED lines=31> */
[----:B------:R-:W1:Y:S04]  /*20520*/  SHFL.BFLY PT, R2, R5, 0x2, 0x1f ;  /* 0x0c401f0005027f89 */ /* 0x000e6800000e0000 */
[----:B------:R-:W3:Y:S01]  /*20530*/  SHFL.BFLY PT, R0, R4, 0x2, 0x1f ;  /* 0x0c401f0004007f89 */ /* 0x000ee200000e0000 */
[----:B-1----:R-:W-:Y:S02]  /*20540*/  FMNMX.FTZ R2, R5, R2, !PT ;  /* 0x0000000205027209 */ /* 0x002fe40007810000 */
[----:B---3--:R-:W-:-:S03]  /*20550*/  FMNMX.FTZ R0, R4, R0, !PT ;  /* 0x0000000004007209 */ /* 0x008fc60007810000 */
[----:B------:R-:W1:Y:S04]  /*20560*/  SHFL.BFLY PT, R167, R2, 0x1, 0x1f ;  /* 0x0c201f0002a77f89 */ /* 0x000e6800000e0000 */
[----:B------:R-:W3:Y:S01]  /*20570*/  SHFL.BFLY PT, R166, R0, 0x1, 0x1f ;  /* 0x0c201f0000a67f89 */ /* 0x000ee200000e0000 */
[----:B-1----:R-:W-:Y:S02]  /*20580*/  FMNMX.FTZ R167, R2, R167, !PT ;  /* 0x000000a702a77209 */ /* 0x002fe40007810000 */
[----:B---3--:R-:W-:Y:S02]  /*20590*/  FMNMX.FTZ R166, R0, R166, !PT ;  /* 0x000000a600a67209 */ /* 0x008fe40007810000 */
[----:B------:R-:W-:Y:S02]  /*205a0*/  FSETP.NEU.FTZ.AND P1, PT, R167, -INF , PT ;  /* 0xff800000a700780b */ /* 0x000fe40003f3d000 */
[----:B------:R-:W-:-:S02]  /*205b0*/  FSETP.NEU.FTZ.AND P0, PT, R166, -INF , PT ;  /* 0xff800000a600780b */ /* 0x000fc40003f1d000 */
[----:B------:R-:W-:Y:S02]  /*205c0*/  FSEL R4, R167, RZ, P1 ;  /* 0x000000ffa7047208 */ /* 0x000fe40000800000 */
[----:B------:R-:W-:-:S03]  /*205d0*/  FSEL R5, R166, RZ, P0 ;  /* 0x000000ffa6057208 */ /* 0x000fc60000000000 */
[----:B------:R-:W-:Y:S02]  /*205e0*/  FADD.FTZ R4, R164, -R4 ;  /* 0x80000004a4047221 */ /* 0x000fe40000010000 */
[----:B------:R-:W-:Y:S01]  /*205f0*/  FADD.FTZ R5, R3, -R5 ;  /* 0x8000000503057221 */ /* 0x000fe20000010000 */
[C---:B--2---:R-:W-:Y:S01]  /*20600*/  FMUL.FTZ R172, R31.reuse, R167 ;  /* 0x000000a71fac7220 */ /* 0x044fe20000410000 */
[C---:B------:R-:W-:Y:S02]  /*20610*/  FMUL.FTZ R30, R31.reuse, R166 ;  /* 0x000000a61f1e7220 */ /* 0x040fe40000410000 */
[C---:B------:R-:W-:Y:S01]  /*20620*/  FMUL.FTZ R3, R31.reuse, R5 ;  /* 0x000000051f037220 */ /* 0x040fe20000410000 */
[----:B------:R-:W-:Y:S01]  /*20630*/  FMUL.FTZ R4, R31, R4 ;  /* 0x000000041f047220 */ /* 0x000fe20000410000 */
[----:B------:R-:W-:Y:S02]  /*20640*/  FSEL R172, R172, RZ, P1 ;  /* 0x000000ffacac7208 */ /* 0x000fe40000800000 */
[----:B------:R-:W-:Y:S01]  /*20650*/  FSEL R30, R30, RZ, P0 ;  /* 0x000000ff1e1e7208 */ /* 0x000fe20000000000 */
[----:B------:R-:W1:Y:S02]  /*20660*/  MUFU.EX2 R168, R4 ;  /* 0x0000000400a87308 */ /* 0x000e640000000800 */
[-CC-:B------:R-:W-:Y:S01]  /*20670*/  FFMA.FTZ R165, R16, R31.reuse, -R172.reuse ;  /* 0x0000001f10a57223 */ /* 0x180fe200000108ac */
[-C--:B------:R-:W-:Y:S01]  /*20680*/  FFMA.FTZ R35, R17, R31.reuse, -R172 ;  /* 0x0000001f11237223 */ /* 0x080fe200000108ac */
[-CC-:B------:R-:W-:Y:S01]  /*20690*/  FFMA.FTZ R32, R18, R31.reuse, -R30.reuse ;  /* 0x0000001f12207223 */ /* 0x180fe2000001081e */
[-C--:B------:R-:W-:Y:S01]  /*206a0*/  FFMA.FTZ R2, R19, R31.reuse, -R30 ;  /* 0x0000001f13027223 */ /* 0x080fe2000001081e */
[-CC-:B------:R-:W-:Y:S01]  /*206b0*/  FFMA.FTZ R34, R12, R31.reuse, -R172.reuse ;  /* 0x0000001f0c227223 */ /* 0x180fe200000108ac */
[----:B------:R-:W2:Y:S01]  /*206c0*/  LDSM.16.MT88.4 R16, [R230+0x10000] ;  /* 0x01000000e610783b */ /* 0x000ea20000004200 */
[-C--:B------:R-:W-:Y:S01]  /*206d0*/  FFMA.FTZ R33, R13, R31.reuse, -R172 ;  /* 0x0000001f0d217223 */ /* 0x080fe200000108ac */
[-CC-:B------:R-:W-:Y:S01]  /*206e0*/  FFMA.FTZ R0, R14, R31.reuse, -R30.reuse ;  /* 0x0000001f0e007223 */ /* 0x180fe2000001081e */
[-C--:B------:R-:W-:Y:S01]  /*206f0*/  FFMA.FTZ R164, R15, R31.reuse, -R30 ;  /* 0x0000001f0fa47223 */ /* 0x080fe2000001081e */
[----:B------:R-:W-:Y:S01]  /*20700*/  MUFU.EX2 R165, R165 ;  /* 0x000000a500a57308 */ /* 0x000fe20000000800 */
[----:B------:R-:W3:Y:S01]  /*20710*/  LDSM.16.MT88.4 R12, [R229+0x10000] ;  /* 0x01000000e50c783b */ /* 0x000ee20000004200 */
[-CC-:B------:R-:W-:Y:S01]  /*20720*/  FFMA.FTZ R176, R200, R31.reuse, -R172.reuse ;  /* 0x0000001fc8b07223 */ /* 0x180fe200000108ac */
[-CC-:B------:R-:W-:Y:S01]  /*20730*/  FFMA.FTZ R177, R201, R31.reuse, -R172.reuse ;  /* 0x0000001fc9b17223 */ /* 0x180fe200000108ac */
[-CC-:B------:R-:W-:Y:S01]  /*20740*/  FFMA.FTZ R178, R195, R31.reuse, -R172.reuse ;  /* 0x0000001fc3b27223 */ /* 0x180fe200000108ac */
[----:B------:R-:W-:Y:S01]  /*20750*/  FFMA.FTZ R180, R23, R31, -R172 ;  /* 0x0000001f17b47223 */ /* 0x000fe200000108ac */
[-C--:B-1----:R-:W-:Y:S01]  /*20760*/  FMUL.FTZ R160, R160, R168.reuse ;  /* 0x000000a8a0a07220 */ /* 0x082fe20000410000 */
        /* <DEDUP_REMOVED lines=32> */
[----:B------:R-:W-:Y:S01]  /*20970*/  FMUL.FTZ R84, R84, R168 ;  /* 0x000000a854547220 */ /* 0x000fe20000410000 */
        /* <DEDUP_REMOVED lines=34> */
[-C--:B------:R-:W-:Y:S01]  /*20ba0*/  FMUL.FTZ R136, R136, R168.reuse ;  /* 0x000000a888887220 */ /* 0x080fe20000410000 */
[-C--:B------:R-:W-:Y:S01]  /*20bb0*/  FMUL.FTZ R137, R137, R168.reuse ;  /* 0x000000a889897220 */ /* 0x080fe20000410000 */
[-C--:B------:R-:W-:Y:S01]  /*20bc0*/  FMUL.FTZ R148, R148, R168.reuse ;  /* 0x000000a894947220 */ /* 0x080fe20000410000 */
[-C--:B------:R-:W-:Y:S01]  /*20bd0*/  FMUL.FTZ R149, R149, R168.reuse ;  /* 0x000000a895957220 */ /* 0x080fe20000410000 */
[-CC-:B------:R-:W-:Y:S01]  /*20be0*/  FFMA.FTZ R179, R194, R31.reuse, -R30.reuse ;  /* 0x0000001fc2b37223 */ /* 0x180fe2000001081e */
[-CC-:B------:R-:W-:Y:S01]  /*20bf0*/  FFMA.FTZ R181, R22, R31.reuse, -R30.reuse ;  /* 0x0000001f16b57223 */ /* 0x180fe2000001081e */
[--C-:B------:R-:W-:Y:S01]  /*20c00*/  FFMA.FTZ R182, R21, R31, -R30.reuse ;  /* 0x0000001f15b67223 */ /* 0x100fe2000001081e */
        /* <DEDUP_REMOVED lines=72> */
[----:B------:R-:W-:Y:S01]  /*21090*/  FMUL.FTZ R151, R151, R3 ;  /* 0x0000000397977220 */ /* 0x000fe20000410000 */
        /* <DEDUP_REMOVED lines=11> */
[----:B------:R-:W-:Y:S01]  /*21150*/  MUFU.EX2 R177, R177 ;  /* 0x000000b100b17308 */ /* 0x000fe20000000800 */
[C---:B------:R-:W-:Y:S01]  /*21160*/  HMMA.16816.F32.BF16 R72, R4.reuse, R10, R72 ;  /* 0x0000000a0448723c */ /* 0x040fe20000041848 */
[----:B------:R-:W3:Y:S01]  /*21170*/  LDSM.16.MT88.4 R8, [R230+0x14000] ;  /* 0x01400000e608783b */ /* 0x000ee20000004200 */
[-C--:B------:R-:W-:Y:S01]  /*21180*/  FMUL.FTZ R146, R146, R3.reuse ;  /* 0x0000000392927220 */ /* 0x080fe20000410000 */
[----:B------:R-:W-:Y:S01]  /*21190*/  FMUL.FTZ R147, R147, R3 ;  /* 0x0000000393937220 */ /* 0x000fe20000410000 */
[-CC-:B------:R-:W-:Y:S01]  /*211a0*/  FFMA.FTZ R192, R192, R31.reuse, -R172.reuse ;  /* 0x0000001fc0c07223 */ /* 0x180fe200000108ac */
[----:B------:R-:W-:Y:S01]  /*211b0*/  LDSM.16.MT88.4 R20, [R228+0x10800] ;  /* 0x01080000e414783b */ /* 0x000fe20000004200 */
[-CC-:B------:R-:W-:Y:S01]  /*211c0*/  FFMA.FTZ R190, R190, R31.reuse, -R172.reuse ;  /* 0x0000001fbebe7223 */ /* 0x180fe200000108ac */
[----:B------:R-:W-:Y:S01]  /*211d0*/  MUFU.EX2 R178, R178 ;  /* 0x000000b200b27308 */ /* 0x000fe20000000800 */
        /* <DEDUP_REMOVED lines=8> */
[-CC-:B------:R-:W-:Y:S01]  /*21260*/  FFMA.FTZ R174, R174, R31.reuse, -R172.reuse ;  /* 0x0000001faeae7223 */ /* 0x180fe200000108ac */
[C---:B-1----:R-:W-:Y:S01]  /*21270*/  HMMA.16816.F32.BF16 R76, R4.reuse, R16, R76 ;  /* 0x00000010044c723c */ /* 0x042fe2000004184c */
[-CC-:B------:R-:W-:Y:S01]  /*21280*/  FFMA.FTZ R173, R173, R31.reuse, -R172.reuse ;  /* 0x0000001fadad7223 */ /* 0x180fe200000108ac */
[-C--:B------:R-:W-:Y:S01]  /*21290*/  FFMA.FTZ R171, R171, R31.reuse, -R172 ;  /* 0x0000001fabab7223 */ /* 0x080fe200000108ac */
[-CC-:B------:R-:W-:Y:S01]  /*212a0*/  FFMA.FTZ R170, R170, R31.reuse, -R30.reuse ;  /* 0x0000001faaaa7223 */ /* 0x180fe2000001081e */
[-CC-:B------:R-:W-:Y:S01]  /*212b0*/  FFMA.FTZ R169, R169, R31.reuse, -R30.reuse ;  /* 0x0000001fa9a97223 */ /* 0x180fe2000001081e */
[-CC-:B------:R-:W-:Y:S01]  /*212c0*/  FFMA.FTZ R172, R29, R31.reuse, -R30.reuse ;  /* 0x0000001f1dac7223 */ /* 0x180fe2000001081e */
[C---:B------:R-:W-:Y:S01]  /*212d0*/  HMMA.16816.F32.BF16 R80, R4.reuse, R18, R80 ;  /* 0x000000120450723c */ /* 0x040fe20000041850 */
[----:B------:R-:W1:Y:S01]  /*212e0*/  LDSM.16.MT88.4 R16, [R229+0x14000] ;  /* 0x01400000e510783b */ /* 0x000e620000004200 */
[----:B------:R-:W5:Y:S01]  /*212f0*/  MUFU.EX2 R179, R179 ;  /* 0x000000b300b37308 */ /* 0x000f620000000800 */
[----:B------:R-:W-:Y:S01]  /*21300*/  FFMA.FTZ R194, R28, R31, -R30 ;  /* 0x0000001f1cc27223 */ /* 0x000fe2000001081e */
[----:B------:R-:W-:Y:S01]  /*21310*/  FFMA.FTZ R165, R249, R168, R165 ;  /* 0x000000a8f9a57223 */ /* 0x000fe200000100a5 */
[----:B------:R-:W-:Y:S01]  /*21320*/  FFMA.FTZ R3, R248, R3, R32 ;  /* 0x00000003f8037223 */ /* 0x000fe20000010020 */
[C---:B--2---:R-:W-:Y:S01]  /*21330*/  HMMA.16816.F32.BF16 R84, R4.reuse, R12, R84 ;  /* 0x0000000c0454723c */ /* 0x044fe20000041854 */
[----:B------:R-:W-:Y:S01]  /*21340*/  LDSM.16.MT88.4 R28, [R229+0x13800] ;  /* 0x01380000e51c783b */ /* 0x000fe20000004200 */
[----:B------:R-:W-:Y:S01]  /*21350*/  FADD.FTZ R165, R35, R165 ;  /* 0x000000a523a57221 */ /* 0x000fe20000010000 */
[----:B------:R-:W-:Y:S01]  /*21360*/  FADD.FTZ R3, R2, R3 ;  /* 0x0000000302037221 */ /* 0x000fe20000010000 */
[----:B------:R-:W2:Y:S02]  /*21370*/  MUFU.EX2 R181, R181 ;  /* 0x000000b500b57308 */ /* 0x000ea40000000800 */
[----:B------:R-:W-:Y:S01]  /*21380*/  HMMA.16816.F32.BF16 R88, R4, R14, R88 ;  /* 0x0000000e0458723c */ /* 0x000fe20000041858 */
[----:B------:R-:W2:Y:S01]  /*21390*/  LDSM.16.MT88.4 R12, [R228+0x14000] ;  /* 0x01400000e40c783b */ /* 0x000ea20000004200 */
[----:B------:R-:W-:Y:S01]  /*213a0*/  FADD.FTZ R165, R34, R165 ;  /* 0x000000a522a57221 */ /* 0x000fe20000010000 */
[----:B------:R-:W-:-:S03]  /*213b0*/  FADD.FTZ R3, R0, R3 ;  /* 0x0000000300037221 */ /* 0x000fc60000010000 */
[C---:B---3--:R-:W-:Y:S01]  /*213c0*/  HMMA.16816.F32.BF16 R92, R4.reuse, R8, R92 ;  /* 0x00000008045c723c */ /* 0x048fe2000004185c */
[----:B------:R-:W-:Y:S01]  /*213d0*/  MUFU.EX2 R182, R182 ;  /* 0x000000b600b67308 */ /* 0x000fe20000000800 */
[----:B------:R-:W-:Y:S01]  /*213e0*/  FADD.FTZ R165, R33, R165 ;  /* 0x000000a521a57221 */ /* 0x000fe20000010000 */
[----:B------:R-:W-:Y:S01]  /*213f0*/  FADD.FTZ R3, R164, R3 ;  /* 0x00000003a4037221 */ /* 0x000fe20000010000 */
[----:B------:R-:W-:Y:S02]  /*21400*/  MOV R164, R167 ;  /* 0x000000a700a47202 */ /* 0x000fe40000000f00 */
[----:B------:R-:W-:Y:S01]  /*21410*/  HMMA.16816.F32.BF16 R96, R4, R10, R96 ;  /* 0x0000000a0460723c */ /* 0x000fe20000041860 */
[----:B------:R-:W3:Y:S01]  /*21420*/  LDSM.16.MT88.4 R8, [R227+0x14000] ;  /* 0x01400000e308783b */ /* 0x000ee20000004200 */
[----:B----4-:R-:W-:Y:S01]  /*21430*/  FADD.FTZ R165, R176, R165 ;  /* 0x000000a5b0a57221 */ /* 0x010fe20000010000 */
[----:B------:R-:W4:Y:S01]  /*21440*/  MUFU.EX2 R183, R183 ;  /* 0x000000b700b77308 */ /* 0x000f220000000800 */
[----:B-----5:R-:W-:-:S07]  /*21450*/  FADD.FTZ R3, R179, R3 ;  /* 0x00000003b3037221 */ /* 0x020fce0000010000 */
[----:B------:R-:W5:Y:S01]  /*21460*/  MUFU.EX2 R192, R192 ;  /* 0x000000c000c07308 */ /* 0x000f620000000800 */
[C---:B-1----:R-:W-:Y:S07]  /*21470*/  HMMA.16816.F32.BF16 R100, R4.reuse, R16, R100 ;  /* 0x000000100464723c */ /* 0x042fee0000041864 */
[----:B------:R-:W-:Y:S01]  /*21480*/  MUFU.EX2 R190, R190 ;  /* 0x000000be00be7308 */ /* 0x000fe20000000800 */
[C---:B------:R-:W-:Y:S01]  /*21490*/  HMMA.16816.F32.BF16 R104, R4.reuse, R18, R104 ;  /* 0x000000120468723c */ /* 0x040fe20000041868 */
[----:B------:R-:W1:Y:S06]  /*214a0*/  LDSM.16.MT88.4 R16, [R230+0x16000] ;  /* 0x01600000e610783b */ /* 0x000e6c0000004200 */
[----:B------:R-:W-:Y:S01]  /*214b0*/  MUFU.EX2 R193, R193 ;  /* 0x000000c100c17308 */ /* 0x000fe20000000800 */
[C---:B--2---:R-:W-:Y:S06]  /*214c0*/  HMMA.16816.F32.BF16 R108, R4.reuse, R12, R108 ;  /* 0x0000000c046c723c */ /* 0x044fec000004186c */
[C---:B------:R-:W-:Y:S01]  /*214d0*/  HMMA.16816.F32.BF16 R112, R4.reuse, R14, R112 ;  /* 0x0000000e0470723c */ /* 0x040fe20000041870 */
[----:B------:R-:W2:Y:S01]  /*214e0*/  LDSM.16.MT88.4 R12, [R229+0x16000] ;  /* 0x01600000e50c783b */ /* 0x000ea20000004200 */
[----:B------:R-:W-:Y:S04]  /*214f0*/  MUFU.EX2 R191, R191 ;  /* 0x000000bf00bf7308 */ /* 0x000fe80000000800 */
[C---:B---3--:R-:W-:Y:S04]  /*21500*/  HMMA.16816.F32.BF16 R116, R4.reuse, R8, R116 ;  /* 0x000000080474723c */ /* 0x048fe80000041874 */
[----:B------:R-:W3:Y:S02]  /*21510*/  MUFU.EX2 R185, R185 ;  /* 0x000000b900b97308 */ /* 0x000ee40000000800 */
[C---:B------:R-:W-:Y:S01]  /*21520*/  HMMA.16816.F32.BF16 R120, R4.reuse, R10, R120 ;  /* 0x0000000a0478723c */ /* 0x040fe20000041878 */
[----:B------:R-:W4:Y:S05]  /*21530*/  LDSM.16.MT88.4 R8, [R228+0x16000] ;  /* 0x01600000e408783b */ /* 0x000f2a0000004200 */
[----:B------:R-:W3:Y:S08]  /*21540*/  MUFU.EX2 R187, R187 ;  /* 0x000000bb00bb7308 */ /* 0x000ef00000000800 */
[----:B------:R-:W-:Y:S01]  /*21550*/  MUFU.EX2 R186, R186 ;  /* 0x000000ba00ba7308 */ /* 0x000fe20000000800 */
[C---:B-1----:R-:W-:Y:S07]  /*21560*/  HMMA.16816.F32.BF16 R124, R4.reuse, R16, R124 ;  /* 0x00000010047c723c */ /* 0x042fee000004187c */
[----:B------:R-:W1:Y:S01]  /*21570*/  MUFU.EX2 R184, R184 ;  /* 0x000000b800b87308 */ /* 0x000e620000000800 */
[C---:B------:R-:W-:Y:S01]  /*21580*/  HMMA.16816.F32.BF16 R128, R4.reuse, R18, R128 ;  /* 0x000000120480723c */ /* 0x040fe20000041880 */
[----:B------:R-:W5:Y:S05]  /*21590*/  LDSM.16.MT88.4 R16, [R227+0x16000] ;  /* 0x01600000e310783b */ /* 0x000f6a0000004200 */
[C---:B--2---:R-:W-:Y:S01]  /*215a0*/  HMMA.16816.F32.BF16 R132, R4.reuse, R12, R132 ;  /* 0x0000000c0484723c */ /* 0x044fe20000041884 */
[----:B------:R-:W2:Y:S05]  /*215b0*/  MUFU.EX2 R175, R175 ;  /* 0x000000af00af7308 */ /* 0x000eaa0000000800 */
[C---:B------:R-:W-:Y:S01]  /*215c0*/  HMMA.16816.F32.BF16 R152, R4.reuse, R14, R152 ;  /* 0x0000000e0498723c */ /* 0x040fe20000041898 */
[----:B------:R-:W3:Y:S02]  /*215d0*/  LDSM.16.MT88.4 R12, [R230+0x10800] ;  /* 0x01080000e60c783b */ /* 0x000ee40000004200 */
[----:B------:R-:W-:Y:S03]  /*215e0*/  MUFU.EX2 R174, R174 ;  /* 0x000000ae00ae7308 */ /* 0x000fe60000000800 */
[C---:B----4-:R-:W-:Y:S05]  /*215f0*/  HMMA.16816.F32.BF16 R136, R4.reuse, R8, R136 ;  /* 0x000000080488723c */ /* 0x050fea0000041888 */
[----:B------:R-:W-:Y:S01]  /*21600*/  MUFU.EX2 R173, R173 ;  /* 0x000000ad00ad7308 */ /* 0x000fe20000000800 */
[C---:B------:R-:W-:Y:S01]  /*21610*/  HMMA.16816.F32.BF16 R148, R4.reuse, R10, R148 ;  /* 0x0000000a0494723c */ /* 0x040fe20000041894 */
[----:B------:R-:W4:Y:S06]  /*21620*/  LDSM.16.MT88.4 R8, [R229+0x10800] ;  /* 0x01080000e508783b */ /* 0x000f2c0000004200 */
[----:B------:R-:W-:Y:S08]  /*21630*/  MUFU.EX2 R171, R171 ;  /* 0x000000ab00ab7308 */ /* 0x000ff00000000800 */
[----:B------:R-:W2:Y:S01]  /*21640*/  MUFU.EX2 R170, R170 ;  /* 0x000000aa00aa7308 */ /* 0x000ea20000000800 */
[C---:B-----5:R-:W-:Y:S06]  /*21650*/  HMMA.16816.F32.BF16 R140, R4.reuse, R16, R140 ;  /* 0x00000010048c723c */ /* 0x060fec000004188c */
[----:B------:R-:W-:Y:S01]  /*21660*/  HMMA.16816.F32.BF16 R144, R4, R18, R144 ;  /* 0x000000120490723c */ /* 0x000fe20000041890 */
[----:B------:R-:W5:Y:S01]  /*21670*/  LDSM.16.MT88.4 R16, [R228+0x12800] ;  /* 0x01280000e410783b */ /* 0x000f620000004200 */
[----:B------:R-:W2:Y:S05]  /*21680*/  MUFU.EX2 R169, R169 ;  /* 0x000000a900a97308 */ /* 0x000eaa0000000800 */
[C---:B------:R-:W-:Y:S01]  /*21690*/  F2FP.BF16.F32.PACK_AB R4, R177.reuse, R176 ;  /* 0x000000b0b104723e */ /* 0x040fe200000010ff */
[----:B------:R-:W-:Y:S01]  /*216a0*/  FADD.FTZ R177, R177, R165 ;  /* 0x000000a5b1b17221 */ /* 0x000fe20000010000 */
[C---:B------:R-:W-:Y:S01]  /*216b0*/  F2FP.BF16.F32.PACK_AB R5, R181.reuse, R179 ;  /* 0x000000b3b505723e */ /* 0x040fe200000010ff */
[----:B------:R-:W2:Y:S01]  /*216c0*/  MUFU.EX2 R172, R172 ;  /* 0x000000ac00ac7308 */ /* 0x000ea20000000800 */
[----:B------:R-:W-:Y:S01]  /*216d0*/  F2FP.BF16.F32.PACK_AB R6, R180, R178 ;  /* 0x000000b2b406723e */ /* 0x000fe200000010ff */
[----:B------:R-:W-:Y:S01]  /*216e0*/  FADD.FTZ R181, R181, R3 ;  /* 0x00000003b5b57221 */ /* 0x000fe20000010000 */
[----:B------:R-:W-:Y:S01]  /*216f0*/  F2FP.BF16.F32.PACK_AB R7, R183, R182 ;  /* 0x000000b6b707723e */ /* 0x000fe200000010ff */
[----:B------:R-:W-:Y:S01]  /*21700*/  FADD.FTZ R177, R178, R177 ;  /* 0x000000b1b2b17221 */ /* 0x000fe20000010000 */
[----:B------:R-:W-:Y:S01]  /*21710*/  MOV R3, R166 ;  /* 0x000000a600037202 */ /* 0x000fe20000000f00 */
[----:B------:R-:W-:-:S02]  /*21720*/  FADD.FTZ R181, R182, R181 ;  /* 0x000000b5b6b57221 */ /* 0x000fc40000010000 */
[----:B------:R-:W2:Y:S01]  /*21730*/  MUFU.EX2 R194, R194 ;  /* 0x000000c200c27308 */ /* 0x000ea20000000800 */
[----:B------:R-:W-:Y:S01]  /*21740*/  FADD.FTZ R180, R180, R177 ;  /* 0x000000b1b4b47221 */ /* 0x000fe20000010000 */
[C---:B---3--:R-:W-:Y:S01]  /*21750*/  HMMA.16816.F32.BF16 R160, R4.reuse, R12, R160 ;  /* 0x0000000c04a0723c */ /* 0x048fe200000418a0 */
[----:B------:R-:W-:Y:S02]  /*21760*/  FADD.FTZ R183, R183, R181 ;  /* 0x000000b5b7b77221 */ /* 0x000fe40000010000 */
[----:B------:R-:W-:Y:S02]  /*21770*/  FADD.FTZ R180, R192, R180 ;  /* 0x000000b4c0b47221 */ /* 0x000fe40000010000 */
[----:B------:R-:W-:Y:S01]  /*21780*/  FADD.FTZ R183, R185, R183 ;  /* 0x000000b7b9b77221 */ /* 0x000fe20000010000 */
[C---:B------:R-:W-:Y:S01]  /*21790*/  HMMA.16816.F32.BF16 R156, R4.reuse, R14, R156 ;  /* 0x0000000e049c723c */ /* 0x040fe2000004189c */
[----:B------:R-:W3:Y:S05]  /*217a0*/  LDSM.16.MT88.4 R12, [R230+0x12800] ;  /* 0x01280000e60c783b */ /* 0x000eea0000004200 */
[C---:B----4-:R-:W-:Y:S06]  /*217b0*/  HMMA.16816.F32.BF16 R36, R4.reuse, R8, R36 ;  /* 0x000000080424723c */ /* 0x050fec0000041824 */
[C---:B------:R-:W-:Y:S01]  /*217c0*/  HMMA.16816.F32.BF16 R40, R4.reuse, R10, R40 ;  /* 0x0000000a0428723c */ /* 0x040fe20000041828 */
[----:B------:R-:W4:Y:S05]  /*217d0*/  LDSM.16.MT88.4 R8, [R229+0x12800] ;  /* 0x01280000e508783b */ /* 0x000f2a0000004200 */
[C---:B------:R-:W-:Y:S06]  /*217e0*/  HMMA.16816.F32.BF16 R44, R4.reuse, R20, R44 ;  /* 0x00000014042c723c */ /* 0x040fec000004182c */
        /* <DEDUP_REMOVED lines=35> */
[C---:B------:R-:W-:Y:S06]  /*21a20*/  HMMA.16816.F32.BF16 R136, R4.reuse, R16, R136 ;  /* 0x000000100488723c */ /* 0x040fec0000041888 */
[C---:B------:R-:W-:Y:S01]  /*21a30*/  HMMA.16816.F32.BF16 R148, R4.reuse, R18, R148 ;  /* 0x000000120494723c */ /* 0x040fe20000041894 */
[----:B------:R-:W5:Y:S05]  /*21a40*/  LDSM.16.MT88.4 R16, [R228+0x11000] ;  /* 0x01100000e410783b */ /* 0x000f6a0000004200 */
[C---:B-1----:R-:W-:Y:S06]  /*21a50*/  HMMA.16816.F32.BF16 R140, R4.reuse, R20, R140 ;  /* 0x00000014048c723c */ /* 0x042fec000004188c */
        /* <DEDUP_REMOVED lines=13> */
[----:B--2---:R-:W-:Y:S01]  /*21b30*/  FADD.FTZ R191, R175, R191 ;  /* 0x000000bfafbf7221 */ /* 0x004fe20000010000 */
[----:B------:R-:W-:-:S03]  /*21b40*/  FADD.FTZ R184, R170, R184 ;  /* 0x000000b8aab87221 */ /* 0x000fc60000010000 */
[----:B------:R-:W-:Y:S01]  /*21b50*/  FADD.FTZ R191, R174, R191 ;  /* 0x000000bfaebf7221 */ /* 0x000fe20000010000 */
[----:B------:R-:W-:Y:S01]  /*21b60*/  HMMA.16816.F32.BF16 R156, R4, R14, R156 ;  /* 0x0000000e049c723c */ /* 0x000fe2000004189c */
[----:B------:R-:W1:Y:S01]  /*21b70*/  LDSM.16.MT88.4 R12, [R230+0x13000] ;  /* 0x01300000e60c783b */ /* 0x000e620000004200 */
[----:B------:R-:W-:Y:S01]  /*21b80*/  FADD.FTZ R184, R169, R184 ;  /* 0x000000b8a9b87221 */ /* 0x000fe20000010000 */
[----:B------:R-:W-:-:S03]  /*21b90*/  FADD.FTZ R191, R173, R191 ;  /* 0x000000bfadbf7221 */ /* 0x000fc60000010000 */
[----:B----4-:R-:W-:Y:S01]  /*21ba0*/  HMMA.16816.F32.BF16 R36, R4, R8, R36 ;  /* 0x000000080424723c */ /* 0x010fe20000041824 */
[----:B------:R-:W-:Y:S01]  /*21bb0*/  FADD.FTZ R184, R172, R184 ;  /* 0x000000b8acb87221 */ /* 0x000fe20000010000 */
[----:B------:R-:W-:-:S03]  /*21bc0*/  FADD.FTZ R249, R171, R191 ;  /* 0x000000bfabf97221 */ /* 0x000fc60000010000 */
[----:B------:R-:W-:Y:S01]  /*21bd0*/  FADD.FTZ R248, R194, R184 ;  /* 0x000000b8c2f87221 */ /* 0x000fe20000010000 */
[C---:B------:R-:W-:Y:S01]  /*21be0*/  HMMA.16816.F32.BF16 R40, R4.reuse, R10, R40 ;  /* 0x0000000a0428723c */ /* 0x040fe20000041828 */
[----:B------:R-:W2:Y:S05]  /*21bf0*/  LDSM.16.MT88.4 R8, [R229+0x13000] ;  /* 0x01300000e508783b */ /* 0x000eaa0000004200 */
[C---:B-----5:R-:W-:Y:S06]  /*21c00*/  HMMA.16816.F32.BF16 R44, R4.reuse, R16, R44 ;  /* 0x00000010042c723c */ /* 0x060fec000004182c */
        /* <DEDUP_REMOVED lines=77> */
[C---:B-----5:R-:W-:Y:S06]  /*220e0*/  HMMA.16816.F32.BF16 R108, R4.reuse, R24, R108 ;  /* 0x00000018046c723c */ /* 0x060fec000004186c */
        /* <DEDUP_REMOVED lines=10> */
.L_x_1985:
[----:B------:R-:W-:Y:S05]  /*22190*/  @!P6 BRA `(.L_x_1994) ;  /* 0x000000480010e947 */ /* 0x000fea0003800000 */
[----:B------:R-:W-:Y:S02]  /*221a0*/  MOV R0, R3 ;  /* 0x0000000300007202 */ /* 0x000fe40000000f00 */
[----:B------:R-:W-:-:S07]  /*221b0*/  MOV R2, R164 ;  /* 0x000000a400027202 */ /* 0x000fce0000000f00 */
.L_x_2003:
[----:B------:R-:W1:Y:S01]  /*221c0*/  LDC.64 R166, c[0x0][0x208] ;  /* 0x00008200ffa67b82 */ /* 0x000e620000000a00 */
[----:B------:R-:W-:Y:S04]  /*221d0*/  DEPBAR.LE SB0, 0x0 ;  /* 0x000080000000791a */ /* 0x000fe80000000000 */
[----:B------:R-:W-:Y:S05]  /*221e0*/  WARPSYNC.ALL ;  /* 0x0000000000007948 */ /* 0x000fea0003800000 */
[----:B------:R-:W2:Y:S08]  /*221f0*/  LDC.64 R164, c[0x0][0x198] ;  /* 0x00006600ffa47b82 */ /* 0x000eb00000000a00 */
[----:B------:R-:W-:Y:S01]  /*22200*/  BAR.SYNC.DEFER_BLOCKING 0x0 ;  /* 0x0000000000007b1d */ /* 0x000fe20000010000 */
[----:B------:R-:W-:Y:S01]  /*22210*/  ISETP.NE.U32.AND P0, PT, R244, RZ, PT ;  /* 0x000000fff400720c */ /* 0x000fe20003f05070 */
[----:B------:R-:W-:Y:S03]  /*22220*/  VIADD R246, R246, 0xffffffff ;  /* 0xfffffffff6f67836 */ /* 0x000fe60000000000 */
        /* <DEDUP_REMOVED lines=8> */
[----:B------:R-:W-:Y:S02]  /*222b0*/  IABS R4, R3 ;  /* 0x0000000300047213 */ /* 0x000fe40000000000 */
[C---:B------:R-:W-:Y:S02]  /*222c0*/  R2UR UR12, R166.reuse ;  /* 0x00000000a60c72ca */ /* 0x040fe400000e0000 */
[C---:B------:R-:W-:Y:S02]  /*222d0*/  R2UR UR13, R167.reuse ;  /* 0x00000000a70d72ca */ /* 0x040fe400000e0000 */
        /* <DEDUP_REMOVED lines=63> */
.L_x_1996:
[----:B-1----:R-:W-:Y:S02]  /*226d0*/  R2UR UR4, R166 ;  /* 0x00000000a60472ca */ /* 0x002fe400000e0000 */
[----:B------:R-:W-:Y:S11]  /*226e0*/  R2UR UR5, R167 ;  /* 0x00000000a70572ca */ /* 0x000ff600000e0000 */
[----:B------:R-:W-:Y:S02]  /*226f0*/  @!UPT UIADD3 URZ, URZ, URZ, URZ ;  /* 0x0000003f3f3ff290 */ /* 0x000fe4000fffe03f */
[----:B--2---:R-:W2:Y:S02]  /*22700*/  LD.E R10, desc[UR4][R164.64+0x40] ;  /* 0x00004004a40a7980 */ /* 0x004ea4000c101900 */
[----:B--2---:R-:W-:Y:S05]  /*22710*/  IMAD.U32 R10, R10, -0x40, RZ ;  /* 0xffffffc00a0a7824 */ /* 0x004fea00078e00ff */
[----:B------:R-:W-:Y:S02]  /*22720*/  SHF.R.S32.HI R4, RZ, 0x1f, R10 ;  /* 0x0000001fff047819 */ /* 0x000fe4000001140a */
.L_x_1997:
[----:B------:R-:W-:Y:S05]  /*22730*/  BSYNC B0 ;  /* 0x0000000000007941 */ /* 0x000fea0003800000 */
.L_x_1995:
        /* <DEDUP_REMOVED lines=105> */
[----:B------:R-:W-:Y:S01]  /*22dd0*/  ISETP.GT.AND P0, PT, R246, R235, PT ;  /* 0x000000ebf600720c */ /* 0x000fe20003f04270 */
        /* <DEDUP_REMOVED lines=254> */
[----:B------:R-:W-:Y:S02]  /*23dc0*/  R2UR UR4, R166 ;  /* 0x00000000a60472ca */ /* 0x000fe400000e0000 */
[C---:B------:R-:W-:Y:S01]  /*23dd0*/  R2UR UR5, R167.reuse ;  /* 0x00000000a70572ca */ /* 0x040fe200000e0000 */
[----:B------:R-:W-:Y:S01]  /*23de0*/  VIADD R173, R168, 0xffffffc0 ;  /* 0xffffffc0a8ad7836 */ /* 0x000fe20000000000 */
[----:B------:R-:W-:Y:S02]  /*23df0*/  IABS R3, R168 ;  /* 0x000000a800037213 */ /* 0x000fe40000000000 */
[C---:B------:R-:W-:Y:S02]  /*23e00*/  R2UR UR12, R166.reuse ;  /* 0x00000000a60c72ca */ /* 0x040fe400000e0000 */
[----:B------:R-:W-:Y:S02]  /*23e10*/  IABS R169, R173 ;  /* 0x000000ad00a97213 */ /* 0x000fe40000000000 */
[C---:B------:R-:W-:Y:S02]  /*23e20*/  R2UR UR13, R167.reuse ;  /* 0x00000000a70d72ca */ /* 0x040fe400000e0000 */
[C---:B------:R-:W-:Y:S02]  /*23e30*/  R2UR UR14, R166.reuse ;  /* 0x00000000a60e72ca */ /* 0x040fe400000e0000 */
[C---:B------:R-:W-:Y:S01]  /*23e40*/  R2UR UR15, R167.reuse ;  /* 0x00000000a70f72ca */ /* 0x040fe200000e0000 */
[----:B------:R-:W2:Y:S01]  /*23e50*/  LD.E R175, desc[UR4][R164.64+0x170] ;  /* 0x00017004a4af7980 */ /* 0x000ea2000c101900 */
[----:B------:R-:W-:Y:S02]  /*23e60*/  R2UR UR10, R166 ;  /* 0x00000000a60a72ca */ /* 0x000fe400000e0000 */
[----:B------:R-:W-:Y:S11]  /*23e70*/  R2UR UR11, R167 ;  /* 0x00000000a70b72ca */ /* 0x000ff600000e0000 */
[----:B------:R-:W-:Y:S02]  /*23e80*/  @!UPT UIADD3 URZ, URZ, URZ, URZ ;  /* 0x0000003f3f3ff290 */ /* 0x000fe4000fffe03f */
[----:B------:R-:W3:Y:S01]  /*23e90*/  LD.E.64 R178, desc[UR10][R164.64+0x20] ;  /* 0x0000200aa4b27980 */ /* 0x000ee2000c101b00 */
        /* <DEDUP_REMOVED lines=15> */
[-C--:B------:R-:W-:Y:S02]  /*23f90*/  IMAD R169, R172, R170.reuse, R169 ;  /* 0x000000aaaca97224 */ /* 0x080fe400078e02a9 */
[----:B------:R-:W-:Y:S03]  /*23fa0*/  IMAD.HI.U32 R174, R174, R3, RZ ;  /* 0x00000003aeae7227 */ /* 0x000fe600078e00ff */
[C---:B------:R-:W-:Y:S01]  /*23fb0*/  ISETP.GT.U32.AND P2, PT, R171.reuse, R169, PT ;  /* 0x000000a9ab00720c */ /* 0x040fe20003f44070 */
[----:B------:R-:W-:Y:S05]  /*23fc0*/  IMAD R3, R174, R170, R3 ;  /* 0x000000aaae037224 */ /* 0x000fea00078e0203 */
[----:B------:R-:W-:Y:S07]  /*23fd0*/  ISETP.GT.U32.AND P0, PT, R171, R3, PT ;  /* 0x00000003ab00720c */ /* 0x000fee0003f04070 */
[--C-:B------:R-:W-:Y:S02]  /*23fe0*/  @!P2 IMAD.IADD R169, R169, 0x1, -R171.reuse ;  /* 0x00000001a9a9a824 */ /* 0x100fe400078e0aab */
[----:B------:R-:W-:Y:S03]  /*23ff0*/  @!P2 VIADD R172, R172, 0x1 ;  /* 0x00000001acaca836 */ /* 0x000fe60000000000 */
[-C--:B------:R-:W-:Y:S01]  /*24000*/  ISETP.GE.U32.AND P1, PT, R169, R171.reuse, PT ;  /* 0x000000aba900720c */ /* 0x080fe20003f26070 */
[----:B------:R-:W-:Y:S01]  /*24010*/  @!P0 IMAD.IADD R3, R3, 0x1, -R171 ;  /* 0x0000000103038824 */ /* 0x000fe200078e0aab */
[----:B------:R-:W-:Y:S02]  /*24020*/  @!P0 IADD3 R174, R174, 0x1, RZ ;  /* 0x00000001aeae8810 */ /* 0x000fe40007ffe0ff */
[----:B------:R-:W-:Y:S02]  /*24030*/  ISETP.GE.AND P0, PT, R173, RZ, PT ;  /* 0x000000ffad00720c */ /* 0x000fe40003f06270 */
[----:B------:R-:W-:Y:S02]  /*24040*/  ISETP.GE.U32.AND P2, PT, R3, R171, PT ;  /* 0x000000ab0300720c */ /* 0x000fe40003f46070 */
[----:B------:R-:W-:Y:S05]  /*24050*/  LOP3.LUT R3, RZ, R175, RZ, 0x33, !PT ;  /* 0x000000afff037212 */ /* 0x000fea00078e33ff */
[----:B------:R-:W-:Y:S01]  /*24060*/  @P1 VIADD R172, R172, 0x1 ;  /* 0x00000001acac1836 */ /* 0x000fe20000000000 */
[----:B------:R-:W-:Y:S03]  /*24070*/  ISETP.GE.AND P1, PT, R168, RZ, PT ;  /* 0x000000ffa800720c */ /* 0x000fe60003f26270 */
[----:B------:R-:W-:Y:S02]  /*24080*/  @!P0 IMAD.MOV R172, RZ, RZ, -R172 ;  /* 0x000000ffffac8224 */ /* 0x000fe400078e0aac */
[----:B------:R-:W-:Y:S01]  /*24090*/  @P2 VIADD R174, R174, 0x1 ;  /* 0x00000001aeae2836 */ /* 0x000fe20000000000 */
[----:B------:R-:W-:Y:S04]  /*240a0*/  ISETP.NE.AND P2, PT, R175, RZ, PT ;  /* 0x000000ffaf00720c */ /* 0x000fe80003f45270 */
[C---:B------:R-:W-:Y:S03]  /*240b0*/  SEL R172, R3.reuse, R172, !P2 ;  /* 0x000000ac03ac7207 */ /* 0x040fe60005000000 */
[----:B------:R-:W-:Y:S01]  /*240c0*/  @!P1 IMAD.MOV R174, RZ, RZ, -R174 ;  /* 0x000000ffffae9224 */ /* 0x000fe200078e0aae */
[C---:B------:R-:W-:Y:S04]  /*240d0*/  LEA R170, P1, R172.reuse, R244, 0x2 ;  /* 0x000000f4acaa7211 */ /* 0x040fe800078210ff */
[----:B------:R-:W-:Y:S02]  /*240e0*/  SEL R174, R3, R174, !P2 ;  /* 0x000000ae03ae7207 */ /* 0x000fe40005000000 */
[-C--:B------:R-:W-:Y:S02]  /*240f0*/  LEA.HI.X.SX32 R171, R172, R245.reuse, 0x2, P1 ;  /* 0x000000f5acab7211 */ /* 0x080fe400008f16ff */
[C---:B------:R-:W-:Y:S02]  /*24100*/  LEA R168, P0, R174.reuse, R244, 0x2 ;  /* 0x000000f4aea87211 */ /* 0x040fe400078010ff */
[C---:B------:R-:W-:Y:S01]  /*24110*/  IADD3 R172, R174.reuse, -R172, RZ ;  /* 0x800000acaeac7210 */ /* 0x040fe20007ffe0ff */
[----:B------:R1:W4:Y:S01]  /*24120*/  LD.E R3, desc[UR12][R170.64] ;  /* 0x0000000caa037980 */ /* 0x000322000c101900 */
[----:B------:R-:W-:Y:S03]  /*24130*/  LEA.HI.X.SX32 R169, R174, R245, 0x2, P0 ;  /* 0x000000f5aea97211 */ /* 0x000fe600000f16ff */
[----:B------:R-:W-:Y:S02]  /*24140*/  IMAD R175, R175, R172, -0x40 ;  /* 0xffffffc0afaf7424 */ /* 0x000fe400078e02ac */
[----:B------:R2:W4:Y:S03]  /*24150*/  LD.E R168, desc[UR14][R168.64] ;  /* 0x0000000ea8a87980 */ /* 0x000526000c101900 */
[----:B-1----:R-:W-:Y:S01]  /*24160*/  SHF.R.S32.HI R170, RZ, 0x1f, R175 ;  /* 0x0000001fffaa7819 */ /* 0x002fe200000114af */
[-C--:B--2---:R-:W-:Y:S02]  /*24170*/  IMAD R169, R177, R175.reuse, RZ ;  /* 0x000000afb1a97224 */ /* 0x084fe400078e02ff */
[C---:B------:R-:W-:Y:S04]  /*24180*/  IMAD.WIDE.U32 R172, R176.reuse, R175, RZ ;  /* 0x000000afb0ac7225 */ /* 0x040fe800078e00ff */
[----:B------:R-:W-:Y:S04]  /*24190*/  IMAD R169, R176, R170, R169 ;  /* 0x000000aab0a97224 */ /* 0x000fe800078e02a9 */
[----:B------:R-:W-:Y:S02]  /*241a0*/  IMAD.IADD R173, R173, 0x1, R169 ;  /* 0x00000001adad7824 */ /* 0x000fe400078e02a9 */
[----:B----4-:R-:W-:Y:S04]  /*241b0*/  IMAD.IADD R3, R3, 0x1, -R168 ;  /* 0x0000000103037824 */ /* 0x010fe800078e0aa8 */
[----:B---3--:R-:W-:Y:S01]  /*241c0*/  IMAD R168, R179, R3, RZ ;  /* 0x00000003b3a87224 */ /* 0x008fe200078e02ff */
[----:B------:R-:W-:Y:S01]  /*241d0*/  SHF.R.S32.HI R169, RZ, 0x1f, R3 ;  /* 0x0000001fffa97819 */ /* 0x000fe20000011403 */
[----:B------:R-:W-:Y:S04]  /*241e0*/  IMAD.WIDE.U32 R172, R3, R178, R172 ;  /* 0x000000b203ac7225 */ /* 0x000fe800078e00ac */
[----:B------:R-:W-:Y:S04]  /*241f0*/  IMAD R168, R178, R169, R168 ;  /* 0x000000a9b2a87224 */ /* 0x000fe800078e02a8 */
[----:B------:R-:W-:Y:S01]  /*24200*/  IMAD.IADD R168, R173, 0x1, R168 ;  /* 0x00000001ada87824 */ /* 0x000fe200078e02a8 */
[----:B------:R-:W-:Y:S05]  /*24210*/  BRA `(.L_x_2002) ;  /* 0x0000000000187947 */ /* 0x000fea0003800000 */
.L_x_2001:
[----:B------:R-:W-:Y:S02]  /*24220*/  R2UR UR4, R166 ;  /* 0x00000000a60472ca */ /* 0x000fe400000e0000 */
[----:B------:R-:W-:Y:S11]  /*24230*/  R2UR UR5, R167 ;  /* 0x00000000a70572ca */ /* 0x000ff600000e0000 */
[----:B------:R-:W-:Y:S02]  /*24240*/  @!UPT UIADD3 URZ, URZ, URZ, URZ ;  /* 0x0000003f3f3ff290 */ /* 0x000fe4000fffe03f */
[----:B------:R-:W2:Y:S02]  /*24250*/  LD.E R172, desc[UR4][R164.64+0x38] ;  /* 0x00003804a4ac7980 */ /* 0x000ea4000c101900 */
[----:B--2---:R-:W-:Y:S05]  /*24260*/  IMAD.U32 R172, R172, -0x40, RZ ;  /* 0xffffffc0acac7824 */ /* 0x004fea00078e00ff */
[----:B------:R-:W-:Y:S02]  /*24270*/  SHF.R.S32.HI R168, RZ, 0x1f, R172 ;  /* 0x0000001fffa87819 */ /* 0x000fe400000114ac */
.L_x_2002:
[----:B------:R-:W-:Y:S05]  /*24280*/  BSYNC B0 ;  /* 0x0000000000007941 */ /* 0x000fea0003800000 */
.L_x_2000:
        /* <DEDUP_REMOVED lines=135> */
.L_x_1999:
[----:B------:R-:W-:Y:S05]  /*24b00*/  BSYNC B1 ;  /* 0x0000000000017941 */ /* 0x000fea0003800000 */
.L_x_1998:
        /* <DEDUP_REMOVED lines=128> */
[----:B------:R-:W-:Y:S01]  /*25310*/  LDSM.16.MT88.4 R152, [R230+0x10800] ;  /* 0x01080000e698783b */ /* 0x000fe20000004200 */
        /* <DEDUP_REMOVED lines=33> */
[----:B------:R-:W-:Y:S01]  /*25530*/  ISETP.GT.AND P0, PT, R246, R235, PT ;  /* 0x000000ebf600720c */ /* 0x000fe20003f04270 */
        /* <DEDUP_REMOVED lines=8> */
[----:B------:R-:W5:Y:S01]  /*255c0*/  MUFU.EX2 R201, R201 ;  /* 0x000000c900c97308 */ /* 0x000f620000000800 */
[----:B------:R-:W-:Y:S01]  /*255d0*/  FMUL.FTZ R97, R2, R97 ;  /* 0x0000006102617220 */ /* 0x000fe20000410000 */
[C---:B------:R-:W-:Y:S01]  /*255e0*/  HMMA.16816.F32.BF16 R48, R160.reuse, R178, R48 ;  /* 0x000000b2a030723c */ /* 0x040fe20000041830 */
[----:B------:R-:W-:Y:S02]  /*255f0*/  LDSM.16.MT88.4 R176, [R228+0x10800] ;  /* 0x01080000e4b0783b */ /* 0x000fe40000004200 */
[C---:B------:R-:W-:Y:S03]  /*25600*/  FMUL.FTZ R98, R0.reuse, R98 ;  /* 0x0000006200627220 */ /* 0x040fe60000410000 */
[C---:B--2---:R-:W-:Y:S02]  /*25610*/  HMMA.16816.F32.BF16 R52, R160.reuse, R156, R52 ;  /* 0x0000009ca034723c */ /* 0x044fe40000041834 */
[----:B------:R-:W-:Y:S03]  /*25620*/  MUFU.EX2 R202, R202 ;  /* 0x000000ca00ca7308 */ /* 0x000fe60000000800 */
        /* <DEDUP_REMOVED lines=67> */
[-C--:B------:R-:W-:Y:S01]  /*25a60*/  FFMA.FTZ R203, R17, R165.reuse, -R197 ;  /* 0x000000a511cb7223 */ /* 0x080fe200000108c5 */
[-CC-:B------:R-:W-:Y:S03]  /*25a70*/  FFMA.FTZ R250, R18, R165.reuse, -R196.reuse ;  /* 0x000000a512fa7223 */ /* 0x180fe600000108c4 */
[----:B------:R-:W-:Y:S01]  /*25a80*/  FFMA.FTZ R251, R19, R165, -R196 ;  /* 0x000000a513fb7223 */ /* 0x000fe200000108c4 */
[C---:B------:R-:W-:Y:S01]  /*25a90*/  FMUL.FTZ R16, R2.reuse, R148 ;  /* 0x0000009402107220 */ /* 0x040fe20000410000 */
[----:B---3--:R-:W-:Y:S01]  /*25aa0*/  F2FP.BF16.F32.PACK_AB R148, R199, R198 ;  /* 0x000000c6c794723e */ /* 0x008fe200000010ff */
[----:B------:R-:W-:Y:S01]  /*25ab0*/  FMUL.FTZ R17, R2, R149 ;  /* 0x0000009502117220 */ /* 0x000fe20000410000 */
[----:B-----5:R-:W-:Y:S01]  /*25ac0*/  F2FP.BF16.F32.PACK_AB R149, R201, R200 ;  /* 0x000000c8c995723e */ /* 0x020fe200000010ff */
[C---:B------:R-:W-:Y:S01]  /*25ad0*/  FMUL.FTZ R18, R0.reuse, R150 ;  /* 0x0000009600127220 */ /* 0x040fe20000410000 */
[C---:B--2---:R-:W-:Y:S01]  /*25ae0*/  HMMA.16816.F32.BF16 R124, R160.reuse, R156, R124 ;  /* 0x0000009ca07c723c */ /* 0x044fe2000004187c */
[----:B------:R-:W2:Y:S02]  /*25af0*/  MUFU.EX2 R203, R203 ;  /* 0x000000cb00cb7308 */ /* 0x000ea40000000800 */
[----:B------:R-:W-:Y:S01]  /*25b00*/  FMUL.FTZ R19, R0, R151 ;  /* 0x0000009700137220 */ /* 0x000fe20000410000 */
[C---:B------:R-:W-:Y:S01]  /*25b10*/  FMUL.FTZ R140, R2.reuse, R140 ;  /* 0x0000008c028c7220 */ /* 0x040fe20000410000 */
[----:B------:R-:W-:Y:S01]  /*25b20*/  FMUL.FTZ R141, R2, R141 ;  /* 0x0000008d028d7220 */ /* 0x000fe20000410000 */
[C---:B------:R-:W-:Y:S01]  /*25b30*/  HMMA.16816.F32.BF16 R128, R160.reuse, R158, R128 ;  /* 0x0000009ea080723c */ /* 0x040fe20000041880 */
[----:B------:R-:W3:Y:S04]  /*25b40*/  LDSM.16.MT88.4 R156, [R227+0x16000] ;  /* 0x01600000e39c783b */ /* 0x000ee80000004200 */
[----:B------:R-:W-:Y:S01]  /*25b50*/  MUFU.EX2 R250, R250 ;  /* 0x000000fa00fa7308 */ /* 0x000fe20000000800 */
[C---:B------:R-:W-:Y:S01]  /*25b60*/  FMUL.FTZ R142, R0.reuse, R142 ;  /* 0x0000008e008e7220 */ /* 0x040fe20000410000 */
[C---:B-1----:R-:W-:Y:S08]  /*25b70*/  HMMA.16816.F32.BF16 R132, R160.reuse, R168, R132 ;  /* 0x000000a8a084723c */ /* 0x042ff00000041884 */
[----:B------:R-:W1:Y:S01]  /*25b80*/  MUFU.EX2 R251, R251 ;  /* 0x000000fb00fb7308 */ /* 0x000e620000000800 */
[C---:B------:R-:W-:Y:S01]  /*25b90*/  HMMA.16816.F32.BF16 R12, R160.reuse, R170, R12 ;  /* 0x000000aaa00c723c */ /* 0x040fe2000004180c */
[----:B------:R-:W5:Y:S02]  /*25ba0*/  LDSM.16.MT88.4 R168, [R229+0x10800] ;  /* 0x01080000e5a8783b */ /* 0x000f640000004200 */
[----:B--2---:R-:W-:Y:S03]  /*25bb0*/  F2FP.BF16.F32.PACK_AB R150, R203, R202 ;  /* 0x000000cacb96723e */ /* 0x004fe600000010ff */
[C---:B----4-:R-:W-:Y:S05]  /*25bc0*/  HMMA.16816.F32.BF16 R136, R160.reuse, R172, R136 ;  /* 0x000000aca088723c */ /* 0x050fea0000041888 */
[----:B------:R-:W-:Y:S01]  /*25bd0*/  FMUL.FTZ R143, R0, R143 ;  /* 0x0000008f008f7220 */ /* 0x000fe20000410000 */
[C---:B------:R-:W-:Y:S01]  /*25be0*/  HMMA.16816.F32.BF16 R16, R160.reuse, R174, R16 ;  /* 0x000000aea010723c */ /* 0x040fe20000041810 */
[----:B------:R-:W2:Y:S04]  /*25bf0*/  LDSM.16.MT88.4 R172, [R227+0x10800] ;  /* 0x01080000e3ac783b */ /* 0x000ea80000004200 */
[C---:B------:R-:W-:Y:S01]  /*25c00*/  FMUL.FTZ R144, R2.reuse, R144 ;  /* 0x0000009002907220 */ /* 0x040fe20000410000 */
[----:B------:R-:W-:Y:S01]  /*25c10*/  FMUL.FTZ R145, R2, R145 ;  /* 0x0000009102917220 */ /* 0x000fe20000410000 */
[C---:B------:R-:W-:Y:S01]  /*25c20*/  FMUL.FTZ R146, R0.reuse, R146 ;  /* 0x0000009200927220 */ /* 0x040fe20000410000 */
[----:B------:R-:W-:Y:S03]  /*25c30*/  FMUL.FTZ R147, R0, R147 ;  /* 0x0000009300937220 */ /* 0x000fe60000410000 */
[----:B-1----:R-:W-:Y:S01]  /*25c40*/  F2FP.BF16.F32.PACK_AB R151, R251, R250 ;  /* 0x000000fafb97723e */ /* 0x002fe200000010ff */
[----:B------:R-:W-:Y:S01]  /*25c50*/  FFMA.FTZ R191, R2, R249, R191 ;  /* 0x000000f902bf7223 */ /* 0x000fe200000100bf */
[----:B------:R-:W-:Y:S01]  /*25c60*/  MOV R2, R164 ;  /* 0x000000a400027202 */ /* 0x000fe20000000f00 */
[----:B------:R-:W-:Y:S01]  /*25c70*/  FFMA.FTZ R194, R0, R248, R194 ;  /* 0x000000f800c27223 */ /* 0x000fe200000100c2 */
[----:B------:R-:W-:Y:S01]  /*25c80*/  MOV R0, R3 ;  /* 0x0000000300007202 */ /* 0x000fe20000000f00 */
[----:B------:R-:W-:Y:S01]  /*25c90*/  FADD.FTZ R191, R166, R191 ;  /* 0x000000bfa6bf7221 */ /* 0x000fe20000010000 */
[C---:B---3--:R-:W-:Y:S03]  /*25ca0*/  HMMA.16816.F32.BF16 R140, R160.reuse, R156, R140 ;  /* 0x0000009ca08c723c */ /* 0x048fe6000004188c */
[----:B------:R-:W-:Y:S01]  /*25cb0*/  FADD.FTZ R194, R167, R194 ;  /* 0x000000c2a7c27221 */ /* 0x000fe20000010000 */
[----:B------:R-:W-:Y:S02]  /*25cc0*/  FADD.FTZ R191, R190, R191 ;  /* 0x000000bfbebf7221 */ /* 0x000fe40000010000 */
[----:B------:R-:W-:Y:S01]  /*25cd0*/  HMMA.16816.F32.BF16 R144, R160, R158, R144 ;  /* 0x0000009ea090723c */ /* 0x000fe20000041890 */
[----:B------:R-:W1:Y:S04]  /*25ce0*/  LDSM.16.MT88.4 R156, [R230+0x12800] ;  /* 0x01280000e69c783b */ /* 0x000e680000004200 */
[----:B------:R-:W-:Y:S01]  /*25cf0*/  FADD.FTZ R194, R193, R194 ;  /* 0x000000c2c1c27221 */ /* 0x000fe20000010000 */
[C---:B------:R-:W-:Y:S03]  /*25d00*/  HMMA.16816.F32.BF16 R4, R148.reuse, R152, R4 ;  /* 0x000000989404723c */ /* 0x040fe60000041804 */
[----:B------:R-:W3:Y:S02]  /*25d10*/  LDSM.16.MT88.4 R160, [R229+0x12800] ;  /* 0x01280000e5a0783b */ /* 0x000ee40000004200 */
[----:B------:R-:W-:Y:S01]  /*25d20*/  FADD.FTZ R191, R192, R191 ;  /* 0x000000bfc0bf7221 */ /* 0x000fe20000010000 */
[C---:B------:R-:W-:Y:S05]  /*25d30*/  HMMA.16816.F32.BF16 R8, R148.reuse, R154, R8 ;  /* 0x0000009a9408723c */ /* 0x040fea0000041808 */
[----:B------:R-:W4:Y:S01]  /*25d40*/  LDSM.16.MT88.4 R152, [R228+0x12800] ;  /* 0x01280000e498783b */ /* 0x000f220000004200 */
[C---:B-----5:R-:W-:Y:S05]  /*25d50*/  HMMA.16816.F32.BF16 R36, R148.reuse, R168, R36 ;  /* 0x000000a89424723c */ /* 0x060fea0000041824 */
[----:B------:R-:W-:Y:S01]  /*25d60*/  FADD.FTZ R194, R195, R194 ;  /* 0x000000c2c3c27221 */ /* 0x000fe20000010000 */
[C---:B------:R-:W-:Y:S01]  /*25d70*/  HMMA.16816.F32.BF16 R40, R148.reuse, R170, R40 ;  /* 0x000000aa9428723c */ /* 0x040fe20000041828 */
[----:B------:R-:W5:Y:S04]  /*25d80*/  LDSM.16.MT88.4 R168, [R227+0x12800] ;  /* 0x01280000e3a8783b */ /* 0x000f680000004200 */
[----:B------:R-:W-:Y:S01]  /*25d90*/  FADD.FTZ R191, R198, R191 ;  /* 0x000000bfc6bf7221 */ /* 0x000fe20000010000 */
[C---:B------:R-:W-:Y:S05]  /*25da0*/  HMMA.16816.F32.BF16 R44, R148.reuse, R176, R44 ;  /* 0x000000b0942c723c */ /* 0x040fea000004182c */
[----:B------:R-:W-:Y:S01]  /*25db0*/  FADD.FTZ R194, R200, R194 ;  /* 0x000000c2c8c27221 */ /* 0x000fe20000010000 */
[C---:B------:R-:W-:Y:S01]  /*25dc0*/  HMMA.16816.F32.BF16 R48, R148.reuse, R178, R48 ;  /* 0x000000b29430723c */ /* 0x040fe20000041830 */
[----:B------:R-:W5:Y:S04]  /*25dd0*/  LDSM.16.MT88.4 R176, [R228+0x14800] ;  /* 0x01480000e4b0783b */ /* 0x000f680000004200 */
[----:B------:R-:W-:Y:S01]  /*25de0*/  FADD.FTZ R191, R199, R191 ;  /* 0x000000bfc7bf7221 */ /* 0x000fe20000010000 */
[C---:B--2---:R-:W-:Y:S05]  /*25df0*/  HMMA.16816.F32.BF16 R52, R148.reuse, R172, R52 ;  /* 0x000000ac9434723c */ /* 0x044fea0000041834 */
[----:B------:R-:W-:Y:S01]  /*25e00*/  FADD.FTZ R194, R201, R194 ;  /* 0x000000c2c9c27221 */ /* 0x000fe20000010000 */
[C---:B------:R-:W-:Y:S01]  /*25e10*/  HMMA.16816.F32.BF16 R56, R148.reuse, R174, R56 ;  /* 0x000000ae9438723c */ /* 0x040fe20000041838 */
[----:B------:R-:W-:Y:S04]  /*25e20*/  LDSM.16.MT88.4 R172, [R228+0x11000] ;  /* 0x01100000e4ac783b */ /* 0x000fe80000004200 */
[----:B------:R-:W-:Y:S01]  /*25e30*/  FADD.FTZ R191, R202, R191 ;  /* 0x000000bfcabf7221 */ /* 0x000fe20000010000 */
[C---:B-1----:R-:W-:Y:S05]  /*25e40*/  HMMA.16816.F32.BF16 R60, R148.reuse, R156, R60 ;  /* 0x0000009c943c723c */ /* 0x042fea000004183c */
[----:B------:R-:W-:Y:S01]  /*25e50*/  FADD.FTZ R194, R250, R194 ;  /* 0x000000c2fac27221 */ /* 0x000fe20000010000 */
[C---:B------:R-:W-:Y:S01]  /*25e60*/  HMMA.16816.F32.BF16 R64, R148.reuse, R158, R64 ;  /* 0x0000009e9440723c */ /* 0x040fe20000041840 */
[----:B------:R-:W1:Y:S04]  /*25e70*/  LDSM.16.MT88.4 R156, [R227+0x14800] ;  /* 0x01480000e39c783b */ /* 0x000e680000004200 */
[----:B------:R-:W-:Y:S01]  /*25e80*/  FADD.FTZ R191, R203, R191 ;  /* 0x000000bfcbbf7221 */ /* 0x000fe20000010000 */
[C---:B---3--:R-:W-:Y:S05]  /*25e90*/  HMMA.16816.F32.BF16 R68, R148.reuse, R160, R68 ;  /* 0x000000a09444723c */ /* 0x048fea0000041844 */
[----:B------:R-:W-:Y:S01]  /*25ea0*/  FADD.FTZ R194, R251, R194 ;  /* 0x000000c2fbc27221 */ /* 0x000fe20000010000 */
[C---:B------:R-:W-:Y:S01]  /*25eb0*/  HMMA.16816.F32.BF16 R72, R148.reuse, R162, R72 ;  /* 0x000000a29448723c */ /* 0x040fe20000041848 */
[----:B------:R-:W-:Y:S05]  /*25ec0*/  LDSM.16.MT88.4 R160, [R229+0x16800] ;  /* 0x01680000e5a0783b */ /* 0x000fea0000004200 */
[C---:B----4-:R-:W-:Y:S06]  /*25ed0*/  HMMA.16816.F32.BF16 R76, R148.reuse, R152, R76 ;  /* 0x00000098944c723c */ /* 0x050fec000004184c */
[C---:B------:R-:W-:Y:S01]  /*25ee0*/  HMMA.16816.F32.BF16 R80, R148.reuse, R154, R80 ;  /* 0x0000009a9450723c */ /* 0x040fe20000041850 */
[----:B------:R-:W2:Y:S05]  /*25ef0*/  LDSM.16.MT88.4 R152, [R230+0x16800] ;  /* 0x01680000e698783b */ /* 0x000eaa0000004200 */
[C---:B-----5:R-:W-:Y:S06]  /*25f00*/  HMMA.16816.F32.BF16 R84, R148.reuse, R168, R84 ;  /* 0x000000a89454723c */ /* 0x060fec0000041854 */
[C---:B------:R-:W-:Y:S01]  /*25f10*/  HMMA.16816.F32.BF16 R88, R148.reuse, R170, R88 ;  /* 0x000000aa9458723c */ /* 0x040fe20000041858 */
[----:B------:R-:W3:Y:S05]  /*25f20*/  LDSM.16.MT88.4 R168, [R228+0x16800] ;  /* 0x01680000e4a8783b */ /* 0x000eea0000004200 */
[C---:B------:R-:W-:Y:S06]  /*25f30*/  HMMA.16816.F32.BF16 R92, R148.reuse, R180, R92 ;  /* 0x000000b4945c723c */ /* 0x040fec000004185c */
[C---:B------:R-:W-:Y:S05]  /*25f40*/  HMMA.16816.F32.BF16 R96, R148.reuse, R182, R96 ;  /* 0x000000b69460723c */ /* 0x040fea0000041860 */
[-CC-:B------:R-:W-:Y:S01]  /*25f50*/  FFMA.FTZ R180, R20, R165.reuse, -R197.reuse ;  /* 0x000000a514b47223 */ /* 0x180fe200000108c5 */
[C---:B------:R-:W-:Y:S05]  /*25f60*/  HMMA.16816.F32.BF16 R100, R148.reuse, R184, R100 ;  /* 0x000000b89464723c */ /* 0x040fea0000041864 */
[-CC-:B------:R-:W-:Y:S01]  /*25f70*/  FFMA.FTZ R181, R21, R165.reuse, -R197.reuse ;  /* 0x000000a515b57223 */ /* 0x180fe200000108c5 */
[C---:B------:R-:W-:Y:S01]  /*25f80*/  HMMA.16816.F32.BF16 R104, R148.reuse, R186, R104 ;  /* 0x000000ba9468723c */ /* 0x040fe20000041868 */
[----:B------:R-:W-:Y:S04]  /*25f90*/  MUFU.EX2 R180, R180 ;  /* 0x000000b400b47308 */ /* 0x000fe80000000800 */
[-CC-:B------:R-:W-:Y:S01]  /*25fa0*/  FFMA.FTZ R182, R22, R165.reuse, -R196.reuse ;  /* 0x000000a516b67223 */ /* 0x180fe200000108c4 */
[C---:B------:R-:W-:Y:S05]  /*25fb0*/  HMMA.16816.F32.BF16 R108, R148.reuse, R176, R108 ;  /* 0x000000b0946c723c */ /* 0x040fea000004186c */
[----:B------:R-:W4:Y:S01]  /*25fc0*/  MUFU.EX2 R181, R181 ;  /* 0x000000b500b57308 */ /* 0x000f220000000800 */
[-CC-:B------:R-:W-:Y:S01]  /*25fd0*/  FFMA.FTZ R183, R23, R165.reuse, -R196.reuse ;  /* 0x000000a517b77223 */ /* 0x180fe200000108c4 */
[C---:B------:R-:W-:Y:S01]  /*25fe0*/  HMMA.16816.F32.BF16 R112, R148.reuse, R178, R112 ;  /* 0x000000b29470723c */ /* 0x040fe20000041870 */
[----:B------:R-:W5:Y:S03]  /*25ff0*/  LDSM.16.MT88.4 R20, [R227+0x16800] ;  /* 0x01680000e314783b */ /* 0x000f660000004200 */
[-CC-:B------:R-:W-:Y:S02]  /*26000*/  FFMA.FTZ R184, R24, R165.reuse, -R197.reuse ;  /* 0x000000a518b87223 */ /* 0x180fe400000108c5 */
[C---:B-1----:R-:W-:Y:S02]  /*26010*/  HMMA.16816.F32.BF16 R116, R148.reuse, R156, R116 ;  /* 0x0000009c9474723c */ /* 0x042fe40000041874 */
[----:B------:R-:W-:Y:S01]  /*26020*/  MUFU.EX2 R182, R182 ;  /* 0x000000b600b67308 */ /* 0x000fe20000000800 */
[----:B------:R-:W-:Y:S02]  /*26030*/  LDSM.16.MT88.4 R176, [R229+0x15000] ;  /* 0x01500000e5b0783b */ /* 0x000fe40000004200 */
[-C--:B------:R-:W-:Y:S01]  /*26040*/  FFMA.FTZ R185, R25, R165.reuse, -R197 ;  /* 0x000000a519b97223 */ /* 0x080fe200000108c5 */
[C---:B------:R-:W-:Y:S06]  /*26050*/  HMMA.16816.F32.BF16 R120, R148.reuse, R158, R120 ;  /* 0x0000009e9478723c */ /* 0x040fec0000041878 */
[----:B------:R-:W1:Y:S01]  /*26060*/  MUFU.EX2 R183, R183 ;  /* 0x000000b700b77308 */ /* 0x000e620000000800 */
[----:B------:R-:W5:Y:S01]  /*26070*/  LDSM.16.MT88.4 R156, [R230+0x11000] ;  /* 0x01100000e69c783b */ /* 0x000f620000004200 */
[C---:B--2---:R-:W-:Y:S03]  /*26080*/  HMMA.16816.F32.BF16 R124, R148.reuse, R152, R124 ;  /* 0x00000098947c723c */ /* 0x044fe6000004187c */
[----:B----4-:R-:W-:Y:S03]  /*26090*/  F2FP.BF16.F32.PACK_AB R24, R181, R180 ;  /* 0x000000b4b518723e */ /* 0x010fe600000010ff */
[C---:B------:R-:W-:Y:S01]  /*260a0*/  HMMA.16816.F32.BF16 R128, R148.reuse, R154, R128 ;  /* 0x0000009a9480723c */ /* 0x040fe20000041880 */
[----:B------:R-:W2:Y:S01]  /*260b0*/  LDSM.16.MT88.4 R152, [R229+0x11000] ;  /* 0x01100000e598783b */ /* 0x000ea20000004200 */
[----:B------:R-:W-:Y:S03]  /*260c0*/  MUFU.EX2 R184, R184 ;  /* 0x000000b800b87308 */ /* 0x000fe60000000800 */
[-CC-:B------:R-:W-:Y:S01]  /*260d0*/  FFMA.FTZ R186, R26, R165.reuse, -R196.reuse ;  /* 0x000000a51aba7223 */ /* 0x180fe200000108c4 */
[C---:B------:R-:W-:Y:S06]  /*260e0*/  HMMA.16816.F32.BF16 R132, R148.reuse, R160, R132 ;  /* 0x000000a09484723c */ /* 0x040fec0000041884 */
[----:B------:R-:W4:Y:S01]  /*260f0*/  MUFU.EX2 R185, R185 ;  /* 0x000000b900b97308 */ /* 0x000f220000000800 */
[----:B-1----:R-:W-:Y:S01]  /*26100*/  F2FP.BF16.F32.PACK_AB R25, R183, R182 ;  /* 0x000000b6b719723e */ /* 0x002fe200000010ff */
[C---:B------:R-:W-:Y:S01]  /*26110*/  HMMA.16816.F32.BF16 R12, R148.reuse, R162, R12 ;  /* 0x000000a2940c723c */ /* 0x040fe2000004180c */
[----:B------:R-:W1:Y:S02]  /*26120*/  LDSM.16.MT88.4 R160, [R227+0x11000] ;  /* 0x01100000e3a0783b */ /* 0x000e640000004200 */
[-C--:B------:R-:W-:Y:S03]  /*26130*/  FFMA.FTZ R187, R27, R165.reuse, -R196 ;  /* 0x000000a51bbb7223 */ /* 0x080fe600000108c4 */
[C---:B---3--:R-:W-:Y:S02]  /*26140*/  HMMA.16816.F32.BF16 R136, R148.reuse, R168, R136 ;  /* 0x000000a89488723c */ /* 0x048fe40000041888 */
[----:B------:R-:W-:Y:S03]  /*26150*/  MUFU.EX2 R186, R186 ;  /* 0x000000ba00ba7308 */ /* 0x000fe60000000800 */
[----:B------:R-:W-:Y:S01]  /*26160*/  FADD.FTZ R191, R180, R191 ;  /* 0x000000bfb4bf7221 */ /* 0x000fe20000010000 */
[C---:B------:R-:W-:Y:S01]  /*26170*/  HMMA.16816.F32.BF16 R16, R148.reuse, R170, R16 ;  /* 0x000000aa9410723c */ /* 0x040fe20000041810 */
[----:B------:R-:W3:Y:S05]  /*26180*/  LDSM.16.MT88.4 R168, [R230+0x13000] ;  /* 0x01300000e6a8783b */ /* 0x000eea0000004200 */
[----:B------:R-:W2:Y:S01]  /*26190*/  MUFU.EX2 R187, R187 ;  /* 0x000000bb00bb7308 */ /* 0x000ea20000000800 */
[----:B----4-:R-:W-:Y:S01]  /*261a0*/  F2FP.BF16.F32.PACK_AB R26, R185, R184 ;  /* 0x000000b8b91a723e */ /* 0x010fe200000010ff */
[C---:B-----5:R-:W-:Y:S03]  /*261b0*/  HMMA.16816.F32.BF16 R140, R148.reuse, R20, R140 ;  /* 0x00000014948c723c */ /* 0x060fe6000004188c */
[----:B------:R-:W-:Y:S03]  /*261c0*/  FADD.FTZ R194, R182, R194 ;  /* 0x000000c2b6c27221 */ /* 0x000fe60000010000 */
[----:B------:R-:W-:Y:S01]  /*261d0*/  HMMA.16816.F32.BF16 R144, R148, R22, R144 ;  /* 0x000000169490723c */ /* 0x000fe20000041890 */
[----:B------:R-:W4:Y:S04]  /*261e0*/  LDSM.16.MT88.4 R20, [R229+0x13000] ;  /* 0x01300000e514783b */ /* 0x000f280000004200 */
[----:B------:R-:W-:Y:S01]  /*261f0*/  FADD.FTZ R191, R181, R191 ;  /* 0x000000bfb5bf7221 */ /* 0x000fe20000010000 */
[----:B------:R-:W-:Y:S01]  /*26200*/  FADD.FTZ R194, R183, R194 ;  /* 0x000000c2b7c27221 */ /* 0x000fe20000010000 */
[----:B--2---:R-:W-:Y:S02]  /*26210*/  F2FP.BF16.F32.PACK_AB R27, R187, R186 ;  /* 0x000000babb1b723e */ /* 0x004fe400000010ff */
[----:B------:R-:W2:Y:S02]  /*26220*/  LDSM.16.MT88.4 R148, [R228+0x13000] ;  /* 0x01300000e494783b */ /* 0x000ea40000004200 */
[----:B------:R-:W-:Y:S01]  /*26230*/  FADD.FTZ R191, R184, R191 ;  /* 0x000000bfb8bf7221 */ /* 0x000fe20000010000 */
[----:B------:R-:W-:Y:S02]  /*26240*/  FADD.FTZ R194, R186, R194 ;  /* 0x000000c2bac27221 */ /* 0x000fe40000010000 */
[C---:B------:R-:W-:Y:S05]  /*26250*/  HMMA.16816.F32.BF16 R4, R24.reuse, R156, R4 ;  /* 0x0000009c1804723c */ /* 0x040fea0000041804 */
[----:B------:R-:W-:Y:S01]  /*26260*/  FADD.FTZ R191, R185, R191 ;  /* 0x000000bfb9bf7221 */ /* 0x000fe20000010000 */
[C---:B------:R-:W-:Y:S01]  /*26270*/  HMMA.16816.F32.BF16 R8, R24.reuse, R158, R8 ;  /* 0x0000009e1808723c */ /* 0x040fe20000041808 */
[----:B------:R-:W5:Y:S04]  /*26280*/  LDSM.16.MT88.4 R156, [R227+0x13000] ;  /* 0x01300000e39c783b */ /* 0x000f680000004200 */
[----:B------:R-:W-:Y:S01]  /*26290*/  FADD.FTZ R194, R187, R194 ;  /* 0x000000c2bbc27221 */ /* 0x000fe20000010000 */
[C---:B------:R-:W-:Y:S06]  /*262a0*/  HMMA.16816.F32.BF16 R36, R24.reuse, R152, R36 ;  /* 0x000000981824723c */ /* 0x040fec0000041824 */
[C---:B------:R-:W-:Y:S01]  /*262b0*/  HMMA.16816.F32.BF16 R40, R24.reuse, R154, R40 ;  /* 0x0000009a1828723c */ /* 0x040fe20000041828 */
[----:B------:R-:W5:Y:S05]  /*262c0*/  LDSM.16.MT88.4 R152, [R230+0x15000] ;  /* 0x01500000e698783b */ /* 0x000f6a0000004200 */
[C---:B------:R-:W-:Y:S06]  /*262d0*/  HMMA.16816.F32.BF16 R44, R24.reuse, R172, R44 ;  /* 0x000000ac182c723c */ /* 0x040fec000004182c */
[C---:B------:R-:W-:Y:S05]  /*262e0*/  HMMA.16816.F32.BF16 R48, R24.reuse, R174, R48 ;  /* 0x000000ae1830723c */ /* 0x040fea0000041830 */
[-CC-:B------:R-:W-:Y:S01]  /*262f0*/  FFMA.FTZ R172, R28, R165.reuse, -R197.reuse ;  /* 0x000000a51cac7223 */ /* 0x180fe200000108c5 */
[C---:B-1----:R-:W-:Y:S05]  /*26300*/  HMMA.16816.F32.BF16 R52, R24.reuse, R160, R52 ;  /* 0x000000a01834723c */ /* 0x042fea0000041834 */
[-C--:B------:R-:W-:Y:S01]  /*26310*/  FFMA.FTZ R173, R29, R165.reuse, -R197 ;  /* 0x000000a51dad7223 */ /* 0x080fe200000108c5 */
[C---:B------:R-:W-:Y:S01]  /*26320*/  HMMA.16816.F32.BF16 R56, R24.reuse, R162, R56 ;  /* 0x000000a21838723c */ /* 0x040fe20000041838 */
[----:B------:R-:W1:Y:S01]  /*26330*/  LDSM.16.MT88.4 R160, [R228+0x15000] ;  /* 0x01500000e4a0783b */ /* 0x000e620000004200 */
[----:B------:R-:W2:Y:S03]  /*26340*/  MUFU.EX2 R172, R172 ;  /* 0x000000ac00ac7308 */ /* 0x000ea60000000800 */
[-CC-:B------:R-:W-:Y:S01]  /*26350*/  FFMA.FTZ R174, R30, R165.reuse, -R196.reuse ;  /* 0x000000a51eae7223 */ /* 0x180fe200000108c4 */
[C---:B---3--:R-:W-:Y:S06]  /*26360*/  HMMA.16816.F32.BF16 R60, R24.reuse, R168, R60 ;  /* 0x000000a8183c723c */ /* 0x048fec000004183c */
[----:B------:R-:W3:Y:S01]  /*26370*/  MUFU.EX2 R173, R173 ;  /* 0x000000ad00ad7308 */ /* 0x000ee20000000800 */
[-C--:B------:R-:W-:Y:S01]  /*26380*/  FFMA.FTZ R175, R31, R165.reuse, -R196 ;  /* 0x000000a51faf7223 */ /* 0x080fe200000108c4 */
[C---:B------:R-:W-:Y:S01]  /*26390*/  HMMA.16816.F32.BF16 R64, R24.reuse, R170, R64 ;  /* 0x000000aa1840723c */ /* 0x040fe20000041840 */
[----:B------:R-:W1:Y:S05]  /*263a0*/  LDSM.16.MT88.4 R168, [R227+0x15000] ;  /* 0x01500000e3a8783b */ /* 0x000e6a0000004200 */
[C---:B----4-:R-:W-:Y:S02]  /*263b0*/  HMMA.16816.F32.BF16 R68, R24.reuse, R20, R68 ;  /* 0x000000141844723c */ /* 0x050fe40000041844 */
[----:B------:R-:W4:Y:S01]  /*263c0*/  MUFU.EX2 R174, R174 ;  /* 0x000000ae00ae7308 */ /* 0x000f220000000800 */
[----:B------:R-:W-:Y:S02]  /*263d0*/  LDSM.16.MT88.4 R28, [R227+0x17000] ;  /* 0x01700000e31c783b */ /* 0x000fe40000004200 */
[----:B--2---:R-:W-:Y:S01]  /*263e0*/  FADD.FTZ R191, R172, R191 ;  /* 0x000000bfacbf7221 */ /* 0x004fe20000010000 */
[C---:B------:R-:W-:Y:S06]  /*263f0*/  HMMA.16816.F32.BF16 R72, R24.reuse, R22, R72 ;  /* 0x000000161848723c */ /* 0x040fec0000041848 */
[----:B------:R-:W2:Y:S01]  /*26400*/  MUFU.EX2 R175, R175 ;  /* 0x000000af00af7308 */ /* 0x000ea20000000800 */
[----:B------:R-:W1:Y:S01]  /*26410*/  LDSM.16.MT88.4 R20, [R230+0x17000] ;  /* 0x01700000e614783b */ /* 0x000e620000004200 */
[C---:B------:R-:W-:Y:S03]  /*26420*/  HMMA.16816.F32.BF16 R76, R24.reuse, R148, R76 ;  /* 0x00000094184c723c */ /* 0x040fe6000004184c */
[----:B---3--:R-:W-:Y:S03]  /*26430*/  FADD.FTZ R191, R173, R191 ;  /* 0x000000bfadbf7221 */ /* 0x008fe60000010000 */
[C---:B------:R-:W-:Y:S01]  /*26440*/  HMMA.16816.F32.BF16 R80, R24.reuse, R150, R80 ;  /* 0x000000961850723c */ /* 0x040fe20000041850 */
[----:B------:R-:W3:Y:S04]  /*26450*/  LDSM.16.MT88.4 R148, [R229+0x17000] ;  /* 0x01700000e594783b */ /* 0x000ee80000004200 */
[----:B----4-:R-:W-:Y:S01]  /*26460*/  FADD.FTZ R194, R174, R194 ;  /* 0x000000c2aec27221 */ /* 0x010fe20000010000 */
[C---:B-----5:R-:W-:Y:S05]  /*26470*/  HMMA.16816.F32.BF16 R84, R24.reuse, R156, R84 ;  /* 0x0000009c1854723c */ /* 0x060fea0000041854 */
[----:B--2---:R-:W-:Y:S01]  /*26480*/  FADD.FTZ R194, R175, R194 ;  /* 0x000000c2afc27221 */ /* 0x004fe20000010000 */
[C---:B------:R-:W-:Y:S01]  /*26490*/  HMMA.16816.F32.BF16 R88, R24.reuse, R158, R88 ;  /* 0x0000009e1858723c */ /* 0x040fe20000041858 */
[----:B------:R-:W-:Y:S05]  /*264a0*/  LDSM.16.MT88.4 R156, [R230+0x11800] ;  /* 0x01180000e69c783b */ /* 0x000fea0000004200 */
[C---:B------:R-:W-:Y:S06]  /*264b0*/  HMMA.16816.F32.BF16 R92, R24.reuse, R152, R92 ;  /* 0x00000098185c723c */ /* 0x040fec000004185c */
[C---:B------:R-:W-:Y:S01]  /*264c0*/  HMMA.16816.F32.BF16 R96, R24.reuse, R154, R96 ;  /* 0x0000009a1860723c */ /* 0x040fe20000041860 */
[----:B------:R-:W2:Y:S05]  /*264d0*/  LDSM.16.MT88.4 R152, [R228+0x17000] ;  /* 0x01700000e498783b */ /* 0x000eaa0000004200 */
[C---:B------:R-:W-:Y:S06]  /*264e0*/  HMMA.16816.F32.BF16 R100, R24.reuse, R176, R100 ;  /* 0x000000b01864723c */ /* 0x040fec0000041864 */
[C---:B------:R-:W-:Y:S05]  /*264f0*/  HMMA.16816.F32.BF16 R104, R24.reuse, R178, R104 ;  /* 0x000000b21868723c */ /* 0x040fea0000041868 */
[-CC-:B------:R-:W-:Y:S01]  /*26500*/  FFMA.FTZ R176, R32, R165.reuse, -R197.reuse ;  /* 0x000000a520b07223 */ /* 0x180fe200000108c5 */
[C---:B-1----:R-:W-:Y:S05]  /*26510*/  HMMA.16816.F32.BF16 R108, R24.reuse, R160, R108 ;  /* 0x000000a0186c723c */ /* 0x042fea000004186c */
[-CC-:B------:R-:W-:Y:S01]  /*26520*/  FFMA.FTZ R177, R34, R165.reuse, -R196.reuse ;  /* 0x000000a522b17223 */ /* 0x180fe200000108c4 */
[C---:B------:R-:W-:Y:S01]  /*26530*/  HMMA.16816.F32.BF16 R112, R24.reuse, R162, R112 ;  /* 0x000000a21870723c */ /* 0x040fe20000041870 */
[----:B------:R-:W1:Y:S04]  /*26540*/  MUFU.EX2 R176, R176 ;  /* 0x000000b000b07308 */ /* 0x000e680000000800 */
[-C--:B------:R-:W-:Y:S01]  /*26550*/  FFMA.FTZ R197, R33, R165.reuse, -R197 ;  /* 0x000000a521c57223 */ /* 0x080fe200000108c5 */
[C---:B------:R-:W-:Y:S05]  /*26560*/  HMMA.16816.F32.BF16 R116, R24.reuse, R168, R116 ;  /* 0x000000a81874723c */ /* 0x040fea0000041874 */
[----:B------:R-:W-:Y:S01]  /*26570*/  MUFU.EX2 R177, R177 ;  /* 0x000000b100b17308 */ /* 0x000fe20000000800 */
[----:B------:R-:W-:Y:S01]  /*26580*/  FFMA.FTZ R196, R35, R165, -R196 ;  /* 0x000000a523c47223 */ /* 0x000fe200000108c4 */
[C---:B------:R-:W-:Y:S01]  /*26590*/  HMMA.16816.F32.BF16 R120, R24.reuse, R170, R120 ;  /* 0x000000aa1878723c */ /* 0x040fe20000041878 */
[----:B------:R-:W4:Y:S07]  /*265a0*/  LDSM.16.MT88.4 R168, [R229+0x11800] ;  /* 0x01180000e5a8783b */ /* 0x000f2e0000004200 */
[----:B------:R-:W5:Y:S01]  /*265b0*/  MUFU.EX2 R197, R197 ;  /* 0x000000c500c57308 */ /* 0x000f620000000800 */
[C---:B------:R-:W-:Y:S01]  /*265c0*/  HMMA.16816.F32.BF16 R124, R24.reuse, R20, R124 ;  /* 0x00000014187c723c */ /* 0x040fe2000004187c */
[----:B------:R-:W4:Y:S02]  /*265d0*/  LDSM.16.MT88.4 R32, [R228+0x11800] ;  /* 0x01180000e420783b */ /* 0x000f240000004200 */
[----:B-1----:R-:W-:Y:S03]  /*265e0*/  FADD.FTZ R191, R176, R191 ;  /* 0x000000bfb0bf7221 */ /* 0x002fe60000010000 */
[C---:B------:R-:W-:Y:S03]  /*265f0*/  HMMA.16816.F32.BF16 R128, R24.reuse, R22, R128 ;  /* 0x000000161880723c */ /* 0x040fe60000041880 */
[----:B------:R-:W1:Y:S02]  /*26600*/  MUFU.EX2 R196, R196 ;  /* 0x000000c400c47308 */ /* 0x000e640000000800 */
[----:B------:R-:W-:Y:S01]  /*26610*/  F2FP.BF16.F32.PACK_AB R20, R173, R172 ;  /* 0x000000acad14723e */ /* 0x000fe200000010ff */
[C---:B---3--:R-:W-:Y:S05]  /*26620*/  HMMA.16816.F32.BF16 R132, R24.reuse, R148, R132 ;  /* 0x000000941884723c */ /* 0x048fea0000041884 */
[----:B------:R-:W-:Y:S01]  /*26630*/  F2FP.BF16.F32.PACK_AB R21, R175, R174 ;  /* 0x000000aeaf15723e */ /* 0x000fe200000010ff */
[C---:B------:R-:W-:Y:S01]  /*26640*/  HMMA.16816.F32.BF16 R12, R24.reuse, R150, R12 ;  /* 0x00000096180c723c */ /* 0x040fe2000004180c */
[----:B------:R-:W3:Y:S04]  /*26650*/  LDSM.16.MT88.4 R148, [R227+0x11800] ;  /* 0x01180000e394783b */ /* 0x000ee80000004200 */
[----:B-----5:R-:W-:Y:S01]  /*26660*/  F2FP.BF16.F32.PACK_AB R22, R197, R176 ;  /* 0x000000b0c516723e */ /* 0x020fe200000010ff */
[C---:B--2---:R-:W-:Y:S05]  /*26670*/  HMMA.16816.F32.BF16 R136, R24.reuse, R152, R136 ;  /* 0x000000981888723c */ /* 0x044fea0000041888 */
[C---:B-1----:R-:W-:Y:S01]  /*26680*/  F2FP.BF16.F32.PACK_AB R23, R196.reuse, R177 ;  /* 0x000000b1c417723e */ /* 0x042fe200000010ff */
[C---:B------:R-:W-:Y:S01]  /*26690*/  HMMA.16816.F32.BF16 R16, R24.reuse, R154, R16 ;  /* 0x0000009a1810723c */ /* 0x040fe20000041810 */
[----:B------:R-:W1:Y:S04]  /*266a0*/  LDSM.16.MT88.4 R152, [R230+0x13800] ;  /* 0x01380000e698783b */ /* 0x000e680000004200 */
[----:B------:R-:W-:Y:S01]  /*266b0*/  FADD.FTZ R194, R177, R194 ;  /* 0x000000c2b1c27221 */ /* 0x000fe20000010000 */
[C---:B------:R-:W-:Y:S05]  /*266c0*/  HMMA.16816.F32.BF16 R140, R24.reuse, R28, R140 ;  /* 0x0000001c188c723c */ /* 0x040fea000004188c */
[----:B------:R-:W-:Y:S01]  /*266d0*/  FADD.FTZ R249, R197, R191 ;  /* 0x000000bfc5f97221 */ /* 0x000fe20000010000 */
[----:B------:R-:W-:Y:S01]  /*266e0*/  HMMA.16816.F32.BF16 R144, R24, R30, R144 ;  /* 0x0000001e1890723c */ /* 0x000fe20000041890 */
[----:B------:R-:W-:Y:S04]  /*266f0*/  LDSM.16.MT88.4 R24, [R227+0x13800] ;  /* 0x01380000e318783b */ /* 0x000fe80000004200 */
[----:B------:R-:W-:Y:S01]  /*26700*/  FADD.FTZ R248, R196, R194 ;  /* 0x000000c2c4f87221 */ /* 0x000fe20000010000 */
[C---:B------:R-:W-:Y:S03]  /*26710*/  HMMA.16816.F32.BF16 R160, R20.reuse, R156, R4 ;  /* 0x0000009c14a0723c */ /* 0x040fe60000041804 */
[----:B------:R-:W2:Y:S03]  /*26720*/  LDSM.16.MT88.4 R4, [R229+0x13800] ;  /* 0x01380000e504783b */ /* 0x000ea60000004200 */
[C---:B------:R-:W-:Y:S05]  /*26730*/  HMMA.16816.F32.BF16 R156, R20.reuse, R158, R8 ;  /* 0x0000009e149c723c */ /* 0x040fea0000041808 */
[----:B------:R-:W5:Y:S01]  /*26740*/  LDSM.16.MT88.4 R8, [R228+0x13800] ;  /* 0x01380000e408783b */ /* 0x000f620000004200 */
[C---:B----4-:R-:W-:Y:S06]  /*26750*/  HMMA.16816.F32.BF16 R36, R20.reuse, R168, R36 ;  /* 0x000000a81424723c */ /* 0x050fec0000041824 */
[C---:B------:R-:W-:Y:S01]  /*26760*/  HMMA.16816.F32.BF16 R40, R20.reuse, R170, R40 ;  /* 0x000000aa1428723c */ /* 0x040fe20000041828 */
[----:B------:R-:W4:Y:S05]  /*26770*/  LDSM.16.MT88.4 R28, [R230+0x15800] ;  /* 0x01580000e61c783b */ /* 0x000f2a0000004200 */
[C---:B------:R-:W-:Y:S06]  /*26780*/  HMMA.16816.F32.BF16 R44, R20.reuse, R32, R44 ;  /* 0x00000020142c723c */ /* 0x040fec000004182c */
        /* <DEDUP_REMOVED lines=11> */
[C---:B-----5:R-:W-:Y:S06]  /*26840*/  HMMA.16816.F32.BF16 R76, R20.reuse, R8, R76 ;  /* 0x00000008144c723c */ /* 0x060fec000004184c */
[C---:B------:R-:W-:Y:S01]  /*26850*/  HMMA.16816.F32.BF16 R80, R20.reuse, R10, R80 ;  /* 0x0000000a1450723c */ /* 0x040fe20000041850 */
[----:B------:R-:W2:Y:S05]  /*26860*/  LDSM.16.MT88.4 R8, [R230+0x17800] ;  /* 0x01780000e608783b */ /* 0x000eaa0000004200 */
[C---:B------:R-:W-:Y:S06]  /*26870*/  HMMA.16816.F32.BF16 R84, R20.reuse, R24, R84 ;  /* 0x000000181454723c */ /* 0x040fec0000041854 */
[C---:B------:R-:W-:Y:S01]  /*26880*/  HMMA.16816.F32.BF16 R88, R20.reuse, R26, R88 ;  /* 0x0000001a1458723c */ /* 0x040fe20000041858 */
[----:B------:R-:W5:Y:S05]  /*26890*/  LDSM.16.MT88.4 R24, [R228+0x17800] ;  /* 0x01780000e418783b */ /* 0x000f6a0000004200 */
[C---:B----4-:R-:W-:Y:S06]  /*268a0*/  HMMA.16816.F32.BF16 R92, R20.reuse, R28, R92 ;  /* 0x0000001c145c723c */ /* 0x050fec000004185c */
[C---:B------:R-:W-:Y:S01]  /*268b0*/  HMMA.16816.F32.BF16 R96, R20.reuse, R30, R96 ;  /* 0x0000001e1460723c */ /* 0x040fe20000041860 */
[----:B------:R-:W4:Y:S05]  /*268c0*/  LDSM.16.MT88.4 R28, [R227+0x17800] ;  /* 0x01780000e31c783b */ /* 0x000f2a0000004200 */
[C---:B------:R-:W-:Y:S06]  /*268d0*/  HMMA.16816.F32.BF16 R100, R20.reuse, R32, R100 ;  /* 0x000000201464723c */ /* 0x040fec0000041864 */
[C---:B------:R-:W-:Y:S06]  /*268e0*/  HMMA.16816.F32.BF16 R104, R20.reuse, R34, R104 ;  /* 0x000000221468723c */ /* 0x040fec0000041868 */
[C---:B---3--:R-:W-:Y:S06]  /*268f0*/  HMMA.16816.F32.BF16 R108, R20.reuse, R148, R108 ;  /* 0x00000094146c723c */ /* 0x048fec000004186c */
[C---:B------:R-:W-:Y:S06]  /*26900*/  HMMA.16816.F32.BF16 R112, R20.reuse, R150, R112 ;  /* 0x000000961470723c */ /* 0x040fec0000041870 */
[C---:B-1----:R-:W-:Y:S06]  /*26910*/  HMMA.16816.F32.BF16 R116, R20.reuse, R4, R116 ;  /* 0x000000041474723c */ /* 0x042fec0000041874 */
[C---:B------:R-:W-:Y:S06]  /*26920*/  HMMA.16816.F32.BF16 R120, R20.reuse, R6, R120 ;  /* 0x000000061478723c */ /* 0x040fec0000041878 */
[C---:B--2---:R-:W-:Y:S06]  /*26930*/  HMMA.16816.F32.BF16 R124, R20.reuse, R8, R124 ;  /* 0x00000008147c723c */ /* 0x044fec000004187c */
[C---:B------:R-:W-:Y:S06]  /*26940*/  HMMA.16816.F32.BF16 R128, R20.reuse, R10, R128 ;  /* 0x0000000a1480723c */ /* 0x040fec0000041880 */
[C---:B------:R-:W-:Y:S06]  /*26950*/  HMMA.16816.F32.BF16 R132, R20.reuse, R152, R132 ;  /* 0x000000981484723c */ /* 0x040fec0000041884 */
[C---:B------:R-:W-:Y:S06]  /*26960*/  HMMA.16816.F32.BF16 R152, R20.reuse, R154, R12 ;  /* 0x0000009a1498723c */ /* 0x040fec000004180c */
[C---:B-----5:R-:W-:Y:S06]  /*26970*/  HMMA.16816.F32.BF16 R136, R20.reuse, R24, R136 ;  /* 0x000000181488723c */ /* 0x060fec0000041888 */
[C---:B------:R-:W-:Y:S06]  /*26980*/  HMMA.16816.F32.BF16 R148, R20.reuse, R26, R16 ;  /* 0x0000001a1494723c */ /* 0x040fec0000041810 */
[C---:B----4-:R-:W-:Y:S06]  /*26990*/  HMMA.16816.F32.BF16 R140, R20.reuse, R28, R140 ;  /* 0x0000001c148c723c */ /* 0x050fec000004188c */
[----:B------:R-:W-:Y:S01]  /*269a0*/  HMMA.16816.F32.BF16 R144, R20, R30, R144 ;  /* 0x0000001e1490723c */ /* 0x000fe20000041890 */
[----:B------:R-:W-:Y:S11]  /*269b0*/  @!UPT UIADD3 URZ, URZ, URZ, URZ ;  /* 0x0000003f3f3ff290 */ /* 0x000ff6000fffe03f */
[----:B------:R-:W-:Y:S01]  /*269c0*/  @!UPT UIADD3 URZ, URZ, URZ, URZ ;  /* 0x0000003f3f3ff290 */ /* 0x000fe2000fffe03f */
[----:B------:R-:W-:Y:S11]  /*269d0*/  @P0 BRA `(.L_x_2003) ;  /* 0xffffffb400f80947 */ /* 0x000ff6000383ffff */
.L_x_1994:
[----:B------:R-:W1:Y:S01]  /*269e0*/  S2R R10, SR_TID.X ;  /* 0x00000000000a7919 */ /* 0x000e620000002100 */
[----:B------:R-:W2:Y:S08]  /*269f0*/  LDC.64 R8, c[0x0][0x208] ;  /* 0x00008200ff087b82 */ /* 0x000eb00000000a00 */
[----:B------:R-:W3:Y:S01]  /*26a00*/  LDC.64 R6, c[0x0][0x198] ;  /* 0x00006600ff067b82 */ /* 0x000ee20000000a00 */
[----:B--2---:R-:W-:-:S02]  /*26a10*/  R2UR UR4, R8 ;  /* 0x00000000080472ca */ /* 0x004fc400000e0000 */
[----:B------:R-:W-:Y:S02]  /*26a20*/  R2UR UR5, R9 ;  /* 0x00000000090572ca */ /* 0x000fe400000e0000 */
[----:B-1----:R-:W-:-:S04]  /*26a30*/  SHF.R.S32.HI R5, RZ, 0x1f, R10 ;  /* 0x0000001fff057819 */ /* 0x002fc8000001140a */
[----:B------:R-:W-:-:S04]  /*26a40*/  LEA.HI R2, R5, R10, RZ, 0x5 ;  /* 0x0000000a05027211 */ /* 0x000fc800078f28ff */
[----:B------:R-:W-:-:S03]  /*26a50*/  LOP3.LUT R2, R2, 0xffffffe0, RZ, 0xc0, !PT ;  /* 0xffffffe002027812 */ /* 0x000fc600078ec0ff */
[----:B---3--:R1:W5:Y:S01]  /*26a60*/  LD.E R4, desc[UR4][R6.64+0xd8] ;  /* 0x0000d80406047980 */ /* 0x008362000c101900 */
[----:B------:R-:W-:Y:S01]  /*26a70*/  UMOV UR4, 0xffffffff ;  /* 0xffffffff00047882 */ /* 0x000fe20000000000 */
[----:B------:R-:W-:Y:S01]  /*26a80*/  LEA.HI R5, R5, R10, RZ, 0x4 ;  /* 0x0000000a05057211 */ /* 0x000fe200078f20ff */
[----:B------:R-:W-:-:S05]  /*26a90*/  IMAD.IADD R2, R10, 0x1, -R2 ;  /* 0x000000010a027824 */ /* 0x000fca00078e0a02 */
[----:B------:R-:W-:-:S04]  /*26aa0*/  SHF.R.S32.HI R0, RZ, 0x1f, R2 ;  /* 0x0000001fff007819 */ /* 0x000fc80000011402 */
[----:B------:R-:W-:Y:S02]  /*26ab0*/  LEA.HI R0, R0, R2, RZ, 0x2 ;  /* 0x0000000200007211 */ /* 0x000fe400078f10ff */
[----:B------:R-:W-:Y:S02]  /*26ac0*/  SHF.R.S32.HI R2, RZ, 0x4, R5 ;  /* 0x00000004ff027819 */ /* 0x000fe40000011405 */
[----:B------:R-:W-:Y:S01]  /*26ad0*/  SHF.R.S32.HI R0, RZ, 0x2, R0 ;  /* 0x00000002ff007819 */ /* 0x000fe20000011400 */
[----:B------:R-:W-:Y:S06]  /*26ae0*/  BRA.DIV UR4, `(.L_x_2004) ;  /* 0x0000002204747947 */ /* 0x000fec000b800000 */
[----:B------:R-:W2:Y:S04]  /*26af0*/  SHFL.BFLY PT, R10, R249, 0x2, 0x1f ;  /* 0x0c401f00f90a7f89 */ /* 0x000ea800000e0000 */
[----:B------:R-:W3:Y:S01]  /*26b00*/  SHFL.BFLY PT, R5, R248, 0x2, 0x1f ;  /* 0x0c401f00f8057f89 */ /* 0x000ee200000e0000 */
[----:B--2---:R-:W-:Y:S01]  /*26b10*/  FADD.FTZ R249, R10, R249 ;  /* 0x000000f90af97221 */ /* 0x004fe20000010000 */
[----:B---3--:R-:W-:-:S04]  /*26b20*/  FADD.FTZ R248, R5, R248 ;  /* 0x000000f805f87221 */ /* 0x008fc80000010000 */
[----:B------:R-:W2:Y:S04]  /*26b30*/  SHFL.BFLY PT, R13, R249, 0x1, 0x1f ;  /* 0x0c201f00f90d7f89 */ /* 0x000ea800000e0000 */
[----:B------:R3:W4:Y:S01]  /*26b40*/  SHFL.BFLY PT, R5, R248, 0x1, 0x1f ;  /* 0x0c201f00f8057f89 */ /* 0x00072200000e0000 */
[----:B--2---:R-:W-:-:S07]  /*26b50*/  FADD.FTZ R10, R249, R13 ;  /* 0x0000000df90a7221 */ /* 0x004fce0000010000 */
.L_x_2025:
[----:B------:R-:W2:Y:S01]  /*26b60*/  S2R R13, SR_TID.X ;  /* 0x00000000000d7919 */ /* 0x000ea20000002100 */
[----:B----4-:R-:W-:Y:S01]  /*26b70*/  FADD.FTZ R5, R248, R5 ;  /* 0x00000005f8057221 */ /* 0x010fe20000010000 */
[----:B------:R-:W-:Y:S01]  /*26b80*/  FSETP.NE.FTZ.AND P4, PT, R10, RZ, PT ;  /* 0x000000ff0a00720b */ /* 0x000fe20003f95000 */
[----:B------:R-:W4:Y:S01]  /*26b90*/  S2UR UR4, SR_CgaCtaId ;  /* 0x00000000000479c3 */ /* 0x000f220000008800 */
[----:B------:R-:W-:-:S07]  /*26ba0*/  MOV R12, 0x3f800000 ;  /* 0x3f800000000c7802 */ /* 0x000fce0000000f00 */
[----:B------:R-:W-:Y:S01]  /*26bb0*/  BAR.SYNC.DEFER_BLOCKING 0x0 ;  /* 0x0000000000007b1d */ /* 0x000fe20000010000 */
[----:B------:R-:W-:Y:S02]  /*26bc0*/  FSETP.NE.FTZ.AND P3, PT, R5, RZ, PT ;  /* 0x000000ff0500720b */ /* 0x000fe40003f75000 */
[----:B------:R-:W-:Y:S02]  /*26bd0*/  MOV R11, 0x3f800000 ;  /* 0x3f800000000b7802 */ /* 0x000fe40000000f00 */
[C---:B------:R-:W-:Y:S01]  /*26be0*/  R2UR UR12, R8.reuse ;  /* 0x00000000080c72ca */ /* 0x040fe200000e0000 */
[----:B------:R-:W-:Y:S01]  /*26bf0*/  UMOV UR5, 0x400 ;  /* 0x0000040000057882 */ /* 0x000fe20000000000 */
[C---:B------:R-:W-:Y:S02]  /*26c00*/  R2UR UR13, R9.reuse ;  /* 0x00000000090d72ca */ /* 0x040fe400000e0000 */
[----:B------:R-:W-:Y:S01]  /*26c10*/  R2UR UR10, R8 ;  /* 0x00000000080a72ca */ /* 0x000fe200000e0000 */
[----:B------:R-:W1:Y:S01]  /*26c20*/  @P4 MUFU.RCP R12, R10 ;  /* 0x0000000a000c4308 */ /* 0x000e620000001000 */
[----:B------:R-:W-:-:S07]  /*26c30*/  R2UR UR11, R9 ;  /* 0x00000000090b72ca */ /* 0x000fce00000e0000 */
[----:B------:R-:W3:Y:S01]  /*26c40*/  @P3 MUFU.RCP R11, R5 ;  /* 0x00000005000b3308 */ /* 0x000ee20000001000 */
[----:B----4-:R-:W-:Y:S01]  /*26c50*/  ULEA UR4, UR4, UR5, 0x18 ;  /* 0x0000000504047291 */ /* 0x010fe2000f8ec03f */
[----:B--2---:R-:W-:Y:S01]  /*26c60*/  SHF.R.S32.HI R14, RZ, 0x1f, R13 ;  /* 0x0000001fff0e7819 */ /* 0x004fe2000001140d */
[C---:B-1----:R-:W-:Y:S01]  /*26c70*/  FMUL.FTZ R160, R12.reuse, R160 ;  /* 0x000000a00ca07220 */ /* 0x042fe20000410000 */
        /* <DEDUP_REMOVED lines=10> */
[----:B------:R-:W-:Y:S01]  /*26d20*/  LOP3.LUT R18, R15, 0x1ffffffc, RZ, 0xc0, !PT ;  /* 0x1ffffffc0f127812 */ /* 0x000fe200078ec0ff */
[----:B------:R-:W-:Y:S01]  /*26d30*/  FMUL.FTZ R44, R12, R44 ;  /* 0x0000002c0c2c7220 */ /* 0x000fe20000410000 */
[----:B------:R-:W-:Y:S01]  /*26d40*/  LEA.HI R16, R16, R17, RZ, 0x3 ;  /* 0x0000001110107211 */ /* 0x000fe200078f18ff */
[----:B------:R-:W-:Y:S01]  /*26d50*/  FMUL.FTZ R45, R12, R45 ;  /* 0x0000002d0c2d7220 */ /* 0x000fe20000410000 */
[----:B------:R-:W-:Y:S01]  /*26d60*/  IADD3 R18, -R18, R13, RZ ;  /* 0x0000000d12127210 */ /* 0x000fe20007ffe1ff */
[----:B------:R-:W-:Y:S01]  /*26d70*/  FMUL.FTZ R48, R12, R48 ;  /* 0x000000300c307220 */ /* 0x000fe20000410000 */
[----:B------:R-:W-:Y:S01]  /*26d80*/  LOP3.LUT R16, R16, 0xfffffff8, RZ, 0xc0, !PT ;  /* 0xfffffff810107812 */ /* 0x000fe200078ec0ff */
[C---:B------:R-:W-:Y:S01]  /*26d90*/  FMUL.FTZ R49, R12.reuse, R49 ;  /* 0x000000310c317220 */ /* 0x040fe20000410000 */
[C---:B------:R-:W-:Y:S01]  /*26da0*/  FMUL.FTZ R52, R12.reuse, R52 ;  /* 0x000000340c347220 */ /* 0x040fe20000410000 */
[C---:B------:R-:W-:Y:S01]  /*26db0*/  FMUL.FTZ R53, R12.reuse, R53 ;  /* 0x000000350c357220 */ /* 0x040fe20000410000 */
[----:B------:R-:W-:Y:S01]  /*26dc0*/  IADD3 R17, R17, -R16, RZ ;  /* 0x8000001011117210 */ /* 0x000fe20007ffe0ff */
[----:B------:R-:W-:Y:S01]  /*26dd0*/  FMUL.FTZ R56, R12, R56 ;  /* 0x000000380c387220 */ /* 0x000fe20000410000 */
[----:B------:R-:W-:Y:S01]  /*26de0*/  LEA.HI R16, R14, R13, RZ, 0x5 ;  /* 0x0000000d0e107211 */ /* 0x000fe200078f28ff */
[C---:B------:R-:W-:Y:S01]  /*26df0*/  FMUL.FTZ R57, R12.reuse, R57 ;  /* 0x000000390c397220 */ /* 0x040fe20000410000 */
[----:B------:R-:W-:Y:S01]  /*26e00*/  SHF.L.U32 R19, R17, 0x6, RZ ;  /* 0x0000000611137819 */ /* 0x000fe200000006ff */
[C---:B------:R-:W-:Y:S01]  /*26e10*/  FMUL.FTZ R60, R12.reuse, R60 ;  /* 0x0000003c0c3c7220 */ /* 0x040fe20000410000 */
[----:B------:R-:W-:Y:S01]  /*26e20*/  SHF.R.S32.HI R15, RZ, 0x5, R16 ;  /* 0x00000005ff0f7819 */ /* 0x000fe20000011410 */
[C---:B------:R-:W-:Y:S01]  /*26e30*/  FMUL.FTZ R61, R12.reuse, R61 ;  /* 0x0000003d0c3d7220 */ /* 0x040fe20000410000 */
[----:B------:R-:W-:Y:S01]  /*26e40*/  LOP3.LUT R19, R19, 0x1c0, RZ, 0xc0, !PT ;  /* 0x000001c013137812 */ /* 0x000fe200078ec0ff */
[C---:B------:R-:W-:Y:S01]  /*26e50*/  FMUL.FTZ R64, R12.reuse, R64 ;  /* 0x000000400c407220 */ /* 0x040fe20000410000 */
[----:B------:R-:W-:Y:S01]  /*26e60*/  LOP3.LUT R20, R17, 0x1, RZ, 0xc0, !PT ;  /* 0x0000000111147812 */ /* 0x000fe200078ec0ff */
[C---:B------:R-:W-:Y:S01]  /*26e70*/  FMUL.FTZ R65, R12.reuse, R65 ;  /* 0x000000410c417220 */ /* 0x040fe20000410000 */
[----:B------:R-:W-:Y:S01]  /*26e80*/  LEA R18, R15, R18, 0x9 ;  /* 0x000000120f127211 */ /* 0x000fe200078e48ff */
[C---:B------:R-:W-:Y:S01]  /*26e90*/  FMUL.FTZ R68, R12.reuse, R68 ;  /* 0x000000440c447220 */ /* 0x040fe20000410000 */
[----:B------:R-:W-:Y:S01]  /*26ea0*/  LEA.HI R19, R19, R19, RZ, 0x1d ;  /* 0x0000001313137211 */ /* 0x000fe200078fe8ff */
[----:B------:R-:W-:Y:S01]  /*26eb0*/  FMUL.FTZ R69, R12, R69 ;  /* 0x000000450c457220 */ /* 0x000fe20000410000 */
[----:B------:R-:W-:Y:S01]  /*26ec0*/  ISETP.NE.U32.AND P0, PT, R20, 0x1, PT ;  /* 0x000000011400780c */ /* 0x000fe20003f05070 */
[----:B------:R-:W-:Y:S01]  /*26ed0*/  FMUL.FTZ R72, R12, R72 ;  /* 0x000000480c487220 */ /* 0x000fe20000410000 */
[----:B------:R-:W-:Y:S01]  /*26ee0*/  LEA R18, R18, R19, 0x1 ;  /* 0x0000001312127211 */ /* 0x000fe200078e08ff */
        /* <DEDUP_REMOVED lines=39> */
[----:B------:R-:W-:Y:S01]  /*27160*/  R2P PR, R17, 0x6 ;  /* 0x0000000611007804 */ /* 0x000fe20000000000 */
[C---:B------:R-:W-:Y:S01]  /*27170*/  FMUL.FTZ R144, R12.reuse, R144 ;  /* 0x000000900c907220 */ /* 0x040fe20000410000 */
[----:B------:R-:W-:Y:S01]  /*27180*/  FMUL.FTZ R145, R12, R145 ;  /* 0x000000910c917220 */ /* 0x000fe20000410000 */
[----:B------:R-:W-:Y:S01]  /*27190*/  LEA R18, R18, UR4, 0x2 ;  /* 0x0000000412127c11 */ /* 0x000fe2000f8e10ff */
[C---:B---3--:R-:W-:Y:S01]  /*271a0*/  FMUL.FTZ R163, R11.reuse, R163 ;  /* 0x000000a30ba37220 */ /* 0x048fe20000410000 */
        /* <DEDUP_REMOVED lines=65> */
[----:B------:R-:W-:Y:S01]  /*275c0*/  STS.64 [R18], R160 ;  /* 0x000000a012007388 */ /* 0x000fe20000000a00 */
[----:B------:R-:W-:-:S02]  /*275d0*/  IADD3 R17, R18, -0x20, RZ ;  /* 0xffffffe012117810 */ /* 0x000fc40007ffe0ff */
[----:B------:R-:W-:Y:S01]  /*275e0*/  SEL R12, R12, 0xffffffc0, !P1 ;  /* 0xffffffc00c0c7807 */ /* 0x000fe20004800000 */
[----:B------:R-:W-:Y:S01]  /*275f0*/  STS.64 [R18+0x800], R162 ;  /* 0x000800a212007388 */ /* 0x000fe20000000a00 */
[C---:B------:R-:W-:Y:S02]  /*27600*/  @P0 IADD3 R17, R18.reuse, 0x20, RZ ;  /* 0x0000002012110810 */ /* 0x040fe40007ffe0ff */
[----:B------:R-:W-:Y:S02]  /*27610*/  SEL R11, R11, 0xffffff80, !P2 ;  /* 0xffffff800b0b7807 */ /* 0x000fe40005000000 */
[----:B------:R-:W-:Y:S01]  /*27620*/  IADD3 R19, R18, R12, RZ ;  /* 0x0000000c12137210 */ /* 0x000fe20007ffe0ff */
[----:B------:R-:W-:Y:S01]  /*27630*/  STS.64 [R17], R156 ;  /* 0x0000009c11007388 */ /* 0x000fe20000000a00 */
[----:B------:R-:W-:Y:S02]  /*27640*/  IADD3 R12, R12, R17, RZ ;  /* 0x000000110c0c7210 */ /* 0x000fe40007ffe0ff */
[----:B------:R-:W-:Y:S01]  /*27650*/  IADD3 R20, R18, R11, RZ ;  /* 0x0000000b12147210 */ /* 0x000fe20007ffe0ff */
[----:B------:R-:W-:Y:S01]  /*27660*/  STS.64 [R17+0x800], R158 ;  /* 0x0008009e11007388 */ /* 0x000fe20000000a00 */
[----:B------:R-:W-:-:S02]  /*27670*/  IADD3 R21, R11, R17, RZ ;  /* 0x000000110b157210 */ /* 0x000fc40007ffe0ff */
[-C--:B------:R-:W-:Y:S01]  /*27680*/  IADD3 R22, R19, R11.reuse, RZ ;  /* 0x0000000b13167210 */ /* 0x080fe20007ffe0ff */
[----:B------:R-:W-:Y:S01]  /*27690*/  STS.64 [R19], R36 ;  /* 0x0000002413007388 */ /* 0x000fe20000000a00 */
[----:B------:R-:W-:-:S03]  /*276a0*/  IADD3 R11, R12, R11, RZ ;  /* 0x0000000b0c0b7210 */ /* 0x000fc60007ffe0ff */
[----:B------:R-:W-:Y:S04]  /*276b0*/  STS.64 [R19+0x800], R38 ;  /* 0x0008002613007388 */ /* 0x000fe80000000a00 */
[----:B------:R-:W-:Y:S04]  /*276c0*/  STS.64 [R12], R40 ;  /* 0x000000280c007388 */ /* 0x000fe80000000a00 */
        /* <DEDUP_REMOVED lines=48> */
[----:B------:R2:W-:Y:S04]  /*279d0*/  STS.64 [R12+0xc800], R154 ;  /* 0x00c8009a0c007388 */ /* 0x0005e80000000a00 */
[----:B------:R-:W-:Y:S04]  /*279e0*/  STS.64 [R20+0xc000], R136 ;  /* 0x00c0008814007388 */ /* 0x000fe80000000a00 */
[----:B------:R3:W-:Y:S04]  /*279f0*/  STS.64 [R20+0xc800], R138 ;  /* 0x00c8008a14007388 */ /* 0x0007e80000000a00 */
[----:B------:R-:W-:Y:S04]  /*27a00*/  STS.64 [R21+0xc000], R148 ;  /* 0x00c0009415007388 */ /* 0x000fe80000000a00 */
[----:B------:R-:W-:Y:S04]  /*27a10*/  STS.64 [R21+0xc800], R150 ;  /* 0x00c8009615007388 */ /* 0x000fe80000000a00 */
[----:B------:R-:W-:Y:S04]  /*27a20*/  STS.64 [R22+0xc000], R140 ;  /* 0x00c0008c16007388 */ /* 0x000fe80000000a00 */
[----:B------:R-:W-:Y:S04]  /*27a30*/  STS.64 [R22+0xc800], R142 ;  /* 0x00c8008e16007388 */ /* 0x000fe80000000a00 */
[----:B------:R4:W-:Y:S04]  /*27a40*/  STS.64 [R11+0xc000], R144 ;  /* 0x00c000900b007388 */ /* 0x0009e80000000a00 */
[----:B------:R4:W-:Y:S04]  /*27a50*/  STS.64 [R11+0xc800], R146 ;  /* 0x00c800920b007388 */ /* 0x0009e80000000a00 */
[----:B-1----:R-:W4:Y:S04]  /*27a60*/  LD.E.64 R18, desc[UR12][R6.64+0xb0] ;  /* 0x0000b00c06127980 */ /* 0x002f28000c101b00 */
[----:B------:R-:W4:Y:S01]  /*27a70*/  LD.E R17, desc[UR10][R6.64+0x60] ;  /* 0x0000600a06117980 */ /* 0x000f22000c101900 */
[----:B------:R1:W1:Y:S08]  /*27a80*/  @P4 MUFU.LG2 R24, R10 ;  /* 0x0000000a00184308 */ /* 0x0002700000000c00 */
[----:B------:R-:W1:Y:S01]  /*27a90*/  @P3 MUFU.LG2 R23, R5 ;  /* 0x0000000500173308 */ /* 0x000e620000000c00 */
[----:B--2---:R-:W-:-:S02]  /*27aa0*/  MOV R12, 0xff800000 ;  /* 0xff800000000c7802 */ /* 0x004fc40000000f00 */
[----:B---3--:R-:W-:Y:S01]  /*27ab0*/  SHF.L.U32 R20, R2, 0x6, RZ ;  /* 0x0000000602147819 */ /* 0x008fe200000006ff */
[----:B----4-:R2:W5:Y:S01]  /*27ac0*/  LD.E.64 R144, desc[UR10][R6.64+0x78] ;  /* 0x0000780a06907980 */ /* 0x010562000c101b00 */
[----:B-1----:R-:W-:Y:S02]  /*27ad0*/  LEA.HI R10, R14, R13, RZ, 0x4 ;  /* 0x0000000d0e0a7211 */ /* 0x002fe400078f20ff */
[----:B------:R-:W-:Y:S02]  /*27ae0*/  SHF.R.S32.HI R14, RZ, 0x1f, R15 ;  /* 0x0000001fff0e7819 */ /* 0x000fe4000001140f */
[----:B------:R-:W-:Y:S02]  /*27af0*/  LOP3.LUT R10, R10, 0xfffffff0, RZ, 0xc0, !PT ;  /* 0xfffffff00a0a7812 */ /* 0x000fe400078ec0ff */
[----:B------:R-:W-:Y:S01]  /*27b00*/  LEA.HI R14, R14, R15, RZ, 0x2 ;  /* 0x0000000f0e0e7211 */ /* 0x000fe200078f10ff */
[----:B------:R-:W-:Y:S01]  /*27b10*/  @P4 FMUL.FTZ R24, R24, 0.69314718246459960938 ;  /* 0x3f31721818184820 */ /* 0x000fe20000410000 */
[----:B------:R-:W-:Y:S01]  /*27b20*/  @P3 FMUL.FTZ R23, R23, 0.69314718246459960938 ;  /* 0x3f31721817173820 */ /* 0x000fe20000410000 */
[----:B------:R-:W-:-:S02]  /*27b30*/  IADD3 R5, -R10, R13, RZ ;  /* 0x0000000d0a057210 */ /* 0x000fc40007ffe1ff */
[----:B------:R-:W-:Y:S01]  /*27b40*/  LOP3.LUT R14, R14, 0xffffffc, RZ, 0xc0, !PT ;  /* 0x0ffffffc0e0e7812 */ /* 0x000fe200078ec0ff */
[C---:B-----5:R-:W-:Y:S01]  /*27b50*/  @P3 FFMA.FTZ R12, R4.reuse, R3, R23 ;  /* 0x00000003040c3223 */ /* 0x060fe20000010017 */
[----:B------:R-:W-:Y:S01]  /*27b60*/  MOV R11, 0xff800000 ;  /* 0xff800000000b7802 */ /* 0x000fe20000000f00 */
[----:B------:R-:W-:Y:S01]  /*27b70*/  @P4 FFMA.FTZ R11, R4, R164, R24 ;  /* 0x000000a4040b4223 */ /* 0x000fe20000010018 */
[----:B------:R-:W-:Y:S01]  /*27b80*/  LEA.HI R22, R5, R5, RZ, 0x1 ;  /* 0x0000000505167211 */ /* 0x000fe200078f08ff */
[----:B------:R2:W5:Y:S01]  /*27b90*/  LD.E R10, desc[UR12][R6.64+0xcc] ;  /* 0x0000cc0c060a7980 */ /* 0x000562000c101900 */
[----:B------:R-:W-:Y:S02]  /*27ba0*/  IADD3 R4, R15, -R14, RZ ;  /* 0x8000000e0f047210 */ /* 0x000fe40007ffe0ff */
[----:B------:R-:W-:Y:S01]  /*27bb0*/  LOP3.LUT R20, R20, 0x1c0, RZ, 0xc0, !PT ;  /* 0x000001c014147812 */ /* 0x000fe200078ec0ff */
[----:B------:R2:W5:Y:S01]  /*27bc0*/  LD.E.64 R14, desc[UR10][R6.64+0xa8] ;  /* 0x0000a80a060e7980 */ /* 0x000562000c101b00 */
[----:B------:R-:W-:-:S02]  /*27bd0*/  SHF.L.U32 R21, R22, 0x2, RZ ;  /* 0x0000000216157819 */ /* 0x000fc400000006ff */
[----:B------:R-:W-:Y:S02]  /*27be0*/  LOP3.LUT R22, R22, 0xffffffe, RZ, 0xc0, !PT ;  /* 0x0ffffffe16167812 */ /* 0x000fe400078ec0ff */
[----:B------:R-:W-:Y:S02]  /*27bf0*/  LOP3.LUT R21, R20, 0x38, R21, 0xf8, !PT ;  /* 0x0000003814157812 */ /* 0x000fe400078ef815 */
[----:B------:R-:W-:Y:S02]  /*27c00*/  SHF.R.U32.HI R20, RZ, 0x3, R20 ;  /* 0x00000003ff147819 */ /* 0x000fe40000011614 */
[----:B------:R-:W-:Y:S02]  /*27c10*/  IADD3 R22, R5, -R22, RZ ;  /* 0x8000001605167210 */ /* 0x000fe40007ffe0ff */
[----:B------:R-:W-:Y:S02]  /*27c20*/  LOP3.LUT R20, R21, R20, RZ, 0x3c, !PT ;  /* 0x0000001415147212 */ /* 0x000fe400078e3cff */
[----:B------:R-:W-:-:S02]  /*27c30*/  LOP3.LUT R16, R16, 0xffffffe0, RZ, 0xc0, !PT ;  /* 0xffffffe010107812 */ /* 0x000fc400078ec0ff */
[----:B------:R-:W-:Y:S02]  /*27c40*/  LEA R3, R22, R20, 0x2 ;  /* 0x0000001416037211 */ /* 0x000fe400078e10ff */
[----:B------:R-:W-:Y:S02]  /*27c50*/  IADD3 R16, -R16, R13, RZ ;  /* 0x0000000d10107210 */ /* 0x000fe40007ffe1ff */
[----:B------:R-:W-:Y:S02]  /*27c60*/  SHF.L.U32 R13, R239, 0x6, RZ ;  /* 0x00000006ef0d7819 */ /* 0x000fe400000006ff */
[----:B------:R-:W-:Y:S01]  /*27c70*/  LEA R3, R3, UR4, 0x2 ;  /* 0x0000000403037c11 */ /* 0x000fe2000f8e10ff */
[----:B------:R-:W-:Y:S01]  /*27c80*/  BAR.SYNC.DEFER_BLOCKING 0x0 ;  /* 0x0000000000007b1d */ /* 0x000fe20000010000 */
[----:B------:R-:W-:-:S05]  /*27c90*/  LOP3.LUT P0, RZ, R16, 0x3, RZ, 0xc0, !PT ;  /* 0x0000000310ff7812 */ /* 0x000fca000780c0ff */
[----:B------:R2:W1:Y:S04]  /*27ca0*/  LDS.128 R140, [R3] ;  /* 0x00000000038c7984 */ /* 0x0004680000000c00 */
[----:B------:R2:W3:Y:S04]  /*27cb0*/  LDS.128 R136, [R3+0x800] ;  /* 0x0008000003887984 */ /* 0x0004e80000000c00 */
[----:B------:R2:W4:Y:S04]  /*27cc0*/  LDS.128 R132, [R3+0x1000] ;  /* 0x0010000003847984 */ /* 0x0005280000000c00 */
        /* <DEDUP_REMOVED lines=28> */
[----:B------:R-:W-:Y:S01]  /*27e90*/  BSSY B0, `(.L_x_2005) ;  /* 0x0000016000007945 */ /* 0x000fe20003800000 */
[----:B------:R-:W-:Y:S01]  /*27ea0*/  LEA R4, R4, R0, 0x4 ;  /* 0x0000000004047211 */ /* 0x000fe200078e20ff */
[----:B------:R-:W-:-:S04]  /*27eb0*/  IMAD R18, R18, UR8, R242 ;  /* 0x0000000812127c24 */ /* 0x000fc8000f8e02f2 */
[----:B------:R-:W-:-:S04]  /*27ec0*/  IMAD R17, R18, R17, R241 ;  /* 0x0000001112117224 */ /* 0x000fc800078e02f1 */
[----:B------:R-:W-:Y:S02]  /*27ed0*/  IMAD R13, R19, R17, R13 ;  /* 0x00000011130d7224 */ /* 0x000fe400078e020d */
[----:B------:R2:W1:Y:S01]  /*27ee0*/  LDS.128 R16, [R3+0xf800] ;  /* 0x00f8000003107984 */ /* 0x0004620000000c00 */
[----:B---34-:R-:W-:Y:S05]  /*27ef0*/  @P0 BRA `(.L_x_2006) ;  /* 0x00000000003c0947 */ /* 0x018fea0003800000 */
[----:B------:R-:W-:Y:S02]  /*27f00*/  IMAD R0, R239, -0x40, R240 ;  /* 0xffffffc0ef007824 */ /* 0x000fe400078e02f0 */
[----:B--2---:R-:W-:-:S03]  /*27f10*/  VIADD R3, R4, 0x8 ;  /* 0x0000000804037836 */ /* 0x004fc60000000000 */
        /* <DEDUP_REMOVED lines=13> */
.L_x_2006:
[----:B------:R-:W-:Y:S05]  /*27ff0*/  BSYNC B0 ;  /* 0x0000000000007941 */ /* 0x000fea0003800000 */
.L_x_2005:
[----:B---3-5:R-:W-:Y:S01]  /*28000*/  IMAD.SHL.U32 R14, R5, 0x4, RZ ;  /* 0x00000004050e7824 */ /* 0x028fe200078e00ff */
[----:B------:R-:W-:Y:S02]  /*28010*/  R2UR UR4, R8 ;  /* 0x00000000080472ca */ /* 0x000fe400000e0000 */
[----:B------:R-:W-:Y:S02]  /*28020*/  R2UR UR5, R9 ;  /* 0x00000000090572ca */ /* 0x000fe400000e0000 */
[--C-:B------:R-:W-:Y:S01]  /*28030*/  SHF.R.S32.HI R15, RZ, 0x1f, R14.reuse ;  /* 0x0000001fff0f7819 */ /* 0x100fe2000001140e */
[----:B------:R-:W-:Y:S02]  /*28040*/  IMAD R10, R13, R10, RZ ;  /* 0x0000000a0d0a7224 */ /* 0x000fe400078e02ff */
[----:B------:R-:W-:-:S04]  /*28050*/  IMAD.WIDE R12, R2, 0x100, R14 ;  /* 0x00000100020c7825 */ /* 0x000fc800078e020e */
[----:B------:R-:W-:Y:S02]  /*28060*/  IMAD R239, R239, -0x40, R240 ;  /* 0xffffffc0efef7824 */ /* 0x000fe400078e02f0 */
[----:B------:R-:W-:Y:S01]  /*28070*/  VIADD R4, R2, 0x8 ;  /* 0x0000000802047836 */ /* 0x000fe20000000000 */
[----:B------:R-:W-:Y:S01]  /*28080*/  IADD3 R5, P3, R12, R10, RZ ;  /* 0x0000000a0c057210 */ /* 0x000fe20007f7e0ff */
[C---:B------:R-:W-:Y:S01]  /*28090*/  VIADD R0, R2.reuse, 0x18 ;  /* 0x0000001802007836 */ /* 0x040fe20000000000 */
[----:B--2---:R2:W5:Y:S01]  /*280a0*/  LD.E R6, desc[UR4][R6.64+0xc0] ;  /* 0x0000c00406067980 */ /* 0x004562000c101900 */
[----:B------:R-:W-:Y:S01]  /*280b0*/  VIADD R3, R2, 0x10 ;  /* 0x0000001002037836 */ /* 0x000fe20000000000 */
[----:B------:R-:W-:Y:S01]  /*280c0*/  ISETP.GE.AND P0, PT, R4, R239, PT ;  /* 0x000000ef0400720c */ /* 0x000fe20003f06270 */
[----:B------:R-:W-:Y:S01]  /*280d0*/  BSSY B0, `(.L_x_2007) ;  /* 0x0000025000007945 */ /* 0x000fe20003800000 */
[----:B------:R-:W-:Y:S02]  /*280e0*/  LEA.HI.X.SX32 R4, R10, R13, 0x1, P3 ;  /* 0x0000000d0a047211 */ /* 0x000fe400018f0eff */
[----:B------:R-:W-:-:S02]  /*280f0*/  LEA R10, P4, R5, R144, 0x2 ;  /* 0x00000090050a7211 */ /* 0x000fc400078810ff */
[----:B------:R-:W-:Y:S01]  /*28100*/  ISETP.GE.AND P2, PT, R0, R239, PT ;  /* 0x000000ef0000720c */ /* 0x000fe20003f46270 */
[C---:B------:R-:W-:Y:S01]  /*28110*/  VIADD R0, R2.reuse, 0x20 ;  /* 0x0000002002007836 */ /* 0x040fe20000000000 */
[----:B------:R-:W-:Y:S02]  /*28120*/  LEA.HI.X R11, R5, R145, R4, 0x2, P4 ;  /* 0x00000091050b7211 */ /* 0x000fe400020f1404 */
[-C--:B------:R-:W-:Y:S02]  /*28130*/  ISETP.GE.AND P4, PT, R2, R239.reuse, PT ;  /* 0x000000ef0200720c */ /* 0x080fe40003f86270 */
[-C--:B------:R-:W-:Y:S01]  /*28140*/  ISETP.GE.AND P3, PT, R0, R239.reuse, PT ;  /* 0x000000ef0000720c */ /* 0x080fe20003f66270 */
[C---:B------:R-:W-:Y:S01]  /*28150*/  VIADD R0, R2.reuse, 0x30 ;  /* 0x0000003002007836 */ /* 0x040fe20000000000 */
[-C--:B------:R-:W-:Y:S01]  /*28160*/  ISETP.GE.AND P1, PT, R3, R239.reuse, PT ;  /* 0x000000ef0300720c */ /* 0x080fe20003f26270 */
[C---:B------:R-:W-:Y:S02]  /*28170*/  VIADD R3, R2.reuse, 0x28 ;  /* 0x0000002802037836 */ /* 0x040fe40000000000 */
[----:B------:R-:W-:Y:S01]  /*28180*/  VIADD R2, R2, 0x38 ;  /* 0x0000003802027836 */ /* 0x000fe20000000000 */
[-C--:B------:R-:W-:Y:S01]  /*28190*/  ISETP.GE.AND P5, PT, R0, R239.reuse, PT ;  /* 0x000000ef0000720c */ /* 0x080fe20003fa6270 */
[----:B------:R-:W-:Y:S01]  /*281a0*/  VIADD R0, R14, 0x40 ;  /* 0x000000400e007836 */ /* 0x000fe20000000000 */
[----:B------:R-:W-:-:S03]  /*281b0*/  ISETP.GE.AND P6, PT, R3, R239, PT ;  /* 0x000000ef0300720c */ /* 0x000fc60003fc6270 */
[----:B--2---:R-:W-:Y:S10]  /*281c0*/  @P4 BRA `(.L_x_2008) ;  /* 0x0000000000544947 */ /* 0x004ff40003800000 */
[----:B-----5:R-:W-:Y:S01]  /*281d0*/  ISETP.GE.AND P4, PT, R14, R6, PT ;  /* 0x000000060e00720c */ /* 0x020fe20003f86270 */
[----:B------:R-:W-:-:S12]  /*281e0*/  VIADD R3, R0, 0x40 ;  /* 0x0000004000037836 */ /* 0x000fd80000000000 */
[C---:B------:R-:W-:Y:S02]  /*281f0*/  @!P4 R2UR UR10, R8.reuse ;  /* 0x00000000080ac2ca */ /* 0x040fe400000e0000 */
[C---:B------:R-:W-:Y:S02]  /*28200*/  @!P4 R2UR UR11, R9.reuse ;  /* 0x00000000090bc2ca */ /* 0x040fe400000e0000 */
[----:B------:R-:W-:Y:S02]  /*28210*/  @!P4 R2UR UR4, R8 ;  /* 0x000000000804c2ca */ /* 0x000fe400000e0000 */
[----:B------:R-:W-:-:S09]  /*28220*/  @!P4 R2UR UR5, R9 ;  /* 0x000000000905c2ca */ /* 0x000fd200000e0000 */
[----:B-1----:R2:W-:Y:S04]  /*28230*/  @!P4 ST.E.64 desc[UR10][R10.64], R140 ;  /* 0x0000008c0a00c985 */ /* 0x0025e8000c101b0a */
[----:B------:R2:W-:Y:S01]  /*28240*/  @!P4 ST.E.64 desc[UR4][R10.64+0x8], R142 ;  /* 0x0000088e0a00c985 */ /* 0x0005e2000c101b04 */
[----:B------:R-:W-:-:S13]  /*28250*/  ISETP.GE.AND P4, PT, R0, R6, PT ;  /* 0x000000060000720c */ /* 0x000fda0003f86270 */
[----:B------:R-:W-:Y:S02]  /*28260*/  @!P4 R2UR UR4, R8 ;  /* 0x000000000804c2ca */ /* 0x000fe400000e0000 */
[----:B------:R-:W-:-:S13]  /*28270*/  @!P4 R2UR UR5, R9 ;  /* 0x000000000905c2ca */ /* 0x000fda00000e0000 */
[----:B------:R2:W-:Y:S01]  /*28280*/  @!P4 ST.E.128 desc[UR4][R10.64+0x100], R108 ;  /* 0x0001006c0a00c985 */ /* 0x0005e2000c101d04 */
[----:B------:R-:W-:Y:S01]  /*28290*/  ISETP.GE.AND P4, PT, R3, R6, PT ;  /* 0x000000060300720c */ /* 0x000fe20003f86270 */
[----:B------:R-:W-:-:S12]  /*282a0*/  VIADD R3, R0, 0x80 ;  /* 0x0000008000037836 */ /* 0x000fd80000000000 */
[----:B------:R-:W-:Y:S02]  /*282b0*/  @!P4 R2UR UR4, R8 ;  /* 0x000000000804c2ca */ /* 0x000fe400000e0000 */
[----:B------:R-:W-:-:S13]  /*282c0*/  @!P4 R2UR UR5, R9 ;  /* 0x000000000905c2ca */ /* 0x000fda00000e0000 */
[----:B------:R2:W-:Y:S01]  /*282d0*/  @!P4 ST.E.128 desc[UR4][R10.64+0x200], R76 ;  /* 0x0002004c0a00c985 */ /* 0x0005e2000c101d04 */
[----:B------:R-:W-:-:S13]  /*282e0*/  ISETP.GE.AND P4, PT, R3, R6, PT ;  /* 0x000000060300720c */ /* 0x000fda0003f86270 */
[----:B------:R-:W-:Y:S02]  /*282f0*/  @!P4 R2UR UR4, R8 ;  /* 0x000000000804c2ca */ /* 0x000fe400000e0000 */
[----:B------:R-:W-:-:S13]  /*28300*/  @!P4 R2UR UR5, R9 ;  /* 0x000000000905c2ca */ /* 0x000fda00000e0000 */
[----:B------:R2:W-:Y:S02]  /*28310*/  @!P4 ST.E.128 desc[UR4][R10.64+0x300], R44 ;  /* 0x0003002c0a00c985 */ /* 0x0005e4000c101d04 */
.L_x_2008:
[----:B------:R-:W-:Y:S05]  /*28320*/  BSYNC B0 ;  /* 0x0000000000007941 */ /* 0x000fea0003800000 */
.L_x_2007:
[----:B------:R-:W-:Y:S01]  /*28330*/  BSSY B0, `(.L_x_2009) ;  /* 0x0000015000007945 */ /* 0x000fe20003800000 */
[----:B------:R-:W-:-:S03]  /*28340*/  ISETP.GE.AND P4, PT, R2, R239, PT ;  /* 0x000000ef0200720c */ /* 0x000fc60003f86270 */
[----:B------:R-:W-:Y:S10]  /*28350*/  @P0 BRA `(.L_x_2010) ;  /* 0x0000000000480947 */ /* 0x000ff40003800000 */
[----:B-----5:R-:W-:Y:S01]  /*28360*/  ISETP.GE.AND P0, PT, R14, R6, PT ;  /* 0x000000060e00720c */ /* 0x020fe20003f06270 */
[----:B------:R-:W-:-:S12]  /*28370*/  VIADD R2, R0, 0x40 ;  /* 0x0000004000027836 */ /* 0x000fd80000000000 */
[----:B------:R-:W-:Y:S02]  /*28380*/  @!P0 R2UR UR4, R8 ;  /* 0x00000000080482ca */ /* 0x000fe400000e0000 */
[----:B------:R-:W-:-:S13]  /*28390*/  @!P0 R2UR UR5, R9 ;  /* 0x00000000090582ca */ /* 0x000fda00000e0000 */
[----:B------:R3:W-:Y:S01]  /*283a0*/  @!P0 ST.E.128 desc[UR4][R10.64+0x2000], R136 ;  /* 0x002000880a008985 */ /* 0x0007e2000c101d04 */
[----:B------:R-:W-:-:S13]  /*283b0*/  ISETP.GE.AND P0, PT, R0, R6, PT ;  /* 0x000000060000720c */ /* 0x000fda0003f06270 */
[----:B------:R-:W-:Y:S02]  /*283c0*/  @!P0 R2UR UR4, R8 ;  /* 0x00000000080482ca */ /* 0x000fe400000e0000 */
[----:B------:R-:W-:-:S13]  /*283d0*/  @!P0 R2UR UR5, R9 ;  /* 0x00000000090582ca */ /* 0x000fda00000e0000 */
[----:B-1----:R3:W-:Y:S01]  /*283e0*/  @!P0 ST.E.128 desc[UR4][R10.64+0x2100], R104 ;  /* 0x002100680a008985 */ /* 0x0027e2000c101d04 */
        /* <DEDUP_REMOVED lines=9> */
.L_x_2010:
[----:B------:R-:W-:Y:S05]  /*28480*/  BSYNC B0 ;  /* 0x0000000000007941 */ /* 0x000fea0003800000 */
.L_x_2009:
[----:B------:R-:W-:Y:S04]  /*28490*/  BSSY B0, `(.L_x_2011) ;  /* 0x0000014000007945 */ /* 0x000fe80003800000 */
[----:B------:R-:W-:Y:S05]  /*284a0*/  @P1 BRA `(.L_x_2012) ;  /* 0x0000000000481947 */ /* 0x000fea0003800000 */
[-C--:B-----5:R-:W-:Y:S01]  /*284b0*/  ISETP.GE.AND P1, PT, R14, R6.reuse, PT ;  /* 0x000000060e00720c */ /* 0x0a0fe20003f26270 */
[C---:B------:R-:W-:Y:S01]  /*284c0*/  VIADD R3, R0.reuse, 0x40 ;  /* 0x0000004000037836 */ /* 0x040fe20000000000 */
[C---:B------:R-:W-:Y:S01]  /*284d0*/  ISETP.GE.AND P0, PT, R0.reuse, R6, PT ;  /* 0x000000060000720c */ /* 0x040fe20003f06270 */
[----:B------:R-:W-:-:S10]  /*284e0*/  VIADD R2, R0, 0x80 ;  /* 0x0000008000027836 */ /* 0x000fd40000000000 */
[C---:B------:R-:W-:Y:S02]  /*284f0*/  @!P1 R2UR UR10, R8.reuse ;  /* 0x00000000080a92ca */ /* 0x040fe400000e0000 */
[C---:B------:R-:W-:Y:S02]  /*28500*/  @!P1 R2UR UR11, R9.reuse ;  /* 0x00000000090b92ca */ /* 0x040fe400000e0000 */
[----:B------:R-:W-:Y:S02]  /*28510*/  @!P0 R2UR UR4, R8 ;  /* 0x00000000080482ca */ /* 0x000fe400000e0000 */
[----:B------:R-:W-:-:S09]  /*28520*/  @!P0 R2UR UR5, R9 ;  /* 0x00000000090582ca */ /* 0x000fd200000e0000 */
[----:B------:R4:W-:Y:S01]  /*28530*/  @!P1 ST.E.128 desc[UR10][R10.64+0x4000], R132 ;  /* 0x004000840a009985 */ /* 0x0009e2000c101d0a */
[----:B------:R-:W-:-:S03]  /*28540*/  ISETP.GE.AND P1, PT, R3, R6, PT ;  /* 0x000000060300720c */ /* 0x000fc60003f26270 */
[----:B-1----:R4:W-:Y:S01]  /*28550*/  @!P0 ST.E.128 desc[UR4][R10.64+0x4100], R100 ;  /* 0x004100640a008985 */ /* 0x0029e2000c101d04 */
[----:B------:R-:W-:-:S09]  /*28560*/  ISETP.GE.AND P0, PT, R2, R6, PT ;  /* 0x000000060200720c */ /* 0x000fd20003f06270 */
[C---:B------:R-:W-:Y:S02]  /*28570*/  @!P1 R2UR UR10, R8.reuse ;  /* 0x00000000080a92ca */ /* 0x040fe400000e0000 */
[C---:B------:R-:W-:Y:S02]  /*28580*/  @!P1 R2UR UR11, R9.reuse ;  /* 0x00000000090b92ca */ /* 0x040fe400000e0000 */
[----:B------:R-:W-:Y:S02]  /*28590*/  @!P0 R2UR UR4, R8 ;  /* 0x00000000080482ca */ /* 0x000fe400000e0000 */
[----:B------:R-:W-:-:S09]  /*285a0*/  @!P0 R2UR UR5, R9 ;  /* 0x00000000090582ca */ /* 0x000fd200000e0000 */
[----:B------:R4:W-:Y:S04]  /*285b0*/  @!P1 ST.E.128 desc[UR10][R10.64+0x4200], R68 ;  /* 0x004200440a009985 */ /* 0x0009e8000c101d0a */
[----:B------:R4:W-:Y:S02]  /*285c0*/  @!P0 ST.E.128 desc[UR4][R10.64+0x4300], R36 ;  /* 0x004300240a008985 */ /* 0x0009e4000c101d04 */
.L_x_2012:
[----:B------:R-:W-:Y:S05]  /*285d0*/  BSYNC B0 ;  /* 0x0000000000007941 */ /* 0x000fea0003800000 */
.L_x_2011:
[----:B------:R-:W-:Y:S04]  /*285e0*/  BSSY B0, `(.L_x_2013) ;  /* 0x0000014000007945 */ /* 0x000fe80003800000 */
[----:B------:R-:W-:Y:S05]  /*285f0*/  @P2 BRA `(.L_x_2014) ;  /* 0x0000000000482947 */ /* 0x000fea0003800000 */
[-C--:B-----5:R-:W-:Y:S01]  /*28600*/  ISETP.GE.AND P0, PT, R14, R6.reuse, PT ;  /* 0x000000060e00720c */ /* 0x0a0fe20003f06270 */
[C---:B------:R-:W-:Y:S01]  /*28610*/  VIADD R3, R0.reuse, 0x40 ;  /* 0x0000004000037836 */ /* 0x040fe20000000000 */
[C---:B------:R-:W-:Y:S01]  /*28620*/  ISETP.GE.AND P2, PT, R0.reuse, R6, PT ;  /* 0x000000060000720c */ /* 0x040fe20003f46270 */
[----:B------:R-:W-:-:S03]  /*28630*/  VIADD R2, R0, 0x80 ;  /* 0x0000008000027836 */ /* 0x000fc60000000000 */
[----:B------:R-:W-:-:S07]  /*28640*/  ISETP.GE.AND P1, PT, R3, R6, PT ;  /* 0x000000060300720c */ /* 0x000fce0003f26270 */
[C---:B------:R-:W-:Y:S02]  /*28650*/  @!P0 R2UR UR4, R8.reuse ;  /* 0x00000000080482ca */ /* 0x040fe400000e0000 */
[C---:B------:R-:W-:Y:S02]  /*28660*/  @!P0 R2UR UR5, R9.reuse ;  /* 0x00000000090582ca */ /* 0x040fe400000e0000 */
[C---:B------:R-:W-:Y:S02]  /*28670*/  @!P2 R2UR UR12, R8.reuse ;  /* 0x00000000080ca2ca */ /* 0x040fe400000e0000 */
[C---:B------:R-:W-:Y:S02]  /*28680*/  @!P2 R2UR UR13, R9.reuse ;  /* 0x00000000090da2ca */ /* 0x040fe400000e0000 */
[----:B------:R-:W-:Y:S02]  /*28690*/  @!P1 R2UR UR10, R8 ;  /* 0x00000000080a92ca */ /* 0x000fe400000e0000 */
[----:B------:R-:W-:-:S05]  /*286a0*/  @!P1 R2UR UR11, R9 ;  /* 0x00000000090b92ca */ /* 0x000fca00000e0000 */
[----:B-1----:R1:W-:Y:S01]  /*286b0*/  @!P0 ST.E.128 desc[UR4][R10.64+0x6000], R128 ;  /* 0x006000800a008985 */ /* 0x0023e2000c101d04 */
[----:B------:R-:W-:-:S03]  /*286c0*/  ISETP.GE.AND P0, PT, R2, R6, PT ;  /* 0x000000060200720c */ /* 0x000fc60003f06270 */
[----:B------:R1:W-:Y:S04]  /*286d0*/  @!P2 ST.E.128 desc[UR12][R10.64+0x6100], R96 ;  /* 0x006100600a00a985 */ /* 0x0003e8000c101d0c */
[----:B------:R1:W-:Y:S06]  /*286e0*/  @!P1 ST.E.128 desc[UR10][R10.64+0x6200], R64 ;  /* 0x006200400a009985 */ /* 0x0003ec000c101d0a */
[----:B------:R-:W-:-:S02]  /*286f0*/  @!P0 R2UR UR4, R8 ;  /* 0x00000000080482ca */ /* 0x000fc400000e0000 */
[----:B------:R-:W-:-:S13]  /*28700*/  @!P0 R2UR UR5, R9 ;  /* 0x00000000090582ca */ /* 0x000fda00000e0000 */
[----:B------:R1:W-:Y:S02]  /*28710*/  @!P0 ST.E.128 desc[UR4][R10.64+0x6300], R32 ;  /* 0x006300200a008985 */ /* 0x0003e4000c101d04 */
.L_x_2014:
[----:B------:R-:W-:Y:S05]  /*28720*/  BSYNC B0 ;  /* 0x0000000000007941 */ /* 0x000fea0003800000 */
.L_x_2013:
[----:B------:R-:W-:Y:S04]  /*28730*/  BSSY B0, `(.L_x_2015) ;  /* 0x0000014000007945 */ /* 0x000fe80003800000 */
[----:B------:R-:W-:Y:S05]  /*28740*/  @P3 BRA `(.L_x_2016) ;  /* 0x0000000000483947 */ /* 0x000fea0003800000 */
[----:B------:R-:W-:Y:S01]  /*28750*/  VIADD R3, R0, 0x40 ;  /* 0x0000004000037836 */ /* 0x000fe20000000000 */
[-C--:B-----5:R-:W-:Y:S01]  /*28760*/  ISETP.GE.AND P3, PT, R14, R6.reuse, PT ;  /* 0x000000060e00720c */ /* 0x0a0fe20003f66270 */
[C---:B------:R-:W-:Y:S01]  /*28770*/  VIADD R2, R0.reuse, 0x80 ;  /* 0x0000008000027836 */ /* 0x040fe20000000000 */
[-C--:B------:R-:W-:Y:S02]  /*28780*/  ISETP.GE.AND P2, PT, R0, R6.reuse, PT ;  /* 0x000000060000720c */ /* 0x080fe40003f46270 */
[-C--:B------:R-:W-:Y:S02]  /*28790*/  ISETP.GE.AND P1, PT, R3, R6.reuse, PT ;  /* 0x000000060300720c */ /* 0x080fe40003f26270 */
[----:B------:R-:W-:-:S07]  /*287a0*/  ISETP.GE.AND P0, PT, R2, R6, PT ;  /* 0x000000060200720c */ /* 0x000fce0003f06270 */
[C---:B------:R-:W-:Y:S02]  /*287b0*/  @!P3 R2UR UR14, R8.reuse ;  /* 0x00000000080eb2ca */ /* 0x040fe400000e0000 */
[C---:B------:R-:W-:Y:S02]  /*287c0*/  @!P3 R2UR UR15, R9.reuse ;  /* 0x00000000090fb2ca */ /* 0x040fe400000e0000 */
[C---:B------:R-:W-:Y:S02]  /*287d0*/  @!P2 R2UR UR12, R8.reuse ;  /* 0x00000000080ca2ca */ /* 0x040fe400000e0000 */
[C---:B------:R-:W-:Y:S02]  /*287e0*/  @!P2 R2UR UR13, R9.reuse ;  /* 0x00000000090da2ca */ /* 0x040fe400000e0000 */
[----:B------:R-:W-:Y:S02]  /*287f0*/  @!P1 R2UR UR10, R8 ;  /* 0x00000000080a92ca */ /* 0x000fe400000e0000 */
[----:B------:R-:W-:-:S02]  /*28800*/  @!P1 R2UR UR11, R9 ;  /* 0x00000000090b92ca */ /* 0x000fc400000e0000 */
[----:B------:R-:W-:Y:S02]  /*28810*/  @!P0 R2UR UR4, R8 ;  /* 0x00000000080482ca */ /* 0x000fe400000e0000 */
[----:B------:R-:W-:Y:S01]  /*28820*/  @!P0 R2UR UR5, R9 ;  /* 0x00000000090582ca */ /* 0x000fe200000e0000 */
[----:B-1----:R1:W-:Y:S04]  /*28830*/  @!P3 ST.E.128 desc[UR14][R10.64+0x8000], R124 ;  /* 0x0080007c0a00b985 */ /* 0x0023e8000c101d0e */
[----:B------:R1:W-:Y:S04]  /*28840*/  @!P2 ST.E.128 desc[UR12][R10.64+0x8100], R92 ;  /* 0x0081005c0a00a985 */ /* 0x0003e8000c101d0c */
[----:B------:R1:W-:Y:S04]  /*28850*/  @!P1 ST.E.128 desc[UR10][R10.64+0x8200], R60 ;  /* 0x0082003c0a009985 */ /* 0x0003e8000c101d0a */
[----:B------:R1:W-:Y:S02]  /*28860*/  @!P0 ST.E.128 desc[UR4][R10.64+0x8300], R28 ;  /* 0x0083001c0a008985 */ /* 0x0003e4000c101d04 */
.L_x_2016:
[----:B------:R-:W-:Y:S05]  /*28870*/  BSYNC B0 ;  /* 0x0000000000007941 */ /* 0x000fea0003800000 */
.L_x_2015:
        /* <DEDUP_REMOVED lines=20> */
.L_x_2018:
[----:B------:R-:W-:Y:S05]  /*289c0*/  BSYNC B0 ;  /* 0x0000000000007941 */ /* 0x000fea0003800000 */
.L_x_2017:
        /* <DEDUP_REMOVED lines=20> */
.L_x_2020:
[----:B------:R-:W-:Y:S05]  /*28b10*/  BSYNC B0 ;  /* 0x0000000000007941 */ /* 0x000fea0003800000 */
.L_x_2019:
[----:B------:R-:W-:Y:S02]  /*28b20*/  MOV R2, R238 ;  /* 0x000000ee00027202 */ /* 0x000fe40000000f00 */
[----:B------:R-:W-:-:S04]  /*28b30*/  MOV R3, 0x0 ;  /* 0x0000000000037802 */ /* 0x000fc80000000f00 */
[----:B-12345:R-:W-:Y:S05]  /*28b40*/  @P4 RET.REL.NODEC R2 `(_ZN5flash24flash_fwd_splitkv_kernelI23Flash_fwd_kernel_traitsILi256ELi64ELi64ELi4ELb0ELb0EN7cutlass10bfloat16_tE19Flash_kernel_traitsILi256ELi64ELi64ELi4ES3_EELb1ELb0ELb0ELb0ELb0ELb0ELb1ELb1EEEvNS_16Flash_fwd_paramsE) ;  /* 0xfffffd74022c4950 */ /* 0x03efea0003c3ffff */
[----:B------:R-:W-:Y:S01]  /*28b50*/  VIADD R2, R0, 0x40 ;  /* 0x0000004000027836 */ /* 0x000fe20000000000 */
[-C--:B------:R-:W-:Y:S01]  /*28b60*/  ISETP.GE.AND P3, PT, R14, R6.reuse, PT ;  /* 0x000000060e00720c */ /* 0x080fe20003f66270 */
[----:B------:R-:W-:Y:S01]  /*28b70*/  IMAD.MOV.U32 R3, RZ, RZ, 0x0 ;  /* 0x00000000ff037424 */ /* 0x000fe200078e00ff */
[CC--:B------:R-:W-:Y:S01]  /*28b80*/  ISETP.GE.AND P2, PT, R0.reuse, R6.reuse, PT ;  /* 0x000000060000720c */ /* 0x0c0fe20003f46270 */
[----:B------:R-:W-:Y:S01]  /*28b90*/  VIADD R0, R0, 0x80 ;  /* 0x0000008000007836 */ /* 0x000fe20000000000 */
[----:B------:R-:W-:Y:S01]  /*28ba0*/  ISETP.GE.AND P1, PT, R2, R6, PT ;  /* 0x000000060200720c */ /* 0x000fe20003f26270 */
[----:B------:R-:W-:-:S03]  /*28bb0*/  IMAD.MOV.U32 R2, RZ, RZ, R238 ;  /* 0x000000ffff027224 */ /* 0x000fc600078e00ee */
[----:B------:R-:W-:-:S05]  /*28bc0*/  ISETP.GE.AND P0, PT, R0, R6, PT ;  /* 0x000000060000720c */ /* 0x000fca0003f06270 */
[C---:B------:R-:W-:Y:S02]  /*28bd0*/  @!P3 R2UR UR12, R8.reuse ;  /* 0x00000000080cb2ca */ /* 0x040fe400000e0000 */
[C---:B------:R-:W-:Y:S02]  /*28be0*/  @!P3 R2UR UR13, R9.reuse ;  /* 0x00000000090db2ca */ /* 0x040fe400000e0000 */
[C---:B------:R-:W-:Y:S02]  /*28bf0*/  @!P2 R2UR UR10, R8.reuse ;  /* 0x00000000080aa2ca */ /* 0x040fe400000e0000 */
[C---:B------:R-:W-:Y:S02]  /*28c00*/  @!P2 R2UR UR11, R9.reuse ;  /* 0x00000000090ba2ca */ /* 0x040fe400000e0000 */
[----:B------:R-:W-:Y:S02]  /*28c10*/  @!P1 R2UR UR4, R8 ;  /* 0x00000000080492ca */ /* 0x000fe400000e0000 */
[----:B------:R-:W-:-:S05]  /*28c20*/  @!P1 R2UR UR5, R9 ;  /* 0x00000000090592ca */ /* 0x000fca00000e0000 */
[----:B------:R-:W-:Y:S04]  /*28c30*/  @!P3 ST.E.128 desc[UR12][R10.64+0xe000], R112 ;  /* 0x00e000700a00b985 */ /* 0x000fe8000c101d0c */
[----:B------:R-:W-:Y:S04]  /*28c40*/  @!P2 ST.E.128 desc[UR10][R10.64+0xe100], R80 ;  /* 0x00e100500a00a985 */ /* 0x000fe8000c101d0a */
[----:B------:R1:W-:Y:S02]  /*28c50*/  @!P1 ST.E.128 desc[UR4][R10.64+0xe200], R48 ;  /* 0x00e200300a009985 */ /* 0x0003e4000c101d04 */
[----:B-1----:R-:W-:Y:S05]  /*28c60*/  @P0 RET.REL.NODEC R2 `(_ZN5flash24flash_fwd_splitkv_kernelI23Flash_fwd_kernel_traitsILi256ELi64ELi64ELi4ELb0ELb0EN7cutlass10bfloat16_tE19Flash_kernel_traitsILi256ELi64ELi64ELi4ES3_EELb1ELb0ELb0ELb0ELb0ELb0ELb1ELb1EEEvNS_16Flash_fwd_paramsE) ;  /* 0xfffffd7002e40950 */ /* 0x002fea0003c3ffff */
[----:B------:R-:W-:Y:S01]  /*28c70*/  R2UR UR4, R8 ;  /* 0x00000000080472ca */ /* 0x000fe200000e0000 */
[----:B------:R-:W-:Y:S01]  /*28c80*/  IMAD.MOV.U32 R239, RZ, RZ, 0x0 ;  /* 0x00000000ffef7424 */ /* 0x000fe200078e00ff */
[----:B------:R-:W-:-:S13]  /*28c90*/  R2UR UR5, R9 ;  /* 0x00000000090572ca */ /* 0x000fda00000e0000 */
[----:B------:R1:W-:Y:S02]  /*28ca0*/  ST.E.128 desc[UR4][R10.64+0xe300], R16 ;  /* 0x00e300100a007985 */ /* 0x0003e4000c101d04 */
[----:B-1----:R-:W-:Y:S05]  /*28cb0*/  RET.REL.NODEC R238 `(_ZN5flash24flash_fwd_splitkv_kernelI23Flash_fwd_kernel_traitsILi256ELi64ELi64ELi4ELb0ELb0EN7cutlass10bfloat16_tE19Flash_kernel_traitsILi256ELi64ELi64ELi4ES3_EELb1ELb0ELb0ELb0ELb0ELb0ELb1ELb1EEEvNS_16Flash_fwd_paramsE) ;  /* 0xfffffd70eed07950 */ /* 0x002fea0003c3ffff */
.L_x_2004:
[----:B------:R-:W-:Y:S01]  /*28cc0*/  MOV R5, 0x1f ;  /* 0x0000001f00057802 */ /* 0x000fe20000000f00 */
[----:B------:R-:W-:Y:S01]  /*28cd0*/  IMAD.MOV.U32 R10, RZ, RZ, 0x2 ;  /* 0x00000002ff0a7424 */ /* 0x000fe200078e00ff */
[----:B------:R-:W-:Y:S01]  /*28ce0*/  MOV R12, R249 ;  /* 0x000000f9000c7202 */ /* 0x000fe20000000f00 */
[----:B------:R-:W-:-:S07]  /*28cf0*/  IMAD.MOV.U32 R11, RZ, RZ, -0x1 ;  /* 0xffffffffff0b7424 */ /* 0x000fce00078e00ff */
[----:B-1---5:R-:W-:Y:S05]  /*28d00*/  WARPSYNC.COLLECTIVE R11, `(.L_x_2021) ;  /* 0x000000000b087348 */ /* 0x022fea0003c00000 */
[----:B------:R2:W3:Y:S02]  /*28d10*/  SHFL.BFLY P0, R5, R12, R10, R5 ;  /* 0x0c00000a0c057389 */ /* 0x0004e40000000005 */
[----:B-123-5:R-:W-:Y:S01]  /*28d20*/  ENDCOLLECTIVE ;  /* 0x000000000000791b */ /* 0x02efe20003800000 */
.L_x_2021:
        /* <DEDUP_REMOVED lines=8> */
.L_x_2022:
[----:B------:R-:W-:Y:S01]  /*28db0*/  MOV R13, R5 ;  /* 0x00000005000d7202 */ /* 0x000fe20000000f00 */
[----:B------:R-:W-:Y:S01]  /*28dc0*/  IMAD.MOV.U32 R12, RZ, RZ, R248 ;  /* 0x000000ffff0c7224 */ /* 0x000fe200078e00f8 */
[----:B------:R-:W-:Y:S02]  /*28dd0*/  MOV R5, 0x1f ;  /* 0x0000001f00057802 */ /* 0x000fe40000000f00 */
[----:B------:R-:W-:-:S07]  /*28de0*/  MOV R10, 0x2 ;  /* 0x00000002000a7802 */ /* 0x000fce0000000f00 */
[----:B------:R-:W-:Y:S05]  /*28df0*/  WARPSYNC.COLLECTIVE R11, `(.L_x_2023) ;  /* 0x000000000b087348 */ /* 0x000fea0003c00000 */
[----:B------:R1:W2:Y:S02]  /*28e00*/  SHFL.BFLY P0, R5, R12, R10, R5 ;  /* 0x0c00000a0c057389 */ /* 0x0002a40000000005 */
[----:B-12---:R-:W-:Y:S01]  /*28e10*/  ENDCOLLECTIVE ;  /* 0x000000000000791b */ /* 0x006fe20003800000 */
.L_x_2023:
[----:B------:R-:W-:Y:S01]  /*28e20*/  FADD.FTZ R248, R5, R248 ;  /* 0x000000f805f87221 */ /* 0x000fe20000010000 */
[----:B------:R-:W-:Y:S02]  /*28e30*/  MOV R5, 0x1f ;  /* 0x0000001f00057802 */ /* 0x000fe40000000f00 */
[----:B------:R-:W-:Y:S01]  /*28e40*/  MOV R10, 0x1 ;  /* 0x00000001000a7802 */ /* 0x000fe20000000f00 */
[----:B------:R-:W-:-:S07]  /*28e50*/  IMAD.MOV.U32 R12, RZ, RZ, R248 ;  /* 0x000000ffff0c7224 */ /* 0x000fce00078e00f8 */
[----:B------:R-:W-:Y:S05]  /*28e60*/  WARPSYNC.COLLECTIVE R11, `(.L_x_2024) ;  /* 0x000000000b087348 */ /* 0x000fea0003c00000 */
[----:B------:R1:W2:Y:S02]  /*28e70*/  SHFL.BFLY P0, R5, R12, R10, R5 ;  /* 0x0c00000a0c057389 */ /* 0x0002a40000000005 */
[----:B-12---:R-:W-:Y:S01]  /*28e80*/  ENDCOLLECTIVE ;  /* 0x000000000000791b */ /* 0x006fe20003800000 */
.L_x_2024:
[----:B------:R-:W-:Y:S01]  /*28e90*/  FADD.FTZ R10, R249, R13 ;  /* 0x0000000df90a7221 */ /* 0x000fe20000010000 */
[----:B------:R-:W-:Y:S06]  /*28ea0*/  BRA `(.L_x_2025) ;  /* 0xffffffdc002c7947 */ /* 0x000fec000383ffff */
.L_x_2026:
        /* <DEDUP_REMOVED lines=13> */
.L_x_4956:


//--------------------- .text._ZN5flash24flash_fwd_splitkv_kernelI23Flash_fwd_kernel_traitsILi256ELi64ELi64ELi4ELb0ELb0EN7cutlass10bfloat16_tE19Flash_kernel_traitsILi256ELi64ELi64ELi4ES3_EELb1ELb0ELb0ELb0ELb0ELb1ELb1ELb1EEEvNS_16Flash_fwd_paramsE --------------------------
	.section	.text._ZN5flash24flash_fwd_splitkv_kernelI23Flash_fwd_kernel_traitsILi256ELi64ELi64ELi4ELb0ELb0EN7cutlass10bfloat16_tE19Flash_kernel_traitsILi256ELi64ELi64ELi4ES3_EELb1ELb0ELb0ELb0ELb0ELb1ELb1ELb1EEEvNS_16Flash_fwd_paramsE,"ax",@progbits
	.align	128
        .global         _ZN5flash24flash_fwd_splitkv_kernelI23Flash_fwd_kernel_traitsILi256ELi64ELi64ELi4ELb0ELb0EN7cutlass10bfloat16_tE19Flash_kernel_traitsILi256ELi64ELi64ELi4ES3_EELb1ELb0ELb0ELb0ELb0ELb1ELb1ELb1EEEvNS_16Flash_fwd_paramsE
        .type           _ZN5flash24flash_fwd_splitkv_kernelI23Flash_fwd_kernel_traitsILi256ELi64ELi64ELi4ELb0ELb0EN7cutlass10bfloat16_tE19Flash_kernel_traitsILi256ELi64ELi64ELi4ES3_EELb1ELb0ELb0ELb0ELb0ELb1ELb1ELb1EEEvNS_16Flash_fwd_paramsE,@function
        .size           _ZN5flash24flash_fwd_splitkv_kernelI23Flash_fwd_kernel_traitsILi256ELi64ELi64ELi4ELb0ELb0EN7cutlass10bfloat16_tE19Flash_kernel_traitsILi256ELi64ELi64ELi4ES3_EELb1ELb0ELb0ELb0ELb0ELb1ELb1ELb1EEEvNS_16Flash_fwd_paramsE,(.L_x_4957 - _ZN5flash24flash_fwd_splitkv_kernelI23Flash_fwd_kernel_traitsILi256ELi64ELi64ELi4ELb0ELb0EN7cutlass10bfloat16_tE19Flash_kernel_traitsILi256ELi64ELi64ELi4ES3_EELb1ELb0ELb0ELb0ELb0ELb1ELb1ELb1EEEvNS_16Flash_fwd_paramsE)
        .other          _ZN5flash24flash_fwd_splitkv_kernelI23Flash_fwd_kernel_traitsILi256ELi64ELi64ELi4ELb0ELb0EN7cutlass10bfloat16_tE19Flash_kernel_traitsILi256ELi64ELi64ELi4ES3_EELb1ELb0ELb0ELb0ELb0ELb1ELb1ELb1EEEvNS_16Flash_fwd_paramsE,@"STO_CUDA_ENTRY STV_DEFAULT"
_ZN5flash24flash_fwd_splitkv_kernelI23Flash_fwd_kernel_traitsILi256ELi64ELi64ELi4ELb0ELb0EN7cutlass10bfloat16_tE19Flash_kernel_traitsILi256ELi64ELi64ELi4ES3_EELb1ELb0ELb0ELb0ELb0ELb1ELb1ELb1EEEvNS_16Flash_fwd_paramsE:
.text._ZN5flash24flash_fwd_splitkv_kernelI23Flash_fwd_kernel_traitsILi256ELi64ELi64ELi4ELb0ELb0EN7cutlass10bfloat16_tE19Flash_kernel_traitsILi256ELi64ELi64ELi4ES3_EELb1ELb0ELb0ELb0ELb0ELb1ELb1ELb1EEEvNS_16Flash_fwd_paramsE:
[----:B------:R-:W1:Y:S08]  /*0000*/  LDC R1, c[0x0][0x28] ;  /* 0x00000a00ff017b82 */ /* 0x000e700000000800 */
[----:B------:R-:W2:Y:S01]  /*0010*/  LDC R0, c[0x0][0x270] ;  /* 0x00009c00ff007b82 */ /* 0x000ea20000000800 */
[----:B------:R-:W3:Y:S01]  /*0020*/  S2R R239, SR_CTAID.X ;  /* 0x0000000000ef7919 */ /* 0x000ee20000002500 */
[----:B------:R-:W-:Y:S01]  /*0030*/  BSSY B4, `(.L_x_2027) ;  /* 0x000001c000047945 */ /* 0x000fe20003800000 */
[----:B-1----:R-:W-:-:S02]  /*0040*/  IADD3 R1, R1, -0x8, RZ ;  /* 0xfffffff801017810 */ /* 0x002fc40007ffe0ff */
[----:B------:R-:W-:-:S03]  /*0050*/  MOV R238, 0x1f0 ;  /* 0x000001f000ee7802 */ /* 0x000fc60000000f00 */
[----:B------:R-:W1:Y:S08]  /*0060*/  S2UR UR4, SR_CTAID.Z ;  /* 0x00000000000479c3 */ /* 0x000e700000002700 */
[----:B------:R-:W4:Y:S01]  /*0070*/  S2UR UR8, SR_CTAID.Y ;  /* 0x00000000000879c3 */ /* 0x000f220000002600 */
[----:B--2---:R-:W2:Y:S01]  /*0080*/  I2F.U32.RP R2, R0 ;  /* 0x0000000000027306 */ /* 0x004ea20000209000 */
[----:B------:R-:W-:-:S06]  /*0090*/  ISETP.NE.U32.AND P0, PT, R0, RZ, PT ;  /* 0x000000ff0000720c */ /* 0x000fcc0003f05070 */
[----:B------:R-:W1:Y:S01]  /*00a0*/  LDC.64 R18, c[0x0][0x198] ;  /* 0x00006600ff127b82 */ /* 0x000e620000000a00 */
[----:B--2---:R-:W2:Y:S02]  /*00b0*/  MUFU.RCP R2, R2 ;  /* 0x0000000200027308 */ /* 0x004ea40000001000 */
[----:B--2---:R-:W-:-:S06]  /*00c0*/  IADD3 R2, R2, 0xffffffe, RZ ;  /* 0x0ffffffe02027810 */ /* 0x004fcc0007ffe0ff */
[----:B------:R-:W2:Y:S02]  /*00d0*/  F2I.FTZ.U32.TRUNC.NTZ R3, R2 ;  /* 0x0000000200037305 */ /* 0x000ea4000021f000 */
[----:B--2---:R-:W-:-:S04]  /*00e0*/  IMAD.MOV R2, RZ, RZ, -R3 ;  /* 0x000000ffff027224 */ /* 0x004fc800078e0a03 */
[----:B------:R-:W-:Y:S01]  /*00f0*/  IMAD R4, R2, R0, RZ ;  /* 0x0000000002047224 */ /* 0x000fe200078e02ff */
[----:B------:R-:W-:-:S05]  /*0100*/  MOV R2, RZ ;  /* 0x000000ff00027202 */ /* 0x000fca0000000f00 */
[----:B------:R-:W-:-:S06]  /*0110*/  IMAD.HI.U32 R4, R3, R4, R2 ;  /* 0x0000000403047227 */ /* 0x000fcc00078e0002 */
[----:B-1----:R-:W-:Y:S02]  /*0120*/  IMAD.HI.U32 R242, R4, UR4, RZ ;  /* 0x0000000404f27c27 */ /* 0x002fe4000f8e00ff */
        /* <DEDUP_REMOVED lines=8> */
[----:B------:R-:W-:-:S05]  /*01b0*/  @!P0 LOP3.LUT R242, RZ, R0, RZ, 0x33, !PT ;  /* 0x00000000fff28212 */ /* 0x000fca00078e33ff */
[----:B------:R-:W-:-:S04]  /*01c0*/  IMAD.MOV R241, RZ, RZ, -R242 ;  /* 0x000000fffff17224 */ /* 0x000fc800078e0af2 */
[----:B-1-34-:R-:W-:Y:S02]  /*01d0*/  IMAD R241, R0, R241, UR4 ;  /* 0x0000000400f17e24 */ /* 0x01afe4000f8e02f1 */
[----:B------:R-:W-:Y:S05]  /*01e0*/  CALL.REL.NOINC `($_ZN5flash24flash_fwd_splitkv_kernelI23Flash_fwd_kernel_traitsILi256ELi64ELi64ELi4ELb0ELb0EN7cutlass10bfloat16_tE19Flash_kernel_traitsILi256ELi64ELi64ELi4ES3_EELb1ELb0ELb0ELb0ELb0ELb1ELb1ELb1EEEvNS_16Flash_fwd_paramsE$_ZN5flash30compute_attn_1rowblock_splitkvI23Flash_fwd_kernel_traitsILi256ELi64ELi64ELi4ELb0ELb0EN7cutlass10bfloat16_tE19Flash_kernel_traitsILi256ELi64ELi64ELi4ES3_EELb1ELb0ELb0ELb0ELb0ELb1ELb1ELb1ENS_16Flash_fwd_paramsEEEvRKT8_iiiii) ;  /* 0x0000000000087944 */ /* 0x000fea0003c00000 */
[----:B------:R-:W-:Y:S05]  /*01f0*/  BSYNC B4 ;  /* 0x0000000000047941 */ /* 0x000fea0003800000 */
.L_x_2027:
[----:B------:R-:W-:Y:S05]  /*0200*/  EXIT ;  /* 0x000000000000794d */ /* 0x000fea0003800000 */
        .type           $_ZN5flash24flash_fwd_splitkv_kernelI23Flash_fwd_kernel_traitsILi256ELi64ELi64ELi4ELb0ELb0EN7cutlass10bfloat16_tE19Flash_kernel_traitsILi256ELi64ELi64ELi4ES3_EELb1ELb0ELb0ELb0ELb0ELb1ELb1ELb1EEEvNS_16Flash_fwd_paramsE$_ZN5flash30compute_attn_1rowblock_splitkvI23Flash_fwd_kernel_traitsILi256ELi64ELi64ELi4ELb0ELb0EN7cutlass10bfloat16_tE19Flash_kernel_traitsILi256ELi64ELi64ELi4ES3_EELb1ELb0ELb0ELb0ELb0ELb1ELb1ELb1ENS_16Flash_fwd_paramsEEEvRKT8_iiiii,@function
        .size           $_ZN5flash24flash_fwd_splitkv_kernelI23Flash_fwd_kernel_traitsILi256ELi64ELi64ELi4ELb0ELb0EN7cutlass10bfloat16_tE19Flash_kernel_traitsILi256ELi64ELi64ELi4ES3_EELb1ELb0ELb0ELb0ELb0ELb1ELb1ELb1EEEvNS_16Flash_fwd_paramsE$_ZN5flash30compute_attn_1rowblock_splitkvI23Flash_fwd_kernel_traitsILi256ELi64ELi64ELi4ELb0ELb0EN7cutlass10bfloat16_tE19Flash_kernel_traitsILi256ELi64ELi64ELi4ES3_EELb1ELb0ELb0ELb0ELb0ELb1ELb1ELb1ENS_16Flash_fwd_paramsEEEvRKT8_iiiii,(.L_x_4957 - $_ZN5flash24flash_fwd_splitkv_kernelI23Flash_fwd_kernel_traitsILi256ELi64ELi64ELi4ELb0ELb0EN7cutlass10bfloat16_tE19Flash_kernel_traitsILi256ELi64ELi64ELi4ES3_EELb1ELb0ELb0ELb0ELb0ELb1ELb1ELb1EEEvNS_16Flash_fwd_paramsE$_ZN5flash30compute_attn_1rowblock_splitkvI23Flash_fwd_kernel_traitsILi256ELi64ELi64ELi4ELb0ELb0EN7cutlass10bfloat16_tE19Flash_kernel_traitsILi256ELi64ELi64ELi4ES3_EELb1ELb0ELb0ELb0ELb0ELb1ELb1ELb1ENS_16Flash_fwd_paramsEEEvRKT8_iiiii)
$_ZN5flash24flash_fwd_splitkv_kernelI23Flash_fwd_kernel_traitsILi256ELi64ELi64ELi4ELb0ELb0EN7cutlass10bfloat16_tE19Flash_kernel_traitsILi256ELi64ELi64ELi4ES3_EELb1ELb0ELb0ELb0ELb0ELb1ELb1ELb1EEEvNS_16Flash_fwd_paramsE$_ZN5flash30compute_attn_1rowblock_splitkvI23Flash_fwd_kernel_traitsILi256ELi64ELi64ELi4ELb0ELb0EN7cutlass10bfloat16_tE19Flash_kernel_traitsILi256ELi64ELi64ELi4ES3_EELb1ELb0ELb0ELb0ELb0ELb1ELb1ELb1ENS_16Flash_fwd_paramsEEEvRKT8_iiiii:
        /* <DEDUP_REMOVED lines=27> */
.L_x_2029:
[----:B------:R-:W-:Y:S05]  /*03c0*/  BSYNC B0 ;  /* 0x0000000000007941 */ /* 0x000fea0003800000 */
.L_x_2028:
        /* <DEDUP_REMOVED lines=8> */
.L_x_2031:
[----:B------:R2:W5:Y:S02]  /*0450*/  LD.E R61, desc[UR6][R18.64+0xb8] ;  /* 0x0000b806123d7980 */ /* 0x000564000c101900 */
.L_x_2032:
[----:B------:R-:W-:Y:S05]  /*0460*/  BSYNC B0 ;  /* 0x0000000000007941 */ /* 0x000fea0003800000 */
.L_x_2030:
        /* <DEDUP_REMOVED lines=10> */
.L_x_2034:
[----:B------:R-:W3:Y:S01]  /*0510*/  LD.E.64 R2, desc[UR6][R18.64+0x108] ;  /* 0x0001080612027980 */ /* 0x000ee2000c101b00 */
[----:B------:R-:W-:Y:S01]  /*0520*/  BSSY B0, `(.L_x_2036) ;  /* 0x0000006000007945 */ /* 0x000fe20003800000 */
[----:B------:R-:W-:Y:S01]  /*0530*/  IMAD.MOV.U32 R56, RZ, RZ, RZ ;  /* 0x000000ffff387224 */ /* 0x000fe200078e00ff */
[----:B---3--:R-:W-:-:S04]  /*0540*/  ISETP.NE.U32.AND P0, PT, R2, RZ, PT ;  /* 0x000000ff0200720c */ /* 0x008fc80003f05070 */
[----:B------:R-:W-:-:S13]  /*0550*/  ISETP.NE.AND.EX P0, PT, R3, RZ, PT, P0 ;  /* 0x000000ff0300720c */ /* 0x000fda0003f05300 */
[----:B------:R-:W-:Y:S05]  /*0560*/  @!P0 BRA `(.L_x_2037) ;  /* 0x0000000000048947 */ /* 0x000fea0003800000 */
[----:B------:R1:W5:Y:S02]  /*0570*/  LD.E R56, desc[UR6][R18.64+0xbc] ;  /* 0x0000bc0612387980 */ /* 0x000364000c101900 */
.L_x_2037:
[----:B------:R-:W-:Y:S05]  /*0580*/  BSYNC B0 ;  /* 0x0000000000007941 */ /* 0x000fea0003800000 */
.L_x_2036:
[----:B-----5:R-:W-:Y:S02]  /*0590*/  IADD3 R56, R61, R56, RZ ;  /* 0x000000383d387210 */ /* 0x020fe40007ffe0ff */
.L_x_2035:
[----:B------:R-:W-:Y:S05]  /*05a0*/  BSYNC B1 ;  /* 0x0000000000017941 */ /* 0x000fea0003800000 */
.L_x_2033:
[----:B------:R-:W-:Y:S01]  /*05b0*/  IMAD.SHL.U32 R55, R239, 0x40, RZ ;  /* 0x00000040ef377824 */ /* 0x000fe200078e00ff */
[----:B------:R-:W-:Y:S01]  /*05c0*/  MOV R2, R238 ;  /* 0x000000ee00027202 */ /* 0x000fe20000000f00 */
[----:B------:R-:W-:-:S03]  /*05d0*/  IMAD.MOV.U32 R3, RZ, RZ, 0x0 ;  /* 0x00000000ff037424 */ /* 0x000fc600078e00ff */
[----:B------:R-:W-:-:S13]  /*05e0*/  ISETP.GT.AND P0, PT, R240, R55, PT ;  /* 0x00000037f000720c */ /* 0x000fda0003f04270 */
[----:B-12---:R-:W-:Y:S05]  /*05f0*/  @!P0 RET.REL.NODEC R2 `(_ZN5flash24flash_fwd_splitkv_kernelI23Flash_fwd_kernel_traitsILi256ELi64ELi64ELi4ELb0ELb0EN7cutlass10bfloat16_tE19Flash_kernel_traitsILi256ELi64ELi64ELi4ES3_EELb1ELb0ELb0ELb0ELb0ELb1ELb1ELb1EEEvNS_16Flash_fwd_paramsE) ;  /* 0xfffffff802808950 */ /* 0x006fea0003c3ffff */
        /* <DEDUP_REMOVED lines=97> */
.L_x_2040:
[----:B------:R-:W-:Y:S05]  /*0c10*/  BSYNC B0 ;  /* 0x0000000000007941 */ /* 0x000fea0003800000 */
.L_x_2039:
        /* <DEDUP_REMOVED lines=12> */
.L_x_2042:
[----:B------:R-:W-:Y:S05]  /*0ce0*/  BSYNC B0 ;  /* 0x0000000000007941 */ /* 0x000fea0003800000 */
.L_x_2041:
        /* <DEDUP_REMOVED lines=12> */
.L_x_2044:
[----:B------:R-:W-:Y:S05]  /*0db0*/  BSYNC B0 ;  /* 0x0000000000007941 */ /* 0x000fea0003800000 */
.L_x_2043:
        /* <DEDUP_REMOVED lines=12> */
.L_x_2046:
[----:B------:R-:W-:Y:S05]  /*0e80*/  BSYNC B0 ;  /* 0x0000000000007941 */ /* 0x000fea0003800000 */
.L_x_2045:
        /* <DEDUP_REMOVED lines=11> */
.L_x_2048:
[----:B------:R-:W-:Y:S05]  /*0f40*/  BSYNC B0 ;  /* 0x0000000000007941 */ /* 0x000fea0003800000 */
.L_x_2047:
        /* <DEDUP_REMOVED lines=12> */
.L_x_2050:
[----:B------:R-:W-:Y:S05]  /*1010*/  BSYNC B0 ;  /* 0x0000000000007941 */ /* 0x000fea0003800000 */
.L_x_2049:
        /* <DEDUP_REMOVED lines=11> */
.L_x_2052:
[----:B------:R-:W-:Y:S05]  /*10d0*/  BSYNC B0 ;  /* 0x0000000000007941 */ /* 0x000fea0003800000 */
.L_x_2051:
        /* <DEDUP_REMOVED lines=12> */
.L_x_2054:
[----:B------:R-:W-:Y:S05]  /*11a0*/  BSYNC B0 ;  /* 0x0000000000007941 */ /* 0x000fea0003800000 */
.L_x_2053:
        /* <DEDUP_REMOVED lines=18> */
[----:B-1---5:R-:W-:Y:S05]  /*12d0*/  @P6 RET.REL.NODEC R2 `(_ZN5flash24flash_fwd_splitkv_kernelI23Flash_fwd_kernel_traitsILi256ELi64ELi64ELi4ELb0ELb0EN7cutlass10bfloat16_tE19Flash_kernel_traitsILi256ELi64ELi64ELi4ES3_EELb1ELb0ELb0ELb0ELb0ELb1ELb1ELb1EEEvNS_16Flash_fwd_paramsE) ;  /* 0xffffffec02486950 */ /* 0x022fea0003c3ffff */
[----:B------:R-:W-:Y:S02]  /*12e0*/  MOV R0, 0xff800000 ;  /* 0xff80000000007802 */ /* 0x000fe40000000f00 */
[----:B------:R-:W-:-:S03]  /*12f0*/  MOV R239, 0x0 ;  /* 0x0000000000ef7802 */ /* 0x000fc60000000f00 */
[----:B------:R1:W-:Y:S02]  /*1300*/  ST.E desc[UR6][R10.64+0xe0], R0 ;  /* 0x0000e0000a007985 */ /* 0x0003e4000c101906 */
[----:B-1----:R-:W-:Y:S05]  /*1310*/  RET.REL.NODEC R238 `(_ZN5flash24flash_fwd_splitkv_kernelI23Flash_fwd_kernel_traitsILi256ELi64ELi64ELi4ELb0ELb0EN7cutlass10bfloat16_tE19Flash_kernel_traitsILi256ELi64ELi64ELi4ES3_EELb1ELb0ELb0ELb0ELb0ELb1ELb1ELb1EEEvNS_16Flash_fwd_paramsE) ;  /* 0xffffffecee387950 */ /* 0x002fea0003c3ffff */
.L_x_2038:
        /* <DEDUP_REMOVED lines=110> */
.L_x_2056:
        /* <DEDUP_REMOVED lines=82> */
.L_x_2057:
[----:B------:R-:W-:Y:S05]  /*1f20*/  BSYNC B0 ;  /* 0x0000000000007941 */ /* 0x000fea0003800000 */
.L_x_2055:
        /* <DEDUP_REMOVED lines=304> */
.L_x_2176:
        /* <DEDUP_REMOVED lines=32> */
.L_x_2060:
[----:B------:R-:W-:Y:S05]  /*3430*/  BSYNC B0 ;  /* 0x0000000000007941 */ /* 0x000fea0003800000 */
.L_x_2059:
        /* <DEDUP_REMOVED lines=18> */
.L_x_2062:
[----:B------:R-:W-:Y:S05]  /*3560*/  BSYNC B0 ;  /* 0x0000000000007941 */ /* 0x000fea0003800000 */
.L_x_2061:
        /* <DEDUP_REMOVED lines=21> */
.L_x_2064:
[----:B------:R-:W-:Y:S05]  /*36c0*/  BSYNC B0 ;  /* 0x0000000000007941 */ /* 0x000fea0003800000 */
.L_x_2063:
        /* <DEDUP_REMOVED lines=18> */
.L_x_2066:
[----:B------:R-:W-:Y:S05]  /*37f0*/  BSYNC B0 ;  /* 0x0000000000007941 */ /* 0x000fea0003800000 */
.L_x_2065:
        /* <DEDUP_REMOVED lines=68> */
.L_x_2073:
[----:B------:R-:W-:Y:S05]  /*3c40*/  BSYNC B0 ;  /* 0x0000000000007941 */ /* 0x000fea0003800000 */
.L_x_2072:
        /* <DEDUP_REMOVED lines=49> */
.L_x_2075:
[----:B------:R-:W-:Y:S05]  /*3f60*/  BSYNC B0 ;  /* 0x0000000000007941 */ /* 0x000fea0003800000 */
.L_x_2074:
        /* <DEDUP_REMOVED lines=49> */
.L_x_2077:
[----:B------:R-:W-:Y:S05]  /*4280*/  BSYNC B0 ;  /* 0x0000000000007941 */ /* 0x000fea0003800000 */
.L_x_2076:
        /* <DEDUP_REMOVED lines=48> */
.L_x_2071:
[----:B------:R-:W-:Y:S05]  /*4590*/  BSYNC B1 ;  /* 0x0000000000017941 */ /* 0x000fea0003800000 */
.L_x_2070:
        /* <DEDUP_REMOVED lines=66> */
.L_x_2081:
[----:B------:R-:W-:Y:S05]  /*49c0*/  BSYNC B0 ;  /* 0x0000000000007941 */ /* 0x000fea0003800000 */
.L_x_2080:
        /* <DEDUP_REMOVED lines=51> */
.L_x_2083:
[----:B------:R-:W-:Y:S05]  /*4d00*/  BSYNC B0 ;  /* 0x0000000000007941 */ /* 0x000fea0003800000 */
.L_x_2082:
        /* <DEDUP_REMOVED lines=51> */
.L_x_2085:
[----:B------:R-:W-:Y:S05]  /*5040*/  BSYNC B0 ;  /* 0x0000000000007941 */ /* 0x000fea0003800000 */
.L_x_2084:
        /* <DEDUP_REMOVED lines=50> */
.L_x_2079:
[----:B------:R-:W-:Y:S05]  /*5370*/  BSYNC B1 ;  /* 0x0000000000017941 */ /* 0x000fea0003800000 */
.L_x_2078:
        /* <DEDUP_REMOVED lines=66> */
.L_x_2089:
[----:B------:R-:W-:Y:S05]  /*57a0*/  BSYNC B0 ;  /* 0x0000000000007941 */ /* 0x000fea0003800000 */
.L_x_2088:
        /* <DEDUP_REMOVED lines=51> */
.L_x_2091:
[----:B------:R-:W-:Y:S05]  /*5ae0*/  BSYNC B0 ;  /* 0x0000000000007941 */ /* 0x000fea0003800000 */
.L_x_2090:
        /* <DEDUP_REMOVED lines=51> */
.L_x_2093:
[----:B------:R-:W-:Y:S05]  /*5e20*/  BSYNC B0 ;  /* 0x0000000000007941 */ /* 0x000fea0003800000 */
.L_x_2092:
        /* <DEDUP_REMOVED lines=50> */
.L_x_2087:
[----:B------:R-:W-:Y:S05]  /*6150*/  BSYNC B1 ;  /* 0x0000000000017941 */ /* 0x000fea0003800000 */
.L_x_2086:
        /* <DEDUP_REMOVED lines=70> */
.L_x_2097:
[----:B------:R-:W-:Y:S05]  /*65c0*/  BSYNC B0 ;  /* 0x0000000000007941 */ /* 0x000fea0003800000 */
.L_x_2096:
        /* <DEDUP_REMOVED lines=51> */
.L_x_2099:
[----:B------:R-:W-:Y:S05]  /*6900*/  BSYNC B0 ;  /* 0x0000000000007941 */ /* 0x000fea0003800000 */
.L_x_2098:
        /* <DEDUP_REMOVED lines=51> */
.L_x_2101:
[----:B------:R-:W-:Y:S05]  /*6c40*/  BSYNC B0 ;  /* 0x0000000000007941 */ /* 0x000fea0003800000 */
.L_x_2100:
        /* <DEDUP_REMOVED lines=50> */
.L_x_2095:
[----:B------:R-:W-:Y:S05]  /*6f70*/  BSYNC B1 ;  /* 0x0000000000017941 */ /* 0x000fea0003800000 */
.L_x_2094:
[----:B------:R-:W2:Y:S02]  /*6f80*/  LD.E R0, desc[UR6][R18.64+0xd0] ;  /* 0x0000d00612007980 */ /* 0x000ea4000c101900 */
[----:B--2---:R-:W-:Y:S05]  /*6f90*/  IMAD.U32 R0, R0, -0x20, RZ ;  /* 0xffffffe000007824 */ /* 0x004fea00078e00ff */
[C---:B------:R-:W-:Y:S02]  /*6fa0*/  LEA R20, P1, R0.reuse, R20, 0x1 ;  /* 0x0000001400147211 */ /* 0x040fe400078208ff */
[C---:B------:R-:W-:Y:S02]  /*6fb0*/  LEA R42, P0, R0.reuse, R42, 0x1 ;  /* 0x0000002a002a7211 */ /* 0x040fe400078008ff */
[C---:B------:R-:W-:Y:S02]  /*6fc0*/  LEA.HI.X.SX32 R21, R0.reuse, R21, 0x1, P1 ;  /* 0x0000001500157211 */ /* 0x040fe400008f0eff */
[----:B------:R-:W-:Y:S01]  /*6fd0*/  LEA.HI.X.SX32 R43, R0, R43, 0x1, P0 ;  /* 0x0000002b002b7211 */ /* 0x000fe200000f0eff */
[----:B------:R-:W-:Y:S05]  /*6fe0*/  BRA `(.L_x_2102) ;  /* 0x0000006800847947 */ /* 0x000fea0003800000 */
.L_x_2069:
        /* <DEDUP_REMOVED lines=94> */
.L_x_2108:
[----:B------:R-:W-:Y:S05]  /*75d0*/  BSYNC B0 ;  /* 0x0000000000007941 */ /* 0x000fea0003800000 */
.L_x_2107:
[----:B-----5:R2:W-:Y:S02]  /*75e0*/  ST.E.128 desc[UR6][R124.64], R24 ;  /* 0x000000187c007985 */ /* 0x0205e4000c101d06 */
.L_x_2106:
[----:B------:R-:W-:Y:S05]  /*75f0*/  BSYNC B1 ;  /* 0x0000000000017941 */ /* 0x000fea0003800000 */
.L_x_2105:
        /* <DEDUP_REMOVED lines=92> */
.L_x_2112:
[----:B------:R-:W-:Y:S05]  /*7bc0*/  BSYNC B0 ;  /* 0x0000000000007941 */ /* 0x000fea0003800000 */
.L_x_2111:
[----:B-----5:R2:W-:Y:S02]  /*7bd0*/  ST.E.128 desc[UR6][R124.64+0x80], R24 ;  /* 0x000080187c007985 */ /* 0x0205e4000c101d06 */
.L_x_2110:
[----:B------:R-:W-:Y:S05]  /*7be0*/  BSYNC B1 ;  /* 0x0000000000017941 */ /* 0x000fea0003800000 */
.L_x_2109:
        /* <DEDUP_REMOVED lines=92> */
.L_x_2116:
[----:B------:R-:W-:Y:S05]  /*81b0*/  BSYNC B0 ;  /* 0x0000000000007941 */ /* 0x000fea0003800000 */
.L_x_2115:
[----:B-----5:R2:W-:Y:S02]  /*81c0*/  ST.E.128 desc[UR6][R124.64+0x100], R24 ;  /* 0x000100187c007985 */ /* 0x0205e4000c101d06 */
.L_x_2114:
[----:B------:R-:W-:Y:S05]  /*81d0*/  BSYNC B1 ;  /* 0x0000000000017941 */ /* 0x000fea0003800000 */
.L_x_2113:
        /* <DEDUP_REMOVED lines=91> */
.L_x_2118:
[----:B------:R-:W-:Y:S05]  /*8790*/  BSYNC B0 ;  /* 0x0000000000007941 */ /* 0x000fea0003800000 */
.L_x_2117:
[----:B-----5:R2:W-:Y:S02]  /*87a0*/  ST.E.128 desc[UR6][R124.64+0x180], R24 ;  /* 0x000180187c007985 */ /* 0x0205e4000c101d06 */
.L_x_2104:
[----:B------:R-:W-:Y:S05]  /*87b0*/  BSYNC B2 ;  /* 0x0000000000027941 */ /* 0x000fea0003800000 */
.L_x_2103:
        /* <DEDUP_REMOVED lines=99> */
.L_x_2124:
[----:B------:R-:W-:Y:S05]  /*8df0*/  BSYNC B0 ;  /* 0x0000000000007941 */ /* 0x000fea0003800000 */
.L_x_2123:
[----:B-----5:R2:W-:Y:S02]  /*8e00*/  ST.E.128 desc[UR6][R192.64], R24 ;  /* 0x00000018c0007985 */ /* 0x0205e4000c101d06 */
.L_x_2122:
[----:B------:R-:W-:Y:S05]  /*8e10*/  BSYNC B1 ;  /* 0x0000000000017941 */ /* 0x000fea0003800000 */
.L_x_2121:
        /* <DEDUP_REMOVED lines=94> */
.L_x_2128:
[----:B------:R-:W-:Y:S05]  /*9400*/  BSYNC B0 ;  /* 0x0000000000007941 */ /* 0x000fea0003800000 */
.L_x_2127:
[----:B-----5:R2:W-:Y:S02]  /*9410*/  ST.E.128 desc[UR6][R192.64], R24 ;  /* 0x00000018c0007985 */ /* 0x0205e4000c101d06 */
.L_x_2126:
[----:B------:R-:W-:Y:S05]  /*9420*/  BSYNC B1 ;  /* 0x0000000000017941 */ /* 0x000fea0003800000 */
.L_x_2125:
        /* <DEDUP_REMOVED lines=94> */
.L_x_2132:
[----:B------:R-:W-:Y:S05]  /*9a10*/  BSYNC B0 ;  /* 0x0000000000007941 */ /* 0x000fea0003800000 */
.L_x_2131:
[----:B-----5:R2:W-:Y:S02]  /*9a20*/  ST.E.128 desc[UR6][R192.64], R24 ;  /* 0x00000018c0007985 */ /* 0x0205e4000c101d06 */
.L_x_2130:
[----:B------:R-:W-:Y:S05]  /*9a30*/  BSYNC B1 ;  /* 0x0000000000017941 */ /* 0x000fea0003800000 */
.L_x_2129:
        /* <DEDUP_REMOVED lines=93> */
.L_x_2134:
[----:B------:R-:W-:Y:S05]  /*a010*/  BSYNC B0 ;  /* 0x0000000000007941 */ /* 0x000fea0003800000 */
.L_x_2133:
[----:B-----5:R2:W-:Y:S02]  /*a020*/  ST.E.128 desc[UR6][R192.64], R24 ;  /* 0x00000018c0007985 */ /* 0x0205e4000c101d06 */
.L_x_2120:
[----:B------:R-:W-:Y:S05]  /*a030*/  BSYNC B2 ;  /* 0x0000000000027941 */ /* 0x000fea0003800000 */
.L_x_2119:
        /* <DEDUP_REMOVED lines=99> */
.L_x_2140:
[----:B------:R-:W-:Y:S05]  /*a670*/  BSYNC B0 ;  /* 0x0000000000007941 */ /* 0x000fea0003800000 */
.L_x_2139:
[----:B-----5:R2:W-:Y:S02]  /*a680*/  ST.E.128 desc[UR6][R192.64], R24 ;  /* 0x00000018c0007985 */ /* 0x0205e4000c101d06 */
.L_x_2138:
[----:B------:R-:W-:Y:S05]  /*a690*/  BSYNC B1 ;  /* 0x0000000000017941 */ /* 0x000fea0003800000 */
.L_x_2137:
        /* <DEDUP_REMOVED lines=94> */
.L_x_2144:
[----:B------:R-:W-:Y:S05]  /*ac80*/  BSYNC B0 ;  /* 0x0000000000007941 */ /* 0x000fea0003800000 */
.L_x_2143:
[----:B-----5:R2:W-:Y:S02]  /*ac90*/  ST.E.128 desc[UR6][R192.64], R24 ;  /* 0x00000018c0007985 */ /* 0x0205e4000c101d06 */
.L_x_2142:
[----:B------:R-:W-:Y:S05]  /*aca0*/  BSYNC B1 ;  /* 0x0000000000017941 */ /* 0x000fea0003800000 */
.L_x_2141:
        /* <DEDUP_REMOVED lines=94> */
.L_x_2148:
[----:B------:R-:W-:Y:S05]  /*b290*/  BSYNC B0 ;  /* 0x0000000000007941 */ /* 0x000fea0003800000 */
.L_x_2147:
[----:B-----5:R2:W-:Y:S02]  /*b2a0*/  ST.E.128 desc[UR6][R192.64], R24 ;  /* 0x00000018c0007985 */ /* 0x0205e4000c101d06 */
.L_x_2146:
[----:B------:R-:W-:Y:S05]  /*b2b0*/  BSYNC B1 ;  /* 0x0000000000017941 */ /* 0x000fea0003800000 */
.L_x_2145:
        /* <DEDUP_REMOVED lines=93> */
.L_x_2150:
[----:B------:R-:W-:Y:S05]  /*b890*/  BSYNC B0 ;  /* 0x0000000000007941 */ /* 0x000fea0003800000 */
.L_x_2149:
[----:B-----5:R2:W-:Y:S02]  /*b8a0*/  ST.E.128 desc[UR6][R192.64], R24 ;  /* 0x00000018c0007985 */ /* 0x0205e4000c101d06 */
.L_x_2136:
[----:B------:R-:W-:Y:S05]  /*b8b0*/  BSYNC B2 ;  /* 0x0000000000027941 */ /* 0x000fea0003800000 */
.L_x_2135:
        /* <DEDUP_REMOVED lines=103> */
.L_x_2156:
[----:B------:R-:W-:Y:S05]  /*bf30*/  BSYNC B0 ;  /* 0x0000000000007941 */ /* 0x000fea0003800000 */
.L_x_2155:
[----:B-----5:R2:W-:Y:S02]  /*bf40*/  ST.E.128 desc[UR6][R186.64], R24 ;  /* 0x00000018ba007985 */ /* 0x0205e4000c101d06 */
.L_x_2154:
[----:B------:R-:W-:Y:S05]  /*bf50*/  BSYNC B1 ;  /* 0x0000000000017941 */ /* 0x000fea0003800000 */
.L_x_2153:
        /* <DEDUP_REMOVED lines=94> */
.L_x_2160:
[----:B------:R-:W-:Y:S05]  /*c540*/  BSYNC B0 ;  /* 0x0000000000007941 */ /* 0x000fea0003800000 */
.L_x_2159:
[----:B-----5:R2:W-:Y:S02]  /*c550*/  ST.E.128 desc[UR6][R186.64], R24 ;  /* 0x00000018ba007985 */ /* 0x0205e4000c101d06 */
.L_x_2158:
[----:B------:R-:W-:Y:S05]  /*c560*/  BSYNC B1 ;  /* 0x0000000000017941 */ /* 0x000fea0003800000 */
.L_x_2157:
        /* <DEDUP_REMOVED lines=94> */
.L_x_2164:
[----:B------:R-:W-:Y:S05]  /*cb50*/  BSYNC B0 ;  /* 0x0000000000007941 */ /* 0x000fea0003800000 */
.L_x_2163:
[----:B-----5:R2:W-:Y:S02]  /*cb60*/  ST.E.128 desc[UR6][R186.64], R24 ;  /* 0x00000018ba007985 */ /* 0x0205e4000c101d06 */
.L_x_2162:
[----:B------:R-:W-:Y:S05]  /*cb70*/  BSYNC B1 ;  /* 0x0000000000017941 */ /* 0x000fea0003800000 */
.L_x_2161:
        /* <DEDUP_REMOVED lines=93> */
.L_x_2166:
[----:B------:R-:W-:Y:S05]  /*d150*/  BSYNC B0 ;  /* 0x0000000000007941 */ /* 0x000fea0003800000 */
.L_x_2165:
[----:B-----5:R2:W-:Y:S02]  /*d160*/  ST.E.128 desc[UR6][R186.64], R24 ;  /* 0x00000018ba007985 */ /* 0x0205e4000c101d06 */
.L_x_2152:
[----:B------:R-:W-:Y:S05]  /*d170*/  BSYNC B2 ;  /* 0x0000000000027941 */ /* 0x000fea0003800000 */
.L_x_2151:
        /* <DEDUP_REMOVED lines=11> */
.L_x_2068:
        /* <DEDUP_REMOVED lines=29> */
.L_x_2168:
[----:B------:R-:W-:Y:S05]  /*d400*/  BSYNC B0 ;  /* 0x0000000000007941 */ /* 0x000fea0003800000 */
.L_x_2167:
        /* <DEDUP_REMOVED lines=30> */
.L_x_2170:
[----:B------:R-:W-:Y:S05]  /*d5f0*/  BSYNC B0 ;  /* 0x0000000000007941 */ /* 0x000fea0003800000 */
.L_x_2169:
        /* <DEDUP_REMOVED lines=30> */
.L_x_2172:
[----:B------:R-:W-:Y:S05]  /*d7e0*/  BSYNC B0 ;  /* 0x0000000000007941 */ /* 0x000fea0003800000 */
.L_x_2171:
        /* <DEDUP_REMOVED lines=33> */
.L_x_2102:
[----:B------:R-:W-:Y:S05]  /*da00*/  BSYNC B3 ;  /* 0x0000000000037941 */ /* 0x000fea0003800000 */
.L_x_2067:
        /* <DEDUP_REMOVED lines=91> */
.L_x_2174:
        /* <DEDUP_REMOVED lines=10> */
.L_x_2175:
[----:B------:R-:W-:Y:S05]  /*e060*/  BSYNC B0 ;  /* 0x0000000000007941 */ /* 0x000fea0003800000 */
.L_x_2173:
[----:B------:R-:W-:Y:S04]  /*e070*/  IADD3 R9, R9, -0x1, RZ ;  /* 0xffffffff09097810 */ /* 0x000fe80007ffe0ff */
[----:B------:R-:W-:Y:S11]  /*e080*/  ISETP.GT.AND P0, PT, R9, R87, PT ;  /* 0x000000570900720c */ /* 0x000ff60003f04270 */
[----:B------:R-:W-:Y:S02]  /*e090*/  @!UPT UIADD3 URZ, URZ, URZ, URZ ;  /* 0x0000003f3f3ff290 */ /* 0x000fe4000fffe03f */
[----:B------:R-:W-:Y:S05]  /*e0a0*/  @P0 BRA `(.L_x_2176) ;  /* 0xffffff5000600947 */ /* 0x000fea000383ffff */
.L_x_2058:
        /* <DEDUP_REMOVED lines=114> */
.L_x_2185:
[----:B------:R-:W-:Y:S05]  /*e7d0*/  BSYNC B0 ;  /* 0x0000000000007941 */ /* 0x000fea0003800000 */
.L_x_2184:
[----:B-----5:R3:W-:Y:S02]  /*e7e0*/  STS.128 [R243], R24 ;  /* 0x00000018f3007388 */ /* 0x0207e40000000c00 */
.L_x_2183:
[----:B------:R-:W-:Y:S05]  /*e7f0*/  BSYNC B1 ;  /* 0x0000000000017941 */ /* 0x000fea0003800000 */
.L_x_2182:
        /* <DEDUP_REMOVED lines=50> */
.L_x_2189:
[----:B------:R-:W-:Y:S05]  /*eb20*/  BSYNC B0 ;  /* 0x0000000000007941 */ /* 0x000fea0003800000 */
.L_x_2188:
[----:B-----5:R1:W-:Y:S02]  /*eb30*/  STS.128 [R243+0x2000], R24 ;  /* 0x00200018f3007388 */ /* 0x0203e40000000c00 */
.L_x_2187:
[----:B------:R-:W-:Y:S05]  /*eb40*/  BSYNC B1 ;  /* 0x0000000000017941 */ /* 0x000fea0003800000 */
.L_x_2186:
        /* <DEDUP_REMOVED lines=50> */
.L_x_2193:
[----:B------:R-:W-:Y:S05]  /*ee70*/  BSYNC B0 ;  /* 0x0000000000007941 */ /* 0x000fea0003800000 */
.L_x_2192:
[----:B-----5:R3:W-:Y:S02]  /*ee80*/  STS.128 [R243+0x4000], R24 ;  /* 0x00400018f3007388 */ /* 0x0207e40000000c00 */
.L_x_2191:
[----:B------:R-:W-:Y:S05]  /*ee90*/  BSYNC B1 ;  /* 0x0000000000017941 */ /* 0x000fea0003800000 */
.L_x_2190:
        /* <DEDUP_REMOVED lines=49> */
.L_x_2195:
[----:B------:R-:W-:Y:S05]  /*f1b0*/  BSYNC B0 ;  /* 0x0000000000007941 */ /* 0x000fea0003800000 */
.L_x_2194:
[----:B-----5:R3:W-:Y:S02]  /*f1c0*/  STS.128 [R243+0x6000], R24 ;  /* 0x00600018f3007388 */ /* 0x0207e40000000c00 */
.L_x_2181:
[----:B------:R-:W-:Y:S05]  /*f1d0*/  BSYNC B2 ;  /* 0x0000000000027941 */ /* 0x000fea0003800000 */
.L_x_2180:
        /* <DEDUP_REMOVED lines=63> */
.L_x_2201:
[----:B------:R-:W-:Y:S05]  /*f5d0*/  BSYNC B0 ;  /* 0x0000000000007941 */ /* 0x000fea0003800000 */
.L_x_2200:
[----:B-----5:R3:W-:Y:S02]  /*f5e0*/  STS.128 [R243+0x800], R24 ;  /* 0x00080018f3007388 */ /* 0x0207e40000000c00 */
.L_x_2199:
[----:B------:R-:W-:Y:S05]  /*f5f0*/  BSYNC B1 ;  /* 0x0000000000017941 */ /* 0x000fea0003800000 */
.L_x_2198:
        /* <DEDUP_REMOVED lines=50> */
.L_x_2205:
[----:B------:R-:W-:Y:S05]  /*f920*/  BSYNC B0 ;  /* 0x0000000000007941 */ /* 0x000fea0003800000 */
.L_x_2204:
[----:B-----5:R3:W-:Y:S02]  /*f930*/  STS.128 [R243+0x2800], R24 ;  /* 0x00280018f3007388 */ /* 0x0207e40000000c00 */
.L_x_2203:
[----:B------:R-:W-:Y:S05]  /*f940*/  BSYNC B1 ;  /* 0x0000000000017941 */ /* 0x000fea0003800000 */
.L_x_2202:
        /* <DEDUP_REMOVED lines=50> */
.L_x_2209:
[----:B------:R-:W-:Y:S05]  /*fc70*/  BSYNC B0 ;  /* 0x0000000000007941 */ /* 0x000fea0003800000 */
.L_x_2208:
[----:B-----5:R3:W-:Y:S02]  /*fc80*/  STS.128 [R243+0x4800], R24 ;  /* 0x00480018f3007388 */ /* 0x0207e40000000c00 */
.L_x_2207:
[----:B------:R-:W-:Y:S05]  /*fc90*/  BSYNC B1 ;  /* 0x0000000000017941 */ /* 0x000fea0003800000 */
.L_x_2206:
        /* <DEDUP_REMOVED lines=49> */
.L_x_2211:
[----:B------:R-:W-:Y:S05]  /*ffb0*/  BSYNC B0 ;  /* 0x0000000000007941 */ /* 0x000fea0003800000 */
.L_x_2210:
[----:B-----5:R3:W-:Y:S02]  /*ffc0*/  STS.128 [R243+0x6800], R24 ;  /* 0x00680018f3007388 */ /* 0x0207e40000000c00 */
.L_x_2197:
[----:B------:R-:W-:Y:S05]  /*ffd0*/  BSYNC B2 ;  /* 0x0000000000027941 */ /* 0x000fea0003800000 */
.L_x_2196:
        /* <DEDUP_REMOVED lines=64> */
.L_x_2217:
[----:B------:R-:W-:Y:S05]  /*103e0*/  BSYNC B0 ;  /* 0x0000000000007941 */ /* 0x000fea0003800000 */
.L_x_2216:
[----:B-----5:R3:W-:Y:S02]  /*103f0*/  STS.128 [R243+0x1000], R24 ;  /* 0x00100018f3007388 */ /* 0x0207e40000000c00 */
.L_x_2215:
[----:B------:R-:W-:Y:S05]  /*10400*/  BSYNC B1 ;  /* 0x0000000000017941 */ /* 0x000fea0003800000 */
.L_x_2214:
        /* <DEDUP_REMOVED lines=50> */
.L_x_2221:
[----:B------:R-:W-:Y:S05]  /*10730*/  BSYNC B0 ;  /* 0x0000000000007941 */ /* 0x000fea0003800000 */
.L_x_2220:
[----:B-----5:R3:W-:Y:S02]  /*10740*/  STS.128 [R243+0x3000], R24 ;  /* 0x00300018f3007388 */ /* 0x0207e40000000c00 */
.L_x_2219:
[----:B------:R-:W-:Y:S05]  /*10750*/  BSYNC B1 ;  /* 0x0000000000017941 */ /* 0x000fea0003800000 */
.L_x_2218:
        /* <DEDUP_REMOVED lines=50> */
.L_x_2225:
[----:B------:R-:W-:Y:S05]  /*10a80*/  BSYNC B0 ;  /* 0x0000000000007941 */ /* 0x000fea0003800000 */
.L_x_2224:
[----:B-----5:R3:W-:Y:S02]  /*10a90*/  STS.128 [R243+0x5000], R24 ;  /* 0x00500018f3007388 */ /* 0x0207e40000000c00 */
.L_x_2223:
[----:B------:R-:W-:Y:S05]  /*10aa0*/  BSYNC B1 ;  /* 0x0000000000017941 */ /* 0x000fea0003800000 */
.L_x_2222:
        /* <DEDUP_REMOVED lines=47> */
.L_x_2227:
[----:B------:R-:W-:Y:S05]  /*10da0*/  BSYNC B0 ;  /* 0x0000000000007941 */ /* 0x000fea0003800000 */
.L_x_2226:
[----:B-----5:R1:W-:Y:S02]  /*10db0*/  STS.128 [R243+0x7000], R44 ;  /* 0x0070002cf3007388 */ /* 0x0203e40000000c00 */
.L_x_2213:
[----:B------:R-:W-:Y:S05]  /*10dc0*/  BSYNC B2 ;  /* 0x0000000000027941 */ /* 0x000fea0003800000 */
.L_x_2212:
        /* <DEDUP_REMOVED lines=63> */
.L_x_2232:
[----:B------:R-:W-:Y:S05]  /*111c0*/  BSYNC B0 ;  /* 0x0000000000007941 */ /* 0x000fea0003800000 */
.L_x_2231:
[----:B-----5:R1:W-:Y:S02]  /*111d0*/  STS.128 [R243+0x1800], R20 ;  /* 0x00180014f3007388 */ /* 0x0203e40000000c00 */
.L_x_2230:
[----:B------:R-:W-:Y:S05]  /*111e0*/  BSYNC B1 ;  /* 0x0000000000017941 */ /* 0x000fea0003800000 */
.L_x_2229:
        /* <DEDUP_REMOVED lines=50> */
.L_x_2236:
[----:B------:R-:W-:Y:S05]  /*11510*/  BSYNC B0 ;  /* 0x0000000000007941 */ /* 0x000fea0003800000 */
.L_x_2235:
[----:B-----5:R1:W-:Y:S02]  /*11520*/  STS.128 [R243+0x3800], R20 ;  /* 0x00380014f3007388 */ /* 0x0203e40000000c00 */
.L_x_2234:
[----:B------:R-:W-:Y:S05]  /*11530*/  BSYNC B1 ;  /* 0x0000000000017941 */ /* 0x000fea0003800000 */
.L_x_2233:
        /* <DEDUP_REMOVED lines=50> */
.L_x_2240:
[----:B------:R-:W-:Y:S05]  /*11860*/  BSYNC B0 ;  /* 0x0000000000007941 */ /* 0x000fea0003800000 */
.L_x_2239:
[----:B-----5:R1:W-:Y:S02]  /*11870*/  STS.128 [R243+0x5800], R20 ;  /* 0x00580014f3007388 */ /* 0x0203e40000000c00 */
.L_x_2238:
[----:B------:R-:W-:Y:S05]  /*11880*/  BSYNC B1 ;  /* 0x0000000000017941 */ /* 0x000fea0003800000 */
.L_x_2237:
        /* <DEDUP_REMOVED lines=50> */
.L_x_2242:
[----:B------:R-:W-:Y:S05]  /*11bb0*/  BSYNC B0 ;  /* 0x0000000000007941 */ /* 0x000fea0003800000 */
.L_x_2241:
[----:B-----5:R1:W-:Y:S01]  /*11bc0*/  STS.128 [R243+0x7800], R20 ;  /* 0x00780014f3007388 */ /* 0x0203e20000000c00 */
[----:B------:R-:W-:Y:S05]  /*11bd0*/  BRA `(.L_x_2228) ;  /* 0x00000068009c7947 */ /* 0x000fea0003800000 */
.L_x_2179:
        /* <DEDUP_REMOVED lines=93> */
.L_x_2248:
[----:B------:R-:W-:Y:S05]  /*121b0*/  BSYNC B0 ;  /* 0x0000000000007941 */ /* 0x000fea0003800000 */
.L_x_2247:
[----:B-----5:R3:W-:Y:S02]  /*121c0*/  STS.128 [R243], R32 ;  /* 0x00000020f3007388 */ /* 0x0207e40000000c00 */
.L_x_2246:
[----:B------:R-:W-:Y:S05]  /*121d0*/  BSYNC B1 ;  /* 0x0000000000017941 */ /* 0x000fea0003800000 */
.L_x_2245:
        /* <DEDUP_REMOVED lines=91> */
.L_x_2252:
[----:B------:R-:W-:Y:S05]  /*12790*/  BSYNC B0 ;  /* 0x0000000000007941 */ /* 0x000fea0003800000 */
.L_x_2251:
[----:B-----5:R1:W-:Y:S02]  /*127a0*/  STS.128 [R243+0x2000], R32 ;  /* 0x00200020f3007388 */ /* 0x0203e40000000c00 */
.L_x_2250:
[----:B------:R-:W-:Y:S05]  /*127b0*/  BSYNC B1 ;  /* 0x0000000000017941 */ /* 0x000fea0003800000 */
.L_x_2249:
        /* <DEDUP_REMOVED lines=91> */
.L_x_2256:
[----:B------:R-:W-:Y:S05]  /*12d70*/  BSYNC B0 ;  /* 0x0000000000007941 */ /* 0x000fea0003800000 */
.L_x_2255:
[----:B-----5:R3:W-:Y:S02]  /*12d80*/  STS.128 [R243+0x4000], R32 ;  /* 0x00400020f3007388 */ /* 0x0207e40000000c00 */
.L_x_2254:
[----:B------:R-:W-:Y:S05]  /*12d90*/  BSYNC B1 ;  /* 0x0000000000017941 */ /* 0x000fea0003800000 */
.L_x_2253:
        /* <DEDUP_REMOVED lines=90> */
.L_x_2258:
[----:B------:R-:W-:Y:S05]  /*13340*/  BSYNC B0 ;  /* 0x0000000000007941 */ /* 0x000fea0003800000 */
.L_x_2257:
[----:B-----5:R3:W-:Y:S02]  /*13350*/  STS.128 [R243+0x6000], R32 ;  /* 0x00600020f3007388 */ /* 0x0207e40000000c00 */
.L_x_2244:
[----:B------:R-:W-:Y:S05]  /*13360*/  BSYNC B2 ;  /* 0x0000000000027941 */ /* 0x000fea0003800000 */
.L_x_2243:
        /* <DEDUP_REMOVED lines=98> */
.L_x_2264:
[----:B------:R-:W-:Y:S05]  /*13990*/  BSYNC B0 ;  /* 0x0000000000007941 */ /* 0x000fea0003800000 */
.L_x_2263:
[----:B-----5:R3:W-:Y:S02]  /*139a0*/  STS.128 [R243+0x800], R32 ;  /* 0x00080020f3007388 */ /* 0x0207e40000000c00 */
.L_x_2262:
[----:B------:R-:W-:Y:S05]  /*139b0*/  BSYNC B1 ;  /* 0x0000000000017941 */ /* 0x000fea0003800000 */
.L_x_2261:
        /* <DEDUP_REMOVED lines=94> */
.L_x_2268:
[----:B------:R-:W-:Y:S05]  /*13fa0*/  BSYNC B0 ;  /* 0x0000000000007941 */ /* 0x000fea0003800000 */
.L_x_2267:
[----:B-----5:R3:W-:Y:S02]  /*13fb0*/  STS.128 [R243+0x2800], R32 ;  /* 0x00280020f3007388 */ /* 0x0207e40000000c00 */
.L_x_2266:
[----:B------:R-:W-:Y:S05]  /*13fc0*/  BSYNC B1 ;  /* 0x0000000000017941 */ /* 0x000fea0003800000 */
.L_x_2265:
        /* <DEDUP_REMOVED lines=94> */
.L_x_2272:
[----:B------:R-:W-:Y:S05]  /*145b0*/  BSYNC B0 ;  /* 0x0000000000007941 */ /* 0x000fea0003800000 */
.L_x_2271:
[----:B-----5:R3:W-:Y:S02]  /*145c0*/  STS.128 [R243+0x4800], R32 ;  /* 0x00480020f3007388 */ /* 0x0207e40000000c00 */
.L_x_2270:
[----:B------:R-:W-:Y:S05]  /*145d0*/  BSYNC B1 ;  /* 0x0000000000017941 */ /* 0x000fea0003800000 */
.L_x_2269:
        /* <DEDUP_REMOVED lines=93> */
.L_x_2274:
[----:B------:R-:W-:Y:S05]  /*14bb0*/  BSYNC B0 ;  /* 0x0000000000007941 */ /* 0x000fea0003800000 */
.L_x_2273:
[----:B-----5:R1:W-:Y:S02]  /*14bc0*/  STS.128 [R243+0x6800], R20 ;  /* 0x00680014f3007388 */ /* 0x0203e40000000c00 */
.L_x_2260:
[----:B------:R-:W-:Y:S05]  /*14bd0*/  BSYNC B2 ;  /* 0x0000000000027941 */ /* 0x000fea0003800000 */
.L_x_2259:
        /* <DEDUP_REMOVED lines=99> */
.L_x_2280:
[----:B------:R-:W-:Y:S05]  /*15210*/  BSYNC B0 ;  /* 0x0000000000007941 */ /* 0x000fea0003800000 */
.L_x_2279:
[----:B-----5:R3:W-:Y:S02]  /*15220*/  STS.128 [R243+0x1000], R32 ;  /* 0x00100020f3007388 */ /* 0x0207e40000000c00 */
.L_x_2278:
[----:B------:R-:W-:Y:S05]  /*15230*/  BSYNC B1 ;  /* 0x0000000000017941 */ /* 0x000fea0003800000 */
.L_x_2277:
        /* <DEDUP_REMOVED lines=94> */
.L_x_2284:
[----:B------:R-:W-:Y:S05]  /*15820*/  BSYNC B0 ;  /* 0x0000000000007941 */ /* 0x000fea0003800000 */
.L_x_2283:
[----:B-----5:R3:W-:Y:S02]  /*15830*/  STS.128 [R243+0x3000], R32 ;  /* 0x00300020f3007388 */ /* 0x0207e40000000c00 */
.L_x_2282:
[----:B------:R-:W-:Y:S05]  /*15840*/  BSYNC B1 ;  /* 0x0000000000017941 */ /* 0x000fea0003800000 */
.L_x_2281:
        /* <DEDUP_REMOVED lines=94> */
.L_x_2288:
[----:B------:R-:W-:Y:S05]  /*15e30*/  BSYNC B0 ;  /* 0x0000000000007941 */ /* 0x000fea0003800000 */
.L_x_2287:
[----:B-----5:R3:W-:Y:S02]  /*15e40*/  STS.128 [R243+0x5000], R32 ;  /* 0x00500020f3007388 */ /* 0x0207e40000000c00 */
.L_x_2286:
[----:B------:R-:W-:Y:S05]  /*15e50*/  BSYNC B1 ;  /* 0x0000000000017941 */ /* 0x000fea0003800000 */
.L_x_2285:
        /* <DEDUP_REMOVED lines=93> */
.L_x_2290:
[----:B------:R-:W-:Y:S05]  /*16430*/  BSYNC B0 ;  /* 0x0000000000007941 */ /* 0x000fea0003800000 */
.L_x_2289:
[----:B-----5:R1:W-:Y:S02]  /*16440*/  STS.128 [R243+0x7000], R24 ;  /* 0x00700018f3007388 */ /* 0x0203e40000000c00 */
.L_x_2276:
[----:B------:R-:W-:Y:S05]  /*16450*/  BSYNC B2 ;  /* 0x0000000000027941 */ /* 0x000fea0003800000 */
.L_x_2275:
        /* <DEDUP_REMOVED lines=97> */
.L_x_2294:
[----:B------:R-:W-:Y:S05]  /*16a70*/  BSYNC B0 ;  /* 0x0000000000007941 */ /* 0x000fea0003800000 */
.L_x_2293:
[----:B-----5:R1:W-:Y:S02]  /*16a80*/  STS.128 [R243+0x1800], R20 ;  /* 0x00180014f3007388 */ /* 0x0203e40000000c00 */
.L_x_2292:
[----:B------:R-:W-:Y:S05]  /*16a90*/  BSYNC B1 ;  /* 0x0000000000017941 */ /* 0x000fea0003800000 */
.L_x_2291:
        /* <DEDUP_REMOVED lines=94> */
.L_x_2298:
[----:B------:R-:W-:Y:S05]  /*17080*/  BSYNC B0 ;  /* 0x0000000000007941 */ /* 0x000fea0003800000 */
.L_x_2297:
[----:B-----5:R1:W-:Y:S02]  /*17090*/  STS.128 [R243+0x3800], R20 ;  /* 0x00380014f3007388 */ /* 0x0203e40000000c00 */
.L_x_2296:
[----:B------:R-:W-:Y:S05]  /*170a0*/  BSYNC B1 ;  /* 0x0000000000017941 */ /* 0x000fea0003800000 */
.L_x_2295:
        /* <DEDUP_REMOVED lines=95> */
.L_x_2302:
[----:B------:R-:W-:Y:S05]  /*176a0*/  BSYNC B0 ;  /* 0x0000000000007941 */ /* 0x000fea0003800000 */
.L_x_2301:
[----:B-----5:R1:W-:Y:S02]  /*176b0*/  STS.128 [R243+0x5800], R20 ;  /* 0x00580014f3007388 */ /* 0x0203e40000000c00 */
.L_x_2300:
[----:B------:R-:W-:Y:S05]  /*176c0*/  BSYNC B1 ;  /* 0x0000000000017941 */ /* 0x000fea0003800000 */
.L_x_2299:
        /* <DEDUP_REMOVED lines=96> */
.L_x_2304:
[----:B------:R-:W-:Y:S05]  /*17cd0*/  BSYNC B0 ;  /* 0x0000000000007941 */ /* 0x000fea0003800000 */
.L_x_2303:
[----:B-----5:R1:W-:Y:S01]  /*17ce0*/  STS.128 [R243+0x7800], R20 ;  /* 0x00780014f3007388 */ /* 0x0203e20000000c00 */
[----:B------:R-:W-:Y:S05]  /*17cf0*/  BRA `(.L_x_2228) ;  /* 0x0000000800547947 */ /* 0x000fea0003800000 */
.L_x_2178:
        /* <DEDUP_REMOVED lines=42> */
.L_x_2306:
[----:B------:R-:W-:Y:S05]  /*17fa0*/  BSYNC B0 ;  /* 0x0000000000007941 */ /* 0x000fea0003800000 */
.L_x_2305:
        /* <DEDUP_REMOVED lines=35> */
.L_x_2308:
[----:B------:R-:W-:Y:S05]  /*181e0*/  BSYNC B0 ;  /* 0x0000000000007941 */ /* 0x000fea0003800000 */
.L_x_2307:
        /* <DEDUP_REMOVED lines=34> */
.L_x_2310:
[----:B------:R-:W-:Y:S05]  /*18410*/  BSYNC B0 ;  /* 0x0000000000007941 */ /* 0x000fea0003800000 */
.L_x_2309:
        /* <DEDUP_REMOVED lines=35> */
.L_x_2228:
[----:B------:R-:W-:Y:S05]  /*18650*/  BSYNC B3 ;  /* 0x0000000000037941 */ /* 0x000fea0003800000 */
.L_x_2177:
        /* <DEDUP_REMOVED lines=42> */
.L_x_2312:
[----:B------:R-:W-:Y:S05]  /*18900*/  BSYNC B0 ;  /* 0x0000000000007941 */ /* 0x000fea0003800000 */
.L_x_2311:
        /* <DEDUP_REMOVED lines=37> */
.L_x_2314:
[----:B------:R-:W-:Y:S05]  /*18b60*/  BSYNC B0 ;  /* 0x0000000000007941 */ /* 0x000fea0003800000 */
.L_x_2313:
        /* <DEDUP_REMOVED lines=39> */
.L_x_2316:
[----:B------:R-:W-:Y:S05]  /*18de0*/  BSYNC B0 ;  /* 0x0000000000007941 */ /* 0x000fea0003800000 */
.L_x_2315:
        /* <DEDUP_REMOVED lines=42> */
.L_x_2318:
[----:B------:R-:W-:Y:S05]  /*19090*/  BSYNC B0 ;  /* 0x0000000000007941 */ /* 0x000fea0003800000 */
.L_x_2317:
        /* <DEDUP_REMOVED lines=54> */
.L_x_2320:
[----:B------:R-:W-:Y:S05]  /*19400*/  BSYNC B0 ;  /* 0x0000000000007941 */ /* 0x000fea0003800000 */
.L_x_2319:
        /* <DEDUP_REMOVED lines=39> */
.L_x_2322:
[----:B------:R-:W-:Y:S05]  /*19680*/  BSYNC B0 ;  /* 0x0000000000007941 */ /* 0x000fea0003800000 */
.L_x_2321:
        /* <DEDUP_REMOVED lines=41> */
.L_x_2324:
[----:B------:R-:W-:Y:S05]  /*19920*/  BSYNC B0 ;  /* 0x0000000000007941 */ /* 0x000fea0003800000 */
.L_x_2323:
        /* <DEDUP_REMOVED lines=53> */
.L_x_2326:
[----:B------:R-:W-:Y:S05]  /*19c80*/  BSYNC B0 ;  /* 0x0000000000007941 */ /* 0x000fea0003800000 */
.L_x_2325:
[----:B------:R-:W-:Y:S01]  /*19c90*/  LDSM.16.M88.4 R60, [R226] ;  /* 0x00000000e23c783b */ /* 0x000fe20000000200 */
[----:B------:R-:W-:Y:S01]  /*19ca0*/  R2P PR, R57, 0x6 ;  /* 0x0000000639007804 */ /* 0x000fe20000000000 */
[----:B------:R-:W-:Y:S01]  /*19cb0*/  IMAD R222, R39, 0x2, R226 ;  /* 0x0000000227de7824 */ /* 0x000fe200078e02e2 */
[C---:B------:R-:W-:Y:S01]  /*19cc0*/  IADD3 R0, R225.reuse, 0x8000, RZ ;  /* 0x00008000e1007810 */ /* 0x040fe20007ffe0ff */
[----:B------:R-:W4:Y:S01]  /*19cd0*/  LDSM.16.M88.4 R28, [R225+0x8000] ;  /* 0x00800000e11c783b */ /* 0x000f220000000200 */
[----:B------:R-:W-:Y:S02]  /*19ce0*/  IADD3 R223, R225, 0x8020, RZ ;  /* 0x00008020e1df7810 */ /* 0x000fe40007ffe0ff */
[----:B------:R-:W-:Y:S01]  /*19cf0*/  LEA R224, R40, R226, 0x1 ;  /* 0x000000e228e07211 */ /* 0x000fe200078e08ff */
[----:B------:R-:W4:Y:S03]  /*19d00*/  LDSM.16.M88.4 R76, [R225+0x8800] ;  /* 0x00880000e14c783b */ /* 0x000f260000000200 */
[----:B------:R-:W-:Y:S01]  /*19d10*/  LEA R221, R39, R224, 0x1 ;  /* 0x000000e027dd7211 */ /* 0x000fe200078e08ff */
[----:B-1----:R-:W-:Y:S02]  /*19d20*/  LDSM.16.M88.4 R20, [R224] ;  /* 0x00000000e014783b */ /* 0x002fe40000000200 */
[----:B------:R-:W-:-:S02]  /*19d30*/  @P1 IADD3 R223, R0, -0x20, RZ ;  /* 0xffffffe000df1810 */ /* 0x000fc40007ffe0ff */
[----:B------:R-:W1:Y:S01]  /*19d40*/  LDSM.16.M88.4 R68, [R225+0x9000] ;  /* 0x00900000e144783b */ /* 0x000e620000000200 */
[----:B------:R-:W-:-:S03]  /*19d50*/  MOV R0, 0x40 ;  /* 0x0000004000007802 */ /* 0x000fc60000000f00 */
[----:B------:R-:W1:Y:S01]  /*19d60*/  LDSM.16.M88.4 R100, [R223] ;  /* 0x00000000df64783b */ /* 0x000e620000000200 */
[----:B------:R-:W-:-:S03]  /*19d70*/  SEL R0, R0, 0xffffffc0, !P2 ;  /* 0xffffffc000007807 */ /* 0x000fc60005000000 */
[----:B--23--:R-:W2:Y:S01]  /*19d80*/  LDSM.16.M88.4 R8, [R225+0x9800] ;  /* 0x00980000e108783b */ /* 0x00cea20000000200 */
[----:B------:R-:W-:Y:S02]  /*19d90*/  IADD3 R220, R225, R0, RZ ;  /* 0x00000000e1dc7210 */ /* 0x000fe40007ffe0ff */
[----:B------:R-:W-:Y:S01]  /*19da0*/  IADD3 R216, R0, R223, RZ ;  /* 0x000000df00d87210 */ /* 0x000fe20007ffe0ff */
[----:B------:R-:W-:Y:S04]  /*19db0*/  LDSM.16.M88.4 R92, [R222] ;  /* 0x00000000de5c783b */ /* 0x000fe80000000200 */
[----:B------:R-:W3:Y:S04]  /*19dc0*/  LDSM.16.M88.4 R64, [R220+0x8000] ;  /* 0x00800000dc40783b */ /* 0x000ee80000000200 */
[----:B------:R-:W3:Y:S04]  /*19dd0*/  LDSM.16.M88.4 R80, [R223+0x800] ;  /* 0x00080000df50783b */ /* 0x000ee80000000200 */
[----:B------:R-:W3:Y:S01]  /*19de0*/  LDSM.16.M88.4 R32, [R223+0x1000] ;  /* 0x00100000df20783b */ /* 0x000ee20000000200 */
[C---:B----45:R-:W-:Y:S03]  /*19df0*/  HMMA.16816.F32.BF16 R12, R60.reuse, R28, RZ ;  /* 0x0000001c3c0c723c */ /* 0x070fe600000418ff */
[----:B------:R-:W4:Y:S04]  /*19e00*/  LDSM.16.M88.4 R88, [R223+0x1800] ;  /* 0x00180000df58783b */ /* 0x000f280000000200 */
[----:B------:R-:W-:Y:S01]  /*19e10*/  LDSM.16.M88.4 R44, [R216] ;  /* 0x00000000d82c783b */ /* 0x000fe20000000200 */
[C---:B------:R-:W-:Y:S03]  /*19e20*/  HMMA.16816.F32.BF16 R48, R60.reuse, R76, RZ ;  /* 0x0000004c3c30723c */ /* 0x040fe600000418ff */
[----:B------:R-:W-:Y:S03]  /*19e30*/  LDSM.16.M88.4 R24, [R220+0x8800] ;  /* 0x00880000dc18783b */ /* 0x000fe60000000200 */
[C---:B-1----:R-:W-:Y:S01]  /*19e40*/  HMMA.16816.F32.BF16 R72, R60.reuse, R68, RZ ;  /* 0x000000443c48723c */ /* 0x042fe200000418ff */
[----:B------:R-:W-:Y:S04]  /*19e50*/  LDSM.16.M88.4 R4, [R220+0x9000] ;  /* 0x00900000dc04783b */ /* 0x000fe80000000200 */
[----:B------:R-:W-:Y:S01]  /*19e60*/  LDSM.16.M88.4 R84, [R220+0x9800] ;  /* 0x00980000dc54783b */ /* 0x000fe20000000200 */
[----:B------:R-:W-:Y:S03]  /*19e70*/  HMMA.16816.F32.BF16 R28, R60, R30, RZ ;  /* 0x0000001e3c1c723c */ /* 0x000fe600000418ff */
[----:B------:R-:W-:Y:S03]  /*19e80*/  LDSM.16.M88.4 R104, [R225+0xa000] ;  /* 0x00a00000e168783b */ /* 0x000fe60000000200 */
[----:B------:R-:W-:Y:S01]  /*19e90*/  HMMA.16816.F32.BF16 R12, R20, R100, R12 ;  /* 0x00000064140c723c */ /* 0x000fe2000004180c */
[----:B------:R-:W4:Y:S04]  /*19ea0*/  LD.E R16, desc[UR6][R18.64+0x18c] ;  /* 0x00018c0612107980 */ /* 0x000f28000c101900 */
[----:B------:R-:W-:Y:S01]  /*19eb0*/  LDSM.16.M88.4 R112, [R223+0x6000] ;  /* 0x00600000df70783b */ /* 0x000fe20000000200 */
[C---:B------:R-:W-:Y:S03]  /*19ec0*/  HMMA.16816.F32.BF16 R76, R60.reuse, R78, RZ ;  /* 0x0000004e3c4c723c */ /* 0x040fe600000418ff */
[----:B------:R-:W-:Y:S03]  /*19ed0*/  LDSM.16.M88.4 R108, [R220+0xd000] ;  /* 0x00d00000dc6c783b */ /* 0x000fe60000000200 */
[C---:B------:R-:W-:Y:S01]  /*19ee0*/  HMMA.16816.F32.BF16 R68, R60.reuse, R70, RZ ;  /* 0x000000463c44723c */ /* 0x040fe200000418ff */
[----:B------:R-:W-:Y:S04]  /*19ef0*/  LDSM.16.M88.4 R116, [R216+0x4800] ;  /* 0x00480000d874783b */ /* 0x000fe80000000200 */
[----:B------:R-:W0:Y:S01]  /*19f00*/  LDGDEPBAR ;  /* 0x00000000000079af */ /* 0x000e220000000000 */
[C---:B--2---:R-:W-:Y:S06]  /*19f10*/  HMMA.16816.F32.BF16 R96, R60.reuse, R8, RZ ;  /* 0x000000083c60723c */ /* 0x044fec00000418ff */
[----:B------:R-:W-:Y:S01]  /*19f20*/  HMMA.16816.F32.BF16 R60, R60, R10, RZ ;  /* 0x0000000a3c3c723c */ /* 0x000fe200000418ff */
[----:B------:R-:W1:Y:S05]  /*19f30*/  LDSM.16.M88.4 R8, [R221] ;  /* 0x00000000dd08783b */ /* 0x000e6a0000000200 */
        /* <DEDUP_REMOVED lines=9> */
[C---:B----4-:R-:W-:Y:S06]  /*19fd0*/  HMMA.16816.F32.BF16 R96, R20.reuse, R88, R96 ;  /* 0x000000581460723c */ /* 0x050fec0000041860 */
[----:B------:R-:W-:Y:S01]  /*19fe0*/  HMMA.16816.F32.BF16 R20, R20, R90, R60 ;  /* 0x0000005a1414723c */ /* 0x000fe2000004183c */
[----:B------:R-:W2:Y:S04]  /*19ff0*/  LDSM.16.M88.4 R60, [R226+0x2000] ;  /* 0x00200000e23c783b */ /* 0x000ea80000000200 */
[----:B------:R-:W-:Y:S01]  /*1a000*/  LDSM.16.M88.4 R88, [R222+0x2000] ;  /* 0x00200000de58783b */ /* 0x000fe20000000200 */
[----:B-1----:R-:W-:Y:S06]  /*1a010*/  HMMA.16816.F32.BF16 R12, R8, R44, R12 ;  /* 0x0000002c080c723c */ /* 0x002fec000004180c */
        /* <DEDUP_REMOVED lines=11> */
[----:B------:R-:W-:Y:S01]  /*1a0d0*/  LDSM.16.M88.4 R84, [R225+0xb800] ;  /* 0x00b80000e154783b */ /* 0x000fe20000000200 */
[----:B--2---:R-:W-:Y:S06]  /*1a0e0*/  HMMA.16816.F32.BF16 R12, R60, R104, R12 ;  /* 0x000000683c0c723c */ /* 0x004fec000004180c */
[C---:B------:R-:W-:Y:S01]  /*1a0f0*/  HMMA.16816.F32.BF16 R28, R8.reuse, R46, R28 ;  /* 0x0000002e081c723c */ /* 0x040fe2000004181c */
[----:B------:R-:W-:Y:S05]  /*1a100*/  LDSM.16.M88.4 R44, [R223+0x2800] ;  /* 0x00280000df2c783b */ /* 0x000fea0000000200 */
[C---:B------:R-:W-:Y:S06]  /*1a110*/  HMMA.16816.F32.BF16 R72, R8.reuse, R80, R72 ;  /* 0x000000500848723c */ /* 0x040fec0000041848 */
[C---:B------:R-:W-:Y:S01]  /*1a120*/  HMMA.16816.F32.BF16 R68, R8.reuse, R82, R68 ;  /* 0x000000520844723c */ /* 0x040fe20000041844 */
[----:B------:R-:W2:Y:S05]  /*1a130*/  LDSM.16.M88.4 R80, [R220+0xa000] ;  /* 0x00a00000dc50783b */ /* 0x000eaa0000000200 */
        /* <DEDUP_REMOVED lines=13> */
[C---:B------:R-:W-:Y:S06]  /*1a210*/  HMMA.16816.F32.BF16 R48, R60.reuse, R4, R48 ;  /* 0x000000043c30723c */ /* 0x040fec0000041830 */
[----:B------:R-:W-:Y:S01]  /*1a220*/  HMMA.16816.F32.BF16 R76, R60, R6, R76 ;  /* 0x000000063c4c723c */ /* 0x000fe2000004184c */
[----:B------:R-:W4:Y:S05]  /*1a230*/  LDSM.16.M88.4 R4, [R220+0xb000] ;  /* 0x00b00000dc04783b */ /* 0x000f2a0000000200 */
[----:B--2---:R-:W-:Y:S06]  /*1a240*/  HMMA.16816.F32.BF16 R12, R88, R80, R12 ;  /* 0x00000050580c723c */ /* 0x004fec000004180c */
        /* <DEDUP_REMOVED lines=41> */
[----:B------:R-:W1:Y:S04]  /*1a4e0*/  LDSM.16.M88.4 R24, [R216+0x4000] ;  /* 0x00400000d818783b */ /* 0x000e680000000200 */
[----:B------:R-:W-:Y:S01]  /*1a4f0*/  LDSM.16.M88.4 R80, [R220+0xc800] ;  /* 0x00c80000dc50783b */ /* 0x000fe20000000200 */
[C---:B------:R-:W-:Y:S03]  /*1a500*/  HMMA.16816.F32.BF16 R28, R32.reuse, R86, R28 ;  /* 0x00000056201c723c */ /* 0x040fe6000004181c */
[----:B------:R-:W-:Y:S03]  /*1a510*/  LDSM.16.M88.4 R84, [R216+0x5000] ;  /* 0x00500000d854783b */ /* 0x000fe60000000200 */
[C---:B----4-:R-:W-:Y:S06]  /*1a520*/  HMMA.16816.F32.BF16 R48, R32.reuse, R8, R48 ;  /* 0x000000082030723c */ /* 0x050fec0000041830 */
[----:B------:R-:W-:Y:S01]  /*1a530*/  HMMA.16816.F32.BF16 R76, R32, R10, R76 ;  /* 0x0000000a204c723c */ /* 0x000fe2000004184c */
[----:B------:R-:W4:Y:S05]  /*1a540*/  LDSM.16.M88.4 R8, [R223+0x4800] ;  /* 0x00480000df08783b */ /* 0x000f2a0000000200 */
[----:B--2---:R-:W-:Y:S06]  /*1a550*/  HMMA.16816.F32.BF16 R12, R104, R44, R12 ;  /* 0x0000002c680c723c */ /* 0x004fec000004180c */
[C---:B------:R-:W-:Y:S06]  /*1a560*/  HMMA.16816.F32.BF16 R72, R32.reuse, R20, R72 ;  /* 0x000000142048723c */ /* 0x040fec0000041848 */
[C---:B------:R-:W-:Y:S01]  /*1a570*/  HMMA.16816.F32.BF16 R68, R32.reuse, R22, R68 ;  /* 0x000000162044723c */ /* 0x040fe20000041844 */
[----:B------:R-:W2:Y:S05]  /*1a580*/  LDSM.16.M88.4 R20, [R223+0x5000] ;  /* 0x00500000df14783b */ /* 0x000eaa0000000200 */
[----:B---3--:R-:W-:Y:S06]  /*1a590*/  HMMA.16816.F32.BF16 R96, R32, R60, R96 ;  /* 0x0000003c2060723c */ /* 0x008fec0000041860 */
[----:B------:R-:W-:Y:S01]  /*1a5a0*/  HMMA.16816.F32.BF16 R28, R4, R66, R28 ;  /* 0x00000042041c723c */ /* 0x000fe2000004181c */
[----:B------:R-:W-:Y:S05]  /*1a5b0*/  LDSM.16.M88.4 R64, [R226+0x6000] ;  /* 0x00600000e240783b */ /* 0x000fea0000000200 */
[----:B------:R-:W-:Y:S01]  /*1a5c0*/  HMMA.16816.F32.BF16 R92, R32, R62, R92 ;  /* 0x0000003e205c723c */ /* 0x000fe2000004185c */
[----:B------:R-:W3:Y:S04]  /*1a5d0*/  LDSM.16.M88.4 R32, [R225+0xe000] ;  /* 0x00e00000e120783b */ /* 0x000ee80000000200 */
[----:B------:R-:W-:Y:S01]  /*1a5e0*/  LDSM.16.M88.4 R60, [R225+0xe800] ;  /* 0x00e80000e13c783b */ /* 0x000fe20000000200 */
[----:B-1----:R-:W-:Y:S06]  /*1a5f0*/  HMMA.16816.F32.BF16 R12, R88, R24, R12 ;  /* 0x00000018580c723c */ /* 0x002fec000004180c */
[----:B----4-:R-:W-:Y:S06]  /*1a600*/  HMMA.16816.F32.BF16 R48, R4, R8, R48 ;  /* 0x000000080430723c */ /* 0x010fec0000041830 */
[----:B------:R-:W-:Y:S01]  /*1a610*/  HMMA.16816.F32.BF16 R28, R104, R46, R28 ;  /* 0x0000002e681c723c */ /* 0x000fe2000004181c */
[----:B------:R-:W1:Y:S05]  /*1a620*/  LDSM.16.M88.4 R44, [R224+0x6000] ;  /* 0x00600000e02c783b */ /* 0x000e6a0000000200 */
[C---:B------:R-:W-:Y:S01]  /*1a630*/  HMMA.16816.F32.BF16 R76, R4.reuse, R10, R76 ;  /* 0x0000000a044c723c */ /* 0x040fe2000004184c */
[----:B------:R-:W4:Y:S05]  /*1a640*/  LDSM.16.M88.4 R8, [R223+0x5800] ;  /* 0x00580000df08783b */ /* 0x000f2a0000000200 */
[----:B--2---:R-:W-:Y:S06]  /*1a650*/  HMMA.16816.F32.BF16 R72, R4, R20, R72 ;  /* 0x000000140448723c */ /* 0x004fec0000041848 */
[----:B---3--:R-:W-:Y:S06]  /*1a660*/  HMMA.16816.F32.BF16 R12, R64, R32, R12 ;  /* 0x00000020400c723c */ /* 0x008fec000004180c */
[----:B------:R-:W-:Y:S01]  /*1a670*/  HMMA.16816.F32.BF16 R28, R88, R26, R28 ;  /* 0x0000001a581c723c */ /* 0x000fe2000004181c */
[----:B------:R-:W-:Y:S05]  /*1a680*/  LDSM.16.M88.4 R24, [R222+0x6000] ;  /* 0x00600000de18783b */ /* 0x000fea0000000200 */
[----:B------:R-:W-:Y:S01]  /*1a690*/  HMMA.16816.F32.BF16 R68, R4, R22, R68 ;  /* 0x000000160444723c */ /* 0x000fe20000041844 */
[----:B------:R-:W2:Y:S11]  /*1a6a0*/  LDSM.16.M88.4 R20, [R220+0xe000] ;  /* 0x00e00000dc14783b */ /* 0x000eb60000000200 */
[----:B-1----:R-:W-:Y:S06]  /*1a6b0*/  HMMA.16816.F32.BF16 R12, R44, R112, R12 ;  /* 0x000000702c0c723c */ /* 0x002fec000004180c */
[C---:B----4-:R-:W-:Y:S06]  /*1a6c0*/  HMMA.16816.F32.BF16 R96, R4.reuse, R8, R96 ;  /* 0x000000080460723c */ /* 0x050fec0000041860 */
[----:B------:R-:W-:Y:S01]  /*1a6d0*/  HMMA.16816.F32.BF16 R92, R4, R10, R92 ;  /* 0x0000000a045c723c */ /* 0x000fe2000004185c */
[----:B------:R-:W-:Y:S04]  /*1a6e0*/  LDSM.16.M88.4 R8, [R221+0x6000] ;  /* 0x00600000dd08783b */ /* 0x000fe80000000200 */
[----:B------:R-:W1:Y:S01]  /*1a6f0*/  LDSM.16.M88.4 R4, [R216+0x6000] ;  /* 0x00600000d804783b */ /* 0x000e620000000200 */
[C---:B------:R-:W-:Y:S06]  /*1a700*/  HMMA.16816.F32.BF16 R48, R104.reuse, R80, R48 ;  /* 0x000000506830723c */ /* 0x040fec0000041830 */
[----:B------:R-:W-:Y:S01]  /*1a710*/  HMMA.16816.F32.BF16 R76, R104, R82, R76 ;  /* 0x00000052684c723c */ /* 0x000fe2000004184c */
[----:B------:R-:W3:Y:S05]  /*1a720*/  LDSM.16.M88.4 R80, [R216+0x5800] ;  /* 0x00580000d850783b */ /* 0x000eea0000000200 */
[----:B------:R-:W-:Y:S01]  /*1a730*/  HMMA.16816.F32.BF16 R28, R64, R34, R28 ;  /* 0x00000022401c723c */ /* 0x000fe2000004181c */
[----:B------:R-:W-:Y:S05]  /*1a740*/  LDSM.16.M88.4 R32, [R223+0x6800] ;  /* 0x00680000df20783b */ /* 0x000fea0000000200 */
[----:B--2---:R-:W-:Y:S06]  /*1a750*/  HMMA.16816.F32.BF16 R12, R24, R20, R12 ;  /* 0x00000014180c723c */ /* 0x004fec000004180c */
[C---:B------:R-:W-:Y:S06]  /*1a760*/  HMMA.16816.F32.BF16 R96, R104.reuse, R100, R96 ;  /* 0x000000646860723c */ /* 0x040fec0000041860 */
[C---:B------:R-:W-:Y:S06]  /*1a770*/  HMMA.16816.F32.BF16 R72, R104.reuse, R108, R72 ;  /* 0x0000006c6848723c */ /* 0x040fec0000041848 */
[C---:B------:R-:W-:Y:S01]  /*1a780*/  HMMA.16816.F32.BF16 R68, R104.reuse, R110, R68 ;  /* 0x0000006e6844723c */ /* 0x040fe20000041844 */
[----:B------:R-:W2:Y:S05]  /*1a790*/  LDSM.16.M88.4 R108, [R225+0xf000] ;  /* 0x00f00000e16c783b */ /* 0x000eaa0000000200 */
[----:B------:R-:W-:Y:S01]  /*1a7a0*/  HMMA.16816.F32.BF16 R100, R104, R102, R92 ;  /* 0x000000666864723c */ /* 0x000fe2000004185c */
[----:B------:R-:W-:Y:S05]  /*1a7b0*/  LDSM.16.M88.4 R92, [R220+0xe800] ;  /* 0x00e80000dc5c783b */ /* 0x000fea0000000200 */
[----:B------:R-:W-:Y:S06]  /*1a7c0*/  HMMA.16816.F32.BF16 R28, R44, R114, R28 ;  /* 0x000000722c1c723c */ /* 0x000fec000004181c */
[----:B-1----:R-:W-:Y:S06]  /*1a7d0*/  HMMA.16816.F32.BF16 R12, R8, R4, R12 ;  /* 0x00000004080c723c */ /* 0x002fec000004180c */
[C---:B------:R-:W-:Y:S06]  /*1a7e0*/  HMMA.16816.F32.BF16 R72, R88.reuse, R84, R72 ;  /* 0x000000545848723c */ /* 0x040fec0000041848 */
[C---:B------:R-:W-:Y:S06]  /*1a7f0*/  HMMA.16816.F32.BF16 R68, R88.reuse, R86, R68 ;  /* 0x000000565844723c */ /* 0x040fec0000041844 */
[C---:B---3--:R-:W-:Y:S06]  /*1a800*/  HMMA.16816.F32.BF16 R96, R88.reuse, R80, R96 ;  /* 0x000000505860723c */ /* 0x048fec0000041860 */
[----:B------:R-:W-:Y:S01]  /*1a810*/  HMMA.16816.F32.BF16 R100, R88, R82, R100 ;  /* 0x000000525864723c */ /* 0x000fe20000041864 */
[----:B------:R-:W1:Y:S05]  /*1a820*/  LDSM.16.M88.4 R80, [R225+0xf800] ;  /* 0x00f80000e150783b */ /* 0x000e6a0000000200 */
[----:B------:R-:W-:Y:S01]  /*1a830*/  HMMA.16816.F32.BF16 R28, R24, R22, R28 ;  /* 0x00000016181c723c */ /* 0x000fe2000004181c */
[----:B------:R-:W3:Y:S01]  /*1a840*/  LDSM.16.M88.4 R20, [R223+0x7000] ;  /* 0x00700000df14783b */ /* 0x000ee20000000200 */
[-C--:B------:R-:W-:Y:S01]  /*1a850*/  FMUL.FTZ R12, R12, R16.reuse ;  /* 0x000000100c0c7220 */ /* 0x080fe20000410000 */
[----:B------:R-:W-:-:S03]  /*1a860*/  FMUL.FTZ R13, R13, R16 ;  /* 0x000000100d0d7220 */ /* 0x000fc60000410000 */
[----:B------:R-:W-:Y:S01]  /*1a870*/  HMMA.16816.F32.BF16 R48, R88, R116, R48 ;  /* 0x000000745830723c */ /* 0x000fe20000041830 */
[----:B------:R-:W-:-:S05]  /*1a880*/  FMUL.FTZ R14, R14, R16 ;  /* 0x000000100e0e7220 */ /* 0x000fca0000410000 */
[----:B------:R-:W-:Y:S01]  /*1a890*/  HMMA.16816.F32.BF16 R76, R88, R118, R76 ;  /* 0x00000076584c723c */ /* 0x000fe2000004184c */
[----:B------:R-:W4:Y:S01]  /*1a8a0*/  MUFU.TANH R17, R12 ;  /* 0x0000000c00117308 */ /* 0x000f220000002400 */
[----:B------:R-:W-:-:S04]  /*1a8b0*/  FMUL.FTZ R38, R15, R16 ;  /* 0x000000100f267220 */ /* 0x000fc80000410000 */
[C---:B--2---:R-:W-:Y:S03]  /*1a8c0*/  HMMA.16816.F32.BF16 R72, R64.reuse, R108, R72 ;  /* 0x0000006c4048723c */ /* 0x044fe60000041848 */
[----:B------:R-:W2:Y:S03]  /*1a8d0*/  MUFU.TANH R37, R13 ;  /* 0x0000000d00257308 */ /* 0x000ea60000002400 */
[----:B------:R-:W-:Y:S05]  /*1a8e0*/  HMMA.16816.F32.BF16 R68, R64, R110, R68 ;  /* 0x0000006e4044723c */ /* 0x000fea0000041844 */
[----:B------:R4:W1:Y:S01]  /*1a8f0*/  MUFU.TANH R36, R14 ;  /* 0x0000000e00247308 */ /* 0x0008620000002400 */
[----:B------:R-:W-:Y:S01]  /*1a900*/  HMMA.16816.F32.BF16 R28, R8, R6, R28 ;  /* 0x00000006081c723c */ /* 0x000fe2000004181c */
[----:B------:R-:W-:Y:S04]  /*1a910*/  LDSM.16.M88.4 R4, [R220+0xf000] ;  /* 0x00f00000dc04783b */ /* 0x000fe80000000200 */
[----:B----4-:R-:W4:Y:S01]  /*1a920*/  LDSM.16.M88.4 R12, [R223+0x7800] ;  /* 0x00780000df0c783b */ /* 0x010f220000000200 */
[C---:B------:R-:W-:Y:S06]  /*1a930*/  HMMA.16816.F32.BF16 R48, R64.reuse, R60, R48 ;  /* 0x0000003c4030723c */ /* 0x040fec0000041830 */
[C---:B------:R-:W-:Y:S01]  /*1a940*/  HMMA.16816.F32.BF16 R76, R64.reuse, R62, R76 ;  /* 0x0000003e404c723c */ /* 0x040fe2000004184c */
[----:B------:R-:W-:Y:S05]  /*1a950*/  LDSM.16.M88.4 R60, [R216+0x6800] ;  /* 0x00680000d83c783b */ /* 0x000fea0000000200 */
[C---:B-1----:R-:W-:Y:S06]  /*1a960*/  HMMA.16816.F32.BF16 R100, R64.reuse, R82, R100 ;  /* 0x000000524064723c */ /* 0x042fec0000041864 */
[----:B------:R-:W-:Y:S06]  /*1a970*/  HMMA.16816.F32.BF16 R96, R64, R80, R96 ;  /* 0x000000504060723c */ /* 0x000fec0000041860 */
[C---:B---3--:R-:W-:Y:S06]  /*1a980*/  HMMA.16816.F32.BF16 R72, R44.reuse, R20, R72 ;  /* 0x000000142c48723c */ /* 0x048fec0000041848 */
[C---:B------:R-:W-:Y:S01]  /*1a990*/  HMMA.16816.F32.BF16 R68, R44.reuse, R22, R68 ;  /* 0x000000162c44723c */ /* 0x040fe20000041844 */
[----:B------:R-:W1:Y:S05]  /*1a9a0*/  LDSM.16.M88.4 R20, [R220+0xf800] ;  /* 0x00f80000dc14783b */ /* 0x000e6a0000000200 */
[C---:B------:R-:W-:Y:S06]  /*1a9b0*/  HMMA.16816.F32.BF16 R48, R44.reuse, R32, R48 ;  /* 0x000000202c30723c */ /* 0x040fec0000041830 */
[C---:B------:R-:W-:Y:S01]  /*1a9c0*/  HMMA.16816.F32.BF16 R76, R44.reuse, R34, R76 ;  /* 0x000000222c4c723c */ /* 0x040fe2000004184c */
[----:B------:R-:W-:Y:S05]  /*1a9d0*/  LDSM.16.M88.4 R32, [R216+0x7000] ;  /* 0x00700000d820783b */ /* 0x000fea0000000200 */
[C---:B----4-:R-:W-:Y:S06]  /*1a9e0*/  HMMA.16816.F32.BF16 R100, R44.reuse, R14, R100 ;  /* 0x0000000e2c64723c */ /* 0x050fec0000041864 */
[----:B------:R-:W-:Y:S06]  /*1a9f0*/  HMMA.16816.F32.BF16 R96, R44, R12, R96 ;  /* 0x0000000c2c60723c */ /* 0x000fec0000041860 */
[C---:B------:R-:W-:Y:S06]  /*1aa00*/  HMMA.16816.F32.BF16 R72, R24.reuse, R4, R72 ;  /* 0x000000041848723c */ /* 0x040fec0000041848 */
        /* <DEDUP_REMOVED lines=10> */
[----:B------:R-:W-:Y:S01]  /*1aab0*/  ISETP.GT.AND P6, PT, R246, R235, PT ;  /* 0x000000ebf600720c */ /* 0x000fe20003fc4270 */
[----:B------:R-:W1:Y:S01]  /*1aac0*/  MUFU.TANH R38, R38 ;  /* 0x0000002600267308 */ /* 0x000e620000002400 */
[----:B------:R-:W-:Y:S01]  /*1aad0*/  ISETP.NE.U32.AND P0, PT, R244, RZ, PT ;  /* 0x000000fff400720c */ /* 0x000fe20003f05070 */
[----:B------:R-:W-:-:S04]  /*1aae0*/  DEPBAR.LE SB0, 0x0 ;  /* 0x000080000000791a */ /* 0x000fc80000000000 */
[----:B------:R-:W-:Y:S06]  /*1aaf0*/  HMMA.16816.F32.BF16 R96, R24, R20, R96 ;  /* 0x000000141860723c */ /* 0x000fec0000041860 */
[C---:B------:R-:W-:Y:S06]  /*1ab00*/  HMMA.16816.F32.BF16 R48, R8.reuse, R60, R48 ;  /* 0x0000003c0830723c */ /* 0x040fec0000041830 */
[C---:B------:R-:W-:Y:S06]  /*1ab10*/  HMMA.16816.F32.BF16 R76, R8.reuse, R62, R76 ;  /* 0x0000003e084c723c */ /* 0x040fec000004184c */
[C---:B---3--:R-:W-:Y:S06]  /*1ab20*/  HMMA.16816.F32.BF16 R100, R8.reuse, R6, R100 ;  /* 0x000000060864723c */ /* 0x048fec0000041864 */
[C---:B------:R-:W-:Y:S06]  /*1ab30*/  HMMA.16816.F32.BF16 R72, R8.reuse, R32, R72 ;  /* 0x000000200848723c */ /* 0x040fec0000041848 */
[C---:B------:R-:W-:Y:S06]  /*1ab40*/  HMMA.16816.F32.BF16 R68, R8.reuse, R34, R68 ;  /* 0x000000220844723c */ /* 0x040fec0000041844 */
[----:B------:R-:W-:Y:S01]  /*1ab50*/  HMMA.16816.F32.BF16 R96, R8, R4, R96 ;  /* 0x000000040860723c */ /* 0x000fe20000041860 */
[----:B------:R-:W-:-:S04]  /*1ab60*/  LEA.HI R0, R0, R53, RZ, 0x2 ;  /* 0x0000003500007211 */ /* 0x000fc800078f10ff */
[----:B------:R-:W-:Y:S01]  /*1ab70*/  SHF.R.S32.HI R0, RZ, 0x2, R0 ;  /* 0x00000002ff007819 */ /* 0x000fe20000011400 */
[-C--:B------:R-:W-:Y:S01]  /*1ab80*/  FMUL.FTZ R43, R48, R16.reuse ;  /* 0x00000010302b7220 */ /* 0x080fe20000410000 */
[-C--:B------:R-:W-:Y:S01]  /*1ab90*/  FMUL.FTZ R48, R49, R16.reuse ;  /* 0x0000001031307220 */ /* 0x080fe20000410000 */
[----:B------:R-:W-:Y:S01]  /*1aba0*/  FMUL.FTZ R12, R50, R16 ;  /* 0x00000010320c7220 */ /* 0x000fe20000410000 */
[----:B------:R-:W-:Y:S01]  /*1abb0*/  LEA R0, R54, R0, 0x4 ;  /* 0x0000000036007211 */ /* 0x000fe200078e20ff */
        /* <DEDUP_REMOVED lines=21> */
[----:B------:R-:W-:Y:S01]  /*1ad10*/  IADD3 R0, R0, 0x1, R55 ;  /* 0x0000000100007810 */ /* 0x000fe20007ffe037 */
[----:B------:R-:W3:Y:S03]  /*1ad20*/  MUFU.TANH R28, R28 ;  /* 0x0000001c001c7308 */ /* 0x000ee60000002400 */
[----:B------:R-:W-:-:S05]  /*1ad30*/  IADD3 R0, R56, R0, -R240 ;  /* 0x0000000038007210 */ /* 0x000fca0007ffe8f0 */
[----:B------:R4:W1:Y:S01]  /*1ad40*/  MUFU.TANH R42, R29 ;  /* 0x0000001d002a7308 */ /* 0x0008620000002400 */
[----:B------:R-:W-:-:S07]  /*1ad50*/  IMAD.IADD R2, R2, 0x1, R0 ;  /* 0x0000000102027824 */ /* 0x000fce00078e0200 */
        /* <DEDUP_REMOVED lines=112> */
.L_x_2330:
[----:B------:R-:W2:Y:S02]  /*1b460*/  LD.E R7, desc[UR6][R18.64+0x38] ;  /* 0x0000380612077980 */ /* 0x000ea4000c101900 */
[----:B--2---:R-:W-:-:S04]  /*1b470*/  LEA R7, -R7, RZ, 0x6 ;  /* 0x000000ff07077211 */ /* 0x004fc800078e31ff */
[----:B------:R-:W-:Y:S02]  /*1b480*/  SHF.R.S32.HI R5, RZ, 0x1f, R7 ;  /* 0x0000001fff057819 */ /* 0x000fe40000011407 */
.L_x_2331:
[----:B------:R-:W-:Y:S05]  /*1b490*/  BSYNC B0 ;  /* 0x0000000000007941 */ /* 0x000fea0003800000 */
.L_x_2329:
        /* <DEDUP_REMOVED lines=125> */
.L_x_2328:
[----:B------:R-:W-:Y:S05]  /*1bc70*/  BSYNC B1 ;  /* 0x0000000000017941 */ /* 0x000fea0003800000 */
.L_x_2327:
[----:B------:R2:W3:Y:S01]  /*1bc80*/  LD.E R29, desc[UR6][R18.64+0xdc] ;  /* 0x0000dc06121d7980 */ /* 0x0004e2000c101900 */
[----:B------:R-:W-:Y:S01]  /*1bc90*/  IMAD.IADD R3, R3, 0x1, R4 ;  /* 0x0000000103037824 */ /* 0x000fe200078e0204 */
[----:B------:R-:W-:-:S03]  /*1bca0*/  LEA R230, R41, UR4, 0x1 ;  /* 0x0000000429e67c11 */ /* 0x000fc6000f8e08ff */
[C---:B------:R-:W-:Y:S02]  /*1bcb0*/  VIADD R4, R3.reuse, 0x1 ;  /* 0x0000000103047836 */ /* 0x040fe40000000000 */
[C---:B------:R-:W-:Y:S01]  /*1bcc0*/  VIADD R5, R3.reuse, 0x8 ;  /* 0x0000000803057836 */ /* 0x040fe20000000000 */
[----:B------:R-:W-:Y:S01]  /*1bcd0*/  LDSM.16.MT88.4 R156, [R230+0x10000] ;  /* 0x01000000e69c783b */ /* 0x000fe20000004200 */
[C---:B-1----:R-:W-:Y:S01]  /*1bce0*/  VIADD R8, R3.reuse, 0x21 ;  /* 0x0000002103087836 */ /* 0x042fe20000000000 */
[----:B------:R-:W-:Y:S01]  /*1bcf0*/  ISETP.GE.AND P4, PT, R4, R0, PT ;  /* 0x000000000400720c */ /* 0x000fe20003f86270 */
[--C-:B------:R-:W-:Y:S01]  /*1bd00*/  IMAD R229, R40, 0x2, R230.reuse ;  /* 0x0000000228e57824 */ /* 0x100fe200078e02e6 */
[----:B------:R-:W-:Y:S01]  /*1bd10*/  ISETP.GE.AND P1, PT, R4, R2, PT ;  /* 0x000000020400720c */ /* 0x000fe20003f26270 */
[----:B------:R-:W-:Y:S01]  /*1bd20*/  VIADD R4, R3, 0x9 ;  /* 0x0000000903047836 */ /* 0x000fe20000000000 */
[----:B------:R-:W-:Y:S01]  /*1bd30*/  ISETP.GE.AND P2, PT, R5, R0, PT ;  /* 0x000000000500720c */ /* 0x000fe20003f46270 */
[----:B------:R-:W-:Y:S01]  /*1bd40*/  IMAD R228, R39, 0x2, R230 ;  /* 0x0000000227e47824 */ /* 0x000fe200078e02e6 */
[----:B------:R-:W-:Y:S01]  /*1bd50*/  ISETP.GE.AND P3, PT, R5, R2, PT ;  /* 0x000000020500720c */ /* 0x000fe20003f66270 */
[----:B------:R-:W-:Y:S01]  /*1bd60*/  VIADD R5, R3, 0x10 ;  /* 0x0000001003057836 */ /* 0x000fe20000000000 */
[----:B------:R-:W-:Y:S01]  /*1bd70*/  FSEL R37, R37, -INF , !P4 ;  /* 0xff80000025257808 */ /* 0x000fe20006000000 */
[----:B------:R-:W-:Y:S01]  /*1bd80*/  LDSM.16.MT88.4 R148, [R229+0x10000] ;  /* 0x01000000e594783b */ /* 0x000fe20000004200 */
[C---:B------:R-:W-:Y:S01]  /*1bd90*/  ISETP.GE.AND P5, PT, R4.reuse, R0, PT ;  /* 0x000000000400720c */ /* 0x040fe20003fa6270 */
[----:B------:R-:W-:Y:S01]  /*1bda0*/  IMAD R227, R39, 0x2, R229 ;  /* 0x0000000227e37824 */ /* 0x000fe200078e02e5 */
[----:B------:R-:W-:Y:S01]  /*1bdb0*/  ISETP.GE.AND P4, PT, R4, R2, PT ;  /* 0x000000020400720c */ /* 0x000fe20003f86270 */
[C---:B------:R-:W-:Y:S01]  /*1bdc0*/  VIADD R4, R3.reuse, 0x11 ;  /* 0x0000001103047836 */ /* 0x040fe20000000000 */
[----:B------:R-:W-:Y:S01]  /*1bdd0*/  FSEL R38, R38, -INF , !P1 ;  /* 0xff80000026267808 */ /* 0x000fe20004800000 */
[----:B--2---:R-:W-:Y:S01]  /*1bde0*/  VIADD R19, R3, 0x30 ;  /* 0x0000003003137836 */ /* 0x004fe20000000000 */
[----:B------:R-:W-:Y:S01]  /*1bdf0*/  FSEL R28, R28, -INF , !P2 ;  /* 0xff8000001c1c7808 */ /* 0x000fe20005000000 */
[----:B------:R-:W-:Y:S01]  /*1be00*/  LDSM.16.MT88.4 R140, [R228+0x10000] ;  /* 0x01000000e48c783b */ /* 0x000fe20000004200 */
[----:B------:R-:W-:-:S02]  /*1be10*/  ISETP.GE.AND P1, PT, R5, R0, PT ;  /* 0x000000000500720c */ /* 0x000fc40003f26270 */
[----:B------:R-:W-:Y:S01]  /*1be20*/  ISETP.GE.AND P2, PT, R5, R2, PT ;  /* 0x000000020500720c */ /* 0x000fe20003f46270 */
[C---:B------:R-:W-:Y:S01]  /*1be30*/  VIADD R5, R3.reuse, 0x18 ;  /* 0x0000001803057836 */ /* 0x040fe20000000000 */
        /* <DEDUP_REMOVED lines=11> */
[----:B------:R-:W-:Y:S01]  /*1bef0*/  VIADD R12, R3, 0x20 ;  /* 0x00000020030c7836 */ /* 0x000fe20000000000 */
[C---:B------:R-:W-:Y:S01]  /*1bf00*/  ISETP.GE.AND P4, PT, R5.reuse, R0, PT ;  /* 0x000000000500720c */ /* 0x040fe20003f86270 */
[----:B------:R-:W-:Y:S01]  /*1bf10*/  LDSM.16.MT88.4 R72, [R230+0x14000] ;  /* 0x01400000e648783b */ /* 0x000fe20000004200 */
[----:B------:R-:W-:Y:S02]  /*1bf20*/  ISETP.GE.AND P1, PT, R5, R2, PT ;  /* 0x000000020500720c */ /* 0x000fe40003f26270 */
[----:B------:R-:W-:Y:S01]  /*1bf30*/  FSEL R10, R13, -INF , !P5 ;  /* 0xff8000000d0a7808 */ /* 0x000fe20006800000 */
[----:B------:R-:W-:Y:S01]  /*1bf40*/  VIADD R13, R3, 0x28 ;  /* 0x00000028030d7836 */ /* 0x000fe20000000000 */
[----:B------:R-:W-:Y:S01]  /*1bf50*/  ISETP.GE.AND P2, PT, R4, R0, PT ;  /* 0x000000000400720c */ /* 0x000fe20003f46270 */
        /* <DEDUP_REMOVED lines=23> */
[----:B------:R-:W-:Y:S02]  /*1c0d0*/  FMNMX.FTZ R18, R28, R18, !PT ;  /* 0x000000121c127209 */ /* 0x000fe40007810000 */
[----:B------:R-:W-:Y:S02]  /*1c0e0*/  FMNMX.FTZ R20, R36, R38, !PT ;  /* 0x0000002624147209 */ /* 0x000fe40007810000 */
[----:B------:R-:W-:Y:S02]  /*1c0f0*/  FMNMX.FTZ R18, R42, R18, !PT ;  /* 0x000000122a127209 */ /* 0x000fe40007810000 */
[----:B------:R-:W-:-:S02]  /*1c100*/  FSEL R178, R178, -INF , !P4 ;  /* 0xff800000b2b27808 */ /* 0x000fc40006000000 */
[----:B------:R-:W-:Y:S02]  /*1c110*/  FSEL R184, R184, -INF , !P1 ;  /* 0xff800000b8b87808 */ /* 0x000fe40004800000 */
[----:B------:R-:W-:Y:S02]  /*1c120*/  FMNMX.FTZ R20, R14, R20, !PT ;  /* 0x000000140e147209 */ /* 0x000fe40007810000 */
        /* <DEDUP_REMOVED lines=18> */
[----:B------:R-:W-:Y:S01]  /*1c250*/  ISETP.GE.AND P3, PT, R18, R2, PT ;  /* 0x000000021200720c */ /* 0x000fe20003f66270 */
[----:B------:R-:W-:Y:S01]  /*1c260*/  VIADD R18, R3, 0x31 ;  /* 0x0000003103127836 */ /* 0x000fe20000000000 */
[----:B------:R-:W-:Y:S01]  /*1c270*/  FSEL R185, R185, -INF , !P2 ;  /* 0xff800000b9b97808 */ /* 0x000fe20005000000 */
[----:B------:R-:W-:Y:S01]  /*1c280*/  VIADD R3, R3, 0x39 ;  /* 0x0000003903037836 */ /* 0x000fe20000000000 */
[----:B------:R-:W-:Y:S02]  /*1c290*/  FMNMX.FTZ R20, R184, R20, !PT ;  /* 0x00000014b8147209 */ /* 0x000fe40007810000 */
[----:B------:R-:W-:Y:S02]  /*1c2a0*/  ISETP.GE.AND P2, PT, R19, R0, PT ;  /* 0x000000001300720c */ /* 0x000fe40003f46270 */
[----:B------:R-:W-:Y:S02]  /*1c2b0*/  FSEL R183, R183, -INF , !P5 ;  /* 0xff800000b7b77808 */ /* 0x000fe40006800000 */
[----:B------:R-:W-:-:S02]  /*1c2c0*/  FMNMX.FTZ R21, R182, R21, !PT ;  /* 0x00000015b6157209 */ /* 0x000fc40007810000 */
[----:B------:R-:W-:Y:S02]  /*1c2d0*/  FSEL R186, R186, -INF , !P1 ;  /* 0xff800000baba7808 */ /* 0x000fe40004800000 */
[----:B------:R-:W-:Y:S02]  /*1c2e0*/  FMNMX.FTZ R20, R185, R20, !PT ;  /* 0x00000014b9147209 */ /* 0x000fe40007810000 */
[-C--:B------:R-:W-:Y:S02]  /*1c2f0*/  ISETP.GE.AND P4, PT, R18, R0.reuse, PT ;  /* 0x000000001200720c */ /* 0x080fe40003f86270 */
[----:B------:R-:W-:Y:S02]  /*1c300*/  FSEL R194, R194, -INF , !P2 ;  /* 0xff800000c2c27808 */ /* 0x000fe40005000000 */
[----:B------:R-:W-:Y:S02]  /*1c310*/  FMNMX.FTZ R21, R183, R21, !PT ;  /* 0x00000015b7157209 */ /* 0x000fe40007810000 */
[----:B------:R-:W-:-:S02]  /*1c320*/  ISETP.GE.AND P2, PT, R13, R0, PT ;  /* 0x000000000d00720c */ /* 0x000fc40003f46270 */
[----:B------:R-:W-:Y:S02]  /*1c330*/  ISETP.GE.AND P1, PT, R19, R2, PT ;  /* 0x000000021300720c */ /* 0x000fe40003f26270 */
[----:B------:R-:W-:Y:S02]  /*1c340*/  FSEL R187, R187, -INF , !P3 ;  /* 0xff800000bbbb7808 */ /* 0x000fe40005800000 */
[----:B------:R-:W-:Y:S02]  /*1c350*/  FMNMX.FTZ R20, R186, R20, !PT ;  /* 0x00000014ba147209 */ /* 0x000fe40007810000 */
        /* <DEDUP_REMOVED lines=17> */
[----:B------:R-:W-:Y:S02]  /*1c470*/  FSEL R30, R15, -INF , !P2 ;  /* 0xff8000000f1e7808 */ /* 0x000fe40005000000 */
[----:B------:R-:W-:Y:S01]  /*1c480*/  FMNMX.FTZ R3, R31, R20, !PT ;  /* 0x000000141f037209 */ /* 0x000fe20007810000 */
[----:B------:R-:W1:Y:S03]  /*1c490*/  SHFL.BFLY PT, R18, R19, 0x2, 0x1f ;  /* 0x0c401f0013127f89 */ /* 0x000e6600000e0000 */
[----:B------:R-:W-:Y:S01]  /*1c4a0*/  FMNMX.FTZ R3, R30, R3, !PT ;  /* 0x000000031e037209 */ /* 0x000fe20007810000 */
[----:B------:R-:W-:Y:S04]  /*1c4b0*/  LDSM.16.MT88.4 R20, [R230+0x12800] ;  /* 0x01280000e614783b */ /* 0x000fe80000004200 */
[----:B------:R-:W2:Y:S01]  /*1c4c0*/  SHFL.BFLY PT, R13, R3, 0x2, 0x1f ;  /* 0x0c401f00030d7f89 */ /* 0x000ea200000e0000 */
[----:B-1----:R-:W-:-:S05]  /*1c4d0*/  FMNMX.FTZ R18, R19, R18, !PT ;  /* 0x0000001213127209 */ /* 0x002fca0007810000 */
[----:B------:R-:W1:Y:S01]  /*1c4e0*/  SHFL.BFLY PT, R164, R18, 0x1, 0x1f ;  /* 0x0c201f0012a47f89 */ /* 0x000e6200000e0000 */
[----:B--2---:R-:W-:-:S05]  /*1c4f0*/  FMNMX.FTZ R13, R3, R13, !PT ;  /* 0x0000000d030d7209 */ /* 0x004fca0007810000 */
[----:B------:R-:W2:Y:S01]  /*1c500*/  SHFL.BFLY PT, R3, R13, 0x1, 0x1f ;  /* 0x0c201f000d037f89 */ /* 0x000ea200000e0000 */
[----:B-1----:R-:W-:-:S04]  /*1c510*/  FMNMX.FTZ R164, R18, R164, !PT ;  /* 0x000000a412a47209 */ /* 0x002fc80007810000 */
        /* <DEDUP_REMOVED lines=16> */
[----:B------:R-:W1:Y:S01]  /*1c620*/  LDSM.16.MT88.4 R40, [R230+0x12000] ;  /* 0x01200000e628783b */ /* 0x000e620000004200 */
[-CC-:B------:R-:W-:Y:S01]  /*1c630*/  FFMA.FTZ R167, R5, R29.reuse, -R190.reuse ;  /* 0x0000001d05a77223 */ /* 0x180fe200000108be */
[-CC-:B------:R-:W-:Y:S01]  /*1c640*/  FFMA.FTZ R166, R4, R29.reuse, -R190.reuse ;  /* 0x0000001d04a67223 */ /* 0x180fe200000108be */
[----:B------:R-:W-:Y:S01]  /*1c650*/  MUFU.EX2 R175, R175 ;  /* 0x000000af00af7308 */ /* 0x000fe20000000800 */
[----:B------:R-:W2:Y:S01]  /*1c660*/  LDSM.16.MT88.4 R4, [R227+0x16000] ;  /* 0x01600000e304783b */ /* 0x000ea20000004200 */
[-C--:B------:R-:W-:Y:S01]  /*1c670*/  FFMA.FTZ R33, R12, R29.reuse, -R190 ;  /* 0x0000001d0c217223 */ /* 0x080fe200000108be */
[-CC-:B------:R-:W-:Y:S01]  /*1c680*/  FFMA.FTZ R168, R11, R29.reuse, -R28.reuse ;  /* 0x0000001d0ba87223 */ /* 0x180fe2000001081c */
[-CC-:B------:R-:W-:Y:S01]  /*1c690*/  FFMA.FTZ R35, R10, R29.reuse, -R28.reuse ;  /* 0x0000001d0a237223 */ /* 0x180fe2000001081c */
[----:B------:R-:W3:Y:S01]  /*1c6a0*/  LDSM.16.MT88.4 R16, [R230+0x10800] ;  /* 0x01080000e610783b */ /* 0x000ee20000004200 */
[-CC-:B------:R-:W-:Y:S01]  /*1c6b0*/  FFMA.FTZ R34, R9, R29.reuse, -R28.reuse ;  /* 0x0000001d09227223 */ /* 0x180fe2000001081c */
[-C--:B------:R-:W-:Y:S01]  /*1c6c0*/  FFMA.FTZ R32, R8, R29.reuse, -R28 ;  /* 0x0000001d08207223 */ /* 0x080fe2000001081c */
[----:B------:R-:W4:Y:S01]  /*1c6d0*/  MUFU.EX2 R174, R174 ;  /* 0x000000ae00ae7308 */ /* 0x000f220000000800 */
[----:B------:R-:W5:Y:S01]  /*1c6e0*/  LDSM.16.MT88.4 R12, [R229+0x10800] ;  /* 0x01080000e50c783b */ /* 0x000f620000004200 */
[-CC-:B------:R-:W-:Y:S01]  /*1c6f0*/  FFMA.FTZ R178, R178, R29.reuse, -R190.reuse ;  /* 0x0000001db2b27223 */ /* 0x180fe200000108be */
[-CC-:B------:R-:W-:Y:S01]  /*1c700*/  FFMA.FTZ R179, R179, R29.reuse, -R190.reuse ;  /* 0x0000001db3b37223 */ /* 0x180fe200000108be */
[-CC-:B------:R-:W-:Y:S01]  /*1c710*/  FFMA.FTZ R182, R182, R29.reuse, -R190.reuse ;  /* 0x0000001db6b67223 */ /* 0x180fe200000108be */
[----:B------:R-:W5:Y:S01]  /*1c720*/  LDSM.16.MT88.4 R8, [R228+0x10800] ;  /* 0x01080000e408783b */ /* 0x000f620000004200 */
        /* <DEDUP_REMOVED lines=98> */
[C---:B---3--:R-:W-:Y:S06]  /*1cd50*/  HMMA.16816.F32.BF16 R160, R4.reuse, R16, R160 ;  /* 0x0000001004a0723c */ /* 0x048fec00000418a0 */
[C---:B------:R-:W-:Y:S01]  /*1cd60*/  HMMA.16816.F32.BF16 R156, R4.reuse, R18, R156 ;  /* 0x00000012049c723c */ /* 0x040fe2000004189c */
[----:B------:R-:W1:Y:S05]  /*1cd70*/  LDSM.16.MT88.4 R16, [R229+0x12800] ;  /* 0x01280000e510783b */ /* 0x000e6a0000004200 */
[C---:B-----5:R-:W-:Y:S06]  /*1cd80*/  HMMA.16816.F32.BF16 R152, R4.reuse, R12, R152 ;  /* 0x0000000c0498723c */ /* 0x060fec0000041898 */
[C---:B------:R-:W-:Y:S01]  /*1cd90*/  HMMA.16816.F32.BF16 R148, R4.reuse, R14, R148 ;  /* 0x0000000e0494723c */ /* 0x040fe20000041894 */
[----:B------:R-:W3:Y:S05]  /*1cda0*/  LDSM.16.MT88.4 R12, [R228+0x12800] ;  /* 0x01280000e40c783b */ /* 0x000eea0000004200 */
[C---:B------:R-:W-:Y:S06]  /*1cdb0*/  HMMA.16816.F32.BF16 R144, R4.reuse, R8, R144 ;  /* 0x000000080490723c */ /* 0x040fec0000041890 */
        /* <DEDUP_REMOVED lines=234> */
.L_x_2334:
[----:B--2---:R-:W-:Y:S02]  /*1dc60*/  R2UR UR4, R166 ;  /* 0x00000000a60472ca */ /* 0x004fe400000e0000 */
[----:B------:R-:W-:-:S13]  /*1dc70*/  R2UR UR5, R167 ;  /* 0x00000000a70572ca */ /* 0x000fda00000e0000 */
[----:B-1----:R-:W2:Y:S02]  /*1dc80*/  LD.E R6, desc[UR4][R200.64+0x40] ;  /* 0x00004004c8067980 */ /* 0x002ea4000c101900 */
[----:B--2---:R-:W-:-:S05]  /*1dc90*/  IMAD.U32 R6, R6, -0x40, RZ ;  /* 0xffffffc006067824 */ /* 0x004fca00078e00ff */
[----:B------:R-:W-:Y:S02]  /*1dca0*/  SHF.R.S32.HI R5, RZ, 0x1f, R6 ;  /* 0x0000001fff057819 */ /* 0x000fe40000011406 */
.L_x_2335:
[----:B------:R-:W-:Y:S05]  /*1dcb0*/  BSYNC B0 ;  /* 0x0000000000007941 */ /* 0x000fea0003800000 */
.L_x_2333:
[C---:B------:R-:W-:Y:S02]  /*1dcc0*/  LOP3.LUT P6, RZ, R247.reuse, 0x1, RZ, 0xc0, !PT ;  /* 0x00000001f7ff7812 */ /* 0x040fe400078cc0ff */
        /* <DEDUP_REMOVED lines=143> */
[----:B------:R-:W3:Y:S04]  /*1e5c0*/  LDSM.16.M88.4 R16, [R225+0x8800] ;  /* 0x00880000e110783b */ /* 0x000ee80000000200 */
[----:B------:R-:W4:Y:S04]  /*1e5d0*/  LDSM.16.M88.4 R176, [R225+0x9000] ;  /* 0x00900000e1b0783b */ /* 0x000f280000000200 */
[----:B------:R-:W-:Y:S04]  /*1e5e0*/  LDSM.16.M88.4 R32, [R224] ;  /* 0x00000000e020783b */ /* 0x000fe80000000200 */
[----:B------:R-:W5:Y:S04]  /*1e5f0*/  LDSM.16.M88.4 R12, [R223] ;  /* 0x00000000df0c783b */ /* 0x000f680000000200 */
[----:B------:R-:W5:Y:S04]  /*1e600*/  LDSM.16.M88.4 R8, [R219] ;  /* 0x00000000db08783b */ /* 0x000f680000000200 */
[----:B------:R-:W5:Y:S04]  /*1e610*/  LDSM.16.M88.4 R192, [R218] ;  /* 0x00000000dac0783b */ /* 0x000f680000000200 */
[----:B--2---:R-:W2:Y:S04]  /*1e620*/  LDSM.16.M88.4 R28, [R225+0x9800] ;  /* 0x00980000e11c783b */ /* 0x004ea80000000200 */
[----:B------:R-:W-:Y:S04]  /*1e630*/  LDSM.16.M88.4 R188, [R222] ;  /* 0x00000000debc783b */ /* 0x000fe80000000200 */
[----:B------:R-:W-:Y:S01]  /*1e640*/  LDSM.16.M88.4 R184, [R217] ;  /* 0x00000000d9b8783b */ /* 0x000fe20000000200 */
[C---:B-1----:R-:W-:Y:S03]  /*1e650*/  HMMA.16816.F32.BF16 R4, R168.reuse, R24, RZ ;  /* 0x00000018a804723c */ /* 0x042fe600000418ff */
[----:B------:R-:W2:Y:S04]  /*1e660*/  LD.E R165, desc[UR4][R200.64+0x18c] ;  /* 0x00018c04c8a57980 */ /* 0x000ea8000c101900 */
[----:B------:R-:W-:Y:S01]  /*1e670*/  LDSM.16.M88.4 R196, [R220+0xe000] ;  /* 0x00e00000dcc4783b */ /* 0x000fe20000000200 */
[C---:B---3--:R-:W-:Y:S03]  /*1e680*/  HMMA.16816.F32.BF16 R20, R168.reuse, R16, RZ ;  /* 0x00000010a814723c */ /* 0x048fe600000418ff */
[----:B------:R-:W0:Y:S03]  /*1e690*/  LDGDEPBAR ;  /* 0x00000000000079af */ /* 0x000e260000000000 */
[C---:B------:R-:W-:Y:S06]  /*1e6a0*/  HMMA.16816.F32.BF16 R24, R168.reuse, R26, RZ ;  /* 0x0000001aa818723c */ /* 0x040fec00000418ff */
[C---:B------:R-:W-:Y:S06]  /*1e6b0*/  HMMA.16816.F32.BF16 R16, R168.reuse, R18, RZ ;  /* 0x00000012a810723c */ /* 0x040fec00000418ff */
[C---:B----4-:R-:W-:Y:S06]  /*1e6c0*/  HMMA.16816.F32.BF16 R180, R168.reuse, R176, RZ ;  /* 0x000000b0a8b4723c */ /* 0x050fec00000418ff */
[----:B------:R-:W-:Y:S06]  /*1e6d0*/  HMMA.16816.F32.BF16 R176, R168, R178, RZ ;  /* 0x000000b2a8b0723c */ /* 0x000fec00000418ff */
[C---:B-----5:R-:W-:Y:S06]  /*1e6e0*/  HMMA.16816.F32.BF16 R4, R32.reuse, R12, R4 ;  /* 0x0000000c2004723c */ /* 0x060fec0000041804 */
[C---:B------:R-:W-:Y:S01]  /*1e6f0*/  HMMA.16816.F32.BF16 R24, R32.reuse, R14, R24 ;  /* 0x0000000e2018723c */ /* 0x040fe20000041818 */
[----:B------:R-:W1:Y:S05]  /*1e700*/  LDSM.16.M88.4 R12, [R220+0x9000] ;  /* 0x00900000dc0c783b */ /* 0x000e6a0000000200 */
[C---:B------:R-:W-:Y:S06]  /*1e710*/  HMMA.16816.F32.BF16 R20, R32.reuse, R8, R20 ;  /* 0x000000082014723c */ /* 0x040fec0000041814 */
[C---:B------:R-:W-:Y:S01]  /*1e720*/  HMMA.16816.F32.BF16 R16, R32.reuse, R10, R16 ;  /* 0x0000000a2010723c */ /* 0x040fe20000041810 */
[----:B------:R-:W3:Y:S05]  /*1e730*/  LDSM.16.M88.4 R8, [R220+0x8800] ;  /* 0x00880000dc08783b */ /* 0x000eea0000000200 */
[C---:B------:R-:W-:Y:S06]  /*1e740*/  HMMA.16816.F32.BF16 R180, R32.reuse, R192, R180 ;  /* 0x000000c020b4723c */ /* 0x040fec00000418b4 */
[----:B------:R-:W-:Y:S01]  /*1e750*/  HMMA.16816.F32.BF16 R176, R32, R194, R176 ;  /* 0x000000c220b0723c */ /* 0x000fe200000418b0 */
[----:B------:R-:W-:Y:S05]  /*1e760*/  LDSM.16.M88.4 R192, [R220+0x9800] ;  /* 0x00980000dcc0783b */ /* 0x000fea0000000200 */
[C---:B--2---:R-:W-:Y:S06]  /*1e770*/  HMMA.16816.F32.BF16 R172, R168.reuse, R28, RZ ;  /* 0x0000001ca8ac723c */ /* 0x044fec00000418ff */
[----:B------:R-:W-:Y:S01]  /*1e780*/  HMMA.16816.F32.BF16 R168, R168, R30, RZ ;  /* 0x0000001ea8a8723c */ /* 0x000fe200000418ff */
[----:B------:R-:W2:Y:S05]  /*1e790*/  LDSM.16.M88.4 R28, [R220+0x8000] ;  /* 0x00800000dc1c783b */ /* 0x000eaa0000000200 */
[C---:B-1----:R-:W-:Y:S06]  /*1e7a0*/  HMMA.16816.F32.BF16 R180, R188.reuse, R12, R180 ;  /* 0x0000000cbcb4723c */ /* 0x042fec00000418b4 */
[C---:B------:R-:W-:Y:S01]  /*1e7b0*/  HMMA.16816.F32.BF16 R176, R188.reuse, R14, R176 ;  /* 0x0000000ebcb0723c */ /* 0x040fe200000418b0 */
[----:B------:R-:W-:Y:S05]  /*1e7c0*/  LDSM.16.M88.4 R12, [R216+0x800] ;  /* 0x00080000d80c783b */ /* 0x000fea0000000200 */
[C---:B---3--:R-:W-:Y:S06]  /*1e7d0*/  HMMA.16816.F32.BF16 R20, R188.reuse, R8, R20 ;  /* 0x00000008bc14723c */ /* 0x048fec0000041814 */
[----:B------:R-:W-:Y:S01]  /*1e7e0*/  HMMA.16816.F32.BF16 R16, R188, R10, R16 ;  /* 0x0000000abc10723c */ /* 0x000fe20000041810 */
[----:B------:R-:W1:Y:S05]  /*1e7f0*/  LDSM.16.M88.4 R8, [R221] ;  /* 0x00000000dd08783b */ /* 0x000e6a0000000200 */
[C---:B------:R-:W-:Y:S06]  /*1e800*/  HMMA.16816.F32.BF16 R172, R32.reuse, R184, R172 ;  /* 0x000000b820ac723c */ /* 0x040fec00000418ac */
[----:B------:R-:W-:Y:S01]  /*1e810*/  HMMA.16816.F32.BF16 R168, R32, R186, R168 ;  /* 0x000000ba20a8723c */ /* 0x000fe200000418a8 */
[----:B------:R-:W3:Y:S04]  /*1e820*/  LDSM.16.M88.4 R184, [R216] ;  /* 0x00000000d8b8783b */ /* 0x000ee80000000200 */
[----:B------:R-:W4:Y:S01]  /*1e830*/  LDSM.16.M88.4 R32, [R216+0x1000] ;  /* 0x00100000d820783b */ /* 0x000f220000000200 */
[C---:B--2---:R-:W-:Y:S06]  /*1e840*/  HMMA.16816.F32.BF16 R4, R188.reuse, R28, R4 ;  /* 0x0000001cbc04723c */ /* 0x044fec0000041804 */
[C---:B------:R-:W-:Y:S01]  /*1e850*/  HMMA.16816.F32.BF16 R24, R188.reuse, R30, R24 ;  /* 0x0000001ebc18723c */ /* 0x040fe20000041818 */
[----:B------:R-:W2:Y:S05]  /*1e860*/  LDSM.16.M88.4 R28, [R216+0x1800] ;  /* 0x00180000d81c783b */ /* 0x000eaa0000000200 */
[C---:B------:R-:W-:Y:S06]  /*1e870*/  HMMA.16816.F32.BF16 R172, R188.reuse, R192, R172 ;  /* 0x000000c0bcac723c */ /* 0x040fec00000418ac */
[----:B------:R-:W-:Y:S01]  /*1e880*/  HMMA.16816.F32.BF16 R168, R188, R194, R168 ;  /* 0x000000c2bca8723c */ /* 0x000fe200000418a8 */
[----:B------:R-:W-:Y:S04]  /*1e890*/  LDSM.16.M88.4 R192, [R225+0xa000] ;  /* 0x00a00000e1c0783b */ /* 0x000fe80000000200 */
[----:B------:R-:W-:Y:S01]  /*1e8a0*/  LDSM.16.M88.4 R188, [R225+0xa800] ;  /* 0x00a80000e1bc783b */ /* 0x000fe20000000200 */
[C---:B-1----:R-:W-:Y:S06]  /*1e8b0*/  HMMA.16816.F32.BF16 R20, R8.reuse, R12, R20 ;  /* 0x0000000c0814723c */ /* 0x042fec0000041814 */
[C---:B------:R-:W-:Y:S01]  /*1e8c0*/  HMMA.16816.F32.BF16 R16, R8.reuse, R14, R16 ;  /* 0x0000000e0810723c */ /* 0x040fe20000041810 */
[----:B------:R-:W1:Y:S05]  /*1e8d0*/  LDSM.16.M88.4 R12, [R226+0x2000] ;  /* 0x00200000e20c783b */ /* 0x000e6a0000000200 */
[C---:B---3--:R-:W-:Y:S06]  /*1e8e0*/  HMMA.16816.F32.BF16 R4, R8.reuse, R184, R4 ;  /* 0x000000b80804723c */ /* 0x048fec0000041804 */
[C---:B------:R-:W-:Y:S01]  /*1e8f0*/  HMMA.16816.F32.BF16 R24, R8.reuse, R186, R24 ;  /* 0x000000ba0818723c */ /* 0x040fe20000041818 */
[----:B------:R-:W3:Y:S05]  /*1e900*/  LDSM.16.M88.4 R184, [R225+0xb000] ;  /* 0x00b00000e1b8783b */ /* 0x000eea0000000200 */
[C---:B----4-:R-:W-:Y:S06]  /*1e910*/  HMMA.16816.F32.BF16 R180, R8.reuse, R32, R180 ;  /* 0x0000002008b4723c */ /* 0x050fec00000418b4 */
[C---:B------:R-:W-:Y:S01]  /*1e920*/  HMMA.16816.F32.BF16 R176, R8.reuse, R34, R176 ;  /* 0x0000002208b0723c */ /* 0x040fe200000418b0 */
[----:B------:R-:W4:Y:S05]  /*1e930*/  LDSM.16.M88.4 R32, [R225+0xb800] ;  /* 0x00b80000e120783b */ /* 0x000f2a0000000200 */
[C---:B--2---:R-:W-:Y:S06]  /*1e940*/  HMMA.16816.F32.BF16 R172, R8.reuse, R28, R172 ;  /* 0x0000001c08ac723c */ /* 0x044fec00000418ac */
[----:B------:R-:W-:Y:S01]  /*1e950*/  HMMA.16816.F32.BF16 R168, R8, R30, R168 ;  /* 0x0000001e08a8723c */ /* 0x000fe200000418a8 */
[----:B------:R-:W-:Y:S04]  /*1e960*/  LDSM.16.M88.4 R28, [R224+0x2000] ;  /* 0x00200000e01c783b */ /* 0x000fe80000000200 */
[----:B------:R-:W2:Y:S01]  /*1e970*/  LDSM.16.M88.4 R8, [R215] ;  /* 0x00000000d708783b */ /* 0x000ea20000000200 */
[C---:B-1----:R-:W-:Y:S06]  /*1e980*/  HMMA.16816.F32.BF16 R4, R12.reuse, R192, R4 ;  /* 0x000000c00c04723c */ /* 0x042fec0000041804 */
[C---:B------:R-:W-:Y:S01]  /*1e990*/  HMMA.16816.F32.BF16 R24, R12.reuse, R194, R24 ;  /* 0x000000c20c18723c */ /* 0x040fe20000041818 */
[----:B------:R-:W1:Y:S05]  /*1e9a0*/  LDSM.16.M88.4 R192, [R214] ;  /* 0x00000000d6c0783b */ /* 0x000e6a0000000200 */
[C---:B------:R-:W-:Y:S06]  /*1e9b0*/  HMMA.16816.F32.BF16 R20, R12.reuse, R188, R20 ;  /* 0x000000bc0c14723c */ /* 0x040fec0000041814 */
[C---:B------:R-:W-:Y:S01]  /*1e9c0*/  HMMA.16816.F32.BF16 R16, R12.reuse, R190, R16 ;  /* 0x000000be0c10723c */ /* 0x040fe20000041810 */
[----:B------:R-:W5:Y:S05]  /*1e9d0*/  LDSM.16.M88.4 R188, [R213] ;  /* 0x00000000d5bc783b */ /* 0x000f6a0000000200 */
[C---:B---3--:R-:W-:Y:S06]  /*1e9e0*/  HMMA.16816.F32.BF16 R180, R12.reuse, R184, R180 ;  /* 0x000000b80cb4723c */ /* 0x048fec00000418b4 */
[C---:B------:R-:W-:Y:S01]  /*1e9f0*/  HMMA.16816.F32.BF16 R176, R12.reuse, R186, R176 ;  /* 0x000000ba0cb0723c */ /* 0x040fe200000418b0 */
[----:B------:R-:W-:Y:S05]  /*1ea00*/  LDSM.16.M88.4 R184, [R222+0x2000] ;  /* 0x00200000deb8783b */ /* 0x000fea0000000200 */
[C---:B----4-:R-:W-:Y:S06]  /*1ea10*/  HMMA.16816.F32.BF16 R172, R12.reuse, R32, R172 ;  /* 0x000000200cac723c */ /* 0x050fec00000418ac */
[----:B------:R-:W-:Y:S01]  /*1ea20*/  HMMA.16816.F32.BF16 R168, R12, R34, R168 ;  /* 0x000000220ca8723c */ /* 0x000fe200000418a8 */
[----:B------:R-:W3:Y:S04]  /*1ea30*/  LDSM.16.M88.4 R32, [R212] ;  /* 0x00000000d420783b */ /* 0x000ee80000000200 */
[----:B------:R-:W4:Y:S01]  /*1ea40*/  LDSM.16.M88.4 R12, [R220+0xa000] ;  /* 0x00a00000dc0c783b */ /* 0x000f220000000200 */
[C---:B--2---:R-:W-:Y:S06]  /*1ea50*/  HMMA.16816.F32.BF16 R4, R28.reuse, R8, R4 ;  /* 0x000000081c04723c */ /* 0x044fec0000041804 */
[C---:B------:R-:W-:Y:S01]  /*1ea60*/  HMMA.16816.F32.BF16 R24, R28.reuse, R10, R24 ;  /* 0x0000000a1c18723c */ /* 0x040fe20000041818 */
[----:B------:R-:W2:Y:S05]  /*1ea70*/  LDSM.16.M88.4 R8, [R220+0xa800] ;  /* 0x00a80000dc08783b */ /* 0x000eaa0000000200 */
[C---:B-1----:R-:W-:Y:S06]  /*1ea80*/  HMMA.16816.F32.BF16 R20, R28.reuse, R192, R20 ;  /* 0x000000c01c14723c */ /* 0x042fec0000041814 */
[C---:B------:R-:W-:Y:S01]  /*1ea90*/  HMMA.16816.F32.BF16 R16, R28.reuse, R194, R16 ;  /* 0x000000c21c10723c */ /* 0x040fe20000041810 */
[----:B------:R-:W1:Y:S05]  /*1eaa0*/  LDSM.16.M88.4 R192, [R220+0xb000] ;  /* 0x00b00000dcc0783b */ /* 0x000e6a0000000200 */
[C---:B-----5:R-:W-:Y:S06]  /*1eab0*/  HMMA.16816.F32.BF16 R180, R28.reuse, R188, R180 ;  /* 0x000000bc1cb4723c */ /* 0x060fec00000418b4 */
[C---:B------:R-:W-:Y:S01]  /*1eac0*/  HMMA.16816.F32.BF16 R176, R28.reuse, R190, R176 ;  /* 0x000000be1cb0723c */ /* 0x040fe200000418b0 */
[----:B------:R-:W5:Y:S05]  /*1ead0*/  LDSM.16.M88.4 R188, [R220+0xb800] ;  /* 0x00b80000dcbc783b */ /* 0x000f6a0000000200 */
        /* <DEDUP_REMOVED lines=10> */
[C---:B-1----:R-:W-:Y:S06]  /*1eb80*/  HMMA.16816.F32.BF16 R180, R184.reuse, R192, R180 ;  /* 0x000000c0b8b4723c */ /* 0x042fec00000418b4 */
[C---:B------:R-:W-:Y:S01]  /*1eb90*/  HMMA.16816.F32.BF16 R176, R184.reuse, R194, R176 ;  /* 0x000000c2b8b0723c */ /* 0x040fe200000418b0 */
[----:B------:R-:W-:Y:S05]  /*1eba0*/  LDSM.16.M88.4 R192, [R216+0x4800] ;  /* 0x00480000d8c0783b */ /* 0x000fea0000000200 */
[C---:B-----5:R-:W-:Y:S06]  /*1ebb0*/  HMMA.16816.F32.BF16 R172, R184.reuse, R188, R172 ;  /* 0x000000bcb8ac723c */ /* 0x060fec00000418ac */
[----:B------:R-:W-:Y:S01]  /*1ebc0*/  HMMA.16816.F32.BF16 R168, R184, R190, R168 ;  /* 0x000000beb8a8723c */ /* 0x000fe200000418a8 */
[----:B------:R-:W1:Y:S04]  /*1ebd0*/  LDSM.16.M88.4 R188, [R216+0x3800] ;  /* 0x00380000d8bc783b */ /* 0x000e680000000200 */
[----:B------:R-:W-:Y:S01]  /*1ebe0*/  LDSM.16.M88.4 R184, [R225+0xd000] ;  /* 0x00d00000e1b8783b */ /* 0x000fe20000000200 */
[C---:B---3--:R-:W-:Y:S06]  /*1ebf0*/  HMMA.16816.F32.BF16 R4, R32.reuse, R28, R4 ;  /* 0x0000001c2004723c */ /* 0x048fec0000041804 */
[C---:B------:R-:W-:Y:S01]  /*1ec00*/  HMMA.16816.F32.BF16 R24, R32.reuse, R30, R24 ;  /* 0x0000001e2018723c */ /* 0x040fe20000041818 */
[----:B------:R-:W-:Y:S05]  /*1ec10*/  LDSM.16.M88.4 R28, [R225+0xc000] ;  /* 0x00c00000e11c783b */ /* 0x000fea0000000200 */
[C---:B----4-:R-:W-:Y:S06]  /*1ec20*/  HMMA.16816.F32.BF16 R20, R32.reuse, R12, R20 ;  /* 0x0000000c2014723c */ /* 0x050fec0000041814 */
[C---:B------:R-:W-:Y:S01]  /*1ec30*/  HMMA.16816.F32.BF16 R16, R32.reuse, R14, R16 ;  /* 0x0000000e2010723c */ /* 0x040fe20000041810 */
[----:B------:R-:W3:Y:S05]  /*1ec40*/  LDSM.16.M88.4 R12, [R226+0x4000] ;  /* 0x00400000e20c783b */ /* 0x000eea0000000200 */
[C---:B--2---:R-:W-:Y:S06]  /*1ec50*/  HMMA.16816.F32.BF16 R180, R32.reuse, R8, R180 ;  /* 0x0000000820b4723c */ /* 0x044fec00000418b4 */
[C---:B------:R-:W-:Y:S01]  /*1ec60*/  HMMA.16816.F32.BF16 R176, R32.reuse, R10, R176 ;  /* 0x0000000a20b0723c */ /* 0x040fe200000418b0 */
[----:B------:R-:W2:Y:S05]  /*1ec70*/  LDSM.16.M88.4 R8, [R225+0xc800] ;  /* 0x00c80000e108783b */ /* 0x000eaa0000000200 */
[C---:B-1----:R-:W-:Y:S06]  /*1ec80*/  HMMA.16816.F32.BF16 R172, R32.reuse, R188, R172 ;  /* 0x000000bc20ac723c */ /* 0x042fec00000418ac */
[----:B------:R-:W-:Y:S01]  /*1ec90*/  HMMA.16816.F32.BF16 R168, R32, R190, R168 ;  /* 0x000000be20a8723c */ /* 0x000fe200000418a8 */
[----:B------:R-:W1:Y:S04]  /*1eca0*/  LDSM.16.M88.4 R32, [R225+0xd800] ;  /* 0x00d80000e120783b */ /* 0x000e680000000200 */
[----:B------:R-:W-:Y:S01]  /*1ecb0*/  LDSM.16.M88.4 R188, [R210] ;  /* 0x00000000d2bc783b */ /* 0x000fe20000000200 */
[C---:B---3--:R-:W-:Y:S06]  /*1ecc0*/  HMMA.16816.F32.BF16 R4, R12.reuse, R28, R4 ;  /* 0x0000001c0c04723c */ /* 0x048fec0000041804 */
[C---:B------:R-:W-:Y:S01]  /*1ecd0*/  HMMA.16816.F32.BF16 R24, R12.reuse, R30, R24 ;  /* 0x0000001e0c18723c */ /* 0x040fe20000041818 */
[----:B------:R-:W-:Y:S05]  /*1ece0*/  LDSM.16.M88.4 R28, [R224+0x4000] ;  /* 0x00400000e01c783b */ /* 0x000fea0000000200 */
[C---:B--2---:R-:W-:Y:S06]  /*1ecf0*/  HMMA.16816.F32.BF16 R20, R12.reuse, R8, R20 ;  /* 0x000000080c14723c */ /* 0x044fec0000041814 */
[C---:B------:R-:W-:Y:S01]  /*1ed00*/  HMMA.16816.F32.BF16 R16, R12.reuse, R10, R16 ;  /* 0x0000000a0c10723c */ /* 0x040fe20000041810 */
[----:B------:R-:W2:Y:S05]  /*1ed10*/  LDSM.16.M88.4 R8, [R211] ;  /* 0x00000000d308783b */ /* 0x000eaa0000000200 */
[C---:B------:R-:W-:Y:S06]  /*1ed20*/  HMMA.16816.F32.BF16 R180, R12.reuse, R184, R180 ;  /* 0x000000b80cb4723c */ /* 0x040fec00000418b4 */
[C---:B------:R-:W-:Y:S01]  /*1ed30*/  HMMA.16816.F32.BF16 R176, R12.reuse, R186, R176 ;  /* 0x000000ba0cb0723c */ /* 0x040fe200000418b0 */
[----:B------:R-:W3:Y:S05]  /*1ed40*/  LDSM.16.M88.4 R184, [R209] ;  /* 0x00000000d1b8783b */ /* 0x000eea0000000200 */
[C---:B-1----:R-:W-:Y:S06]  /*1ed50*/  HMMA.16816.F32.BF16 R172, R12.reuse, R32, R172 ;  /* 0x000000200cac723c */ /* 0x042fec00000418ac */
[----:B------:R-:W-:Y:S01]  /*1ed60*/  HMMA.16816.F32.BF16 R168, R12, R34, R168 ;  /* 0x000000220ca8723c */ /* 0x000fe200000418a8 */
[----:B------:R-:W1:Y:S04]  /*1ed70*/  LDSM.16.M88.4 R32, [R208] ;  /* 0x00000000d020783b */ /* 0x000e680000000200 */
[----:B------:R-:W-:Y:S01]  /*1ed80*/  LDSM.16.M88.4 R12, [R222+0x4000] ;  /* 0x00400000de0c783b */ /* 0x000fe20000000200 */
[C---:B--2---:R-:W-:Y:S06]  /*1ed90*/  HMMA.16816.F32.BF16 R4, R28.reuse, R8, R4 ;  /* 0x000000081c04723c */ /* 0x044fec0000041804 */
[C---:B------:R-:W-:Y:S01]  /*1eda0*/  HMMA.16816.F32.BF16 R24, R28.reuse, R10, R24 ;  /* 0x0000000a1c18723c */ /* 0x040fe20000041818 */
[----:B------:R-:W2:Y:S05]  /*1edb0*/  LDSM.16.M88.4 R8, [R220+0xc000] ;  /* 0x00c00000dc08783b */ /* 0x000eaa0000000200 */
[C---:B------:R-:W-:Y:S06]  /*1edc0*/  HMMA.16816.F32.BF16 R20, R28.reuse, R188, R20 ;  /* 0x000000bc1c14723c */ /* 0x040fec0000041814 */
[C---:B------:R-:W-:Y:S01]  /*1edd0*/  HMMA.16816.F32.BF16 R16, R28.reuse, R190, R16 ;  /* 0x000000be1c10723c */ /* 0x040fe20000041810 */
[----:B------:R-:W4:Y:S05]  /*1ede0*/  LDSM.16.M88.4 R188, [R220+0xc800] ;  /* 0x00c80000dcbc783b */ /* 0x000f2a0000000200 */
[C---:B---3--:R-:W-:Y:S06]  /*1edf0*/  HMMA.16816.F32.BF16 R180, R28.reuse, R184, R180 ;  /* 0x000000b81cb4723c */ /* 0x048fec00000418b4 */
[C---:B------:R-:W-:Y:S01]  /*1ee00*/  HMMA.16816.F32.BF16 R176, R28.reuse, R186, R176 ;  /* 0x000000ba1cb0723c */ /* 0x040fe200000418b0 */
[----:B------:R-:W3:Y:S05]  /*1ee10*/  LDSM.16.M88.4 R184, [R220+0xd000] ;  /* 0x00d00000dcb8783b */ /* 0x000eea0000000200 */
[C---:B-1----:R-:W-:Y:S06]  /*1ee20*/  HMMA.16816.F32.BF16 R172, R28.reuse, R32, R172 ;  /* 0x000000201cac723c */ /* 0x042fec00000418ac */
[----:B------:R-:W-:Y:S01]  /*1ee30*/  HMMA.16816.F32.BF16 R168, R28, R34, R168 ;  /* 0x000000221ca8723c */ /* 0x000fe200000418a8 */
[----:B------:R-:W1:Y:S04]  /*1ee40*/  LDSM.16.M88.4 R28, [R220+0xd800] ;  /* 0x00d80000dc1c783b */ /* 0x000e680000000200 */
[----:B------:R-:W-:Y:S01]  /*1ee50*/  LDSM.16.M88.4 R32, [R221+0x4000] ;  /* 0x00400000dd20783b */ /* 0x000fe20000000200 */
[C---:B--2---:R-:W-:Y:S06]  /*1ee60*/  HMMA.16816.F32.BF16 R4, R12.reuse, R8, R4 ;  /* 0x000000080c04723c */ /* 0x044fec0000041804 */
[C---:B------:R-:W-:Y:S01]  /*1ee70*/  HMMA.16816.F32.BF16 R24, R12.reuse, R10, R24 ;  /* 0x0000000a0c18723c */ /* 0x040fe20000041818 */
[----:B------:R-:W2:Y:S05]  /*1ee80*/  LDSM.16.M88.4 R8, [R216+0x4000] ;  /* 0x00400000d808783b */ /* 0x000eaa0000000200 */
[C---:B----4-:R-:W-:Y:S06]  /*1ee90*/  HMMA.16816.F32.BF16 R20, R12.reuse, R188, R20 ;  /* 0x000000bc0c14723c */ /* 0x050fec0000041814 */
[C---:B------:R-:W-:Y:S01]  /*1eea0*/  HMMA.16816.F32.BF16 R16, R12.reuse, R190, R16 ;  /* 0x000000be0c10723c */ /* 0x040fe20000041810 */
[----:B------:R-:W4:Y:S05]  /*1eeb0*/  LDSM.16.M88.4 R188, [R216+0x5000] ;  /* 0x00500000d8bc783b */ /* 0x000f2a0000000200 */
[C---:B---3--:R-:W-:Y:S06]  /*1eec0*/  HMMA.16816.F32.BF16 R180, R12.reuse, R184, R180 ;  /* 0x000000b80cb4723c */ /* 0x048fec00000418b4 */
[C---:B------:R-:W-:Y:S01]  /*1eed0*/  HMMA.16816.F32.BF16 R176, R12.reuse, R186, R176 ;  /* 0x000000ba0cb0723c */ /* 0x040fe200000418b0 */
[----:B------:R-:W3:Y:S05]  /*1eee0*/  LDSM.16.M88.4 R184, [R216+0x5800] ;  /* 0x00580000d8b8783b */ /* 0x000eea0000000200 */
        /* <DEDUP_REMOVED lines=9> */
[----:B------:R-:W-:Y:S05]  /*1ef80*/  LDSM.16.M88.4 R192, [R224+0x6000] ;  /* 0x00600000e0c0783b */ /* 0x000fea0000000200 */
[C---:B----4-:R-:W-:Y:S06]  /*1ef90*/  HMMA.16816.F32.BF16 R180, R32.reuse, R188, R180 ;  /* 0x000000bc20b4723c */ /* 0x050fec00000418b4 */
[C---:B------:R-:W-:Y:S01]  /*1efa0*/  HMMA.16816.F32.BF16 R176, R32.reuse, R190, R176 ;  /* 0x000000be20b0723c */ /* 0x040fe200000418b0 */
[----:B------:R-:W-:Y:S05]  /*1efb0*/  LDSM.16.M88.4 R188, [R205] ;  /* 0x00000000cdbc783b */ /* 0x000fea0000000200 */
[C---:B---3--:R-:W-:Y:S06]  /*1efc0*/  HMMA.16816.F32.BF16 R172, R32.reuse, R184, R172 ;  /* 0x000000b820ac723c */ /* 0x048fec00000418ac */
[----:B------:R-:W-:Y:S01]  /*1efd0*/  HMMA.16816.F32.BF16 R168, R32, R186, R168 ;  /* 0x000000ba20a8723c */ /* 0x000fe200000418a8 */
[----:B------:R-:W3:Y:S04]  /*1efe0*/  LDSM.16.M88.4 R32, [R225+0xf800] ;  /* 0x00f80000e120783b */ /* 0x000ee80000000200 */
[----:B------:R-:W4:Y:S01]  /*1eff0*/  LDSM.16.M88.4 R184, [R225+0xf000] ;  /* 0x00f00000e1b8783b */ /* 0x000f220000000200 */
[C---:B-1----:R-:W-:Y:S06]  /*1f000*/  HMMA.16816.F32.BF16 R4, R28.reuse, R12, R4 ;  /* 0x0000000c1c04723c */ /* 0x042fec0000041804 */
[C---:B------:R-:W-:Y:S01]  /*1f010*/  HMMA.16816.F32.BF16 R24, R28.reuse, R14, R24 ;  /* 0x0000000e1c18723c */ /* 0x040fe20000041818 */
[----:B------:R-:W1:Y:S05]  /*1f020*/  LDSM.16.M88.4 R12, [R207] ;  /* 0x00000000cf0c783b */ /* 0x000e6a0000000200 */
[C---:B--2---:R-:W-:Y:S06]  /*1f030*/  HMMA.16816.F32.BF16 R20, R28.reuse, R8, R20 ;  /* 0x000000081c14723c */ /* 0x044fec0000041814 */
[C---:B------:R-:W-:Y:S01]  /*1f040*/  HMMA.16816.F32.BF16 R16, R28.reuse, R10, R16 ;  /* 0x0000000a1c10723c */ /* 0x040fe20000041810 */
[----:B------:R-:W2:Y:S05]  /*1f050*/  LDSM.16.M88.4 R8, [R206] ;  /* 0x00000000ce08783b */ /* 0x000eaa0000000200 */
[C---:B---3--:R-:W-:Y:S06]  /*1f060*/  HMMA.16816.F32.BF16 R172, R28.reuse, R32, R172 ;  /* 0x000000201cac723c */ /* 0x048fec00000418ac */
[C---:B------:R-:W-:Y:S01]  /*1f070*/  HMMA.16816.F32.BF16 R168, R28.reuse, R34, R168 ;  /* 0x000000221ca8723c */ /* 0x040fe200000418a8 */
[----:B------:R-:W3:Y:S05]  /*1f080*/  LDSM.16.M88.4 R32, [R222+0x6000] ;  /* 0x00600000de20783b */ /* 0x000eea0000000200 */
[C---:B----4-:R-:W-:Y:S06]  /*1f090*/  HMMA.16816.F32.BF16 R180, R28.reuse, R184, R180 ;  /* 0x000000b81cb4723c */ /* 0x050fec00000418b4 */
[----:B------:R-:W-:Y:S01]  /*1f0a0*/  HMMA.16816.F32.BF16 R176, R28, R186, R176 ;  /* 0x000000ba1cb0723c */ /* 0x000fe200000418b0 */
[----:B------:R-:W4:Y:S04]  /*1f0b0*/  LDSM.16.M88.4 R184, [R204] ;  /* 0x00000000ccb8783b */ /* 0x000f280000000200 */
[----:B------:R-:W5:Y:S01]  /*1f0c0*/  LDSM.16.M88.4 R28, [R220+0xe800] ;  /* 0x00e80000dc1c783b */ /* 0x000f620000000200 */
[C---:B-1----:R-:W-:Y:S06]  /*1f0d0*/  HMMA.16816.F32.BF16 R4, R192.reuse, R12, R4 ;  /* 0x0000000cc004723c */ /* 0x042fec0000041804 */
[C---:B------:R-:W-:Y:S01]  /*1f0e0*/  HMMA.16816.F32.BF16 R24, R192.reuse, R14, R24 ;  /* 0x0000000ec018723c */ /* 0x040fe20000041818 */
[----:B------:R-:W-:Y:S05]  /*1f0f0*/  LDSM.16.M88.4 R12, [R221+0x6000] ;  /* 0x00600000dd0c783b */ /* 0x000fea0000000200 */
[C---:B--2---:R-:W-:Y:S06]  /*1f100*/  HMMA.16816.F32.BF16 R20, R192.reuse, R8, R20 ;  /* 0x00000008c014723c */ /* 0x044fec0000041814 */
[----:B------:R-:W-:Y:S01]  /*1f110*/  HMMA.16816.F32.BF16 R16, R192, R10, R16 ;  /* 0x0000000ac010723c */ /* 0x000fe20000041810 */
[----:B------:R-:W1:Y:S05]  /*1f120*/  LDSM.16.M88.4 R8, [R216+0x6000] ;  /* 0x00600000d808783b */ /* 0x000e6a0000000200 */
[C---:B---3--:R-:W-:Y:S06]  /*1f130*/  HMMA.16816.F32.BF16 R4, R32.reuse, R196, R4 ;  /* 0x000000c42004723c */ /* 0x048fec0000041804 */
[----:B------:R-:W-:Y:S06]  /*1f140*/  HMMA.16816.F32.BF16 R24, R32, R198, R24 ;  /* 0x000000c62018723c */ /* 0x000fec0000041818 */
[C---:B----4-:R-:W-:Y:S06]  /*1f150*/  HMMA.16816.F32.BF16 R172, R192.reuse, R184, R172 ;  /* 0x000000b8c0ac723c */ /* 0x050fec00000418ac */
[----:B------:R-:W-:Y:S01]  /*1f160*/  HMMA.16816.F32.BF16 R168, R192, R186, R168 ;  /* 0x000000bac0a8723c */ /* 0x000fe200000418a8 */
[----:B------:R-:W2:Y:S05]  /*1f170*/  LDSM.16.M88.4 R184, [R216+0x6800] ;  /* 0x00680000d8b8783b */ /* 0x000eaa0000000200 */
[----:B-----5:R-:W-:Y:S06]  /*1f180*/  HMMA.16816.F32.BF16 R20, R32, R28, R20 ;  /* 0x0000001c2014723c */ /* 0x020fec0000041814 */
[C---:B-1----:R-:W-:Y:S06]  /*1f190*/  HMMA.16816.F32.BF16 R4, R12.reuse, R8, R4 ;  /* 0x000000080c04723c */ /* 0x042fec0000041804 */
[----:B------:R-:W-:Y:S01]  /*1f1a0*/  HMMA.16816.F32.BF16 R24, R12, R10, R24 ;  /* 0x0000000a0c18723c */ /* 0x000fe20000041818 */
[----:B------:R-:W1:Y:S05]  /*1f1b0*/  LDSM.16.M88.4 R8, [R220+0xf000] ;  /* 0x00f00000dc08783b */ /* 0x000e6a0000000200 */
[C---:B------:R-:W-:Y:S06]  /*1f1c0*/  HMMA.16816.F32.BF16 R180, R192.reuse, R188, R180 ;  /* 0x000000bcc0b4723c */ /* 0x040fec00000418b4 */
[----:B------:R-:W-:Y:S06]  /*1f1d0*/  HMMA.16816.F32.BF16 R176, R192, R190, R176 ;  /* 0x000000bec0b0723c */ /* 0x000fec00000418b0 */
[----:B--2---:R-:W-:Y:S01]  /*1f1e0*/  HMMA.16816.F32.BF16 R20, R12, R184, R20 ;  /* 0x000000b80c14723c */ /* 0x004fe20000041814 */
[-C--:B------:R-:W-:Y:S01]  /*1f1f0*/  FMUL.FTZ R4, R4, R165.reuse ;  /* 0x000000a504047220 */ /* 0x080fe20000410000 */
[-C--:B------:R-:W-:Y:S01]  /*1f200*/  FMUL.FTZ R5, R5, R165.reuse ;  /* 0x000000a505057220 */ /* 0x080fe20000410000 */
[-C--:B------:R-:W-:Y:S01]  /*1f210*/  FMUL.FTZ R6, R6, R165.reuse ;  /* 0x000000a506067220 */ /* 0x080fe20000410000 */
[-C--:B------:R-:W-:Y:S01]  /*1f220*/  FMUL.FTZ R7, R7, R165.reuse ;  /* 0x000000a507077220 */ /* 0x080fe20000410000 */
[----:B------:R-:W-:Y:S08]  /*1f230*/  MUFU.TANH R29, R4 ;  /* 0x00000004001d7308 */ /* 0x000ff00000002400 */
[----:B------:R-:W2:Y:S08]  /*1f240*/  MUFU.TANH R188, R5 ;  /* 0x0000000500bc7308 */ /* 0x000eb00000002400 */
[----:B------:R-:W-:Y:S08]  /*1f250*/  MUFU.TANH R28, R6 ;  /* 0x00000006001c7308 */ /* 0x000ff00000002400 */
[----:B------:R3:W4:Y:S01]  /*1f260*/  MUFU.TANH R184, R7 ;  /* 0x0000000700b87308 */ /* 0x0007220000002400 */
[-C--:B------:R-:W-:Y:S01]  /*1f270*/  FMUL.FTZ R24, R24, R165.reuse ;  /* 0x000000a518187220 */ /* 0x080fe20000410000 */
[C---:B-1----:R-:W-:Y:S01]  /*1f280*/  HMMA.16816.F32.BF16 R180, R32.reuse, R8, R180 ;  /* 0x0000000820b4723c */ /* 0x042fe200000418b4 */
[----:B---3--:R-:W1:Y:S05]  /*1f290*/  LDSM.16.M88.4 R4, [R216+0x7000] ;  /* 0x00700000d804783b */ /* 0x008e6a0000000200 */
[C---:B------:R-:W-:Y:S01]  /*1f2a0*/  HMMA.16816.F32.BF16 R176, R32.reuse, R10, R176 ;  /* 0x0000000a20b0723c */ /* 0x040fe200000418b0 */
[-C--:B------:R-:W-:Y:S01]  /*1f2b0*/  FMUL.FTZ R20, R20, R165.reuse ;  /* 0x000000a514147220 */ /* 0x080fe20000410000 */
[----:B------:R-:W3:Y:S04]  /*1f2c0*/  LDSM.16.M88.4 R8, [R220+0xf800] ;  /* 0x00f80000dc08783b */ /* 0x000ee80000000200 */
[----:B------:R-:W-:Y:S01]  /*1f2d0*/  HMMA.16816.F32.BF16 R16, R32, R30, R16 ;  /* 0x0000001e2010723c */ /* 0x000fe20000041810 */
[----:B------:R5:W4:Y:S02]  /*1f2e0*/  MUFU.TANH R30, R24 ;  /* 0x00000018001e7308 */ /* 0x000b240000002400 */
[-C--:B-----5:R-:W-:Y:S01]  /*1f2f0*/  FMUL.FTZ R24, R25, R165.reuse ;  /* 0x000000a519187220 */ /* 0x0a0fe20000410000 */
[-C--:B------:R-:W-:Y:S01]  /*1f300*/  FMUL.FTZ R25, R26, R165.reuse ;  /* 0x000000a51a197220 */ /* 0x080fe20000410000 */
[----:B------:R-:W-:-:S04]  /*1f310*/  FMUL.FTZ R26, R27, R165 ;  /* 0x000000a51b1a7220 */ /* 0x000fc80000410000 */
[----:B------:R5:W-:Y:S02]  /*1f320*/  MUFU.TANH R27, R20 ;  /* 0x00000014001b7308 */ /* 0x000be40000002400 */
[-C--:B-----5:R-:W-:Y:S01]  /*1f330*/  FMUL.FTZ R20, R21, R165.reuse ;  /* 0x000000a515147220 */ /* 0x0a0fe20000410000 */
[-C--:B------:R-:W-:Y:S02]  /*1f340*/  FMUL.FTZ R21, R23, R165.reuse ;  /* 0x000000a517157220 */ /* 0x080fe40000410000 */
[----:B------:R-:W5:Y:S01]  /*1f350*/  S2R R23, SR_TID.X ;  /* 0x0000000000177919 */ /* 0x000f620000002100 */
[C---:B-1----:R-:W-:Y:S06]  /*1f360*/  HMMA.16816.F32.BF16 R180, R12.reuse, R4, R180 ;  /* 0x000000040cb4723c */ /* 0x042fec00000418b4 */
[C---:B------:R-:W-:Y:S01]  /*1f370*/  HMMA.16816.F32.BF16 R176, R12.reuse, R6, R176 ;  /* 0x000000060cb0723c */ /* 0x040fe200000418b0 */
[----:B------:R-:W1:Y:S05]  /*1f380*/  LDSM.16.M88.4 R4, [R216+0x7800] ;  /* 0x00780000d804783b */ /* 0x000e6a0000000200 */
[----:B------:R-:W-:Y:S06]  /*1f390*/  HMMA.16816.F32.BF16 R16, R12, R186, R16 ;  /* 0x000000ba0c10723c */ /* 0x000fec0000041810 */
[----:B---3--:R-:W-:Y:S01]  /*1f3a0*/  HMMA.16816.F32.BF16 R172, R32, R8, R172 ;  /* 0x0000000820ac723c */ /* 0x008fe200000418ac */
[----:B------:R-:W3:Y:S01]  /*1f3b0*/  MUFU.TANH R25, R25 ;  /* 0x0000001900197308 */ /* 0x000ee20000002400 */
[----:B------:R-:W-:Y:S01]  /*1f3c0*/  FMUL.FTZ R22, R22, R165 ;  /* 0x000000a516167220 */ /* 0x000fe20000410000 */
[----:B------:R-:W-:-:S04]  /*1f3d0*/  DEPBAR.LE SB0, 0x0 ;  /* 0x000080000000791a */ /* 0x000fc80000000000 */
[----:B-----5:R-:W-:-:S05]  /*1f3e0*/  IMAD.SHL.U32 R9, R23, 0x2, RZ ;  /* 0x0000000217097824 */ /* 0x020fca00078e00ff */
[----:B------:R-:W-:Y:S01]  /*1f3f0*/  LOP3.LUT R9, R9, 0x6, RZ, 0xc0, !PT ;  /* 0x0000000609097812 */ /* 0x000fe200078ec0ff */
[----:B------:R-:W-:Y:S04]  /*1f400*/  HMMA.16816.F32.BF16 R168, R32, R10, R168 ;  /* 0x0000000a20a8723c */ /* 0x000fe800000418a8 */
[----:B------:R-:W-:Y:S01]  /*1f410*/  IMAD R9, R246, 0x40, R9 ;  /* 0x00000040f6097824 */ /* 0x000fe200078e0209 */
[----:B------:R-:W5:Y:S03]  /*1f420*/  MUFU.TANH R24, R24 ;  /* 0x0000001800187308 */ /* 0x000f660000002400 */
[C---:B------:R-:W-:Y:S02]  /*1f430*/  VIADD R8, R9.reuse, 0x1 ;  /* 0x0000000109087836 */ /* 0x040fe40000000000 */
[----:B------:R-:W-:Y:S01]  /*1f440*/  FMUL.FTZ R16, R16, R165 ;  /* 0x000000a510107220 */ /* 0x000fe20000410000 */
[----:B------:R-:W-:-:S02]  /*1f450*/  VIADD R23, R9, 0x8 ;  /* 0x0000000809177836 */ /* 0x000fc40000000000 */
[----:B------:R-:W5:Y:S01]  /*1f460*/  MUFU.TANH R26, R26 ;  /* 0x0000001a001a7308 */ /* 0x000f620000002400 */
[C---:B------:R-:W-:Y:S02]  /*1f470*/  ISETP.GE.AND P2, PT, R8.reuse, R0, PT ;  /* 0x000000000800720c */ /* 0x040fe40003f46270 */
[----:B------:R-:W-:Y:S02]  /*1f480*/  ISETP.GE.AND P1, PT, R8, R2, PT ;  /* 0x000000020800720c */ /* 0x000fe40003f26270 */
[----:B--2---:R-:W-:-:S03]  /*1f490*/  FSEL R8, R188, -INF , !P2 ;  /* 0xff800000bc087808 */ /* 0x004fc60005000000 */
[----:B------:R2:W-:Y:S01]  /*1f4a0*/  MUFU.TANH R31, R16 ;  /* 0x00000010001f7308 */ /* 0x0005e20000002400 */
[C---:B------:R-:W-:Y:S01]  /*1f4b0*/  ISETP.GE.AND P6, PT, R23.reuse, R0, PT ;  /* 0x000000001700720c */ /* 0x040fe20003fc6270 */
[----:B-1----:R-:W-:Y:S01]  /*1f4c0*/  HMMA.16816.F32.BF16 R172, R12, R4, R172 ;  /* 0x000000040cac723c */ /* 0x002fe200000418ac */
[----:B------:R-:W-:Y:S01]  /*1f4d0*/  ISETP.GE.AND P2, PT, R23, R2, PT ;  /* 0x000000021700720c */ /* 0x000fe20003f46270 */
[----:B------:R-:W-:-:S04]  /*1f4e0*/  VIADD R23, R9, 0x9 ;  /* 0x0000000909177836 */ /* 0x000fc80000000000 */
[----:B------:R-:W-:Y:S01]  /*1f4f0*/  MUFU.TANH R20, R20 ;  /* 0x0000001400147308 */ /* 0x000fe20000002400 */
[----:B----4-:R-:W-:Y:S01]  /*1f500*/  FSEL R184, R184, -INF , !P1 ;  /* 0xff800000b8b87808 */ /* 0x010fe20004800000 */
[----:B------:R-:W-:Y:S02]  /*1f510*/  VIADD R5, R9, 0x10 ;  /* 0x0000001009057836 */ /* 0x000fe40000000000 */
[-C--:B--2---:R-:W-:Y:S01]  /*1f520*/  FMUL.FTZ R16, R17, R165.reuse ;  /* 0x000000a511107220 */ /* 0x084fe20000410000 */
[----:B------:R-:W-:-:S03]  /*1f530*/  FMUL.FTZ R17, R18, R165 ;  /* 0x000000a512117220 */ /* 0x000fc60000410000 */
[----:B------:R-:W1:Y:S01]  /*1f540*/  MUFU.TANH R22, R22 ;  /* 0x0000001600167308 */ /* 0x000e620000002400 */
[-C--:B------:R-:W-:Y:S01]  /*1f550*/  FMUL.FTZ R18, R19, R165.reuse ;  /* 0x000000a513127220 */ /* 0x080fe20000410000 */
[----:B------:R-:W-:Y:S01]  /*1f560*/  FMUL.FTZ R180, R180, R165 ;  /* 0x000000a5b4b47220 */ /* 0x000fe20000410000 */
[----:B------:R-:W-:-:S05]  /*1f570*/  ISETP.GE.AND P1, PT, R23, R0, PT ;  /* 0x000000001700720c */ /* 0x000fca0003f26270 */
[----:B------:R-:W2:Y:S01]  /*1f580*/  MUFU.TANH R21, R21 ;  /* 0x0000001500157308 */ /* 0x000ea20000002400 */
[----:B------:R-:W-:Y:S02]  /*1f590*/  FSEL R4, R30, -INF , !P6 ;  /* 0xff8000001e047808 */ /* 0x000fe40007000000 */
[----:B------:R-:W-:Y:S01]  /*1f5a0*/  ISETP.GE.AND P6, PT, R23, R2, PT ;  /* 0x000000021700720c */ /* 0x000fe20003fc6270 */
[----:B------:R-:W-:-:S04]  /*1f5b0*/  VIADD R23, R9, 0x11 ;  /* 0x0000001109177836 */ /* 0x000fc80000000000 */
[----:B------:R-:W4:Y:S01]  /*1f5c0*/  MUFU.TANH R17, R17 ;  /* 0x0000001100117308 */ /* 0x000f220000002400 */
[----:B------:R-:W-:Y:S01]  /*1f5d0*/  FMUL.FTZ R182, R182, R165 ;  /* 0x000000a5b6b67220 */ /* 0x000fe20000410000 */
[----:B---3--:R-:W-:Y:S02]  /*1f5e0*/  FSEL R10, R25, -INF , !P2 ;  /* 0xff800000190a7808 */ /* 0x008fe40005000000 */
[----:B------:R-:W-:-:S04]  /*1f5f0*/  ISETP.GE.AND P2, PT, R5, R0, PT ;  /* 0x000000000500720c */ /* 0x000fc80003f46270 */
[----:B------:R-:W3:Y:S01]  /*1f600*/  MUFU.TANH R16, R16 ;  /* 0x0000001000107308 */ /* 0x000ee20000002400 */
[----:B-----5:R-:W-:Y:S01]  /*1f610*/  FSEL R11, R24, -INF , !P1 ;  /* 0xff800000180b7808 */ /* 0x020fe20004800000 */
[----:B------:R-:W-:Y:S01]  /*1f620*/  FMUL.FTZ R19, R183, R165 ;  /* 0x000000a5b7137220 */ /* 0x000fe20000410000 */
[----:B------:R-:W-:Y:S01]  /*1f630*/  ISETP.GE.AND P1, PT, R5, R2, PT ;  /* 0x000000020500720c */ /* 0x000fe20003f26270 */
[----:B------:R-:W-:Y:S01]  /*1f640*/  VIADD R25, R9, 0x18 ;  /* 0x0000001809197836 */ /* 0x000fe20000000000 */
[----:B------:R-:W-:-:S03]  /*1f650*/  FSEL R5, R26, -INF , !P6 ;  /* 0xff8000001a057808 */ /* 0x000fc60007000000 */
[----:B------:R-:W5:Y:S01]  /*1f660*/  MUFU.TANH R18, R18 ;  /* 0x0000001200127308 */ /* 0x000f620000002400 */
[----:B------:R-:W-:Y:S01]  /*1f670*/  ISETP.GE.AND P6, PT, R23, R0, PT ;  /* 0x000000001700720c */ /* 0x000fe20003fc6270 */
[----:B------:R-:W-:Y:S01]  /*1f680*/  FMUL.FTZ R176, R176, R165 ;  /* 0x000000a5b0b07220 */ /* 0x000fe20000410000 */
[----:B------:R-:W-:Y:S01]  /*1f690*/  FSEL R27, R27, -INF , !P2 ;  /* 0xff8000001b1b7808 */ /* 0x000fe20005000000 */
[----:B------:R-:W-:Y:S04]  /*1f6a0*/  HMMA.16816.F32.BF16 R168, R12, R6, R168 ;  /* 0x000000060ca8723c */ /* 0x000fe800000418a8 */
[----:B------:R-:W5:Y:S01]  /*1f6b0*/  MUFU.TANH R193, R180 ;  /* 0x000000b400c17308 */ /* 0x000f620000002400 */
[----:B------:R-:W-:Y:S01]  /*1f6c0*/  ISETP.GE.AND P2, PT, R23, R2, PT ;  /* 0x000000021700720c */ /* 0x000fe20003f46270 */
[----:B------:R-:W-:Y:S01]  /*1f6d0*/  VIADD R24, R9, 0x19 ;  /* 0x0000001909187836 */ /* 0x000fe20000000000 */
[----:B-1----:R-:W-:-:S05]  /*1f6e0*/  FSEL R23, R22, -INF , !P1 ;  /* 0xff80000016177808 */ /* 0x002fca0004800000 */
[----:B------:R-:W1:Y:S01]  /*1f6f0*/  MUFU.TANH R189, R182 ;  /* 0x000000b600bd7308 */ /* 0x000e620000002400 */
[----:B------:R-:W-:Y:S01]  /*1f700*/  FSEL R26, R20, -INF , !P6 ;  /* 0xff800000141a7808 */ /* 0x000fe20007000000 */
[----:B------:R-:W-:Y:S01]  /*1f710*/  VIADD R12, R9, 0x20 ;  /* 0x00000020090c7836 */ /* 0x000fe20000000000 */
[C---:B------:R-:W-:Y:S02]  /*1f720*/  ISETP.GE.AND P1, PT, R25.reuse, R0, PT ;  /* 0x000000001900720c */ /* 0x040fe40003f26270 */
[----:B------:R-:W-:Y:S01]  /*1f730*/  ISETP.GE.AND P6, PT, R25, R2, PT ;  /* 0x000000021900720c */ /* 0x000fe20003fc6270 */
[-C--:B------:R-:W-:Y:S01]  /*1f740*/  FMUL.FTZ R177, R177, R165.reuse ;  /* 0x000000a5b1b17220 */ /* 0x080fe20000410000 */
[----:B--2---:R-:W-:Y:S01]  /*1f750*/  FSEL R21, R21, -INF , !P2 ;  /* 0xff80000015157808 */ /* 0x004fe20005000000 */
[----:B------:R-:W2:Y:S01]  /*1f760*/  MUFU.TANH R19, R19 ;  /* 0x0000001300137308 */ /* 0x000ea20000002400 */
[----:B------:R-:W-:Y:S01]  /*1f770*/  ISETP.GE.AND P2, PT, R24, R0, PT ;  /* 0x000000001800720c */ /* 0x000fe20003f46270 */
[----:B------:R-:W-:Y:S01]  /*1f780*/  FMUL.FTZ R181, R181, R165 ;  /* 0x000000a5b5b57220 */ /* 0x000fe20000410000 */
[----:B------:R-:W-:-:S05]  /*1f790*/  FSEL R25, R31, -INF , !P1 ;  /* 0xff8000001f197808 */ /* 0x000fca0004800000 */
[----:B------:R-:W2:Y:S01]  /*1f7a0*/  MUFU.TANH R191, R176 ;  /* 0x000000b000bf7308 */ /* 0x000ea20000002400 */
[----:B----4-:R-:W-:Y:S01]  /*1f7b0*/  FSEL R22, R17, -INF , !P6 ;  /* 0xff80000011167808 */ /* 0x010fe20007000000 */
[C---:B------:R-:W-:Y:S01]  /*1f7c0*/  VIADD R7, R9.reuse, 0x21 ;  /* 0x0000002109077836 */ /* 0x040fe20000000000 */
[----:B------:R-:W-:Y:S02]  /*1f7d0*/  ISETP.GE.AND P1, PT, R24, R2, PT ;  /* 0x000000021800720c */ /* 0x000fe40003f26270 */
[----:B------:R-:W-:Y:S01]  /*1f7e0*/  ISETP.GE.AND P6, PT, R12, R0, PT ;  /* 0x000000000c00720c */ /* 0x000fe20003fc6270 */
[-C--:B------:R-:W-:Y:S01]  /*1f7f0*/  FMUL.FTZ R174, R174, R165.reuse ;  /* 0x000000a5aeae7220 */ /* 0x080fe20000410000 */
[----:B---3--:R-:W-:Y:S01]  /*1f800*/  FSEL R24, R16, -INF , !P2 ;  /* 0xff80000010187808 */ /* 0x008fe20005000000 */
[----:B------:R-:W3:Y:S01]  /*1f810*/  MUFU.TANH R190, R177 ;  /* 0x000000b100be7308 */ /* 0x000ee20000002400 */
[----:B------:R-:W-:Y:S01]  /*1f820*/  ISETP.GE.AND P2, PT, R12, R2, PT ;  /* 0x000000020c00720c */ /* 0x000fe20003f46270 */
[----:B------:R-:W-:Y:S01]  /*1f830*/  FMUL.FTZ R178, R178, R165 ;  /* 0x000000a5b2b27220 */ /* 0x000fe20000410000 */
[----:B------:R-:W-:-:S02]  /*1f840*/  VIADD R12, R9, 0x28 ;  /* 0x00000028090c7836 */ /* 0x000fc40000000000 */
[-C--:B------:R-:W-:Y:S01]  /*1f850*/  FMUL.FTZ R179, R179, R165.reuse ;  /* 0x000000a5b3b37220 */ /* 0x080fe20000410000 */
[----:B-----5:R-:W-:Y:S02]  /*1f860*/  FSEL R20, R18, -INF , !P1 ;  /* 0xff80000012147808 */ /* 0x020fe40004800000 */
[----:B------:R-:W4:Y:S01]  /*1f870*/  MUFU.TANH R192, R181 ;  /* 0x000000b500c07308 */ /* 0x000f220000002400 */
[----:B------:R-:W-:Y:S02]  /*1f880*/  FSEL R193, R193, -INF , !P6 ;  /* 0xff800000c1c17808 */ /* 0x000fe40007000000 */
[C---:B------:R-:W-:Y:S02]  /*1f890*/  ISETP.GE.AND P1, PT, R7.reuse, R0, PT ;  /* 0x000000000700720c */ /* 0x040fe40003f26270 */
[----:B------:R-:W-:Y:S01]  /*1f8a0*/  ISETP.GE.AND P6, PT, R7, R2, PT ;  /* 0x000000020700720c */ /* 0x000fe20003fc6270 */
[----:B------:R-:W-:Y:S01]  /*1f8b0*/  FMUL.FTZ R6, R173, R165 ;  /* 0x000000a5ad067220 */ /* 0x000fe20000410000 */
[----:B-1----:R-:W-:Y:S01]  /*1f8c0*/  FSEL R189, R189, -INF , !P2 ;  /* 0xff800000bdbd7808 */ /* 0x002fe20005000000 */
[----:B------:R-:W1:Y:S01]  /*1f8d0*/  MUFU.TANH R7, R174 ;  /* 0x000000ae00077308 */ /* 0x000e620000002400 */
[----:B------:R-:W-:Y:S01]  /*1f8e0*/  VIADD R13, R9, 0x29 ;  /* 0x00000029090d7836 */ /* 0x000fe20000000000 */
[----:B------:R-:W-:-:S06]  /*1f8f0*/  ISETP.GE.AND P2, PT, R12, R0, PT ;  /* 0x000000000c00720c */ /* 0x000fcc0003f46270 */
[----:B------:R-:W5:Y:S01]  /*1f900*/  MUFU.TANH R187, R178 ;  /* 0x000000b200bb7308 */ /* 0x000f620000002400 */
[----:B--2---:R-:W-:Y:S02]  /*1f910*/  FSEL R188, R19, -INF , !P6 ;  /* 0xff80000013bc7808 */ /* 0x004fe40007000000 */
[----:B------:R-:W-:-:S05]  /*1f920*/  FSEL R191, R191, -INF , !P2 ;  /* 0xff800000bfbf7808 */ /* 0x000fca0005000000 */
[----:B------:R-:W2:Y:S01]  /*1f930*/  MUFU.TANH R186, R179 ;  /* 0x000000b300ba7308 */ /* 0x000ea20000002400 */
[C---:B------:R-:W-:Y:S02]  /*1f940*/  ISETP.GE.AND P6, PT, R13.reuse, R0, PT ;  /* 0x000000000d00720c */ /* 0x040fe40003fc6270 */
[-C--:B------:R-:W-:Y:S01]  /*1f950*/  ISETP.GE.AND P2, PT, R13, R2.reuse, PT ;  /* 0x000000020d00720c */ /* 0x080fe20003f46270 */
[----:B------:R-:W-:Y:S02]  /*1f960*/  VIADD R13, R9, 0x30 ;  /* 0x00000030090d7836 */ /* 0x000fe40000000000 */
[-C--:B------:R-:W-:Y:S02]  /*1f970*/  FMUL.FTZ R168, R168, R165.reuse ;  /* 0x000000a5a8a87220 */ /* 0x080fe40000410000 */
[----:B------:R-:W2:Y:S01]  /*1f980*/  MUFU.TANH R6, R6 ;  /* 0x0000000600067308 */ /* 0x000ea20000002400 */
[----:B---3--:R-:W-:Y:S01]  /*1f990*/  FSEL R190, R190, -INF , !P6 ;  /* 0xff800000bebe7808 */ /* 0x008fe20007000000 */
[-C--:B------:R-:W-:Y:S01]  /*1f9a0*/  FMUL.FTZ R30, R172, R165.reuse ;  /* 0x000000a5ac1e7220 */ /* 0x080fe20000410000 */
[----:B----4-:R-:W-:Y:S01]  /*1f9b0*/  FSEL R192, R192, -INF , !P1 ;  /* 0xff800000c0c07808 */ /* 0x010fe20004800000 */
[-C--:B------:R-:W-:Y:S01]  /*1f9c0*/  FMUL.FTZ R169, R169, R165.reuse ;  /* 0x000000a5a9a97220 */ /* 0x080fe20000410000 */
[-C--:B------:R-:W-:Y:S01]  /*1f9d0*/  ISETP.GE.AND P6, PT, R13, R2.reuse, PT ;  /* 0x000000020d00720c */ /* 0x080fe20003fc6270 */
[----:B------:R-:W-:Y:S01]  /*1f9e0*/  VIADD R14, R9, 0x31 ;  /* 0x00000031090e7836 */ /* 0x000fe20000000000 */
[----:B------:R-:W-:Y:S01]  /*1f9f0*/  ISETP.GE.AND P1, PT, R12, R2, PT ;  /* 0x000000020c00720c */ /* 0x000fe20003f26270 */
[----:B------:R-:W3:Y:S01]  /*1fa00*/  MUFU.TANH R173, R168 ;  /* 0x000000a800ad7308 */ /* 0x000ee20000002400 */
[----:B------:R-:W-:Y:S01]  /*1fa10*/  FMUL.FTZ R31, R170, R165 ;  /* 0x000000a5aa1f7220 */ /* 0x000fe20000410000 */
[----:B-1----:R-:W-:-:S02]  /*1fa20*/  FSEL R170, R7, -INF , !P6 ;  /* 0xff80000007aa7808 */ /* 0x002fc40007000000 */
[----:B-----5:R-:W-:Y:S01]  /*1fa30*/  FSEL R187, R187, -INF , !P1 ;  /* 0xff800000bbbb7808 */ /* 0x020fe20004800000 */
[----:B------:R-:W-:Y:S01]  /*1fa40*/  FMUL.FTZ R175, R175, R165 ;  /* 0x000000a5afaf7220 */ /* 0x000fe20000410000 */
[-C--:B------:R-:W-:Y:S02]  /*1fa50*/  ISETP.GE.AND P1, PT, R13, R0.reuse, PT ;  /* 0x000000000d00720c */ /* 0x080fe40003f26270 */
[----:B------:R-:W1:Y:S01]  /*1fa60*/  MUFU.TANH R7, R169 ;  /* 0x000000a900077308 */ /* 0x000e620000002400 */
[----:B--2---:R-:W-:Y:S01]  /*1fa70*/  FSEL R186, R186, -INF , !P2 ;  /* 0xff800000baba7808 */ /* 0x004fe20005000000 */
[----:B------:R-:W-:Y:S01]  /*1fa80*/  VIADD R13, R9, 0x38 ;  /* 0x00000038090d7836 */ /* 0x000fe20000000000 */
[----:B------:R-:W-:-:S05]  /*1fa90*/  ISETP.GE.AND P2, PT, R14, R0, PT ;  /* 0x000000000e00720c */ /* 0x000fca0003f46270 */
[----:B------:R-:W2:Y:S01]  /*1faa0*/  MUFU.TANH R30, R30 ;  /* 0x0000001e001e7308 */ /* 0x000ea20000002400 */
[----:B------:R-:W-:Y:S02]  /*1fab0*/  FSEL R174, R6, -INF , !P2 ;  /* 0xff80000006ae7808 */ /* 0x000fe40005000000 */
[C---:B------:R-:W-:Y:S02]  /*1fac0*/  ISETP.GE.AND P6, PT, R13.reuse, R0, PT ;  /* 0x000000000d00720c */ /* 0x040fe40003fc6270 */
[----:B------:R-:W-:Y:S01]  /*1fad0*/  ISETP.GE.AND P2, PT, R13, R2, PT ;  /* 0x000000020d00720c */ /* 0x000fe20003f46270 */
[----:B------:R-:W-:Y:S02]  /*1fae0*/  VIADD R13, R9, 0x39 ;  /* 0x00000039090d7836 */ /* 0x000fe40000000000 */
[----:B------:R2:W4:Y:S01]  /*1faf0*/  MUFU.TANH R12, R175 ;  /* 0x000000af000c7308 */ /* 0x0005220000002400 */
[----:B------:R-:W-:Y:S01]  /*1fb00*/  FMUL.FTZ R6, R171, R165 ;  /* 0x000000a5ab067220 */ /* 0x000fe20000410000 */
[----:B---3--:R-:W-:Y:S01]  /*1fb10*/  FSEL R173, R173, -INF , !P6 ;  /* 0xff800000adad7808 */ /* 0x008fe20007000000 */
[----:B------:R-:W-:Y:S01]  /*1fb20*/  BAR.SYNC.DEFER_BLOCKING 0x0 ;  /* 0x0000000000007b1d */ /* 0x000fe20000010000 */
[----:B------:R-:W-:-:S05]  /*1fb30*/  ISETP.GE.AND P6, PT, R13, R0, PT ;  /* 0x000000000d00720c */ /* 0x000fca0003fc6270 */
[----:B------:R-:W3:Y:S01]  /*1fb40*/  MUFU.TANH R31, R31 ;  /* 0x0000001f001f7308 */ /* 0x000ee20000002400 */
[----:B-1----:R-:W-:Y:S02]  /*1fb50*/  FSEL R171, R7, -INF , !P6 ;  /* 0xff80000007ab7808 */ /* 0x002fe40007000000 */
[----:B------:R-:W-:-:S05]  /*1fb60*/  ISETP.GT.AND P6, PT, R246, R235, PT ;  /* 0x000000ebf600720c */ /* 0x000fca0003fc4270 */
[----:B------:R-:W1:Y:S01]  /*1fb70*/  MUFU.TANH R6, R6 ;  /* 0x0000000600067308 */ /* 0x000e620000002400 */
[----:B--2---:R-:W-:Y:S02]  /*1fb80*/  FSEL R175, R30, -INF , !P1 ;  /* 0xff8000001eaf7808 */ /* 0x004fe40004800000 */
[----:B------:R-:W-:-:S04]  /*1fb90*/  ISETP.GE.AND P1, PT, R14, R2, PT ;  /* 0x000000020e00720c */ /* 0x000fc80003f26270 */
[----:B----4-:R-:W-:Y:S02]  /*1fba0*/  FSEL R169, R12, -INF , !P1 ;  /* 0xff8000000ca97808 */ /* 0x010fe40004800000 */
[----:B------:R-:W-:Y:S02]  /*1fbb0*/  ISETP.GE.AND P1, PT, R9, R0, PT ;  /* 0x000000000900720c */ /* 0x000fe40003f26270 */
[----:B---3--:R-:W-:Y:S02]  /*1fbc0*/  FSEL R31, R31, -INF , !P2 ;  /* 0xff8000001f1f7808 */ /* 0x008fe40005000000 */
[-C--:B------:R-:W-:Y:S02]  /*1fbd0*/  ISETP.GE.AND P2, PT, R9, R2.reuse, PT ;  /* 0x000000020900720c */ /* 0x080fe40003f46270 */
[----:B------:R-:W-:Y:S01]  /*1fbe0*/  FSEL R29, R29, -INF , !P1 ;  /* 0xff8000001d1d7808 */ /* 0x000fe20004800000 */
[----:B------:R-:W-:Y:S01]  /*1fbf0*/  BSSY B1, `(.L_x_2336) ;  /* 0x00000f1000017945 */ /* 0x000fe20003800000 */
[----:B------:R-:W-:Y:S01]  /*1fc00*/  ISETP.GE.AND P1, PT, R13, R2, PT ;  /* 0x000000020d00720c */ /* 0x000fe20003f26270 */
[----:B------:R-:W-:Y:S01]  /*1fc10*/  IMAD.MOV.U32 R181, RZ, RZ, R202 ;  /* 0x000000ffffb57224 */ /* 0x000fe200078e00ca */
[----:B------:R-:W-:Y:S01]  /*1fc20*/  FSEL R0, R28, -INF , !P2 ;  /* 0xff8000001c007808 */ /* 0x000fe20005000000 */
[----:B------:R-:W-:Y:S01]  /*1fc30*/  IMAD.MOV.U32 R180, RZ, RZ, R203 ;  /* 0x000000ffffb47224 */ /* 0x000fe200078e00cb */
[----:B-1----:R-:W-:Y:S01]  /*1fc40*/  FSEL R28, R6, -INF , !P1 ;  /* 0xff800000061c7808 */ /* 0x002fe20004800000 */
        /* <DEDUP_REMOVED lines=74> */
.L_x_2339:
[----:B------:R-:W-:Y:S02]  /*200f0*/  R2UR UR4, R166 ;  /* 0x00000000a60472ca */ /* 0x000fe400000e0000 */
[----:B------:R-:W-:-:S13]  /*20100*/  R2UR UR5, R167 ;  /* 0x00000000a70572ca */ /* 0x000fda00000e0000 */
[----:B------:R-:W2:Y:S02]  /*20110*/  LD.E R13, desc[UR4][R200.64+0x38] ;  /* 0x00003804c80d7980 */ /* 0x000ea4000c101900 */
[----:B--2---:R-:W-:-:S05]  /*20120*/  IMAD.U32 R13, R13, -0x40, RZ ;  /* 0xffffffc00d0d7824 */ /* 0x004fca00078e00ff */
[----:B------:R-:W-:Y:S02]  /*20130*/  SHF.R.S32.HI R12, RZ, 0x1f, R13 ;  /* 0x0000001fff0c7819 */ /* 0x000fe4000001140d */
.L_x_2340:
[----:B------:R-:W-:Y:S05]  /*20140*/  BSYNC B0 ;  /* 0x0000000000007941 */ /* 0x000fea0003800000 */
.L_x_2338:
[C---:B------:R-:W-:Y:S02]  /*20150*/  @P5 IADD3 R6, P0, R13.reuse, R233, RZ ;  /* 0x000000e90d065210 */ /* 0x040fe40007f1e0ff */
[-C--:B------:R-:W-:Y:S02]  /*20160*/  LEA R34, P1, R13, R237.reuse, 0x1 ;  /* 0x000000ed0d227211 */ /* 0x080fe400078208ff */
[----:B------:R-:W-:Y:S01]  /*20170*/  LOP3.LUT R9, R247, 0x1, RZ, 0xc0, !PT ;  /* 0x00000001f7097812 */ /* 0x000fe200078ec0ff */
[----:B------:R-:W-:Y:S01]  /*20180*/  @P5 IMAD.X R2, R12, 0x1, R234, P0 ;  /* 0x000000010c025824 */ /* 0x000fe200000e06ea */
[C---:B------:R-:W-:Y:S02]  /*20190*/  LEA.HI.X R35, R13.reuse, R236, R12, 0x1, P1 ;  /* 0x000000ec0d237211 */ /* 0x040fe400008f0c0c */
[----:B------:R-:W-:Y:S02]  /*201a0*/  @P5 LEA R18, P1, R6, R237, 0x1 ;  /* 0x000000ed06125211 */ /* 0x000fe400078208ff */
[----:B------:R-:W-:-:S02]  /*201b0*/  @P4 IADD3 R7, P0, R13, R233, RZ ;  /* 0x000000e90d074210 */ /* 0x000fc40007f1e0ff */
[----:B------:R-:W-:Y:S02]  /*201c0*/  ISETP.NE.U32.AND P2, PT, R9, 0x1, PT ;  /* 0x000000010900780c */ /* 0x000fe40003f45070 */
[-C--:B------:R-:W-:Y:S01]  /*201d0*/  @P5 LEA.HI.X R19, R6, R236.reuse, R2, 0x1, P1 ;  /* 0x000000ec06135211 */ /* 0x080fe200008f0c02 */
[----:B------:R-:W-:Y:S01]  /*201e0*/  @P4 IMAD.X R2, R12, 0x1, R234, P0 ;  /* 0x000000010c024824 */ /* 0x000fe200000e06ea */
[----:B------:R-:W-:Y:S02]  /*201f0*/  @P4 LEA R16, P1, R7, R237, 0x1 ;  /* 0x000000ed07104211 */ /* 0x000fe400078208ff */
[-C--:B------:R-:W-:Y:S02]  /*20200*/  @P3 IADD3 R6, P0, R13, R233.reuse, RZ ;  /* 0x000000e90d063210 */ /* 0x080fe40007f1e0ff */
[----:B------:R-:W-:Y:S02]  /*20210*/  @P4 LEA.HI.X R17, R7, R236, R2, 0x1, P1 ;  /* 0x000000ec07114211 */ /* 0x000fe400008f0c02 */
[----:B------:R-:W-:Y:S01]  /*20220*/  @P5 R2UR UR4, R166 ;  /* 0x00000000a60452ca */ /* 0x000fe200000e0000 */
[----:B------:R-:W-:Y:S01]  /*20230*/  @P3 IMAD.X R2, R12, 0x1, R234, P0 ;  /* 0x000000010c023824 */ /* 0x000fe200000e06ea */
[----:B------:R-:W-:-:S02]  /*20240*/  IADD3 R9, P1, P0, R233, R233, R13 ;  /* 0x000000e9e9097210 */ /* 0x000fc4000783e00d */
[----:B------:R-:W-:Y:S02]  /*20250*/  @!P2 R2UR UR10, R166 ;  /* 0x00000000a60aa2ca */ /* 0x000fe400000e0000 */
[----:B------:R-:W-:Y:S02]  /*20260*/  IADD3.X R7, R234, R234, R12, P1, P0 ;  /* 0x000000eaea077210 */ /* 0x000fe40000fe040c */
[CC--:B------:R-:W-:Y:S02]  /*20270*/  @P3 LEA R14, P0, R6.reuse, R237.reuse, 0x1 ;  /* 0x000000ed060e3211 */ /* 0x0c0fe400078008ff */
[C---:B------:R-:W-:Y:S02]  /*20280*/  @!P2 LEA R32, P1, R9.reuse, R237, 0x1 ;  /* 0x000000ed0920a211 */ /* 0x040fe400078208ff */
[-C--:B------:R-:W-:Y:S02]  /*20290*/  @P3 LEA.HI.X R15, R6, R236.reuse, R2, 0x1, P0 ;  /* 0x000000ec060f3211 */ /* 0x080fe400000f0c02 */
[----:B------:R-:W-:-:S02]  /*202a0*/  @!P2 LEA.HI.X R33, R9, R236, R7, 0x1, P1 ;  /* 0x000000ec0921a211 */ /* 0x000fc400008f0c07 */
[CC--:B------:R-:W-:Y:S02]  /*202b0*/  @P5 LEA R182, P0, R9.reuse, R237.reuse, 0x1 ;  /* 0x000000ed09b65211 */ /* 0x0c0fe400078008ff */
[CC--:B------:R-:W-:Y:S02]  /*202c0*/  @P4 LEA R178, P1, R9.reuse, R237.reuse, 0x1 ;  /* 0x000000ed09b24211 */ /* 0x0c0fe400078208ff */
[CCC-:B------:R-:W-:Y:S02]  /*202d0*/  @P5 LEA.HI.X R183, R9.reuse, R236.reuse, R7.reuse, 0x1, P0 ;  /* 0x000000ec09b75211 */ /* 0x1c0fe400000f0c07 */
[C---:B------:R-:W-:Y:S02]  /*202e0*/  @P4 LEA.HI.X R179, R9.reuse, R236, R7, 0x1, P1 ;  /* 0x000000ec09b34211 */ /* 0x040fe400008f0c07 */
[C---:B------:R-:W-:Y:S02]  /*202f0*/  @P3 LEA R176, P0, R9.reuse, R237, 0x1 ;  /* 0x000000ed09b03211 */ /* 0x040fe400078008ff */
[----:B------:R-:W-:-:S02]  /*20300*/  IADD3 R2, P1, R9, R233, RZ ;  /* 0x000000e909027210 */ /* 0x000fc40007f3e0ff */
[-C--:B------:R-:W-:Y:S02]  /*20310*/  @P3 LEA.HI.X R177, R9, R236.reuse, R7, 0x1, P0 ;  /* 0x000000ec09b13211 */ /* 0x080fe400000f0c07 */
[----:B------:R-:W-:Y:S01]  /*20320*/  @!P2 IADD3 R13, P0, R13, R233, RZ ;  /* 0x000000e90d0da210 */ /* 0x000fe20007f1e0ff */
[--C-:B------:R-:W-:Y:S01]  /*20330*/  IMAD.X R7, R7, 0x1, R234.reuse, P1 ;  /* 0x0000000107077824 */ /* 0x100fe200008e06ea */
[-C--:B------:R-:W-:Y:S02]  /*20340*/  @!P2 LEA R198, P1, R2, R237.reuse, 0x1 ;  /* 0x000000ed02c6a211 */ /* 0x080fe400078208ff */
[----:B------:R-:W-:Y:S01]  /*20350*/  @!P2 R2UR UR11, R167 ;  /* 0x00000000a70ba2ca */ /* 0x000fe200000e0000 */
[----:B------:R-:W-:Y:S01]  /*20360*/  @!P2 IMAD.X R12, R12, 0x1, R234, P0 ;  /* 0x000000010c0ca824 */ /* 0x000fe200000e06ea */
[C---:B------:R-:W-:Y:S02]  /*20370*/  @!P2 LEA.HI.X R199, R2.reuse, R236, R7, 0x1, P1 ;  /* 0x000000ec02c7a211 */ /* 0x040fe400008f0c07 */
[----:B------:R-:W-:-:S02]  /*20380*/  @P4 LEA R194, P1, R2, R237, 0x1 ;  /* 0x000000ed02c24211 */ /* 0x000fc400078208ff */
[----:B------:R-:W-:Y:S02]  /*20390*/  @P5 R2UR UR5, R167 ;  /* 0x00000000a70552ca */ /* 0x000fe400000e0000 */
[-C--:B------:R-:W-:Y:S02]  /*203a0*/  @P4 LEA.HI.X R195, R2, R236.reuse, R7, 0x1, P1 ;  /* 0x000000ec02c34211 */ /* 0x080fe400008f0c07 */
[----:B------:R-:W-:Y:S02]  /*203b0*/  @!P2 LEA R202, P1, R13, R237, 0x1 ;  /* 0x000000ed0dcaa211 */ /* 0x000fe400078208ff */
[C---:B------:R-:W-:Y:S01]  /*203c0*/  @P4 R2UR UR14, R166.reuse ;  /* 0x00000000a60e42ca */ /* 0x040fe200000e0000 */
[----:B------:R-:W-:Y:S01]  /*203d0*/  @!PT LDS RZ, [RZ] ;  /* 0x00000000fffff984 */ /* 0x000fe20000000800 */
[----:B------:R-:W-:Y:S01]  /*203e0*/  @!PT LDS RZ, [RZ] ;  /* 0x00000000fffff984 */ /* 0x000fe20000000800 */
[----:B------:R-:W-:Y:S01]  /*203f0*/  @!PT LDS RZ, [RZ] ;  /* 0x00000000fffff984 */ /* 0x000fe20000000800 */
[----:B------:R-:W-:Y:S01]  /*20400*/  @!P2 LDGSTS.E.BYPASS.LTC128B.128 [R243+0x8000], desc[UR10][R34.64] ;  /* 0x0800000022f3afae */ /* 0x000fe2000b901d4a */
[----:B------:R-:W-:Y:S02]  /*20410*/  @P4 R2UR UR15, R167 ;  /* 0x00000000a70f42ca */ /* 0x000fe400000e0000 */
[----:B------:R-:W-:Y:S01]  /*20420*/  @!P2 LEA.HI.X R203, R13, R236, R12, 0x1, P1 ;  /* 0x000000ec0dcba211 */ /* 0x000fe200008f0c0c */
[----:B------:R-:W-:Y:S01]  /*20430*/  @P5 IMAD.MOV.U32 R12, RZ, RZ, R34 ;  /* 0x000000ffff0c5224 */ /* 0x000fe200078e0022 */
[----:B------:R1:W-:Y:S01]  /*20440*/  @P2 STS.128 [R243+0x8000], RZ ;  /* 0x008000fff3002388 */ /* 0x0003e20000000c00 */
[----:B------:R-:W-:Y:S01]  /*20450*/  @P5 IMAD.MOV.U32 R13, RZ, RZ, R35 ;  /* 0x000000ffff0d5224 */ /* 0x000fe200078e0023 */
[----:B------:R-:W-:-:S02]  /*20460*/  @P3 R2UR UR12, R166 ;  /* 0x00000000a60c32ca */ /* 0x000fc400000e0000 */
[C---:B------:R-:W-:Y:S02]  /*20470*/  @P3 R2UR UR13, R167.reuse ;  /* 0x00000000a70d32ca */ /* 0x040fe400000e0000 */
[----:B------:R-:W-:Y:S01]  /*20480*/  @!PT LDS RZ, [RZ] ;  /* 0x00000000fffff984 */ /* 0x000fe20000000800 */
[----:B------:R-:W-:Y:S01]  /*20490*/  @!PT LDS RZ, [RZ] ;  /* 0x00000000fffff984 */ /* 0x000fe20000000800 */
[----:B------:R-:W-:Y:S01]  /*204a0*/  @!PT LDS RZ, [RZ] ;  /* 0x00000000fffff984 */ /* 0x000fe20000000800 */
[----:B------:R2:W-:Y:S01]  /*204b0*/  @P5 LDGSTS.E.BYPASS.LTC128B.128 [R243+0xa000], desc[UR4][R12.64+0x80] ;  /* 0x0a0000800cf35fae */ /* 0x0005e2000b901d44 */
[----:B------:R-:W-:Y:S02]  /*204c0*/  @P3 R2UR UR16, R166 ;  /* 0x00000000a61032ca */ /* 0x000fe400000e0000 */
[----:B------:R-:W-:Y:S01]  /*204d0*/  @P3 R2UR UR17, R167 ;  /* 0x00000000a71132ca */ /* 0x000fe200000e0000 */
[----:B------:R1:W-:Y:S01]  /*204e0*/  @!P5 STS.128 [R243+0xa000], RZ ;  /* 0x00a000fff300d388 */ /* 0x0003e20000000c00 */
[----:B------:R-:W-:-:S04]  /*204f0*/  @P5 LEA R196, P0, R2, R237, 0x1 ;  /* 0x000000ed02c45211 */ /* 0x000fc800078008ff */
[C---:B------:R-:W-:Y:S02]  /*20500*/  @P5 LEA.HI.X R197, R2.reuse, R236, R7, 0x1, P0 ;  /* 0x000000ec02c55211 */ /* 0x040fe400000f0c07 */
[----:B------:R-:W-:Y:S01]  /*20510*/  @P3 LEA R6, P0, R2, R237, 0x1 ;  /* 0x000000ed02063211 */ /* 0x000fe200078008ff */
[----:B------:R-:W-:-:S03]  /*20520*/  IMAD.MOV.U32 R237, RZ, RZ, R34 ;  /* 0x000000ffffed7224 */ /* 0x000fc600078e0022 */
        /* <DEDUP_REMOVED lines=93> */
.L_x_2337:
[----:B------:R-:W-:Y:S05]  /*20b00*/  BSYNC B1 ;  /* 0x0000000000017941 */ /* 0x000fea0003800000 */
.L_x_2336:
        /* <DEDUP_REMOVED lines=36> */
[----:B------:R-:W1:Y:S01]  /*20d50*/  SHFL.BFLY PT, R6, R9, 0x2, 0x1f ;  /* 0x0c401f0009067f89 */ /* 0x000e6200000e0000 */
        /* <DEDUP_REMOVED lines=9> */
[----:B------:R-:W-:Y:S01]  /*20df0*/  FSETP.NEU.FTZ.AND P0, PT, R166, -INF , PT ;  /* 0xff800000a600780b */ /* 0x000fe20003f1d000 */
[----:B--2---:R-:W-:-:S05]  /*20e00*/  FMUL.FTZ R172, R30, R167 ;  /* 0x000000a71eac7220 */ /* 0x004fca0000410000 */
[----:B------:R-:W-:-:S05]  /*20e10*/  FSEL R172, R172, RZ, P1 ;  /* 0x000000ffacac7208 */ /* 0x000fca0000800000 */
[--C-:B------:R-:W-:Y:S01]  /*20e20*/  FFMA.FTZ R165, R29, R30, -R172.reuse ;  /* 0x0000001e1da57223 */ /* 0x100fe200000108ac */
[----:B------:R-:W-:Y:S01]  /*20e30*/  FMUL.FTZ R29, R30, R166 ;  /* 0x000000a61e1d7220 */ /* 0x000fe20000410000 */
[-CC-:B------:R-:W-:Y:S01]  /*20e40*/  FFMA.FTZ R34, R4, R30.reuse, -R172.reuse ;  /* 0x0000001e04227223 */ /* 0x180fe200000108ac */
[----:B------:R-:W-:Y:S01]  /*20e50*/  FSEL R4, R167, RZ, P1 ;  /* 0x000000ffa7047208 */ /* 0x000fe20000800000 */
[-CC-:B------:R-:W-:Y:S01]  /*20e60*/  FFMA.FTZ R35, R8, R30.reuse, -R172.reuse ;  /* 0x0000001e08237223 */ /* 0x180fe200000108ac */
[-C--:B------:R-:W-:Y:S01]  /*20e70*/  FFMA.FTZ R33, R11, R30.reuse, -R172 ;  /* 0x0000001e0b217223 */ /* 0x080fe200000108ac */
[----:B------:R-:W-:Y:S01]  /*20e80*/  FSEL R29, R29, RZ, P0 ;  /* 0x000000ff1d1d7208 */ /* 0x000fe20000000000 */
[----:B------:R-:W-:Y:S01]  /*20e90*/  MUFU.EX2 R165, R165 ;  /* 0x000000a500a57308 */ /* 0x000fe20000000800 */
[----:B------:R-:W-:Y:S01]  /*20ea0*/  FADD.FTZ R4, R164, -R4 ;  /* 0x80000004a4047221 */ /* 0x000fe20000010000 */
[-CC-:B------:R-:W-:Y:S01]  /*20eb0*/  FFMA.FTZ R176, R27, R30.reuse, -R172.reuse ;  /* 0x0000001e1bb07223 */ /* 0x180fe200000108ac */
[-CC-:B------:R-:W-:Y:S01]  /*20ec0*/  FFMA.FTZ R177, R26, R30.reuse, -R172.reuse ;  /* 0x0000001e1ab17223 */ /* 0x180fe200000108ac */
[-CC-:B------:R-:W-:Y:S01]  /*20ed0*/  FFMA.FTZ R164, R5, R30.reuse, -R29.reuse ;  /* 0x0000001e05a47223 */ /* 0x180fe2000001081d */
[----:B------:R-:W-:Y:S01]  /*20ee0*/  FSEL R5, R166, RZ, P0 ;  /* 0x000000ffa6057208 */ /* 0x000fe20000000000 */
[-CC-:B------:R-:W-:Y:S01]  /*20ef0*/  FFMA.FTZ R32, R0, R30.reuse, -R29.reuse ;  /* 0x0000001e00207223 */ /* 0x180fe2000001081d */
[-CC-:B------:R-:W-:Y:S01]  /*20f00*/  FFMA.FTZ R0, R10, R30.reuse, -R29.reuse ;  /* 0x0000001e0a007223 */ /* 0x180fe2000001081d */
[----:B------:R-:W-:Y:S01]  /*20f10*/  FFMA.FTZ R2, R184, R30, -R29 ;  /* 0x0000001eb8027223 */ /* 0x000fe2000001081d */
[----:B------:R-:W1:Y:S01]  /*20f20*/  LDSM.16.MT88.4 R8, [R228+0x10000] ;  /* 0x01000000e408783b */ /* 0x000e620000004200 */
[----:B------:R-:W-:Y:S01]  /*20f30*/  FADD.FTZ R5, R3, -R5 ;  /* 0x8000000503057221 */ /* 0x000fe20000010000 */
[C---:B------:R-:W-:Y:S01]  /*20f40*/  FMUL.FTZ R4, R30.reuse, R4 ;  /* 0x000000041e047220 */ /* 0x040fe20000410000 */
[----:B------:R-:W-:Y:S01]  /*20f50*/  MUFU.EX2 R35, R35 ;  /* 0x0000002300237308 */ /* 0x000fe20000000800 */
[-CC-:B------:R-:W-:Y:S01]  /*20f60*/  FFMA.FTZ R178, R25, R30.reuse, -R172.reuse ;  /* 0x0000001e19b27223 */ /* 0x180fe200000108ac */
[----:B------:R-:W-:Y:S01]  /*20f70*/  FMUL.FTZ R3, R30, R5 ;  /* 0x000000051e037220 */ /* 0x000fe20000410000 */
[-CC-:B------:R-:W-:Y:S01]  /*20f80*/  FFMA.FTZ R182, R24, R30.reuse, -R172.reuse ;  /* 0x0000001e18b67223 */ /* 0x180fe200000108ac */
[-CC-:B------:R-:W-:Y:S01]  /*20f90*/  FFMA.FTZ R179, R23, R30.reuse, -R29.reuse ;  /* 0x0000001e17b37223 */ /* 0x180fe2000001081d */
[-CC-:B------:R-:W-:Y:S01]  /*20fa0*/  FFMA.FTZ R183, R21, R30.reuse, -R29.reuse ;  /* 0x0000001e15b77223 */ /* 0x180fe2000001081d */
[-CC-:B------:R-:W-:Y:S01]  /*20fb0*/  FFMA.FTZ R184, R22, R30.reuse, -R29.reuse ;  /* 0x0000001e16b87223 */ /* 0x180fe2000001081d */
[-CC-:B------:R-:W-:Y:S01]  /*20fc0*/  FFMA.FTZ R185, R20, R30.reuse, -R29.reuse ;  /* 0x0000001e14b97223 */ /* 0x180fe2000001081d */
[----:B------:R-:W-:Y:S01]  /*20fd0*/  MUFU.EX2 R34, R34 ;  /* 0x0000002200227308 */ /* 0x000fe20000000800 */
[----:B------:R-:W-:Y:S01]  /*20fe0*/  LDSM.16.MT88.4 R20, [R228+0x10800] ;  /* 0x01080000e414783b */ /* 0x000fe20000004200 */
[-CC-:B------:R-:W-:Y:S01]  /*20ff0*/  FFMA.FTZ R193, R193, R30.reuse, -R172.reuse ;  /* 0x0000001ec1c17223 */ /* 0x180fe200000108ac */
[-CC-:B------:R-:W-:Y:S01]  /*21000*/  FFMA.FTZ R192, R192, R30.reuse, -R172.reuse ;  /* 0x0000001ec0c07223 */ /* 0x180fe200000108ac */
[-CC-:B------:R-:W-:Y:S01]  /*21010*/  FFMA.FTZ R191, R191, R30.reuse, -R172.reuse ;  /* 0x0000001ebfbf7223 */ /* 0x180fe200000108ac */
[----:B------:R-:W-:Y:S01]  /*21020*/  LDSM.16.MT88.4 R24, [R227+0x10800] ;  /* 0x01080000e318783b */ /* 0x000fe20000004200 */
[-CC-:B------:R-:W-:Y:S01]  /*21030*/  FFMA.FTZ R190, R190, R30.reuse, -R172.reuse ;  /* 0x0000001ebebe7223 */ /* 0x180fe200000108ac */
[-CC-:B------:R-:W-:Y:S01]  /*21040*/  FFMA.FTZ R189, R189, R30.reuse, -R29.reuse ;  /* 0x0000001ebdbd7223 */ /* 0x180fe2000001081d */
[----:B------:R-:W2:Y:S01]  /*21050*/  MUFU.EX2 R33, R33 ;  /* 0x0000002100217308 */ /* 0x000ea20000000800 */
[-CC-:B------:R-:W-:Y:S01]  /*21060*/  FFMA.FTZ R188, R188, R30.reuse, -R29.reuse ;  /* 0x0000001ebcbc7223 */ /* 0x180fe2000001081d */
[-CC-:B------:R-:W-:Y:S01]  /*21070*/  FFMA.FTZ R187, R187, R30.reuse, -R29.reuse ;  /* 0x0000001ebbbb7223 */ /* 0x180fe2000001081d */
[-CC-:B------:R-:W-:Y:S01]  /*21080*/  FFMA.FTZ R186, R186, R30.reuse, -R29.reuse ;  /* 0x0000001ebaba7223 */ /* 0x180fe2000001081d */
[-CC-:B------:R-:W-:Y:S01]  /*21090*/  FFMA.FTZ R175, R175, R30.reuse, -R172.reuse ;  /* 0x0000001eafaf7223 */ /* 0x180fe200000108ac */
[-CC-:B------:R-:W-:Y:S01]  /*210a0*/  FFMA.FTZ R174, R174, R30.reuse, -R172.reuse ;  /* 0x0000001eaeae7223 */ /* 0x180fe200000108ac */
[-CC-:B------:R-:W-:Y:S01]  /*210b0*/  FFMA.FTZ R173, R173, R30.reuse, -R172.reuse ;  /* 0x0000001eadad7223 */ /* 0x180fe200000108ac */
[-C--:B------:R-:W-:Y:S01]  /*210c0*/  FFMA.FTZ R171, R171, R30.reuse, -R172 ;  /* 0x0000001eabab7223 */ /* 0x080fe200000108ac */
[----:B------:R-:W-:Y:S01]  /*210d0*/  MUFU.EX2 R32, R32 ;  /* 0x0000002000207308 */ /* 0x000fe20000000800 */
[-CC-:B------:R-:W-:Y:S01]  /*210e0*/  FFMA.FTZ R170, R170, R30.reuse, -R29.reuse ;  /* 0x0000001eaaaa7223 */ /* 0x180fe2000001081d */
[-CC-:B------:R-:W-:Y:S01]  /*210f0*/  FFMA.FTZ R169, R169, R30.reuse, -R29.reuse ;  /* 0x0000001ea9a97223 */ /* 0x180fe2000001081d */
[-CC-:B------:R-:W-:Y:S01]  /*21100*/  FFMA.FTZ R172, R31, R30.reuse, -R29.reuse ;  /* 0x0000001e1fac7223 */ /* 0x180fe2000001081d */
[----:B------:R-:W-:-:S02]  /*21110*/  FFMA.FTZ R194, R28, R30, -R29 ;  /* 0x0000001e1cc27223 */ /* 0x000fc4000001081d */
[----:B------:R-:W-:Y:S02]  /*21120*/  LDSM.16.MT88.4 R28, [R229+0x13800] ;  /* 0x01380000e51c783b */ /* 0x000fe40000004200 */
        /* <DEDUP_REMOVED lines=8> */
[----:B------:R-:W2:Y:S01]  /*211b0*/  MUFU.EX2 R176, R176 ;  /* 0x000000b000b07308 */ /* 0x000ea20000000800 */
        /* <DEDUP_REMOVED lines=157> */
[----:B---3--:R-:W-:Y:S01]  /*21b90*/  HMMA.16816.F32.BF16 R76, R4, R16, R76 ;  /* 0x00000010044c723c */ /* 0x008fe2000004184c */
[-C--:B------:R-:W-:Y:S01]  /*21ba0*/  FMUL.FTZ R131, R131, R3.reuse ;  /* 0x0000000383837220 */ /* 0x080fe20000410000 */
[----:B------:R-:W-:Y:S01]  /*21bb0*/  FFMA.FTZ R165, R249, R168, R165 ;  /* 0x000000a8f9a57223 */ /* 0x000fe200000100a5 */
[----:B------:R-:W-:-:S03]  /*21bc0*/  FFMA.FTZ R3, R248, R3, R32 ;  /* 0x00000003f8037223 */ /* 0x000fc60000010020 */
[C---:B------:R-:W-:Y:S01]  /*21bd0*/  HMMA.16816.F32.BF16 R80, R4.reuse, R18, R80 ;  /* 0x000000120450723c */ /* 0x040fe20000041850 */
[----:B------:R-:W3:Y:S01]  /*21be0*/  LDSM.16.MT88.4 R16, [R230+0x16000] ;  /* 0x01600000e610783b */ /* 0x000ee20000004200 */
[----:B------:R-:W-:Y:S01]  /*21bf0*/  MUFU.EX2 R182, R182 ;  /* 0x000000b600b67308 */ /* 0x000fe20000000800 */
[----:B------:R-:W-:Y:S01]  /*21c00*/  FADD.FTZ R165, R35, R165 ;  /* 0x000000a523a57221 */ /* 0x000fe20000010000 */
[----:B------:R-:W-:Y:S02]  /*21c10*/  FADD.FTZ R3, R2, R3 ;  /* 0x0000000302037221 */ /* 0x000fe40000010000 */
[C---:B----4-:R-:W-:Y:S01]  /*21c20*/  HMMA.16816.F32.BF16 R84, R4.reuse, R12, R84 ;  /* 0x0000000c0454723c */ /* 0x050fe20000041854 */
[----:B------:R-:W-:Y:S01]  /*21c30*/  FADD.FTZ R165, R34, R165 ;  /* 0x000000a522a57221 */ /* 0x000fe20000010000 */
[----:B------:R-:W-:Y:S02]  /*21c40*/  FADD.FTZ R3, R0, R3 ;  /* 0x0000000300037221 */ /* 0x000fe40000010000 */
[----:B------:R-:W4:Y:S01]  /*21c50*/  MUFU.EX2 R179, R179 ;  /* 0x000000b300b37308 */ /* 0x000f220000000800 */
[----:B------:R-:W-:Y:S01]  /*21c60*/  FADD.FTZ R165, R33, R165 ;  /* 0x000000a521a57221 */ /* 0x000fe20000010000 */
[----:B------:R-:W-:Y:S01]  /*21c70*/  HMMA.16816.F32.BF16 R88, R4, R14, R88 ;  /* 0x0000000e0458723c */ /* 0x000fe20000041858 */
[----:B------:R-:W5:Y:S01]  /*21c80*/  LDSM.16.MT88.4 R12, [R229+0x16000] ;  /* 0x01600000e50c783b */ /* 0x000f620000004200 */
[----:B------:R-:W-:Y:S01]  /*21c90*/  FADD.FTZ R3, R164, R3 ;  /* 0x00000003a4037221 */ /* 0x000fe20000010000 */
[----:B--2---:R-:W-:Y:S01]  /*21ca0*/  FADD.FTZ R165, R176, R165 ;  /* 0x000000a5b0a57221 */ /* 0x004fe20000010000 */
[----:B------:R-:W-:-:S02]  /*21cb0*/  MOV R164, R167 ;  /* 0x000000a700a47202 */ /* 0x000fc40000000f00 */
[C---:B-1----:R-:W-:Y:S01]  /*21cc0*/  HMMA.16816.F32.BF16 R92, R4.reuse, R8, R92 ;  /* 0x00000008045c723c */ /* 0x042fe2000004185c */
[----:B------:R-:W1:Y:S05]  /*21cd0*/  MUFU.EX2 R183, R183 ;  /* 0x000000b700b77308 */ /* 0x000e6a0000000800 */
[----:B------:R-:W-:Y:S01]  /*21ce0*/  HMMA.16816.F32.BF16 R96, R4, R10, R96 ;  /* 0x0000000a0460723c */ /* 0x000fe20000041860 */
[----:B------:R-:W2:Y:S02]  /*21cf0*/  LDSM.16.MT88.4 R8, [R228+0x16000] ;  /* 0x01600000e408783b */ /* 0x000ea40000004200 */
[----:B------:R-:W-:Y:S01]  /*21d00*/  MUFU.EX2 R184, R184 ;  /* 0x000000b800b87308 */ /* 0x000fe20000000800 */
[----:B----4-:R-:W-:-:S07]  /*21d10*/  FADD.FTZ R3, R179, R3 ;  /* 0x00000003b3037221 */ /* 0x010fce0000010000 */
[----:B------:R-:W4:Y:S01]  /*21d20*/  MUFU.EX2 R185, R185 ;  /* 0x000000b900b97308 */ /* 0x000f220000000800 */
[C---:B---3--:R-:W-:Y:S07]  /*21d30*/  HMMA.16816.F32.BF16 R100, R4.reuse, R16, R100 ;  /* 0x000000100464723c */ /* 0x048fee0000041864 */
[----:B------:R-:W3:Y:S01]  /*21d40*/  MUFU.EX2 R193, R193 ;  /* 0x000000c100c17308 */ /* 0x000ee20000000800 */
[C---:B------:R-:W-:Y:S01]  /*21d50*/  HMMA.16816.F32.BF16 R104, R4.reuse, R18, R104 ;  /* 0x000000120468723c */ /* 0x040fe20000041868 */
[----:B------:R-:W1:Y:S06]  /*21d60*/  LDSM.16.MT88.4 R16, [R227+0x16000] ;  /* 0x01600000e310783b */ /* 0x000e6c0000004200 */
[----:B------:R-:W-:Y:S01]  /*21d70*/  MUFU.EX2 R192, R192 ;  /* 0x000000c000c07308 */ /* 0x000fe20000000800 */
[C---:B-----5:R-:W-:Y:S06]  /*21d80*/  HMMA.16816.F32.BF16 R108, R4.reuse, R12, R108 ;  /* 0x0000000c046c723c */ /* 0x060fec000004186c */
[C---:B------:R-:W-:Y:S01]  /*21d90*/  HMMA.16816.F32.BF16 R112, R4.reuse, R14, R112 ;  /* 0x0000000e0470723c */ /* 0x040fe20000041870 */
[----:B------:R-:W5:Y:S01]  /*21da0*/  LDSM.16.MT88.4 R12, [R230+0x10800] ;  /* 0x01080000e60c783b */ /* 0x000f620000004200 */
[----:B------:R-:W-:Y:S04]  /*21db0*/  MUFU.EX2 R191, R191 ;  /* 0x000000bf00bf7308 */ /* 0x000fe80000000800 */
[C---:B--2---:R-:W-:Y:S04]  /*21dc0*/  HMMA.16816.F32.BF16 R116, R4.reuse, R8, R116 ;  /* 0x000000080474723c */ /* 0x044fe80000041874 */
[----:B------:R-:W-:Y:S02]  /*21dd0*/  MUFU.EX2 R190, R190 ;  /* 0x000000be00be7308 */ /* 0x000fe40000000800 */
[C---:B------:R-:W-:Y:S01]  /*21de0*/  HMMA.16816.F32.BF16 R120, R4.reuse, R10, R120 ;  /* 0x0000000a0478723c */ /* 0x040fe20000041878 */
[----:B------:R-:W2:Y:S05]  /*21df0*/  LDSM.16.MT88.4 R8, [R229+0x10800] ;  /* 0x01080000e508783b */ /* 0x000eaa0000004200 */
[----:B------:R-:W3:Y:S08]  /*21e00*/  MUFU.EX2 R189, R189 ;  /* 0x000000bd00bd7308 */ /* 0x000ef00000000800 */
[----:B------:R-:W2:Y:S01]  /*21e10*/  MUFU.EX2 R188, R188 ;  /* 0x000000bc00bc7308 */ /* 0x000ea20000000800 */
[C---:B-1----:R-:W-:Y:S07]  /*21e20*/  HMMA.16816.F32.BF16 R124, R4.reuse, R16, R124 ;  /* 0x00000010047c723c */ /* 0x042fee000004187c */
[----:B------:R-:W-:Y:S01]  /*21e30*/  MUFU.EX2 R187, R187 ;  /* 0x000000bb00bb7308 */ /* 0x000fe20000000800 */
[----:B------:R-:W-:Y:S01]  /*21e40*/  HMMA.16816.F32.BF16 R128, R4, R18, R128 ;  /* 0x000000120480723c */ /* 0x000fe20000041880 */
[----:B------:R-:W1:Y:S06]  /*21e50*/  LDSM.16.MT88.4 R16, [R228+0x12800] ;  /* 0x01280000e410783b */ /* 0x000e6c0000004200 */
[----:B------:R-:W-:Y:S01]  /*21e60*/  F2FP.BF16.F32.PACK_AB R4, R177, R176 ;  /* 0x000000b0b104723e */ /* 0x000fe200000010ff */
[----:B------:R-:W1:Y:S01]  /*21e70*/  MUFU.EX2 R186, R186 ;  /* 0x000000ba00ba7308 */ /* 0x000e620000000800 */
[----:B------:R-:W-:Y:S01]  /*21e80*/  F2FP.BF16.F32.PACK_AB R5, R183, R179 ;  /* 0x000000b3b705723e */ /* 0x000fe200000010ff */
[----:B------:R-:W-:Y:S01]  /*21e90*/  FADD.FTZ R177, R177, R165 ;  /* 0x000000a5b1b17221 */ /* 0x000fe20000010000 */
[----:B------:R-:W-:Y:S01]  /*21ea0*/  F2FP.BF16.F32.PACK_AB R6, R182, R178 ;  /* 0x000000b2b606723e */ /* 0x000fe200000010ff */
[----:B------:R-:W-:Y:S01]  /*21eb0*/  FADD.FTZ R183, R183, R3 ;  /* 0x00000003b7b77221 */ /* 0x000fe20000010000 */
[----:B----4-:R-:W-:Y:S01]  /*21ec0*/  F2FP.BF16.F32.PACK_AB R7, R185, R184 ;  /* 0x000000b8b907723e */ /* 0x010fe200000010ff */
[----:B------:R-:W-:Y:S01]  /*21ed0*/  FADD.FTZ R177, R178, R177 ;  /* 0x000000b1b2b17221 */ /* 0x000fe20000010000 */
[----:B------:R-:W-:Y:S01]  /*21ee0*/  MOV R3, R166 ;  /* 0x000000a600037202 */ /* 0x000fe20000000f00 */
[----:B------:R-:W4:Y:S01]  /*21ef0*/  MUFU.EX2 R175, R175 ;  /* 0x000000af00af7308 */ /* 0x000f220000000800 */
[----:B------:R-:W-:Y:S01]  /*21f00*/  FADD.FTZ R183, R184, R183 ;  /* 0x000000b7b8b77221 */ /* 0x000fe20000010000 */
[----:B------:R-:W-:-:S02]  /*21f10*/  FADD.FTZ R182, R182, R177 ;  /* 0x000000b1b6b67221 */ /* 0x000fc40000010000 */
[C---:B-----5:R-:W-:Y:S01]  /*21f20*/  HMMA.16816.F32.BF16 R160, R4.reuse, R12, R160 ;  /* 0x0000000c04a0723c */ /* 0x060fe200000418a0 */
[----:B------:R-:W-:Y:S01]  /*21f30*/  FADD.FTZ R185, R185, R183 ;  /* 0x000000b7b9b97221 */ /* 0x000fe20000010000 */
[----:B---3--:R-:W-:Y:S02]  /*21f40*/  FADD.FTZ R182, R193, R182 ;  /* 0x000000b6c1b67221 */ /* 0x008fe40000010000 */
[----:B------:R-:W-:Y:S01]  /*21f50*/  MUFU.EX2 R174, R174 ;  /* 0x000000ae00ae7308 */ /* 0x000fe20000000800 */
[----:B------:R-:W-:Y:S01]  /*21f60*/  FADD.FTZ R185, R189, R185 ;  /* 0x000000b9bdb97221 */ /* 0x000fe20000010000 */
        /* <DEDUP_REMOVED lines=8> */
[----:B------:R-:W5:Y:S01]  /*21ff0*/  MUFU.EX2 R170, R170 ;  /* 0x000000aa00aa7308 */ /* 0x000f620000000800 */
[C---:B------:R-:W-:Y:S01]  /*22000*/  HMMA.16816.F32.BF16 R140, R4.reuse, R22, R140 ;  /* 0x00000016048c723c */ /* 0x040fe2000004188c */
[----:B------:R-:W4:Y:S05]  /*22010*/  LDSM.16.MT88.4 R20, [R227+0x12800] ;  /* 0x01280000e314783b */ /* 0x000f2a0000004200 */
[C---:B-1----:R-:W-:Y:S01]  /*22020*/  HMMA.16816.F32.BF16 R52, R4.reuse, R16, R52 ;  /* 0x000000100434723c */ /* 0x042fe20000041834 */
[----:B------:R-:W1:Y:S05]  /*22030*/  MUFU.EX2 R169, R169 ;  /* 0x000000a900a97308 */ /* 0x000e6a0000000800 */
[C---:B------:R-:W-:Y:S01]  /*22040*/  HMMA.16816.F32.BF16 R56, R4.reuse, R18, R56 ;  /* 0x000000120438723c */ /* 0x040fe20000041838 */
[----:B------:R-:W5:Y:S02]  /*22050*/  LDSM.16.MT88.4 R16, [R228+0x14800] ;  /* 0x01480000e410783b */ /* 0x000f640000004200 */
[----:B------:R-:W1:Y:S03]  /*22060*/  MUFU.EX2 R172, R172 ;  /* 0x000000ac00ac7308 */ /* 0x000e660000000800 */
[C---:B---3--:R-:W-:Y:S05]  /*22070*/  HMMA.16816.F32.BF16 R36, R4.reuse, R12, R36 ;  /* 0x0000000c0424723c */ /* 0x048fea0000041824 */
[----:B------:R-:W3:Y:S01]  /*22080*/  MUFU.EX2 R194, R194 ;  /* 0x000000c200c27308 */ /* 0x000ee20000000800 */
        /* <DEDUP_REMOVED lines=53> */
[----:B--2---:R-:W-:Y:S01]  /*223e0*/  HMMA.16816.F32.BF16 R152, R4, R8, R152 ;  /* 0x000000080498723c */ /* 0x004fe20000041898 */
[----:B------:R-:W-:Y:S01]  /*223f0*/  FADD.FTZ R186, R172, R186 ;  /* 0x000000baacba7221 */ /* 0x000fe20000010000 */
[----:B------:R-:W-:-:S03]  /*22400*/  FADD.FTZ R249, R171, R190 ;  /* 0x000000beabf97221 */ /* 0x000fc60000010000 */
[----:B---3--:R-:W-:Y:S01]  /*22410*/  FADD.FTZ R248, R194, R186 ;  /* 0x000000bac2f87221 */ /* 0x008fe20000010000 */
        /* <DEDUP_REMOVED lines=91> */
.L_x_2332:
[----:B------:R-:W-:Y:S05]  /*229d0*/  @!P6 BRA `(.L_x_2341) ;  /* 0x0000004c0050e947 */ /* 0x000fea0003800000 */
[----:B------:R-:W-:Y:S02]  /*229e0*/  MOV R0, R3 ;  /* 0x0000000300007202 */ /* 0x000fe40000000f00 */
[----:B------:R-:W-:Y:S02]  /*229f0*/  MOV R2, R164 ;  /* 0x000000a400027202 */ /* 0x000fe40000000f00 */
.L_x_2350:
        /* <DEDUP_REMOVED lines=81> */
.L_x_2343:
[----:B-1----:R-:W-:Y:S02]  /*22f10*/  R2UR UR4, R170 ;  /* 0x00000000aa0472ca */ /* 0x002fe400000e0000 */
[----:B------:R-:W-:Y:S11]  /*22f20*/  R2UR UR5, R171 ;  /* 0x00000000ab0572ca */ /* 0x000ff600000e0000 */
[----:B------:R-:W-:Y:S02]  /*22f30*/  @!UPT UIADD3 URZ, URZ, URZ, URZ ;  /* 0x0000003f3f3ff290 */ /* 0x000fe4000fffe03f */
[----:B--2---:R-:W2:Y:S02]  /*22f40*/  LD.E R10, desc[UR4][R168.64+0x40] ;  /* 0x00004004a80a7980 */ /* 0x004ea4000c101900 */
[----:B--2---:R-:W-:Y:S05]  /*22f50*/  IMAD.U32 R10, R10, -0x40, RZ ;  /* 0xffffffc00a0a7824 */ /* 0x004fea00078e00ff */
[----:B------:R-:W-:Y:S02]  /*22f60*/  SHF.R.S32.HI R4, RZ, 0x1f, R10 ;  /* 0x0000001fff047819 */ /* 0x000fe4000001140a */
.L_x_2344:
[----:B------:R-:W-:Y:S05]  /*22f70*/  BSYNC B0 ;  /* 0x0000000000007941 */ /* 0x000fea0003800000 */
.L_x_2342:
        /* <DEDUP_REMOVED lines=110> */
[C---:B------:R-:W-:Y:S02]  /*23660*/  @P3 R2UR UR4, R170.reuse ;  /* 0x00000000aa0432ca */ /* 0x040fe400000e0000 */
[C---:B------:R-:W-:Y:S01]  /*23670*/  @P3 R2UR UR5, R171.reuse ;  /* 0x00000000ab0532ca */ /* 0x040fe200000e0000 */
        /* <DEDUP_REMOVED lines=47> */
[C---:B----4-:R-:W-:Y:S06]  /*23970*/  HMMA.16816.F32.BF16 R20, R32.reuse, R24, RZ ;  /* 0x000000182014723c */ /* 0x050fec00000418ff */
[C---:B------:R-:W-:Y:S06]  /*23980*/  HMMA.16816.F32.BF16 R24, R32.reuse, R26, RZ ;  /* 0x0000001a2018723c */ /* 0x040fec00000418ff */
[C---:B-----5:R-:W-:Y:S06]  /*23990*/  HMMA.16816.F32.BF16 R28, R32.reuse, R164, RZ ;  /* 0x000000a4201c723c */ /* 0x060fec00000418ff */
[----:B------:R-:W-:Y:S01]  /*239a0*/  HMMA.16816.F32.BF16 R32, R32, R166, RZ ;  /* 0x000000a62020723c */ /* 0x000fe200000418ff */
[----:B------:R-:W4:Y:S05]  /*239b0*/  LDSM.16.M88.4 R164, [R220+0x8800] ;  /* 0x00880000dca4783b */ /* 0x000f2a0000000200 */
[C---:B---3--:R-:W-:Y:S06]  /*239c0*/  HMMA.16816.F32.BF16 R4, R172.reuse, R176, R4 ;  /* 0x000000b0ac04723c */ /* 0x048fec0000041804 */
[C---:B------:R-:W-:Y:S01]  /*239d0*/  HMMA.16816.F32.BF16 R8, R172.reuse, R178, R8 ;  /* 0x000000b2ac08723c */ /* 0x040fe20000041808 */
[----:B------:R-:W3:Y:S05]  /*239e0*/  LDSM.16.M88.4 R176, [R220+0x9000] ;  /* 0x00900000dcb0783b */ /* 0x000eea0000000200 */
[C---:B------:R-:W-:Y:S06]  /*239f0*/  HMMA.16816.F32.BF16 R12, R172.reuse, R180, R12 ;  /* 0x000000b4ac0c723c */ /* 0x040fec000004180c */
[C---:B------:R-:W-:Y:S01]  /*23a00*/  HMMA.16816.F32.BF16 R16, R172.reuse, R182, R16 ;  /* 0x000000b6ac10723c */ /* 0x040fe20000041810 */
[----:B------:R-:W5:Y:S05]  /*23a10*/  LDSM.16.M88.4 R180, [R220+0x9800] ;  /* 0x00980000dcb4783b */ /* 0x000f6a0000000200 */
[C---:B------:R-:W-:Y:S06]  /*23a20*/  HMMA.16816.F32.BF16 R20, R172.reuse, R184, R20 ;  /* 0x000000b8ac14723c */ /* 0x040fec0000041814 */
[C---:B------:R-:W-:Y:S01]  /*23a30*/  HMMA.16816.F32.BF16 R24, R172.reuse, R186, R24 ;  /* 0x000000baac18723c */ /* 0x040fe20000041818 */
[----:B------:R-:W5:Y:S05]  /*23a40*/  LDSM.16.M88.4 R184, [R221] ;  /* 0x00000000ddb8783b */ /* 0x000f6a0000000200 */
        /* <DEDUP_REMOVED lines=9> */
[----:B------:R-:W-:Y:S05]  /*23ae0*/  LDSM.16.M88.4 R164, [R226+0x2000] ;  /* 0x00200000e2a4783b */ /* 0x000fea0000000200 */
[C---:B---3--:R-:W-:Y:S06]  /*23af0*/  HMMA.16816.F32.BF16 R20, R192.reuse, R176, R20 ;  /* 0x000000b0c014723c */ /* 0x048fec0000041814 */
[C---:B------:R-:W-:Y:S01]  /*23b00*/  HMMA.16816.F32.BF16 R24, R192.reuse, R178, R24 ;  /* 0x000000b2c018723c */ /* 0x040fe20000041818 */
[----:B------:R-:W3:Y:S05]  /*23b10*/  LDSM.16.M88.4 R176, [R225+0xa000] ;  /* 0x00a00000e1b0783b */ /* 0x000eea0000000200 */
[C---:B-----5:R-:W-:Y:S06]  /*23b20*/  HMMA.16816.F32.BF16 R28, R192.reuse, R180, R28 ;  /* 0x000000b4c01c723c */ /* 0x060fec000004181c */
[----:B------:R-:W-:Y:S01]  /*23b30*/  HMMA.16816.F32.BF16 R32, R192, R182, R32 ;  /* 0x000000b6c020723c */ /* 0x000fe20000041820 */
[----:B------:R-:W4:Y:S04]  /*23b40*/  LDSM.16.M88.4 R180, [R225+0xa800] ;  /* 0x00a80000e1b4783b */ /* 0x000f280000000200 */
[----:B------:R-:W5:Y:S01]  /*23b50*/  LDSM.16.M88.4 R192, [R225+0xb000] ;  /* 0x00b00000e1c0783b */ /* 0x000f620000000200 */
[C---:B------:R-:W-:Y:S06]  /*23b60*/  HMMA.16816.F32.BF16 R4, R184.reuse, R200, R4 ;  /* 0x000000c8b804723c */ /* 0x040fec0000041804 */
[C---:B------:R-:W-:Y:S01]  /*23b70*/  HMMA.16816.F32.BF16 R8, R184.reuse, R202, R8 ;  /* 0x000000cab808723c */ /* 0x040fe20000041808 */
[----:B------:R-:W5:Y:S05]  /*23b80*/  LDSM.16.M88.4 R200, [R225+0xb800] ;  /* 0x00b80000e1c8783b */ /* 0x000f6a0000000200 */
[C---:B------:R-:W-:Y:S06]  /*23b90*/  HMMA.16816.F32.BF16 R12, R184.reuse, R172, R12 ;  /* 0x000000acb80c723c */ /* 0x040fec000004180c */
[C---:B------:R-:W-:Y:S01]  /*23ba0*/  HMMA.16816.F32.BF16 R16, R184.reuse, R174, R16 ;  /* 0x000000aeb810723c */ /* 0x040fe20000041810 */
[----:B------:R-:W-:Y:S05]  /*23bb0*/  LDSM.16.M88.4 R172, [R224+0x2000] ;  /* 0x00200000e0ac783b */ /* 0x000fea0000000200 */
[C---:B------:R-:W-:Y:S06]  /*23bc0*/  HMMA.16816.F32.BF16 R20, R184.reuse, R188, R20 ;  /* 0x000000bcb814723c */ /* 0x040fec0000041814 */
[C---:B------:R-:W-:Y:S01]  /*23bd0*/  HMMA.16816.F32.BF16 R24, R184.reuse, R190, R24 ;  /* 0x000000beb818723c */ /* 0x040fe20000041818 */
[----:B------:R-:W5:Y:S05]  /*23be0*/  LDSM.16.M88.4 R188, [R215] ;  /* 0x00000000d7bc783b */ /* 0x000f6a0000000200 */
[C---:B-1----:R-:W-:Y:S06]  /*23bf0*/  HMMA.16816.F32.BF16 R28, R184.reuse, R196, R28 ;  /* 0x000000c4b81c723c */ /* 0x042fec000004181c */
[----:B------:R-:W-:Y:S01]  /*23c00*/  HMMA.16816.F32.BF16 R32, R184, R198, R32 ;  /* 0x000000c6b820723c */ /* 0x000fe20000041820 */
[----:B------:R-:W1:Y:S04]  /*23c10*/  LDSM.16.M88.4 R184, [R214] ;  /* 0x00000000d6b8783b */ /* 0x000e680000000200 */
[----:B------:R-:W1:Y:S01]  /*23c20*/  LDSM.16.M88.4 R196, [R213] ;  /* 0x00000000d5c4783b */ /* 0x000e620000000200 */
[C---:B---3--:R-:W-:Y:S06]  /*23c30*/  HMMA.16816.F32.BF16 R4, R164.reuse, R176, R4 ;  /* 0x000000b0a404723c */ /* 0x048fec0000041804 */
[C---:B------:R-:W-:Y:S01]  /*23c40*/  HMMA.16816.F32.BF16 R8, R164.reuse, R178, R8 ;  /* 0x000000b2a408723c */ /* 0x040fe20000041808 */
[----:B------:R-:W3:Y:S05]  /*23c50*/  LDSM.16.M88.4 R176, [R212] ;  /* 0x00000000d4b0783b */ /* 0x000eea0000000200 */
[C---:B----4-:R-:W-:Y:S06]  /*23c60*/  HMMA.16816.F32.BF16 R12, R164.reuse, R180, R12 ;  /* 0x000000b4a40c723c */ /* 0x050fec000004180c */
[C---:B------:R-:W-:Y:S01]  /*23c70*/  HMMA.16816.F32.BF16 R16, R164.reuse, R182, R16 ;  /* 0x000000b6a410723c */ /* 0x040fe20000041810 */
[----:B------:R-:W-:Y:S05]  /*23c80*/  LDSM.16.M88.4 R180, [R222+0x2000] ;  /* 0x00200000deb4783b */ /* 0x000fea0000000200 */
[C---:B-----5:R-:W-:Y:S06]  /*23c90*/  HMMA.16816.F32.BF16 R20, R164.reuse, R192, R20 ;  /* 0x000000c0a414723c */ /* 0x060fec0000041814 */
[C---:B------:R-:W-:Y:S01]  /*23ca0*/  HMMA.16816.F32.BF16 R24, R164.reuse, R194, R24 ;  /* 0x000000c2a418723c */ /* 0x040fe20000041818 */
[----:B------:R-:W4:Y:S05]  /*23cb0*/  LDSM.16.M88.4 R192, [R220+0xa000] ;  /* 0x00a00000dcc0783b */ /* 0x000f2a0000000200 */
[C---:B------:R-:W-:Y:S06]  /*23cc0*/  HMMA.16816.F32.BF16 R28, R164.reuse, R200, R28 ;  /* 0x000000c8a41c723c */ /* 0x040fec000004181c */
[----:B------:R-:W-:Y:S01]  /*23cd0*/  HMMA.16816.F32.BF16 R32, R164, R202, R32 ;  /* 0x000000caa420723c */ /* 0x000fe20000041820 */
[----:B------:R-:W5:Y:S04]  /*23ce0*/  LDSM.16.M88.4 R164, [R220+0xa800] ;  /* 0x00a80000dca4783b */ /* 0x000f680000000200 */
[----:B------:R-:W-:Y:S01]  /*23cf0*/  LDSM.16.M88.4 R200, [R216+0x2000] ;  /* 0x00200000d8c8783b */ /* 0x000fe20000000200 */
        /* <DEDUP_REMOVED lines=8> */
[----:B------:R-:W2:Y:S05]  /*23d80*/  LDSM.16.M88.4 R196, [R221+0x2000] ;  /* 0x00200000ddc4783b */ /* 0x000eaa0000000200 */
[C---:B---3--:R-:W-:Y:S06]  /*23d90*/  HMMA.16816.F32.BF16 R28, R172.reuse, R176, R28 ;  /* 0x000000b0ac1c723c */ /* 0x048fec000004181c */
[----:B------:R-:W-:Y:S01]  /*23da0*/  HMMA.16816.F32.BF16 R32, R172, R178, R32 ;  /* 0x000000b2ac20723c */ /* 0x000fe20000041820 */
[----:B------:R-:W3:Y:S04]  /*23db0*/  LDSM.16.M88.4 R172, [R216+0x2800] ;  /* 0x00280000d8ac783b */ /* 0x000ee80000000200 */
[----:B------:R-:W3:Y:S01]  /*23dc0*/  LDSM.16.M88.4 R176, [R216+0x3000] ;  /* 0x00300000d8b0783b */ /* 0x000ee20000000200 */
[C---:B----4-:R-:W-:Y:S06]  /*23dd0*/  HMMA.16816.F32.BF16 R4, R180.reuse, R192, R4 ;  /* 0x000000c0b404723c */ /* 0x050fec0000041804 */
[C---:B------:R-:W-:Y:S01]  /*23de0*/  HMMA.16816.F32.BF16 R8, R180.reuse, R194, R8 ;  /* 0x000000c2b408723c */ /* 0x040fe20000041808 */
[----:B------:R-:W4:Y:S05]  /*23df0*/  LDSM.16.M88.4 R192, [R216+0x3800] ;  /* 0x00380000d8c0783b */ /* 0x000f2a0000000200 */
[C---:B-----5:R-:W-:Y:S06]  /*23e00*/  HMMA.16816.F32.BF16 R12, R180.reuse, R164, R12 ;  /* 0x000000a4b40c723c */ /* 0x060fec000004180c */
        /* <DEDUP_REMOVED lines=8> */
[----:B------:R-:W5:Y:S01]  /*23e90*/  LDSM.16.M88.4 R188, [R225+0xd000] ;  /* 0x00d00000e1bc783b */ /* 0x000f620000000200 */
[C---:B--2---:R-:W-:Y:S06]  /*23ea0*/  HMMA.16816.F32.BF16 R4, R196.reuse, R200, R4 ;  /* 0x000000c8c404723c */ /* 0x044fec0000041804 */
[C---:B------:R-:W-:Y:S01]  /*23eb0*/  HMMA.16816.F32.BF16 R8, R196.reuse, R202, R8 ;  /* 0x000000cac408723c */ /* 0x040fe20000041808 */
[----:B------:R-:W-:Y:S05]  /*23ec0*/  LDSM.16.M88.4 R200, [R211] ;  /* 0x00000000d3c8783b */ /* 0x000fea0000000200 */
[C---:B---3--:R-:W-:Y:S06]  /*23ed0*/  HMMA.16816.F32.BF16 R12, R196.reuse, R172, R12 ;  /* 0x000000acc40c723c */ /* 0x048fec000004180c */
[C---:B------:R-:W-:Y:S01]  /*23ee0*/  HMMA.16816.F32.BF16 R16, R196.reuse, R174, R16 ;  /* 0x000000aec410723c */ /* 0x040fe20000041810 */
[----:B------:R-:W2:Y:S05]  /*23ef0*/  LDSM.16.M88.4 R172, [R225+0xd800] ;  /* 0x00d80000e1ac783b */ /* 0x000eaa0000000200 */
[C---:B------:R-:W-:Y:S06]  /*23f00*/  HMMA.16816.F32.BF16 R20, R196.reuse, R176, R20 ;  /* 0x000000b0c414723c */ /* 0x040fec0000041814 */
[C---:B------:R-:W-:Y:S01]  /*23f10*/  HMMA.16816.F32.BF16 R24, R196.reuse, R178, R24 ;  /* 0x000000b2c418723c */ /* 0x040fe20000041818 */
[----:B------:R-:W3:Y:S05]  /*23f20*/  LDSM.16.M88.4 R176, [R224+0x4000] ;  /* 0x00400000e0b0783b */ /* 0x000eea0000000200 */
[C---:B----4-:R-:W-:Y:S06]  /*23f30*/  HMMA.16816.F32.BF16 R28, R196.reuse, R192, R28 ;  /* 0x000000c0c41c723c */ /* 0x050fec000004181c */
        /* <DEDUP_REMOVED lines=9> */
[C---:B-----5:R-:W-:Y:S06]  /*23fd0*/  HMMA.16816.F32.BF16 R20, R164.reuse, R188, R20 ;  /* 0x000000bca414723c */ /* 0x060fec0000041814 */
[C---:B------:R-:W-:Y:S01]  /*23fe0*/  HMMA.16816.F32.BF16 R24, R164.reuse, R190, R24 ;  /* 0x000000bea418723c */ /* 0x040fe20000041818 */
[----:B------:R-:W5:Y:S05]  /*23ff0*/  LDSM.16.M88.4 R188, [R220+0xc000] ;  /* 0x00c00000dcbc783b */ /* 0x000f6a0000000200 */
[C---:B--2---:R-:W-:Y:S06]  /*24000*/  HMMA.16816.F32.BF16 R28, R164.reuse, R172, R28 ;  /* 0x000000aca41c723c */ /* 0x044fec000004181c */
[----:B------:R-:W-:Y:S01]  /*24010*/  HMMA.16816.F32.BF16 R32, R164, R174, R32 ;  /* 0x000000aea420723c */ /* 0x000fe20000041820 */
[----:B------:R-:W2:Y:S04]  /*24020*/  LDSM.16.M88.4 R164, [R220+0xc800] ;  /* 0x00c80000dca4783b */ /* 0x000ea80000000200 */
[----:B------:R-:W2:Y:S01]  /*24030*/  LDSM.16.M88.4 R172, [R220+0xd000] ;  /* 0x00d00000dcac783b */ /* 0x000ea20000000200 */
        /* <DEDUP_REMOVED lines=16> */
[C---:B--2---:R-:W-:Y:S06]  /*24140*/  HMMA.16816.F32.BF16 R12, R184.reuse, R164, R12 ;  /* 0x000000a4b80c723c */ /* 0x044fec000004180c */
[C---:B------:R-:W-:Y:S01]  /*24150*/  HMMA.16816.F32.BF16 R16, R184.reuse, R166, R16 ;  /* 0x000000a6b810723c */ /* 0x040fe20000041810 */
[----:B------:R-:W2:Y:S05]  /*24160*/  LDSM.16.M88.4 R164, [R216+0x4800] ;  /* 0x00480000d8a4783b */ /* 0x000eaa0000000200 */
[C---:B------:R-:W-:Y:S06]  /*24170*/  HMMA.16816.F32.BF16 R20, R184.reuse, R172, R20 ;  /* 0x000000acb814723c */ /* 0x040fec0000041814 */
[C---:B------:R-:W-:Y:S01]  /*24180*/  HMMA.16816.F32.BF16 R24, R184.reuse, R174, R24 ;  /* 0x000000aeb818723c */ /* 0x040fe20000041818 */
[----:B------:R-:W4:Y:S05]  /*24190*/  LDSM.16.M88.4 R172, [R216+0x5000] ;  /* 0x00500000d8ac783b */ /* 0x000f2a0000000200 */
[C---:B---3--:R-:W-:Y:S06]  /*241a0*/  HMMA.16816.F32.BF16 R28, R184.reuse, R200, R28 ;  /* 0x000000c8b81c723c */ /* 0x048fec000004181c */
[----:B------:R-:W-:Y:S01]  /*241b0*/  HMMA.16816.F32.BF16 R32, R184, R202, R32 ;  /* 0x000000cab820723c */ /* 0x000fe20000041820 */
[----:B------:R-:W3:Y:S04]  /*241c0*/  LDSM.16.M88.4 R184, [R225+0xe800] ;  /* 0x00e80000e1b8783b */ /* 0x000ee80000000200 */
[----:B------:R-:W-:Y:S01]  /*241d0*/  LDSM.16.M88.4 R200, [R225+0xf800] ;  /* 0x00f80000e1c8783b */ /* 0x000fe20000000200 */
[C---:B-1----:R-:W-:Y:S06]  /*241e0*/  HMMA.16816.F32.BF16 R4, R180.reuse, R192, R4 ;  /* 0x000000c0b404723c */ /* 0x042fec0000041804 */
[C---:B------:R-:W-:Y:S01]  /*241f0*/  HMMA.16816.F32.BF16 R8, R180.reuse, R194, R8 ;  /* 0x000000c2b408723c */ /* 0x040fe20000041808 */
[----:B------:R-:W1:Y:S05]  /*24200*/  LDSM.16.M88.4 R192, [R225+0xf000] ;  /* 0x00f00000e1c0783b */ /* 0x000e6a0000000200 */
[C---:B--2---:R-:W-:Y:S06]  /*24210*/  HMMA.16816.F32.BF16 R12, R180.reuse, R164, R12 ;  /* 0x000000a4b40c723c */ /* 0x044fec000004180c */
[C---:B------:R-:W-:Y:S01]  /*24220*/  HMMA.16816.F32.BF16 R16, R180.reuse, R166, R16 ;  /* 0x000000a6b410723c */ /* 0x040fe20000041810 */
[----:B------:R-:W-:Y:S05]  /*24230*/  LDSM.16.M88.4 R164, [R224+0x6000] ;  /* 0x00600000e0a4783b */ /* 0x000fea0000000200 */
[C---:B----4-:R-:W-:Y:S06]  /*24240*/  HMMA.16816.F32.BF16 R20, R180.reuse, R172, R20 ;  /* 0x000000acb414723c */ /* 0x050fec0000041814 */
[C---:B------:R-:W-:Y:S01]  /*24250*/  HMMA.16816.F32.BF16 R24, R180.reuse, R174, R24 ;  /* 0x000000aeb418723c */ /* 0x040fe20000041818 */
[----:B------:R-:W2:Y:S05]  /*24260*/  LDSM.16.M88.4 R172, [R207] ;  /* 0x00000000cfac783b */ /* 0x000eaa0000000200 */
[C---:B------:R-:W-:Y:S06]  /*24270*/  HMMA.16816.F32.BF16 R28, R180.reuse, R176, R28 ;  /* 0x000000b0b41c723c */ /* 0x040fec000004181c */
[----:B------:R-:W-:Y:S01]  /*24280*/  HMMA.16816.F32.BF16 R32, R180, R178, R32 ;  /* 0x000000b2b420723c */ /* 0x000fe20000041820 */
[----:B------:R-:W4:Y:S04]  /*24290*/  LDSM.16.M88.4 R176, [R206] ;  /* 0x00000000ceb0783b */ /* 0x000f280000000200 */
[----:B------:R-:W5:Y:S01]  /*242a0*/  LDSM.16.M88.4 R180, [R205] ;  /* 0x00000000cdb4783b */ /* 0x000f620000000200 */
[C---:B------:R-:W-:Y:S06]  /*242b0*/  HMMA.16816.F32.BF16 R4, R188.reuse, R196, R4 ;  /* 0x000000c4bc04723c */ /* 0x040fec0000041804 */
[C---:B------:R-:W-:Y:S01]  /*242c0*/  HMMA.16816.F32.BF16 R8, R188.reuse, R198, R8 ;  /* 0x000000c6bc08723c */ /* 0x040fe20000041808 */
[----:B------:R-:W5:Y:S05]  /*242d0*/  LDSM.16.M88.4 R196, [R204] ;  /* 0x00000000ccc4783b */ /* 0x000f6a0000000200 */
[C---:B---3--:R-:W-:Y:S06]  /*242e0*/  HMMA.16816.F32.BF16 R12, R188.reuse, R184, R12 ;  /* 0x000000b8bc0c723c */ /* 0x048fec000004180c */
        /* <DEDUP_REMOVED lines=9> */
[C---:B--2---:R-:W-:Y:S06]  /*24380*/  HMMA.16816.F32.BF16 R4, R164.reuse, R172, R4 ;  /* 0x000000aca404723c */ /* 0x044fec0000041804 */
        /* <DEDUP_REMOVED lines=18> */
[----:B------:R-:W-:Y:S05]  /*244b0*/  HMMA.16816.F32.BF16 R32, R184, R182, R32 ;  /* 0x000000b6b820723c */ /* 0x000fea0000041820 */
[----:B------:R-:W-:Y:S01]  /*244c0*/  IMAD.MOV.U32 R181, RZ, RZ, R250 ;  /* 0x000000ffffb57224 */ /* 0x000fe200078e00fa */
[C---:B------:R-:W-:Y:S05]  /*244d0*/  HMMA.16816.F32.BF16 R4, R188.reuse, R200, R4 ;  /* 0x000000c8bc04723c */ /* 0x040fea0000041804 */
[----:B------:R-:W-:Y:S01]  /*244e0*/  IMAD.MOV.U32 R180, RZ, RZ, R251 ;  /* 0x000000ffffb47224 */ /* 0x000fe200078e00fb */
[C---:B------:R-:W-:Y:S06]  /*244f0*/  HMMA.16816.F32.BF16 R8, R188.reuse, R202, R8 ;  /* 0x000000cabc08723c */ /* 0x040fec0000041808 */
[C---:B-----5:R-:W-:Y:S06]  /*24500*/  HMMA.16816.F32.BF16 R12, R188.reuse, R164, R12 ;  /* 0x000000a4bc0c723c */ /* 0x060fec000004180c */
[C---:B------:R-:W-:Y:S06]  /*24510*/  HMMA.16816.F32.BF16 R16, R188.reuse, R166, R16 ;  /* 0x000000a6bc10723c */ /* 0x040fec0000041810 */
[-C--:B------:R-:W-:Y:S01]  /*24520*/  FMUL.FTZ R4, R4, R3.reuse ;  /* 0x0000000304047220 */ /* 0x080fe20000410000 */
[-C--:B------:R-:W-:Y:S01]  /*24530*/  FMUL.FTZ R5, R5, R3.reuse ;  /* 0x0000000305057220 */ /* 0x080fe20000410000 */
[-C--:B------:R-:W-:Y:S02]  /*24540*/  FMUL.FTZ R6, R6, R3.reuse ;  /* 0x0000000306067220 */ /* 0x080fe40000410000 */
[----:B------:R-:W-:Y:S01]  /*24550*/  MUFU.TANH R174, R4 ;  /* 0x0000000400ae7308 */ /* 0x000fe20000002400 */
[-C--:B------:R-:W-:Y:S01]  /*24560*/  FMUL.FTZ R7, R7, R3.reuse ;  /* 0x0000000307077220 */ /* 0x080fe20000410000 */
[-C--:B------:R-:W-:Y:S01]  /*24570*/  FMUL.FTZ R10, R10, R3.reuse ;  /* 0x000000030a0a7220 */ /* 0x080fe20000410000 */
[-C--:B------:R-:W-:Y:S01]  /*24580*/  FMUL.FTZ R9, R9, R3.reuse ;  /* 0x0000000309097220 */ /* 0x080fe20000410000 */
[-C--:B------:R-:W-:Y:S01]  /*24590*/  FMUL.FTZ R11, R11, R3.reuse ;  /* 0x000000030b0b7220 */ /* 0x080fe20000410000 */
[-C--:B------:R-:W-:Y:S05]  /*245a0*/  FMUL.FTZ R8, R8, R3.reuse ;  /* 0x0000000308087220 */ /* 0x080fea0000410000 */
[----:B------:R-:W-:Y:S01]  /*245b0*/  MUFU.TANH R183, R5 ;  /* 0x0000000500b77308 */ /* 0x000fe20000002400 */
[-C--:B------:R-:W-:Y:S01]  /*245c0*/  FMUL.FTZ R12, R12, R3.reuse ;  /* 0x000000030c0c7220 */ /* 0x080fe20000410000 */
[-C--:B------:R-:W-:Y:S01]  /*245d0*/  FMUL.FTZ R13, R13, R3.reuse ;  /* 0x000000030d0d7220 */ /* 0x080fe20000410000 */
[-C--:B------:R-:W-:Y:S01]  /*245e0*/  FMUL.FTZ R14, R14, R3.reuse ;  /* 0x000000030e0e7220 */ /* 0x080fe20000410000 */
[-C--:B------:R-:W-:Y:S01]  /*245f0*/  FMUL.FTZ R15, R15, R3.reuse ;  /* 0x000000030f0f7220 */ /* 0x080fe20000410000 */
[-C--:B------:R-:W-:Y:S01]  /*24600*/  FMUL.FTZ R16, R16, R3.reuse ;  /* 0x0000000310107220 */ /* 0x080fe20000410000 */
[-C--:B------:R-:W-:Y:S04]  /*24610*/  FMUL.FTZ R17, R17, R3.reuse ;  /* 0x0000000311117220 */ /* 0x080fe80000410000 */
[----:B------:R-:W-:Y:S01]  /*24620*/  MUFU.TANH R182, R6 ;  /* 0x0000000600b67308 */ /* 0x000fe20000002400 */
[-C--:B------:R-:W-:Y:S01]  /*24630*/  FMUL.FTZ R18, R18, R3.reuse ;  /* 0x0000000312127220 */ /* 0x080fe20000410000 */
[-C--:B------:R-:W-:Y:S08]  /*24640*/  FMUL.FTZ R19, R19, R3.reuse ;  /* 0x0000000313137220 */ /* 0x080ff00000410000 */
[----:B------:R1:W-:Y:S10]  /*24650*/  MUFU.TANH R184, R7 ;  /* 0x0000000700b87308 */ /* 0x0003f40000002400 */
[----:B------:R-:W-:Y:S10]  /*24660*/  MUFU.TANH R186, R8 ;  /* 0x0000000800ba7308 */ /* 0x000ff40000002400 */
[----:B------:R-:W2:Y:S01]  /*24670*/  MUFU.TANH R8, R10 ;  /* 0x0000000a00087308 */ /* 0x000ea20000002400 */
[----:B-1----:R-:W1:Y:S09]  /*24680*/  LDSM.16.M88.4 R4, [R216+0x7000] ;  /* 0x00700000d804783b */ /* 0x002e720000000200 */
[----:B------:R-:W3:Y:S10]  /*24690*/  MUFU.TANH R185, R9 ;  /* 0x0000000900b97308 */ /* 0x000ef40000002400 */
[----:B------:R4:W1:Y:S01]  /*246a0*/  MUFU.TANH R166, R11 ;  /* 0x0000000b00a67308 */ /* 0x0008620000002400 */
[----:B--2---:R-:W-:Y:S09]  /*246b0*/  STL [R1], R8 ;  /* 0x0000000801007387 */ /* 0x004ff20000100800 */
[----:B------:R2:W1:Y:S10]  /*246c0*/  MUFU.TANH R164, R12 ;  /* 0x0000000c00a47308 */ /* 0x0004740000002400 */
[----:B------:R2:W2:Y:S01]  /*246d0*/  MUFU.TANH R187, R13 ;  /* 0x0000000d00bb7308 */ /* 0x0004a20000002400 */
[----:B----4-:R-:W4:Y:S01]  /*246e0*/  LDSM.16.M88.4 R8, [R216+0x7800] ;  /* 0x00780000d808783b */ /* 0x010f220000000200 */
[----:B------:R-:W-:Y:S08]  /*246f0*/  DEPBAR.LE SB0, 0x0 ;  /* 0x000080000000791a */ /* 0x000ff00000000000 */
[----:B------:R2:W2:Y:S01]  /*24700*/  MUFU.TANH R193, R14 ;  /* 0x0000000e00c17308 */ /* 0x0004a20000002400 */
[----:B------:R-:W-:Y:S01]  /*24710*/  BAR.SYNC.DEFER_BLOCKING 0x0 ;  /* 0x0000000000007b1d */ /* 0x000fe20000010000 */
[C---:B-1----:R-:W-:Y:S08]  /*24720*/  HMMA.16816.F32.BF16 R20, R188.reuse, R4, R20 ;  /* 0x00000004bc14723c */ /* 0x042ff00000041814 */
[----:B------:R1:W1:Y:S01]  /*24730*/  MUFU.TANH R192, R15 ;  /* 0x0000000f00c07308 */ /* 0x0002620000002400 */
[C---:B------:R-:W-:Y:S09]  /*24740*/  HMMA.16816.F32.BF16 R24, R188.reuse, R6, R24 ;  /* 0x00000006bc18723c */ /* 0x040ff20000041818 */
[----:B------:R1:W1:Y:S10]  /*24750*/  MUFU.TANH R194, R16 ;  /* 0x0000001000c27308 */ /* 0x0002740000002400 */
[----:B------:R1:W1:Y:S01]  /*24760*/  MUFU.TANH R195, R17 ;  /* 0x0000001100c37308 */ /* 0x0002620000002400 */
[-C--:B------:R-:W-:Y:S01]  /*24770*/  FMUL.FTZ R20, R20, R3.reuse ;  /* 0x0000000314147220 */ /* 0x080fe20000410000 */
[-C--:B------:R-:W-:Y:S01]  /*24780*/  FMUL.FTZ R21, R21, R3.reuse ;  /* 0x0000000315157220 */ /* 0x080fe20000410000 */
[-C--:B------:R-:W-:Y:S01]  /*24790*/  FMUL.FTZ R22, R22, R3.reuse ;  /* 0x0000000316167220 */ /* 0x080fe20000410000 */
[-C--:B------:R-:W-:Y:S06]  /*247a0*/  FMUL.FTZ R23, R23, R3.reuse ;  /* 0x0000000317177220 */ /* 0x080fec0000410000 */
[----:B------:R1:W1:Y:S01]  /*247b0*/  MUFU.TANH R197, R18 ;  /* 0x0000001200c57308 */ /* 0x0002620000002400 */
[C---:B----4-:R-:W-:Y:S03]  /*247c0*/  HMMA.16816.F32.BF16 R28, R188.reuse, R8, R28 ;  /* 0x00000008bc1c723c */ /* 0x050fe6000004181c */
[-C--:B------:R-:W-:Y:S01]  /*247d0*/  FMUL.FTZ R24, R24, R3.reuse ;  /* 0x0000000318187220 */ /* 0x080fe20000410000 */
[-C--:B------:R-:W-:Y:S01]  /*247e0*/  FMUL.FTZ R25, R25, R3.reuse ;  /* 0x0000000319197220 */ /* 0x080fe20000410000 */
[-C--:B------:R-:W-:Y:S01]  /*247f0*/  FMUL.FTZ R26, R26, R3.reuse ;  /* 0x000000031a1a7220 */ /* 0x080fe20000410000 */
[----:B------:R-:W-:Y:S03]  /*24800*/  HMMA.16816.F32.BF16 R32, R188, R10, R32 ;  /* 0x0000000abc20723c */ /* 0x000fe60000041820 */
[----:B------:R4:W1:Y:S02]  /*24810*/  MUFU.TANH R196, R19 ;  /* 0x0000001300c47308 */ /* 0x0008640000002400 */
[-C--:B------:R-:W-:Y:S08]  /*24820*/  FMUL.FTZ R27, R27, R3.reuse ;  /* 0x000000031b1b7220 */ /* 0x080ff00000410000 */
[----:B------:R4:W1:Y:S10]  /*24830*/  MUFU.TANH R176, R20 ;  /* 0x0000001400b07308 */ /* 0x0008740000002400 */
        /* <DEDUP_REMOVED lines=23> */
[----:B--23--:R-:W-:Y:S05]  /*249b0*/  @!P0 BRA `(.L_x_2346) ;  /* 0x0000000c00688947 */ /* 0x00cfea0003800000 */
        /* <DEDUP_REMOVED lines=19> */
[----:B-1----:R-:W3:Y:S01]  /*24af0*/  LD.E.64 R14, desc[UR10][R168.64+0x20] ;  /* 0x0000200aa80e7980 */ /* 0x002ee2000c101b00 */
        /* <DEDUP_REMOVED lines=40> */
[----:B------:R1:W5:Y:S01]  /*24d80*/  LD.E R3, desc[UR12][R6.64] ;  /* 0x0000000c06037980 */ /* 0x000362000c101900 */
[----:B------:R-:W-:Y:S03]  /*24d90*/  LEA.HI.X.SX32 R5, R10, R245, 0x2, P0 ;  /* 0x000000f50a057211 */ /* 0x000fe600000f16ff */
[----:B------:R-:W-:Y:S02]  /*24da0*/  IMAD R11, R11, R8, -0x40 ;  /* 0xffffffc00b0b7424 */ /* 0x000fe400078e0208 */
[----:B------:R2:W5:Y:S03]  /*24db0*/  LD.E R4, desc[UR14][R4.64] ;  /* 0x0000000e04047980 */ /* 0x000566000c101900 */
[----:B-1----:R-:W-:Y:S01]  /*24dc0*/  SHF.R.S32.HI R6, RZ, 0x1f, R11 ;  /* 0x0000001fff067819 */ /* 0x002fe2000001140b */
[-C--:B--2---:R-:W-:Y:S02]  /*24dd0*/  IMAD R5, R13, R11.reuse, RZ ;  /* 0x0000000b0d057224 */ /* 0x084fe400078e02ff */
[C---:B------:R-:W-:Y:S04]  /*24de0*/  IMAD.WIDE.U32 R8, R12.reuse, R11, RZ ;  /* 0x0000000b0c087225 */ /* 0x040fe800078e00ff */
[----:B------:R-:W-:Y:S04]  /*24df0*/  IMAD R5, R12, R6, R5 ;  /* 0x000000060c057224 */ /* 0x000fe800078e0205 */
[----:B------:R-:W-:Y:S02]  /*24e00*/  IMAD.IADD R9, R9, 0x1, R5 ;  /* 0x0000000109097824 */ /* 0x000fe400078e0205 */
[----:B-----5:R-:W-:Y:S04]  /*24e10*/  IMAD.IADD R3, R3, 0x1, -R4 ;  /* 0x0000000103037824 */ /* 0x020fe800078e0a04 */
[----:B---3--:R-:W-:Y:S01]  /*24e20*/  IMAD R4, R15, R3, RZ ;  /* 0x000000030f047224 */ /* 0x008fe200078e02ff */
[----:B------:R-:W-:Y:S01]  /*24e30*/  SHF.R.S32.HI R5, RZ, 0x1f, R3 ;  /* 0x0000001fff057819 */ /* 0x000fe20000011403 */
[----:B------:R-:W-:Y:S04]  /*24e40*/  IMAD.WIDE.U32 R8, R3, R14, R8 ;  /* 0x0000000e03087225 */ /* 0x000fe800078e0008 */
[----:B------:R-:W-:Y:S04]  /*24e50*/  IMAD R4, R14, R5, R4 ;  /* 0x000000050e047224 */ /* 0x000fe800078e0204 */
[----:B------:R-:W-:Y:S01]  /*24e60*/  IMAD.IADD R4, R9, 0x1, R4 ;  /* 0x0000000109047824 */ /* 0x000fe200078e0204 */
[----:B------:R-:W-:Y:S05]  /*24e70*/  BRA `(.L_x_2349) ;  /* 0x0000000000187947 */ /* 0x000fea0003800000 */
.L_x_2348:
[----:B------:R-:W-:Y:S02]  /*24e80*/  R2UR UR4, R170 ;  /* 0x00000000aa0472ca */ /* 0x000fe400000e0000 */
[----:B------:R-:W-:Y:S11]  /*24e90*/  R2UR UR5, R171 ;  /* 0x00000000ab0572ca */ /* 0x000ff600000e0000 */
[----:B------:R-:W-:Y:S02]  /*24ea0*/  @!UPT UIADD3 URZ, URZ, URZ, URZ ;  /* 0x0000003f3f3ff290 */ /* 0x000fe4000fffe03f */
[----:B------:R-:W2:Y:S02]  /*24eb0*/  LD.E R8, desc[UR4][R168.64+0x38] ;  /* 0x00003804a8087980 */ /* 0x000ea4000c101900 */
[----:B--2---:R-:W-:Y:S05]  /*24ec0*/  IMAD.U32 R8, R8, -0x40, RZ ;  /* 0xffffffc008087824 */ /* 0x004fea00078e00ff */
[----:B------:R-:W-:Y:S02]  /*24ed0*/  SHF.R.S32.HI R4, RZ, 0x1f, R8 ;  /* 0x0000001fff047819 */ /* 0x000fe40000011408 */
.L_x_2349:
[----:B------:R-:W-:Y:S05]  /*24ee0*/  BSYNC B0 ;  /* 0x0000000000007941 */ /* 0x000fea0003800000 */
.L_x_2347:
[----:B------:R-:W-:Y:S02]  /*24ef0*/  @P6 R2UR UR4, R170 ;  /* 0x00000000aa0462ca */ /* 0x000fe400000e0000 */
[C---:B------:R-:W-:Y:S02]  /*24f00*/  @P6 R2UR UR5, R171.reuse ;  /* 0x00000000ab0562ca */ /* 0x040fe400000e0000 */
[----:B------:R-:W-:Y:S02]  /*24f10*/  LEA R14, P1, R8, R237, 0x1 ;  /* 0x000000ed080e7211 */ /* 0x000fe400078208ff */
[----:B------:R-:W-:Y:S02]  /*24f20*/  @P5 R2UR UR10, R170 ;  /* 0x00000000aa0a52ca */ /* 0x000fe400000e0000 */
[-C--:B-1----:R-:W-:Y:S02]  /*24f30*/  LEA.HI.X R15, R8, R236.reuse, R4, 0x1, P1 ;  /* 0x000000ec080f7211 */ /* 0x082fe400008f0c04 */
        /* <DEDUP_REMOVED lines=44> */
[CC--:B----4-:R-:W-:Y:S01]  /*25200*/  @P6 LEA R22, P0, R5.reuse, R237.reuse, 0x1 ;  /* 0x000000ed05166211 */ /* 0x0d0fe200078008ff */
        /* <DEDUP_REMOVED lines=85> */
.L_x_2346:
[----:B------:R-:W-:Y:S05]  /*25760*/  BSYNC B1 ;  /* 0x0000000000017941 */ /* 0x000fea0003800000 */
.L_x_2345:
[----:B--2---:R-:W2:Y:S01]  /*25770*/  LDL.LU R8, [R1] ;  /* 0x0000000001087983 */ /* 0x004ea20000300800 */
[----:B------:R-:W-:Y:S02]  /*25780*/  R2UR UR4, R170 ;  /* 0x00000000aa0472ca */ /* 0x000fe400000e0000 */
[----:B------:R-:W-:Y:S01]  /*25790*/  R2UR UR5, R171 ;  /* 0x00000000ab0572ca */ /* 0x000fe200000e0000 */
[----:B-1----:R-:W-:Y:S01]  /*257a0*/  LDSM.16.MT88.4 R12, [R230+0x10000] ;  /* 0x01000000e60c783b */ /* 0x002fe20000004200 */
[----:B------:R-:W-:Y:S02]  /*257b0*/  MOV R7, R166 ;  /* 0x000000a600077202 */ /* 0x000fe40000000f00 */
[----:B------:R-:W-:Y:S02]  /*257c0*/  FMNMX.FTZ R5, R174, R2, !PT ;  /* 0x00000002ae057209 */ /* 0x000fe40007810000 */
[----:B------:R-:W-:Y:S02]  /*257d0*/  FMNMX.FTZ R3, R182, R0, !PT ;  /* 0x00000000b6037209 */ /* 0x000fe40007810000 */
[----:B------:R-:W-:Y:S01]  /*257e0*/  FMNMX.FTZ R5, R183, R5, !PT ;  /* 0x00000005b7057209 */ /* 0x000fe20007810000 */
[----:B----4-:R-:W-:Y:S01]  /*257f0*/  LDSM.16.MT88.4 R20, [R229+0x10000] ;  /* 0x01000000e514783b */ /* 0x010fe20000004200 */
[----:B------:R-:W-:Y:S02]  /*25800*/  FMNMX.FTZ R3, R184, R3, !PT ;  /* 0x00000003b8037209 */ /* 0x000fe40007810000 */
[----:B------:R-:W-:Y:S02]  /*25810*/  FMNMX.FTZ R5, R186, R5, !PT ;  /* 0x00000005ba057209 */ /* 0x000fe40007810000 */
[----:B------:R-:W-:Y:S02]  /*25820*/  MOV R190, R164 ;  /* 0x000000a400be7202 */ /* 0x000fe40000000f00 */
[----:B------:R-:W-:Y:S01]  /*25830*/  FMNMX.FTZ R5, R185, R5, !PT ;  /* 0x00000005b9057209 */ /* 0x000fe20007810000 */
[----:B------:R1:W3:Y:S01]  /*25840*/  LD.E R166, desc[UR4][R168.64+0xdc] ;  /* 0x0000dc04a8a67980 */ /* 0x0002e2000c101900 */
[----:B------:R-:W-:Y:S02]  /*25850*/  MOV R191, R187 ;  /* 0x000000bb00bf7202 */ /* 0x000fe40000000f00 */
[----:B------:R-:W-:Y:S01]  /*25860*/  FMNMX.FTZ R5, R190, R5, !PT ;  /* 0x00000005be057209 */ /* 0x000fe20007810000 */
[----:B------:R-:W-:Y:S01]  /*25870*/  LDSM.16.MT88.4 R28, [R228+0x10000] ;  /* 0x01000000e41c783b */ /* 0x000fe20000004200 */
[----:B------:R-:W-:Y:S02]  /*25880*/  MOV R250, R176 ;  /* 0x000000b000fa7202 */ /* 0x000fe40000000f00 */
[----:B------:R-:W-:Y:S04]  /*25890*/  FMNMX.FTZ R5, R191, R5, !PT ;  /* 0x00000005bf057209 */ /* 0x000fe80007810000 */
[----:B------:R-:W-:Y:S04]  /*258a0*/  FMNMX.FTZ R5, R194, R5, !PT ;  /* 0x00000005c2057209 */ /* 0x000fe80007810000 */
[----:B------:R-:W-:Y:S04]  /*258b0*/  FMNMX.FTZ R5, R195, R5, !PT ;  /* 0x00000005c3057209 */ /* 0x000fe80007810000 */
[----:B------:R-:W-:Y:S04]  /*258c0*/  FMNMX.FTZ R5, R250, R5, !PT ;  /* 0x00000005fa057209 */ /* 0x000fe80007810000 */
[----:B------:R-:W-:Y:S01]  /*258d0*/  FMNMX.FTZ R5, R252, R5, !PT ;  /* 0x00000005fc057209 */ /* 0x000fe20007810000 */
[----:B-1----:R-:W-:Y:S03]  /*258e0*/  LDSM.16.MT88.4 R168, [R229+0x14800] ;  /* 0x01480000e5a8783b */ /* 0x002fe60000004200 */
[----:B------:R-:W-:Y:S04]  /*258f0*/  FMNMX.FTZ R5, R201, R5, !PT ;  /* 0x00000005c9057209 */ /* 0x000fe80007810000 */
[----:B------:R-:W-:Y:S04]  /*25900*/  FMNMX.FTZ R5, R200, R5, !PT ;  /* 0x00000005c8057209 */ /* 0x000fe80007810000 */
[----:B------:R-:W-:Y:S04]  /*25910*/  FMNMX.FTZ R5, R179, R5, !PT ;  /* 0x00000005b3057209 */ /* 0x000fe80007810000 */
[----:B------:R-:W-:Y:S04]  /*25920*/  FMNMX.FTZ R5, R178, R5, !PT ;  /* 0x00000005b2057209 */ /* 0x000fe80007810000 */
[----:B------:R-:W-:Y:S04]  /*25930*/  FMNMX.FTZ R5, R173, R5, !PT ;  /* 0x00000005ad057209 */ /* 0x000fe80007810000 */
[----:B------:R-:W-:Y:S05]  /*25940*/  FMNMX.FTZ R5, R172, R5, !PT ;  /* 0x00000005ac057209 */ /* 0x000fea0007810000 */
[----:B------:R-:W1:Y:S02]  /*25950*/  SHFL.BFLY PT, R6, R5, 0x2, 0x1f ;  /* 0x0c401f0005067f89 */ /* 0x000e6400000e0000 */
[----:B-1----:R-:W-:Y:S06]  /*25960*/  FMNMX.FTZ R5, R5, R6, !PT ;  /* 0x0000000605057209 */ /* 0x002fec0007810000 */
[----:B------:R-:W1:Y:S02]  /*25970*/  SHFL.BFLY PT, R164, R5, 0x1, 0x1f ;  /* 0x0c201f0005a47f89 */ /* 0x000e6400000e0000 */
[----:B-1----:R-:W-:Y:S04]  /*25980*/  FMNMX.FTZ R164, R5, R164, !PT ;  /* 0x000000a405a47209 */ /* 0x002fe80007810000 */
[C---:B------:R-:W-:Y:S01]  /*25990*/  FSETP.NEU.FTZ.AND P0, PT, R164.reuse, -INF , PT ;  /* 0xff800000a400780b */ /* 0x040fe20003f1d000 */
[----:B------:R-:W-:Y:S01]  /*259a0*/  FADD.FTZ R2, -R164, R2 ;  /* 0x00000002a4027221 */ /* 0x000fe20000010100 */
[----:B--2---:R-:W-:Y:S04]  /*259b0*/  FMNMX.FTZ R3, R8, R3, !PT ;  /* 0x0000000308037209 */ /* 0x004fe80007810000 */
[----:B------:R-:W-:Y:S04]  /*259c0*/  FMNMX.FTZ R3, R7, R3, !PT ;  /* 0x0000000307037209 */ /* 0x000fe80007810000 */
[----:B------:R-:W-:Y:S04]  /*259d0*/  FMNMX.FTZ R3, R193, R3, !PT ;  /* 0x00000003c1037209 */ /* 0x000fe80007810000 */
[----:B------:R-:W-:Y:S04]  /*259e0*/  FMNMX.FTZ R3, R192, R3, !PT ;  /* 0x00000003c0037209 */ /* 0x000fe80007810000 */
[----:B------:R-:W-:Y:S04]  /*259f0*/  FMNMX.FTZ R3, R197, R3, !PT ;  /* 0x00000003c5037209 */ /* 0x000fe80007810000 */
[----:B------:R-:W-:Y:S01]  /*25a00*/  FMNMX.FTZ R3, R196, R3, !PT ;  /* 0x00000003c4037209 */ /* 0x000fe20007810000 */
[C---:B---3--:R-:W-:Y:S01]  /*25a10*/  FMUL.FTZ R176, R166.reuse, R164 ;  /* 0x000000a4a6b07220 */ /* 0x048fe20000410000 */
[----:B------:R-:W-:Y:S02]  /*25a20*/  FMUL.FTZ R2, R166, R2 ;  /* 0x00000002a6027220 */ /* 0x000fe40000410000 */
[----:B------:R-:W-:Y:S02]  /*25a30*/  FMNMX.FTZ R3, R203, R3, !PT ;  /* 0x00000003cb037209 */ /* 0x000fe40007810000 */
[----:B------:R-:W-:Y:S02]  /*25a40*/  FSEL R176, R176, RZ, P0 ;  /* 0x000000ffb0b07208 */ /* 0x000fe40000000000 */
[----:B------:R-:W-:Y:S01]  /*25a50*/  FMNMX.FTZ R3, R202, R3, !PT ;  /* 0x00000003ca037209 */ /* 0x000fe20007810000 */
[----:B------:R-:W1:Y:S02]  /*25a60*/  MUFU.EX2 R2, R2 ;  /* 0x0000000200027308 */ /* 0x000e640000000800 */
[-CC-:B------:R-:W-:Y:S01]  /*25a70*/  FFMA.FTZ R189, R174, R166.reuse, -R176.reuse ;  /* 0x000000a6aebd7223 */ /* 0x180fe200000108b0 */
[----:B------:R-:W-:Y:S01]  /*25a80*/  FMNMX.FTZ R3, R199, R3, !PT ;  /* 0x00000003c7037209 */ /* 0x000fe20007810000 */
[-CC-:B------:R-:W-:Y:S01]  /*25a90*/  FFMA.FTZ R187, R183, R166.reuse, -R176.reuse ;  /* 0x000000a6b7bb7223 */ /* 0x180fe200000108b0 */
[-CC-:B------:R-:W-:Y:S01]  /*25aa0*/  FFMA.FTZ R186, R186, R166.reuse, -R176.reuse ;  /* 0x000000a6baba7223 */ /* 0x180fe200000108b0 */
[-CC-:B------:R-:W-:Y:S01]  /*25ab0*/  FFMA.FTZ R185, R185, R166.reuse, -R176.reuse ;  /* 0x000000a6b9b97223 */ /* 0x180fe200000108b0 */
[----:B------:R-:W-:Y:S03]  /*25ac0*/  FMNMX.FTZ R3, R198, R3, !PT ;  /* 0x00000003c6037209 */ /* 0x000fe60007810000 */
[----:B------:R-:W-:Y:S01]  /*25ad0*/  MUFU.EX2 R189, R189 ;  /* 0x000000bd00bd7308 */ /* 0x000fe20000000800 */
[-CC-:B------:R-:W-:Y:S01]  /*25ae0*/  FFMA.FTZ R178, R178, R166.reuse, -R176.reuse ;  /* 0x000000a6b2b27223 */ /* 0x180fe200000108b0 */
[-CC-:B------:R-:W-:Y:S01]  /*25af0*/  FFMA.FTZ R173, R173, R166.reuse, -R176.reuse ;  /* 0x000000a6adad7223 */ /* 0x180fe200000108b0 */
[----:B------:R-:W-:Y:S01]  /*25b00*/  FMNMX.FTZ R3, R177, R3, !PT ;  /* 0x00000003b1037209 */ /* 0x000fe20007810000 */
[-CC-:B------:R-:W-:Y:S01]  /*25b10*/  FFMA.FTZ R190, R190, R166.reuse, -R176.reuse ;  /* 0x000000a6bebe7223 */ /* 0x180fe200000108b0 */
[-CC-:B------:R-:W-:Y:S01]  /*25b20*/  FFMA.FTZ R191, R191, R166.reuse, -R176.reuse ;  /* 0x000000a6bfbf7223 */ /* 0x180fe200000108b0 */
[--C-:B------:R-:W-:Y:S01]  /*25b30*/  FFMA.FTZ R194, R194, R166, -R176.reuse ;  /* 0x000000a6c2c27223 */ /* 0x100fe200000108b0 */
[----:B------:R-:W-:Y:S03]  /*25b40*/  FMNMX.FTZ R3, R175, R3, !PT ;  /* 0x00000003af037209 */ /* 0x000fe60007810000 */
[----:B------:R-:W2:Y:S01]  /*25b50*/  MUFU.EX2 R187, R187 ;  /* 0x000000bb00bb7308 */ /* 0x000ea20000000800 */
[C---:B-1----:R-:W-:Y:S01]  /*25b60*/  FMUL.FTZ R5, R2.reuse, R161 ;  /* 0x000000a102057220 */ /* 0x042fe20000410000 */
[C---:B------:R-:W-:Y:S01]  /*25b70*/  FMUL.FTZ R9, R2.reuse, R157 ;  /* 0x0000009d02097220 */ /* 0x040fe20000410000 */
[----:B------:R-:W-:Y:S01]  /*25b80*/  FMNMX.FTZ R3, R167, R3, !PT ;  /* 0x00000003a7037209 */ /* 0x000fe20007810000 */
[C---:B------:R-:W-:Y:S01]  /*25b90*/  FMUL.FTZ R16, R2.reuse, R148 ;  /* 0x0000009402107220 */ /* 0x040fe20000410000 */
[C---:B------:R-:W-:Y:S01]  /*25ba0*/  FMUL.FTZ R17, R2.reuse, R149 ;  /* 0x0000009502117220 */ /* 0x040fe20000410000 */
[C---:B------:R-:W-:Y:S01]  /*25bb0*/  FMUL.FTZ R24, R2.reuse, R140 ;  /* 0x0000008c02187220 */ /* 0x040fe20000410000 */
[----:B------:R-:W-:Y:S03]  /*25bc0*/  FMNMX.FTZ R3, R165, R3, !PT ;  /* 0x00000003a5037209 */ /* 0x000fe60007810000 */
[----:B------:R-:W-:Y:S01]  /*25bd0*/  MUFU.EX2 R186, R186 ;  /* 0x000000ba00ba7308 */ /* 0x000fe20000000800 */
[C---:B------:R-:W-:Y:S01]  /*25be0*/  FMUL.FTZ R25, R2.reuse, R141 ;  /* 0x0000008d02197220 */ /* 0x040fe20000410000 */
[C---:B------:R-:W-:Y:S01]  /*25bf0*/  FMUL.FTZ R32, R2.reuse, R132 ;  /* 0x0000008402207220 */ /* 0x040fe20000410000 */
[C---:B------:R-:W-:Y:S01]  /*25c00*/  FMUL.FTZ R33, R2.reuse, R133 ;  /* 0x0000008502217220 */ /* 0x040fe20000410000 */
[----:B------:R-:W1:Y:S01]  /*25c10*/  SHFL.BFLY PT, R4, R3, 0x2, 0x1f ;  /* 0x0c401f0003047f89 */ /* 0x000e6200000e0000 */
        /* <DEDUP_REMOVED lines=23> */
[----:B-1----:R-:W-:Y:S01]  /*25d90*/  FMNMX.FTZ R4, R3, R4, !PT ;  /* 0x0000000403047209 */ /* 0x002fe20007810000 */
[C---:B------:R-:W-:Y:S01]  /*25da0*/  FMUL.FTZ R80, R2.reuse, R80 ;  /* 0x0000005002507220 */ /* 0x040fe20000410000 */
[C---:B------:R-:W-:Y:S01]  /*25db0*/  FMUL.FTZ R81, R2.reuse, R81 ;  /* 0x0000005102517220 */ /* 0x040fe20000410000 */
[C---:B------:R-:W-:Y:S01]  /*25dc0*/  FMUL.FTZ R84, R2.reuse, R84 ;  /* 0x0000005402547220 */ /* 0x040fe20000410000 */
[C---:B------:R-:W-:Y:S01]  /*25dd0*/  FMUL.FTZ R85, R2.reuse, R85 ;  /* 0x0000005502557220 */ /* 0x040fe20000410000 */
[----:B------:R-:W1:Y:S01]  /*25de0*/  SHFL.BFLY PT, R3, R4, 0x1, 0x1f ;  /* 0x0c201f0004037f89 */ /* 0x000e6200000e0000 */
        /* <DEDUP_REMOVED lines=16> */
[--C-:B------:R-:W-:Y:S01]  /*25ef0*/  FFMA.FTZ R195, R195, R166, -R176.reuse ;  /* 0x000000a6c3c37223 */ /* 0x100fe200000108b0 */
[C---:B------:R-:W-:Y:S01]  /*25f00*/  FMUL.FTZ R120, R2.reuse, R120 ;  /* 0x0000007802787220 */ /* 0x040fe20000410000 */
[C---:B------:R-:W-:Y:S01]  /*25f10*/  FMUL.FTZ R121, R2.reuse, R121 ;  /* 0x0000007902797220 */ /* 0x040fe20000410000 */
[----:B------:R-:W-:Y:S01]  /*25f20*/  MUFU.EX2 R190, R190 ;  /* 0x000000be00be7308 */ /* 0x000fe20000000800 */
[C---:B------:R-:W-:Y:S01]  /*25f30*/  FMUL.FTZ R124, R2.reuse, R124 ;  /* 0x0000007c027c7220 */ /* 0x040fe20000410000 */
[C---:B------:R-:W-:Y:S01]  /*25f40*/  FMUL.FTZ R125, R2.reuse, R125 ;  /* 0x0000007d027d7220 */ /* 0x040fe20000410000 */
[----:B------:R-:W-:Y:S01]  /*25f50*/  FMUL.FTZ R128, R2, R128 ;  /* 0x0000008002807220 */ /* 0x000fe20000410000 */
[----:B-1----:R-:W-:Y:S01]  /*25f60*/  FMNMX.FTZ R3, R4, R3, !PT ;  /* 0x0000000304037209 */ /* 0x002fe20007810000 */
[----:B------:R-:W-:Y:S01]  /*25f70*/  FMUL.FTZ R129, R2, R129 ;  /* 0x0000008102817220 */ /* 0x000fe20000410000 */
[-CC-:B------:R-:W-:Y:S01]  /*25f80*/  FFMA.FTZ R250, R250, R166.reuse, -R176.reuse ;  /* 0x000000a6fafa7223 */ /* 0x180fe200000108b0 */
[-C--:B------:R-:W-:Y:S01]  /*25f90*/  FFMA.FTZ R251, R252, R166.reuse, -R176 ;  /* 0x000000a6fcfb7223 */ /* 0x080fe200000108b0 */
[C---:B------:R-:W-:Y:S01]  /*25fa0*/  FSETP.NEU.FTZ.AND P0, PT, R3.reuse, -INF , PT ;  /* 0xff8000000300780b */ /* 0x040fe20003f1d000 */
[----:B------:R-:W-:Y:S01]  /*25fb0*/  FMUL.FTZ R4, R166, R3 ;  /* 0x00000003a6047220 */ /* 0x000fe20000410000 */
[----:B------:R-:W-:Y:S01]  /*25fc0*/  FADD.FTZ R0, -R3, R0 ;  /* 0x0000000003007221 */ /* 0x000fe20000010100 */
[-CC-:B------:R-:W-:Y:S01]  /*25fd0*/  FFMA.FTZ R252, R179, R166.reuse, -R176.reuse ;  /* 0x000000a6b3fc7223 */ /* 0x180fe200000108b0 */
[----:B------:R-:W-:Y:S01]  /*25fe0*/  MUFU.EX2 R191, R191 ;  /* 0x000000bf00bf7308 */ /* 0x000fe20000000800 */
[--C-:B------:R-:W-:Y:S01]  /*25ff0*/  FFMA.FTZ R201, R201, R166, -R176.reuse ;  /* 0x000000a6c9c97223 */ /* 0x100fe200000108b0 */
[----:B------:R-:W-:Y:S01]  /*26000*/  FSEL R174, R4, RZ, P0 ;  /* 0x000000ff04ae7208 */ /* 0x000fe20000000000 */
[----:B------:R-:W-:Y:S01]  /*26010*/  FMUL.FTZ R0, R166, R0 ;  /* 0x00000000a6007220 */ /* 0x000fe20000410000 */
[----:B------:R-:W-:Y:S01]  /*26020*/  FMUL.FTZ R4, R2, R160 ;  /* 0x000000a002047220 */ /* 0x000fe20000410000 */
[----:B--2---:R-:W-:Y:S01]  /*26030*/  F2FP.BF16.F32.PACK_AB R160, R187, R189 ;  /* 0x000000bdbba0723e */ /* 0x004fe200000010ff */
[-C--:B------:R-:W-:Y:S01]  /*26040*/  FFMA.FTZ R200, R200, R166.reuse, -R176 ;  /* 0x000000a6c8c87223 */ /* 0x080fe200000108b0 */
[-CC-:B------:R-:W-:Y:S01]  /*26050*/  FFMA.FTZ R188, R182, R166.reuse, -R174.reuse ;  /* 0x000000a6b6bc7223 */ /* 0x180fe200000108ae */
[-CC-:B------:R-:W-:Y:S01]  /*26060*/  FFMA.FTZ R184, R184, R166.reuse, -R174.reuse ;  /* 0x000000a6b8b87223 */ /* 0x180fe200000108ae */
[-CC-:B------:R-:W-:Y:S01]  /*26070*/  FFMA.FTZ R183, R8, R166.reuse, -R174.reuse ;  /* 0x000000a608b77223 */ /* 0x180fe200000108ae */
[----:B------:R-:W-:Y:S01]  /*26080*/  FFMA.FTZ R182, R7, R166, -R174 ;  /* 0x000000a607b67223 */ /* 0x000fe200000108ae */
[----:B------:R-:W1:Y:S01]  /*26090*/  MUFU.EX2 R0, R0 ;  /* 0x0000000000007308 */ /* 0x000e620000000800 */
[----:B------:R-:W-:Y:S01]  /*260a0*/  FMUL.FTZ R8, R2, R156 ;  /* 0x0000009c02087220 */ /* 0x000fe20000410000 */
[-C--:B------:R-:W-:Y:S01]  /*260b0*/  FFMA.FTZ R176, R172, R166.reuse, -R176 ;  /* 0x000000a6acb07223 */ /* 0x080fe200000108b0 */
[-CC-:B------:R-:W-:Y:S01]  /*260c0*/  FFMA.FTZ R177, R177, R166.reuse, -R174.reuse ;  /* 0x000000a6b1b17223 */ /* 0x180fe200000108ae */
[-CC-:B------:R-:W-:Y:S01]  /*260d0*/  FFMA.FTZ R175, R175, R166.reuse, -R174.reuse ;  /* 0x000000a6afaf7223 */ /* 0x180fe200000108ae */
[-CC-:B------:R-:W-:Y:S01]  /*260e0*/  FFMA.FTZ R193, R193, R166.reuse, -R174.reuse ;  /* 0x000000a6c1c17223 */ /* 0x180fe200000108ae */
[-CC-:B------:R-:W-:Y:S01]  /*260f0*/  FFMA.FTZ R192, R192, R166.reuse, -R174.reuse ;  /* 0x000000a6c0c07223 */ /* 0x180fe200000108ae */
[-CC-:B------:R-:W-:Y:S03]  /*26100*/  FFMA.FTZ R203, R203, R166.reuse, -R174.reuse ;  /* 0x000000a6cbcb7223 */ /* 0x180fe600000108ae */
[----:B------:R-:W-:Y:S01]  /*26110*/  MUFU.EX2 R188, R188 ;  /* 0x000000bc00bc7308 */ /* 0x000fe20000000800 */
[-CC-:B------:R-:W-:Y:S01]  /*26120*/  FFMA.FTZ R202, R202, R166.reuse, -R174.reuse ;  /* 0x000000a6caca7223 */ /* 0x180fe200000108ae */
[-CC-:B------:R-:W-:Y:S01]  /*26130*/  FFMA.FTZ R199, R199, R166.reuse, -R174.reuse ;  /* 0x000000a6c7c77223 */ /* 0x180fe200000108ae */
[-CC-:B------:R-:W-:Y:S01]  /*26140*/  FFMA.FTZ R198, R198, R166.reuse, -R174.reuse ;  /* 0x000000a6c6c67223 */ /* 0x180fe200000108ae */
[----:B------:R-:W-:Y:S01]  /*26150*/  FFMA.FTZ R167, R167, R166, -R174 ;  /* 0x000000a6a7a77223 */ /* 0x000fe200000108ae */
[----:B------:R-:W-:Y:S01]  /*26160*/  FFMA.FTZ R189, R2, R249, R189 ;  /* 0x000000f902bd7223 */ /* 0x000fe200000100bd */
[----:B------:R-:W-:Y:S04]  /*26170*/  ISETP.GT.AND P0, PT, R246, R235, PT ;  /* 0x000000ebf600720c */ /* 0x000fe80003f04270 */
[----:B------:R-:W2:Y:S01]  /*26180*/  MUFU.EX2 R184, R184 ;  /* 0x000000b800b87308 */ /* 0x000ea20000000800 */
[C---:B-1----:R-:W-:Y:S01]  /*26190*/  FMUL.FTZ R6, R0.reuse, R162 ;  /* 0x000000a200067220 */ /* 0x042fe20000410000 */
[C---:B------:R-:W-:Y:S01]  /*261a0*/  FMUL.FTZ R7, R0.reuse, R163 ;  /* 0x000000a300077220 */ /* 0x040fe20000410000 */
[----:B------:R-:W-:Y:S01]  /*261b0*/  F2FP.BF16.F32.PACK_AB R162, R185, R186 ;  /* 0x000000bab9a2723e */ /* 0x000fe200000010ff */
[C---:B------:R-:W-:Y:S01]  /*261c0*/  FMUL.FTZ R10, R0.reuse, R158 ;  /* 0x0000009e000a7220 */ /* 0x040fe20000410000 */
[C---:B------:R-:W-:Y:S01]  /*261d0*/  FMUL.FTZ R11, R0.reuse, R159 ;  /* 0x0000009f000b7220 */ /* 0x040fe20000410000 */
[C---:B------:R-:W-:Y:S01]  /*261e0*/  FMUL.FTZ R18, R0.reuse, R150 ;  /* 0x0000009600127220 */ /* 0x040fe20000410000 */
[C---:B------:R-:W-:Y:S03]  /*261f0*/  FMUL.FTZ R19, R0.reuse, R151 ;  /* 0x0000009700137220 */ /* 0x040fe60000410000 */
[----:B------:R-:W-:Y:S01]  /*26200*/  MUFU.EX2 R183, R183 ;  /* 0x000000b700b77308 */ /* 0x000fe20000000800 */
[----:B------:R-:W1:Y:S01]  /*26210*/  LDSM.16.MT88.4 R156, [R227+0x10000] ;  /* 0x01000000e39c783b */ /* 0x000e620000004200 */
[C---:B------:R-:W-:Y:S01]  /*26220*/  FMUL.FTZ R26, R0.reuse, R142 ;  /* 0x0000008e001a7220 */ /* 0x040fe20000410000 */
[C---:B------:R-:W-:Y:S01]  /*26230*/  FMUL.FTZ R27, R0.reuse, R143 ;  /* 0x0000008f001b7220 */ /* 0x040fe20000410000 */
[C---:B------:R-:W-:Y:S01]  /*26240*/  FMUL.FTZ R34, R0.reuse, R134 ;  /* 0x0000008600227220 */ /* 0x040fe20000410000 */
[C---:B------:R-:W-:Y:S01]  /*26250*/  FMUL.FTZ R35, R0.reuse, R135 ;  /* 0x0000008700237220 */ /* 0x040fe20000410000 */
[C---:B------:R-:W-:Y:S01]  /*26260*/  FMUL.FTZ R38, R0.reuse, R38 ;  /* 0x0000002600267220 */ /* 0x040fe20000410000 */
[----:B------:R-:W-:Y:S03]  /*26270*/  FMUL.FTZ R39, R0, R39 ;  /* 0x0000002700277220 */ /* 0x000fe60000410000 */
[----:B------:R-:W3:Y:S01]  /*26280*/  MUFU.EX2 R182, R182 ;  /* 0x000000b600b67308 */ /* 0x000ee20000000800 */
[----:B--2---:R-:W-:Y:S01]  /*26290*/  F2FP.BF16.F32.PACK_AB R161, R184, R188 ;  /* 0x000000bcb8a1723e */ /* 0x004fe200000010ff */
[----:B------:R-:W2:Y:S01]  /*262a0*/  LDSM.16.MT88.4 R148, [R230+0x12000] ;  /* 0x01200000e694783b */ /* 0x000ea20000004200 */
[C---:B------:R-:W-:Y:S01]  /*262b0*/  FMUL.FTZ R42, R0.reuse, R42 ;  /* 0x0000002a002a7220 */ /* 0x040fe20000410000 */
[C---:B------:R-:W-:Y:S01]  /*262c0*/  FMUL.FTZ R43, R0.reuse, R43 ;  /* 0x0000002b002b7220 */ /* 0x040fe20000410000 */
[C---:B------:R-:W-:Y:S01]  /*262d0*/  FMUL.FTZ R46, R0.reuse, R46 ;  /* 0x0000002e002e7220 */ /* 0x040fe20000410000 */
[C---:B------:R-:W-:Y:S01]  /*262e0*/  FMUL.FTZ R47, R0.reuse, R47 ;  /* 0x0000002f002f7220 */ /* 0x040fe20000410000 */
[C---:B------:R-:W-:Y:S01]  /*262f0*/  FMUL.FTZ R50, R0.reuse, R50 ;  /* 0x0000003200327220 */ /* 0x040fe20000410000 */
[C---:B------:R-:W-:Y:S01]  /*26300*/  FMUL.FTZ R51, R0.reuse, R51 ;  /* 0x0000003300337220 */ /* 0x040fe20000410000 */
[C---:B------:R-:W-:Y:S01]  /*26310*/  FMUL.FTZ R54, R0.reuse, R54 ;  /* 0x0000003600367220 */ /* 0x040fe20000410000 */
[----:B------:R-:W4:Y:S01]  /*26320*/  LDSM.16.MT88.4 R140, [R229+0x12000] ;  /* 0x01200000e58c783b */ /* 0x000f220000004200 */
[C---:B------:R-:W-:Y:S01]  /*26330*/  FMUL.FTZ R55, R0.reuse, R55 ;  /* 0x0000003700377220 */ /* 0x040fe20000410000 */
[C---:B------:R-:W-:Y:S01]  /*26340*/  FMUL.FTZ R58, R0.reuse, R58 ;  /* 0x0000003a003a7220 */ /* 0x040fe20000410000 */
[C---:B------:R-:W-:Y:S01]  /*26350*/  FMUL.FTZ R59, R0.reuse, R59 ;  /* 0x0000003b003b7220 */ /* 0x040fe20000410000 */
[C---:B------:R-:W-:Y:S01]  /*26360*/  FMUL.FTZ R62, R0.reuse, R62 ;  /* 0x0000003e003e7220 */ /* 0x040fe20000410000 */
[C---:B------:R-:W-:Y:S01]  /*26370*/  FMUL.FTZ R63, R0.reuse, R63 ;  /* 0x0000003f003f7220 */ /* 0x040fe20000410000 */
[----:B------:R-:W-:Y:S01]  /*26380*/  FMUL.FTZ R66, R0, R66 ;  /* 0x0000004200427220 */ /* 0x000fe20000410000 */
[----:B---3--:R-:W-:Y:S01]  /*26390*/  F2FP.BF16.F32.PACK_AB R163, R182, R183 ;  /* 0x000000b7b6a3723e */ /* 0x008fe200000010ff */
[----:B------:R-:W3:Y:S01]  /*263a0*/  LDSM.16.MT88.4 R132, [R228+0x12000] ;  /* 0x01200000e484783b */ /* 0x000ee20000004200 */
[C---:B------:R-:W-:Y:S01]  /*263b0*/  FMUL.FTZ R67, R0.reuse, R67 ;  /* 0x0000004300437220 */ /* 0x040fe20000410000 */
[C---:B------:R-:W-:Y:S01]  /*263c0*/  FMUL.FTZ R70, R0.reuse, R70 ;  /* 0x0000004600467220 */ /* 0x040fe20000410000 */
[C---:B------:R-:W-:Y:S01]  /*263d0*/  FMUL.FTZ R71, R0.reuse, R71 ;  /* 0x0000004700477220 */ /* 0x040fe20000410000 */
[C---:B------:R-:W-:Y:S01]  /*263e0*/  FMUL.FTZ R74, R0.reuse, R74 ;  /* 0x0000004a004a7220 */ /* 0x040fe20000410000 */
[C---:B------:R-:W-:Y:S01]  /*263f0*/  FMUL.FTZ R75, R0.reuse, R75 ;  /* 0x0000004b004b7220 */ /* 0x040fe20000410000 */
[C---:B------:R-:W-:Y:S01]  /*26400*/  HMMA.16816.F32.BF16 R4, R160.reuse, R12, R4 ;  /* 0x0000000ca004723c */ /* 0x040fe20000041804 */
[----:B------:R-:W5:Y:S04]  /*26410*/  MUFU.EX2 R193, R193 ;  /* 0x000000c100c17308 */ /* 0x000f680000000800 */
[----:B------:R-:W-:Y:S01]  /*26420*/  FMUL.FTZ R78, R0, R78 ;  /* 0x0000004e004e7220 */ /* 0x000fe20000410000 */
[C---:B------:R-:W-:Y:S05]  /*26430*/  HMMA.16816.F32.BF16 R8, R160.reuse, R14, R8 ;  /* 0x0000000ea008723c */ /* 0x040fea0000041808 */
[----:B------:R-:W5:Y:S01]  /*26440*/  MUFU.EX2 R192, R192 ;  /* 0x000000c000c07308 */ /* 0x000f620000000800 */
[C---:B------:R-:W-:Y:S01]  /*26450*/  FMUL.FTZ R12, R2.reuse, R152 ;  /* 0x00000098020c7220 */ /* 0x040fe20000410000 */
[----:B------:R-:W-:Y:S01]  /*26460*/  FMUL.FTZ R13, R2, R153 ;  /* 0x00000099020d7220 */ /* 0x000fe20000410000 */
[C---:B------:R-:W-:Y:S03]  /*26470*/  FMUL.FTZ R14, R0.reuse, R154 ;  /* 0x0000009a000e7220 */ /* 0x040fe60000410000 */
[C---:B------:R-:W-:Y:S02]  /*26480*/  FMUL.FTZ R15, R0.reuse, R155 ;  /* 0x0000009b000f7220 */ /* 0x040fe40000410000 */
[----:B------:R-:W-:Y:S01]  /*26490*/  LDSM.16.MT88.4 R152, [R228+0x10800] ;  /* 0x01080000e498783b */ /* 0x000fe20000004200 */
[C---:B------:R-:W-:Y:S01]  /*264a0*/  FMUL.FTZ R79, R0.reuse, R79 ;  /* 0x0000004f004f7220 */ /* 0x040fe20000410000 */
[C---:B------:R-:W-:Y:S01]  /*264b0*/  FMUL.FTZ R82, R0.reuse, R82 ;  /* 0x0000005200527220 */ /* 0x040fe20000410000 */
[C---:B------:R-:W-:Y:S01]  /*264c0*/  FMUL.FTZ R83, R0.reuse, R83 ;  /* 0x0000005300537220 */ /* 0x040fe20000410000 */
[C---:B------:R-:W-:Y:S01]  /*264d0*/  FMUL.FTZ R86, R0.reuse, R86 ;  /* 0x0000005600567220 */ /* 0x040fe20000410000 */
[C---:B------:R-:W-:Y:S01]  /*264e0*/  HMMA.16816.F32.BF16 R12, R160.reuse, R20, R12 ;  /* 0x00000014a00c723c */ /* 0x040fe2000004180c */
[----:B------:R-:W5:Y:S02]  /*264f0*/  MUFU.EX2 R194, R194 ;  /* 0x000000c200c27308 */ /* 0x000f640000000800 */
[C---:B------:R-:W-:Y:S01]  /*26500*/  FMUL.FTZ R87, R0.reuse, R87 ;  /* 0x0000005700577220 */ /* 0x040fe20000410000 */
[C---:B------:R-:W-:Y:S01]  /*26510*/  FMUL.FTZ R90, R0.reuse, R90 ;  /* 0x0000005a005a7220 */ /* 0x040fe20000410000 */
        /* <DEDUP_REMOVED lines=23> */
[----:B------:R-:W5:Y:S01]  /*26690*/  LDSM.16.MT88.4 R136, [R227+0x12000] ;  /* 0x01200000e388783b */ /* 0x000f620000004200 */
[C---:B------:R-:W-:Y:S01]  /*266a0*/  FMUL.FTZ R107, R0.reuse, R107 ;  /* 0x0000006b006b7220 */ /* 0x040fe20000410000 */
[C---:B------:R-:W-:Y:S01]  /*266b0*/  FMUL.FTZ R110, R0.reuse, R110 ;  /* 0x0000006e006e7220 */ /* 0x040fe20000410000 */
[C---:B------:R-:W-:Y:S01]  /*266c0*/  FMUL.FTZ R111, R0.reuse, R111 ;  /* 0x0000006f006f7220 */ /* 0x040fe20000410000 */
[C---:B------:R-:W-:Y:S01]  /*266d0*/  FMUL.FTZ R114, R0.reuse, R114 ;  /* 0x0000007200727220 */ /* 0x040fe20000410000 */
[C---:B-1----:R-:W-:Y:S01]  /*266e0*/  HMMA.16816.F32.BF16 R28, R160.reuse, R156, R28 ;  /* 0x0000009ca01c723c */ /* 0x042fe2000004181c */
[----:B------:R-:W-:Y:S02]  /*266f0*/  MUFU.EX2 R203, R203 ;  /* 0x000000cb00cb7308 */ /* 0x000fe40000000800 */
[C---:B------:R-:W-:Y:S01]  /*26700*/  FMUL.FTZ R115, R0.reuse, R115 ;  /* 0x0000007300737220 */ /* 0x040fe20000410000 */
[C---:B------:R-:W-:Y:S01]  /*26710*/  FMUL.FTZ R118, R0.reuse, R118 ;  /* 0x0000007600767220 */ /* 0x040fe20000410000 */
[C---:B------:R-:W-:Y:S01]  /*26720*/  FMUL.FTZ R119, R0.reuse, R119 ;  /* 0x0000007700777220 */ /* 0x040fe20000410000 */
[C---:B------:R-:W-:Y:S01]  /*26730*/  HMMA.16816.F32.BF16 R32, R160.reuse, R158, R32 ;  /* 0x0000009ea020723c */ /* 0x040fe20000041820 */
[----:B------:R-:W-:Y:S04]  /*26740*/  LDSM.16.MT88.4 R156, [R229+0x12800] ;  /* 0x01280000e59c783b */ /* 0x000fe80000004200 */
[----:B------:R-:W-:Y:S01]  /*26750*/  MUFU.EX2 R202, R202 ;  /* 0x000000ca00ca7308 */ /* 0x000fe20000000800 */
[C---:B------:R-:W-:Y:S01]  /*26760*/  FMUL.FTZ R122, R0.reuse, R122 ;  /* 0x0000007a007a7220 */ /* 0x040fe20000410000 */
[C---:B--2---:R-:W-:Y:S04]  /*26770*/  HMMA.16816.F32.BF16 R36, R160.reuse, R148, R36 ;  /* 0x00000094a024723c */ /* 0x044fe80000041824 */
[C---:B------:R-:W-:Y:S02]  /*26780*/  FMUL.FTZ R123, R0.reuse, R123 ;  /* 0x0000007b007b7220 */ /* 0x040fe40000410000 */
[C---:B------:R-:W-:Y:S01]  /*26790*/  HMMA.16816.F32.BF16 R40, R160.reuse, R150, R40 ;  /* 0x00000096a028723c */ /* 0x040fe20000041828 */
[----:B------:R-:W-:Y:S01]  /*267a0*/  LDSM.16.MT88.4 R148, [R229+0x10800] ;  /* 0x01080000e594783b */ /* 0x000fe20000004200 */
[----:B------:R-:W1:Y:S03]  /*267b0*/  MUFU.EX2 R201, R201 ;  /* 0x000000c900c97308 */ /* 0x000e660000000800 */
[C---:B------:R-:W-:Y:S01]  /*267c0*/  FMUL.FTZ R126, R0.reuse, R126 ;  /* 0x0000007e007e7220 */ /* 0x040fe20000410000 */
[C---:B----4-:R-:W-:Y:S06]  /*267d0*/  HMMA.16816.F32.BF16 R44, R160.reuse, R140, R44 ;  /* 0x0000008ca02c723c */ /* 0x050fec000004182c */
[----:B------:R-:W2:Y:S01]  /*267e0*/  MUFU.EX2 R200, R200 ;  /* 0x000000c800c87308 */ /* 0x000ea20000000800 */
[C---:B------:R-:W-:Y:S01]  /*267f0*/  FMUL.FTZ R127, R0.reuse, R127 ;  /* 0x0000007f007f7220 */ /* 0x040fe20000410000 */
[C---:B------:R-:W-:Y:S01]  /*26800*/  HMMA.16816.F32.BF16 R48, R160.reuse, R142, R48 ;  /* 0x0000008ea030723c */ /* 0x040fe20000041830 */
[----:B------:R-:W4:Y:S02]  /*26810*/  LDSM.16.MT88.4 R140, [R230+0x14000] ;  /* 0x01400000e68c783b */ /* 0x000f240000004200 */
[C---:B------:R-:W-:Y:S03]  /*26820*/  FMUL.FTZ R130, R0.reuse, R130 ;  /* 0x0000008200827220 */ /* 0x040fe60000410000 */
[C---:B---3--:R-:W-:Y:S02]  /*26830*/  HMMA.16816.F32.BF16 R52, R160.reuse, R132, R52 ;  /* 0x00000084a034723c */ /* 0x048fe40000041834 */
[----:B------:R-:W-:Y:S03]  /*26840*/  MUFU.EX2 R199, R199 ;  /* 0x000000c700c77308 */ /* 0x000fe60000000800 */
[C---:B------:R-:W-:Y:S01]  /*26850*/  FMUL.FTZ R131, R0.reuse, R131 ;  /* 0x0000008300837220 */ /* 0x040fe20000410000 */
[C---:B------:R-:W-:Y:S01]  /*26860*/  HMMA.16816.F32.BF16 R56, R160.reuse, R134, R56 ;  /* 0x00000086a038723c */ /* 0x040fe20000041838 */
[----:B------:R-:W3:Y:S05]  /*26870*/  LDSM.16.MT88.4 R132, [R229+0x14000] ;  /* 0x01400000e584783b */ /* 0x000eea0000004200 */
[----:B------:R-:W-:Y:S01]  /*26880*/  MUFU.EX2 R198, R198 ;  /* 0x000000c600c67308 */ /* 0x000fe20000000800 */
[----:B------:R-:W-:Y:S01]  /*26890*/  FFMA.FTZ R188, R0, R248, R188 ;  /* 0x000000f800bc7223 */ /* 0x000fe200000100bc */
[C---:B-----5:R-:W-:Y:S08]  /*268a0*/  HMMA.16816.F32.BF16 R60, R160.reuse, R136, R60 ;  /* 0x00000088a03c723c */ /* 0x060ff0000004183c */
[----:B------:R-:W5:Y:S01]  /*268b0*/  MUFU.EX2 R252, R252 ;  /* 0x000000fc00fc7308 */ /* 0x000f620000000800 */
[C---:B------:R-:W-:Y:S01]  /*268c0*/  HMMA.16816.F32.BF16 R64, R160.reuse, R138, R64 ;  /* 0x0000008aa040723c */ /* 0x040fe20000041840 */
[----:B------:R-:W1:Y:S02]  /*268d0*/  LDSM.16.MT88.4 R136, [R228+0x14000] ;  /* 0x01400000e488783b */ /* 0x000e640000004200 */
[----:B------:R-:W-:Y:S01]  /*268e0*/  MOV R0, R3 ;  /* 0x0000000300007202 */ /* 0x000fe20000000f00 */
[----:B------:R-:W-:Y:S05]  /*268f0*/  FADD.FTZ R189, R187, R189 ;  /* 0x000000bdbbbd7221 */ /* 0x000fea0000010000 */
[----:B------:R-:W-:Y:S02]  /*26900*/  MUFU.EX2 R167, R167 ;  /* 0x000000a700a77308 */ /* 0x000fe40000000800 */
[----:B------:R-:W-:Y:S01]  /*26910*/  FADD.FTZ R188, R184, R188 ;  /* 0x000000bcb8bc7221 */ /* 0x000fe20000010000 */
[----:B------:R-:W-:Y:S03]  /*26920*/  FADD.FTZ R189, R186, R189 ;  /* 0x000000bdbabd7221 */ /* 0x000fe60000010000 */
[----:B------:R-:W-:Y:S01]  /*26930*/  FADD.FTZ R188, R183, R188 ;  /* 0x000000bcb7bc7221 */ /* 0x000fe20000010000 */
[----:B------:R-:W-:Y:S01]  /*26940*/  MOV R2, R164 ;  /* 0x000000a400027202 */ /* 0x000fe20000000f00 */
[----:B------:R-:W-:Y:S02]  /*26950*/  FADD.FTZ R189, R185, R189 ;  /* 0x000000bdb9bd7221 */ /* 0x000fe40000010000 */
[----:B------:R-:W-:Y:S01]  /*26960*/  FADD.FTZ R188, R182, R188 ;  /* 0x000000bcb6bc7221 */ /* 0x000fe20000010000 */
[C---:B----4-:R-:W-:Y:S03]  /*26970*/  HMMA.16816.F32.BF16 R68, R160.reuse, R140, R68 ;  /* 0x0000008ca044723c */ /* 0x050fe60000041844 */
[----:B------:R-:W-:Y:S01]  /*26980*/  FADD.FTZ R189, R190, R189 ;  /* 0x000000bdbebd7221 */ /* 0x000fe20000010000 */
[----:B------:R-:W-:Y:S02]  /*26990*/  FADD.FTZ R188, R193, R188 ;  /* 0x000000bcc1bc7221 */ /* 0x000fe40000010000 */
[C---:B------:R-:W-:Y:S01]  /*269a0*/  HMMA.16816.F32.BF16 R72, R160.reuse, R142, R72 ;  /* 0x0000008ea048723c */ /* 0x040fe20000041848 */
[----:B------:R-:W4:Y:S04]  /*269b0*/  LDSM.16.MT88.4 R140, [R227+0x14000] ;  /* 0x01400000e38c783b */ /* 0x000f280000004200 */
[----:B------:R-:W-:Y:S01]  /*269c0*/  FADD.FTZ R189, R191, R189 ;  /* 0x000000bdbfbd7221 */ /* 0x000fe20000010000 */
[C---:B---3--:R-:W-:Y:S05]  /*269d0*/  HMMA.16816.F32.BF16 R76, R160.reuse, R132, R76 ;  /* 0x00000084a04c723c */ /* 0x048fea000004184c */
[----:B------:R-:W-:Y:S01]  /*269e0*/  FADD.FTZ R188, R192, R188 ;  /* 0x000000bcc0bc7221 */ /* 0x000fe20000010000 */
[C---:B------:R-:W-:Y:S01]  /*269f0*/  HMMA.16816.F32.BF16 R80, R160.reuse, R134, R80 ;  /* 0x00000086a050723c */ /* 0x040fe20000041850 */
[----:B------:R-:W3:Y:S04]  /*26a00*/  LDSM.16.MT88.4 R132, [R230+0x16000] ;  /* 0x01600000e684783b */ /* 0x000ee80000004200 */
[----:B------:R-:W-:Y:S01]  /*26a10*/  FADD.FTZ R189, R194, R189 ;  /* 0x000000bdc2bd7221 */ /* 0x000fe20000010000 */
[C---:B-1----:R-:W-:Y:S05]  /*26a20*/  HMMA.16816.F32.BF16 R84, R160.reuse, R136, R84 ;  /* 0x00000088a054723c */ /* 0x042fea0000041854 */
[----:B------:R-:W-:Y:S01]  /*26a30*/  FADD.FTZ R189, R195, R189 ;  /* 0x000000bdc3bd7221 */ /* 0x000fe20000010000 */
[C---:B------:R-:W-:Y:S01]  /*26a40*/  HMMA.16816.F32.BF16 R88, R160.reuse, R138, R88 ;  /* 0x0000008aa058723c */ /* 0x040fe20000041858 */
[----:B------:R-:W1:Y:S04]  /*26a50*/  LDSM.16.MT88.4 R136, [R229+0x16000] ;  /* 0x01600000e588783b */ /* 0x000e680000004200 */
[----:B------:R-:W-:Y:S06]  /*26a60*/  FADD.FTZ R189, R250, R189 ;  /* 0x000000bdfabd7221 */ /* 0x000fec0000010000 */
[----:B------:R-:W-:Y:S04]  /*26a70*/  FADD.FTZ R189, R251, R189 ;  /* 0x000000bdfbbd7221 */ /* 0x000fe80000010000 */
[----:B------:R-:W-:Y:S01]  /*26a80*/  FADD.FTZ R189, R201, R189 ;  /* 0x000000bdc9bd7221 */ /* 0x000fe20000010000 */
[C---:B----4-:R-:W-:Y:S03]  /*26a90*/  HMMA.16816.F32.BF16 R92, R160.reuse, R140, R92 ;  /* 0x0000008ca05c723c */ /* 0x050fe6000004185c */
[----:B--2---:R-:W-:Y:S03]  /*26aa0*/  FADD.FTZ R189, R200, R189 ;  /* 0x000000bdc8bd7221 */ /* 0x004fe60000010000 */
[C---:B------:R-:W-:Y:S01]  /*26ab0*/  HMMA.16816.F32.BF16 R96, R160.reuse, R142, R96 ;  /* 0x0000008ea060723c */ /* 0x040fe20000041860 */
[----:B------:R-:W2:Y:S04]  /*26ac0*/  LDSM.16.MT88.4 R140, [R228+0x16000] ;  /* 0x01600000e48c783b */ /* 0x000ea80000004200 */
[----:B-----5:R-:W-:Y:S01]  /*26ad0*/  FADD.FTZ R189, R252, R189 ;  /* 0x000000bdfcbd7221 */ /* 0x020fe20000010000 */
[C---:B---3--:R-:W-:Y:S06]  /*26ae0*/  HMMA.16816.F32.BF16 R100, R160.reuse, R132, R100 ;  /* 0x00000084a064723c */ /* 0x048fec0000041864 */
[C---:B------:R-:W-:Y:S01]  /*26af0*/  HMMA.16816.F32.BF16 R104, R160.reuse, R134, R104 ;  /* 0x00000086a068723c */ /* 0x040fe20000041868 */
[----:B------:R-:W3:Y:S05]  /*26b00*/  LDSM.16.MT88.4 R132, [R227+0x16000] ;  /* 0x01600000e384783b */ /* 0x000eea0000004200 */
[C---:B-1----:R-:W-:Y:S06]  /*26b10*/  HMMA.16816.F32.BF16 R108, R160.reuse, R136, R108 ;  /* 0x00000088a06c723c */ /* 0x042fec000004186c */
[C---:B------:R-:W-:Y:S05]  /*26b20*/  HMMA.16816.F32.BF16 R112, R160.reuse, R138, R112 ;  /* 0x0000008aa070723c */ /* 0x040fea0000041870 */
[-CC-:B------:R-:W-:Y:S01]  /*26b30*/  FFMA.FTZ R136, R197, R166.reuse, -R174.reuse ;  /* 0x000000a6c5887223 */ /* 0x180fe200000108ae */
[-CC-:B------:R-:W-:Y:S01]  /*26b40*/  FFMA.FTZ R197, R196, R166.reuse, -R174.reuse ;  /* 0x000000a6c4c57223 */ /* 0x180fe200000108ae */
[----:B------:R-:W-:Y:S01]  /*26b50*/  F2FP.BF16.F32.PACK_AB R137, R192, R193 ;  /* 0x000000c1c089723e */ /* 0x000fe200000010ff */
[----:B------:R-:W-:Y:S01]  /*26b60*/  FFMA.FTZ R174, R165, R166, -R174 ;  /* 0x000000a6a5ae7223 */ /* 0x000fe200000108ae */
[----:B------:R1:W4:Y:S02]  /*26b70*/  MUFU.EX2 R196, R136 ;  /* 0x0000008800c47308 */ /* 0x0003240000000800 */
[----:B------:R-:W-:Y:S01]  /*26b80*/  F2FP.BF16.F32.PACK_AB R138, R195, R194 ;  /* 0x000000c2c38a723e */ /* 0x000fe200000010ff */
[C---:B--2---:R-:W-:Y:S07]  /*26b90*/  HMMA.16816.F32.BF16 R116, R160.reuse, R140, R116 ;  /* 0x0000008ca074723c */ /* 0x044fee0000041874 */
[----:B------:R-:W2:Y:S01]  /*26ba0*/  MUFU.EX2 R197, R197 ;  /* 0x000000c500c57308 */ /* 0x000ea20000000800 */
[C---:B------:R-:W-:Y:S01]  /*26bb0*/  HMMA.16816.F32.BF16 R120, R160.reuse, R142, R120 ;  /* 0x0000008ea078723c */ /* 0x040fe20000041878 */
[----:B------:R-:W5:Y:S08]  /*26bc0*/  LDSM.16.MT88.4 R140, [R227+0x10800] ;  /* 0x01080000e38c783b */ /* 0x000f700000004200 */
[----:B------:R-:W-:Y:S02]  /*26bd0*/  MUFU.EX2 R165, R174 ;  /* 0x000000ae00a57308 */ /* 0x000fe40000000800 */
[----:B-1----:R-:W-:Y:S01]  /*26be0*/  F2FP.BF16.F32.PACK_AB R136, R191, R190 ;  /* 0x000000bebf88723e */ /* 0x002fe200000010ff */
[C---:B---3--:R-:W-:Y:S03]  /*26bf0*/  HMMA.16816.F32.BF16 R124, R160.reuse, R132, R124 ;  /* 0x00000084a07c723c */ /* 0x048fe6000004187c */
[----:B----4-:R-:W-:Y:S03]  /*26c00*/  FADD.FTZ R188, R196, R188 ;  /* 0x000000bcc4bc7221 */ /* 0x010fe60000010000 */
[----:B------:R-:W-:Y:S01]  /*26c10*/  HMMA.16816.F32.BF16 R128, R160, R134, R128 ;  /* 0x00000086a080723c */ /* 0x000fe20000041880 */
[----:B------:R-:W1:Y:S04]  /*26c20*/  LDSM.16.MT88.4 R132, [R230+0x12800] ;  /* 0x01280000e684783b */ /* 0x000e680000004200 */
[C---:B--2---:R-:W-:Y:S01]  /*26c30*/  F2FP.BF16.F32.PACK_AB R139, R197.reuse, R196 ;  /* 0x000000c4c58b723e */ /* 0x044fe200000010ff */
[----:B------:R-:W-:Y:S03]  /*26c40*/  FADD.FTZ R188, R197, R188 ;  /* 0x000000bcc5bc7221 */ /* 0x000fe60000010000 */
[----:B------:R-:W-:Y:S02]  /*26c50*/  LDSM.16.MT88.4 R160, [R230+0x14800] ;  /* 0x01480000e6a0783b */ /* 0x000fe40000004200 */
        /* <DEDUP_REMOVED lines=9> */
[----:B------:R-:W3:Y:S05]  /*26cf0*/  LDSM.16.MT88.4 R148, [R227+0x12800] ;  /* 0x01280000e394783b */ /* 0x000eea0000004200 */
[C---:B------:R-:W-:Y:S06]  /*26d00*/  HMMA.16816.F32.BF16 R20, R136.reuse, R152, R20 ;  /* 0x000000988814723c */ /* 0x040fec0000041814 */
        /* <DEDUP_REMOVED lines=27> */
[C---:B------:R-:W-:Y:S05]  /*26ec0*/  HMMA.16816.F32.BF16 R96, R136.reuse, R134, R96 ;  /* 0x000000868860723c */ /* 0x040fea0000041860 */
[----:B------:R-:W-:Y:S01]  /*26ed0*/  F2FP.BF16.F32.PACK_AB R132, R251, R250 ;  /* 0x000000fafb84723e */ /* 0x000fe200000010ff */
[C---:B------:R-:W-:Y:S05]  /*26ee0*/  HMMA.16816.F32.BF16 R100, R136.reuse, R140, R100 ;  /* 0x0000008c8864723c */ /* 0x040fea0000041864 */
[----:B------:R-:W-:Y:S01]  /*26ef0*/  F2FP.BF16.F32.PACK_AB R133, R202, R203 ;  /* 0x000000cbca85723e */ /* 0x000fe200000010ff */
[C---:B------:R-:W-:Y:S01]  /*26f00*/  HMMA.16816.F32.BF16 R104, R136.reuse, R142, R104 ;  /* 0x0000008e8868723c */ /* 0x040fe20000041868 */
[----:B------:R-:W1:Y:S04]  /*26f10*/  LDSM.16.MT88.4 R140, [R229+0x11000] ;  /* 0x01100000e58c783b */ /* 0x000e680000004200 */
[----:B------:R-:W-:Y:S01]  /*26f20*/  F2FP.BF16.F32.PACK_AB R134, R200, R201 ;  /* 0x000000c9c886723e */ /* 0x000fe200000010ff */
[C---:B--2---:R-:W-:Y:S05]  /*26f30*/  HMMA.16816.F32.BF16 R108, R136.reuse, R144, R108 ;  /* 0x00000090886c723c */ /* 0x044fea000004186c */
[----:B------:R-:W-:Y:S01]  /*26f40*/  F2FP.BF16.F32.PACK_AB R135, R198, R199 ;  /* 0x000000c7c687723e */ /* 0x000fe200000010ff */
[C---:B------:R-:W-:Y:S01]  /*26f50*/  HMMA.16816.F32.BF16 R112, R136.reuse, R146, R112 ;  /* 0x000000928870723c */ /* 0x040fe20000041870 */
[----:B------:R-:W2:Y:S05]  /*26f60*/  LDSM.16.MT88.4 R144, [R227+0x11000] ;  /* 0x01100000e390783b */ /* 0x000eaa0000004200 */
[C---:B---3--:R-:W-:Y:S06]  /*26f70*/  HMMA.16816.F32.BF16 R116, R136.reuse, R148, R116 ;  /* 0x000000948874723c */ /* 0x048fec0000041874 */
[C---:B------:R-:W-:Y:S01]  /*26f80*/  HMMA.16816.F32.BF16 R120, R136.reuse, R150, R120 ;  /* 0x000000968878723c */ /* 0x040fe20000041878 */
[----:B------:R-:W3:Y:S05]  /*26f90*/  LDSM.16.MT88.4 R148, [R230+0x13000] ;  /* 0x01300000e694783b */ /* 0x000eea0000004200 */
[C---:B----4-:R-:W-:Y:S06]  /*26fa0*/  HMMA.16816.F32.BF16 R124, R136.reuse, R152, R124 ;  /* 0x00000098887c723c */ /* 0x050fec000004187c */
[----:B------:R-:W-:Y:S01]  /*26fb0*/  HMMA.16816.F32.BF16 R128, R136, R154, R128 ;  /* 0x0000009a8880723c */ /* 0x000fe20000041880 */
[----:B------:R-:W4:Y:S05]  /*26fc0*/  LDSM.16.MT88.4 R136, [R229+0x13000] ;  /* 0x01300000e588783b */ /* 0x000f2a0000004200 */
[C---:B------:R-:W-:Y:S03]  /*26fd0*/  HMMA.16816.F32.BF16 R4, R132.reuse, R156, R4 ;  /* 0x0000009c8404723c */ /* 0x040fe60000041804 */
[----:B------:R-:W5:Y:S03]  /*26fe0*/  LDSM.16.MT88.4 R152, [R228+0x13000] ;  /* 0x01300000e498783b */ /* 0x000f660000004200 */
[C---:B------:R-:W-:Y:S05]  /*26ff0*/  HMMA.16816.F32.BF16 R8, R132.reuse, R158, R8 ;  /* 0x0000009e8408723c */ /* 0x040fea0000041808 */
[----:B------:R-:W5:Y:S01]  /*27000*/  LDSM.16.MT88.4 R156, [R227+0x13000] ;  /* 0x01300000e39c783b */ /* 0x000f620000004200 */
[C---:B-1----:R-:W-:Y:S06]  /*27010*/  HMMA.16816.F32.BF16 R12, R132.reuse, R140, R12 ;  /* 0x0000008c840c723c */ /* 0x042fec000004180c */
[C---:B------:R-:W-:Y:S01]  /*27020*/  HMMA.16816.F32.BF16 R16, R132.reuse, R142, R16 ;  /* 0x0000008e8410723c */ /* 0x040fe20000041810 */
[----:B------:R-:W1:Y:S05]  /*27030*/  LDSM.16.MT88.4 R140, [R230+0x15000] ;  /* 0x01500000e68c783b */ /* 0x000e6a0000004200 */
[C---:B------:R-:W-:Y:S01]  /*27040*/  HMMA.16816.F32.BF16 R20, R132.reuse, R160, R20 ;  /* 0x000000a08414723c */ /* 0x040fe20000041814 */
[----:B------:R-:W1:Y:S05]  /*27050*/  MUFU.EX2 R160, R178 ;  /* 0x000000b200a07308 */ /* 0x000e6a0000000800 */
[C---:B------:R-:W-:Y:S05]  /*27060*/  HMMA.16816.F32.BF16 R24, R132.reuse, R162, R24 ;  /* 0x000000a28418723c */ /* 0x040fea0000041818 */
[----:B------:R-:W-:Y:S01]  /*27070*/  MUFU.EX2 R161, R177 ;  /* 0x000000b100a17308 */ /* 0x000fe20000000800 */
[C---:B--2---:R-:W-:Y:S09]  /*27080*/  HMMA.16816.F32.BF16 R28, R132.reuse, R144, R28 ;  /* 0x00000090841c723c */ /* 0x044ff2000004181c */
[----:B------:R-:W-:Y:S01]  /*27090*/  MUFU.EX2 R163, R175 ;  /* 0x000000af00a37308 */ /* 0x000fe20000000800 */
[C---:B------:R-:W-:Y:S01]  /*270a0*/  HMMA.16816.F32.BF16 R32, R132.reuse, R146, R32 ;  /* 0x000000928420723c */ /* 0x040fe20000041820 */
[----:B------:R-:W2:Y:S05]  /*270b0*/  LDSM.16.MT88.4 R144, [R228+0x15000] ;  /* 0x01500000e490783b */ /* 0x000eaa0000004200 */
[C---:B---3--:R-:W-:Y:S03]  /*270c0*/  HMMA.16816.F32.BF16 R36, R132.reuse, R148, R36 ;  /* 0x000000948424723c */ /* 0x048fe60000041824 */
[----:B------:R3:W-:Y:S03]  /*270d0*/  MUFU.EX2 R162, R173 ;  /* 0x000000ad00a27308 */ /* 0x0007e60000000800 */
[C---:B------:R-:W-:Y:S01]  /*270e0*/  HMMA.16816.F32.BF16 R40, R132.reuse, R150, R40 ;  /* 0x000000968428723c */ /* 0x040fe20000041828 */
[----:B------:R-:W2:Y:S05]  /*270f0*/  LDSM.16.MT88.4 R148, [R227+0x15000] ;  /* 0x01500000e394783b */ /* 0x000eaa0000004200 */
[C---:B----4-:R-:W-:Y:S06]  /*27100*/  HMMA.16816.F32.BF16 R44, R132.reuse, R136, R44 ;  /* 0x00000088842c723c */ /* 0x050fec000004182c */
[C---:B------:R-:W-:Y:S01]  /*27110*/  HMMA.16816.F32.BF16 R48, R132.reuse, R138, R48 ;  /* 0x0000008a8430723c */ /* 0x040fe20000041830 */
[----:B------:R-:W4:Y:S05]  /*27120*/  LDSM.16.MT88.4 R136, [R230+0x17000] ;  /* 0x01700000e688783b */ /* 0x000f2a0000004200 */
[C---:B-----5:R-:W-:Y:S03]  /*27130*/  HMMA.16816.F32.BF16 R52, R132.reuse, R152, R52 ;  /* 0x000000988434723c */ /* 0x060fe60000041834 */
[----:B---3--:R-:W-:Y:S03]  /*27140*/  LDSM.16.MT88.4 R172, [R227+0x11800] ;  /* 0x01180000e3ac783b */ /* 0x008fe60000004200 */
[C---:B------:R-:W-:Y:S05]  /*27150*/  HMMA.16816.F32.BF16 R56, R132.reuse, R154, R56 ;  /* 0x0000009a8438723c */ /* 0x040fea0000041838 */
[----:B------:R-:W-:Y:S01]  /*27160*/  LDSM.16.MT88.4 R152, [R227+0x17000] ;  /* 0x01700000e398783b */ /* 0x000fe20000004200 */
[C---:B------:R-:W-:Y:S06]  /*27170*/  HMMA.16816.F32.BF16 R60, R132.reuse, R156, R60 ;  /* 0x0000009c843c723c */ /* 0x040fec000004183c */
[C---:B------:R-:W-:Y:S01]  /*27180*/  HMMA.16816.F32.BF16 R64, R132.reuse, R158, R64 ;  /* 0x0000009e8440723c */ /* 0x040fe20000041840 */
[----:B------:R-:W-:Y:S05]  /*27190*/  LDSM.16.MT88.4 R156, [R230+0x11800] ;  /* 0x01180000e69c783b */ /* 0x000fea0000004200 */
[C---:B-1----:R-:W-:Y:S06]  /*271a0*/  HMMA.16816.F32.BF16 R68, R132.reuse, R140, R68 ;  /* 0x0000008c8444723c */ /* 0x042fec0000041844 */
[C---:B------:R-:W-:Y:S01]  /*271b0*/  HMMA.16816.F32.BF16 R72, R132.reuse, R142, R72 ;  /* 0x0000008e8448723c */ /* 0x040fe20000041848 */
[----:B------:R-:W1:Y:S05]  /*271c0*/  LDSM.16.MT88.4 R140, [R229+0x17000] ;  /* 0x01700000e58c783b */ /* 0x000e6a0000004200 */
[C---:B------:R-:W-:Y:S01]  /*271d0*/  HMMA.16816.F32.BF16 R76, R132.reuse, R168, R76 ;  /* 0x000000a8844c723c */ /* 0x040fe2000004184c */
[----:B------:R-:W3:Y:S05]  /*271e0*/  MUFU.EX2 R169, R176 ;  /* 0x000000b000a97308 */ /* 0x000eea0000000800 */
[C---:B------:R-:W-:Y:S05]  /*271f0*/  HMMA.16816.F32.BF16 R80, R132.reuse, R170, R80 ;  /* 0x000000aa8450723c */ /* 0x040fea0000041850 */
[----:B------:R-:W-:Y:S01]  /*27200*/  F2FP.BF16.F32.PACK_AB R168, R160, R252 ;  /* 0x000000fca0a8723e */ /* 0x000fe200000010ff */
[C---:B--2---:R-:W-:Y:S05]  /*27210*/  HMMA.16816.F32.BF16 R84, R132.reuse, R144, R84 ;  /* 0x000000908454723c */ /* 0x044fea0000041854 */
[----:B------:R-:W-:Y:S01]  /*27220*/  F2FP.BF16.F32.PACK_AB R171, R165, R167 ;  /* 0x000000a7a5ab723e */ /* 0x000fe200000010ff */
[C---:B------:R-:W-:Y:S01]  /*27230*/  HMMA.16816.F32.BF16 R88, R132.reuse, R146, R88 ;  /* 0x000000928458723c */ /* 0x040fe20000041858 */
[----:B------:R-:W2:Y:S04]  /*27240*/  LDSM.16.MT88.4 R144, [R228+0x17000] ;  /* 0x01700000e490783b */ /* 0x000ea80000004200 */
[----:B---3--:R-:W-:Y:S01]  /*27250*/  MOV R166, R169 ;  /* 0x000000a900a67202 */ /* 0x008fe20000000f00 */
[C---:B------:R-:W-:Y:S03]  /*27260*/  HMMA.16816.F32.BF16 R92, R132.reuse, R148, R92 ;  /* 0x00000094845c723c */ /* 0x040fe6000004185c */
[----:B------:R-:W-:Y:S02]  /*27270*/  LDSM.16.MT88.4 R176, [R230+0x13800] ;  /* 0x01380000e6b0783b */ /* 0x000fe40000004200 */
[----:B------:R-:W-:Y:S01]  /*27280*/  F2FP.BF16.F32.PACK_AB R169, R163, R161 ;  /* 0x000000a1a3a9723e */ /* 0x000fe200000010ff */
[C---:B------:R-:W-:Y:S05]  /*27290*/  HMMA.16816.F32.BF16 R96, R132.reuse, R150, R96 ;  /* 0x000000968460723c */ /* 0x040fea0000041860 */
[----:B------:R-:W3:Y:S01]  /*272a0*/  LDSM.16.MT88.4 R148, [R229+0x11800] ;  /* 0x01180000e594783b */ /* 0x000ee20000004200 */
[C---:B----4-:R-:W-:Y:S05]  /*272b0*/  HMMA.16816.F32.BF16 R100, R132.reuse, R136, R100 ;  /* 0x000000888464723c */ /* 0x050fea0000041864 */
[-C--:B------:R-:W-:Y:S01]  /*272c0*/  F2FP.BF16.F32.PACK_AB R170, R166, R162.reuse ;  /* 0x000000a2a6aa723e */ /* 0x080fe200000010ff */
[C---:B------:R-:W-:Y:S06]  /*272d0*/  HMMA.16816.F32.BF16 R104, R132.reuse, R138, R104 ;  /* 0x0000008a8468723c */ /* 0x040fec0000041868 */
[C---:B-1----:R-:W-:Y:S06]  /*272e0*/  HMMA.16816.F32.BF16 R108, R132.reuse, R140, R108 ;  /* 0x0000008c846c723c */ /* 0x042fec000004186c */
[C---:B------:R-:W-:Y:S01]  /*272f0*/  HMMA.16816.F32.BF16 R112, R132.reuse, R142, R112 ;  /* 0x0000008e8470723c */ /* 0x040fe20000041870 */
[----:B------:R-:W1:Y:S05]  /*27300*/  LDSM.16.MT88.4 R140, [R228+0x11800] ;  /* 0x01180000e48c783b */ /* 0x000e6a0000004200 */
[C---:B--2---:R-:W-:Y:S06]  /*27310*/  HMMA.16816.F32.BF16 R116, R132.reuse, R144, R116 ;  /* 0x000000908474723c */ /* 0x044fec0000041874 */
[C---:B------:R-:W-:Y:S06]  /*27320*/  HMMA.16816.F32.BF16 R120, R132.reuse, R146, R120 ;  /* 0x000000928478723c */ /* 0x040fec0000041878 */
[C---:B------:R-:W-:Y:S06]  /*27330*/  HMMA.16816.F32.BF16 R124, R132.reuse, R152, R124 ;  /* 0x00000098847c723c */ /* 0x040fec000004187c */
[----:B------:R-:W-:Y:S07]  /*27340*/  HMMA.16816.F32.BF16 R128, R132, R154, R128 ;  /* 0x0000009a8480723c */ /* 0x000fee0000041880 */
[----:B------:R-:W-:Y:S04]  /*27350*/  MOV R132, R162 ;  /* 0x000000a200847202 */ /* 0x000fe80000000f00 */
[----:B------:R-:W-:Y:S02]  /*27360*/  MOV R133, R163 ;  /* 0x000000a300857202 */ /* 0x000fe40000000f00 */
[----:B------:R-:W-:Y:S02]  /*27370*/  MOV R134, R160 ;  /* 0x000000a000867202 */ /* 0x000fe40000000f00 */
[----:B------:R-:W-:Y:S02]  /*27380*/  MOV R135, R161 ;  /* 0x000000a100877202 */ /* 0x000fe40000000f00 */
[C---:B------:R-:W-:Y:S01]  /*27390*/  HMMA.16816.F32.BF16 R160, R168.reuse, R156, R4 ;  /* 0x0000009ca8a0723c */ /* 0x040fe20000041804 */
[----:B------:R-:W2:Y:S05]  /*273a0*/  LDSM.16.MT88.4 R4, [R229+0x13800] ;  /* 0x01380000e504783b */ /* 0x000eaa0000004200 */
[C---:B------:R-:W-:Y:S03]  /*273b0*/  HMMA.16816.F32.BF16 R156, R168.reuse, R158, R8 ;  /* 0x0000009ea89c723c */ /* 0x040fe60000041808 */
[----:B------:R-:W4:Y:S03]  /*273c0*/  LDSM.16.MT88.4 R8, [R228+0x13800] ;  /* 0x01380000e408783b */ /* 0x000f260000004200 */
[C---:B---3--:R-:W-:Y:S05]  /*273d0*/  HMMA.16816.F32.BF16 R152, R168.reuse, R148, R12 ;  /* 0x00000094a898723c */ /* 0x048fea000004180c */
[----:B------:R-:W3:Y:S01]  /*273e0*/  LDSM.16.MT88.4 R12, [R227+0x13800] ;  /* 0x01380000e30c783b */ /* 0x000ee20000004200 */
[C---:B------:R-:W-:Y:S06]  /*273f0*/  HMMA.16816.F32.BF16 R148, R168.reuse, R150, R16 ;  /* 0x00000096a894723c */ /* 0x040fec0000041810 */
[C---:B-1----:R-:W-:Y:S01]  /*27400*/  HMMA.16816.F32.BF16 R144, R168.reuse, R140, R20 ;  /* 0x0000008ca890723c */ /* 0x042fe20000041814 */
[----:B------:R-:W1:Y:S05]  /*27410*/  LDSM.16.MT88.4 R16, [R230+0x15800] ;  /* 0x01580000e610783b */ /* 0x000e6a0000004200 */
[C---:B------:R-:W-:Y:S03]  /*27420*/  HMMA.16816.F32.BF16 R140, R168.reuse, R142, R24 ;  /* 0x0000008ea88c723c */ /* 0x040fe60000041818 */
[----:B------:R-:W5:Y:S03]  /*27430*/  LDSM.16.MT88.4 R20, [R229+0x15800] ;  /* 0x01580000e514783b */ /* 0x000f660000004200 */
[C---:B------:R-:W-:Y:S05]  /*27440*/  HMMA.16816.F32.BF16 R136, R168.reuse, R172, R28 ;  /* 0x000000aca888723c */ /* 0x040fea000004181c */
[----:B------:R-:W5:Y:S02]  /*27450*/  LDSM.16.MT88.4 R24, [R228+0x15800] ;  /* 0x01580000e418783b */ /* 0x000f640000004200 */
[----:B------:R-:W-:Y:S04]  /*27460*/  MOV R31, R132 ;  /* 0x00000084001f7202 */ /* 0x000fe80000000f00 */
[----:B------:R-:W-:Y:S02]  /*27470*/  MOV R30, R133 ;  /* 0x00000085001e7202 */ /* 0x000fe40000000f00 */
[----:B------:R-:W-:Y:S02]  /*27480*/  MOV R29, R134 ;  /* 0x00000086001d7202 */ /* 0x000fe40000000f00 */
[----:B------:R-:W-:Y:S02]  /*27490*/  MOV R28, R135 ;  /* 0x00000087001c7202 */ /* 0x000fe40000000f00 */
[C---:B------:R-:W-:Y:S03]  /*274a0*/  HMMA.16816.F32.BF16 R132, R168.reuse, R174, R32 ;  /* 0x000000aea884723c */ /* 0x040fe60000041820 */
[----:B------:R-:W-:Y:S01]  /*274b0*/  FADD.FTZ R188, R28, R188 ;  /* 0x000000bc1cbc7221 */ /* 0x000fe20000010000 */
[----:B------:R-:W-:Y:S02]  /*274c0*/  FADD.FTZ R189, R29, R189 ;  /* 0x000000bd1dbd7221 */ /* 0x000fe40000010000 */
[C---:B------:R-:W-:Y:S05]  /*274d0*/  HMMA.16816.F32.BF16 R36, R168.reuse, R176, R36 ;  /* 0x000000b0a824723c */ /* 0x040fea0000041824 */
[----:B------:R-:W-:Y:S01]  /*274e0*/  FADD.FTZ R188, R30, R188 ;  /* 0x000000bc1ebc7221 */ /* 0x000fe20000010000 */
[C---:B------:R-:W-:Y:S05]  /*274f0*/  HMMA.16816.F32.BF16 R40, R168.reuse, R178, R40 ;  /* 0x000000b2a828723c */ /* 0x040fea0000041828 */
[----:B------:R-:W-:Y:S01]  /*27500*/  FADD.FTZ R189, R31, R189 ;  /* 0x000000bd1fbd7221 */ /* 0x000fe20000010000 */
[C---:B--2---:R-:W-:Y:S05]  /*27510*/  HMMA.16816.F32.BF16 R44, R168.reuse, R4, R44 ;  /* 0x00000004a82c723c */ /* 0x044fea000004182c */
[----:B------:R-:W-:Y:S01]  /*27520*/  FADD.FTZ R188, R167, R188 ;  /* 0x000000bca7bc7221 */ /* 0x000fe20000010000 */
[C---:B------:R-:W-:Y:S01]  /*27530*/  HMMA.16816.F32.BF16 R48, R168.reuse, R6, R48 ;  /* 0x00000006a830723c */ /* 0x040fe20000041830 */
[----:B------:R-:W2:Y:S04]  /*27540*/  LDSM.16.MT88.4 R4, [R227+0x15800] ;  /* 0x01580000e304783b */ /* 0x000ea80000004200 */
[----:B------:R-:W-:Y:S01]  /*27550*/  FADD.FTZ R249, R166, R189 ;  /* 0x000000bda6f97221 */ /* 0x000fe20000010000 */
[C---:B----4-:R-:W-:Y:S05]  /*27560*/  HMMA.16816.F32.BF16 R52, R168.reuse, R8, R52 ;  /* 0x00000008a834723c */ /* 0x050fea0000041834 */
[----:B------:R-:W-:Y:S01]  /*27570*/  FADD.FTZ R248, R165, R188 ;  /* 0x000000bca5f87221 */ /* 0x000fe20000010000 */
[C---:B------:R-:W-:Y:S01]  /*27580*/  HMMA.16816.F32.BF16 R56, R168.reuse, R10, R56 ;  /* 0x0000000aa838723c */ /* 0x040fe20000041838 */
[----:B------:R-:W4:Y:S05]  /*27590*/  LDSM.16.MT88.4 R8, [R230+0x17800] ;  /* 0x01780000e608783b */ /* 0x000f2a0000004200 */
        /* <DEDUP_REMOVED lines=8> */
[----:B------:R-:W5:Y:S05]  /*27620*/  LDSM.16.MT88.4 R20, [R227+0x17800] ;  /* 0x01780000e314783b */ /* 0x000f6a0000004200 */
[C---:B------:R-:W-:Y:S06]  /*27630*/  HMMA.16816.F32.BF16 R84, R168.reuse, R24, R84 ;  /* 0x00000018a854723c */ /* 0x040fec0000041854 */
[C---:B------:R-:W-:Y:S06]  /*27640*/  HMMA.16816.F32.BF16 R88, R168.reuse, R26, R88 ;  /* 0x0000001aa858723c */ /* 0x040fec0000041858 */
[C---:B--2---:R-:W-:Y:S06]  /*27650*/  HMMA.16816.F32.BF16 R92, R168.reuse, R4, R92 ;  /* 0x00000004a85c723c */ /* 0x044fec000004185c */
[C---:B------:R-:W-:Y:S06]  /*27660*/  HMMA.16816.F32.BF16 R96, R168.reuse, R6, R96 ;  /* 0x00000006a860723c */ /* 0x040fec0000041860 */
[C---:B----4-:R-:W-:Y:S06]  /*27670*/  HMMA.16816.F32.BF16 R100, R168.reuse, R8, R100 ;  /* 0x00000008a864723c */ /* 0x050fec0000041864 */
[C---:B------:R-:W-:Y:S06]  /*27680*/  HMMA.16816.F32.BF16 R104, R168.reuse, R10, R104 ;  /* 0x0000000aa868723c */ /* 0x040fec0000041868 */
[C---:B---3--:R-:W-:Y:S06]  /*27690*/  HMMA.16816.F32.BF16 R108, R168.reuse, R12, R108 ;  /* 0x0000000ca86c723c */ /* 0x048fec000004186c */
[C---:B------:R-:W-:Y:S06]  /*276a0*/  HMMA.16816.F32.BF16 R112, R168.reuse, R14, R112 ;  /* 0x0000000ea870723c */ /* 0x040fec0000041870 */
[C---:B-1----:R-:W-:Y:S06]  /*276b0*/  HMMA.16816.F32.BF16 R116, R168.reuse, R16, R116 ;  /* 0x00000010a874723c */ /* 0x042fec0000041874 */
[C---:B------:R-:W-:Y:S06]  /*276c0*/  HMMA.16816.F32.BF16 R120, R168.reuse, R18, R120 ;  /* 0x00000012a878723c */ /* 0x040fec0000041878 */
[C---:B-----5:R-:W-:Y:S06]  /*276d0*/  HMMA.16816.F32.BF16 R124, R168.reuse, R20, R124 ;  /* 0x00000014a87c723c */ /* 0x060fec000004187c */
[----:B------:R-:W-:Y:S01]  /*276e0*/  HMMA.16816.F32.BF16 R128, R168, R22, R128 ;  /* 0x00000016a880723c */ /* 0x000fe20000041880 */
[----:B------:R-:W-:Y:S11]  /*276f0*/  @!UPT UIADD3 URZ, URZ, URZ, URZ ;  /* 0x0000003f3f3ff290 */ /* 0x000ff6000fffe03f */
[----:B------:R-:W-:Y:S01]  /*27700*/  @!UPT UIADD3 URZ, URZ, URZ, URZ ;  /* 0x0000003f3f3ff290 */ /* 0x000fe2000fffe03f */
[----:B------:R-:W-:Y:S11]  /*27710*/  @P0 BRA `(.L_x_2350) ;  /* 0xffffffb000b80947 */ /* 0x000ff6000383ffff */
.L_x_2341:
        /* <DEDUP_REMOVED lines=24> */
.L_x_2372:
        /* <DEDUP_REMOVED lines=240> */
[----:B-1----:R-:W4:Y:S04]  /*287a0*/  LD.E.64 R18, desc[UR12][R6.64+0xb0] ;  /* 0x0000b00c06127980 */ /* 0x002f28000c101b00 */
[----:B------:R-:W4:Y:S01]  /*287b0*/  LD.E R17, desc[UR10][R6.64+0x60] ;  /* 0x0000600a06117980 */ /* 0x000f22000c101900 */
[----:B------:R1:W3:Y:S08]  /*287c0*/  @P4 MUFU.LG2 R24, R10 ;  /* 0x0000000a00184308 */ /* 0x0002f00000000c00 */
[----:B------:R-:W3:Y:S01]  /*287d0*/  @P3 MUFU.LG2 R23, R5 ;  /* 0x0000000500173308 */ /* 0x000ee20000000c00 */
[----:B--2---:R-:W-:Y:S01]  /*287e0*/  MOV R12, 0xff800000 ;  /* 0xff800000000c7802 */ /* 0x004fe20000000f00 */
[----:B------:R2:W5:Y:S01]  /*287f0*/  LD.E.64 R144, desc[UR10][R6.64+0x78] ;  /* 0x0000780a06907980 */ /* 0x000562000c101b00 */
[----:B-1----:R-:W-:-:S02]  /*28800*/  LEA.HI R10, R14, R13, RZ, 0x4 ;  /* 0x0000000d0e0a7211 */ /* 0x002fc400078f20ff */
[----:B------:R-:W-:Y:S02]  /*28810*/  SHF.R.S32.HI R14, RZ, 0x1f, R15 ;  /* 0x0000001fff0e7819 */ /* 0x000fe4000001140f */
[----:B------:R-:W-:Y:S02]  /*28820*/  LOP3.LUT R10, R10, 0xfffffff0, RZ, 0xc0, !PT ;  /* 0xfffffff00a0a7812 */ /* 0x000fe400078ec0ff */
[----:B------:R-:W-:Y:S01]  /*28830*/  LEA.HI R14, R14, R15, RZ, 0x2 ;  /* 0x0000000f0e0e7211 */ /* 0x000fe200078f10ff */
[----:B---3--:R-:W-:Y:S01]  /*28840*/  @P4 FMUL.FTZ R24, R24, 0.69314718246459960938 ;  /* 0x3f31721818184820 */ /* 0x008fe20000410000 */
[----:B------:R-:W-:Y:S01]  /*28850*/  @P3 FMUL.FTZ R23, R23, 0.69314718246459960938 ;  /* 0x3f31721817173820 */ /* 0x000fe20000410000 */
[----:B------:R-:W-:Y:S02]  /*28860*/  IADD3 R5, -R10, R13, RZ ;  /* 0x0000000d0a057210 */ /* 0x000fe40007ffe1ff */
[----:B------:R-:W-:Y:S01]  /*28870*/  LOP3.LUT R14, R14, 0xffffffc, RZ, 0xc0, !PT ;  /* 0x0ffffffc0e0e7812 */ /* 0x000fe200078ec0ff */
[C---:B-----5:R-:W-:Y:S01]  /*28880*/  @P3 FFMA.FTZ R12, R4.reuse, R3, R23 ;  /* 0x00000003040c3223 */ /* 0x060fe20000010017 */
[----:B------:R-:W-:Y:S01]  /*28890*/  MOV R11, 0xff800000 ;  /* 0xff800000000b7802 */ /* 0x000fe20000000f00 */
[----:B------:R-:W-:Y:S01]  /*288a0*/  @P4 FFMA.FTZ R11, R4, R164, R24 ;  /* 0x000000a4040b4223 */ /* 0x000fe20000010018 */
[----:B------:R-:W-:Y:S01]  /*288b0*/  SHF.L.U32 R20, R2, 0x6, RZ ;  /* 0x0000000602147819 */ /* 0x000fe200000006ff */
[----:B------:R2:W5:Y:S01]  /*288c0*/  LD.E R10, desc[UR12][R6.64+0xcc] ;  /* 0x0000cc0c060a7980 */ /* 0x000562000c101900 */
[----:B------:R-:W-:-:S02]  /*288d0*/  LEA.HI R22, R5, R5, RZ, 0x1 ;  /* 0x0000000505167211 */ /* 0x000fc400078f08ff */
[----:B------:R-:W-:Y:S02]  /*288e0*/  IADD3 R4, R15, -R14, RZ ;  /* 0x8000000e0f047210 */ /* 0x000fe40007ffe0ff */
[----:B------:R2:W5:Y:S01]  /*288f0*/  LD.E.64 R14, desc[UR10][R6.64+0xa8] ;  /* 0x0000a80a060e7980 */ /* 0x000562000c101b00 */
[----:B------:R-:W-:Y:S02]  /*28900*/  LOP3.LUT R20, R20, 0x1c0, RZ, 0xc0, !PT ;  /* 0x000001c014147812 */ /* 0x000fe400078ec0ff */
[C---:B------:R-:W-:Y:S02]  /*28910*/  SHF.L.U32 R21, R22.reuse, 0x2, RZ ;  /* 0x0000000216157819 */ /* 0x040fe400000006ff */
[----:B------:R-:W-:Y:S02]  /*28920*/  LOP3.LUT R22, R22, 0xffffffe, RZ, 0xc0, !PT ;  /* 0x0ffffffe16167812 */ /* 0x000fe400078ec0ff */
[----:B------:R-:W-:Y:S02]  /*28930*/  LOP3.LUT R21, R20, 0x38, R21, 0xf8, !PT ;  /* 0x0000003814157812 */ /* 0x000fe400078ef815 */
[----:B------:R-:W-:-:S02]  /*28940*/  SHF.R.U32.HI R20, RZ, 0x3, R20 ;  /* 0x00000003ff147819 */ /* 0x000fc40000011614 */
[----:B------:R-:W-:Y:S02]  /*28950*/  IADD3 R22, R5, -R22, RZ ;  /* 0x8000001605167210 */ /* 0x000fe40007ffe0ff */
[----:B------:R-:W-:Y:S02]  /*28960*/  LOP3.LUT R20, R21, R20, RZ, 0x3c, !PT ;  /* 0x0000001415147212 */ /* 0x000fe400078e3cff */
[----:B------:R-:W-:Y:S02]  /*28970*/  LOP3.LUT R16, R16, 0xffffffe0, RZ, 0xc0, !PT ;  /* 0xffffffe010107812 */ /* 0x000fe400078ec0ff */
[----:B------:R-:W-:Y:S02]  /*28980*/  LEA R3, R22, R20, 0x2 ;  /* 0x0000001416037211 */ /* 0x000fe400078e10ff */
[----:B------:R-:W-:Y:S02]  /*28990*/  IADD3 R16, -R16, R13, RZ ;  /* 0x0000000d10107210 */ /* 0x000fe40007ffe1ff */
[----:B------:R-:W-:-:S02]  /*289a0*/  SHF.L.U32 R13, R239, 0x6, RZ ;  /* 0x00000006ef0d7819 */ /* 0x000fc400000006ff */
[----:B------:R-:W-:Y:S01]  /*289b0*/  LEA R3, R3, UR4, 0x2 ;  /* 0x0000000403037c11 */ /* 0x000fe2000f8e10ff */
[----:B------:R-:W-:Y:S01]  /*289c0*/  BAR.SYNC.DEFER_BLOCKING 0x0 ;  /* 0x0000000000007b1d */ /* 0x000fe20000010000 */
[----:B------:R-:W-:-:S05]  /*289d0*/  LOP3.LUT P0, RZ, R16, 0x3, RZ, 0xc0, !PT ;  /* 0x0000000310ff7812 */ /* 0x000fca000780c0ff */
[----:B------:R2:W1:Y:S04]  /*289e0*/  LDS.128 R140, [R3] ;  /* 0x00000000038c7984 */ /* 0x0004680000000c00 */
[----:B------:R2:W3:Y:S04]  /*289f0*/  LDS.128 R136, [R3+0x800] ;  /* 0x0008000003887984 */ /* 0x0004e80000000c00 */
        /* <DEDUP_REMOVED lines=31> */
[----:B----4-:R-:W-:-:S04]  /*28bf0*/  IMAD R18, R18, UR8, R242 ;  /* 0x0000000812127c24 */ /* 0x010fc8000f8e02f2 */
[----:B------:R-:W-:-:S04]  /*28c00*/  IMAD R17, R18, R17, R241 ;  /* 0x0000001112117224 */ /* 0x000fc800078e02f1 */
[----:B------:R-:W-:Y:S02]  /*28c10*/  IMAD R13, R19, R17, R13 ;  /* 0x00000011130d7224 */ /* 0x000fe400078e020d */
[----:B------:R2:W4:Y:S01]  /*28c20*/  LDS.128 R16, [R3+0xf800] ;  /* 0x00f8000003107984 */ /* 0x0005220000000c00 */
[----:B-1-3--:R-:W-:Y:S05]  /*28c30*/  @P0 BRA `(.L_x_2353) ;  /* 0x00000000003c0947 */ /* 0x00afea0003800000 */
        /* <DEDUP_REMOVED lines=15> */
.L_x_2353:
[----:B------:R-:W-:Y:S05]  /*28d30*/  BSYNC B0 ;  /* 0x0000000000007941 */ /* 0x000fea0003800000 */
.L_x_2352:
[----:B-1---5:R-:W-:Y:S01]  /*28d40*/  IMAD.SHL.U32 R14, R5, 0x4, RZ ;  /* 0x00000004050e7824 */ /* 0x022fe200078e00ff */
        /* <DEDUP_REMOVED lines=27> */
[----:B-1----:R-:W-:Y:S10]  /*28f00*/  @P4 BRA `(.L_x_2355) ;  /* 0x0000000000544947 */ /* 0x002ff40003800000 */
[----:B-----5:R-:W-:Y:S01]  /*28f10*/  ISETP.GE.AND P4, PT, R14, R6, PT ;  /* 0x000000060e00720c */ /* 0x020fe20003f86270 */
[----:B------:R-:W-:-:S12]  /*28f20*/  VIADD R3, R0, 0x40 ;  /* 0x0000004000037836 */ /* 0x000fd80000000000 */
[C---:B------:R-:W-:Y:S02]  /*28f30*/  @!P4 R2UR UR10, R8.reuse ;  /* 0x00000000080ac2ca */ /* 0x040fe400000e0000 */
[C---:B------:R-:W-:Y:S02]  /*28f40*/  @!P4 R2UR UR11, R9.reuse ;  /* 0x00000000090bc2ca */ /* 0x040fe400000e0000 */
[----:B------:R-:W-:Y:S02]  /*28f50*/  @!P4 R2UR UR4, R8 ;  /* 0x000000000804c2ca */ /* 0x000fe400000e0000 */
[----:B------:R-:W-:-:S09]  /*28f60*/  @!P4 R2UR UR5, R9 ;  /* 0x000000000905c2ca */ /* 0x000fd200000e0000 */
[----:B------:R1:W-:Y:S04]  /*28f70*/  @!P4 ST.E.64 desc[UR10][R10.64], R140 ;  /* 0x0000008c0a00c985 */ /* 0x0003e8000c101b0a */
        /* <DEDUP_REMOVED lines=14> */
.L_x_2355:
[----:B------:R-:W-:Y:S05]  /*29060*/  BSYNC B0 ;  /* 0x0000000000007941 */ /* 0x000fea0003800000 */
.L_x_2354:
        /* <DEDUP_REMOVED lines=21> */
.L_x_2357:
[----:B------:R-:W-:Y:S05]  /*291c0*/  BSYNC B0 ;  /* 0x0000000000007941 */ /* 0x000fea0003800000 */
.L_x_2356:
        /* <DEDUP_REMOVED lines=12> */
[----:B------:R3:W-:Y:S01]  /*29290*/  @!P0 ST.E.128 desc[UR4][R10.64+0x4100], R100 ;  /* 0x004100640a008985 */ /* 0x0007e2000c101d04 */
[----:B------:R-:W-:-:S09]  /*292a0*/  ISETP.GE.AND P0, PT, R2, R6, PT ;  /* 0x000000060200720c */ /* 0x000fd20003f06270 */
[C---:B------:R-:W-:Y:S02]  /*292b0*/  @!P1 R2UR UR10, R8.reuse ;  /* 0x00000000080a92ca */ /* 0x040fe400000e0000 */
[C---:B------:R-:W-:Y:S02]  /*292c0*/  @!P1 R2UR UR11, R9.reuse ;  /* 0x00000000090b92ca */ /* 0x040fe400000e0000 */
[----:B------:R-:W-:Y:S02]  /*292d0*/  @!P0 R2UR UR4, R8 ;  /* 0x00000000080482ca */ /* 0x000fe400000e0000 */
[----:B------:R-:W-:-:S09]  /*292e0*/  @!P0 R2UR UR5, R9 ;  /* 0x00000000090582ca */ /* 0x000fd200000e0000 */
[----:B------:R3:W-:Y:S04]  /*292f0*/  @!P1 ST.E.128 desc[UR10][R10.64+0x4200], R68 ;  /* 0x004200440a009985 */ /* 0x0007e8000c101d0a */
[----:B------:R3:W-:Y:S02]  /*29300*/  @!P0 ST.E.128 desc[UR4][R10.64+0x4300], R36 ;  /* 0x004300240a008985 */ /* 0x0007e4000c101d04 */
.L_x_2359:
[----:B------:R-:W-:Y:S05]  /*29310*/  BSYNC B0 ;  /* 0x0000000000007941 */ /* 0x000fea0003800000 */
.L_x_2358:
        /* <DEDUP_REMOVED lines=13> */
[----:B------:R1:W-:Y:S01]  /*293f0*/  @!P0 ST.E.128 desc[UR4][R10.64+0x6000], R128 ;  /* 0x006000800a008985 */ /* 0x0003e2000c101d04 */
[----:B------:R-:W-:-:S03]  /*29400*/  ISETP.GE.AND P0, PT, R2, R6, PT ;  /* 0x000000060200720c */ /* 0x000fc60003f06270 */
[----:B------:R1:W-:Y:S04]  /*29410*/  @!P2 ST.E.128 desc[UR12][R10.64+0x6100], R96 ;  /* 0x006100600a00a985 */ /* 0x0003e8000c101d0c */
[----:B------:R1:W-:Y:S06]  /*29420*/  @!P1 ST.E.128 desc[UR10][R10.64+0x6200], R64 ;  /* 0x006200400a009985 */ /* 0x0003ec000c101d0a */
[----:B------:R-:W-:-:S02]  /*29430*/  @!P0 R2UR UR4, R8 ;  /* 0x00000000080482ca */ /* 0x000fc400000e0000 */
[----:B------:R-:W-:-:S13]  /*29440*/  @!P0 R2UR UR5, R9 ;  /* 0x00000000090582ca */ /* 0x000fda00000e0000 */
[----:B------:R1:W-:Y:S02]  /*29450*/  @!P0 ST.E.128 desc[UR4][R10.64+0x6300], R32 ;  /* 0x006300200a008985 */ /* 0x0003e4000c101d04 */
.L_x_2361:
[----:B------:R-:W-:Y:S05]  /*29460*/  BSYNC B0 ;  /* 0x0000000000007941 */ /* 0x000fea0003800000 */
.L_x_2360:
        /* <DEDUP_REMOVED lines=16> */
[----:B------:R1:W-:Y:S04]  /*29570*/  @!P3 ST.E.128 desc[UR14][R10.64+0x8000], R124 ;  /* 0x0080007c0a00b985 */ /* 0x0003e8000c101d0e */
[----:B------:R1:W-:Y:S04]  /*29580*/  @!P2 ST.E.128 desc[UR12][R10.64+0x8100], R92 ;  /* 0x0081005c0a00a985 */ /* 0x0003e8000c101d0c */
[----:B------:R1:W-:Y:S04]  /*29590*/  @!P1 ST.E.128 desc[UR10][R10.64+0x8200], R60 ;  /* 0x0082003c0a009985 */ /* 0x0003e8000c101d0a */
[----:B------:R1:W-:Y:S02]  /*295a0*/  @!P0 ST.E.128 desc[UR4][R10.64+0x8300], R28 ;  /* 0x0083001c0a008985 */ /* 0x0003e4000c101d04 */
.L_x_2363:
[----:B------:R-:W-:Y:S05]  /*295b0*/  BSYNC B0 ;  /* 0x0000000000007941 */ /* 0x000fea0003800000 */
.L_x_2362:
        /* <DEDUP_REMOVED lines=20> */
.L_x_2365:
[----:B------:R-:W-:Y:S05]  /*29700*/  BSYNC B0 ;  /* 0x0000000000007941 */ /* 0x000fea0003800000 */
.L_x_2364:
        /* <DEDUP_REMOVED lines=20> */
.L_x_2367:
[----:B------:R-:W-:Y:S05]  /*29850*/  BSYNC B0 ;  /* 0x0000000000007941 */ /* 0x000fea0003800000 */
.L_x_2366:
[----:B------:R-:W-:Y:S02]  /*29860*/  MOV R2, R238 ;  /* 0x000000ee00027202 */ /* 0x000fe40000000f00 */
[----:B------:R-:W-:-:S04]  /*29870*/  MOV R3, 0x0 ;  /* 0x0000000000037802 */ /* 0x000fc80000000f00 */
[----:B-12345:R-:W-:Y:S05]  /*29880*/  @P4 RET.REL.NODEC R2 `(_ZN5flash24flash_fwd_splitkv_kernelI23Flash_fwd_kernel_traitsILi256ELi64ELi64ELi4ELb0ELb0EN7cutlass10bfloat16_tE19Flash_kernel_traitsILi256ELi64ELi64ELi4ES3_EELb1ELb0ELb0ELb0ELb0ELb1ELb1ELb1EEEvNS_16Flash_fwd_paramsE) ;  /* 0xfffffd6402dc4950 */ /* 0x03efea0003c3ffff */
        /* <DEDUP_REMOVED lines=17> */
[----:B-1----:R-:W-:Y:S05]  /*299a0*/  @P0 RET.REL.NODEC R2 `(_ZN5flash24flash_fwd_splitkv_kernelI23Flash_fwd_kernel_traitsILi256ELi64ELi64ELi4ELb0ELb0EN7cutlass10bfloat16_tE19Flash_kernel_traitsILi256ELi64ELi64ELi4ES3_EELb1ELb0ELb0ELb0ELb0ELb1ELb1ELb1EEEvNS_16Flash_fwd_paramsE) ;  /* 0xfffffd6402940950 */ /* 0x002fea0003c3ffff */
[----:B------:R-:W-:Y:S01]  /*299b0*/  R2UR UR4, R8 ;  /* 0x00000000080472ca */ /* 0x000fe200000e0000 */
[----:B------:R-:W-:Y:S01]  /*299c0*/  IMAD.MOV.U32 R239, RZ, RZ, 0x0 ;  /* 0x00000000ffef7424 */ /* 0x000fe200078e00ff */
[----:B------:R-:W-:-:S13]  /*299d0*/  R2UR UR5, R9 ;  /* 0x00000000090572ca */ /* 0x000fda00000e0000 */
[----:B------:R1:W-:Y:S02]  /*299e0*/  ST.E.128 desc[UR4][R10.64+0xe300], R16 ;  /* 0x00e300100a007985 */ /* 0x0003e4000c101d04 */
[----:B-1----:R-:W-:Y:S05]  /*299f0*/  RET.REL.NODEC R238 `(_ZN5flash24flash_fwd_splitkv_kernelI23Flash_fwd_kernel_traitsILi256ELi64ELi64ELi4ELb0ELb0EN7cutlass10bfloat16_tE19Flash_kernel_traitsILi256ELi64ELi64ELi4ES3_EELb1ELb0ELb0ELb0ELb0ELb1ELb1ELb1EEEvNS_16Flash_fwd_paramsE) ;  /* 0xfffffd64ee807950 */ /* 0x002fea0003c3ffff */
.L_x_2351:
[----:B------:R-:W-:Y:S01]  /*29a00*/  MOV R5, 0x1f ;  /* 0x0000001f00057802 */ /* 0x000fe20000000f00 */
[----:B------:R-:W-:Y:S01]  /*29a10*/  IMAD.MOV.U32 R10, RZ, RZ, 0x2 ;  /* 0x00000002ff0a7424 */ /* 0x000fe200078e00ff */
[----:B------:R-:W-:Y:S01]  /*29a20*/  MOV R12, R249 ;  /* 0x000000f9000c7202 */ /* 0x000fe20000000f00 */
[----:B------:R-:W-:-:S07]  /*29a30*/  IMAD.MOV.U32 R11, RZ, RZ, -0x1 ;  /* 0xffffffffff0b7424 */ /* 0x000fce00078e00ff */
[----:B-1---5:R-:W-:Y:S05]  /*29a40*/  WARPSYNC.COLLECTIVE R11, `(.L_x_2368) ;  /* 0x000000000b087348 */ /* 0x022fea0003c00000 */
[----:B------:R2:W3:Y:S02]  /*29a50*/  SHFL.BFLY P0, R5, R12, R10, R5 ;  /* 0x0c00000a0c057389 */ /* 0x0004e40000000005 */
[----:B-123-5:R-:W-:Y:S01]  /*29a60*/  ENDCOLLECTIVE ;  /* 0x000000000000791b */ /* 0x02efe20003800000 */
.L_x_2368:
        /* <DEDUP_REMOVED lines=8> */
.L_x_2369:
[----:B------:R-:W-:Y:S01]  /*29af0*/  MOV R13, R5 ;  /* 0x00000005000d7202 */ /* 0x000fe20000000f00 */
[----:B------:R-:W-:Y:S01]  /*29b00*/  IMAD.MOV.U32 R12, RZ, RZ, R248 ;  /* 0x000000ffff0c7224 */ /* 0x000fe200078e00f8 */
[----:B------:R-:W-:Y:S02]  /*29b10*/  MOV R5, 0x1f ;  /* 0x0000001f00057802 */ /* 0x000fe40000000f00 */
[----:B------:R-:W-:-:S07]  /*29b20*/  MOV R10, 0x2 ;  /* 0x00000002000a7802 */ /* 0x000fce0000000f00 */
[----:B------:R-:W-:Y:S05]  /*29b30*/  WARPSYNC.COLLECTIVE R11, `(.L_x_2370) ;  /* 0x000000000b087348 */ /* 0x000fea0003c00000 */
[----:B------:R1:W2:Y:S02]  /*29b40*/  SHFL.BFLY P0, R5, R12, R10, R5 ;  /* 0x0c00000a0c057389 */ /* 0x0002a40000000005 */
[----:B-12---:R-:W-:Y:S01]  /*29b50*/  ENDCOLLECTIVE ;  /* 0x000000000000791b */ /* 0x006fe20003800000 */
.L_x_2370:
[----:B------:R-:W-:Y:S01]  /*29b60*/  FADD.FTZ R248, R5, R248 ;  /* 0x000000f805f87221 */ /* 0x000fe20000010000 */
[----:B------:R-:W-:Y:S02]  /*29b70*/  MOV R5, 0x1f ;  /* 0x0000001f00057802 */ /* 0x000fe40000000f00 */
[----:B------:R-:W-:Y:S01]  /*29b80*/  MOV R10, 0x1 ;  /* 0x00000001000a7802 */ /* 0x000fe20000000f00 */
[----:B------:R-:W-:-:S07]  /*29b90*/  IMAD.MOV.U32 R12, RZ, RZ, R248 ;  /* 0x000000ffff0c7224 */ /* 0x000fce00078e00f8 */
[----:B------:R-:W-:Y:S05]  /*29ba0*/  WARPSYNC.COLLECTIVE R11, `(.L_x_2371) ;  /* 0x000000000b087348 */ /* 0x000fea0003c00000 */
[----:B------:R1:W2:Y:S02]  /*29bb0*/  SHFL.BFLY P0, R5, R12, R10, R5 ;  /* 0x0c00000a0c057389 */ /* 0x0002a40000000005 */
[----:B-12---:R-:W-:Y:S01]  /*29bc0*/  ENDCOLLECTIVE ;  /* 0x000000000000791b */ /* 0x006fe20003800000 */
.L_x_2371:
[----:B------:R-:W-:Y:S01]  /*29bd0*/  FADD.FTZ R10, R249, R13 ;  /* 0x0000000df90a7221 */ /* 0x000fe20000010000 */
[----:B------:R-:W-:Y:S06]  /*29be0*/  BRA `(.L_x_2372) ;  /* 0xffffffdc002c7947 */ /* 0x000fec000383ffff */
.L_x_2373:
        /* <DEDUP_REMOVED lines=9> */
.L_x_4957:


//--------------------- .text._ZN5flash24flash_fwd_splitkv_kernelI23Flash_fwd_kernel_traitsILi256ELi64ELi64ELi4ELb0ELb0EN7cutlass10bfloat16_tE19Flash_kernel_traitsILi256ELi64ELi64ELi4ES3_EELb1ELb0ELb0ELb0ELb1ELb0ELb0ELb0EEEvNS_16Flash_fwd_paramsE --------------------------
	.section	.text._ZN5flash24flash_fwd_splitkv_kernelI23Flash_fwd_kernel_traitsILi256ELi64ELi64ELi4ELb0ELb0EN7cutlass10bfloat16_tE19Flash_kernel_traitsILi256ELi64ELi64ELi4ES3_EELb1ELb0ELb0ELb0ELb1ELb0ELb0ELb0EEEvNS_16Flash_fwd_paramsE,"ax",@progbits
	.align	128
        .global         _ZN5flash24flash_fwd_splitkv_kernelI23Flash_fwd_kernel_traitsILi256ELi64ELi64ELi4ELb0ELb0EN7cutlass10bfloat16_tE19Flash_kernel_traitsILi256ELi64ELi64ELi4ES3_EELb1ELb0ELb0ELb0ELb1ELb0ELb0ELb0EEEvNS_16Flash_fwd_paramsE
        .type           _ZN5flash24flash_fwd_splitkv_kernelI23Flash_fwd_kernel_traitsILi256ELi64ELi64ELi4ELb0ELb0EN7cutlass10bfloat16_tE19Flash_kernel_traitsILi256ELi64ELi64ELi4ES3_EELb1ELb0ELb0ELb0ELb1ELb0ELb0ELb0EEEvNS_16Flash_fwd_paramsE,@function
        .size           _ZN5flash24flash_fwd_splitkv_kernelI23Flash_fwd_kernel_traitsILi256ELi64ELi64ELi4ELb0ELb0EN7cutlass10bfloat16_tE19Flash_kernel_traitsILi256ELi64ELi64ELi4ES3_EELb1ELb0ELb0ELb0ELb1ELb0ELb0ELb0EEEvNS_16Flash_fwd_paramsE,(.L_x_4988 - _ZN5flash24flash_fwd_splitkv_kernelI23Flash_fwd_kernel_traitsILi256ELi64ELi64ELi4ELb0ELb0EN7cutlass10bfloat16_tE19Flash_kernel_traitsILi256ELi64ELi64ELi4ES3_EELb1ELb0ELb0ELb0ELb1ELb0ELb0ELb0EEEvNS_16Flash_fwd_paramsE)
        .other          _ZN5flash24flash_fwd_splitkv_kernelI23Flash_fwd_kernel_traitsILi256ELi64ELi64ELi4ELb0ELb0EN7cutlass10bfloat16_tE19Flash_kernel_traitsILi256ELi64ELi64ELi4ES3_EELb1ELb0ELb0ELb0ELb1ELb0ELb0ELb0EEEvNS_16Flash_fwd_paramsE,@"STO_CUDA_ENTRY STV_DEFAULT"
_ZN5flash24flash_fwd_splitkv_kernelI23Flash_fwd_kernel_traitsILi256ELi64ELi64ELi4ELb0ELb0EN7cutlass10bfloat16_tE19Flash_kernel_traitsILi256ELi64ELi64ELi4ES3_EELb1ELb0ELb0ELb0ELb1ELb0ELb0ELb0EEEvNS_16Flash_fwd_paramsE:
.text._ZN5flash24flash_fwd_splitkv_kernelI23Flash_fwd_kernel_traitsILi256ELi64ELi64ELi4ELb0ELb0EN7cutlass10bfloat16_tE19Flash_kernel_traitsILi256ELi64ELi64ELi4ES3_EELb1ELb0ELb0ELb0ELb1ELb0ELb0ELb0EEEvNS_16Flash_fwd_paramsE:
        /* <DEDUP_REMOVED lines=35> */
[----:B------:R-:W1:Y:S01]  /*0230*/  S2R R6, SR_TID.X ;  /* 0x0000000000067919 */ /* 0x000e620000002100 */
        /* <DEDUP_REMOVED lines=19> */
.L_x_2374:
[----:B------:R-:W-:-:S03]  /*0370*/  ULDC UR6, c[0x0][0x2c8] ;  /* 0x0000b20000067ab9 */ /* 0x000fc60000000800 */
.L_x_2375:
        /* <DEDUP_REMOVED lines=20> */
[----:B------:R-:W-:Y:S02]  /*04c0*/  UIADD3 UR5, -UR22, 0x7f, UR20 ;  /* 0x0000007f16057890 */ /* 0x000fe4000fffe114 */
        /* <DEDUP_REMOVED lines=20> */
[----:B------:R-:W-:Y:S05]  /*0610*/  @P0 BRA `(.L_x_2376) ;  /* 0x0000000800200947 */ /* 0x000fea0003800000 */
[----:B------:R-:W-:Y:S01]  /*0620*/  SHF.R.S32.HI R7, RZ, 0x1f, R6 ;  /* 0x0000001fff077819 */ /* 0x000fe20000011406 */
[----:B------:R-:W-:Y:S01]  /*0630*/  UISETP.NE.AND UP0, UPT, UR15, -0x1, UPT ;  /* 0xffffffff0f00788c */ /* 0x000fe2000bf05270 */
[C---:B------:R-:W-:Y:S01]  /*0640*/  LOP3.LUT P6, RZ, R6.reuse, 0x7, RZ, 0xc0, !PT ;  /* 0x0000000706ff7812 */ /* 0x040fe200078cc0ff */
[----:B------:R-:W-:Y:S01]  /*0650*/  USHF.R.S32.HI UR12, URZ, 0x1f, UR20 ;  /* 0x0000001f3f0c7899 */ /* 0x000fe20008011414 */
[----:B------:R-:W-:Y:S01]  /*0660*/  LEA.HI R7, R7, R6, RZ, 0x3 ;  /* 0x0000000607077211 */ /* 0x000fe200078f18ff */
[----:B------:R-:W-:Y:S01]  /*0670*/  ULDC.64 UR6, c[0x0][0x298] ;  /* 0x0000a60000067ab9 */ /* 0x000fe20000000a00 */
[----:B------:R-:W-:Y:S01]  /*0680*/  UIADD3 UR22, -UR20, UR22, URZ ;  /* 0x0000001614167290 */ /* 0x000fe2000fffe13f */
[----:B------:R-:W-:Y:S01]  /*0690*/  IMAD.U32 R0, RZ, RZ, UR6 ;  /* 0x00000006ff007e24 */ /* 0x000fe2000f8e00ff */
[----:B------:R-:W-:Y:S01]  /*06a0*/  LOP3.LUT R3, R7, 0x1ffffff8, RZ, 0xc0, !PT ;  /* 0x1ffffff807037812 */ /* 0x000fe200078ec0ff */
[----:B------:R-:W-:Y:S01]  /*06b0*/  UIMAD UR12, UR12, UR6, URZ ;  /* 0x000000060c0c72a4 */ /* 0x000fe2000f8e023f */
[----:B------:R-:W-:Y:S01]  /*06c0*/  SHF.R.S32.HI R7, RZ, 0x3, R7 ;  /* 0x00000003ff077819 */ /* 0x000fe20000011407 */
[----:B------:R-:W-:Y:S01]  /*06d0*/  USHF.R.S32.HI UR11, URZ, 0x1f, UR8 ;  /* 0x0000001f3f0b7899 */ /* 0x000fe20008011408 */
[----:B------:R-:W-:Y:S01]  /*06e0*/  BSSY B0, `(.L_x_2377) ;  /* 0x0000033000007945 */ /* 0x000fe20003800000 */
[----:B------:R-:W-:Y:S01]  /*06f0*/  IMAD.IADD R4, R6, 0x1, -R3 ;  /* 0x0000000106047824 */ /* 0x000fe200078e0a03 */
[----:B------:R-:W-:Y:S01]  /*0700*/  @!UP0 USHF.R.S32.HI UR10, URZ, 0x1f, UR9 ;  /* 0x0000001f3f0a8899 */ /* 0x000fe20008011409 */
[C---:B------:R-:W-:Y:S01]  /*0710*/  VIADD R2, R7.reuse, 0x10 ;  /* 0x0000001007027836 */ /* 0x040fe20000000000 */
[----:B------:R-:W-:Y:S01]  /*0720*/  @!UP0 ULDC.64 UR4, c[0x0][0x290] ;  /* 0x0000a40000048ab9 */ /* 0x000fe20000000a00 */
[----:B------:R-:W-:Y:S01]  /*0730*/  IMAD.SHL.U32 R4, R4, 0x8, RZ ;  /* 0x0000000804047824 */ /* 0x000fe200078e00ff */
[----:B------:R-:W-:Y:S01]  /*0740*/  @!UP0 UIMAD UR10, UR10, UR4, URZ ;  /* 0x000000040a0a82a4 */ /* 0x000fe2000f8e023f */
[C---:B------:R-:W-:Y:S01]  /*0750*/  ISETP.GE.OR P5, PT, R7.reuse, UR22, P6 ;  /* 0x0000001607007c0c */ /* 0x040fe2000b7a6670 */
[----:B------:R-:W-:Y:S01]  /*0760*/  @UP0 UIMAD.WIDE.U32 UR24, UR15, UR6, URZ ;  /* 0x000000060f1802a5 */ /* 0x000fe2000f8e003f */
[C---:B------:R-:W-:Y:S01]  /*0770*/  ISETP.GE.AND P2, PT, R2.reuse, UR22, PT ;  /* 0x0000001602007c0c */ /* 0x040fe2000bf46270 */
[----:B------:R-:W-:Y:S01]  /*0780*/  @!UP0 UIMAD.WIDE.U32 UR16, UR9, UR4, URZ ;  /* 0x00000004091082a5 */ /* 0x000fe2000f8e003f */
[--C-:B------:R-:W-:Y:S01]  /*0790*/  SHF.R.S32.HI R5, RZ, 0x1f, R4.reuse ;  /* 0x0000001fff057819 */ /* 0x100fe20000011404 */
[----:B------:R-:W-:Y:S01]  /*07a0*/  UIMAD UR12, UR20, UR7, UR12 ;  /* 0x00000007140c72a4 */ /* 0x000fe2000f8e020c */
[----:B------:R-:W-:Y:S01]  /*07b0*/  ISETP.GE.OR P4, PT, R2, UR22, P6 ;  /* 0x0000001602007c0c */ /* 0x000fe2000b786670 */
[----:B------:R-:W-:Y:S01]  /*07c0*/  @!UP0 UIMAD UR10, UR9, UR5, UR10 ;  /* 0x00000005090a82a4 */ /* 0x000fe2000f8e020a */
[----:B------:R-:W-:Y:S01]  /*07d0*/  VIADD R2, R7, 0x20 ;  /* 0x0000002007027836 */ /* 0x000fe20000000000 */
[----:B------:R-:W-:Y:S01]  /*07e0*/  @UP0 UIMAD UR15, UR15, UR7, UR25 ;  /* 0x000000070f0f02a4 */ /* 0x000fe2000f8e0219 */
[----:B------:R-:W-:Y:S01]  /*07f0*/  IMAD.WIDE.U32 R4, R0, UR20, R4 ;  /* 0x0000001400047c25 */ /* 0x000fe2000f8e0004 */
[----:B------:R-:W-:Y:S01]  /*0800*/  @UP0 UMOV UR14, UR24 ;  /* 0x00000018000e0c82 */ /* 0x000fe20008000000 */
[----:B------:R-:W-:Y:S01]  /*0810*/  @!UP0 UMOV UR14, UR16 ;  /* 0x00000010000e8c82 */ /* 0x000fe20008000000 */
[----:B------:R-:W-:Y:S01]  /*0820*/  @!UP0 UIADD3 UR15, UR17, UR10, URZ ;  /* 0x0000000a110f8290 */ /* 0x000fe2000fffe03f */
[----:B------:R-:W-:Y:S01]  /*0830*/  IMAD.U32 R0, RZ, RZ, UR12 ;  /* 0x0000000cff007e24 */ /* 0x000fe2000f8e00ff */
[----:B------:R-:W-:Y:S01]  /*0840*/  IADD3 R8, P0, R4, UR14, RZ ;  /* 0x0000000e04087c10 */ /* 0x000fe2000ff1e0ff */
[----:B------:R-:W-:Y:S01]  /*0850*/  ULDC.64 UR4, c[0x0][0x2a0] ;  /* 0x0000a80000047ab9 */ /* 0x000fe20000000a00 */
[----:B------:R-:W-:Y:S01]  /*0860*/  ULDC UR10, c[0x0][0x270] ;  /* 0x00009c00000a7ab9 */ /* 0x000fe20000000800 */
[----:B------:R-:W-:Y:S01]  /*0870*/  UIMAD UR11, UR11, UR4, URZ ;  /* 0x000000040b0b72a4 */ /* 0x000fe2000f8e023f */
[----:B------:R-:W-:Y:S01]  /*0880*/  IADD3.X R9, R5, UR15, R0, P0, !PT ;  /* 0x0000000f05097c10 */ /* 0x000fe200087fe400 */
[----:B------:R-:W-:Y:S01]  /*0890*/  IMAD.U32 R3, RZ, RZ, UR4 ;  /* 0x00000004ff037e24 */ /* 0x000fe2000f8e00ff */
[----:B------:R-:W-:Y:S01]  /*08a0*/  ISETP.GE.AND P0, PT, R7, UR22, PT ;  /* 0x0000001607007c0c */ /* 0x000fe2000bf06270 */
[----:B------:R-:W-:Y:S01]  /*08b0*/  UIMAD UR5, UR8, UR5, UR11 ;  /* 0x00000005080572a4 */ /* 0x000fe2000f8e020b */
[C---:B------:R-:W-:Y:S01]  /*08c0*/  ISETP.GE.AND P1, PT, R2.reuse, UR22, PT ;  /* 0x0000001602007c0c */ /* 0x040fe2000bf26270 */
[----:B------:R-:W-:Y:S01]  /*08d0*/  UIMAD UR10, UR9, UR10, UR8 ;  /* 0x0000000a090a72a4 */ /* 0x000fe2000f8e0208 */
[----:B------:R-:W-:Y:S01]  /*08e0*/  IMAD.WIDE.U32 R8, R3, UR8, R8 ;  /* 0x0000000803087c25 */ /* 0x000fe2000f8e0008 */
[----:B------:R-:W-:Y:S01]  /*08f0*/  ULDC UR4, c[0x0][0x2c4] ;  /* 0x0000b10000047ab9 */ /* 0x000fe20000000800 */
[----:B------:R-:W-:Y:S01]  /*0900*/  ISETP.GE.OR P3, PT, R2, UR22, P6 ;  /* 0x0000001602007c0c */ /* 0x000fe2000b766670 */
[----:B------:R-:W-:Y:S01]  /*0910*/  UIMAD UR20, UR10, UR4, UR20 ;  /* 0x000000040a1472a4 */ /* 0x000fe2000f8e0214 */
[----:B------:R-:W-:Y:S01]  /*0920*/  VIADD R13, R9, UR5 ;  /* 0x00000005090d7c36 */ /* 0x000fe20008000000 */
[----:B------:R-:W-:-:S04]  /*0930*/  SHF.R.S32.HI R5, RZ, 0x1f, R7 ;  /* 0x0000001fff057819 */ /* 0x000fc80000011407 */
[----:B------:R-:W-:Y:S06]  /*0940*/  @P0 BRA `(.L_x_2378) ;  /* 0x0000000000300947 */ /* 0x000fec0003800000 */
[----:B------:R-:W-:Y:S01]  /*0950*/  MOV R12, R8 ;  /* 0x00000008000c7202 */ /* 0x000fe20000000f00 */
[----:B------:R-:W-:Y:S01]  /*0960*/  IMAD R0, R5, UR6, RZ ;  /* 0x0000000605007c24 */ /* 0x000fe2000f8e02ff */
[----:B------:R-:W-:-:S03]  /*0970*/  ULDC.64 UR4, c[0x0][0x280] ;  /* 0x0000a00000047ab9 */ /* 0x000fc60000000a00 */
[----:B------:R-:W-:-:S04]  /*0980*/  IMAD.WIDE.U32 R2, R7, UR6, R12 ;  /* 0x0000000607027c25 */ /* 0x000fc8000f8e000c */
[----:B------:R-:W-:Y:S01]  /*0990*/  IMAD R0, R7, UR7, R0 ;  /* 0x0000000707007c24 */ /* 0x000fe2000f8e0200 */
[----:B------:R-:W-:-:S04]  /*09a0*/  LEA R10, P0, R2, UR4, 0x1 ;  /* 0x00000004020a7c11 */ /* 0x000fc8000f8008ff */
[----:B------:R-:W-:-:S04]  /*09b0*/  IADD3 R0, R3, R0, RZ ;  /* 0x0000000003007210 */ /* 0x000fc80007ffe0ff */
[----:B------:R-:W-:-:S05]  /*09c0*/  LEA.HI.X R11, R2, UR5, R0, 0x1, P0 ;  /* 0x00000005020b7c11 */ /* 0x000fca00080f0c00 */
[----:B------:R1:W-:Y:S04]  /*09d0*/  STG.E.128 desc[UR18][R10.64], RZ ;  /* 0x000000ff0a007986 */ /* 0x0003e8000c101d12 */
[----:B------:R1:W-:Y:S04]  /*09e0*/  STG.E.128 desc[UR18][R10.64+0x80], RZ ;  /* 0x000080ff0a007986 */ /* 0x0003e8000c101d12 */
[----:B------:R1:W-:Y:S04]  /*09f0*/  STG.E.128 desc[UR18][R10.64+0x100], RZ ;  /* 0x000100ff0a007986 */ /* 0x0003e8000c101d12 */
[----:B------:R1:W-:Y:S02]  /*0a00*/  STG.E.128 desc[UR18][R10.64+0x180], RZ ;  /* 0x000180ff0a007986 */ /* 0x0003e4000c101d12 */
.L_x_2378:
[----:B------:R-:W-:Y:S05]  /*0a10*/  BSYNC B0 ;  /* 0x0000000000007941 */ /* 0x000fea0003800000 */
.L_x_2377:
[----:B------:R-:W-:Y:S01]  /*0a20*/  BSSY B0, `(.L_x_2379) ;  /* 0x0000013000007945 */ /* 0x000fe20003800000 */
[C---:B------:R-:W-:Y:S02]  /*0a30*/  IADD3 R4, P0, R7.reuse, UR20, RZ ;  /* 0x0000001407047c10 */ /* 0x040fe4000ff1e0ff */
[----:B------:R-:W-:Y:S01]  /*0a40*/  IADD3 R6, R7, 0x30, RZ ;  /* 0x0000003007067810 */ /* 0x000fe20007ffe0ff */
[----:B------:R-:W-:Y:S05]  /*0a50*/  @P2 BRA `(.L_x_2380) ;  /* 0x00000000003c2947 */ /* 0x000fea0003800000 */
[----:B------:R-:W-:Y:S01]  /*0a60*/  IADD3 R3, P2, R7, 0x10, RZ ;  /* 0x0000001007037810 */ /* 0x000fe20007f5e0ff */
[----:B-1----:R-:W-:Y:S01]  /*0a70*/  IMAD.MOV.U32 R10, RZ, RZ, R8 ;  /* 0x000000ffff0a7224 */ /* 0x002fe200078e0008 */
[----:B------:R-:W-:Y:S01]  /*0a80*/  MOV R11, R13 ;  /* 0x0000000d000b7202 */ /* 0x000fe20000000f00 */
[----:B------:R-:W-:Y:S02]  /*0a90*/  ULDC.64 UR4, c[0x0][0x280] ;  /* 0x0000a00000047ab9 */ /* 0x000fe40000000a00 */
[----:B------:R-:W-:Y:S02]  /*0aa0*/  IMAD.X R0, RZ, RZ, R5, P2 ;  /* 0x000000ffff007224 */ /* 0x000fe400010e0605 */
[----:B------:R-:W-:-:S04]  /*0ab0*/  IMAD.WIDE.U32 R10, R3, UR6, R10 ;  /* 0x00000006030a7c25 */ /* 0x000fc8000f8e000a */
[----:B------:R-:W-:Y:S01]  /*0ac0*/  IMAD R0, R0, UR6, RZ ;  /* 0x0000000600007c24 */ /* 0x000fe2000f8e02ff */
[----:B------:R-:W-:-:S03]  /*0ad0*/  LEA R2, P2, R10, UR4, 0x1 ;  /* 0x000000040a027c11 */ /* 0x000fc6000f8408ff */
[----:B------:R-:W-:-:S05]  /*0ae0*/  IMAD R0, R3, UR7, R0 ;  /* 0x0000000703007c24 */ /* 0x000fca000f8e0200 */
[----:B------:R-:W-:-:S04]  /*0af0*/  IADD3 R3, R11, R0, RZ ;  /* 0x000000000b037210 */ /* 0x000fc80007ffe0ff */
[----:B------:R-:W-:-:S05]  /*0b00*/  LEA.HI.X R3, R10, UR5, R3, 0x1, P2 ;  /* 0x000000050a037c11 */ /* 0x000fca00090f0c03 */
[----:B------:R2:W-:Y:S04]  /*0b10*/  STG.E.128 desc[UR18][R2.64], RZ ;  /* 0x000000ff02007986 */ /* 0x0005e8000c101d12 */
[----:B------:R2:W-:Y:S04]  /*0b20*/  STG.E.128 desc[UR18][R2.64+0x80], RZ ;  /* 0x000080ff02007986 */ /* 0x0005e8000c101d12 */
[----:B------:R2:W-:Y:S04]  /*0b30*/  STG.E.128 desc[UR18][R2.64+0x100], RZ ;  /* 0x000100ff02007986 */ /* 0x0005e8000c101d12 */
[----:B------:R2:W-:Y:S02]  /*0b40*/  STG.E.128 desc[UR18][R2.64+0x180], RZ ;  /* 0x000180ff02007986 */ /* 0x0005e4000c101d12 */
.L_x_2380:
[----:B------:R-:W-:Y:S05]  /*0b50*/  BSYNC B0 ;  /* 0x0000000000007941 */ /* 0x000fea0003800000 */
.L_x_2379:
[----:B------:R-:W-:Y:S01]  /*0b60*/  BSSY B0, `(.L_x_2381) ;  /* 0x0000013000007945 */ /* 0x000fe20003800000 */
[----:B------:R-:W-:Y:S02]  /*0b70*/  ISETP.GE.AND P2, PT, R6, UR22, PT ;  /* 0x0000001606007c0c */ /* 0x000fe4000bf46270 */
[----:B------:R-:W-:Y:S01]  /*0b80*/  MOV R0, UR20 ;  /* 0x0000001400007c02 */ /* 0x000fe20008000f00 */
[----:B------:R-:W-:Y:S05]  /*0b90*/  @P1 BRA `(.L_x_2382) ;  /* 0x00000000003c1947 */ /* 0x000fea0003800000 */
[----:B--2---:R-:W-:Y:S01]  /*0ba0*/  IADD3 R3, P1, R7, 0x20, RZ ;  /* 0x0000002007037810 */ /* 0x004fe20007f3e0ff */
        /* <DEDUP_REMOVED lines=14> */
.L_x_2382:
[----:B------:R-:W-:Y:S05]  /*0c90*/  BSYNC B0 ;  /* 0x0000000000007941 */ /* 0x000fea0003800000 */
.L_x_2381:
[----:B------:R-:W-:Y:S04]  /*0ca0*/  BSSY B0, `(.L_x_2383) ;  /* 0x0000010000007945 */ /* 0x000fe80003800000 */
[----:B------:R-:W-:Y:S05]  /*0cb0*/  @P2 BRA `(.L_x_2384) ;  /* 0x0000000000382947 */ /* 0x000fea0003800000 */
[----:B------:R-:W-:Y:S01]  /*0cc0*/  IADD3 R7, P1, R7, 0x30, RZ ;  /* 0x0000003007077810 */ /* 0x000fe20007f3e0ff */
[----:B------:R-:W-:Y:S01]  /*0cd0*/  ULDC.64 UR4, c[0x0][0x280] ;  /* 0x0000a00000047ab9 */ /* 0x000fe20000000a00 */
[----:B------:R-:W-:Y:S02]  /*0ce0*/  MOV R9, R13 ;  /* 0x0000000d00097202 */ /* 0x000fe40000000f00 */
[----:B--2---:R-:W-:Y:S01]  /*0cf0*/  IADD3.X R2, RZ, R5, RZ, P1, !PT ;  /* 0x00000005ff027210 */ /* 0x004fe20000ffe4ff */
[----:B------:R-:W-:-:S04]  /*0d00*/  IMAD.WIDE.U32 R8, R7, UR6, R8 ;  /* 0x0000000607087c25 */ /* 0x000fc8000f8e0008 */
[----:B------:R-:W-:-:S04]  /*0d10*/  IMAD R2, R2, UR6, RZ ;  /* 0x0000000602027c24 */ /* 0x000fc8000f8e02ff */
        /* <DEDUP_REMOVED lines=8> */
.L_x_2384:
[----:B------:R-:W-:Y:S05]  /*0da0*/  BSYNC B0 ;  /* 0x0000000000007941 */ /* 0x000fea0003800000 */
.L_x_2383:
[----:B------:R-:W-:Y:S01]  /*0db0*/  ISETP.GE.OR P6, PT, R6, UR22, P6 ;  /* 0x0000001606007c0c */ /* 0x000fe2000b7c6670 */
[----:B------:R-:W-:Y:S01]  /*0dc0*/  ULDC.64 UR4, c[0x0][0x2b0] ;  /* 0x0000ac0000047ab9 */ /* 0x000fe20000000a00 */
[----:B------:R-:W-:Y:S01]  /*0dd0*/  LEA.HI.X.SX32 R5, R0, R5, 0x1, P0 ;  /* 0x0000000500057211 */ /* 0x000fe200000f0eff */
[----:B--2-4-:R-:W-:Y:S01]  /*0de0*/  @!P5 IMAD.MOV.U32 R3, RZ, RZ, 0x7f800000 ;  /* 0x7f800000ff03d424 */ /* 0x014fe200078e00ff */
[C---:B------:R-:W-:Y:S01]  /*0df0*/  LEA R8, P0, R4.reuse, UR4, 0x2 ;  /* 0x0000000404087c11 */ /* 0x040fe2000f8010ff */
[----:B------:R-:W-:Y:S02]  /*0e00*/  @!P4 IMAD.MOV.U32 R2, RZ, RZ, 0x7f800000 ;  /* 0x7f800000ff02c424 */ /* 0x000fe400078e00ff */
[----:B------:R-:W-:Y:S01]  /*0e10*/  @!P3 IMAD.MOV.U32 R0, RZ, RZ, 0x7f800000 ;  /* 0x7f800000ff00b424 */ /* 0x000fe200078e00ff */
[----:B------:R-:W-:-:S05]  /*0e20*/  LEA.HI.X R9, R4, UR5, R5, 0x2, P0 ;  /* 0x0000000504097c11 */ /* 0x000fca00080f1405 */
[----:B------:R2:W-:Y:S04]  /*0e30*/  @!P5 STG.E desc[UR18][R8.64], R3 ;  /* 0x000000030800d986 */ /* 0x0005e8000c101912 */
[----:B------:R2:W-:Y:S04]  /*0e40*/  @!P4 STG.E desc[UR18][R8.64+0x40], R2 ;  /* 0x000040020800c986 */ /* 0x0005e8000c101912 */
[----:B------:R2:W-:Y:S01]  /*0e50*/  @!P3 STG.E desc[UR18][R8.64+0x80], R0 ;  /* 0x000080000800b986 */ /* 0x0005e2000c101912 */
[----:B------:R-:W-:Y:S05]  /*0e60*/  @P6 EXIT ;  /* 0x000000000000694d */ /* 0x000fea0003800000 */
[----:B--2---:R-:W-:-:S05]  /*0e70*/  MOV R3, 0x7f800000 ;  /* 0x7f80000000037802 */ /* 0x004fca0000000f00 */
[----:B------:R-:W-:Y:S01]  /*0e80*/  STG.E desc[UR18][R8.64+0xc0], R3 ;  /* 0x0000c00308007986 */ /* 0x000fe2000c101912 */
[----:B------:R-:W-:Y:S05]  /*0e90*/  EXIT ;  /* 0x000000000000794d */ /* 0x000fea0003800000 */
.L_x_2376:
        /* <DEDUP_REMOVED lines=8> */
[----:B------:R-:W-:-:S04]  /*0f20*/  ULDC.64 UR4, c[0x0][0x370] ;  /* 0x0000dc0000047ab9 */ /* 0x000fc80000000a00 */
[----:B------:R-:W2:Y:S01]  /*0f30*/  @P0 LDG.E R2, desc[UR18][R2.64] ;  /* 0x0000001202020981 */ /* 0x000ea2000c1e1900 */
[----:B------:R-:W-:Y:S01]  /*0f40*/  ISETP.NE.U32.AND P1, PT, RZ, UR4, PT ;  /* 0x00000004ff007c0c */ /* 0x000fe2000bf25070 */
[----:B------:R-:W-:Y:S01]  /*0f50*/  UMOV UR6, UR9 ;  /* 0x0000000900067c82 */ /* 0x000fe20008000000 */
[----:B------:R-:W-:Y:S02]  /*0f60*/  CS2R R240, SRZ ;  /* 0x0000000000f07805 */ /* 0x000fe4000001ff00 */
[----:B------:R-:W-:Y:S02]  /*0f70*/  ISETP.NE.AND.EX P1, PT, RZ, UR5, PT, P1 ;  /* 0x00000005ff007c0c */ /* 0x000fe4000bf25310 */
[----:B--2---:R-:W-:Y:S02]  /*0f80*/  @P0 R2UR UR6, R2 ;  /* 0x00000000020602ca */ /* 0x004fe400000e0000 */
[----:B------:R-:W-:-:S09]  /*0f90*/  PLOP3.LUT P0, PT, PT, PT, PT, 0x8, 0x0 ;  /* 0x000000000000781c */ /* 0x000fd20003f0e170 */
[----:B------:R-:W-:Y:S05]  /*0fa0*/  @!P1 BRA `(.L_x_2385) ;  /* 0x00000000002c9947 */ /* 0x000fea0003800000 */
[----:B------:R-:W1:Y:S01]  /*0fb0*/  LDC.64 R2, c[0x0][0x378] ;  /* 0x0000de00ff027b82 */ /* 0x000e620000000a00 */
[----:B------:R-:W-:-:S06]  /*0fc0*/  USHF.R.S32.HI UR11, URZ, 0x1f, UR9 ;  /* 0x0000001f3f0b7899 */ /* 0x000fcc0008011409 */
[C---:B-1----:R-:W-:Y:S02]  /*0fd0*/  IMAD R0, R2.reuse, UR11, RZ ;  /* 0x0000000b02007c24 */ /* 0x042fe4000f8e02ff */
[----:B------:R-:W-:-:S04]  /*0fe0*/  IMAD.WIDE.U32 R4, R2, UR9, RZ ;  /* 0x0000000902047c25 */ /* 0x000fc8000f8e00ff */
[----:B------:R-:W-:Y:S01]  /*0ff0*/  IMAD R3, R3, UR9, R0 ;  /* 0x0000000903037c24 */ /* 0x000fe2000f8e0200 */
[----:B------:R-:W-:-:S03]  /*1000*/  LEA R240, P1, R4, UR4, 0x2 ;  /* 0x0000000404f07c11 */ /* 0x000fc6000f8210ff */
[----:B------:R-:W-:Y:S01]  /*1010*/  IMAD.IADD R3, R5, 0x1, R3 ;  /* 0x0000000105037824 */ /* 0x000fe200078e0203 */
[----:B------:R-:W-:-:S04]  /*1020*/  ISETP.NE.U32.AND P0, PT, R240, RZ, PT ;  /* 0x000000fff000720c */ /* 0x000fc80003f05070 */
[----:B------:R-:W-:-:S04]  /*1030*/  SHF.L.U64.HI R3, R4, 0x2, R3 ;  /* 0x0000000204037819 */ /* 0x000fc80000010203 */
[----:B------:R-:W-:-:S04]  /*1040*/  IADD3.X R241, R3, UR5, RZ, P1, !PT ;  /* 0x0000000503f17c10 */ /* 0x000fc80008ffe4ff */
[----:B------:R-:W-:-:S13]  /*1050*/  ISETP.NE.AND.EX P0, PT, R241, RZ, PT, P0 ;  /* 0x000000fff100720c */ /* 0x000fda0003f05300 */
.L_x_2385:
[----:B------:R-:W-:Y:S05]  /*1060*/  @!P0 BRA `(.L_x_2386) ;  /* 0x0000000400588947 */ /* 0x000fea0003800000 */
[----:B------:R-:W1:Y:S01]  /*1070*/  LDC R7, c[0x0][0x380] ;  /* 0x0000e000ff077b82 */ /* 0x000e620000000800 */
[----:B------:R-:W-:Y:S01]  /*1080*/  ULEA UR7, UR16, 0xffffffc0, 0x6 ;  /* 0xffffffc010077891 */ /* 0x000fe2000f8e303f */
[----:B------:R-:W-:Y:S01]  /*1090*/  ULDC.64 UR4, c[0x0][0x230] ;  /* 0x00008c0000047ab9 */ /* 0x000fe20000000a00 */
[----:B------:R-:W-:-:S04]  /*10a0*/  ULDC.64 UR12, c[0x0][0x248] ;  /* 0x00009200000c7ab9 */ /* 0x000fc80000000a00 */
[----:B------:R-:W-:-:S04]  /*10b0*/  MOV R0, UR7 ;  /* 0x0000000700007c02 */ /* 0x000fc80008000f00 */
[----:B------:R-:W-:Y:S02]  /*10c0*/  IABS R0, R0 ;  /* 0x0000000000007213 */ /* 0x000fe40000000000 */
[----:B-1----:R-:W-:-:S04]  /*10d0*/  IABS R3, R7 ;  /* 0x0000000700037213 */ /* 0x002fc80000000000 */
[----:B------:R-:W1:Y:S08]  /*10e0*/  I2F.RP R8, R3 ;  /* 0x0000000300087306 */ /* 0x000e700000209400 */
[----:B-1----:R-:W1:Y:S02]  /*10f0*/  MUFU.RCP R4, R8 ;  /* 0x0000000800047308 */ /* 0x002e640000001000 */
[----:B-1----:R-:W-:-:S06]  /*1100*/  VIADD R4, R4, 0xffffffe ;  /* 0x0ffffffe04047836 */ /* 0x002fcc0000000000 */
[----:B------:R-:W1:Y:S02]  /*1110*/  F2I.FTZ.U32.TRUNC.NTZ R5, R4 ;  /* 0x0000000400057305 */ /* 0x000e64000021f000 */
[----:B-1----:R-:W-:Y:S02]  /*1120*/  IMAD.MOV R2, RZ, RZ, -R5 ;  /* 0x000000ffff027224 */ /* 0x002fe400078e0a05 */
[----:B------:R-:W-:Y:S02]  /*1130*/  IMAD.MOV.U32 R4, RZ, RZ, RZ ;  /* 0x000000ffff047224 */ /* 0x000fe400078e00ff */
[----:B------:R-:W-:-:S04]  /*1140*/  IMAD R2, R2, R3, RZ ;  /* 0x0000000302027224 */ /* 0x000fc800078e02ff */
[----:B------:R-:W-:Y:S01]  /*1150*/  IMAD.HI.U32 R5, R5, R2, R4 ;  /* 0x0000000205057227 */ /* 0x000fe200078e0004 */
[----:B------:R-:W-:-:S05]  /*1160*/  MOV R2, R0 ;  /* 0x0000000000027202 */ /* 0x000fca0000000f00 */
[----:B------:R-:W-:-:S04]  /*1170*/  IMAD.HI.U32 R9, R5, R2, RZ ;  /* 0x0000000205097227 */ /* 0x000fc800078e00ff */
[----:B------:R-:W-:-:S04]  /*1180*/  IMAD.MOV R0, RZ, RZ, -R9 ;  /* 0x000000ffff007224 */ /* 0x000fc800078e0a09 */
[----:B------:R-:W-:-:S05]  /*1190*/  IMAD R0, R3, R0, R2 ;  /* 0x0000000003007224 */ /* 0x000fca00078e0202 */
[----:B------:R-:W-:-:S13]  /*11a0*/  ISETP.GT.U32.AND P2, PT, R3, R0, PT ;  /* 0x000000000300720c */ /* 0x000fda0003f44070 */
[-C--:B------:R-:W-:Y:S01]  /*11b0*/  @!P2 IADD3 R0, R0, -R3.reuse, RZ ;  /* 0x800000030000a210 */ /* 0x080fe20007ffe0ff */
[----:B------:R-:W-:Y:S01]  /*11c0*/  @!P2 VIADD R9, R9, 0x1 ;  /* 0x000000010909a836 */ /* 0x000fe20000000000 */
[C---:B------:R-:W-:Y:S02]  /*11d0*/  ISETP.NE.AND P2, PT, R7.reuse, RZ, PT ;  /* 0x000000ff0700720c */ /* 0x040fe40003f45270 */
[----:B------:R-:W-:Y:S02]  /*11e0*/  ISETP.GE.U32.AND P3, PT, R0, R3, PT ;  /* 0x000000030000720c */ /* 0x000fe40003f66070 */
[----:B------:R-:W-:-:S04]  /*11f0*/  LOP3.LUT R0, R7, UR7, RZ, 0x3c, !PT ;  /* 0x0000000707007c12 */ /* 0x000fc8000f8e3cff */
[----:B------:R-:W-:Y:S02]  /*1200*/  ISETP.GE.AND P1, PT, R0, RZ, PT ;  /* 0x000000ff0000720c */ /* 0x000fe40003f26270 */
[----:B------:R-:W1:Y:S05]  /*1210*/  LDC R0, c[0x0][0x278] ;  /* 0x00009e00ff007b82 */ /* 0x000e6a0000000800 */
[----:B------:R-:W-:-:S06]  /*1220*/  @P3 IADD3 R9, R9, 0x1, RZ ;  /* 0x0000000109093810 */ /* 0x000fcc0007ffe0ff */
[----:B------:R-:W-:Y:S01]  /*1230*/  @!P1 IMAD.MOV R9, RZ, RZ, -R9 ;  /* 0x000000ffff099224 */ /* 0x000fe200078e0a09 */
[----:B------:R-:W-:-:S05]  /*1240*/  @!P2 LOP3.LUT R9, RZ, R7, RZ, 0x33, !PT ;  /* 0x00000007ff09a212 */ /* 0x000fca00078e33ff */
[----:B------:R-:W-:-:S05]  /*1250*/  IMAD.WIDE R14, R9, 0x4, R240 ;  /* 0x00000004090e7825 */ /* 0x000fca00078e02f0 */
[----:B------:R-:W2:Y:S01]  /*1260*/  LDG.E R3, desc[UR18][R14.64] ;  /* 0x000000120e037981 */ /* 0x000ea2000c1e1900 */
[----:B-1----:R-:W-:Y:S01]  /*1270*/  IABS R5, R0 ;  /* 0x0000000000057213 */ /* 0x002fe20000000000 */
[----:B------:R-:W1:Y:S03]  /*1280*/  S2R R2, SR_CTAID.Z ;  /* 0x0000000000027919 */ /* 0x000e660000002700 */
[----:B------:R-:W3:Y:S08]  /*1290*/  I2F.RP R12, R5 ;  /* 0x00000005000c7306 */ /* 0x000ef00000209400 */
[----:B---3--:R-:W3:Y:S01]  /*12a0*/  MUFU.RCP R10, R12 ;  /* 0x0000000c000a7308 */ /* 0x008ee20000001000 */
[----:B-1----:R-:W-:-:S02]  /*12b0*/  IABS R2, R2 ;  /* 0x0000000200027213 */ /* 0x002fc40000000000 */
[----:B---3--:R-:W-:-:S03]  /*12c0*/  IADD3 R10, R10, 0xffffffe, RZ ;  /* 0x0ffffffe0a0a7810 */ /* 0x008fc60007ffe0ff */
[----:B------:R-:W-:Y:S02]  /*12d0*/  IMAD.MOV.U32 R8, RZ, RZ, R2 ;  /* 0x000000ffff087224 */ /* 0x000fe400078e0002 */
[----:B------:R-:W1:Y:S02]  /*12e0*/  F2I.FTZ.U32.TRUNC.NTZ R11, R10 ;  /* 0x0000000a000b7305 */ /* 0x000e64000021f000 */
[----:B-1----:R-:W-:Y:S01]  /*12f0*/  IMAD.MOV R4, RZ, RZ, -R11 ;  /* 0x000000ffff047224 */ /* 0x002fe200078e0a0b */
[----:B------:R-:W-:-:S03]  /*1300*/  MOV R10, RZ ;  /* 0x000000ff000a7202 */ /* 0x000fc60000000f00 */
[----:B------:R-:W-:-:S04]  /*1310*/  IMAD R4, R4, R5, RZ ;  /* 0x0000000504047224 */ /* 0x000fc800078e02ff */
[----:B------:R-:W-:-:S06]  /*1320*/  IMAD.HI.U32 R11, R11, R4, R10 ;  /* 0x000000040b0b7227 */ /* 0x000fcc00078e000a */
[----:B------:R-:W-:-:S05]  /*1330*/  IMAD.HI.U32 R2, R11, R8, RZ ;  /* 0x000000080b027227 */ /* 0x000fca00078e00ff */
[----:B------:R-:W-:-:S05]  /*1340*/  IADD3 R4, -R2, RZ, RZ ;  /* 0x000000ff02047210 */ /* 0x000fca0007ffe1ff */
[----:B------:R-:W-:-:S05]  /*1350*/  IMAD R4, R5, R4, R8 ;  /* 0x0000000405047224 */ /* 0x000fca00078e0208 */
[----:B------:R-:W-:-:S13]  /*1360*/  ISETP.GT.U32.AND P2, PT, R5, R4, PT ;  /* 0x000000040500720c */ /* 0x000fda0003f44070 */
[----:B------:R-:W-:Y:S02]  /*1370*/  @!P2 IMAD.IADD R4, R4, 0x1, -R5 ;  /* 0x000000010404a824 */ /* 0x000fe400078e0a05 */
[----:B------:R-:W-:Y:S01]  /*1380*/  @!P2 VIADD R2, R2, 0x1 ;  /* 0x000000010202a836 */ /* 0x000fe20000000000 */
[----:B------:R-:W-:Y:S02]  /*1390*/  ISETP.NE.AND P2, PT, R0, RZ, PT ;  /* 0x000000ff0000720c */ /* 0x000fe40003f45270 */
[----:B------:R-:W-:Y:S02]  /*13a0*/  ISETP.GE.U32.AND P3, PT, R4, R5, PT ;  /* 0x000000050400720c */ /* 0x000fe40003f66070 */
[----:B------:R-:W-:-:S05]  /*13b0*/  IADD3 R4, -R9, RZ, RZ ;  /* 0x000000ff09047210 */ /* 0x000fca0007ffe1ff */
[----:B------:R-:W-:-:S05]  /*13c0*/  IMAD R5, R7, R4, UR7 ;  /* 0x0000000707057e24 */ /* 0x000fca000f8e0204 */
[----:B------:R-:W-:Y:S02]  /*13d0*/  SHF.R.S32.HI R21, RZ, 0x1f, R5 ;  /* 0x0000001fff157819 */ /* 0x000fe40000011405 */
[----:B------:R-:W-:-:S03]  /*13e0*/  @P3 IADD3 R2, R2, 0x1, RZ ;  /* 0x0000000102023810 */ /* 0x000fc60007ffe0ff */
[----:B------:R-:W-:Y:S01]  /*13f0*/  IMAD R4, R21, UR12, RZ ;  /* 0x0000000c15047c24 */ /* 0x000fe2000f8e02ff */
[----:B--2---:R-:W-:Y:S02]  /*1400*/  R2UR UR11, R3 ;  /* 0x00000000030b72ca */ /* 0x004fe400000e0000 */
[----:B------:R-:W-:-:S04]  /*1410*/  LOP3.LUT R3, R0, UR8, RZ, 0x3c, !PT ;  /* 0x0000000800037c12 */ /* 0x000fc8000f8e3cff */
[----:B------:R-:W-:-:S07]  /*1420*/  ISETP.GE.AND P1, PT, R3, RZ, PT ;  /* 0x000000ff0300720c */ /* 0x000fce0003f26270 */
[----:B------:R-:W-:Y:S02]  /*1430*/  USHF.R.S32.HI UR10, URZ, 0x1f, UR11 ;  /* 0x0000001f3f0a7899 */ /* 0x000fe4000801140b */
[----:B------:R-:W-:Y:S02]  /*1440*/  UIMAD.WIDE.U32 UR24, UR11, UR4, URZ ;  /* 0x000000040b1872a5 */ /* 0x000fe4000f8e003f */
[----:B------:R-:W-:Y:S02]  /*1450*/  UIMAD UR6, UR10, UR4, URZ ;  /* 0x000000040a0672a4 */ /* 0x000fe4000f8e023f */
[----:B------:R-:W-:Y:S01]  /*1460*/  @!P1 IMAD.MOV R2, RZ, RZ, -R2 ;  /* 0x000000ffff029224 */ /* 0x000fe200078e0a02 */
[----:B------:R-:W-:Y:S01]  /*1470*/  @!P2 LOP3.LUT R2, RZ, R0, RZ, 0x33, !PT ;  /* 0x00000000ff02a212 */ /* 0x000fe200078e33ff */
[----:B------:R-:W-:Y:S01]  /*1480*/  UIMAD UR4, UR11, UR5, UR6 ;  /* 0x000000050b0472a4 */ /* 0x000fe2000f8e0206 */
[----:B------:R-:W-:Y:S01]  /*1490*/  IMAD.U32 R9, RZ, RZ, UR25 ;  /* 0x00000019ff097e24 */ /* 0x000fe2000f8e00ff */
[----:B------:R-:W-:Y:S01]  /*14a0*/  MOV R8, UR24 ;  /* 0x0000001800087c02 */ /* 0x000fe20008000f00 */
[----:B------:R-:W-:Y:S01]  /*14b0*/  IMAD R0, R5, UR13, R4 ;  /* 0x0000000d05007c24 */ /* 0x000fe2000f8e0204 */
[----:B------:R-:W-:Y:S01]  /*14c0*/  UIADD3 UR4, UR25, UR4, URZ ;  /* 0x0000000419047290 */ /* 0x000fe2000fffe03f */
[--C-:B------:R-:W-:Y:S01]  /*14d0*/  SHF.R.S32.HI R19, RZ, 0x1f, R2.reuse ;  /* 0x0000001fff137819 */ /* 0x100fe20000011402 */
[----:B------:R-:W-:Y:S01]  /*14e0*/  ULDC.64 UR6, c[0x0][0x260] ;  /* 0x0000980000067ab9 */ /* 0x000fe20000000a00 */
[----:B------:R-:W-:-:S03]  /*14f0*/  IMAD.MOV.U32 R20, RZ, RZ, R2 ;  /* 0x000000ffff147224 */ /* 0x000fc600078e0002 */
[----:B------:R-:W-:Y:S01]  /*1500*/  MOV R9, UR4 ;  /* 0x0000000400097c02 */ /* 0x000fe20008000f00 */
[----:B------:R-:W-:Y:S01]  /*1510*/  IMAD R3, R19, UR6, RZ ;  /* 0x0000000613037c24 */ /* 0x000fe2000f8e02ff */
[----:B------:R-:W-:Y:S02]  /*1520*/  ULDC.64 UR4, c[0x0][0x238] ;  /* 0x00008e0000047ab9 */ /* 0x000fe40000000a00 */
[----:B------:R-:W-:Y:S01]  /*1530*/  UIMAD UR10, UR10, UR4, URZ ;  /* 0x000000040a0a72a4 */ /* 0x000fe2000f8e023f */
[----:B------:R-:W-:Y:S01]  /*1540*/  IMAD.WIDE.U32 R8, R5, UR12, R8 ;  /* 0x0000000c05087c25 */ /* 0x000fe2000f8e0008 */
[----:B------:R-:W-:Y:S02]  /*1550*/  UIMAD.WIDE.U32 UR24, UR11, UR4, URZ ;  /* 0x000000040b1872a5 */ /* 0x000fe4000f8e003f */
[----:B------:R-:W-:Y:S01]  /*1560*/  UIMAD UR10, UR11, UR5, UR10 ;  /* 0x000000050b0a72a4 */ /* 0x000fe2000f8e020a */
[----:B------:R-:W-:Y:S02]  /*1570*/  IMAD.IADD R9, R9, 0x1, R0 ;  /* 0x0000000109097824 */ /* 0x000fe400078e0200 */
[C---:B------:R-:W-:Y:S01]  /*1580*/  IMAD R3, R2.reuse, UR7, R3 ;  /* 0x0000000702037c24 */ /* 0x040fe2000f8e0203 */
[----:B------:R-:W-:Y:S01]  /*1590*/  UIADD3 UR10, UR25, UR10, URZ ;  /* 0x0000000a190a7290 */ /* 0x000fe2000fffe03f */
[----:B------:R-:W-:-:S05]  /*15a0*/  IMAD.WIDE.U32 R42, R2, UR6, R8 ;  /* 0x00000006022a7c25 */ /* 0x000fca000f8e0008 */
[----:B------:R-:W-:Y:S01]  /*15b0*/  IADD3 R12, R43, R3, RZ ;  /* 0x000000032b0c7210 */ /* 0x000fe20007ffe0ff */
[----:B------:R-:W-:Y:S06]  /*15c0*/  BRA `(.L_x_2387) ;  /* 0x0000000400447947 */ /* 0x000fec0003800000 */
.L_x_2386:
        /* <DEDUP_REMOVED lines=21> */
[----:B------:R-:W-:Y:S01]  /*1720*/  IMAD.HI.U32 R3, R5, R3, R4 ;  /* 0x0000000305037227 */ /* 0x000fe200078e0004 */
[----:B------:R-:W-:-:S04]  /*1730*/  LOP3.LUT R4, R0, UR8, RZ, 0x3c, !PT ;  /* 0x0000000800047c12 */ /* 0x000fc8000f8e3cff */
[----:B------:R-:W-:Y:S01]  /*1740*/  ISETP.GE.AND P3, PT, R4, RZ, PT ;  /* 0x000000ff0400720c */ /* 0x000fe20003f66270 */
[----:B------:R-:W-:-:S04]  /*1750*/  IMAD.HI.U32 R20, R3, R2, RZ ;  /* 0x0000000203147227 */ /* 0x000fc800078e00ff */
[----:B------:R-:W-:-:S04]  /*1760*/  IMAD.MOV R5, RZ, RZ, -R20 ;  /* 0x000000ffff057224 */ /* 0x000fc800078e0a14 */
[C---:B------:R-:W-:Y:S02]  /*1770*/  IMAD R5, R8.reuse, R5, R2 ;  /* 0x0000000508057224 */ /* 0x040fe400078e0202 */
[----:B------:R-:W1:Y:S03]  /*1780*/  LDC.64 R2, c[0x0][0x260] ;  /* 0x00009800ff027b82 */ /* 0x000e660000000a00 */
[----:B------:R-:W-:-:S13]  /*1790*/  ISETP.GT.U32.AND P5, PT, R8, R5, PT ;  /* 0x000000050800720c */ /* 0x000fda0003fa4070 */
        /* <DEDUP_REMOVED lines=17> */
.L_x_2388:
[----:B------:R-:W-:Y:S01]  /*18b0*/  UIMAD UR4, UR14, UR12, URZ ;  /* 0x0000000c0e0472a4 */ /* 0x000fe2000f8e023f */
[----:B------:R-:W-:Y:S01]  /*18c0*/  @!P3 IADD3 R20, -R20, RZ, RZ ;  /* 0x000000ff1414b210 */ /* 0x000fe20007ffe1ff */
[----:B------:R-:W-:Y:S01]  /*18d0*/  UMOV UR25, UR5 ;  /* 0x0000000500197c82 */ /* 0x000fe20008000000 */
[----:B------:R-:W-:Y:S01]  /*18e0*/  @!P2 LOP3.LUT R20, RZ, R0, RZ, 0x33, !PT ;  /* 0x00000000ff14a212 */ /* 0x000fe200078e33ff */
[----:B------:R-:W-:Y:S01]  /*18f0*/  UIMAD.WIDE.U32 UR24, UR12, UR11, UR24 ;  /* 0x0000000b0c1872a5 */ /* 0x000fe2000f8e0018 */
[----:B------:R-:W-:Y:S01]  /*1900*/  IMAD.U32 R21, RZ, RZ, UR14 ;  /* 0x0000000eff157e24 */ /* 0x000fe2000f8e00ff */
[----:B------:R-:W-:Y:S01]  /*1910*/  UIMAD UR4, UR13, UR11, UR4 ;  /* 0x0000000b0d0472a4 */ /* 0x000fe2000f8e0204 */
[----:B------:R-:W-:Y:S01]  /*1920*/  SHF.R.S32.HI R19, RZ, 0x1f, R20 ;  /* 0x0000001fff137819 */ /* 0x000fe20000011414 */
[----:B------:R-:W-:Y:S02]  /*1930*/  @UP0 UIADD3 UR10, UR7, UR10, URZ ;  /* 0x0000000a070a0290 */ /* 0x000fe4000fffe03f */
[----:B------:R-:W-:Y:S01]  /*1940*/  UIADD3 UR4, UR25, UR4, URZ ;  /* 0x0000000419047290 */ /* 0x000fe2000fffe03f */
[----:B------:R-:W-:Y:S01]  /*1950*/  IMAD.U32 R5, RZ, RZ, UR25 ;  /* 0x00000019ff057e24 */ /* 0x000fe2000f8e00ff */
[----:B------:R-:W-:Y:S01]  /*1960*/  MOV R4, UR24 ;  /* 0x0000001800047c02 */ /* 0x000fe20008000f00 */
[----:B-1----:R-:W-:-:S03]  /*1970*/  IMAD R0, R19, R2, RZ ;  /* 0x0000000213007224 */ /* 0x002fc600078e02ff */
[----:B------:R-:W-:Y:S01]  /*1980*/  MOV R5, UR4 ;  /* 0x0000000400057c02 */ /* 0x000fe20008000f00 */
[----:B------:R-:W-:Y:S01]  /*1990*/  @UP0 ULDC.64 UR4, c[0x0][0x250] ;  /* 0x0000940000040ab9 */ /* 0x000fe20000000a00 */
[C---:B------:R-:W-:Y:S01]  /*19a0*/  IMAD R0, R20.reuse, R3, R0 ;  /* 0x0000000314007224 */ /* 0x040fe200078e0200 */
[----:B------:R-:W-:Y:S01]  /*19b0*/  @UP0 UIMAD.WIDE.U32 UR24, UR10, UR4, URZ ;  /* 0x000000040a1802a5 */ /* 0x000fe2000f8e003f */
[----:B------:R-:W-:Y:S01]  /*19c0*/  IMAD.WIDE.U32 R42, R20, R2, R4 ;  /* 0x00000002142a7225 */ /* 0x000fe200078e0004 */
[----:B------:R-:W-:Y:S02]  /*19d0*/  MOV R5, UR11 ;  /* 0x0000000b00057c02 */ /* 0x000fe40008000f00 */
[----:B------:R-:W-:Y:S01]  /*19e0*/  @UP0 UIMAD UR10, UR10, UR5, UR25 ;  /* 0x000000050a0a02a4 */ /* 0x000fe2000f8e0219 */
[----:B------:R-:W-:Y:S01]  /*19f0*/  IMAD.IADD R12, R43, 0x1, R0 ;  /* 0x000000012b0c7824 */ /* 0x000fe200078e0200 */
[----:B------:R-:W-:Y:S10]  /*1a00*/  @P1 BRA `(.L_x_2387) ;  /* 0x0000000000341947 */ /* 0x000ff40003800000 */
        /* <DEDUP_REMOVED lines=13> */
.L_x_2387:
[----:B------:R-:W-:Y:S01]  /*1ae0*/  SHF.R.S32.HI R7, RZ, 0x1f, R6 ;  /* 0x0000001fff077819 */ /* 0x000fe20000011406 */
[----:B------:R-:W-:Y:S01]  /*1af0*/  UIADD3 UR14, -UR20, UR22, URZ ;  /* 0x00000016140e7290 */ /* 0x000fe2000fffe13f */
[----:B------:R-:W1:Y:S01]  /*1b00*/  S2R R41, SR_CTAID.X ;  /* 0x0000000000297919 */ /* 0x000e620000002500 */
[----:B------:R-:W-:Y:S01]  /*1b10*/  UISETP.NE.AND UP0, UPT, UR15, -0x1, UPT ;  /* 0xffffffff0f00788c */ /* 0x000fe2000bf05270 */
[CC--:B------:R-:W-:Y:S01]  /*1b20*/  LEA.HI R3, R7.reuse, R6.reuse, RZ, 0x3 ;  /* 0x0000000607037211 */ /* 0x0c0fe200078f18ff */
[----:B------:R-:W-:Y:S01]  /*1b30*/  UIADD3 UR23, UR16, -0x1, URZ ;  /* 0xffffffff10177890 */ /* 0x000fe2000fffe03f */
[----:B------:R-:W-:Y:S01]  /*1b40*/  LEA.HI R84, R7, R6, RZ, 0x5 ;  /* 0x0000000607547211 */ /* 0x000fe200078f28ff */
[----:B------:R-:W-:Y:S01]  /*1b50*/  IMAD.U32 R166, RZ, RZ, UR21 ;  /* 0x00000015ffa67e24 */ /* 0x000fe2000f8e00ff */
[----:B------:R-:W-:Y:S02]  /*1b60*/  SHF.R.S32.HI R22, RZ, 0x3, R3 ;  /* 0x00000003ff167819 */ /* 0x000fe40000011403 */
[----:B------:R-:W-:-:S02]  /*1b70*/  LOP3.LUT R3, R3, 0xfffffff8, RZ, 0xc0, !PT ;  /* 0xfffffff803037812 */ /* 0x000fc400078ec0ff */
[C---:B------:R-:W-:Y:S01]  /*1b80*/  ISETP.GE.AND P1, PT, R22.reuse, UR14, PT ;  /* 0x0000000e16007c0c */ /* 0x040fe2000bf26270 */
[C---:B------:R-:W-:Y:S01]  /*1b90*/  VIADD R18, R22.reuse, 0x10 ;  /* 0x0000001016127836 */ /* 0x040fe20000000000 */
[----:B------:R-:W-:Y:S01]  /*1ba0*/  @UP0 ULDC.64 UR4, c[0x0][0x240] ;  /* 0x0000900000040ab9 */ /* 0x000fe20000000a00 */
[C---:B------:R-:W-:Y:S01]  /*1bb0*/  VIADD R16, R22.reuse, 0x30 ;  /* 0x0000003016107836 */ /* 0x040fe20000000000 */
[----:B------:R-:W-:Y:S01]  /*1bc0*/  @UP0 UIMAD.WIDE.U32 UR26, UR15, UR4, URZ ;  /* 0x000000040f1a02a5 */ /* 0x000fe2000f8e003f */
[----:B------:R-:W-:Y:S01]  /*1bd0*/  VIADD R17, R22, 0x20 ;  /* 0x0000002016117836 */ /* 0x000fe20000000000 */
[----:B------:R-:W-:Y:S01]  /*1be0*/  ISETP.GE.AND P2, PT, R18, UR14, PT ;  /* 0x0000000e12007c0c */ /* 0x000fe2000bf46270 */
[----:B------:R-:W-:Y:S01]  /*1bf0*/  @!UP0 USHF.R.S32.HI UR7, URZ, 0x1f, UR9 ;  /* 0x0000001f3f078899 */ /* 0x000fe20008011409 */
[----:B------:R-:W-:Y:S01]  /*1c00*/  ISETP.GE.AND P4, PT, R16, UR14, PT ;  /* 0x0000000e10007c0c */ /* 0x000fe2000bf86270 */
[----:B------:R-:W-:Y:S01]  /*1c10*/  @UP0 UIMAD UR6, UR15, UR5, UR27 ;  /* 0x000000050f0602a4 */ /* 0x000fe2000f8e021b */
[----:B------:R-:W-:Y:S01]  /*1c20*/  ISETP.GE.AND P6, PT, R17, UR14, PT ;  /* 0x0000000e11007c0c */ /* 0x000fe2000bfc6270 */
[----:B------:R-:W-:Y:S01]  /*1c30*/  IMAD.IADD R0, R6, 0x1, -R3 ;  /* 0x0000000106007824 */ /* 0x000fe200078e0a03 */
[----:B------:R-:W-:Y:S01]  /*1c40*/  @!UP0 ULDC.64 UR4, c[0x0][0x228] ;  /* 0x00008a0000048ab9 */ /* 0x000fe20000000a00 */
[----:B------:R-:W2:Y:S01]  /*1c50*/  @!P1 LDC.64 R10, c[0x0][0x240] ;  /* 0x00009000ff0a9b82 */ /* 0x000ea20000000a00 */
[----:B------:R-:W-:Y:S01]  /*1c60*/  @!UP0 UIMAD UR7, UR7, UR4, URZ ;  /* 0x00000004070782a4 */ /* 0x000fe2000f8e023f */
[----:B------:R-:W-:Y:S01]  /*1c70*/  IMAD.SHL.U32 R27, R0, 0x8, RZ ;  /* 0x00000008001b7824 */ /* 0x000fe200078e00ff */
[----:B------:R-:W-:Y:S01]  /*1c80*/  @!UP0 UIMAD.WIDE.U32 UR28, UR9, UR4, URZ ;  /* 0x00000004091c82a5 */ /* 0x000fe2000f8e003f */
[----:B------:R-:W-:Y:S01]  /*1c90*/  IMAD.SHL.U32 R4, R22, 0x40, RZ ;  /* 0x0000004016047824 */ /* 0x000fe200078e00ff */
[----:B------:R-:W-:Y:S01]  /*1ca0*/  @!UP0 UIMAD UR5, UR9, UR5, UR7 ;  /* 0x00000005090582a4 */ /* 0x000fe2000f8e0207 */
[----:B------:R-:W3:Y:S01]  /*1cb0*/  @!P2 S2R R28, SR_CgaCtaId ;  /* 0x00000000001ca919 */ /* 0x000ee20000008800 */
[----:B------:R-:W-:Y:S01]  /*1cc0*/  @!P2 MOV R9, 0x400 ;  /* 0x000004000009a802 */ /* 0x000fe20000000f00 */
[----:B------:R-:W-:Y:S01]  /*1cd0*/  USHF.R.S32.HI UR7, URZ, 0x1f, UR8 ;  /* 0x0000001f3f077899 */ /* 0x000fe20008011408 */
[--C-:B------:R-:W-:Y:S01]  /*1ce0*/  SHF.R.S32.HI R25, RZ, 0x1f, R27.reuse ;  /* 0x0000001fff197819 */ /* 0x100fe2000001141b */
[----:B------:R-:W4:Y:S01]  /*1cf0*/  @!P4 S2R R24, SR_CgaCtaId ;  /* 0x000000000018c919 */ /* 0x000f220000008800 */
[----:B------:R-:W-:Y:S01]  /*1d00*/  @!UP0 UIADD3 UR6, UR29, UR5, URZ ;  /* 0x000000051d068290 */ /* 0x000fe2000fffe03f */
[----:B------:R-:W-:Y:S01]  /*1d10*/  LOP3.LUT R4, R4, 0x1c0, RZ, 0xc0, !PT ;  /* 0x000001c004047812 */ /* 0x000fe200078ec0ff */
[----:B------:R-:W-:Y:S01]  /*1d20*/  @!UP0 UMOV UR26, UR28 ;  /* 0x0000001c001a8c82 */ /* 0x000fe20008000000 */
[----:B------:R-:W5:Y:S01]  /*1d30*/  @!P6 S2R R26, SR_CgaCtaId ;  /* 0x00000000001ae919 */ /* 0x000f620000008800 */
[----:B------:R-:W-:Y:S01]  /*1d40*/  IADD3 R8, P3, R27, UR26, RZ ;  /* 0x0000001a1b087c10 */ /* 0x000fe2000ff7e0ff */
[----:B------:R-:W-:Y:S01]  /*1d50*/  ULDC.64 UR4, c[0x0][0x258] ;  /* 0x0000960000047ab9 */ /* 0x000fe20000000a00 */
[----:B------:R-:W-:Y:S01]  /*1d60*/  SHF.R.S32.HI R23, RZ, 0x1f, R22 ;  /* 0x0000001fff177819 */ /* 0x000fe20000011416 */
[----:B------:R-:W-:Y:S01]  /*1d70*/  IMAD.U32 R32, RZ, RZ, UR4 ;  /* 0x00000004ff207e24 */ /* 0x000fe2000f8e00ff */
[----:B------:R-:W-:Y:S01]  /*1d80*/  LOP3.LUT R2, R4, 0x38, R27, 0xf8, !PT ;  /* 0x0000003804027812 */ /* 0x000fe200078ef81b */
[----:B------:R-:W-:Y:S01]  /*1d90*/  UIMAD UR7, UR7, UR4, URZ ;  /* 0x00000004070772a4 */ /* 0x000fe2000f8e023f */
[----:B------:R-:W-:Y:S01]  /*1da0*/  SHF.R.U32.HI R3, RZ, 0x3, R4 ;  /* 0x00000003ff037819 */ /* 0x000fe20000011604 */
[----:B-1----:R-:W-:Y:S01]  /*1db0*/  IMAD.WIDE R40, R41, 0x40, R22 ;  /* 0x0000004029287825 */ /* 0x002fe200078e0216 */
[----:B------:R-:W-:Y:S01]  /*1dc0*/  @!P6 MOV R13, 0x400 ;  /* 0x00000400000de802 */ /* 0x000fe20000000f00 */
[----:B------:R-:W-:Y:S01]  /*1dd0*/  UIMAD UR5, UR8, UR5, UR7 ;  /* 0x00000005080572a4 */ /* 0x000fe2000f8e0207 */
[----:B------:R-:W-:Y:S01]  /*1de0*/  LOP3.LUT R3, R2, R3, RZ, 0x3c, !PT ;  /* 0x0000000302037212 */ /* 0x000fe200078e3cff */
[----:B--2---:R-:W-:Y:S01]  /*1df0*/  @!P1 IMAD R35, R41, R10, RZ ;  /* 0x0000000a29239224 */ /* 0x004fe200078e02ff */
[----:B------:R-:W-:Y:S01]  /*1e00*/  LEA.HI R2, R7, R6, RZ, 0x6 ;  /* 0x0000000607027211 */ /* 0x000fe200078f30ff */
[----:B------:R-:W1:Y:S01]  /*1e10*/  S2UR UR4, SR_CgaCtaId ;  /* 0x00000000000479c3 */ /* 0x000e620000008800 */
[----:B------:R-:W-:Y:S01]  /*1e20*/  IADD3 R42, P5, R27, R42, RZ ;  /* 0x0000002a1b2a7210 */ /* 0x000fe20007fbe0ff */
[----:B------:R-:W-:Y:S01]  /*1e30*/  @!P1 IMAD R35, R40, R11, R35 ;  /* 0x0000000b28239224 */ /* 0x000fe200078e0223 */
[----:B------:R-:W-:Y:S01]  /*1e40*/  SHF.R.S32.HI R85, RZ, 0x5, R84 ;  /* 0x00000005ff557819 */ /* 0x000fe20000011454 */
[----:B------:R-:W-:-:S02]  /*1e50*/  IMAD.SHL.U32 R2, R2, 0x8, RZ ;  /* 0x0000000802027824 */ /* 0x000fc400078e00ff */
[----:B------:R-:W-:Y:S02]  /*1e60*/  IMAD R11, R23, UR12, RZ ;  /* 0x0000000c170b7c24 */ /* 0x000fe4000f8e02ff */
[----:B------:R-:W-:Y:S01]  /*1e70*/  IMAD.X R43, R25, 0x1, R12, P5 ;  /* 0x00000001192b7824 */ /* 0x000fe200028e060c */
[----:B------:R-:W-:Y:S01]  /*1e80*/  LOP3.LUT R3, R3, 0xfffffe00, R2, 0xf8, !PT ;  /* 0xfffffe0003037812 */ /* 0x000fe200078ef802 */
[----:B------:R-:W-:Y:S01]  /*1e90*/  IMAD R2, R22, UR13, R11 ;  /* 0x0000000d16027c24 */ /* 0x000fe2000f8e020b */
[----:B---3--:R-:W-:Y:S01]  /*1ea0*/  @!P2 LEA R28, R28, R9, 0x18 ;  /* 0x000000091c1ca211 */ /* 0x008fe200078ec0ff */
[----:B------:R-:W2:Y:S01]  /*1eb0*/  @!P2 LDC.64 R14, c[0x0][0x210] ;  /* 0x00008400ff0eab82 */ /* 0x000ea20000000a00 */
[----:B------:R-:W-:Y:S01]  /*1ec0*/  @!P4 MOV R9, 0x400 ;  /* 0x000004000009c802 */ /* 0x000fe20000000f00 */
[----:B------:R-:W-:Y:S01]  /*1ed0*/  IMAD.WIDE.U32 R42, R22, UR12, R42 ;  /* 0x0000000c162a7c25 */ /* 0x000fe2000f8e002a */
[----:B------:R-:W-:Y:S02]  /*1ee0*/  @!P6 IADD3 R30, P5, R40, 0x20, RZ ;  /* 0x00000020281ee810 */ /* 0x000fe40007fbe0ff */
[----:B----4-:R-:W-:Y:S01]  /*1ef0*/  @!P4 LEA R24, R24, R9, 0x18 ;  /* 0x000000091818c211 */ /* 0x010fe200078ec0ff */
[----:B------:R-:W-:Y:S01]  /*1f00*/  IMAD.MOV.U32 R165, RZ, RZ, R42 ;  /* 0x000000ffffa57224 */ /* 0x000fe200078e002a */
[----:B------:R-:W-:Y:S01]  /*1f10*/  IADD3.X R9, R25, UR6, RZ, P3, !PT ;  /* 0x0000000619097c10 */ /* 0x000fe20009ffe4ff */
[----:B------:R-:W-:Y:S01]  /*1f20*/  @!P6 IMAD.X R31, RZ, RZ, R41, P5 ;  /* 0x000000ffff1fe224 */ /* 0x000fe200028e0629 */
[----:B------:R-:W-:Y:S01]  /*1f30*/  IADD3 R170, P3, R22, R5, RZ ;  /* 0x0000000516aa7210 */ /* 0x000fe20007f7e0ff */
[----:B------:R-:W-:Y:S01]  /*1f40*/  UMOV UR6, 0x400 ;  /* 0x0000040000067882 */ /* 0x000fe20000000000 */
[----:B------:R-:W3:Y:S01]  /*1f50*/  @!P2 LDC.64 R4, c[0x0][0x240] ;  /* 0x00009000ff04ab82 */ /* 0x000ee20000000a00 */
[----:B------:R-:W-:Y:S01]  /*1f60*/  IMAD.WIDE.U32 R32, R32, UR8, R8 ;  /* 0x0000000820207c25 */ /* 0x000fe2000f8e0008 */
[----:B-----5:R-:W-:Y:S01]  /*1f70*/  @!P6 LEA R26, R26, R13, 0x18 ;  /* 0x0000000d1a1ae211 */ /* 0x020fe200078ec0ff */
[----:B-1----:R-:W-:-:S02]  /*1f80*/  ULEA UR4, UR4, UR6, 0x18 ;  /* 0x0000000604047291 */ /* 0x002fc4000f8ec03f */
[----:B------:R-:W-:Y:S01]  /*1f90*/  IMAD.X R21, R23, 0x1, R21, P3 ;  /* 0x0000000117157824 */ /* 0x000fe200018e0615 */
[C---:B------:R-:W-:Y:S01]  /*1fa0*/  @!P2 IADD3 R34, P3, R40.reuse, 0x10, RZ ;  /* 0x000000102822a810 */ /* 0x040fe20007f7e0ff */
[----:B------:R-:W-:Y:S01]  /*1fb0*/  VIADD R37, R33, UR5 ;  /* 0x0000000521257c36 */ /* 0x000fe20008000000 */
[----:B------:R-:W1:Y:S01]  /*1fc0*/  @!P1 LDC.64 R8, c[0x0][0x210] ;  /* 0x00008400ff089b82 */ /* 0x000e620000000a00 */
[----:B------:R-:W-:Y:S01]  /*1fd0*/  @!P1 IMAD.MOV.U32 R36, RZ, RZ, R32 ;  /* 0x000000ffff249224 */ /* 0x000fe200078e0020 */
[----:B------:R-:W-:Y:S01]  /*1fe0*/  USHF.L.U32 UR5, UR23, 0x6, URZ ;  /* 0x0000000617057899 */ /* 0x000fe2000800063f */
[--C-:B------:R-:W-:Y:S01]  /*1ff0*/  @!P2 IMAD.X R11, RZ, RZ, R41.reuse, P3 ;  /* 0x000000ffff0ba224 */ /* 0x100fe200018e0629 */
[C---:B------:R-:W-:Y:S01]  /*2000*/  @!P4 IADD3 R29, P3, R40.reuse, 0x30, RZ ;  /* 0x00000030281dc810 */ /* 0x040fe20007f7e0ff */
[----:B------:R-:W-:Y:S01]  /*2010*/  IMAD.IADD R2, R43, 0x1, R2 ;  /* 0x000000012b027824 */ /* 0x000fe200078e0202 */
[----:B------:R-:W-:Y:S01]  /*2020*/  UIADD3 UR25, -UR5, UR21, URZ ;  /* 0x0000001505197290 */ /* 0x000fe2000fffe13f */
[----:B------:R-:W-:Y:S01]  /*2030*/  LEA R239, R3, UR4, 0x1 ;  /* 0x0000000403ef7c11 */ /* 0x000fe2000f8e08ff */
[----:B------:R-:W4:Y:S01]  /*2040*/  @!P6 LDC.64 R12, c[0x0][0x240] ;  /* 0x00009000ff0ceb82 */ /* 0x000f220000000a00 */
[----:B------:R-:W-:Y:S01]  /*2050*/  @!P4 IMAD.X R23, RZ, RZ, R41, P3 ;  /* 0x000000ffff17c224 */ /* 0x000fe200018e0629 */
[----:B------:R-:W-:Y:S01]  /*2060*/  ULDC.64 UR6, c[0x0][0x268] ;  /* 0x00009a0000067ab9 */ /* 0x000fe20000000a00 */
[----:B------:R-:W-:Y:S01]  /*2070*/  @!P1 IMAD.WIDE.U32 R40, R40, R10, R36 ;  /* 0x0000000a28289225 */ /* 0x000fe200078e0024 */
[----:B------:R-:W-:-:S03]  /*2080*/  ULDC.64 UR8, c[0x0][0x250] ;  /* 0x0000940000087ab9 */ /* 0x000fc60000000a00 */
[----:B------:R-:W-:Y:S02]  /*2090*/  @!P1 IMAD.IADD R10, R41, 0x1, R35 ;  /* 0x00000001290a9824 */ /* 0x000fe400078e0223 */
[----:B---3--:R-:W-:Y:S02]  /*20a0*/  @!P2 IMAD R33, R11, R4, RZ ;  /* 0x000000040b21a224 */ /* 0x008fe400078e02ff */
[----:B------:R-:W-:Y:S02]  /*20b0*/  @!P2 IMAD.MOV.U32 R41, RZ, RZ, R37 ;  /* 0x000000ffff29a224 */ /* 0x000fe400078e0025 */
[----:B------:R-:W-:Y:S02]  /*20c0*/  @!P2 IMAD R33, R34, R5, R33 ;  /* 0x000000052221a224 */ /* 0x000fe400078e0221 */
[----:B------:R-:W-:Y:S01]  /*20d0*/  @!P6 IMAD.MOV.U32 R36, RZ, RZ, R32 ;  /* 0x000000ffff24e224 */ /* 0x000fe200078e0020 */
[----:B-1----:R-:W-:Y:S01]  /*20e0*/  @!P1 LEA R38, P3, R40, R8, 0x1 ;  /* 0x0000000828269211 */ /* 0x002fe200078608ff */
[----:B------:R-:W-:-:S02]  /*20f0*/  @!P2 IMAD R35, R3, 0x2, R28 ;  /* 0x000000020323a824 */ /* 0x000fc400078e021c */
[----:B------:R-:W-:Y:S01]  /*2100*/  IMAD R21, R21, UR8, RZ ;  /* 0x0000000815157c24 */ /* 0x000fe2000f8e02ff */
[----:B------:R-:W-:Y:S01]  /*2110*/  @!P1 LEA.HI.X R39, R40, R9, R10, 0x1, P3 ;  /* 0x0000000928279211 */ /* 0x000fe200018f0c0a */
[----:B------:R-:W-:Y:S01]  /*2120*/  @!P2 IMAD.MOV.U32 R40, RZ, RZ, R32 ;  /* 0x000000ffff28a224 */ /* 0x000fe200078e0020 */
[----:B------:R-:W-:Y:S01]  /*2130*/  ISETP.GE.AND P3, PT, R22, UR25, PT ;  /* 0x0000001916007c0c */ /* 0x000fe2000bf66270 */
[----:B------:R-:W1:Y:S01]  /*2140*/  @!P6 LDC.64 R10, c[0x0][0x210] ;  /* 0x00008400ff0aeb82 */ /* 0x000e620000000a00 */
[----:B----4-:R-:W-:Y:S01]  /*2150*/  @!P6 IMAD R31, R31, R12, RZ ;  /* 0x0000000c1f1fe224 */ /* 0x010fe200078e02ff */
[----:B------:R-:W-:Y:S01]  /*2160*/  @!PT LDS RZ, [RZ] ;  /* 0x00000000fffff984 */ /* 0x000fe20000000800 */
[----:B------:R-:W-:Y:S01]  /*2170*/  @!PT LDS RZ, [RZ] ;  /* 0x00000000fffff984 */ /* 0x000fe20000000800 */
[----:B------:R-:W-:Y:S01]  /*2180*/  @!PT LDS RZ, [RZ] ;  /* 0x00000000fffff984 */ /* 0x000fe20000000800 */
[----:B------:R-:W-:Y:S01]  /*2190*/  @!P1 LDGSTS.E.BYPASS.LTC128B.128 [R239], desc[UR18][R38.64] ;  /* 0x0000000026ef9fae */ /* 0x000fe2000b901d52 */
[----:B------:R-:W-:-:S03]  /*21a0*/  @!P2 IMAD.WIDE.U32 R40, R34, R4, R40 ;  /* 0x000000042228a225 */ /* 0x000fc600078e0028 */
[----:B------:R-:W-:Y:S01]  /*21b0*/  @!P1 LDGSTS.E.BYPASS.LTC128B.128 [R239+0x2000], desc[UR18][R38.64+0x80] ;  /* 0x0200008026ef9fae */ /* 0x000fe2000b901d52 */
[----:B------:R-:W-:Y:S01]  /*21c0*/  @!P2 IMAD.IADD R34, R41, 0x1, R33 ;  /* 0x000000012922a824 */ /* 0x000fe200078e0221 */
[----:B------:R-:W3:Y:S01]  /*21d0*/  @!P4 LDC.64 R8, c[0x0][0x240] ;  /* 0x00009000ff08cb82 */ /* 0x000ee20000000a00 */
[----:B------:R-:W-:Y:S01]  /*21e0*/  @!P4 IMAD.MOV.U32 R33, RZ, RZ, R37 ;  /* 0x000000ffff21c224 */ /* 0x000fe200078e0025 */
[----:B------:R-:W-:Y:S01]  /*21f0*/  @!P1 LDGSTS.E.BYPASS.LTC128B.128 [R239+0x4000], desc[UR18][R38.64+0x100] ;  /* 0x0400010026ef9fae */ /* 0x000fe2000b901d52 */
[C---:B------:R-:W-:Y:S02]  /*2200*/  @!P6 IMAD R31, R30.reuse, R13, R31 ;  /* 0x0000000d1e1fe224 */ /* 0x040fe400078e021f */
[----:B------:R-:W-:Y:S01]  /*2210*/  @!P6 IMAD.WIDE.U32 R36, R30, R12, R36 ;  /* 0x0000000c1e24e225 */ /* 0x000fe200078e0024 */
[----:B------:R-:W-:Y:S01]  /*2220*/  @!P1 LDGSTS.E.BYPASS.LTC128B.128 [R239+0x6000], desc[UR18][R38.64+0x180] ;  /* 0x0600018026ef9fae */ /* 0x000fe2000b901d52 */
[C---:B--2---:R-:W-:Y:S01]  /*2230*/  @!P2 LEA R14, P1, R40.reuse, R14, 0x1 ;  /* 0x0000000e280ea211 */ /* 0x044fe200078208ff */
[----:B------:R-:W2:Y:S01]  /*2240*/  @!P4 LDC.64 R4, c[0x0][0x210] ;  /* 0x00008400ff04cb82 */ /* 0x000ea20000000a00 */
[----:B------:R-:W4:Y:S02]  /*2250*/  @!P3 S2R R30, SR_CgaCtaId ;  /* 0x00000000001eb919 */ /* 0x000f240000008800 */
[----:B------:R-:W-:Y:S01]  /*2260*/  @!P2 LEA.HI.X R15, R40, R15, R34, 0x1, P1 ;  /* 0x0000000f280fa211 */ /* 0x000fe200008f0c22 */
[----:B------:R-:W-:-:S04]  /*2270*/  @!P6 IMAD.IADD R34, R37, 0x1, R31 ;  /* 0x000000012522e824 */ /* 0x000fc800078e021f */
[----:B------:R-:W5:Y:S01]  /*2280*/  @!P3 LDC.64 R12, c[0x0][0x218] ;  /* 0x00008600ff0cbb82 */ /* 0x000f620000000a00 */
[C---:B-1----:R-:W-:Y:S01]  /*2290*/  @!P6 LEA R10, P1, R36.reuse, R10, 0x1 ;  /* 0x0000000a240ae211 */ /* 0x042fe200078208ff */
[----:B------:R-:W-:Y:S03]  /*22a0*/  @!P2 LDGSTS.E.BYPASS.LTC128B.128 [R35+0x800], desc[UR18][R14.64] ;  /* 0x008000000e23afae */ /* 0x000fe6000b901d52 */
[----:B------:R-:W-:Y:S01]  /*22b0*/  @!P6 LEA.HI.X R11, R36, R11, R34, 0x1, P1 ;  /* 0x0000000b240be211 */ /* 0x000fe200008f0c22 */
[----:B------:R-:W-:Y:S01]  /*22c0*/  @!P2 LDGSTS.E.BYPASS.LTC128B.128 [R35+0x2800], desc[UR18][R14.64+0x80] ;  /* 0x028000800e23afae */ /* 0x000fe2000b901d52 */
[----:B------:R-:W-:Y:S01]  /*22d0*/  ISETP.GE.AND P1, PT, R18, UR25, PT ;  /* 0x0000001912007c0c */ /* 0x000fe2000bf26270 */
[----:B---3--:R-:W-:Y:S02]  /*22e0*/  @!P4 IMAD R28, R23, R8, RZ ;  /* 0x00000008171cc224 */ /* 0x008fe400078e02ff */
[----:B------:R-:W-:Y:S01]  /*22f0*/  @!P6 IMAD R23, R3, 0x2, R26 ;  /* 0x000000020317e824 */ /* 0x000fe200078e021a */
[----:B------:R-:W-:Y:S01]  /*2300*/  @!P2 LDGSTS.E.BYPASS.LTC128B.128 [R35+0x4800], desc[UR18][R14.64+0x100] ;  /* 0x048001000e23afae */ /* 0x000fe2000b901d52 */
[----:B------:R-:W-:-:S02]  /*2310*/  @!P4 IMAD R9, R29, R9, R28 ;  /* 0x000000091d09c224 */ /* 0x000fc400078e021c */
[----:B------:R-:W-:Y:S01]  /*2320*/  @!P4 IMAD.WIDE.U32 R32, R29, R8, R32 ;  /* 0x000000081d20c225 */ /* 0x000fe200078e0020 */
[----:B------:R1:W-:Y:S01]  /*2330*/  @!P2 LDGSTS.E.BYPASS.LTC128B.128 [R35+0x6800], desc[UR18][R14.64+0x180] ;  /* 0x068001800e23afae */ /* 0x0003e2000b901d52 */
[----:B------:R-:W-:Y:S02]  /*2340*/  IADD3 R8, P2, R27, UR24, RZ ;  /* 0x000000181b087c10 */ /* 0x000fe4000ff5e0ff */
[----:B------:R-:W-:Y:S01]  /*2350*/  @!P4 IMAD.IADD R9, R33, 0x1, R9 ;  /* 0x000000012109c824 */ /* 0x000fe200078e0209 */
[----:B------:R-:W-:Y:S01]  /*2360*/  @!P6 LDGSTS.E.BYPASS.LTC128B.128 [R23+0x1000], desc[UR18][R10.64] ;  /* 0x010000000a17efae */ /* 0x000fe2000b901d52 */
[----:B--2---:R-:W-:-:S03]  /*2370*/  @!P4 LEA R26, P5, R32, R4, 0x1 ;  /* 0x00000004201ac211 */ /* 0x004fc600078a08ff */
[----:B------:R-:W-:Y:S01]  /*2380*/  @!P6 LDGSTS.E.BYPASS.LTC128B.128 [R23+0x3000], desc[UR18][R10.64+0x80] ;  /* 0x030000800a17efae */ /* 0x000fe2000b901d52 */
[----:B------:R-:W-:Y:S02]  /*2390*/  @!P4 LEA.HI.X R27, R32, R5, R9, 0x1, P5 ;  /* 0x00000005201bc211 */ /* 0x000fe400028f0c09 */
[----:B------:R-:W-:Y:S01]  /*23a0*/  IADD3.X R9, R25, UR10, RZ, P2, !PT ;  /* 0x0000000a19097c10 */ /* 0x000fe200097fe4ff */
[----:B------:R-:W-:Y:S01]  /*23b0*/  @!P6 LDGSTS.E.BYPASS.LTC128B.128 [R23+0x5000], desc[UR18][R10.64+0x100] ;  /* 0x050001000a17efae */ /* 0x000fe2000b901d52 */
[----:B------:R-:W2:Y:S01]  /*23c0*/  @!P1 LDC.64 R4, c[0x0][0x218] ;  /* 0x00008600ff049b82 */ /* 0x000ea20000000a00 */
[----:B------:R-:W-:Y:S01]  /*23d0*/  ISETP.GE.AND P5, PT, R16, UR25, PT ;  /* 0x0000001910007c0c */ /* 0x000fe2000bfa6270 */
[----:B------:R-:W-:Y:S01]  /*23e0*/  @!P4 IMAD R25, R3, 0x2, R24 ;  /* 0x000000020319c824 */ /* 0x000fe200078e0218 */
[----:B------:R3:W-:Y:S01]  /*23f0*/  @!P6 LDGSTS.E.BYPASS.LTC128B.128 [R23+0x7000], desc[UR18][R10.64+0x180] ;  /* 0x070001800a17efae */ /* 0x0007e2000b901d52 */
[----:B------:R-:W-:Y:S01]  /*2400*/  ISETP.GE.AND P6, PT, R17, UR25, PT ;  /* 0x0000001911007c0c */ /* 0x000fe2000bfc6270 */
[----:B------:R-:W-:Y:S01]  /*2410*/  IMAD.U32 R24, RZ, RZ, UR12 ;  /* 0x0000000cff187e24 */ /* 0x000fe2000f8e00ff */
[----:B------:R-:W-:Y:S01]  /*2420*/  UIMAD.WIDE.U32 UR10, UR12, 0x20, URZ ;  /* 0x000000200c0a78a5 */ /* 0x000fe2000f8e003f */
[----:B------:R-:W-:Y:S04]  /*2430*/  @!P4 LDGSTS.E.BYPASS.LTC128B.128 [R25+0x1800], desc[UR18][R26.64] ;  /* 0x018000001a19cfae */ /* 0x000fe8000b901d52 */
[----:B------:R-:W-:Y:S01]  /*2440*/  @!P4 LDGSTS.E.BYPASS.LTC128B.128 [R25+0x3800], desc[UR18][R26.64+0x80] ;  /* 0x038000801a19cfae */ /* 0x000fe2000b901d52 */
[----:B-1----:R-:W-:-:S03]  /*2450*/  @!P3 MOV R15, 0x400 ;  /* 0x00000400000fb802 */ /* 0x002fc60000000f00 */
[----:B------:R-:W-:Y:S01]  /*2460*/  @!P4 LDGSTS.E.BYPASS.LTC128B.128 [R25+0x5800], desc[UR18][R26.64+0x100] ;  /* 0x058001001a19cfae */ /* 0x000fe2000b901d52 */
[C---:B-----5:R-:W-:Y:S01]  /*2470*/  @!P3 LEA R14, P2, R165.reuse, R12, 0x1 ;  /* 0x0000000ca50eb211 */ /* 0x060fe200078408ff */
[----:B------:R-:W-:Y:S01]  /*2480*/  VOTEU.ALL UP0, P5 ;  /* 0x00000000003f7886 */ /* 0x000fe20002800000 */
[----:B----4-:R-:W-:Y:S01]  /*2490*/  @!P3 LEA R30, R30, R15, 0x18 ;  /* 0x0000000f1e1eb211 */ /* 0x010fe200078ec0ff */
[----:B------:R-:W1:Y:S01]  /*24a0*/  @!P6 S2R R12, SR_CgaCtaId ;  /* 0x00000000000ce919 */ /* 0x000e620000008800 */
[----:B------:R-:W-:Y:S02]  /*24b0*/  @!P3 LEA.HI.X R15, R165, R13, R2, 0x1, P2 ;  /* 0x0000000da50fb211 */ /* 0x000fe400010f0c02 */
[----:B------:R-:W-:Y:S01]  /*24c0*/  @!P1 LEA R24, P2, R24, R165, 0x4 ;  /* 0x000000a518189211 */ /* 0x000fe200078420ff */
[----:B------:R-:W4:Y:S01]  /*24d0*/  @!P1 S2R R13, SR_CgaCtaId ;  /* 0x00000000000d9919 */ /* 0x000f220000008800 */
[----:B------:R-:W-:Y:S01]  /*24e0*/  @!P3 IMAD R29, R3, 0x2, R30 ;  /* 0x00000002031db824 */ /* 0x000fe200078e021e */
[----:B------:R5:W-:Y:S01]  /*24f0*/  @!P4 LDGSTS.E.BYPASS.LTC128B.128 [R25+0x7800], desc[UR18][R26.64+0x180] ;  /* 0x078001801a19cfae */ /* 0x000be2000b901d52 */
[----:B------:R-:W-:Y:S01]  /*2500*/  ISETP.GE.AND P4, PT, R18, UR25, PT ;  /* 0x0000001912007c0c */ /* 0x000fe2000bf86270 */
[----:B------:R-:W-:Y:S01]  /*2510*/  IMAD.U32 R18, RZ, RZ, UR12 ;  /* 0x0000000cff127e24 */ /* 0x000fe2000f8e00ff */
[----:B---3--:R-:W-:Y:S01]  /*2520*/  LEA.HI R10, R7, R6, RZ, 0x4 ;  /* 0x00000006070a7211 */ /* 0x008fe200078f20ff */
[----:B------:R-:W-:Y:S01]  /*2530*/  IMAD.U32 R23, RZ, RZ, UR13 ;  /* 0x0000000dff177e24 */ /* 0x000fe2000f8e00ff */
[----:B------:R-:W3:Y:S01]  /*2540*/  @!P5 S2R R11, SR_CgaCtaId ;  /* 0x00000000000bd919 */ /* 0x000ee20000008800 */
[----:B------:R-:W-:Y:S01]  /*2550*/  IMAD.MOV.U32 R7, RZ, RZ, 0x10 ;  /* 0x00000010ff077424 */ /* 0x000fe200078e00ff */
[----:B------:R-:W-:Y:S02]  /*2560*/  @!P3 LDGSTS.E.BYPASS.LTC128B.128 [R29+0x8000], desc[UR18][R14.64] ;  /* 0x080000000e1dbfae */ /* 0x000fe4000b901d52 */
[----:B------:R-:W-:-:S02]  /*2570*/  @!P1 LEA.HI.X R23, R18, R2, R23, 0x4, P2 ;  /* 0x0000000212179211 */ /* 0x000fc400010f2417 */
[----:B--2---:R-:W-:Y:S01]  /*2580*/  @!P1 LEA R18, P2, R24, R4, 0x1 ;  /* 0x0000000418129211 */ /* 0x004fe200078408ff */
[----:B------:R-:W-:Y:S04]  /*2590*/  @!P3 LDGSTS.E.BYPASS.LTC128B.128 [R29+0xa000], desc[UR18][R14.64+0x80] ;  /* 0x0a0000800e1dbfae */ /* 0x000fe8000b901d52 */
[----:B------:R-:W-:Y:S04]  /*25a0*/  @!P3 LDGSTS.E.BYPASS.LTC128B.128 [R29+0xc000], desc[UR18][R14.64+0x100] ;  /* 0x0c0001000e1dbfae */ /* 0x000fe8000b901d52 */
[----:B------:R2:W-:Y:S01]  /*25b0*/  @!P3 LDGSTS.E.BYPASS.LTC128B.128 [R29+0xe000], desc[UR18][R14.64+0x180] ;  /* 0x0e0001800e1dbfae */ /* 0x0005e2000b901d52 */
[----:B------:R-:W-:-:S02]  /*25c0*/  ISETP.GE.AND P3, PT, R17, UR25, PT ;  /* 0x0000001911007c0c */ /* 0x000fc4000bf66270 */
[----:B------:R-:W-:Y:S01]  /*25d0*/  SHF.R.S32.HI R17, RZ, 0x4, R10 ;  /* 0x00000004ff117819 */ /* 0x000fe2000001140a */
[----:B-----5:R-:W-:Y:S01]  /*25e0*/  IMAD R25, R19, UR6, RZ ;  /* 0x0000000613197c24 */ /* 0x020fe2000f8e02ff */
[----:B------:R-:W-:Y:S01]  /*25f0*/  @!P1 LEA.HI.X R19, R24, R5, R23, 0x1, P2 ;  /* 0x0000000518139211 */ /* 0x000fe200010f0c17 */
[----:B------:R-:W-:Y:S01]  /*2600*/  IMAD.U32 R26, RZ, RZ, UR12 ;  /* 0x0000000cff1a7e24 */ /* 0x000fe2000f8e00ff */
[----:B------:R-:W-:Y:S01]  /*2610*/  ISETP.GE.AND P2, PT, R16, UR25, PT ;  /* 0x0000001910007c0c */ /* 0x000fe2000bf46270 */
[----:B------:R-:W-:Y:S01]  /*2620*/  IMAD R4, R20, UR7, R25 ;  /* 0x0000000714047c24 */ /* 0x000fe2000f8e0219 */
[----:B------:R-:W-:Y:S01]  /*2630*/  LEA.HI R5, R10, R17, RZ, 0x1 ;  /* 0x000000110a057211 */ /* 0x000fe200078f08ff */
[----:B------:R-:W-:Y:S01]  /*2640*/  IMAD.WIDE.U32 R24, R20, UR6, R8 ;  /* 0x0000000614187c25 */ /* 0x000fe2000f8e0008 */
[----:B------:R-:W-:Y:S01]  /*2650*/  @!P1 MOV R16, 0x400 ;  /* 0x0000040000109802 */ /* 0x000fe20000000f00 */
[----:B------:R-:W5:Y:S01]  /*2660*/  @!P6 LDC.64 R8, c[0x0][0x218] ;  /* 0x00008600ff08eb82 */ /* 0x000f620000000a00 */
[----:B------:R-:W-:Y:S01]  /*2670*/  USHF.L.U32 UR6, UR13, 0x5, URZ ;  /* 0x000000050d067899 */ /* 0x000fe2000800063f */
[----:B------:R-:W-:Y:S01]  /*2680*/  IMAD.IADD R25, R25, 0x1, R4 ;  /* 0x0000000119197824 */ /* 0x000fe200078e0204 */
[----:B----4-:R-:W-:Y:S01]  /*2690*/  @!P1 LEA R4, R13, R16, 0x18 ;  /* 0x000000100d049211 */ /* 0x010fe200078ec0ff */
[----:B------:R-:W-:Y:S01]  /*26a0*/  USHF.L.U32 UR7, UR9, 0x5, URZ ;  /* 0x0000000509077899 */ /* 0x000fe2000800063f */
[----:B------:R-:W-:-:S02]  /*26b0*/  @!P5 MOV R20, 0x400 ;  /* 0x000004000014d802 */ /* 0x000fc40000000f00 */
[----:B------:R-:W-:Y:S01]  /*26c0*/  IMAD.U32 R13, RZ, RZ, UR6 ;  /* 0x00000006ff0d7e24 */ /* 0x000fe2000f8e00ff */
[----:B------:R-:W-:Y:S01]  /*26d0*/  @!UP0 UIMAD UR6, UR13, 0x30, URZ ;  /* 0x000000300d0688a4 */ /* 0x000fe2000f8e023f */
[----:B------:R-:W-:Y:S01]  /*26e0*/  VOTEU.ALL UP0, P2 ;  /* 0x00000000003f7886 */ /* 0x000fe20001000000 */
[----:B--2---:R-:W-:Y:S01]  /*26f0*/  LOP3.LUT R14, R5, 0xfffffffe, RZ, 0xc0, !PT ;  /* 0xfffffffe050e7812 */ /* 0x004fe200078ec0ff */
[----:B------:R-:W-:Y:S01]  /*2700*/  @!P1 IMAD R15, R3, 0x2, R4 ;  /* 0x00000002030f9824 */ /* 0x000fe200078e0204 */
[----:B------:R-:W-:-:S03]  /*2710*/  @!P6 MOV R5, 0x400 ;  /* 0x000004000005e802 */ /* 0x000fc60000000f00 */
[----:B------:R-:W-:Y:S01]  /*2720*/  IMAD.IADD R14, R17, 0x1, -R14 ;  /* 0x00000001110e7824 */ /* 0x000fe200078e0a0e */
[----:B-1----:R-:W-:Y:S01]  /*2730*/  @!P6 LEA R16, R12, R5, 0x18 ;  /* 0x000000050c10e211 */ /* 0x002fe200078ec0ff */
[----:B------:R-:W-:Y:S01]  /*2740*/  @!P1 LDGSTS.E.BYPASS.LTC128B.128 [R15+0x8800], desc[UR18][R18.64] ;  /* 0x08800000120f9fae */ /* 0x000fe2000b901d52 */
[----:B------:R-:W1:Y:S01]  /*2750*/  @!P5 LDC.64 R4, c[0x0][0x218] ;  /* 0x00008600ff04db82 */ /* 0x000e620000000a00 */
[----:B---3--:R-:W-:Y:S02]  /*2760*/  @!P5 LEA R12, R11, R20, 0x18 ;  /* 0x000000140b0cd211 */ /* 0x008fe400078ec0ff */
[----:B------:R-:W-:Y:S04]  /*2770*/  @!P1 LDGSTS.E.BYPASS.LTC128B.128 [R15+0xa800], desc[UR18][R18.64+0x80] ;  /* 0x0a800080120f9fae */ /* 0x000fe8000b901d52 */
[----:B------:R-:W-:Y:S04]  /*2780*/  @!P1 LDGSTS.E.BYPASS.LTC128B.128 [R15+0xc800], desc[UR18][R18.64+0x100] ;  /* 0x0c800100120f9fae */ /* 0x000fe8000b901d52 */
[----:B------:R2:W-:Y:S01]  /*2790*/  @!P1 LDGSTS.E.BYPASS.LTC128B.128 [R15+0xe800], desc[UR18][R18.64+0x180] ;  /* 0x0e800180120f9fae */ /* 0x0005e2000b901d52 */
[----:B------:R-:W-:-:S04]  /*27a0*/  @!P6 IADD3 R11, P1, R165, UR10, RZ ;  /* 0x0000000aa50bec10 */ /* 0x000fc8000ff3e0ff */
[----:B------:R-:W-:Y:S01]  /*27b0*/  @!P6 IADD3.X R20, R2, UR11, R13, P1, !PT ;  /* 0x0000000b0214ec10 */ /* 0x000fe20008ffe40d */
[C---:B------:R-:W-:Y:S01]  /*27c0*/  IMAD R13, R170.reuse, UR9, R21 ;  /* 0x00000009aa0d7c24 */ /* 0x040fe2000f8e0215 */
[C---:B-----5:R-:W-:Y:S01]  /*27d0*/  @!P6 LEA R8, P1, R11.reuse, R8, 0x1 ;  /* 0x000000080b08e211 */ /* 0x060fe200078208ff */
[----:B------:R-:W-:Y:S01]  /*27e0*/  IMAD.WIDE.U32 R170, R170, UR8, R24 ;  /* 0x00000008aaaa7c25 */ /* 0x000fe2000f8e0018 */
[----:B------:R-:W-:Y:S02]  /*27f0*/  ULDC.64 UR10, c[0x0][0x220] ;  /* 0x00008800000a7ab9 */ /* 0x000fe40000000a00 */
[----:B------:R-:W-:Y:S01]  /*2800*/  @!P6 LEA.HI.X R9, R11, R9, R20, 0x1, P1 ;  /* 0x000000090b09e211 */ /* 0x000fe200008f0c14 */
[C---:B------:R-:W-:Y:S02]  /*2810*/  @!P6 IMAD R11, R3.reuse, 0x2, R16 ;  /* 0x00000002030be824 */ /* 0x040fe400078e0210 */
[----:B------:R-:W-:Y:S02]  /*2820*/  @!P5 IMAD R3, R3, 0x2, R12 ;  /* 0x000000020303d824 */ /* 0x000fe400078e020c */
[----:B------:R-:W-:Y:S01]  /*2830*/  IMAD.IADD R168, R171, 0x1, R13 ;  /* 0x00000001aba87824 */ /* 0x000fe200078e020d */
[----:B------:R-:W-:Y:S01]  /*2840*/  @!P6 LDGSTS.E.BYPASS.LTC128B.128 [R11+0x9000], desc[UR18][R8.64] ;  /* 0x09000000080befae */ /* 0x000fe2000b901d52 */
[----:B------:R-:W-:-:S03]  /*2850*/  IMAD.U32 R13, RZ, RZ, UR8 ;  /* 0x00000008ff0d7e24 */ /* 0x000fc6000f8e00ff */
[----:B------:R-:W-:Y:S04]  /*2860*/  @!P6 LDGSTS.E.BYPASS.LTC128B.128 [R11+0xb000], desc[UR18][R8.64+0x80] ;  /* 0x0b000080080befae */ /* 0x000fe8000b901d52 */
[----:B------:R-:W-:Y:S01]  /*2870*/  @!P6 LDGSTS.E.BYPASS.LTC128B.128 [R11+0xd000], desc[UR18][R8.64+0x100] ;  /* 0x0d000100080befae */ /* 0x000fe2000b901d52 */
[----:B--2---:R-:W-:Y:S01]  /*2880*/  @!P5 IMAD.MOV.U32 R18, RZ, RZ, R165 ;  /* 0x000000ffff12d224 */ /* 0x004fe200078e00a5 */
[----:B------:R-:W-:Y:S01]  /*2890*/  LOP3.LUT R15, R10, 0xfffffff0, RZ, 0xc0, !PT ;  /* 0xfffffff00a0f7812 */ /* 0x000fe200078ec0ff */
[----:B------:R-:W-:Y:S01]  /*28a0*/  @!P5 IMAD.MOV.U32 R19, RZ, RZ, R2 ;  /* 0x000000ffff13d224 */ /* 0x000fe200078e0002 */
[----:B------:R2:W-:Y:S01]  /*28b0*/  @!P6 LDGSTS.E.BYPASS.LTC128B.128 [R11+0xf000], desc[UR18][R8.64+0x180] ;  /* 0x0f000180080befae */ /* 0x0005e2000b901d52 */
[C---:B------:R-:W-:Y:S01]  /*28c0*/  ISETP.GE.AND P6, PT, R22.reuse, UR25, PT ;  /* 0x0000001916007c0c */ /* 0x040fe2000bfc6270 */
[----:B------:R-:W-:Y:S01]  /*28d0*/  IMAD.SHL.U32 R22, R22, 0x8, RZ ;  /* 0x0000000816167824 */ /* 0x000fe200078e00ff */
[----:B------:R-:W-:Y:S01]  /*28e0*/  UIMAD.WIDE.U32 UR24, UR8, 0x20, URZ ;  /* 0x00000020081878a5 */ /* 0x000fe2000f8e003f */
[----:B------:R-:W-:-:S04]  /*28f0*/  @!P5 IMAD.WIDE.U32 R26, R26, 0x30, R18 ;  /* 0x000000301a1ad825 */ /* 0x000fc800078e0012 */
[----:B------:R-:W-:Y:S01]  /*2900*/  @!P5 VIADD R10, R27, UR6 ;  /* 0x000000061b0adc36 */ /* 0x000fe20008000000 */
[----:B-1----:R-:W-:Y:S01]  /*2910*/  @!P5 LEA R16, P1, R26, R4, 0x1 ;  /* 0x000000041a10d211 */ /* 0x002fe200078208ff */
[----:B------:R-:W-:Y:S01]  /*2920*/  IMAD.IADD R15, R6, 0x1, -R15 ;  /* 0x00000001060f7824 */ /* 0x000fe200078e0a0f */
[----:B------:R-:W-:Y:S02]  /*2930*/  @!UP0 UIMAD UR6, UR9, 0x60, URZ ;  /* 0x00000060090688a4 */ /* 0x000fe4000f8e023f */
[----:B------:R-:W-:Y:S01]  /*2940*/  @!P5 LEA.HI.X R17, R26, R5, R10, 0x1, P1 ;  /* 0x000000051a11d211 */ /* 0x000fe200008f0c0a */
[----:B------:R-:W-:Y:S01]  /*2950*/  IMAD.SHL.U32 R5, R0, 0x40, RZ ;  /* 0x0000004000057824 */ /* 0x000fe200078e00ff */
[----:B------:R-:W-:Y:S01]  /*2960*/  SHF.R.S32.HI R4, RZ, 0x1f, R15 ;  /* 0x0000001fff047819 */ /* 0x000fe2000001140f */
[----:B------:R-:W-:Y:S01]  /*2970*/  UISETP.GT.AND UP0, UPT, UR16, 0x1, UPT ;  /* 0x000000011000788c */ /* 0x000fe2000bf04270 */
[----:B------:R-:W-:Y:S01]  /*2980*/  LEA R236, P1, R170, UR10, 0x1 ;  /* 0x0000000aaaec7c11 */ /* 0x000fe2000f8208ff */
[----:B------:R-:W-:Y:S01]  /*2990*/  @!P5 LDGSTS.E.BYPASS.LTC128B.128 [R3+0x9800], desc[UR18][R16.64] ;  /* 0x098000001003dfae */ /* 0x000fe2000b901d52 */
[----:B------:R-:W-:-:S02]  /*29a0*/  LEA.HI R4, R4, R15, RZ, 0x3 ;  /* 0x0000000f04047211 */ /* 0x000fc400078f18ff */
[----:B------:R-:W-:Y:S01]  /*29b0*/  LOP3.LUT R5, R5, 0x1c0, RZ, 0xc0, !PT ;  /* 0x000001c005057812 */ /* 0x000fe200078ec0ff */
[----:B------:R-:W-:Y:S01]  /*29c0*/  @!P5 LDGSTS.E.BYPASS.LTC128B.128 [R3+0xb800], desc[UR18][R16.64+0x80] ;  /* 0x0b8000801003dfae */ /* 0x000fe2000b901d52 */
[C---:B------:R-:W-:Y:S01]  /*29d0*/  LOP3.LUT R10, R4.reuse, 0xfffffff8, RZ, 0xc0, !PT ;  /* 0xfffffff8040a7812 */ /* 0x040fe200078ec0ff */
[----:B------:R-:W-:Y:S01]  /*29e0*/  IMAD.SHL.U32 R4, R4, 0x40, RZ ;  /* 0x0000004004047824 */ /* 0x000fe200078e00ff */
[----:B------:R-:W-:Y:S01]  /*29f0*/  LEA.HI.X R235, R170, UR11, R168, 0x1, P1 ;  /* 0x0000000baaeb7c11 */ /* 0x000fe200088f0ca8 */
[----:B------:R-:W-:Y:S01]  /*2a00*/  @!P5 LDGSTS.E.BYPASS.LTC128B.128 [R3+0xd800], desc[UR18][R16.64+0x100] ;  /* 0x0d8001001003dfae */ /* 0x000fe2000b901d52 */
[----:B--2---:R-:W-:Y:S01]  /*2a10*/  LOP3.LUT R9, R5, 0x8, R22, 0xf8, !PT ;  /* 0x0000000805097812 */ /* 0x004fe200078ef816 */
[----:B------:R-:W-:Y:S01]  /*2a20*/  IMAD.U32 R11, RZ, RZ, UR8 ;  /* 0x00000008ff0b7e24 */ /* 0x000fe2000f8e00ff */
[----:B------:R-:W-:Y:S01]  /*2a30*/  SHF.R.U32.HI R8, RZ, 0x3, R5 ;  /* 0x00000003ff087819 */ /* 0x000fe20000011605 */
[----:B------:R1:W-:Y:S01]  /*2a40*/  @!P5 LDGSTS.E.BYPASS.LTC128B.128 [R3+0xf800], desc[UR18][R16.64+0x180] ;  /* 0x0f8001801003dfae */ /* 0x0003e2000b901d52 */
[----:B------:R-:W-:Y:S01]  /*2a50*/  IMAD.IADD R5, R15, 0x1, -R10 ;  /* 0x000000010f057824 */ /* 0x000fe200078e0a0a */
[----:B------:R-:W-:Y:S01]  /*2a60*/  LOP3.LUT R4, R4, 0xfffffe00, RZ, 0xc0, !PT ;  /* 0xfffffe0004047812 */ /* 0x000fe200078ec0ff */
[----:B------:R-:W-:Y:S01]  /*2a70*/  IMAD.SHL.U32 R15, R14, 0x8, RZ ;  /* 0x000000080e0f7824 */ /* 0x000fe200078e00ff */
[----:B------:R-:W0:Y:S01]  /*2a80*/  LDGDEPBAR ;  /* 0x00000000000079af */ /* 0x000e220000000000 */
[----:B------:R-:W-:Y:S01]  /*2a90*/  IMAD.SHL.U32 R10, R5, 0x40, RZ ;  /* 0x00000040050a7824 */ /* 0x000fe200078e00ff */
[----:B------:R-:W-:Y:S01]  /*2aa0*/  LOP3.LUT R9, R9, R8, RZ, 0x3c, !PT ;  /* 0x0000000809097212 */ /* 0x000fe200078e3cff */
[----:B------:R-:W-:-:S02]  /*2ab0*/  IMAD.U32 R8, RZ, RZ, UR9 ;  /* 0x00000009ff087e24 */ /* 0x000fc4000f8e00ff */
[----:B------:R-:W-:Y:S01]  /*2ac0*/  @!P6 IMAD.MOV.U32 R237, RZ, RZ, R235 ;  /* 0x000000ffffede224 */ /* 0x000fe200078e00eb */
[----:B------:R-:W-:Y:S01]  /*2ad0*/  LOP3.LUT R10, R10, 0x1c0, RZ, 0xc0, !PT ;  /* 0x000001c00a0a7812 */ /* 0x000fe200078ec0ff */
[----:B------:R-:W-:Y:S02]  /*2ae0*/  IMAD R233, R14, 0x200, R9 ;  /* 0x000002000ee97824 */ /* 0x000fe400078e0209 */
[----:B------:R-:W-:Y:S01]  /*2af0*/  IMAD.U32 R9, RZ, RZ, UR8 ;  /* 0x00000008ff097e24 */ /* 0x000fe2000f8e00ff */
[----:B------:R-:W-:Y:S01]  /*2b00*/  LOP3.LUT R14, R10, 0x8, R15, 0xf8, !PT ;  /* 0x000000080a0e7812 */ /* 0x000fe200078ef80f */
[----:B------:R-:W-:Y:S01]  /*2b10*/  @!P2 IMAD.MOV.U32 R234, RZ, RZ, R236 ;  /* 0x000000ffffeaa224 */ /* 0x000fe200078e00ec */
[----:B------:R-:W-:-:S03]  /*2b20*/  LEA R233, R233, UR4, 0x1 ;  /* 0x00000004e9e97c11 */ /* 0x000fc6000f8e08ff */
[----:B------:R-:W-:-:S04]  /*2b30*/  @!P2 IMAD.WIDE.U32 R12, R13, 0x60, R234 ;  /* 0x000000600d0ca825 */ /* 0x000fc800078e00ea */
[----:B------:R-:W-:Y:S02]  /*2b40*/  IMAD R234, R85, 0x400, R4 ;  /* 0x0000040055ea7824 */ /* 0x000fe400078e0204 */
[----:B------:R-:W-:Y:S01]  /*2b50*/  @!P2 VIADD R13, R13, UR6 ;  /* 0x000000060d0dac36 */ /* 0x000fe20008000000 */
[----:B-1----:R-:W-:Y:S01]  /*2b60*/  SHF.R.U32.HI R3, RZ, 0x3, R10 ;  /* 0x00000003ff037819 */ /* 0x002fe2000001160a */
[----:B------:R-:W-:-:S04]  /*2b70*/  DEPBAR.LE SB0, 0x0 ;  /* 0x000080000000791a */ /* 0x000fc80000000000 */
[----:B------:R-:W-:Y:S01]  /*2b80*/  BAR.SYNC.DEFER_BLOCKING 0x0 ;  /* 0x0000000000007b1d */ /* 0x000fe20000010000 */
[----:B------:R-:W-:Y:S01]  /*2b90*/  @!P3 LEA R10, P1, R11, R236, 0x6 ;  /* 0x000000ec0b0ab211 */ /* 0x000fe200078230ff */
[----:B------:R-:W-:Y:S01]  /*2ba0*/  VIADD R231, R233, 0x8020 ;  /* 0x00008020e9e77836 */ /* 0x000fe20000000000 */
[----:B------:R-:W-:Y:S02]  /*2bb0*/  LOP3.LUT R3, R14, R3, RZ, 0x3c, !PT ;  /* 0x000000030e037212 */ /* 0x000fe400078e3cff */
[----:B------:R-:W-:Y:S01]  /*2bc0*/  @!P3 LEA.HI.X R11, R9, R235, R8, 0x6, P1 ;  /* 0x000000eb090bb211 */ /* 0x000fe200008f3408 */
[----:B------:R-:W-:Y:S01]  /*2bd0*/  IMAD.U32 R8, RZ, RZ, UR7 ;  /* 0x00000007ff087e24 */ /* 0x000fe2000f8e00ff */
[----:B------:R-:W-:Y:S01]  /*2be0*/  @!P4 IADD3 R14, P1, R236, UR24, RZ ;  /* 0x00000018ec0ecc10 */ /* 0x000fe2000ff3e0ff */
[----:B------:R-:W-:Y:S01]  /*2bf0*/  IMAD.IADD R234, R3, 0x1, R234 ;  /* 0x0000000103ea7824 */ /* 0x000fe200078e02ea */
[----:B------:R-:W-:Y:S02]  /*2c00*/  @!UP0 ULDC.64 UR6, c[0x0][0x218] ;  /* 0x0000860000068ab9 */ /* 0x000fe40000000a00 */
[----:B------:R-:W-:-:S02]  /*2c10*/  @!P4 IADD3.X R15, R235, UR25, R8, P1, !PT ;  /* 0x00000019eb0fcc10 */ /* 0x000fc40008ffe408 */
[----:B------:R-:W-:Y:S01]  /*2c20*/  LEA R234, R234, UR4, 0x1 ;  /* 0x00000004eaea7c11 */ /* 0x000fe2000f8e08ff */
[----:B------:R-:W-:Y:S04]  /*2c30*/  @P6 STS.128 [R239+0x10000], RZ ;  /* 0x010000ffef006388 */ /* 0x000fe80000000c00 */
[----:B------:R-:W-:Y:S04]  /*2c40*/  @P6 STS.128 [R239+0x12000], RZ ;  /* 0x012000ffef006388 */ /* 0x000fe80000000c00 */
[----:B------:R-:W-:Y:S04]  /*2c50*/  @P6 STS.128 [R239+0x14000], RZ ;  /* 0x014000ffef006388 */ /* 0x000fe80000000c00 */
[----:B------:R-:W-:Y:S04]  /*2c60*/  @P6 STS.128 [R239+0x16000], RZ ;  /* 0x016000ffef006388 */ /* 0x000fe80000000c00 */
[----:B------:R-:W-:Y:S01]  /*2c70*/  @!PT LDS RZ, [RZ] ;  /* 0x00000000fffff984 */ /* 0x000fe20000000800 */
[----:B------:R-:W-:Y:S01]  /*2c80*/  @!PT LDS RZ, [RZ] ;  /* 0x00000000fffff984 */ /* 0x000fe20000000800 */
[----:B------:R-:W-:Y:S01]  /*2c90*/  @!PT LDS RZ, [RZ] ;  /* 0x00000000fffff984 */ /* 0x000fe20000000800 */
[----:B------:R-:W-:Y:S04]  /*2ca0*/  @!P6 LDGSTS.E.BYPASS.LTC128B.128 [R239+0x10000], desc[UR18][R236.64] ;  /* 0x10000000ecefefae */ /* 0x000fe8000b901d52 */
[----:B------:R-:W-:Y:S04]  /*2cb0*/  @!P6 LDGSTS.E.BYPASS.LTC128B.128 [R239+0x12000], desc[UR18][R236.64+0x80] ;  /* 0x12000080ecefefae */ /* 0x000fe8000b901d52 */
[----:B------:R-:W-:Y:S04]  /*2cc0*/  @!P6 LDGSTS.E.BYPASS.LTC128B.128 [R239+0x14000], desc[UR18][R236.64+0x100] ;  /* 0x14000100ecefefae */ /* 0x000fe8000b901d52 */
[----:B------:R-:W-:Y:S04]  /*2cd0*/  @!P6 LDGSTS.E.BYPASS.LTC128B.128 [R239+0x16000], desc[UR18][R236.64+0x180] ;  /* 0x16000180ecefefae */ /* 0x000fe8000b901d52 */
        /* <DEDUP_REMOVED lines=21> */
[----:B------:R1:W-:Y:S04]  /*2e30*/  @!P3 LDGSTS.E.BYPASS.LTC128B.128 [R239+0x17000], desc[UR18][R10.64+0x180] ;  /* 0x170001800aefbfae */ /* 0x0003e8000b901d52 */
        /* <DEDUP_REMOVED lines=10> */
[----:B------:R2:W-:Y:S01]  /*2ee0*/  @!P2 LDGSTS.E.BYPASS.LTC128B.128 [R239+0x17800], desc[UR18][R12.64+0x180] ;  /* 0x178001800cefafae */ /* 0x0005e2000b901d52 */
[----:B------:R-:W-:Y:S01]  /*2ef0*/  R2P PR, R5, 0x6 ;  /* 0x0000000605007804 */ /* 0x000fe20000000000 */
[----:B------:R-:W-:-:S02]  /*2f00*/  IMAD.MOV.U32 R5, RZ, RZ, 0x20 ;  /* 0x00000020ff057424 */ /* 0x000fc400078e00ff */
[----:B------:R-:W-:Y:S02]  /*2f10*/  LDSM.16.M88.4 R32, [R234] ;  /* 0x00000000ea20783b */ /* 0x000fe40000000200 */
[----:B------:R-:W-:Y:S02]  /*2f20*/  SEL R7, R7, 0xfffffff0, !P1 ;  /* 0xfffffff007077807 */ /* 0x000fe40004800000 */
[----:B-1----:R-:W2:Y:S01]  /*2f30*/  LDSM.16.M88.4 R8, [R233+0x8000] ;  /* 0x00800000e908783b */ /* 0x002ea20000000200 */
[----:B------:R-:W-:Y:S02]  /*2f40*/  SEL R5, R5, 0xffffffe0, !P2 ;  /* 0xffffffe005057807 */ /* 0x000fe40005000000 */
[----:B------:R-:W-:Y:S01]  /*2f50*/  R2P PR, R0, 0x6 ;  /* 0x0000000600007804 */ /* 0x000fe20000000000 */
[----:B------:R-:W1:Y:S01]  /*2f60*/  LDSM.16.M88.4 R72, [R233+0x8800] ;  /* 0x00880000e948783b */ /* 0x000e620000000200 */
[----:B------:R-:W-:Y:S02]  /*2f70*/  VIADD R0, R233, 0x8000 ;  /* 0x00008000e9007836 */ /* 0x000fe40000000000 */
[--C-:B------:R-:W-:Y:S01]  /*2f80*/  IMAD R232, R7, 0x2, R234.reuse ;  /* 0x0000000207e87824 */ /* 0x100fe200078e02ea */
[----:B------:R-:W3:Y:S01]  /*2f90*/  LDSM.16.M88.4 R40, [R233+0x9000] ;  /* 0x00900000e928783b */ /* 0x000ee20000000200 */
[----:B------:R-:W-:-:S02]  /*2fa0*/  IMAD R230, R5, 0x2, R234 ;  /* 0x0000000205e67824 */ /* 0x000fc400078e02ea */
[----:B------:R-:W-:Y:S01]  /*2fb0*/  IMAD R229, R5, 0x2, R232 ;  /* 0x0000000205e57824 */ /* 0x000fe200078e02e8 */
[----:B------:R-:W4:Y:S04]  /*2fc0*/  LDSM.16.M88.4 R64, [R233+0x9800] ;  /* 0x00980000e940783b */ /* 0x000f280000000200 */
[----:B------:R-:W-:Y:S01]  /*2fd0*/  @P1 VIADD R231, R0, 0xffffffe0 ;  /* 0xffffffe000e71836 */ /* 0x000fe20000000000 */
[----:B------:R-:W-:Y:S01]  /*2fe0*/  LDSM.16.M88.4 R56, [R232] ;  /* 0x00000000e838783b */ /* 0x000fe20000000200 */
[----:B------:R-:W-:Y:S02]  /*2ff0*/  IMAD.MOV.U32 R0, RZ, RZ, 0x40 ;  /* 0x00000040ff007424 */ /* 0x000fe400078e00ff */
[C---:B------:R-:W-:Y:S01]  /*3000*/  VIADD R223, R231.reuse, 0x800 ;  /* 0x00000800e7df7836 */ /* 0x040fe20000000000 */
[----:B------:R-:W5:Y:S01]  /*3010*/  LDSM.16.M88.4 R16, [R231] ;  /* 0x00000000e710783b */ /* 0x000f620000000200 */
[C---:B------:R-:W-:Y:S01]  /*3020*/  VIADD R222, R231.reuse, 0x1000 ;  /* 0x00001000e7de7836 */ /* 0x040fe20000000000 */
[----:B------:R-:W-:Y:S01]  /*3030*/  SEL R0, R0, 0xffffffc0, !P2 ;  /* 0xffffffc000007807 */ /* 0x000fe20005000000 */
[C---:B------:R-:W-:Y:S01]  /*3040*/  VIADD R221, R231.reuse, 0x1800 ;  /* 0x00001800e7dd7836 */ /* 0x040fe20000000000 */
[----:B------:R-:W5:Y:S01]  /*3050*/  LDSM.16.M88.4 R60, [R231+0x800] ;  /* 0x00080000e73c783b */ /* 0x000f620000000200 */
[----:B------:R-:W-:-:S02]  /*3060*/  VIADD R219, R231, 0x2000 ;  /* 0x00002000e7db7836 */ /* 0x000fc40000000000 */
[----:B------:R-:W-:Y:S01]  /*3070*/  IMAD.IADD R227, R233, 0x1, R0 ;  /* 0x00000001e9e37824 */ /* 0x000fe200078e0200 */
[----:B------:R-:W5:Y:S01]  /*3080*/  LDSM.16.M88.4 R52, [R231+0x1000] ;  /* 0x00100000e734783b */ /* 0x000f620000000200 */
[----:B------:R-:W-:Y:S02]  /*3090*/  IMAD.IADD R220, R0, 0x1, R231 ;  /* 0x0000000100dc7824 */ /* 0x000fe400078e02e7 */
[C---:B------:R-:W-:Y:S01]  /*30a0*/  VIADD R218, R231.reuse, 0x2800 ;  /* 0x00002800e7da7836 */ /* 0x040fe20000000000 */
[----:B------:R-:W5:Y:S01]  /*30b0*/  LDSM.16.M88.4 R48, [R231+0x1800] ;  /* 0x00180000e730783b */ /* 0x000f620000000200 */
[C---:B------:R-:W-:Y:S02]  /*30c0*/  VIADD R217, R231.reuse, 0x3000 ;  /* 0x00003000e7d97836 */ /* 0x040fe40000000000 */
[C---:B------:R-:W-:Y:S01]  /*30d0*/  VIADD R216, R231.reuse, 0x3800 ;  /* 0x00003800e7d87836 */ /* 0x040fe20000000000 */
[----:B------:R-:W-:Y:S01]  /*30e0*/  LDSM.16.M88.4 R28, [R230] ;  /* 0x00000000e61c783b */ /* 0x000fe20000000200 */
[C---:B------:R-:W-:Y:S01]  /*30f0*/  VIADD R215, R231.reuse, 0x4000 ;  /* 0x00004000e7d77836 */ /* 0x040fe20000000000 */
[----:B--2---:R-:W-:Y:S02]  /*3100*/  HMMA.16816.F32.BF16 R12, R32, R8, RZ ;  /* 0x00000008200c723c */ /* 0x004fe400000418ff */
[----:B------:R-:W2:Y:S01]  /*3110*/  LDSM.16.M88.4 R24, [R227+0x8000] ;  /* 0x00800000e318783b */ /* 0x000ea20000000200 */
[----:B------:R-:W-:-:S02]  /*3120*/  VIADD R214, R231, 0x4800 ;  /* 0x00004800e7d67836 */ /* 0x000fc40000000000 */
[C---:B------:R-:W-:Y:S01]  /*3130*/  VIADD R213, R231.reuse, 0x5000 ;  /* 0x00005000e7d57836 */ /* 0x040fe20000000000 */
[----:B------:R-:W2:Y:S01]  /*3140*/  LDSM.16.M88.4 R20, [R227+0x8800] ;  /* 0x00880000e314783b */ /* 0x000ea20000000200 */
[C---:B------:R-:W-:Y:S01]  /*3150*/  HMMA.16816.F32.BF16 R8, R32.reuse, R10, RZ ;  /* 0x0000000a2008723c */ /* 0x040fe200000418ff */
[C---:B------:R-:W-:Y:S02]  /*3160*/  VIADD R212, R231.reuse, 0x5800 ;  /* 0x00005800e7d47836 */ /* 0x040fe40000000000 */
[----:B------:R-:W-:Y:S01]  /*3170*/  LDSM.16.M88.4 R80, [R227+0x9800] ;  /* 0x00980000e350783b */ /* 0x000fe20000000200 */
[C---:B------:R-:W-:Y:S02]  /*3180*/  VIADD R211, R231.reuse, 0x6000 ;  /* 0x00006000e7d37836 */ /* 0x040fe40000000000 */
[----:B-1----:R-:W-:Y:S01]  /*3190*/  HMMA.16816.F32.BF16 R76, R32, R72, RZ ;  /* 0x00000048204c723c */ /* 0x002fe200000418ff */
[----:B------:R-:W-:Y:S01]  /*31a0*/  LDSM.16.M88.4 R68, [R229] ;  /* 0x00000000e544783b */ /* 0x000fe20000000200 */
[----:B------:R-:W-:-:S02]  /*31b0*/  VIADD R210, R231, 0x6800 ;  /* 0x00006800e7d27836 */ /* 0x000fc40000000000 */
[C---:B------:R-:W-:Y:S01]  /*31c0*/  VIADD R209, R231.reuse, 0x7000 ;  /* 0x00007000e7d17836 */ /* 0x040fe20000000000 */
[----:B------:R-:W0:Y:S01]  /*31d0*/  LDGDEPBAR ;  /* 0x00000000000079af */ /* 0x000e220000000000 */
[----:B------:R-:W-:Y:S01]  /*31e0*/  HMMA.16816.F32.BF16 R72, R32, R74, RZ ;  /* 0x0000004a2048723c */ /* 0x000fe200000418ff */
[----:B------:R-:W-:-:S05]  /*31f0*/  VIADD R208, R231, 0x7800 ;  /* 0x00007800e7d07836 */ /* 0x000fca0000000000 */
[C---:B---3--:R-:W-:Y:S06]  /*3200*/  HMMA.16816.F32.BF16 R44, R32.reuse, R40, RZ ;  /* 0x00000028202c723c */ /* 0x048fec00000418ff */
[C---:B------:R-:W-:Y:S06]  /*3210*/  HMMA.16816.F32.BF16 R40, R32.reuse, R42, RZ ;  /* 0x0000002a2028723c */ /* 0x040fec00000418ff */
[C---:B----4-:R-:W-:Y:S06]  /*3220*/  HMMA.16816.F32.BF16 R36, R32.reuse, R64, RZ ;  /* 0x000000402024723c */ /* 0x050fec00000418ff */
[----:B------:R-:W-:Y:S01]  /*3230*/  HMMA.16816.F32.BF16 R32, R32, R66, RZ ;  /* 0x000000422020723c */ /* 0x000fe200000418ff */
[----:B------:R-:W-:Y:S05]  /*3240*/  LDSM.16.M88.4 R64, [R220] ;  /* 0x00000000dc40783b */ /* 0x000fea0000000200 */
[C---:B-----5:R-:W-:Y:S06]  /*3250*/  HMMA.16816.F32.BF16 R12, R56.reuse, R16, R12 ;  /* 0x00000010380c723c */ /* 0x060fec000004180c */
[C---:B------:R-:W-:Y:S01]  /*3260*/  HMMA.16816.F32.BF16 R8, R56.reuse, R18, R8 ;  /* 0x000000123808723c */ /* 0x040fe20000041808 */
        /* <DEDUP_REMOVED lines=8> */
[----:B------:R-:W-:Y:S01]  /*32f0*/  HMMA.16816.F32.BF16 R32, R56, R50, R32 ;  /* 0x000000323820723c */ /* 0x000fe20000041820 */
[----:B------:R-:W-:Y:S04]  /*3300*/  LDSM.16.M88.4 R56, [R220+0x1800] ;  /* 0x00180000dc38783b */ /* 0x000fe80000000200 */
[----:B------:R-:W-:Y:S01]  /*3310*/  LDSM.16.M88.4 R48, [R233+0xa000] ;  /* 0x00a00000e930783b */ /* 0x000fe20000000200 */
[C---:B--2---:R-:W-:Y:S06]  /*3320*/  HMMA.16816.F32.BF16 R12, R28.reuse, R24, R12 ;  /* 0x000000181c0c723c */ /* 0x044fec000004180c */
[C---:B------:R-:W-:Y:S01]  /*3330*/  HMMA.16816.F32.BF16 R8, R28.reuse, R26, R8 ;  /* 0x0000001a1c08723c */ /* 0x040fe20000041808 */
[----:B------:R-:W2:Y:S05]  /*3340*/  LDSM.16.M88.4 R24, [R220+0x1000] ;  /* 0x00100000dc18783b */ /* 0x000eaa0000000200 */
[C---:B------:R-:W-:Y:S06]  /*3350*/  HMMA.16816.F32.BF16 R76, R28.reuse, R20, R76 ;  /* 0x000000141c4c723c */ /* 0x040fec000004184c */
[C---:B------:R-:W-:Y:S01]  /*3360*/  HMMA.16816.F32.BF16 R72, R28.reuse, R22, R72 ;  /* 0x000000161c48723c */ /* 0x040fe20000041848 */
[----:B------:R-:W4:Y:S05]  /*3370*/  LDSM.16.M88.4 R20, [R233+0xa800] ;  /* 0x00a80000e914783b */ /* 0x000f2a0000000200 */
[C---:B-1----:R-:W-:Y:S06]  /*3380*/  HMMA.16816.F32.BF16 R44, R28.reuse, R16, R44 ;  /* 0x000000101c2c723c */ /* 0x042fec000004182c */
[C---:B------:R-:W-:Y:S01]  /*3390*/  HMMA.16816.F32.BF16 R40, R28.reuse, R18, R40 ;  /* 0x000000121c28723c */ /* 0x040fe20000041828 */
[----:B------:R-:W1:Y:S05]  /*33a0*/  LDSM.16.M88.4 R16, [R233+0xb000] ;  /* 0x00b00000e910783b */ /* 0x000e6a0000000200 */
[C---:B------:R-:W-:Y:S06]  /*33b0*/  HMMA.16816.F32.BF16 R36, R28.reuse, R80, R36 ;  /* 0x000000501c24723c */ /* 0x040fec0000041824 */
[----:B------:R-:W-:Y:S01]  /*33c0*/  HMMA.16816.F32.BF16 R32, R28, R82, R32 ;  /* 0x000000521c20723c */ /* 0x000fe20000041820 */
[----:B------:R-:W5:Y:S04]  /*33d0*/  LDSM.16.M88.4 R80, [R233+0xb800] ;  /* 0x00b80000e950783b */ /* 0x000f680000000200 */
[----:B------:R-:W-:Y:S01]  /*33e0*/  LDSM.16.M88.4 R28, [R231+0x2000] ;  /* 0x00200000e71c783b */ /* 0x000fe20000000200 */
[C---:B---3--:R-:W-:Y:S06]  /*33f0*/  HMMA.16816.F32.BF16 R76, R68.reuse, R60, R76 ;  /* 0x0000003c444c723c */ /* 0x048fec000004184c */
[C---:B------:R-:W-:Y:S01]  /*3400*/  HMMA.16816.F32.BF16 R72, R68.reuse, R62, R72 ;  /* 0x0000003e4448723c */ /* 0x040fe20000041848 */
[----:B------:R-:W-:Y:S05]  /*3410*/  LDSM.16.M88.4 R60, [R231+0x2800] ;  /* 0x00280000e73c783b */ /* 0x000fea0000000200 */
[C---:B--2---:R-:W-:Y:S06]  /*3420*/  HMMA.16816.F32.BF16 R44, R68.reuse, R24, R44 ;  /* 0x00000018442c723c */ /* 0x044fec000004182c */
[C---:B------:R-:W-:Y:S06]  /*3430*/  HMMA.16816.F32.BF16 R12, R68.reuse, R64, R12 ;  /* 0x00000040440c723c */ /* 0x040fec000004180c */
[C---:B------:R-:W-:Y:S01]  /*3440*/  HMMA.16816.F32.BF16 R8, R68.reuse, R66, R8 ;  /* 0x000000424408723c */ /* 0x040fe20000041808 */
[----:B------:R-:W2:Y:S05]  /*3450*/  LDSM.16.M88.4 R64, [R232+0x2000] ;  /* 0x00200000e840783b */ /* 0x000eaa0000000200 */
[C---:B------:R-:W-:Y:S01]  /*3460*/  HMMA.16816.F32.BF16 R40, R68.reuse, R26, R40 ;  /* 0x0000001a4428723c */ /* 0x040fe20000041828 */
[----:B------:R-:W3:Y:S05]  /*3470*/  LDSM.16.M88.4 R24, [R231+0x3000] ;  /* 0x00300000e718783b */ /* 0x000eea0000000200 */
[C---:B------:R-:W-:Y:S06]  /*3480*/  HMMA.16816.F32.BF16 R36, R68.reuse, R56, R36 ;  /* 0x000000384424723c */ /* 0x040fec0000041824 */
[----:B------:R-:W-:Y:S01]  /*3490*/  HMMA.16816.F32.BF16 R32, R68, R58, R32 ;  /* 0x0000003a4420723c */ /* 0x000fe20000041820 */
[----:B------:R-:W3:Y:S04]  /*34a0*/  LDSM.16.M88.4 R68, [R231+0x3800] ;  /* 0x00380000e744783b */ /* 0x000ee80000000200 */
[----:B------:R-:W-:Y:S01]  /*34b0*/  LDSM.16.M88.4 R56, [R230+0x2000] ;  /* 0x00200000e638783b */ /* 0x000fe20000000200 */
[C---:B----4-:R-:W-:Y:S06]  /*34c0*/  HMMA.16816.F32.BF16 R76, R52.reuse, R20, R76 ;  /* 0x00000014344c723c */ /* 0x050fec000004184c */
[C---:B------:R-:W-:Y:S01]  /*34d0*/  HMMA.16816.F32.BF16 R72, R52.reuse, R22, R72 ;  /* 0x000000163448723c */ /* 0x040fe20000041848 */
[----:B------:R-:W4:Y:S05]  /*34e0*/  LDSM.16.M88.4 R20, [R227+0xa800] ;  /* 0x00a80000e314783b */ /* 0x000f2a0000000200 */
[C---:B-1----:R-:W-:Y:S06]  /*34f0*/  HMMA.16816.F32.BF16 R44, R52.reuse, R16, R44 ;  /* 0x00000010342c723c */ /* 0x042fec000004182c */
[C---:B------:R-:W-:Y:S06]  /*3500*/  HMMA.16816.F32.BF16 R12, R52.reuse, R48, R12 ;  /* 0x00000030340c723c */ /* 0x040fec000004180c */
[C---:B------:R-:W-:Y:S01]  /*3510*/  HMMA.16816.F32.BF16 R8, R52.reuse, R50, R8 ;  /* 0x000000323408723c */ /* 0x040fe20000041808 */
[----:B------:R-:W-:Y:S05]  /*3520*/  LDSM.16.M88.4 R48, [R227+0xa000] ;  /* 0x00a00000e330783b */ /* 0x000fea0000000200 */
[C---:B------:R-:W-:Y:S01]  /*3530*/  HMMA.16816.F32.BF16 R40, R52.reuse, R18, R40 ;  /* 0x000000123428723c */ /* 0x040fe20000041828 */
[----:B------:R-:W1:Y:S05]  /*3540*/  LDSM.16.M88.4 R16, [R227+0xb000] ;  /* 0x00b00000e310783b */ /* 0x000e6a0000000200 */
[C---:B-----5:R-:W-:Y:S06]  /*3550*/  HMMA.16816.F32.BF16 R36, R52.reuse, R80, R36 ;  /* 0x000000503424723c */ /* 0x060fec0000041824 */
[----:B------:R-:W-:Y:S01]  /*3560*/  HMMA.16816.F32.BF16 R32, R52, R82, R32 ;  /* 0x000000523420723c */ /* 0x000fe20000041820 */
[----:B------:R-:W5:Y:S04]  /*3570*/  LDSM.16.M88.4 R80, [R227+0xb800] ;  /* 0x00b80000e350783b */ /* 0x000f680000000200 */
[----:B------:R-:W-:Y:S01]  /*3580*/  LDSM.16.M88.4 R52, [R229+0x2000] ;  /* 0x00200000e534783b */ /* 0x000fe20000000200 */
[C---:B--2---:R-:W-:Y:S06]  /*3590*/  HMMA.16816.F32.BF16 R76, R64.reuse, R60, R76 ;  /* 0x0000003c404c723c */ /* 0x044fec000004184c */
[C---:B------:R-:W-:Y:S01]  /*35a0*/  HMMA.16816.F32.BF16 R72, R64.reuse, R62, R72 ;  /* 0x0000003e4048723c */ /* 0x040fe20000041848 */
[----:B------:R-:W2:Y:S05]  /*35b0*/  LDSM.16.M88.4 R60, [R220+0x2800] ;  /* 0x00280000dc3c783b */ /* 0x000eaa0000000200 */
[C---:B---3--:R-:W-:Y:S06]  /*35c0*/  HMMA.16816.F32.BF16 R44, R64.reuse, R24, R44 ;  /* 0x00000018402c723c */ /* 0x048fec000004182c */
[C---:B------:R-:W-:Y:S06]  /*35d0*/  HMMA.16816.F32.BF16 R12, R64.reuse, R28, R12 ;  /* 0x0000001c400c723c */ /* 0x040fec000004180c */
[C---:B------:R-:W-:Y:S01]  /*35e0*/  HMMA.16816.F32.BF16 R8, R64.reuse, R30, R8 ;  /* 0x0000001e4008723c */ /* 0x040fe20000041808 */
[----:B------:R-:W-:Y:S05]  /*35f0*/  LDSM.16.M88.4 R28, [R220+0x2000] ;  /* 0x00200000dc1c783b */ /* 0x000fea0000000200 */
        /* <DEDUP_REMOVED lines=86> */
[----:B------:R-:W-:Y:S05]  /*3b60*/  LDSM.16.M88.4 R20, [R227+0xe800] ;  /* 0x00e80000e314783b */ /* 0x000fea0000000200 */
[C---:B-1----:R-:W-:Y:S06]  /*3b70*/  HMMA.16816.F32.BF16 R44, R56.reuse, R16, R44 ;  /* 0x00000010382c723c */ /* 0x042fec000004182c */
[C---:B------:R-:W-:Y:S06]  /*3b80*/  HMMA.16816.F32.BF16 R12, R56.reuse, R48, R12 ;  /* 0x00000030380c723c */ /* 0x040fec000004180c */
[C---:B------:R-:W-:Y:S01]  /*3b90*/  HMMA.16816.F32.BF16 R8, R56.reuse, R50, R8 ;  /* 0x000000323808723c */ /* 0x040fe20000041808 */
[----:B------:R-:W1:Y:S05]  /*3ba0*/  LDSM.16.M88.4 R48, [R230+0x6000] ;  /* 0x00600000e630783b */ /* 0x000e6a0000000200 */
[C---:B------:R-:W-:Y:S01]  /*3bb0*/  HMMA.16816.F32.BF16 R40, R56.reuse, R18, R40 ;  /* 0x000000123828723c */ /* 0x040fe20000041828 */
[----:B------:R-:W4:Y:S05]  /*3bc0*/  LDSM.16.M88.4 R16, [R227+0xf000] ;  /* 0x00f00000e310783b */ /* 0x000f2a0000000200 */
[C---:B-----5:R-:W-:Y:S06]  /*3bd0*/  HMMA.16816.F32.BF16 R36, R56.reuse, R80, R36 ;  /* 0x000000503824723c */ /* 0x060fec0000041824 */
[----:B------:R-:W-:Y:S01]  /*3be0*/  HMMA.16816.F32.BF16 R32, R56, R82, R32 ;  /* 0x000000523820723c */ /* 0x000fe20000041820 */
[----:B------:R-:W-:Y:S05]  /*3bf0*/  LDSM.16.M88.4 R56, [R220+0x6000] ;  /* 0x00600000dc38783b */ /* 0x000fea0000000200 */
[C---:B--2---:R-:W-:Y:S06]  /*3c00*/  HMMA.16816.F32.BF16 R76, R52.reuse, R60, R76 ;  /* 0x0000003c344c723c */ /* 0x044fec000004184c */
[C---:B------:R-:W-:Y:S06]  /*3c10*/  HMMA.16816.F32.BF16 R72, R52.reuse, R62, R72 ;  /* 0x0000003e3448723c */ /* 0x040fec0000041848 */
[C---:B---3--:R-:W-:Y:S06]  /*3c20*/  HMMA.16816.F32.BF16 R44, R52.reuse, R24, R44 ;  /* 0x00000018342c723c */ /* 0x048fec000004182c */
[C---:B------:R-:W-:Y:S06]  /*3c30*/  HMMA.16816.F32.BF16 R12, R52.reuse, R28, R12 ;  /* 0x0000001c340c723c */ /* 0x040fec000004180c */
[C---:B------:R-:W-:Y:S01]  /*3c40*/  HMMA.16816.F32.BF16 R28, R52.reuse, R30, R8 ;  /* 0x0000001e341c723c */ /* 0x040fe20000041808 */
[----:B------:R-:W-:Y:S05]  /*3c50*/  LDSM.16.M88.4 R8, [R229+0x6000] ;  /* 0x00600000e508783b */ /* 0x000fea0000000200 */
[C---:B------:R-:W-:Y:S01]  /*3c60*/  HMMA.16816.F32.BF16 R40, R52.reuse, R26, R40 ;  /* 0x0000001a3428723c */ /* 0x040fe20000041828 */
[----:B------:R-:W2:Y:S05]  /*3c70*/  LDSM.16.M88.4 R24, [R220+0x6800] ;  /* 0x00680000dc18783b */ /* 0x000eaa0000000200 */
[C---:B------:R-:W-:Y:S06]  /*3c80*/  HMMA.16816.F32.BF16 R36, R52.reuse, R68, R36 ;  /* 0x000000443424723c */ /* 0x040fec0000041824 */
[----:B------:R-:W-:Y:S06]  /*3c90*/  HMMA.16816.F32.BF16 R32, R52, R70, R32 ;  /* 0x000000463420723c */ /* 0x000fec0000041820 */
[----:B-1----:R-:W-:Y:S01]  /*3ca0*/  HMMA.16816.F32.BF16 R76, R48, R20, R76 ;  /* 0x00000014304c723c */ /* 0x002fe2000004184c */
[----:B------:R-:W-:-:S05]  /*3cb0*/  LOP3.LUT R53, R84, 0xffffffe0, RZ, 0xc0, !PT ;  /* 0xffffffe054357812 */ /* 0x000fca00078ec0ff */
[C---:B------:R-:W-:Y:S01]  /*3cc0*/  IMAD.IADD R53, R6.reuse, 0x1, -R53 ;  /* 0x0000000106357824 */ /* 0x040fe200078e0a35 */
[C---:B------:R-:W-:Y:S01]  /*3cd0*/  HMMA.16816.F32.BF16 R72, R48.reuse, R22, R72 ;  /* 0x000000163048723c */ /* 0x040fe20000041848 */
[----:B------:R-:W1:Y:S01]  /*3ce0*/  LDSM.16.M88.4 R20, [R227+0xf800] ;  /* 0x00f80000e314783b */ /* 0x000e620000000200 */
[----:B------:R-:W-:Y:S02]  /*3cf0*/  IMAD.SHL.U32 R6, R6, 0x2, RZ ;  /* 0x0000000206067824 */ /* 0x000fe400078e00ff */
[----:B------:R-:W-:Y:S02]  /*3d00*/  SHF.R.S32.HI R0, RZ, 0x1f, R53 ;  /* 0x0000001fff007819 */ /* 0x000fe40000011435 */
[----:B----4-:R-:W-:Y:S01]  /*3d10*/  HMMA.16816.F32.BF16 R44, R48, R16, R44 ;  /* 0x00000010302c723c */ /* 0x010fe2000004182c */
[----:B------:R-:W-:Y:S02]  /*3d20*/  LOP3.LUT R6, R6, 0x6, RZ, 0xc0, !PT ;  /* 0x0000000606067812 */ /* 0x000fe400078ec0ff */
[----:B------:R-:W-:-:S02]  /*3d30*/  LEA.HI R53, R0, R53, RZ, 0x2 ;  /* 0x0000003500357211 */ /* 0x000fc400078f10ff */
[----:B------:R-:W-:Y:S01]  /*3d40*/  LEA R0, R85, UR20, 0x4 ;  /* 0x0000001455007c11 */ /* 0x000fe2000f8e20ff */
[----:B------:R-:W-:Y:S01]  /*3d50*/  HMMA.16816.F32.BF16 R28, R48, R66, R28 ;  /* 0x00000042301c723c */ /* 0x000fe2000004181c */
[----:B------:R-:W-:Y:S01]  /*3d60*/  SHF.R.S32.HI R53, RZ, 0x2, R53 ;  /* 0x00000002ff357819 */ /* 0x000fe20000011435 */
[----:B------:R-:W-:-:S03]  /*3d70*/  IMAD.U32 R17, RZ, RZ, UR22 ;  /* 0x00000016ff117e24 */ /* 0x000fc6000f8e00ff */
[----:B------:R-:W-:Y:S01]  /*3d80*/  IADD3 R0, R0, 0x1, R53 ;  /* 0x0000000100007810 */ /* 0x000fe20007ffe035 */
[C---:B------:R-:W-:Y:S01]  /*3d90*/  HMMA.16816.F32.BF16 R12, R48.reuse, R64, R12 ;  /* 0x00000040300c723c */ /* 0x040fe2000004180c */
[----:B------:R-:W3:Y:S02]  /*3da0*/  LDSM.16.M88.4 R52, [R220+0x7000] ;  /* 0x00700000dc34783b */ /* 0x000ee40000000200 */
[----:B------:R-:W-:Y:S01]  /*3db0*/  IADD3 R16, R0, UR21, -R17 ;  /* 0x0000001500107c10 */ /* 0x000fe2000fffe811 */
[----:B------:R-:W-:Y:S02]  /*3dc0*/  VIADD R0, R6, UR5 ;  /* 0x0000000506007c36 */ /* 0x000fe40008000000 */
[----:B------:R-:W-:Y:S02]  /*3dd0*/  HMMA.16816.F32.BF16 R40, R48, R18, R40 ;  /* 0x000000123028723c */ /* 0x000fe40000041828 */
[----:B------:R-:W-:Y:S02]  /*3de0*/  VIADD R17, R16, UR17 ;  /* 0x0000001110117c36 */ /* 0x000fe40008000000 */
[----:B------:R-:W-:-:S02]  /*3df0*/  VIADD R16, R0, 0x1 ;  /* 0x0000000100107836 */ /* 0x000fc40000000000 */
[C---:B--2---:R-:W-:Y:S01]  /*3e00*/  HMMA.16816.F32.BF16 R76, R8.reuse, R24, R76 ;  /* 0x00000018084c723c */ /* 0x044fe2000004184c */
[C---:B------:R-:W-:Y:S01]  /*3e10*/  VIMNMX R167, R17.reuse, UR21, PT ;  /* 0x0000001511a77c48 */ /* 0x040fe2000bfe0100 */
[----:B------:R-:W-:Y:S01]  /*3e20*/  VIADD R6, R0, 0x8 ;  /* 0x0000000800067836 */ /* 0x000fe20000000000 */
[----:B------:R-:W-:Y:S02]  /*3e30*/  VIADDMNMX R166, R17, 0x8, R166, PT ;  /* 0x0000000811a67846 */ /* 0x000fe400038001a6 */
[CC--:B------:R-:W-:Y:S01]  /*3e40*/  ISETP.GE.AND P3, PT, R16.reuse, R167.reuse, PT ;  /* 0x000000a71000720c */ /* 0x0c0fe20003f66270 */
[----:B------:R-:W-:Y:S01]  /*3e50*/  HMMA.16816.F32.BF16 R28, R8, R58, R28 ;  /* 0x0000003a081c723c */ /* 0x000fe2000004181c */
[----:B------:R-:W-:Y:S01]  /*3e60*/  ISETP.GE.AND P6, PT, R16, R166, PT ;  /* 0x000000a61000720c */ /* 0x000fe20003fc6270 */
[----:B------:R-:W-:Y:S01]  /*3e70*/  VIADD R24, R0, 0x9 ;  /* 0x0000000900187836 */ /* 0x000fe20000000000 */
[----:B------:R-:W2:Y:S01]  /*3e80*/  LDSM.16.M88.4 R16, [R220+0x7800] ;  /* 0x00780000dc10783b */ /* 0x000ea20000000200 */
[----:B------:R-:W-:Y:S01]  /*3e90*/  ISETP.GE.AND P1, PT, R6, R167, PT ;  /* 0x000000a70600720c */ /* 0x000fe20003f26270 */
[----:B------:R-:W-:-:S04]  /*3ea0*/  DEPBAR.LE SB0, 0x0 ;  /* 0x000080000000791a */ /* 0x000fc80000000000 */
[----:B-1----:R-:W-:Y:S01]  /*3eb0*/  HMMA.16816.F32.BF16 R36, R48, R20, R36 ;  /* 0x000000143024723c */ /* 0x002fe20000041824 */
[-C--:B------:R-:W-:Y:S01]  /*3ec0*/  ISETP.GE.AND P2, PT, R6, R166.reuse, PT ;  /* 0x000000a60600720c */ /* 0x080fe20003f46270 */
[----:B------:R-:W-:Y:S01]  /*3ed0*/  VIADD R6, R0, 0x11 ;  /* 0x0000001100067836 */ /* 0x000fe20000000000 */
[C---:B------:R-:W-:Y:S02]  /*3ee0*/  ISETP.GE.AND P4, PT, R24.reuse, R167, PT ;  /* 0x000000a71800720c */ /* 0x040fe40003f86270 */
[----:B------:R-:W-:Y:S01]  /*3ef0*/  ISETP.GE.AND P5, PT, R24, R166, PT ;  /* 0x000000a61800720c */ /* 0x000fe20003fa6270 */
[----:B------:R-:W-:Y:S01]  /*3f00*/  HMMA.16816.F32.BF16 R12, R8, R56, R12 ;  /* 0x00000038080c723c */ /* 0x000fe2000004180c */
[----:B------:R-:W-:-:S05]  /*3f10*/  VIADD R24, R0, 0x10 ;  /* 0x0000001000187836 */ /* 0x000fca0000000000 */
[C---:B------:R-:W-:Y:S03]  /*3f20*/  HMMA.16816.F32.BF16 R72, R8.reuse, R26, R72 ;  /* 0x0000001a0848723c */ /* 0x040fe60000041848 */
[----:B------:R-:W-:Y:S02]  /*3f30*/  FSEL R30, R30, -INF , !P2 ;  /* 0xff8000001e1e7808 */ /* 0x000fe40005000000 */
[----:B------:R-:W-:Y:S01]  /*3f40*/  FSEL R29, R29, -INF , !P4 ;  /* 0xff8000001d1d7808 */ /* 0x000fe20006000000 */
[----:B---3--:R-:W-:Y:S01]  /*3f50*/  HMMA.16816.F32.BF16 R44, R8, R52, R44 ;  /* 0x00000034082c723c */ /* 0x008fe2000004182c */
[----:B------:R-:W-:Y:S01]  /*3f60*/  ISETP.GE.AND P2, PT, R6, R167, PT ;  /* 0x000000a70600720c */ /* 0x000fe20003f46270 */
[----:B------:R-:W-:Y:S01]  /*3f70*/  VIADD R26, R0, 0x21 ;  /* 0x00000021001a7836 */ /* 0x000fe20000000000 */
[----:B------:R-:W-:Y:S01]  /*3f80*/  BAR.SYNC.DEFER_BLOCKING 0x0 ;  /* 0x0000000000007b1d */ /* 0x000fe20000010000 */
[----:B------:R-:W-:Y:S01]  /*3f90*/  ISETP.GE.AND P4, PT, R6, R166, PT ;  /* 0x000000a60600720c */ /* 0x000fe20003f86270 */
[----:B------:R-:W-:Y:S01]  /*3fa0*/  VIADD R6, R0, 0x18 ;  /* 0x0000001800067836 */ /* 0x000fe20000000000 */
[----:B------:R-:W-:Y:S01]  /*3fb0*/  HMMA.16816.F32.BF16 R32, R48, R22, R32 ;  /* 0x000000163020723c */ /* 0x000fe20000041820 */
[----:B------:R-:W-:-:S02]  /*3fc0*/  FSEL R27, R28, -INF , !P1 ;  /* 0xff8000001c1b7808 */ /* 0x000fc40004800000 */
[----:B------:R-:W-:-:S03]  /*3fd0*/  ISETP.GE.AND P1, PT, R24, R166, PT ;  /* 0x000000a61800720c */ /* 0x000fc60003f26270 */
[----:B------:R-:W-:Y:S01]  /*3fe0*/  FSEL R57, R13, -INF , !P3 ;  /* 0xff8000000d397808 */ /* 0x000fe20005800000 */
[C---:B------:R-:W-:Y:S01]  /*3ff0*/  HMMA.16816.F32.BF16 R40, R8.reuse, R54, R40 ;  /* 0x000000360828723c */ /* 0x040fe20000041828 */
[-C--:B------:R-:W-:Y:S01]  /*4000*/  ISETP.GE.AND P3, PT, R24, R167.reuse, PT ;  /* 0x000000a71800720c */ /* 0x080fe20003f66270 */
[----:B------:R-:W-:Y:S01]  /*4010*/  VIADD R13, R0, 0x19 ;  /* 0x00000019000d7836 */ /* 0x000fe20000000000 */
[----:B------:R-:W-:Y:S02]  /*4020*/  FSEL R24, R31, -INF , !P5 ;  /* 0xff8000001f187808 */ /* 0x000fe40006800000 */
[----:B------:R-:W-:Y:S01]  /*4030*/  FSEL R21, R76, -INF , !P3 ;  /* 0xff8000004c157808 */ /* 0x000fe20005800000 */
[----:B--2---:R-:W-:Y:S01]  /*4040*/  HMMA.16816.F32.BF16 R36, R8, R16, R36 ;  /* 0x000000100824723c */ /* 0x004fe20000041824 */
[C---:B------:R-:W-:Y:S02]  /*4050*/  ISETP.GE.AND P5, PT, R6.reuse, R167, PT ;  /* 0x000000a70600720c */ /* 0x040fe40003fa6270 */
[----:B------:R-:W-:Y:S01]  /*4060*/  ISETP.GE.AND P3, PT, R6, R166, PT ;  /* 0x000000a60600720c */ /* 0x000fe20003f66270 */
[----:B------:R-:W-:Y:S01]  /*4070*/  VIADD R6, R0, 0x20 ;  /* 0x0000002000067836 */ /* 0x000fe20000000000 */
[----:B------:R-:W-:-:S02]  /*4080*/  FSEL R20, R78, -INF , !P1 ;  /* 0xff8000004e147808 */ /* 0x000fc40004800000 */
[----:B------:R-:W-:Y:S01]  /*4090*/  ISETP.GE.AND P1, PT, R13, R167, PT ;  /* 0x000000a70d00720c */ /* 0x000fe20003f26270 */
[C---:B------:R-:W-:Y:S01]  /*40a0*/  VIADD R17, R0.reuse, 0x30 ;  /* 0x0000003000117836 */ /* 0x040fe20000000000 */
[----:B------:R-:W-:Y:S01]  /*40b0*/  FSEL R23, R77, -INF , !P2 ;  /* 0xff8000004d177808 */ /* 0x000fe20005000000 */
[----:B------:R-:W-:Y:S01]  /*40c0*/  VIADD R16, R0, 0x29 ;  /* 0x0000002900107836 */ /* 0x000fe20000000000 */
[----:B------:R-:W-:Y:S01]  /*40d0*/  ISETP.GE.AND P2, PT, R13, R166, PT ;  /* 0x000000a60d00720c */ /* 0x000fe20003f46270 */
[----:B------:R-:W-:Y:S01]  /*40e0*/  HMMA.16816.F32.BF16 R32, R8, R18, R32 ;  /* 0x000000120820723c */ /* 0x000fe20000041820 */
[----:B------:R-:W-:Y:S02]  /*40f0*/  FSEL R22, R79, -INF , !P4 ;  /* 0xff8000004f167808 */ /* 0x000fe40006000000 */
[----:B------:R-:W-:Y:S02]  /*4100*/  FSEL R25, R72, -INF , !P5 ;  /* 0xff80000048197808 */ /* 0x000fe40006800000 */
[----:B------:R-:W-:-:S02]  /*4110*/  FSEL R13, R73, -INF , !P1 ;  /* 0xff800000490d7808 */ /* 0x000fc40004800000 */
[-C--:B------:R-:W-:Y:S01]  /*4120*/  ISETP.GE.AND P4, PT, R6, R167.reuse, PT ;  /* 0x000000a70600720c */ /* 0x080fe20003f86270 */
[----:B------:R-:W-:Y:S01]  /*4130*/  VIADD R9, R0, 0x38 ;  /* 0x0000003800097836 */ /* 0x000fe20000000000 */
[-C--:B------:R-:W-:Y:S01]  /*4140*/  ISETP.GE.AND P5, PT, R6, R166.reuse, PT ;  /* 0x000000a60600720c */ /* 0x080fe20003fa6270 */
[----:B------:R-:W-:Y:S01]  /*4150*/  VIADD R10, R0, 0x39 ;  /* 0x00000039000a7836 */ /* 0x000fe20000000000 */
[----:B------:R-:W-:Y:S02]  /*4160*/  ISETP.GE.AND P1, PT, R26, R166, PT ;  /* 0x000000a61a00720c */ /* 0x000fe40003f26270 */
[----:B------:R-:W-:Y:S02]  /*4170*/  FSEL R6, R74, -INF , !P3 ;  /* 0xff8000004a067808 */ /* 0x000fe40005800000 */
[----:B------:R-:W-:Y:S01]  /*4180*/  ISETP.GE.AND P3, PT, R26, R167, PT ;  /* 0x000000a71a00720c */ /* 0x000fe20003f66270 */
[----:B------:R-:W-:Y:S01]  /*4190*/  VIADD R26, R0, 0x28 ;  /* 0x00000028001a7836 */ /* 0x000fe20000000000 */
[----:B------:R-:W-:-:S02]  /*41a0*/  FSEL R206, R47, -INF , !P1 ;  /* 0xff8000002fce7808 */ /* 0x000fc40004800000 */
[-C--:B------:R-:W-:Y:S02]  /*41b0*/  ISETP.GE.AND P1, PT, R17, R167.reuse, PT ;  /* 0x000000a71100720c */ /* 0x080fe40003f26270 */
[----:B------:R-:W-:Y:S02]  /*41c0*/  FSEL R190, R46, -INF , !P5 ;  /* 0xff8000002ebe7808 */ /* 0x000fe40006800000 */
[----:B------:R-:W-:Y:S02]  /*41d0*/  FSEL R187, R45, -INF , !P3 ;  /* 0xff8000002dbb7808 */ /* 0x000fe40005800000 */
[----:B------:R-:W-:Y:S02]  /*41e0*/  FSEL R193, R44, -INF , !P4 ;  /* 0xff8000002cc17808 */ /* 0x000fe40006000000 */
[C---:B------:R-:W-:Y:S02]  /*41f0*/  ISETP.GE.AND P5, PT, R16.reuse, R167, PT ;  /* 0x000000a71000720c */ /* 0x040fe40003fa6270 */
[-C--:B------:R-:W-:Y:S01]  /*4200*/  ISETP.GE.AND P3, PT, R16, R166.reuse, PT ;  /* 0x000000a61000720c */ /* 0x080fe20003f66270 */
[----:B------:R-:W-:Y:S01]  /*4210*/  VIADD R16, R0, 0x31 ;  /* 0x0000003100107836 */ /* 0x000fe20000000000 */
[----:B------:R-:W-:-:S02]  /*4220*/  ISETP.GE.AND P4, PT, R26, R166, PT ;  /* 0x000000a61a00720c */ /* 0x000fc40003f86270 */
[----:B------:R-:W-:Y:S02]  /*4230*/  FSEL R203, R36, -INF , !P1 ;  /* 0xff80000024cb7808 */ /* 0x000fe40004800000 */
[----:B------:R-:W-:Y:S02]  /*4240*/  FSEL R28, R75, -INF , !P2 ;  /* 0xff8000004b1c7808 */ /* 0x000fe40005000000 */
[----:B------:R-:W-:Y:S02]  /*4250*/  PLOP3.LUT P1, PT, PT, PT, UP0, 0x80, 0x0 ;  /* 0x000000000000781c */ /* 0x000fe40003f2f008 */
[-C--:B------:R-:W-:Y:S02]  /*4260*/  ISETP.GE.AND P2, PT, R26, R167.reuse, PT ;  /* 0x000000a71a00720c */ /* 0x080fe40003f46270 */
[----:B------:R-:W-:Y:S02]  /*4270*/  FSEL R192, R42, -INF , !P4 ;  /* 0xff8000002ac07808 */ /* 0x000fe40006000000 */
[----:B------:R-:W-:-:S02]  /*4280*/  ISETP.GE.AND P4, PT, R16, R167, PT ;  /* 0x000000a71000720c */ /* 0x000fc40003f86270 */
[----:B------:R-:W-:Y:S02]  /*4290*/  FSEL R191, R40, -INF , !P2 ;  /* 0xff80000028bf7808 */ /* 0x000fe40005000000 */
[-C--:B------:R-:W-:Y:S02]  /*42a0*/  ISETP.GE.AND P2, PT, R17, R166.reuse, PT ;  /* 0x000000a61100720c */ /* 0x080fe40003f46270 */
[----:B------:R-:W-:Y:S02]  /*42b0*/  FSEL R201, R37, -INF , !P4 ;  /* 0xff80000025c97808 */ /* 0x000fe40006000000 */
[----:B------:R-:W-:Y:S02]  /*42c0*/  ISETP.GE.AND P4, PT, R0, R166, PT ;  /* 0x000000a60000720c */ /* 0x000fe40003f86270 */
[----:B------:R-:W-:Y:S02]  /*42d0*/  FSEL R189, R41, -INF , !P5 ;  /* 0xff80000029bd7808 */ /* 0x000fe40006800000 */
[----:B------:R-:W-:-:S02]  /*42e0*/  FSEL R200, R38, -INF , !P2 ;  /* 0xff80000026c87808 */ /* 0x000fc40005000000 */
[----:B------:R-:W-:Y:S02]  /*42f0*/  ISETP.GE.AND P5, PT, R16, R166, PT ;  /* 0x000000a61000720c */ /* 0x000fe40003fa6270 */
[----:B------:R-:W-:Y:S01]  /*4300*/  ISETP.GE.AND P2, PT, R0, R167, PT ;  /* 0x000000a70000720c */ /* 0x000fe20003f46270 */
[----:B------:R-:W-:Y:S01]  /*4310*/  IMAD.IADD R0, R4, 0x1, R3 ;  /* 0x0000000104007824 */ /* 0x000fe200078e0203 */
[----:B------:R-:W-:Y:S02]  /*4320*/  FSEL R14, R14, -INF , !P4 ;  /* 0xff8000000e0e7808 */ /* 0x000fe40006000000 */
[----:B------:R-:W-:Y:S02]  /*4330*/  FSEL R204, R43, -INF , !P3 ;  /* 0xff8000002bcc7808 */ /* 0x000fe40005800000 */
[----:B------:R-:W-:Y:S02]  /*4340*/  FSEL R8, R15, -INF , !P6 ;  /* 0xff8000000f087808 */ /* 0x000fe40007000000 */
[----:B------:R-:W-:-:S02]  /*4350*/  @!P1 LEA R242, P4, R165, UR6, 0x1 ;  /* 0x00000006a5f29c11 */ /* 0x000fc4000f8808ff */
[CC--:B------:R-:W-:Y:S02]  /*4360*/  ISETP.GE.AND P6, PT, R9.reuse, R167.reuse, PT ;  /* 0x000000a70900720c */ /* 0x0c0fe40003fc6270 */
[-C--:B------:R-:W-:Y:S02]  /*4370*/  ISETP.GE.AND P3, PT, R9, R166.reuse, PT ;  /* 0x000000a60900720c */ /* 0x080fe40003f66270 */
[----:B------:R-:W-:Y:S02]  /*4380*/  FSEL R198, R39, -INF , !P5 ;  /* 0xff80000027c67808 */ /* 0x000fe40006800000 */
[----:B------:R-:W-:Y:S02]  /*4390*/  FSEL R9, R12, -INF , !P2 ;  /* 0xff8000000c097808 */ /* 0x000fe40005000000 */
[C---:B------:R-:W-:Y:S02]  /*43a0*/  ISETP.GE.AND P5, PT, R10.reuse, R167, PT ;  /* 0x000000a70a00720c */ /* 0x040fe40003fa6270 */
[----:B------:R-:W-:-:S02]  /*43b0*/  ISETP.GE.AND P2, PT, R10, R166, PT ;  /* 0x000000a60a00720c */ /* 0x000fc40003f46270 */
[----:B------:R-:W-:Y:S02]  /*43c0*/  @!P1 LEA.HI.X R243, R165, UR7, R2, 0x1, P4 ;  /* 0x00000007a5f39c11 */ /* 0x000fe4000a0f0c02 */
[----:B------:R-:W-:Y:S02]  /*43d0*/  FSEL R199, R32, -INF , !P6 ;  /* 0xff80000020c77808 */ /* 0x000fe40007000000 */
[----:B------:R-:W-:Y:S02]  /*43e0*/  FSEL R196, R34, -INF , !P3 ;  /* 0xff80000022c47808 */ /* 0x000fe40005800000 */
[----:B------:R-:W-:Y:S02]  /*43f0*/  FSEL R197, R33, -INF , !P5 ;  /* 0xff80000021c57808 */ /* 0x000fe40006800000 */
[----:B------:R-:W-:Y:S01]  /*4400*/  FSEL R194, R35, -INF , !P2 ;  /* 0xff80000023c27808 */ /* 0x000fe20005000000 */
[----:B------:R-:W-:Y:S06]  /*4410*/  @!P1 BRA `(.L_x_2389) ;  /* 0x00000004008c9947 */ /* 0x000fec0003800000 */
[----:B------:R-:W-:Y:S05]  /*4420*/  @!P0 BRA `(.L_x_2390) ;  /* 0x0000000000f48947 */ /* 0x000fea0003800000 */
[----:B------:R-:W1:Y:S01]  /*4430*/  LDC R4, c[0x0][0x380] ;  /* 0x0000e000ff047b82 */ /* 0x000e620000000800 */
[----:B------:R-:W-:Y:S01]  /*4440*/  UIADD3 UR6, UR5, -0x40, URZ ;  /* 0xffffffc005067890 */ /* 0x000fe2000fffe03f */
[----:B------:R-:W-:-:S04]  /*4450*/  MOV R15, UR5 ;  /* 0x00000005000f7c02 */ /* 0x000fc80008000f00 */
[----:B------:R-:W-:Y:S01]  /*4460*/  IABS R15, R15 ;  /* 0x0000000f000f7213 */ /* 0x000fe20000000000 */
[----:B------:R-:W-:-:S05]  /*4470*/  IMAD.U32 R11, RZ, RZ, UR6 ;  /* 0x00000006ff0b7e24 */ /* 0x000fca000f8e00ff */
[----:B------:R-:W-:Y:S02]  /*4480*/  IABS R11, R11 ;  /* 0x0000000b000b7213 */ /* 0x000fe40000000000 */
[----:B-1----:R-:W-:-:S04]  /*4490*/  IABS R3, R4 ;  /* 0x0000000400037213 */ /* 0x002fc80000000000 */
[----:B------:R-:W1:Y:S08]  /*44a0*/  I2F.RP R10, R3 ;  /* 0x00000003000a7306 */ /* 0x000e700000209400 */
        /* <DEDUP_REMOVED lines=8> */
[----:B------:R-:W-:-:S04]  /*4530*/  IMAD.HI.U32 R16, R16, R11, RZ ;  /* 0x0000000b10107227 */ /* 0x000fc800078e00ff */
[----:B------:R-:W-:Y:S01]  /*4540*/  IMAD.MOV R12, RZ, RZ, -R17 ;  /* 0x000000ffff0c7224 */ /* 0x000fe200078e0a11 */
[----:B------:R-:W-:-:S03]  /*4550*/  IADD3 R10, -R16, RZ, RZ ;  /* 0x000000ff100a7210 */ /* 0x000fc60007ffe1ff */
[C---:B------:R-:W-:Y:S02]  /*4560*/  IMAD R12, R3.reuse, R12, R15 ;  /* 0x0000000c030c7224 */ /* 0x040fe400078e020f */
[----:B------:R-:W-:-:S03]  /*4570*/  IMAD R10, R3, R10, R11 ;  /* 0x0000000a030a7224 */ /* 0x000fc600078e020b */
[C---:B------:R-:W-:Y:S02]  /*4580*/  ISETP.GT.U32.AND P4, PT, R3.reuse, R12, PT ;  /* 0x0000000c0300720c */ /* 0x040fe40003f84070 */
[----:B------:R-:W-:-:S11]  /*4590*/  ISETP.GT.U32.AND P2, PT, R3, R10, PT ;  /* 0x0000000a0300720c */ /* 0x000fd60003f44070 */
[----:B------:R-:W-:Y:S02]  /*45a0*/  @!P4 IMAD.IADD R12, R12, 0x1, -R3 ;  /* 0x000000010c0cc824 */ /* 0x000fe400078e0a03 */
[-C--:B------:R-:W-:Y:S01]  /*45b0*/  @!P2 IADD3 R10, R10, -R3.reuse, RZ ;  /* 0x800000030a0aa210 */ /* 0x080fe20007ffe0ff */
[----:B------:R-:W-:Y:S01]  /*45c0*/  @!P4 VIADD R17, R17, 0x1 ;  /* 0x000000011111c836 */ /* 0x000fe20000000000 */
[----:B------:R-:W-:Y:S02]  /*45d0*/  @!P2 IADD3 R16, R16, 0x1, RZ ;  /* 0x000000011010a810 */ /* 0x000fe40007ffe0ff */
[-C--:B------:R-:W-:Y:S02]  /*45e0*/  ISETP.GE.U32.AND P5, PT, R10, R3.reuse, PT ;  /* 0x000000030a00720c */ /* 0x080fe40003fa6070 */
[----:B------:R-:W-:Y:S02]  /*45f0*/  ISETP.GE.U32.AND P6, PT, R12, R3, PT ;  /* 0x000000030c00720c */ /* 0x000fe40003fc6070 */
[----:B------:R-:W-:-:S02]  /*4600*/  LOP3.LUT R10, R4, UR5, RZ, 0x3c, !PT ;  /* 0x00000005040a7c12 */ /* 0x000fc4000f8e3cff */
[----:B------:R-:W-:Y:S01]  /*4610*/  LOP3.LUT R3, R4, UR6, RZ, 0x3c, !PT ;  /* 0x0000000604037c12 */ /* 0x000fe2000f8e3cff */
[----:B------:R-:W-:Y:S01]  /*4620*/  ULDC.64 UR6, c[0x0][0x230] ;  /* 0x00008c0000067ab9 */ /* 0x000fe20000000a00 */
[----:B------:R-:W-:Y:S02]  /*4630*/  ISETP.GE.AND P3, PT, R10, RZ, PT ;  /* 0x000000ff0a00720c */ /* 0x000fe40003f66270 */
[----:B------:R-:W-:Y:S02]  /*4640*/  ISETP.GE.AND P1, PT, R3, RZ, PT ;  /* 0x000000ff0300720c */ /* 0x000fe40003f26270 */
[----:B------:R-:W-:Y:S02]  /*4650*/  ISETP.NE.AND P2, PT, R4, RZ, PT ;  /* 0x000000ff0400720c */ /* 0x000fe40003f45270 */
[----:B------:R-:W-:Y:S01]  /*4660*/  @P5 IADD3 R16, R16, 0x1, RZ ;  /* 0x0000000110105810 */ /* 0x000fe20007ffe0ff */
[----:B------:R-:W-:Y:S01]  /*4670*/  @P6 VIADD R17, R17, 0x1 ;  /* 0x0000000111116836 */ /* 0x000fe20000000000 */
[----:B------:R-:W-:-:S05]  /*4680*/  LOP3.LUT R10, RZ, R4, RZ, 0x33, !PT ;  /* 0x00000004ff0a7212 */ /* 0x000fca00078e33ff */
[----:B------:R-:W-:Y:S02]  /*4690*/  @!P3 IMAD.MOV R17, RZ, RZ, -R17 ;  /* 0x000000ffff11b224 */ /* 0x000fe400078e0a11 */
[----:B------:R-:W-:-:S03]  /*46a0*/  @!P1 IADD3 R16, -R16, RZ, RZ ;  /* 0x000000ff10109210 */ /* 0x000fc60007ffe1ff */
[C---:B------:R-:W-:Y:S02]  /*46b0*/  SEL R3, R10.reuse, R17, !P2 ;  /* 0x000000110a037207 */ /* 0x040fe40005000000 */
[----:B------:R-:W-:-:S03]  /*46c0*/  SEL R10, R10, R16, !P2 ;  /* 0x000000100a0a7207 */ /* 0x000fc60005000000 */
[----:B------:R-:W-:-:S04]  /*46d0*/  IMAD.WIDE R32, R3, 0x4, R240 ;  /* 0x0000000403207825 */ /* 0x000fc800078e02f0 */
[----:B------:R-:W-:Y:S01]  /*46e0*/  IMAD.WIDE R18, R10, 0x4, R240 ;  /* 0x000000040a127825 */ /* 0x000fe200078e02f0 */
[----:B------:R-:W2:Y:S04]  /*46f0*/  LDG.E R12, desc[UR18][R32.64] ;  /* 0x00000012200c7981 */ /* 0x000ea8000c1e1900 */
[----:B------:R-:W2:Y:S01]  /*4700*/  LDG.E R11, desc[UR18][R18.64] ;  /* 0x00000012120b7981 */ /* 0x000ea2000c1e1900 */
[----:B------:R-:W-:-:S04]  /*4710*/  IMAD.IADD R3, R3, 0x1, -R10 ;  /* 0x0000000103037824 */ /* 0x000fc800078e0a0a */
[----:B------:R-:W-:-:S04]  /*4720*/  IMAD R10, R3, R4, -0x40 ;  /* 0xffffffc0030a7424 */ /* 0x000fc800078e0204 */
[----:B------:R-:W-:Y:S01]  /*4730*/  IMAD.WIDE.U32 R16, R10, UR12, RZ ;  /* 0x0000000c0a107c25 */ /* 0x000fe2000f8e00ff */
[----:B------:R-:W-:-:S05]  /*4740*/  SHF.R.S32.HI R3, RZ, 0x1f, R10 ;  /* 0x0000001fff037819 */ /* 0x000fca000001140a */
[----:B------:R-:W-:-:S04]  /*4750*/  IMAD R3, R3, UR12, RZ ;  /* 0x0000000c03037c24 */ /* 0x000fc8000f8e02ff */
[----:B------:R-:W-:-:S04]  /*4760*/  IMAD R3, R10, UR13, R3 ;  /* 0x0000000d0a037c24 */ /* 0x000fc8000f8e0203 */
[----:B------:R-:W-:Y:S01]  /*4770*/  IMAD.IADD R17, R17, 0x1, R3 ;  /* 0x0000000111117824 */ /* 0x000fe200078e0203 */
[----:B--2---:R-:W-:-:S04]  /*4780*/  IADD3 R11, -R12, R11, RZ ;  /* 0x0000000b0c0b7210 */ /* 0x004fc80007ffe1ff */
[----:B------:R-:W-:Y:S01]  /*4790*/  SHF.R.S32.HI R4, RZ, 0x1f, R11 ;  /* 0x0000001fff047819 */ /* 0x000fe2000001140b */
[----:B------:R-:W-:-:S04]  /*47a0*/  IMAD.WIDE.U32 R16, R11, UR6, R16 ;  /* 0x000000060b107c25 */ /* 0x000fc8000f8e0010 */
[----:B------:R-:W-:-:S04]  /*47b0*/  IMAD R4, R4, UR6, RZ ;  /* 0x0000000604047c24 */ /* 0x000fc8000f8e02ff */
[----:B------:R-:W-:-:S05]  /*47c0*/  IMAD R4, R11, UR7, R4 ;  /* 0x000000070b047c24 */ /* 0x000fca000f8e0204 */
[----:B------:R-:W-:Y:S01]  /*47d0*/  IADD3 R3, R17, R4, RZ ;  /* 0x0000000411037210 */ /* 0x000fe20007ffe0ff */
[----:B------:R-:W-:Y:S01]  /*47e0*/  IMAD.MOV.U32 R4, RZ, RZ, R16 ;  /* 0x000000ffff047224 */ /* 0x000fe200078e0010 */
[----:B------:R-:W-:Y:S06]  /*47f0*/  BRA `(.L_x_2391) ;  /* 0x0000000000107947 */ /* 0x000fec0003800000 */
.L_x_2390:
[----:B------:R-:W-:-:S04]  /*4800*/  ULEA UR5, -UR12, URZ, 0x6 ;  /* 0x0000003f0c057291 */ /* 0x000fc8000f8e313f */
[----:B------:R-:W-:Y:S02]  /*4810*/  USHF.R.S32.HI UR6, URZ, 0x1f, UR5 ;  /* 0x0000001f3f067899 */ /* 0x000fe40008011405 */
[----:B------:R-:W-:-:S04]  /*4820*/  MOV R4, UR5 ;  /* 0x0000000500047c02 */ /* 0x000fc80008000f00 */
[----:B------:R-:W-:-:S07]  /*4830*/  MOV R3, UR6 ;  /* 0x0000000600037c02 */ /* 0x000fce0008000f00 */
.L_x_2391:
[----:B------:R-:W-:Y:S01]  /*4840*/  IADD3 R165, P1, R4, R165, RZ ;  /* 0x000000a504a57210 */ /* 0x000fe20007f3e0ff */
[----:B------:R-:W-:Y:S01]  /*4850*/  ULDC.64 UR6, c[0x0][0x218] ;  /* 0x0000860000067ab9 */ /* 0x000fe20000000a00 */
[----:B------:R-:W-:Y:S02]  /*4860*/  USHF.L.U32 UR17, UR12, 0x5, URZ ;  /* 0x000000050c117899 */ /* 0x000fe4000800063f */
[----:B------:R-:W-:Y:S01]  /*4870*/  USHF.L.U64.HI UR5, UR12, 0x5, UR13 ;  /* 0x000000050c057899 */ /* 0x000fe2000801020d */
[----:B------:R-:W-:Y:S01]  /*4880*/  IMAD.X R2, R3, 0x1, R2, P1 ;  /* 0x0000000103027824 */ /* 0x000fe200008e0602 */
[----:B------:R-:W-:-:S04]  /*4890*/  LEA R242, P1, R165, UR6, 0x1 ;  /* 0x00000006a5f27c11 */ /* 0x000fc8000f8208ff */
[----:B------:R-:W-:Y:S02]  /*48a0*/  LEA.HI.X R243, R165, UR7, R2, 0x1, P1 ;  /* 0x00000007a5f37c11 */ /* 0x000fe400088f0c02 */
[----:B------:R-:W-:-:S03]  /*48b0*/  IADD3 R18, P1, R242, UR17, RZ ;  /* 0x00000011f2127c10 */ /* 0x000fc6000ff3e0ff */
[----:B------:R-:W-:Y:S01]  /*48c0*/  @!PT LDS RZ, [RZ] ;  /* 0x00000000fffff984 */ /* 0x000fe20000000800 */
[----:B------:R-:W-:Y:S01]  /*48d0*/  @!PT LDS RZ, [RZ] ;  /* 0x00000000fffff984 */ /* 0x000fe20000000800 */
[----:B------:R-:W-:Y:S01]  /*48e0*/  @!PT LDS RZ, [RZ] ;  /* 0x00000000fffff984 */ /* 0x000fe20000000800 */
[----:B------:R1:W-:Y:S01]  /*48f0*/  LDGSTS.E.BYPASS.LTC128B.128 [R239+0x8000], desc[UR18][R242.64] ;  /* 0x08000000f2ef7fae */ /* 0x0003e2000b901d52 */
[----:B------:R-:W-:Y:S02]  /*4900*/  IADD3.X R19, R243, UR5, RZ, P1, !PT ;  /* 0x00000005f3137c10 */ /* 0x000fe40008ffe4ff */
[----:B------:R-:W-:Y:S01]  /*4910*/  IADD3 R16, P1, R18, UR17, RZ ;  /* 0x0000001112107c10 */ /* 0x000fe2000ff3e0ff */
[----:B------:R1:W-:Y:S03]  /*4920*/  LDGSTS.E.BYPASS.LTC128B.128 [R239+0xa000], desc[UR18][R242.64+0x80] ;  /* 0x0a000080f2ef7fae */ /* 0x0003e6000b901d52 */
[----:B------:R-:W-:Y:S01]  /*4930*/  IADD3.X R17, R19, UR5, RZ, P1, !PT ;  /* 0x0000000513117c10 */ /* 0x000fe20008ffe4ff */
[----:B------:R1:W-:Y:S01]  /*4940*/  LDGSTS.E.BYPASS.LTC128B.128 [R239+0xc000], desc[UR18][R242.64+0x100] ;  /* 0x0c000100f2ef7fae */ /* 0x0003e2000b901d52 */
[----:B------:R-:W-:-:S03]  /*4950*/  IADD3 R10, P1, R16, UR17, RZ ;  /* 0x00000011100a7c10 */ /* 0x000fc6000ff3e0ff */
[----:B------:R1:W-:Y:S01]  /*4960*/  LDGSTS.E.BYPASS.LTC128B.128 [R239+0xe000], desc[UR18][R242.64+0x180] ;  /* 0x0e000180f2ef7fae */ /* 0x0003e2000b901d52 */
[----:B------:R-:W-:-:S03]  /*4970*/  IADD3.X R11, R17, UR5, RZ, P1, !PT ;  /* 0x00000005110b7c10 */ /* 0x000fc60008ffe4ff */
[----:B------:R1:W-:Y:S04]  /*4980*/  LDGSTS.E.BYPASS.LTC128B.128 [R239+0x8800], desc[UR18][R18.64] ;  /* 0x0880000012ef7fae */ /* 0x0003e8000b901d52 */
        /* <DEDUP_REMOVED lines=11> */
[----:B------:R-:W0:Y:S02]  /*4a40*/  LDGDEPBAR ;  /* 0x00000000000079af */ /* 0x000e240000000000 */
.L_x_2389:
[----:B-1----:R-:W-:Y:S01]  /*4a50*/  FMNMX.FTZ R10, R9, R57, !PT ;  /* 0x00000039090a7209 */ /* 0x002fe20007810000 */
[----:B------:R-:W-:Y:S01]  /*4a60*/  ULDC UR17, c[0x0][0x2ec] ;  /* 0x0000bb0000117ab9 */ /* 0x000fe20000000800 */
[----:B------:R-:W-:Y:S01]  /*4a70*/  FMNMX.FTZ R15, R14, R8, !PT ;  /* 0x000000080e0f7209 */ /* 0x000fe20007810000 */
[----:B------:R-:W-:Y:S01]  /*4a80*/  UISETP.GE.AND UP0, UPT, UR16, 0x2, UPT ;  /* 0x000000021000788c */ /* 0x000fe2000bf06270 */
        /* <DEDUP_REMOVED lines=28> */
[----:B------:R-:W-:Y:S01]  /*4c50*/  LEA R228, R0, UR4, 0x1 ;  /* 0x0000000400e47c11 */ /* 0x000fe2000f8e08ff */
[----:B------:R-:W1:Y:S03]  /*4c60*/  SHFL.BFLY PT, R11, R10, 0x2, 0x1f ;  /* 0x0c401f000a0b7f89 */ /* 0x000e6600000e0000 */
[-C--:B------:R-:W-:Y:S01]  /*4c70*/  LEA R226, R7, R228.reuse, 0x1 ;  /* 0x000000e407e27211 */ /* 0x080fe200078e08ff */
[----:B------:R-:W2:Y:S01]  /*4c80*/  SHFL.BFLY PT, R4, R15, 0x2, 0x1f ;  /* 0x0c401f000f047f89 */ /* 0x000ea200000e0000 */
[C---:B------:R-:W-:Y:S02]  /*4c90*/  LEA R225, R5.reuse, R228, 0x1 ;  /* 0x000000e405e17211 */ /* 0x040fe400078e08ff */
[----:B------:R-:W-:Y:S01]  /*4ca0*/  LEA R224, R5, R226, 0x1 ;  /* 0x000000e205e07211 */ /* 0x000fe200078e08ff */
[----:B------:R-:W-:Y:S04]  /*4cb0*/  LDSM.16.MT88.4 R44, [R226+0x10000] ;  /* 0x01000000e22c783b */ /* 0x000fe80000004200 */
[----:B------:R-:W-:Y:S04]  /*4cc0*/  LDSM.16.MT88.4 R36, [R228+0x10000] ;  /* 0x01000000e424783b */ /* 0x000fe80000004200 */
[----:B------:R-:W-:Y:S04]  /*4cd0*/  LDSM.16.MT88.4 R52, [R225+0x10000] ;  /* 0x01000000e134783b */ /* 0x000fe80000004200 */
[----:B------:R-:W-:Y:S01]  /*4ce0*/  LDSM.16.MT88.4 R60, [R224+0x10000] ;  /* 0x01000000e03c783b */ /* 0x000fe20000004200 */
[----:B-1----:R-:W-:-:S03]  /*4cf0*/  FMNMX.FTZ R11, R10, R11, !PT ;  /* 0x0000000b0a0b7209 */ /* 0x002fc60007810000 */
[----:B------:R-:W-:Y:S01]  /*4d00*/  LDSM.16.MT88.4 R68, [R228+0x12000] ;  /* 0x01200000e444783b */ /* 0x000fe20000004200 */
[----:B--2---:R-:W-:-:S03]  /*4d10*/  FMNMX.FTZ R4, R15, R4, !PT ;  /* 0x000000040f047209 */ /* 0x004fc60007810000 */
[----:B------:R-:W1:Y:S04]  /*4d20*/  SHFL.BFLY PT, R164, R11, 0x1, 0x1f ;  /* 0x0c201f000ba47f89 */ /* 0x000e6800000e0000 */
[----:B------:R-:W2:Y:S04]  /*4d30*/  SHFL.BFLY PT, R3, R4, 0x1, 0x1f ;  /* 0x0c201f0004037f89 */ /* 0x000ea800000e0000 */
[----:B------:R-:W3:Y:S04]  /*4d40*/  LDSM.16.MT88.4 R76, [R226+0x12000] ;  /* 0x01200000e24c783b */ /* 0x000ee80000004200 */
[----:B------:R-:W4:Y:S04]  /*4d50*/  LDSM.16.MT88.4 R84, [R225+0x12000] ;  /* 0x01200000e154783b */ /* 0x000f280000004200 */
[----:B------:R-:W5:Y:S04]  /*4d60*/  LDSM.16.MT88.4 R92, [R224+0x12000] ;  /* 0x01200000e05c783b */ /* 0x000f680000004200 */
[----:B------:R-:W5:Y:S01]  /*4d70*/  LDSM.16.MT88.4 R100, [R228+0x14000] ;  /* 0x01400000e464783b */ /* 0x000f620000004200 */
[----:B-1----:R-:W-:-:S03]  /*4d80*/  FMNMX.FTZ R164, R11, R164, !PT ;  /* 0x000000a40ba47209 */ /* 0x002fc60007810000 */
[----:B------:R-:W1:Y:S01]  /*4d90*/  LDSM.16.MT88.4 R108, [R226+0x14000] ;  /* 0x01400000e26c783b */ /* 0x000e620000004200 */
[----:B--2---:R-:W-:Y:S01]  /*4da0*/  FMNMX.FTZ R3, R4, R3, !PT ;  /* 0x0000000304037209 */ /* 0x004fe20007810000 */
[C---:B------:R-:W-:Y:S01]  /*4db0*/  FMUL.FTZ R202, R164.reuse, UR17 ;  /* 0x00000011a4ca7c20 */ /* 0x040fe20008410000 */
[----:B------:R-:W-:Y:S01]  /*4dc0*/  FSETP.NEU.FTZ.AND P1, PT, R164, -INF , PT ;  /* 0xff800000a400780b */ /* 0x000fe20003f3d000 */
[----:B------:R-:W2:Y:S02]  /*4dd0*/  LDSM.16.MT88.4 R116, [R225+0x14000] ;  /* 0x01400000e174783b */ /* 0x000ea40000004200 */
[C---:B------:R-:W-:Y:S01]  /*4de0*/  FMUL.FTZ R195, R3.reuse, UR17 ;  /* 0x0000001103c37c20 */ /* 0x040fe20008410000 */
[----:B------:R-:W-:Y:S01]  /*4df0*/  FSEL R202, R202, RZ, P1 ;  /* 0x000000ffcaca7208 */ /* 0x000fe20000800000 */
[----:B------:R-:W2:Y:S01]  /*4e00*/  LDSM.16.MT88.4 R124, [R224+0x14000] ;  /* 0x01400000e07c783b */ /* 0x000ea20000004200 */
[----:B------:R-:W-:-:S03]  /*4e10*/  FSETP.NEU.FTZ.AND P1, PT, R3, -INF , PT ;  /* 0xff8000000300780b */ /* 0x000fc60003f3d000 */
[--C-:B------:R-:W-:Y:S01]  /*4e20*/  FFMA.FTZ R183, R9, UR17, -R202.reuse ;  /* 0x0000001109b77c23 */ /* 0x100fe200080108ca */
[----:B------:R-:W-:Y:S01]  /*4e30*/  FSEL R195, R195, RZ, P1 ;  /* 0x000000ffc3c37208 */ /* 0x000fe20000800000 */
[--C-:B------:R-:W-:Y:S01]  /*4e40*/  FFMA.FTZ R182, R57, UR17, -R202.reuse ;  /* 0x0000001139b67c23 */ /* 0x100fe200080108ca */
[--C-:B------:R-:W-:Y:S01]  /*4e50*/  FFMA.FTZ R181, R27, UR17, -R202.reuse ;  /* 0x000000111bb57c23 */ /* 0x100fe200080108ca */
[--C-:B------:R-:W-:Y:S01]  /*4e60*/  FFMA.FTZ R178, R29, UR17, -R202.reuse ;  /* 0x000000111db27c23 */ /* 0x100fe200080108ca */
[----:B------:R-:W2:Y:S01]  /*4e70*/  LDSM.16.MT88.4 R132, [R228+0x16000] ;  /* 0x01600000e484783b */ /* 0x000ea20000004200 */
[--C-:B------:R-:W-:Y:S01]  /*4e80*/  FFMA.FTZ R184, R14, UR17, -R195.reuse ;  /* 0x000000110eb87c23 */ /* 0x100fe200080108c3 */
[--C-:B------:R-:W-:Y:S01]  /*4e90*/  FFMA.FTZ R185, R8, UR17, -R195.reuse ;  /* 0x0000001108b97c23 */ /* 0x100fe200080108c3 */
[--C-:B------:R-:W-:Y:S01]  /*4ea0*/  FFMA.FTZ R180, R30, UR17, -R195.reuse ;  /* 0x000000111eb47c23 */ /* 0x100fe200080108c3 */
[--C-:B------:R-:W-:Y:S01]  /*4eb0*/  FFMA.FTZ R179, R24, UR17, -R195.reuse ;  /* 0x0000001118b37c23 */ /* 0x100fe200080108c3 */
[----:B------:R-:W2:Y:S01]  /*4ec0*/  LDSM.16.MT88.4 R140, [R226+0x16000] ;  /* 0x01600000e28c783b */ /* 0x000ea20000004200 */
[----:B------:R-:W-:Y:S01]  /*4ed0*/  MUFU.EX2 R183, R183 ;  /* 0x000000b700b77308 */ /* 0x000fe20000000800 */
[--C-:B------:R-:W-:Y:S01]  /*4ee0*/  FFMA.FTZ R176, R21, UR17, -R202.reuse ;  /* 0x0000001115b07c23 */ /* 0x100fe200080108ca */
[--C-:B------:R-:W-:Y:S01]  /*4ef0*/  FFMA.FTZ R175, R23, UR17, -R202.reuse ;  /* 0x0000001117af7c23 */ /* 0x100fe200080108ca */
[----:B------:R-:W2:Y:S01]  /*4f00*/  LDSM.16.MT88.4 R144, [R225+0x16000] ;  /* 0x01600000e190783b */ /* 0x000ea20000004200 */
[--C-:B------:R-:W-:Y:S01]  /*4f10*/  FFMA.FTZ R174, R25, UR17, -R202.reuse ;  /* 0x0000001119ae7c23 */ /* 0x100fe200080108ca */
[--C-:B------:R-:W-:Y:S01]  /*4f20*/  FFMA.FTZ R169, R13, UR17, -R202.reuse ;  /* 0x000000110da97c23 */ /* 0x100fe200080108ca */
[--C-:B------:R-:W-:Y:S01]  /*4f30*/  FFMA.FTZ R177, R20, UR17, -R195.reuse ;  /* 0x0000001114b17c23 */ /* 0x100fe200080108c3 */
[----:B------:R-:W2:Y:S01]  /*4f40*/  LDSM.16.MT88.4 R16, [R224+0x16000] ;  /* 0x01600000e010783b */ /* 0x000ea20000004200 */
[----:B------:R-:W3:Y:S01]  /*4f50*/  MUFU.EX2 R182, R182 ;  /* 0x000000b600b67308 */ /* 0x000ee20000000800 */
[--C-:B------:R-:W-:Y:S01]  /*4f60*/  FFMA.FTZ R172, R22, UR17, -R195.reuse ;  /* 0x0000001116ac7c23 */ /* 0x100fe200080108c3 */
[--C-:B------:R-:W-:Y:S01]  /*4f70*/  FFMA.FTZ R173, R6, UR17, -R195.reuse ;  /* 0x0000001106ad7c23 */ /* 0x100fe200080108c3 */
[----:B------:R-:W2:Y:S01]  /*4f80*/  LDSM.16.MT88.4 R8, [R226+0x10800] ;  /* 0x01080000e208783b */ /* 0x000ea20000004200 */
        /* <DEDUP_REMOVED lines=12> */
[----:B------:R-:W4:Y:S01]  /*5050*/  MUFU.EX2 R178, R178 ;  /* 0x000000b200b27308 */ /* 0x000f220000000800 */
[----:B---3--:R-:W-:Y:S01]  /*5060*/  F2FP.BF16.F32.PACK_AB R148, R182, R183 ;  /* 0x000000b7b694723e */ /* 0x008fe200000010ff */
[--C-:B------:R-:W-:Y:S01]  /*5070*/  FFMA.FTZ R193, R204, UR17, -R195.reuse ;  /* 0x00000011ccc17c23 */ /* 0x100fe200080108c3 */
[----:B------:R-:W-:Y:S01]  /*5080*/  LDSM.16.MT88.4 R24, [R228+0x10800] ;  /* 0x01080000e418783b */ /* 0x000fe20000004200 */
[--C-:B------:R-:W-:Y:S01]  /*5090*/  FFMA.FTZ R203, R203, UR17, -R202.reuse ;  /* 0x00000011cbcb7c23 */ /* 0x100fe200080108ca */
[--C-:B------:R-:W-:Y:S01]  /*50a0*/  FFMA.FTZ R204, R201, UR17, -R202.reuse ;  /* 0x00000011c9cc7c23 */ /* 0x100fe200080108ca */
[--C-:B------:R-:W-:Y:S01]  /*50b0*/  FFMA.FTZ R199, R199, UR17, -R202.reuse ;  /* 0x00000011c7c77c23 */ /* 0x100fe200080108ca */
[----:B------:R-:W-:Y:S01]  /*50c0*/  LDSM.16.MT88.4 R28, [R224+0x12800] ;  /* 0x01280000e01c783b */ /* 0x000fe20000004200 */
[----:B------:R-:W-:Y:S01]  /*50d0*/  MUFU.EX2 R184, R184 ;  /* 0x000000b800b87308 */ /* 0x000fe20000000800 */
[----:B------:R-:W-:Y:S01]  /*50e0*/  FFMA.FTZ R202, R197, UR17, -R202 ;  /* 0x00000011c5ca7c23 */ /* 0x000fe200080108ca */
[--C-:B------:R-:W-:Y:S01]  /*50f0*/  FFMA.FTZ R197, R200, UR17, -R195.reuse ;  /* 0x00000011c8c57c23 */ /* 0x100fe200080108c3 */
[----:B------:R-:W-:Y:S01]  /*5100*/  LDSM.16.MT88.4 R32, [R226+0x12800] ;  /* 0x01280000e220783b */ /* 0x000fe20000004200 */
[--C-:B------:R-:W-:Y:S01]  /*5110*/  FFMA.FTZ R198, R198, UR17, -R195.reuse ;  /* 0x00000011c6c67c23 */ /* 0x100fe200080108c3 */
[--C-:B------:R-:W-:Y:S01]  /*5120*/  FFMA.FTZ R196, R196, UR17, -R195.reuse ;  /* 0x00000011c4c47c23 */ /* 0x100fe200080108c3 */
[----:B------:R-:W-:Y:S01]  /*5130*/  FFMA.FTZ R245, R194, UR17, -R195 ;  /* 0x00000011c2f57c23 */ /* 0x000fe200080108c3 */
[----:B------:R-:W-:Y:S01]  /*5140*/  FADD.FTZ R182, R183, R182 ;  /* 0x000000b6b7b67221 */ /* 0x000fe20000010000 */
[----:B------:R-:W3:Y:S01]  /*5150*/  MUFU.EX2 R185, R185 ;  /* 0x000000b900b97308 */ /* 0x000ee20000000800 */
[----:B----4-:R-:W-:-:S02]  /*5160*/  F2FP.BF16.F32.PACK_AB R150, R178, R181 ;  /* 0x000000b5b296723e */ /* 0x010fc400000010ff */
[----:B------:R-:W-:Y:S01]  /*5170*/  FADD.FTZ R181, R181, R182 ;  /* 0x000000b6b5b57221 */ /* 0x000fe20000010000 */
[----:B------:R-:W-:-:S03]  /*5180*/  PLOP3.LUT P1, PT, PT, PT, UP0, 0x80, 0x0 ;  /* 0x000000000000781c */ /* 0x000fc60003f2f008 */
[----:B------:R-:W-:Y:S01]  /*5190*/  FADD.FTZ R181, R178, R181 ;  /* 0x000000b5b2b57221 */ /* 0x000fe20000010000 */
[----:B------:R-:W-:Y:S08]  /*51a0*/  MUFU.EX2 R180, R180 ;  /* 0x000000b400b47308 */ /* 0x000ff00000000800 */
[----:B------:R-:W4:Y:S01]  /*51b0*/  MUFU.EX2 R179, R179 ;  /* 0x000000b300b37308 */ /* 0x000f220000000800 */
[----:B---3--:R-:W-:Y:S01]  /*51c0*/  F2FP.BF16.F32.PACK_AB R149, R185, R184 ;  /* 0x000000b8b995723e */ /* 0x008fe200000010ff */
[----:B------:R-:W-:-:S06]  /*51d0*/  FADD.FTZ R185, R184, R185 ;  /* 0x000000b9b8b97221 */ /* 0x000fcc0000010000 */
[----:B------:R-:W-:Y:S08]  /*51e0*/  MUFU.EX2 R176, R176 ;  /* 0x000000b000b07308 */ /* 0x000ff00000000800 */
[----:B------:R-:W3:Y:S01]  /*51f0*/  MUFU.EX2 R175, R175 ;  /* 0x000000af00af7308 */ /* 0x000ee20000000800 */
[----:B----4-:R-:W-:Y:S01]  /*5200*/  F2FP.BF16.F32.PACK_AB R151, R179, R180 ;  /* 0x000000b4b397723e */ /* 0x010fe200000010ff */
        /* <DEDUP_REMOVED lines=16> */
[C---:B-----5:R-:W-:Y:S01]  /*5310*/  HMMA.16816.F32.BF16 R88, R148.reuse, R92, RZ ;  /* 0x0000005c9458723c */ /* 0x060fe200000418ff */
[----:B------:R-:W-:Y:S05]  /*5320*/  MUFU.EX2 R186, R186 ;  /* 0x000000ba00ba7308 */ /* 0x000fea0000000800 */
[C---:B------:R-:W-:Y:S03]  /*5330*/  HMMA.16816.F32.BF16 R96, R148.reuse, R100, RZ ;  /* 0x000000649460723c */ /* 0x040fe600000418ff */
[----:B------:R-:W5:Y:S03]  /*5340*/  MUFU.EX2 R187, R187 ;  /* 0x000000bb00bb7308 */ /* 0x000f660000000800 */
[C---:B-1----:R-:W-:Y:S05]  /*5350*/  HMMA.16816.F32.BF16 R104, R148.reuse, R108, RZ ;  /* 0x0000006c9468723c */ /* 0x042fea00000418ff */
[----:B------:R-:W-:Y:S01]  /*5360*/  MUFU.EX2 R188, R188 ;  /* 0x000000bc00bc7308 */ /* 0x000fe20000000800 */
[C---:B--2---:R-:W-:Y:S06]  /*5370*/  HMMA.16816.F32.BF16 R112, R148.reuse, R116, RZ ;  /* 0x000000749470723c */ /* 0x044fec00000418ff */
[C---:B------:R-:W-:Y:S01]  /*5380*/  HMMA.16816.F32.BF16 R120, R148.reuse, R124, RZ ;  /* 0x0000007c9478723c */ /* 0x040fe200000418ff */
[----:B------:R-:W-:Y:S05]  /*5390*/  MUFU.EX2 R189, R189 ;  /* 0x000000bd00bd7308 */ /* 0x000fea0000000800 */
[C---:B------:R-:W-:Y:S03]  /*53a0*/  HMMA.16816.F32.BF16 R128, R148.reuse, R132, RZ ;  /* 0x000000849480723c */ /* 0x040fe600000418ff */
[----:B------:R-:W-:Y:S03]  /*53b0*/  MUFU.EX2 R190, R190 ;  /* 0x000000be00be7308 */ /* 0x000fe60000000800 */
[C---:B------:R-:W-:Y:S05]  /*53c0*/  HMMA.16816.F32.BF16 R136, R148.reuse, R140, RZ ;  /* 0x0000008c9488723c */ /* 0x040fea00000418ff */
[----:B------:R-:W1:Y:S01]  /*53d0*/  MUFU.EX2 R191, R191 ;  /* 0x000000bf00bf7308 */ /* 0x000e620000000800 */
[C---:B------:R-:W-:Y:S06]  /*53e0*/  HMMA.16816.F32.BF16 R156, R148.reuse, R144, RZ ;  /* 0x00000090949c723c */ /* 0x040fec00000418ff */
        /* <DEDUP_REMOVED lines=8> */
[----:B------:R-:W2:Y:S05]  /*5470*/  MUFU.EX2 R204, R204 ;  /* 0x000000cc00cc7308 */ /* 0x000eaa0000000800 */
[C---:B------:R-:W-:Y:S03]  /*5480*/  HMMA.16816.F32.BF16 R84, R148.reuse, R86, RZ ;  /* 0x000000569454723c */ /* 0x040fe600000418ff */
[----:B------:R-:W-:Y:S03]  /*5490*/  MUFU.EX2 R199, R199 ;  /* 0x000000c700c77308 */ /* 0x000fe60000000800 */
[C---:B------:R-:W-:Y:S05]  /*54a0*/  HMMA.16816.F32.BF16 R92, R148.reuse, R94, RZ ;  /* 0x0000005e945c723c */ /* 0x040fea00000418ff */
[----:B------:R-:W-:Y:S01]  /*54b0*/  MUFU.EX2 R202, R202 ;  /* 0x000000ca00ca7308 */ /* 0x000fe20000000800 */
        /* <DEDUP_REMOVED lines=10> */
[C---:B------:R-:W-:Y:S06]  /*5560*/  HMMA.16816.F32.BF16 R144, R148.reuse, R146, RZ ;  /* 0x000000929490723c */ /* 0x040fec00000418ff */
[C---:B------:R-:W-:Y:S06]  /*5570*/  HMMA.16816.F32.BF16 R152, R148.reuse, R16, RZ ;  /* 0x000000109498723c */ /* 0x040fec00000418ff */
[----:B------:R-:W-:Y:S01]  /*5580*/  HMMA.16816.F32.BF16 R148, R148, R18, RZ ;  /* 0x000000129494723c */ /* 0x000fe200000418ff */
[----:B---3--:R-:W-:Y:S01]  /*5590*/  F2FP.BF16.F32.PACK_AB R16, R175, R176 ;  /* 0x000000b0af10723e */ /* 0x008fe200000010ff */
[----:B------:R-:W-:Y:S01]  /*55a0*/  FADD.FTZ R176, R176, R181 ;  /* 0x000000b5b0b07221 */ /* 0x000fe20000010000 */
[----:B----4-:R-:W-:Y:S01]  /*55b0*/  F2FP.BF16.F32.PACK_AB R17, R172, R177 ;  /* 0x000000b1ac11723e */ /* 0x010fe200000010ff */
[----:B------:R-:W-:-:S02]  /*55c0*/  FADD.FTZ R177, R177, R180 ;  /* 0x000000b4b1b17221 */ /* 0x000fc40000010000 */
[----:B------:R-:W-:Y:S01]  /*55d0*/  FADD.FTZ R175, R175, R176 ;  /* 0x000000b0afaf7221 */ /* 0x000fe20000010000 */
[----:B------:R-:W-:Y:S01]  /*55e0*/  F2FP.BF16.F32.PACK_AB R18, R169, R174 ;  /* 0x000000aea912723e */ /* 0x000fe200000010ff */
[----:B------:R-:W-:Y:S01]  /*55f0*/  FADD.FTZ R172, R172, R177 ;  /* 0x000000b1acac7221 */ /* 0x000fe20000010000 */
[----:B------:R-:W-:Y:S01]  /*5600*/  F2FP.BF16.F32.PACK_AB R19, R0, R173 ;  /* 0x000000ad0013723e */ /* 0x000fe200000010ff */
[----:B------:R-:W-:Y:S02]  /*5610*/  FADD.FTZ R174, R174, R175 ;  /* 0x000000afaeae7221 */ /* 0x000fe40000010000 */
[----:B------:R-:W-:Y:S02]  /*5620*/  FADD.FTZ R173, R173, R172 ;  /* 0x000000acadad7221 */ /* 0x000fe40000010000 */
[----:B------:R-:W-:Y:S02]  /*5630*/  FADD.FTZ R169, R169, R174 ;  /* 0x000000aea9a97221 */ /* 0x000fe40000010000 */
[----:B------:R-:W-:Y:S01]  /*5640*/  HMMA.16816.F32.BF16 R40, R16, R8, R40 ;  /* 0x000000081028723c */ /* 0x000fe20000041828 */
[----:B------:R-:W-:-:S05]  /*5650*/  FADD.FTZ R173, R0, R173 ;  /* 0x000000ad00ad7221 */ /* 0x000fca0000010000 */
[C---:B------:R-:W-:Y:S01]  /*5660*/  HMMA.16816.F32.BF16 R44, R16.reuse, R10, R44 ;  /* 0x0000000a102c723c */ /* 0x040fe2000004182c */
[----:B------:R-:W3:Y:S05]  /*5670*/  LDSM.16.MT88.4 R8, [R225+0x12800] ;  /* 0x01280000e108783b */ /* 0x000eea0000004200 */
[C---:B------:R-:W-:Y:S06]  /*5680*/  HMMA.16816.F32.BF16 R48, R16.reuse, R20, R48 ;  /* 0x000000141030723c */ /* 0x040fec0000041830 */
[C---:B------:R-:W-:Y:S01]  /*5690*/  HMMA.16816.F32.BF16 R52, R16.reuse, R22, R52 ;  /* 0x000000161034723c */ /* 0x040fe20000041834 */
[----:B------:R-:W-:Y:S05]  /*56a0*/  LDSM.16.MT88.4 R20, [R225+0x14800] ;  /* 0x01480000e114783b */ /* 0x000fea0000004200 */
[C---:B------:R-:W-:Y:S06]  /*56b0*/  HMMA.16816.F32.BF16 R56, R16.reuse, R4, R56 ;  /* 0x000000041038723c */ /* 0x040fec0000041838 */
        /* <DEDUP_REMOVED lines=10> */
[----:B------:R-:W1:Y:S05]  /*5760*/  LDSM.16.MT88.4 R24, [R228+0x14800] ;  /* 0x01480000e418783b */ /* 0x000e6a0000004200 */
[C---:B------:R-:W-:Y:S06]  /*5770*/  HMMA.16816.F32.BF16 R88, R16.reuse, R28, R88 ;  /* 0x0000001c1058723c */ /* 0x040fec0000041858 */
[C---:B------:R-:W-:Y:S01]  /*5780*/  HMMA.16816.F32.BF16 R92, R16.reuse, R30, R92 ;  /* 0x0000001e105c723c */ /* 0x040fe2000004185c */
[----:B------:R-:W-:Y:S05]  /*5790*/  LDSM.16.MT88.4 R28, [R224+0x16800] ;  /* 0x01680000e01c783b */ /* 0x000fea0000004200 */
[C---:B----4-:R-:W-:Y:S06]  /*57a0*/  HMMA.16816.F32.BF16 R104, R16.reuse, R4, R104 ;  /* 0x000000041068723c */ /* 0x050fec0000041868 */
[C---:B------:R-:W-:Y:S01]  /*57b0*/  HMMA.16816.F32.BF16 R108, R16.reuse, R6, R108 ;  /* 0x00000006106c723c */ /* 0x040fe2000004186c */
[----:B------:R-:W4:Y:S05]  /*57c0*/  LDSM.16.MT88.4 R4, [R226+0x16800] ;  /* 0x01680000e204783b */ /* 0x000f2a0000004200 */
[C---:B------:R-:W-:Y:S06]  /*57d0*/  HMMA.16816.F32.BF16 R112, R16.reuse, R20, R112 ;  /* 0x000000141070723c */ /* 0x040fec0000041870 */
[C---:B------:R-:W-:Y:S01]  /*57e0*/  HMMA.16816.F32.BF16 R116, R16.reuse, R22, R116 ;  /* 0x000000161074723c */ /* 0x040fe20000041874 */
[----:B------:R-:W2:Y:S05]  /*57f0*/  LDSM.16.MT88.4 R20, [R225+0x16800] ;  /* 0x01680000e114783b */ /* 0x000eaa0000004200 */
        /* <DEDUP_REMOVED lines=11> */
[----:B------:R-:W-:Y:S05]  /*58b0*/  LDSM.16.MT88.4 R24, [R228+0x11000] ;  /* 0x01100000e418783b */ /* 0x000fea0000004200 */
[C---:B----4-:R-:W-:Y:S06]  /*58c0*/  HMMA.16816.F32.BF16 R136, R16.reuse, R4, R136 ;  /* 0x000000041088723c */ /* 0x050fec0000041888 */
[C---:B------:R-:W-:Y:S01]  /*58d0*/  HMMA.16816.F32.BF16 R140, R16.reuse, R6, R140 ;  /* 0x00000006108c723c */ /* 0x040fe2000004188c */
[----:B------:R-:W1:Y:S05]  /*58e0*/  LDSM.16.MT88.4 R4, [R224+0x11000] ;  /* 0x01100000e004783b */ /* 0x000e6a0000004200 */
        /* <DEDUP_REMOVED lines=16> */
[----:B-----5:R-:W-:Y:S01]  /*59f0*/  HMMA.16816.F32.BF16 R40, R16, R12, R40 ;  /* 0x0000000c1028723c */ /* 0x020fe20000041828 */
[----:B------:R-:W-:Y:S01]  /*5a00*/  FADD.FTZ R188, R189, R188 ;  /* 0x000000bcbdbc7221 */ /* 0x000fe20000010000 */
[----:B------:R-:W-:-:S04]  /*5a10*/  FADD.FTZ R192, R193, R192 ;  /* 0x000000c0c1c07221 */ /* 0x000fc80000010000 */
        /* <DEDUP_REMOVED lines=51> */
[----:B------:R-:W1:Y:S05]  /*5d50*/  LDSM.16.MT88.4 R28, [R225+0x11800] ;  /* 0x01180000e11c783b */ /* 0x000e6a0000004200 */
[C---:B-----5:R-:W-:Y:S06]  /*5d60*/  HMMA.16816.F32.BF16 R96, R16.reuse, R24, R96 ;  /* 0x000000181060723c */ /* 0x060fec0000041860 */
[C---:B------:R-:W-:Y:S01]  /*5d70*/  HMMA.16816.F32.BF16 R100, R16.reuse, R26, R100 ;  /* 0x0000001a1064723c */ /* 0x040fe20000041864 */
[----:B------:R-:W5:Y:S05]  /*5d80*/  LDSM.16.MT88.4 R24, [R224+0x11800] ;  /* 0x01180000e018783b */ /* 0x000f6a0000004200 */
[C---:B--2---:R-:W-:Y:S06]  /*5d90*/  HMMA.16816.F32.BF16 R152, R16.reuse, R20, R152 ;  /* 0x000000141098723c */ /* 0x044fec0000041898 */
[----:B------:R-:W-:Y:S01]  /*5da0*/  HMMA.16816.F32.BF16 R148, R16, R22, R148 ;  /* 0x000000161094723c */ /* 0x000fe20000041894 */
[----:B------:R-:W2:Y:S04]  /*5db0*/  LDSM.16.MT88.4 R20, [R226+0x13800] ;  /* 0x01380000e214783b */ /* 0x000ea80000004200 */
[----:B------:R-:W2:Y:S01]  /*5dc0*/  LDSM.16.MT88.4 R16, [R225+0x13800] ;  /* 0x01380000e110783b */ /* 0x000ea20000004200 */
        /* <DEDUP_REMOVED lines=11> */
[----:B------:R-:W1:Y:S05]  /*5e80*/  LDSM.16.MT88.4 R28, [R226+0x15800] ;  /* 0x01580000e21c783b */ /* 0x000e6a0000004200 */
[C---:B-----5:R-:W-:Y:S06]  /*5e90*/  HMMA.16816.F32.BF16 R56, R4.reuse, R24, R56 ;  /* 0x000000180438723c */ /* 0x060fec0000041838 */
        /* <DEDUP_REMOVED lines=15> */
[C---:B------:R-:W-:Y:S06]  /*5f90*/  HMMA.16816.F32.BF16 R100, R4.reuse, R34, R100 ;  /* 0x000000220464723c */ /* 0x040fec0000041864 */
[C---:B------:R-:W-:Y:S06]  /*5fa0*/  HMMA.16816.F32.BF16 R104, R4.reuse, R28, R104 ;  /* 0x0000001c0468723c */ /* 0x040fec0000041868 */
[C---:B------:R-:W-:Y:S06]  /*5fb0*/  HMMA.16816.F32.BF16 R108, R4.reuse, R30, R108 ;  /* 0x0000001e046c723c */ /* 0x040fec000004186c */
[C---:B-----5:R-:W-:Y:S06]  /*5fc0*/  HMMA.16816.F32.BF16 R120, R4.reuse, R24, R120 ;  /* 0x000000180478723c */ /* 0x060fec0000041878 */
[C---:B------:R-:W-:Y:S06]  /*5fd0*/  HMMA.16816.F32.BF16 R124, R4.reuse, R26, R124 ;  /* 0x0000001a047c723c */ /* 0x040fec000004187c */
[C---:B--2---:R-:W-:Y:S06]  /*5fe0*/  HMMA.16816.F32.BF16 R128, R4.reuse, R20, R128 ;  /* 0x000000140480723c */ /* 0x044fec0000041880 */
[C---:B------:R-:W-:Y:S06]  /*5ff0*/  HMMA.16816.F32.BF16 R132, R4.reuse, R22, R132 ;  /* 0x000000160484723c */ /* 0x040fec0000041884 */
[C---:B------:R-:W-:Y:S06]  /*6000*/  HMMA.16816.F32.BF16 R136, R4.reuse, R16, R136 ;  /* 0x000000100488723c */ /* 0x040fec0000041888 */
[C---:B------:R-:W-:Y:S06]  /*6010*/  HMMA.16816.F32.BF16 R140, R4.reuse, R18, R140 ;  /* 0x00000012048c723c */ /* 0x040fec000004188c */
[C---:B----4-:R-:W-:Y:S06]  /*6020*/  HMMA.16816.F32.BF16 R156, R4.reuse, R12, R156 ;  /* 0x0000000c049c723c */ /* 0x050fec000004189c */
[C---:B------:R-:W-:Y:S06]  /*6030*/  HMMA.16816.F32.BF16 R144, R4.reuse, R14, R144 ;  /* 0x0000000e0490723c */ /* 0x040fec0000041890 */
[C---:B---3--:R-:W-:Y:S06]  /*6040*/  HMMA.16816.F32.BF16 R152, R4.reuse, R8, R152 ;  /* 0x000000080498723c */ /* 0x048fec0000041898 */
        /* <DEDUP_REMOVED lines=13> */
[----:B------:R-:W1:Y:S01]  /*6120*/  I2F.RP R7, R5 ;  /* 0x0000000500077306 */ /* 0x000e620000209400 */
[----:B------:R-:W-:Y:S01]  /*6130*/  IMAD.U32 R4, RZ, RZ, UR28 ;  /* 0x0000001cff047e24 */ /* 0x000fe2000f8e00ff */
[----:B------:R-:W-:Y:S01]  /*6140*/  R2UR UR5, R5 ;  /* 0x00000000050572ca */ /* 0x000fe200000e0000 */
[----:B------:R-:W-:-:S03]  /*6150*/  ULOP3.LUT UR28, UR28, UR20, URZ, 0x3c, !UPT ;  /* 0x000000141c1c7292 */ /* 0x000fc6000f8e3c3f */
[----:B------:R-:W-:-:S04]  /*6160*/  IABS R4, R4 ;  /* 0x0000000400047213 */ /* 0x000fc80000000000 */
[----:B------:R-:W-:Y:S01]  /*6170*/  R2UR UR26, R4 ;  /* 0x00000000041a72ca */ /* 0x000fe200000e0000 */
        /* <DEDUP_REMOVED lines=11> */
[----:B------:R-:W-:-:S03]  /*6230*/  UIMAD.WIDE.U32 UR30, UR31, UR4, UR30 ;  /* 0x000000041f1e72a5 */ /* 0x000fc6000f8e001e */
[----:B------:R-:W-:Y:S01]  /*6240*/  R2UR UR4, R5 ;  /* 0x00000000050472ca */ /* 0x000fe200000e0000 */
        /* <DEDUP_REMOVED lines=24> */
[----:B------:R-:W-:-:S04]  /*63d0*/  USEL UR4, UR4, UR27, !UP2 ;  /* 0x0000001b04047287 */ /* 0x000fc8000d000000 */
[----:B------:R-:W-:Y:S02]  /*63e0*/  IMAD.U32 R5, RZ, RZ, UR29 ;  /* 0x0000001dff057e24 */ /* 0x000fe4000f8e00ff */
[----:B------:R-:W-:Y:S02]  /*63f0*/  IMAD.U32 R7, RZ, RZ, UR4 ;  /* 0x00000004ff077e24 */ /* 0x000fe4000f8e00ff */
[----:B------:R-:W-:-:S04]  /*6400*/  IMAD.WIDE R4, R5, 0x4, R240 ;  /* 0x0000000405047825 */ /* 0x000fc800078e02f0 */
[----:B------:R-:W-:Y:S02]  /*6410*/  IMAD.WIDE R6, R7, 0x4, R240 ;  /* 0x0000000407067825 */ /* 0x000fe400078e02f0 */
        /* <DEDUP_REMOVED lines=16> */
[----:B------:R-:W-:-:S04]  /*6520*/  UIMAD UR5, UR21, UR5, UR20 ;  /* 0x00000005150572a4 */ /* 0x000fc8000f8e0214 */
[----:B------:R-:W-:Y:S01]  /*6530*/  UIADD3 UR5, UR25, UR5, URZ ;  /* 0x0000000519057290 */ /* 0x000fe2000fffe03f */
[----:B------:R-:W-:Y:S11]  /*6540*/  BRA `(.L_x_2394) ;  /* 0x0000000000087947 */ /* 0x000ff60003800000 */
.L_x_2393:
[----:B------:R-:W-:-:S04]  /*6550*/  ULEA UR24, -UR8, URZ, 0x6 ;  /* 0x0000003f08187291 */ /* 0x000fc8000f8e313f */
[----:B------:R-:W-:-:S12]  /*6560*/  USHF.R.S32.HI UR5, URZ, 0x1f, UR24 ;  /* 0x0000001f3f057899 */ /* 0x000fd80008011418 */
.L_x_2394:
[----:B------:R-:W-:Y:S01]  /*6570*/  ULEA UR4, UP0, UR8, UR24, 0x4 ;  /* 0x0000001808047291 */ /* 0x000fe2000f80203f */
[----:B------:R-:W-:Y:S01]  /*6580*/  IMAD.U32 R0, RZ, RZ, UR24 ;  /* 0x00000018ff007e24 */ /* 0x000fe2000f8e00ff */
[C---:B------:R-:W-:Y:S01]  /*6590*/  IADD3 R4, P2, R170.reuse, UR24, RZ ;  /* 0x00000018aa047c10 */ /* 0x040fe2000ff5e0ff */
[----:B------:R-:W-:Y:S01]  /*65a0*/  IMAD.U32 R5, RZ, RZ, UR5 ;  /* 0x00000005ff057e24 */ /* 0x000fe2000f8e00ff */
[----:B------:R-:W-:Y:S02]  /*65b0*/  ULEA.HI.X UR20, UR8, UR5, UR9, 0x4, UP0 ;  /* 0x0000000508147291 */ /* 0x000fe400080f2409 */
[----:B------:R-:W-:Y:S01]  /*65c0*/  IADD3 R170, P1, R170, UR4, RZ ;  /* 0x00000004aaaa7c10 */ /* 0x000fe2000ff3e0ff */
[----:B------:R-:W-:Y:S01]  /*65d0*/  USHF.L.U32 UR4, UR8, 0x5, URZ ;  /* 0x0000000508047899 */ /* 0x000fe2000800063f */
[----:B------:R-:W-:Y:S01]  /*65e0*/  LEA R236, P3, R0, R236, 0x1 ;  /* 0x000000ec00ec7211 */ /* 0x000fe200078608ff */
[----:B------:R-:W-:Y:S01]  /*65f0*/  UISETP.GE.AND UP0, UPT, UR16, 0x3, UPT ;  /* 0x000000031000788c */ /* 0x000fe2000bf06270 */
[C---:B------:R-:W-:Y:S01]  /*6600*/  IADD3.X R7, R168.reuse, UR5, RZ, P2, !PT ;  /* 0x00000005a8077c10 */ /* 0x040fe200097fe4ff */
[----:B------:R-:W-:Y:S01]  /*6610*/  USHF.L.U64.HI UR5, UR8, 0x5, UR9 ;  /* 0x0000000508057899 */ /* 0x000fe20008010209 */
[----:B------:R-:W-:-:S02]  /*6620*/  IADD3.X R9, R168, UR20, RZ, P1, !PT ;  /* 0x00000014a8097c10 */ /* 0x000fc40008ffe4ff */
[----:B------:R-:W-:Y:S02]  /*6630*/  LEA R6, P2, R4, UR10, 0x1 ;  /* 0x0000000a04067c11 */ /* 0x000fe4000f8408ff */
[----:B------:R-:W-:Y:S02]  /*6640*/  LEA R8, P1, R170, UR10, 0x1 ;  /* 0x0000000aaa087c11 */ /* 0x000fe4000f8208ff */
[----:B------:R-:W-:Y:S02]  /*6650*/  LEA.HI.X R235, R0, R235, R5, 0x1, P3 ;  /* 0x000000eb00eb7211 */ /* 0x000fe400018f0c05 */
[----:B------:R-:W-:Y:S01]  /*6660*/  LEA.HI.X R7, R4, UR11, R7, 0x1, P2 ;  /* 0x0000000b04077c11 */ /* 0x000fe200090f0c07 */
[----:B------:R-:W1:Y:S01]  /*6670*/  S2R R0, SR_TID.X ;  /* 0x0000000000007919 */ /* 0x000e620000002100 */
[----:B------:R-:W-:Y:S01]  /*6680*/  LEA.HI.X R9, R170, UR11, R9, 0x1, P1 ;  /* 0x0000000baa097c11 */ /* 0x000fe200088f0c09 */
[----:B------:R-:W-:Y:S01]  /*6690*/  IMAD.MOV.U32 R237, RZ, RZ, R235 ;  /* 0x000000ffffed7224 */ /* 0x000fe200078e00eb */
[----:B------:R-:W-:-:S04]  /*66a0*/  IADD3 R4, P1, R236, UR4, RZ ;  /* 0x00000004ec047c10 */ /* 0x000fc8000ff3e0ff */
[----:B------:R-:W-:Y:S01]  /*66b0*/  IADD3.X R5, R235, UR5, RZ, P1, !PT ;  /* 0x00000005eb057c10 */ /* 0x000fe20008ffe4ff */
[----:B------:R-:W-:Y:S01]  /*66c0*/  @!PT LDS RZ, [RZ] ;  /* 0x00000000fffff984 */ /* 0x000fe20000000800 */
[----:B------:R-:W-:Y:S01]  /*66d0*/  @!PT LDS RZ, [RZ] ;  /* 0x00000000fffff984 */ /* 0x000fe20000000800 */
[----:B------:R-:W-:Y:S01]  /*66e0*/  @!PT LDS RZ, [RZ] ;  /* 0x00000000fffff984 */ /* 0x000fe20000000800 */
[----:B------:R-:W-:Y:S01]  /*66f0*/  LDGSTS.E.BYPASS.LTC128B.128 [R239+0x10000], desc[UR18][R236.64] ;  /* 0x10000000ecef7fae */ /* 0x000fe2000b901d52 */
[----:B------:R-:W-:Y:S02]  /*6700*/  IADD3 R10, P2, R4, UR4, RZ ;  /* 0x00000004040a7c10 */ /* 0x000fe4000ff5e0ff */
[----:B------:R-:W-:Y:S01]  /*6710*/  IADD3 R12, P1, R8, UR4, RZ ;  /* 0x00000004080c7c10 */ /* 0x000fe2000ff3e0ff */
[----:B------:R-:W-:Y:S01]  /*6720*/  LDGSTS.E.BYPASS.LTC128B.128 [R239+0x12000], desc[UR18][R6.64+0x80] ;  /* 0x1200008006ef7fae */ /* 0x000fe2000b901d52 */
[----:B------:R-:W-:Y:S02]  /*6730*/  IADD3.X R11, R5, UR5, RZ, P2, !PT ;  /* 0x00000005050b7c10 */ /* 0x000fe400097fe4ff */
[----:B------:R-:W-:Y:S01]  /*6740*/  IADD3.X R13, R9, UR5, RZ, P1, !PT ;  /* 0x00000005090d7c10 */ /* 0x000fe20008ffe4ff */
[----:B------:R-:W-:Y:S01]  /*6750*/  LDGSTS.E.BYPASS.LTC128B.128 [R239+0x14000], desc[UR18][R6.64+0x100] ;  /* 0x1400010006ef7fae */ /* 0x000fe2000b901d52 */
[----:B------:R-:W-:-:S02]  /*6760*/  IADD3 R14, P2, R10, UR4, RZ ;  /* 0x000000040a0e7c10 */ /* 0x000fc4000ff5e0ff */
[----:B------:R-:W-:Y:S01]  /*6770*/  IADD3 R20, P1, R12, UR4, RZ ;  /* 0x000000040c147c10 */ /* 0x000fe2000ff3e0ff */
[----:B------:R-:W-:Y:S01]  /*6780*/  LDGSTS.E.BYPASS.LTC128B.128 [R239+0x16000], desc[UR18][R6.64+0x180] ;  /* 0x1600018006ef7fae */ /* 0x000fe2000b901d52 */
[----:B------:R-:W-:Y:S02]  /*6790*/  IADD3.X R15, R11, UR5, RZ, P2, !PT ;  /* 0x000000050b0f7c10 */ /* 0x000fe400097fe4ff */
[----:B------:R-:W-:Y:S01]  /*67a0*/  IADD3.X R21, R13, UR5, RZ, P1, !PT ;  /* 0x000000050d157c10 */ /* 0x000fe20008ffe4ff */
[----:B------:R2:W-:Y:S04]  /*67b0*/  LDGSTS.E.BYPASS.LTC128B.128 [R239+0x10800], desc[UR18][R4.64] ;  /* 0x1080000004ef7fae */ /* 0x0005e8000b901d52 */
[----:B------:R-:W-:Y:S04]  /*67c0*/  LDGSTS.E.BYPASS.LTC128B.128 [R239+0x12800], desc[UR18][R8.64+0x80] ;  /* 0x1280008008ef7fae */ /* 0x000fe8000b901d52 */
        /* <DEDUP_REMOVED lines=9> */
[----:B------:R3:W-:Y:S04]  /*6860*/  LDGSTS.E.BYPASS.LTC128B.128 [R239+0x17800], desc[UR18][R20.64+0x180] ;  /* 0x1780018014ef7fae */ /* 0x0007e8000b901d52 */
[----:B------:R-:W-:Y:S04]  /*6870*/  LDSM.16.M88.4 R184, [R234] ;  /* 0x00000000eab8783b */ /* 0x000fe80000000200 */
[----:B--2---:R-:W2:Y:S04]  /*6880*/  LDSM.16.M88.4 R4, [R233+0x8000] ;  /* 0x00800000e904783b */ /* 0x004ea80000000200 */
[----:B------:R-:W4:Y:S04]  /*6890*/  LDSM.16.M88.4 R32, [R233+0x8800] ;  /* 0x00880000e920783b */ /* 0x000f280000000200 */
[----:B------:R-:W5:Y:S04]  /*68a0*/  LDSM.16.M88.4 R24, [R233+0x9000] ;  /* 0x00900000e918783b */ /* 0x000f680000000200 */
[----:B------:R-:W1:Y:S04]  /*68b0*/  LDSM.16.M88.4 R192, [R233+0x9800] ;  /* 0x00980000e9c0783b */ /* 0x000e680000000200 */
[----:B------:R-:W-:Y:S04]  /*68c0*/  LDSM.16.M88.4 R16, [R232] ;  /* 0x00000000e810783b */ /* 0x000fe80000000200 */
[----:B------:R-:W1:Y:S04]  /*68d0*/  LDSM.16.M88.4 R180, [R231] ;  /* 0x00000000e7b4783b */ /* 0x000e680000000200 */
[----:B------:R-:W1:Y:S04]  /*68e0*/  LDSM.16.M88.4 R176, [R223] ;  /* 0x00000000dfb0783b */ /* 0x000e680000000200 */
[----:B------:R-:W1:Y:S04]  /*68f0*/  LDSM.16.M88.4 R196, [R222] ;  /* 0x00000000dec4783b */ /* 0x000e680000000200 */
[----:B------:R-:W1:Y:S04]  /*6900*/  LDSM.16.M88.4 R172, [R221] ;  /* 0x00000000ddac783b */ /* 0x000e680000000200 */
[----:B---3--:R-:W-:Y:S01]  /*6910*/  LDSM.16.M88.4 R20, [R230] ;  /* 0x00000000e614783b */ /* 0x008fe20000000200 */
[C---:B--2---:R-:W-:Y:S03]  /*6920*/  HMMA.16816.F32.BF16 R8, R184.reuse, R4, RZ ;  /* 0x00000004b808723c */ /* 0x044fe600000418ff */
[----:B------:R-:W2:Y:S04]  /*6930*/  LDSM.16.M88.4 R12, [R227+0x8000] ;  /* 0x00800000e30c783b */ /* 0x000ea80000000200 */
[----:B------:R-:W-:Y:S01]  /*6940*/  LDSM.16.M88.4 R200, [R220+0x1800] ;  /* 0x00180000dcc8783b */ /* 0x000fe20000000200 */
[C---:B----4-:R-:W-:Y:S03]  /*6950*/  HMMA.16816.F32.BF16 R168, R184.reuse, R32, RZ ;  /* 0x00000020b8a8723c */ /* 0x050fe600000418ff */
[----:B------:R-:W0:Y:S03]  /*6960*/  LDGDEPBAR ;  /* 0x00000000000079af */ /* 0x000e260000000000 */
[C---:B------:R-:W-:Y:S06]  /*6970*/  HMMA.16816.F32.BF16 R4, R184.reuse, R6, RZ ;  /* 0x00000006b804723c */ /* 0x040fec00000418ff */
[C---:B------:R-:W-:Y:S06]  /*6980*/  HMMA.16816.F32.BF16 R32, R184.reuse, R34, RZ ;  /* 0x00000022b820723c */ /* 0x040fec00000418ff */
[C---:B-----5:R-:W-:Y:S06]  /*6990*/  HMMA.16816.F32.BF16 R28, R184.reuse, R24, RZ ;  /* 0x00000018b81c723c */ /* 0x060fec00000418ff */
[C---:B------:R-:W-:Y:S06]  /*69a0*/  HMMA.16816.F32.BF16 R24, R184.reuse, R26, RZ ;  /* 0x0000001ab818723c */ /* 0x040fec00000418ff */
[C---:B-1----:R-:W-:Y:S06]  /*69b0*/  HMMA.16816.F32.BF16 R188, R184.reuse, R192, RZ ;  /* 0x000000c0b8bc723c */ /* 0x042fec00000418ff */
[----:B------:R-:W-:Y:S01]  /*69c0*/  HMMA.16816.F32.BF16 R184, R184, R194, RZ ;  /* 0x000000c2b8b8723c */ /* 0x000fe200000418ff */
[----:B------:R-:W1:Y:S05]  /*69d0*/  LDSM.16.M88.4 R192, [R227+0x8800] ;  /* 0x00880000e3c0783b */ /* 0x000e6a0000000200 */
[C---:B------:R-:W-:Y:S06]  /*69e0*/  HMMA.16816.F32.BF16 R8, R16.reuse, R180, R8 ;  /* 0x000000b41008723c */ /* 0x040fec0000041808 */
[C---:B------:R-:W-:Y:S01]  /*69f0*/  HMMA.16816.F32.BF16 R4, R16.reuse, R182, R4 ;  /* 0x000000b61004723c */ /* 0x040fe20000041804 */
[----:B------:R-:W3:Y:S05]  /*6a00*/  LDSM.16.M88.4 R180, [R227+0x9000] ;  /* 0x00900000e3b4783b */ /* 0x000eea0000000200 */
[C---:B------:R-:W-:Y:S06]  /*6a10*/  HMMA.16816.F32.BF16 R168, R16.reuse, R176, R168 ;  /* 0x000000b010a8723c */ /* 0x040fec00000418a8 */
[C---:B------:R-:W-:Y:S01]  /*6a20*/  HMMA.16816.F32.BF16 R32, R16.reuse, R178, R32 ;  /* 0x000000b21020723c */ /* 0x040fe20000041820 */
[----:B------:R-:W4:Y:S05]  /*6a30*/  LDSM.16.M88.4 R176, [R227+0x9800] ;  /* 0x00980000e3b0783b */ /* 0x000f2a0000000200 */
[C---:B------:R-:W-:Y:S06]  /*6a40*/  HMMA.16816.F32.BF16 R28, R16.reuse, R196, R28 ;  /* 0x000000c4101c723c */ /* 0x040fec000004181c */
[C---:B------:R-:W-:Y:S01]  /*6a50*/  HMMA.16816.F32.BF16 R24, R16.reuse, R198, R24 ;  /* 0x000000c61018723c */ /* 0x040fe20000041818 */
[----:B------:R-:W-:Y:S05]  /*6a60*/  LDSM.16.M88.4 R196, [R229] ;  /* 0x00000000e5c4783b */ /* 0x000fea0000000200 */
[C---:B------:R-:W-:Y:S06]  /*6a70*/  HMMA.16816.F32.BF16 R188, R16.reuse, R172, R188 ;  /* 0x000000ac10bc723c */ /* 0x040fec00000418bc */
[----:B------:R-:W-:Y:S01]  /*6a80*/  HMMA.16816.F32.BF16 R184, R16, R174, R184 ;  /* 0x000000ae10b8723c */ /* 0x000fe200000418b8 */
[----:B------:R-:W5:Y:S04]  /*6a90*/  LDSM.16.M88.4 R172, [R220] ;  /* 0x00000000dcac783b */ /* 0x000f680000000200 */
[----:B------:R-:W5:Y:S01]  /*6aa0*/  LDSM.16.M88.4 R16, [R220+0x800] ;  /* 0x00080000dc10783b */ /* 0x000f620000000200 */
[C---:B--2---:R-:W-:Y:S06]  /*6ab0*/  HMMA.16816.F32.BF16 R8, R20.reuse, R12, R8 ;  /* 0x0000000c1408723c */ /* 0x044fec0000041808 */
[C---:B------:R-:W-:Y:S01]  /*6ac0*/  HMMA.16816.F32.BF16 R4, R20.reuse, R14, R4 ;  /* 0x0000000e1404723c */ /* 0x040fe20000041804 */
[----:B------:R-:W2:Y:S05]  /*6ad0*/  LDSM.16.M88.4 R12, [R220+0x1000] ;  /* 0x00100000dc0c783b */ /* 0x000eaa0000000200 */
[C---:B-1----:R-:W-:Y:S06]  /*6ae0*/  HMMA.16816.F32.BF16 R168, R20.reuse, R192, R168 ;  /* 0x000000c014a8723c */ /* 0x042fec00000418a8 */
[C---:B------:R-:W-:Y:S01]  /*6af0*/  HMMA.16816.F32.BF16 R32, R20.reuse, R194, R32 ;  /* 0x000000c21420723c */ /* 0x040fe20000041820 */
[----:B------:R-:W-:Y:S05]  /*6b00*/  LDSM.16.M88.4 R192, [R233+0xb000] ;  /* 0x00b00000e9c0783b */ /* 0x000fea0000000200 */
[C---:B---3--:R-:W-:Y:S06]  /*6b10*/  HMMA.16816.F32.BF16 R28, R20.reuse, R180, R28 ;  /* 0x000000b4141c723c */ /* 0x048fec000004181c */
[C---:B------:R-:W-:Y:S01]  /*6b20*/  HMMA.16816.F32.BF16 R24, R20.reuse, R182, R24 ;  /* 0x000000b61418723c */ /* 0x040fe20000041818 */
[----:B------:R-:W-:Y:S05]  /*6b30*/  LDSM.16.M88.4 R180, [R233+0xa000] ;  /* 0x00a00000e9b4783b */ /* 0x000fea0000000200 */
[C---:B----4-:R-:W-:Y:S06]  /*6b40*/  HMMA.16816.F32.BF16 R188, R20.reuse, R176, R188 ;  /* 0x000000b014bc723c */ /* 0x050fec00000418bc */
[----:B------:R-:W-:Y:S01]  /*6b50*/  HMMA.16816.F32.BF16 R184, R20, R178, R184 ;  /* 0x000000b214b8723c */ /* 0x000fe200000418b8 */
[----:B------:R-:W1:Y:S04]  /*6b60*/  LDSM.16.M88.4 R20, [R234+0x2000] ;  /* 0x00200000ea14783b */ /* 0x000e680000000200 */
[----:B------:R-:W3:Y:S01]  /*6b70*/  LDSM.16.M88.4 R176, [R233+0xa800] ;  /* 0x00a80000e9b0783b */ /* 0x000ee20000000200 */
[C---:B-----5:R-:W-:Y:S06]  /*6b80*/  HMMA.16816.F32.BF16 R8, R196.reuse, R172, R8 ;  /* 0x000000acc408723c */ /* 0x060fec0000041808 */
[C---:B------:R-:W-:Y:S01]  /*6b90*/  HMMA.16816.F32.BF16 R4, R196.reuse, R174, R4 ;  /* 0x000000aec404723c */ /* 0x040fe20000041804 */
[----:B------:R-:W4:Y:S05]  /*6ba0*/  LDSM.16.M88.4 R172, [R233+0xb800] ;  /* 0x00b80000e9ac783b */ /* 0x000f2a0000000200 */
[C---:B------:R-:W-:Y:S06]  /*6bb0*/  HMMA.16816.F32.BF16 R168, R196.reuse, R16, R168 ;  /* 0x00000010c4a8723c */ /* 0x040fec00000418a8 */
[C---:B------:R-:W-:Y:S01]  /*6bc0*/  HMMA.16816.F32.BF16 R32, R196.reuse, R18, R32 ;  /* 0x00000012c420723c */ /* 0x040fe20000041820 */
[----:B------:R-:W-:Y:S05]  /*6bd0*/  LDSM.16.M88.4 R16, [R232+0x2000] ;  /* 0x00200000e810783b */ /* 0x000fea0000000200 */
[C---:B--2---:R-:W-:Y:S06]  /*6be0*/  HMMA.16816.F32.BF16 R28, R196.reuse, R12, R28 ;  /* 0x0000000cc41c723c */ /* 0x044fec000004181c */
[C---:B------:R-:W-:Y:S01]  /*6bf0*/  HMMA.16816.F32.BF16 R24, R196.reuse, R14, R24 ;  /* 0x0000000ec418723c */ /* 0x040fe20000041818 */
[----:B------:R-:W2:Y:S05]  /*6c00*/  LDSM.16.M88.4 R12, [R219] ;  /* 0x00000000db0c783b */ /* 0x000eaa0000000200 */
[C---:B------:R-:W-:Y:S06]  /*6c10*/  HMMA.16816.F32.BF16 R188, R196.reuse, R200, R188 ;  /* 0x000000c8c4bc723c */ /* 0x040fec00000418bc */
[----:B------:R-:W-:Y:S01]  /*6c20*/  HMMA.16816.F32.BF16 R184, R196, R202, R184 ;  /* 0x000000cac4b8723c */ /* 0x000fe200000418b8 */
[----:B------:R-:W5:Y:S04]  /*6c30*/  LDSM.16.M88.4 R196, [R218] ;  /* 0x00000000dac4783b */ /* 0x000f680000000200 */
[----:B------:R-:W-:Y:S01]  /*6c40*/  LDSM.16.M88.4 R200, [R227+0xb800] ;  /* 0x00b80000e3c8783b */ /* 0x000fe20000000200 */
[C---:B-1----:R-:W-:Y:S06]  /*6c50*/  HMMA.16816.F32.BF16 R8, R20.reuse, R180, R8 ;  /* 0x000000b41408723c */ /* 0x042fec0000041808 */
[C---:B------:R-:W-:Y:S01]  /*6c60*/  HMMA.16816.F32.BF16 R4, R20.reuse, R182, R4 ;  /* 0x000000b61404723c */ /* 0x040fe20000041804 */
[----:B------:R-:W1:Y:S05]  /*6c70*/  LDSM.16.M88.4 R180, [R217] ;  /* 0x00000000d9b4783b */ /* 0x000e6a0000000200 */
[C---:B---3--:R-:W-:Y:S06]  /*6c80*/  HMMA.16816.F32.BF16 R168, R20.reuse, R176, R168 ;  /* 0x000000b014a8723c */ /* 0x048fec00000418a8 */
[C---:B------:R-:W-:Y:S01]  /*6c90*/  HMMA.16816.F32.BF16 R32, R20.reuse, R178, R32 ;  /* 0x000000b21420723c */ /* 0x040fe20000041820 */
[----:B------:R-:W3:Y:S05]  /*6ca0*/  LDSM.16.M88.4 R176, [R216] ;  /* 0x00000000d8b0783b */ /* 0x000eea0000000200 */
[C---:B------:R-:W-:Y:S06]  /*6cb0*/  HMMA.16816.F32.BF16 R28, R20.reuse, R192, R28 ;  /* 0x000000c0141c723c */ /* 0x040fec000004181c */
[C---:B------:R-:W-:Y:S01]  /*6cc0*/  HMMA.16816.F32.BF16 R24, R20.reuse, R194, R24 ;  /* 0x000000c21418723c */ /* 0x040fe20000041818 */
[----:B------:R-:W-:Y:S05]  /*6cd0*/  LDSM.16.M88.4 R192, [R230+0x2000] ;  /* 0x00200000e6c0783b */ /* 0x000fea0000000200 */
[C---:B----4-:R-:W-:Y:S06]  /*6ce0*/  HMMA.16816.F32.BF16 R188, R20.reuse, R172, R188 ;  /* 0x000000ac14bc723c */ /* 0x050fec00000418bc */
[----:B------:R-:W-:Y:S01]  /*6cf0*/  HMMA.16816.F32.BF16 R184, R20, R174, R184 ;  /* 0x000000ae14b8723c */ /* 0x000fe200000418b8 */
[----:B------:R-:W4:Y:S04]  /*6d00*/  LDSM.16.M88.4 R172, [R227+0xa000] ;  /* 0x00a00000e3ac783b */ /* 0x000f280000000200 */
[----:B------:R-:W4:Y:S01]  /*6d10*/  LDSM.16.M88.4 R20, [R227+0xa800] ;  /* 0x00a80000e314783b */ /* 0x000f220000000200 */
[C---:B--2---:R-:W-:Y:S06]  /*6d20*/  HMMA.16816.F32.BF16 R8, R16.reuse, R12, R8 ;  /* 0x0000000c1008723c */ /* 0x044fec0000041808 */
[C---:B------:R-:W-:Y:S01]  /*6d30*/  HMMA.16816.F32.BF16 R4, R16.reuse, R14, R4 ;  /* 0x0000000e1004723c */ /* 0x040fe20000041804 */
[----:B------:R-:W2:Y:S05]  /*6d40*/  LDSM.16.M88.4 R12, [R227+0xb000] ;  /* 0x00b00000e30c783b */ /* 0x000eaa0000000200 */
[C---:B-----5:R-:W-:Y:S06]  /*6d50*/  HMMA.16816.F32.BF16 R168, R16.reuse, R196, R168 ;  /* 0x000000c410a8723c */ /* 0x060fec00000418a8 */
[C---:B------:R-:W-:Y:S01]  /*6d60*/  HMMA.16816.F32.BF16 R32, R16.reuse, R198, R32 ;  /* 0x000000c61020723c */ /* 0x040fe20000041820 */
[----:B------:R-:W-:Y:S05]  /*6d70*/  LDSM.16.M88.4 R196, [R233+0xc000] ;  /* 0x00c00000e9c4783b */ /* 0x000fea0000000200 */
[C---:B-1----:R-:W-:Y:S06]  /*6d80*/  HMMA.16816.F32.BF16 R28, R16.reuse, R180, R28 ;  /* 0x000000b4101c723c */ /* 0x042fec000004181c */
[C---:B------:R-:W-:Y:S01]  /*6d90*/  HMMA.16816.F32.BF16 R24, R16.reuse, R182, R24 ;  /* 0x000000b61018723c */ /* 0x040fe20000041818 */
[----:B------:R-:W-:Y:S05]  /*6da0*/  LDSM.16.M88.4 R180, [R220+0x2000] ;  /* 0x00200000dcb4783b */ /* 0x000fea0000000200 */
[C---:B---3--:R-:W-:Y:S06]  /*6db0*/  HMMA.16816.F32.BF16 R188, R16.reuse, R176, R188 ;  /* 0x000000b010bc723c */ /* 0x048fec00000418bc */
[----:B------:R-:W-:Y:S01]  /*6dc0*/  HMMA.16816.F32.BF16 R184, R16, R178, R184 ;  /* 0x000000b210b8723c */ /* 0x000fe200000418b8 */
[----:B------:R-:W1:Y:S04]  /*6dd0*/  LDSM.16.M88.4 R16, [R229+0x2000] ;  /* 0x00200000e510783b */ /* 0x000e680000000200 */
[----:B------:R-:W3:Y:S01]  /*6de0*/  LDSM.16.M88.4 R176, [R220+0x2800] ;  /* 0x00280000dcb0783b */ /* 0x000ee20000000200 */
[C---:B----4-:R-:W-:Y:S06]  /*6df0*/  HMMA.16816.F32.BF16 R8, R192.reuse, R172, R8 ;  /* 0x000000acc008723c */ /* 0x050fec0000041808 */
[C---:B------:R-:W-:Y:S01]  /*6e00*/  HMMA.16816.F32.BF16 R4, R192.reuse, R174, R4 ;  /* 0x000000aec004723c */ /* 0x040fe20000041804 */
[----:B------:R-:W4:Y:S05]  /*6e10*/  LDSM.16.M88.4 R172, [R220+0x3000] ;  /* 0x00300000dcac783b */ /* 0x000f2a0000000200 */
[C---:B------:R-:W-:Y:S06]  /*6e20*/  HMMA.16816.F32.BF16 R168, R192.reuse, R20, R168 ;  /* 0x00000014c0a8723c */ /* 0x040fec00000418a8 */
[C---:B------:R-:W-:Y:S01]  /*6e30*/  HMMA.16816.F32.BF16 R32, R192.reuse, R22, R32 ;  /* 0x00000016c020723c */ /* 0x040fe20000041820 */
[----:B------:R-:W5:Y:S05]  /*6e40*/  LDSM.16.M88.4 R20, [R220+0x3800] ;  /* 0x00380000dc14783b */ /* 0x000f6a0000000200 */
[C---:B--2---:R-:W-:Y:S06]  /*6e50*/  HMMA.16816.F32.BF16 R28, R192.reuse, R12, R28 ;  /* 0x0000000cc01c723c */ /* 0x044fec000004181c */
[C---:B------:R-:W-:Y:S01]  /*6e60*/  HMMA.16816.F32.BF16 R24, R192.reuse, R14, R24 ;  /* 0x0000000ec018723c */ /* 0x040fe20000041818 */
[----:B------:R-:W2:Y:S05]  /*6e70*/  LDSM.16.M88.4 R12, [R234+0x4000] ;  /* 0x00400000ea0c783b */ /* 0x000eaa0000000200 */
[C---:B------:R-:W-:Y:S06]  /*6e80*/  HMMA.16816.F32.BF16 R188, R192.reuse, R200, R188 ;  /* 0x000000c8c0bc723c */ /* 0x040fec00000418bc */
[----:B------:R-:W-:Y:S01]  /*6e90*/  HMMA.16816.F32.BF16 R184, R192, R202, R184 ;  /* 0x000000cac0b8723c */ /* 0x000fe200000418b8 */
[----:B------:R-:W2:Y:S04]  /*6ea0*/  LDSM.16.M88.4 R192, [R233+0xc800] ;  /* 0x00c80000e9c0783b */ /* 0x000ea80000000200 */
[----:B------:R-:W-:Y:S01]  /*6eb0*/  LDSM.16.M88.4 R200, [R209] ;  /* 0x00000000d1c8783b */ /* 0x000fe20000000200 */
        /* <DEDUP_REMOVED lines=8> */
[----:B------:R-:W-:Y:S05]  /*6f40*/  LDSM.16.M88.4 R172, [R232+0x4000] ;  /* 0x00400000e8ac783b */ /* 0x000fea0000000200 */
[C---:B-----5:R-:W-:Y:S06]  /*6f50*/  HMMA.16816.F32.BF16 R188, R16.reuse, R20, R188 ;  /* 0x0000001410bc723c */ /* 0x060fec00000418bc */
[----:B------:R-:W-:Y:S01]  /*6f60*/  HMMA.16816.F32.BF16 R184, R16, R22, R184 ;  /* 0x0000001610b8723c */ /* 0x000fe200000418b8 */
[----:B------:R-:W4:Y:S04]  /*6f70*/  LDSM.16.M88.4 R20, [R215] ;  /* 0x00000000d714783b */ /* 0x000f280000000200 */
[----:B------:R-:W5:Y:S01]  /*6f80*/  LDSM.16.M88.4 R16, [R214] ;  /* 0x00000000d610783b */ /* 0x000f620000000200 */
[C---:B--2---:R-:W-:Y:S06]  /*6f90*/  HMMA.16816.F32.BF16 R8, R12.reuse, R196, R8 ;  /* 0x000000c40c08723c */ /* 0x044fec0000041808 */
[C---:B------:R-:W-:Y:S01]  /*6fa0*/  HMMA.16816.F32.BF16 R4, R12.reuse, R198, R4 ;  /* 0x000000c60c04723c */ /* 0x040fe20000041804 */
[----:B------:R-:W2:Y:S05]  /*6fb0*/  LDSM.16.M88.4 R196, [R213] ;  /* 0x00000000d5c4783b */ /* 0x000eaa0000000200 */
[C---:B------:R-:W-:Y:S06]  /*6fc0*/  HMMA.16816.F32.BF16 R168, R12.reuse, R192, R168 ;  /* 0x000000c00ca8723c */ /* 0x040fec00000418a8 */
[C---:B------:R-:W-:Y:S01]  /*6fd0*/  HMMA.16816.F32.BF16 R32, R12.reuse, R194, R32 ;  /* 0x000000c20c20723c */ /* 0x040fe20000041820 */
[----:B------:R-:W2:Y:S05]  /*6fe0*/  LDSM.16.M88.4 R192, [R212] ;  /* 0x00000000d4c0783b */ /* 0x000eaa0000000200 */
        /* <DEDUP_REMOVED lines=10> */
[C---:B-----5:R-:W-:Y:S06]  /*7090*/  HMMA.16816.F32.BF16 R168, R172.reuse, R16, R168 ;  /* 0x00000010aca8723c */ /* 0x060fec00000418a8 */
[C---:B------:R-:W-:Y:S01]  /*70a0*/  HMMA.16816.F32.BF16 R32, R172.reuse, R18, R32 ;  /* 0x00000012ac20723c */ /* 0x040fe20000041820 */
[----:B------:R-:W5:Y:S05]  /*70b0*/  LDSM.16.M88.4 R16, [R227+0xd800] ;  /* 0x00d80000e310783b */ /* 0x000f6a0000000200 */
        /* <DEDUP_REMOVED lines=18> */
[----:B------:R-:W4:Y:S04]  /*71e0*/  LDSM.16.M88.4 R16, [R233+0xe000] ;  /* 0x00e00000e910783b */ /* 0x000f280000000200 */
[----:B------:R-:W5:Y:S01]  /*71f0*/  LDSM.16.M88.4 R12, [R233+0xe800] ;  /* 0x00e80000e90c783b */ /* 0x000f620000000200 */
        /* <DEDUP_REMOVED lines=8> */
[----:B------:R-:W-:Y:S05]  /*7280*/  LDSM.16.M88.4 R180, [R230+0x6000] ;  /* 0x00600000e6b4783b */ /* 0x000fea0000000200 */
[C---:B---3--:R-:W-:Y:S06]  /*7290*/  HMMA.16816.F32.BF16 R188, R172.reuse, R176, R188 ;  /* 0x000000b0acbc723c */ /* 0x048fec00000418bc */
[----:B------:R-:W-:Y:S01]  /*72a0*/  HMMA.16816.F32.BF16 R184, R172, R178, R184 ;  /* 0x000000b2acb8723c */ /* 0x000fe200000418b8 */
[----:B------:R-:W1:Y:S04]  /*72b0*/  LDSM.16.M88.4 R172, [R211] ;  /* 0x00000000d3ac783b */ /* 0x000e680000000200 */
[----:B------:R-:W3:Y:S01]  /*72c0*/  LDSM.16.M88.4 R176, [R233+0xf800] ;  /* 0x00f80000e9b0783b */ /* 0x000ee20000000200 */
[C---:B----4-:R-:W-:Y:S06]  /*72d0*/  HMMA.16816.F32.BF16 R8, R20.reuse, R16, R8 ;  /* 0x000000101408723c */ /* 0x050fec0000041808 */
[C---:B------:R-:W-:Y:S01]  /*72e0*/  HMMA.16816.F32.BF16 R4, R20.reuse, R18, R4 ;  /* 0x000000121404723c */ /* 0x040fe20000041804 */
[----:B------:R-:W4:Y:S05]  /*72f0*/  LDSM.16.M88.4 R16, [R210] ;  /* 0x00000000d210783b */ /* 0x000f2a0000000200 */
[C---:B-----5:R-:W-:Y:S06]  /*7300*/  HMMA.16816.F32.BF16 R168, R20.reuse, R12, R168 ;  /* 0x0000000c14a8723c */ /* 0x060fec00000418a8 */
[C---:B------:R-:W-:Y:S01]  /*7310*/  HMMA.16816.F32.BF16 R32, R20.reuse, R14, R32 ;  /* 0x0000000e1420723c */ /* 0x040fe20000041820 */
[----:B------:R-:W5:Y:S05]  /*7320*/  LDSM.16.M88.4 R12, [R227+0xe000] ;  /* 0x00e00000e30c783b */ /* 0x000f6a0000000200 */
[C---:B--2---:R-:W-:Y:S06]  /*7330*/  HMMA.16816.F32.BF16 R28, R20.reuse, R192, R28 ;  /* 0x000000c0141c723c */ /* 0x044fec000004181c */
[----:B------:R-:W-:Y:S01]  /*7340*/  HMMA.16816.F32.BF16 R24, R20, R194, R24 ;  /* 0x000000c21418723c */ /* 0x000fe20000041818 */
[----:B------:R-:W-:Y:S05]  /*7350*/  LDSM.16.M88.4 R192, [R208] ;  /* 0x00000000d0c0783b */ /* 0x000fea0000000200 */
[----:B-1----:R-:W-:Y:S06]  /*7360*/  HMMA.16816.F32.BF16 R8, R196, R172, R8 ;  /* 0x000000acc408723c */ /* 0x002fec0000041808 */
[C---:B---3--:R-:W-:Y:S06]  /*7370*/  HMMA.16816.F32.BF16 R188, R20.reuse, R176, R188 ;  /* 0x000000b014bc723c */ /* 0x048fec00000418bc */
[----:B------:R-:W-:Y:S01]  /*7380*/  HMMA.16816.F32.BF16 R184, R20, R178, R184 ;  /* 0x000000b214b8723c */ /* 0x000fe200000418b8 */
[----:B------:R-:W1:Y:S04]  /*7390*/  LDSM.16.M88.4 R176, [R227+0xe800] ;  /* 0x00e80000e3b0783b */ /* 0x000e680000000200 */
[----:B------:R-:W-:Y:S01]  /*73a0*/  LDSM.16.M88.4 R20, [R229+0x6000] ;  /* 0x00600000e514783b */ /* 0x000fe20000000200 */
[C---:B------:R-:W-:Y:S03]  /*73b0*/  HMMA.16816.F32.BF16 R4, R196.reuse, R174, R4 ;  /* 0x000000aec404723c */ /* 0x040fe60000041804 */
[----:B------:R-:W-:Y:S03]  /*73c0*/  LDSM.16.M88.4 R172, [R227+0xf000] ;  /* 0x00f00000e3ac783b */ /* 0x000fe60000000200 */
[C---:B----4-:R-:W-:Y:S06]  /*73d0*/  HMMA.16816.F32.BF16 R168, R196.reuse, R16, R168 ;  /* 0x00000010c4a8723c */ /* 0x050fec00000418a8 */
[----:B------:R-:W-:Y:S01]  /*73e0*/  HMMA.16816.F32.BF16 R32, R196, R18, R32 ;  /* 0x00000012c420723c */ /* 0x000fe20000041820 */
[----:B------:R-:W2:Y:S05]  /*73f0*/  LDSM.16.M88.4 R16, [R220+0x6000] ;  /* 0x00600000dc10783b */ /* 0x000eaa0000000200 */
[C---:B-----5:R-:W-:Y:S06]  /*7400*/  HMMA.16816.F32.BF16 R8, R180.reuse, R12, R8 ;  /* 0x0000000cb408723c */ /* 0x060fec0000041808 */
[----:B------:R-:W-:Y:S01]  /*7410*/  HMMA.16816.F32.BF16 R4, R180, R14, R4 ;  /* 0x0000000eb404723c */ /* 0x000fe20000041804 */
[----:B------:R-:W3:Y:S05]  /*7420*/  LDSM.16.M88.4 R12, [R220+0x6800] ;  /* 0x00680000dc0c783b */ /* 0x000eea0000000200 */
[----:B------:R-:W-:Y:S06]  /*7430*/  HMMA.16816.F32.BF16 R28, R196, R200, R28 ;  /* 0x000000c8c41c723c */ /* 0x000fec000004181c */
[C---:B-1----:R-:W-:Y:S06]  /*7440*/  HMMA.16816.F32.BF16 R168, R180.reuse, R176, R168 ;  /* 0x000000b0b4a8723c */ /* 0x042fec00000418a8 */
[----:B------:R-:W-:Y:S01]  /*7450*/  HMMA.16816.F32.BF16 R32, R180, R178, R32 ;  /* 0x000000b2b420723c */ /* 0x000fe20000041820 */
[----:B------:R-:W1:Y:S05]  /*7460*/  LDSM.16.M88.4 R176, [R220+0x7000] ;  /* 0x00700000dcb0783b */ /* 0x000e6a0000000200 */
[C---:B------:R-:W-:Y:S06]  /*7470*/  HMMA.16816.F32.BF16 R188, R196.reuse, R192, R188 ;  /* 0x000000c0c4bc723c */ /* 0x040fec00000418bc */
[C---:B------:R-:W-:Y:S01]  /*7480*/  HMMA.16816.F32.BF16 R184, R196.reuse, R194, R184 ;  /* 0x000000c2c4b8723c */ /* 0x040fe200000418b8 */
[----:B------:R-:W4:Y:S05]  /*7490*/  LDSM.16.M88.4 R192, [R227+0xf800] ;  /* 0x00f80000e3c0783b */ /* 0x000f2a0000000200 */
[----:B------:R-:W-:Y:S06]  /*74a0*/  HMMA.16816.F32.BF16 R24, R196, R202, R24 ;  /* 0x000000cac418723c */ /* 0x000fec0000041818 */
[----:B--2---:R-:W-:Y:S06]  /*74b0*/  HMMA.16816.F32.BF16 R8, R20, R16, R8 ;  /* 0x000000101408723c */ /* 0x004fec0000041808 */
[----:B------:R-:W-:Y:S01]  /*74c0*/  HMMA.16816.F32.BF16 R28, R180, R172, R28 ;  /* 0x000000acb41c723c */ /* 0x000fe2000004181c */
[----:B------:R-:W-:-:S02]  /*74d0*/  IMAD.SHL.U32 R17, R0, 0x2, RZ ;  /* 0x0000000200117824 */ /* 0x000fc400078e00ff */
[----:B------:R-:W-:-:S03]  /*74e0*/  IMAD.U32 R0, RZ, RZ, UR23 ;  /* 0x00000017ff007e24 */ /* 0x000fc6000f8e00ff */
[----:B------:R-:W-:Y:S01]  /*74f0*/  LOP3.LUT R17, R17, 0x6, RZ, 0xc0, !PT ;  /* 0x0000000611117812 */ /* 0x000fe200078ec0ff */
[C---:B------:R-:W-:Y:S04]  /*7500*/  HMMA.16816.F32.BF16 R4, R20.reuse, R18, R4 ;  /* 0x000000121404723c */ /* 0x040fe80000041804 */
[----:B------:R-:W-:Y:S02]  /*7510*/  IMAD R0, R0, 0x40, R17 ;  /* 0x0000004000007824 */ /* 0x000fe400078e0211 */
[----:B---3--:R-:W-:Y:S02]  /*7520*/  HMMA.16816.F32.BF16 R168, R20, R12, R168 ;  /* 0x0000000c14a8723c */ /* 0x008fe400000418a8 */
[C---:B------:R-:W-:Y:S02]  /*7530*/  VIADD R16, R0.reuse, 0x1 ;  /* 0x0000000100107836 */ /* 0x040fe40000000000 */
[----:B------:R-:W-:-:S02]  /*7540*/  VIADD R172, R0, 0x10 ;  /* 0x0000001000ac7836 */ /* 0x000fc40000000000 */
[----:B------:R-:W-:Y:S01]  /*7550*/  HMMA.16816.F32.BF16 R24, R180, R174, R24 ;  /* 0x000000aeb418723c */ /* 0x000fe20000041818 */
[-C--:B------:R-:W-:Y:S01]  /*7560*/  ISETP.GE.AND P1, PT, R16, R167.reuse, PT ;  /* 0x000000a71000720c */ /* 0x080fe20003f26270 */
[----:B------:R-:W-:Y:S01]  /*7570*/  VIADD R12, R0, 0x8 ;  /* 0x00000008000c7836 */ /* 0x000fe20000000000 */
[----:B------:R-:W-:Y:S01]  /*7580*/  ISETP.GE.AND P4, PT, R16, R166, PT ;  /* 0x000000a61000720c */ /* 0x000fe20003f86270 */
[----:B------:R-:W-:Y:S01]  /*7590*/  VIADD R13, R0, 0x9 ;  /* 0x00000009000d7836 */ /* 0x000fe20000000000 */
[----:B------:R-:W2:Y:S01]  /*75a0*/  LDSM.16.M88.4 R16, [R220+0x7800] ;  /* 0x00780000dc10783b */ /* 0x000ea20000000200 */
[----:B------:R-:W-:Y:S01]  /*75b0*/  HMMA.16816.F32.BF16 R32, R20, R14, R32 ;  /* 0x0000000e1420723c */ /* 0x000fe20000041820 */
[----:B------:R-:W-:Y:S01]  /*75c0*/  ISETP.GE.AND P6, PT, R12, R167, PT ;  /* 0x000000a70c00720c */ /* 0x000fe20003fc6270 */
[----:B------:R-:W-:-:S04]  /*75d0*/  DEPBAR.LE SB0, 0x0 ;  /* 0x000080000000791a */ /* 0x000fc80000000000 */
[----:B-1----:R-:W-:Y:S01]  /*75e0*/  HMMA.16816.F32.BF16 R28, R20, R176, R28 ;  /* 0x000000b0141c723c */ /* 0x002fe2000004181c */
[CC--:B------:R-:W-:Y:S01]  /*75f0*/  ISETP.GE.AND P5, PT, R13.reuse, R167.reuse, PT ;  /* 0x000000a70d00720c */ /* 0x0c0fe20003fa6270 */
[C---:B------:R-:W-:Y:S01]  /*7600*/  VIADD R15, R0.reuse, 0x30 ;  /* 0x00000030000f7836 */ /* 0x040fe20000000000 */
[----:B------:R-:W-:Y:S01]  /*7610*/  BAR.SYNC.DEFER_BLOCKING 0x0 ;  /* 0x0000000000007b1d */ /* 0x000fe20000010000 */
[-C--:B------:R-:W-:Y:S01]  /*7620*/  ISETP.GE.AND P2, PT, R13, R166.reuse, PT ;  /* 0x000000a60d00720c */ /* 0x080fe20003f46270 */
[----:B------:R-:W-:Y:S01]  /*7630*/  VIADD R13, R0, 0x11 ;  /* 0x00000011000d7836 */ /* 0x000fe20000000000 */
[----:B----4-:R-:W-:Y:S01]  /*7640*/  HMMA.16816.F32.BF16 R188, R180, R192, R188 ;  /* 0x000000c0b4bc723c */ /* 0x010fe200000418bc */
[-C--:B------:R-:W-:Y:S02]  /*7650*/  ISETP.GE.AND P3, PT, R12, R166.reuse, PT ;  /* 0x000000a60c00720c */ /* 0x080fe40003f66270 */
[----:B------:R-:W-:Y:S02]  /*7660*/  FSEL R14, R9, -INF , !P1 ;  /* 0xff800000090e7808 */ /* 0x000fe40004800000 */
[----:B------:R-:W-:Y:S01]  /*7670*/  FSEL R12, R4, -INF , !P6 ;  /* 0xff800000040c7808 */ /* 0x000fe20007000000 */
[----:B------:R-:W-:Y:S01]  /*7680*/  VIADD R4, R0, 0x18 ;  /* 0x0000001800047836 */ /* 0x000fe20000000000 */
[C---:B------:R-:W-:Y:S01]  /*7690*/  ISETP.GE.AND P1, PT, R172.reuse, R167, PT ;  /* 0x000000a7ac00720c */ /* 0x040fe20003f26270 */
[----:B------:R-:W-:Y:S01]  /*76a0*/  HMMA.16816.F32.BF16 R24, R20, R178, R24 ;  /* 0x000000b21418723c */ /* 0x000fe20000041818 */
[----:B------:R-:W-:-:S02]  /*76b0*/  ISETP.GE.AND P6, PT, R172, R166, PT ;  /* 0x000000a6ac00720c */ /* 0x000fc40003fc6270 */
[----:B------:R-:W-:Y:S02]  /*76c0*/  FSEL R9, R6, -INF , !P3 ;  /* 0xff80000006097808 */ /* 0x000fe40005800000 */
[----:B------:R-:W-:Y:S01]  /*76d0*/  FSEL R172, R5, -INF , !P5 ;  /* 0xff80000005ac7808 */ /* 0x000fe20006800000 */
[----:B------:R-:W-:Y:S01]  /*76e0*/  VIADD R5, R0, 0x19 ;  /* 0x0000001900057836 */ /* 0x000fe20000000000 */
[C---:B------:R-:W-:Y:S01]  /*76f0*/  ISETP.GE.AND P3, PT, R13.reuse, R167, PT ;  /* 0x000000a70d00720c */ /* 0x040fe20003f66270 */
[----:B------:R-:W-:Y:S01]  /*7700*/  HMMA.16816.F32.BF16 R184, R180, R194, R184 ;  /* 0x000000c2b4b8723c */ /* 0x000fe200000418b8 */
[----:B------:R-:W-:Y:S02]  /*7710*/  ISETP.GE.AND P5, PT, R13, R166, PT ;  /* 0x000000a60d00720c */ /* 0x000fe40003fa6270 */
[----:B------:R-:W-:Y:S02]  /*7720*/  FSEL R13, R7, -INF , !P2 ;  /* 0xff800000070d7808 */ /* 0x000fe40005000000 */
[----:B------:R-:W-:-:S02]  /*7730*/  FSEL R196, R168, -INF , !P1 ;  /* 0xff800000a8c47808 */ /* 0x000fc40004800000 */
[C---:B------:R-:W-:Y:S02]  /*7740*/  ISETP.GE.AND P2, PT, R4.reuse, R167, PT ;  /* 0x000000a70400720c */ /* 0x040fe40003f46270 */
[----:B------:R-:W-:Y:S01]  /*7750*/  ISETP.GE.AND P1, PT, R4, R166, PT ;  /* 0x000000a60400720c */ /* 0x000fe20003f26270 */
[----:B------:R-:W-:Y:S01]  /*7760*/  VIADD R4, R0, 0x20 ;  /* 0x0000002000047836 */ /* 0x000fe20000000000 */
[----:B------:R-:W-:Y:S02]  /*7770*/  FSEL R197, R170, -INF , !P6 ;  /* 0xff800000aac57808 */ /* 0x000fe40007000000 */
[----:B------:R-:W-:Y:S02]  /*7780*/  FSEL R192, R169, -INF , !P3 ;  /* 0xff800000a9c07808 */ /* 0x000fe40005800000 */
[----:B------:R-:W-:Y:S02]  /*7790*/  FSEL R171, R171, -INF , !P5 ;  /* 0xff800000abab7808 */ /* 0x000fe40006800000 */
[----:B------:R-:W-:-:S02]  /*77a0*/  FSEL R170, R32, -INF , !P2 ;  /* 0xff80000020aa7808 */ /* 0x000fc40005000000 */
[CC--:B------:R-:W-:Y:S02]  /*77b0*/  ISETP.GE.AND P6, PT, R5.reuse, R167.reuse, PT ;  /* 0x000000a70500720c */ /* 0x0c0fe40003fc6270 */
[-C--:B------:R-:W-:Y:S01]  /*77c0*/  ISETP.GE.AND P3, PT, R5, R166.reuse, PT ;  /* 0x000000a60500720c */ /* 0x080fe20003f66270 */
[----:B------:R-:W-:Y:S01]  /*77d0*/  VIADD R5, R0, 0x28 ;  /* 0x0000002800057836 */ /* 0x000fe20000000000 */
[C---:B------:R-:W-:Y:S02]  /*77e0*/  ISETP.GE.AND P5, PT, R4.reuse, R167, PT ;  /* 0x000000a70400720c */ /* 0x040fe40003fa6270 */
[----:B------:R-:W-:Y:S01]  /*77f0*/  ISETP.GE.AND P2, PT, R4, R166, PT ;  /* 0x000000a60400720c */ /* 0x000fe20003f46270 */
[----:B------:R-:W-:Y:S01]  /*7800*/  VIADD R4, R0, 0x21 ;  /* 0x0000002100047836 */ /* 0x000fe20000000000 */
[----:B------:R-:W-:Y:S02]  /*7810*/  FSEL R169, R34, -INF , !P1 ;  /* 0xff80000022a97808 */ /* 0x000fe40004800000 */
[----:B------:R-:W-:-:S02]  /*7820*/  FSEL R32, R33, -INF , !P6 ;  /* 0xff80000021207808 */ /* 0x000fc40007000000 */
[----:B------:R-:W-:Y:S02]  /*7830*/  FSEL R35, R35, -INF , !P3 ;  /* 0xff80000023237808 */ /* 0x000fe40005800000 */
[----:B------:R-:W-:Y:S02]  /*7840*/  FSEL R168, R28, -INF , !P5 ;  /* 0xff8000001ca87808 */ /* 0x000fe40006800000 */
[CC--:B------:R-:W-:Y:S02]  /*7850*/  ISETP.GE.AND P1, PT, R4.reuse, R167.reuse, PT ;  /* 0x000000a70400720c */ /* 0x0c0fe40003f26270 */
[-C--:B------:R-:W-:Y:S02]  /*7860*/  ISETP.GE.AND P6, PT, R4, R166.reuse, PT ;  /* 0x000000a60400720c */ /* 0x080fe40003fc6270 */
[C---:B------:R-:W-:Y:S02]  /*7870*/  ISETP.GE.AND P3, PT, R5.reuse, R167, PT ;  /* 0x000000a70500720c */ /* 0x040fe40003f66270 */
[----:B------:R-:W-:-:S02]  /*7880*/  ISETP.GE.AND P5, PT, R5, R166, PT ;  /* 0x000000a60500720c */ /* 0x000fc40003fa6270 */
[----:B--2---:R-:W-:Y:S01]  /*7890*/  HMMA.16816.F32.BF16 R4, R20, R16, R188 ;  /* 0x000000101404723c */ /* 0x004fe200000418bc */
[----:B------:R-:W-:Y:S02]  /*78a0*/  FSEL R205, R30, -INF , !P2 ;  /* 0xff8000001ecd7808 */ /* 0x000fe40005000000 */
[----:B------:R-:W-:Y:S02]  /*78b0*/  FSEL R204, R29, -INF , !P1 ;  /* 0xff8000001dcc7808 */ /* 0x000fe40004800000 */
[----:B------:R-:W-:Y:S02]  /*78c0*/  FSEL R199, R26, -INF , !P5 ;  /* 0xff8000001ac77808 */ /* 0x000fe40006800000 */
[----:B------:R-:W-:Y:S01]  /*78d0*/  VIADD R16, R0, 0x29 ;  /* 0x0000002900107836 */ /* 0x000fe20000000000 */
[----:B------:R-:W-:Y:S02]  /*78e0*/  FSEL R203, R31, -INF , !P6 ;  /* 0xff8000001fcb7808 */ /* 0x000fe40007000000 */
[----:B------:R-:W-:-:S02]  /*78f0*/  FSEL R202, R24, -INF , !P3 ;  /* 0xff80000018ca7808 */ /* 0x000fc40005800000 */
[CC--:B------:R-:W-:Y:S02]  /*7900*/  ISETP.GE.AND P2, PT, R16.reuse, R167.reuse, PT ;  /* 0x000000a71000720c */ /* 0x0c0fe40003f46270 */
[-C--:B------:R-:W-:Y:S01]  /*7910*/  ISETP.GE.AND P1, PT, R16, R166.reuse, PT ;  /* 0x000000a61000720c */ /* 0x080fe20003f26270 */
[----:B------:R-:W-:Y:S01]  /*7920*/  VIADD R16, R0, 0x31 ;  /* 0x0000003100107836 */ /* 0x000fe20000000000 */
[----:B------:R-:W-:Y:S02]  /*7930*/  FSEL R200, R25, -INF , !P2 ;  /* 0xff80000019c87808 */ /* 0x000fe40005000000 */
[----:B------:R-:W-:Y:S02]  /*7940*/  FSEL R201, R27, -INF , !P1 ;  /* 0xff8000001bc97808 */ /* 0x000fe40004800000 */
[C---:B------:R-:W-:Y:S02]  /*7950*/  ISETP.GE.AND P5, PT, R16.reuse, R167, PT ;  /* 0x000000a71000720c */ /* 0x040fe40003fa6270 */
[----:B------:R-:W-:-:S02]  /*7960*/  ISETP.GE.AND P2, PT, R16, R166, PT ;  /* 0x000000a61000720c */ /* 0x000fc40003f46270 */
[----:B------:R-:W-:Y:S01]  /*7970*/  HMMA.16816.F32.BF16 R16, R20, R18, R184 ;  /* 0x000000121410723c */ /* 0x000fe200000418b8 */
[-C--:B------:R-:W-:Y:S02]  /*7980*/  ISETP.GE.AND P1, PT, R0, R167.reuse, PT ;  /* 0x000000a70000720c */ /* 0x080fe40003f26270 */
[C---:B------:R-:W-:Y:S02]  /*7990*/  ISETP.GE.AND P6, PT, R15.reuse, R167, PT ;  /* 0x000000a70f00720c */ /* 0x040fe40003fc6270 */
[----:B------:R-:W-:Y:S02]  /*79a0*/  FSEL R8, R8, -INF , !P1 ;  /* 0xff80000008087808 */ /* 0x000fe40004800000 */
[----:B------:R-:W-:Y:S02]  /*79b0*/  PLOP3.LUT P1, PT, PT, PT, UP0, 0x80, 0x0 ;  /* 0x000000000000781c */ /* 0x000fe40003f2f008 */
[----:B------:R-:W-:Y:S01]  /*79c0*/  ISETP.GE.AND P3, PT, R15, R166, PT ;  /* 0x000000a60f00720c */ /* 0x000fe20003f66270 */
[----:B------:R-:W-:Y:S01]  /*79d0*/  VIADD R15, R0, 0x38 ;  /* 0x00000038000f7836 */ /* 0x000fe20000000000 */
[----:B------:R-:W-:-:S02]  /*79e0*/  FSEL R11, R11, -INF , !P4 ;  /* 0xff8000000b0b7808 */ /* 0x000fc40006000000 */
[C---:B------:R-:W-:Y:S01]  /*79f0*/  ISETP.GE.AND P4, PT, R0.reuse, R166, PT ;  /* 0x000000a60000720c */ /* 0x040fe20003f86270 */
[----:B------:R-:W-:Y:S01]  /*7a00*/  VIADD R0, R0, 0x39 ;  /* 0x0000003900007836 */ /* 0x000fe20000000000 */
[----:B------:R-:W-:Y:S02]  /*7a10*/  FSEL R190, R4, -INF , !P6 ;  /* 0xff80000004be7808 */ /* 0x000fe40007000000 */
[----:B------:R-:W-:Y:S02]  /*7a20*/  FSEL R187, R6, -INF , !P3 ;  /* 0xff80000006bb7808 */ /* 0x000fe40005800000 */
[----:B------:R-:W-:Y:S02]  /*7a30*/  FSEL R188, R5, -INF , !P5 ;  /* 0xff80000005bc7808 */ /* 0x000fe40006800000 */
[----:B------:R-:W-:Y:S02]  /*7a40*/  FSEL R185, R7, -INF , !P2 ;  /* 0xff80000007b97808 */ /* 0x000fe40005000000 */
[----:B------:R-:W-:-:S02]  /*7a50*/  ISETP.GE.AND P6, PT, R15, R167, PT ;  /* 0x000000a70f00720c */ /* 0x000fc40003fc6270 */
[-C--:B------:R-:W-:Y:S02]  /*7a60*/  ISETP.GE.AND P3, PT, R15, R166.reuse, PT ;  /* 0x000000a60f00720c */ /* 0x080fe40003f66270 */
[C---:B------:R-:W-:Y:S02]  /*7a70*/  ISETP.GE.AND P5, PT, R0.reuse, R167, PT ;  /* 0x000000a70000720c */ /* 0x040fe40003fa6270 */
[----:B------:R-:W-:Y:S02]  /*7a80*/  ISETP.GE.AND P2, PT, R0, R166, PT ;  /* 0x000000a60000720c */ /* 0x000fe40003f46270 */
[----:B------:R-:W-:Y:S02]  /*7a90*/  FSEL R5, R10, -INF , !P4 ;  /* 0xff8000000a057808 */ /* 0x000fe40006000000 */
[----:B------:R-:W-:Y:S02]  /*7aa0*/  FSEL R186, R16, -INF , !P6 ;  /* 0xff80000010ba7808 */ /* 0x000fe40007000000 */
[----:B------:R-:W-:-:S02]  /*7ab0*/  FSEL R183, R18, -INF , !P3 ;  /* 0xff80000012b77808 */ /* 0x000fc40005800000 */
[----:B------:R-:W-:Y:S02]  /*7ac0*/  FSEL R184, R17, -INF , !P5 ;  /* 0xff80000011b87808 */ /* 0x000fe40006800000 */
[----:B------:R-:W-:Y:S01]  /*7ad0*/  FSEL R181, R19, -INF , !P2 ;  /* 0xff80000013b57808 */ /* 0x000fe20005000000 */
[----:B------:R-:W-:Y:S06]  /*7ae0*/  @!P1 BRA `(.L_x_2395) ;  /* 0x0000000400889947 */ /* 0x000fec0003800000 */
[----:B------:R-:W-:Y:S05]  /*7af0*/  @!P0 BRA `(.L_x_2396) ;  /* 0x0000000000f48947 */ /* 0x000fea0003800000 */
[----:B------:R-:W1:Y:S01]  /*7b00*/  LDC R4, c[0x0][0x380] ;  /* 0x0000e000ff047b82 */ /* 0x000e620000000800 */
[----:B------:R-:W-:-:S04]  /*7b10*/  USHF.L.U32 UR4, UR23, 0x6, URZ ;  /* 0x0000000617047899 */ /* 0x000fc8000800063f */
[----:B------:R-:W-:Y:S02]  /*7b20*/  UIADD3 UR5, UR4, -0x40, URZ ;  /* 0xffffffc004057890 */ /* 0x000fe4000fffe03f */
[----:B------:R-:W-:-:S04]  /*7b30*/  IMAD.U32 R10, RZ, RZ, UR4 ;  /* 0x00000004ff0a7e24 */ /* 0x000fc8000f8e00ff */
[----:B------:R-:W-:Y:S02]  /*7b40*/  MOV R6, UR5 ;  /* 0x0000000500067c02 */ /* 0x000fe40008000f00 */
[----:B------:R-:W-:Y:S02]  /*7b50*/  IABS R10, R10 ;  /* 0x0000000a000a7213 */ /* 0x000fe40000000000 */
[----:B------:R-:W-:Y:S02]  /*7b60*/  IABS R6, R6 ;  /* 0x0000000600067213 */ /* 0x000fe40000000000 */
[----:B-1----:R-:W-:-:S04]  /*7b70*/  IABS R0, R4 ;  /* 0x0000000400007213 */ /* 0x002fc80000000000 */
[----:B------:R-:W1:Y:S08]  /*7b80*/  I2F.RP R15, R0 ;  /* 0x00000000000f7306 */ /* 0x000e700000209400 */
[----:B-1----:R-:W1:Y:S02]  /*7b90*/  MUFU.RCP R16, R15 ;  /* 0x0000000f00107308 */ /* 0x002e640000001000 */
[----:B-1----:R-:W-:-:S06]  /*7ba0*/  VIADD R16, R16, 0xffffffe ;  /* 0x0ffffffe10107836 */ /* 0x002fcc0000000000 */
[----:B------:R-:W1:Y:S02]  /*7bb0*/  F2I.FTZ.U32.TRUNC.NTZ R17, R16 ;  /* 0x0000001000117305 */ /* 0x000e64000021f000 */
[----:B-1----:R-:W-:Y:S01]  /*7bc0*/  IADD3 R7, RZ, -R17, RZ ;  /* 0x80000011ff077210 */ /* 0x002fe20007ffe0ff */
[----:B------:R-:W-:-:S04]  /*7bd0*/  IMAD.MOV.U32 R16, RZ, RZ, RZ ;  /* 0x000000ffff107224 */ /* 0x000fc800078e00ff */
[----:B------:R-:W-:-:S04]  /*7be0*/  IMAD R7, R7, R0, RZ ;  /* 0x0000000007077224 */ /* 0x000fc800078e02ff */
[----:B------:R-:W-:-:S06]  /*7bf0*/  IMAD.HI.U32 R7, R17, R7, R16 ;  /* 0x0000000711077227 */ /* 0x000fcc00078e0010 */
[----:B------:R-:W-:-:S04]  /*7c00*/  IMAD.HI.U32 R17, R7, R10, RZ ;  /* 0x0000000a07117227 */ /* 0x000fc800078e00ff */
[----:B------:R-:W-:Y:S01]  /*7c10*/  IMAD.HI.U32 R16, R7, R6, RZ ;  /* 0x0000000607107227 */ /* 0x000fe200078e00ff */
[----:B------:R-:W-:-:S03]  /*7c20*/  IADD3 R15, -R17, RZ, RZ ;  /* 0x000000ff110f7210 */ /* 0x000fc60007ffe1ff */
[----:B------:R-:W-:Y:S02]  /*7c30*/  IMAD.MOV R7, RZ, RZ, -R16 ;  /* 0x000000ffff077224 */ /* 0x000fe400078e0a10 */
[C---:B------:R-:W-:Y:S02]  /*7c40*/  IMAD R15, R0.reuse, R15, R10 ;  /* 0x0000000f000f7224 */ /* 0x040fe400078e020a */
[----:B------:R-:W-:Y:S01]  /*7c50*/  IMAD R7, R0, R7, R6 ;  /* 0x0000000700077224 */ /* 0x000fe200078e0206 */
[----:B------:R-:W-:Y:S02]  /*7c60*/  LOP3.LUT R6, R4, UR4, RZ, 0x3c, !PT ;  /* 0x0000000404067c12 */ /* 0x000fe4000f8e3cff */
[C---:B------:R-:W-:Y:S02]  /*7c70*/  ISETP.GT.U32.AND P4, PT, R0.reuse, R15, PT ;  /* 0x0000000f0000720c */ /* 0x040fe40003f84070 */
[----:B------:R-:W-:Y:S02]  /*7c80*/  ISETP.GT.U32.AND P2, PT, R0, R7, PT ;  /* 0x000000070000720c */ /* 0x000fe40003f44070 */
[----:B------:R-:W-:-:S09]  /*7c90*/  ISETP.GE.AND P3, PT, R6, RZ, PT ;  /* 0x000000ff0600720c */ /* 0x000fd20003f66270 */
[-C--:B------:R-:W-:Y:S02]  /*7ca0*/  @!P4 IADD3 R15, R15, -R0.reuse, RZ ;  /* 0x800000000f0fc210 */ /* 0x080fe40007ffe0ff */
[----:B------:R-:W-:Y:S01]  /*7cb0*/  @!P2 IMAD.IADD R7, R7, 0x1, -R0 ;  /* 0x000000010707a824 */ /* 0x000fe200078e0a00 */
[----:B------:R-:W-:Y:S01]  /*7cc0*/  @!P4 IADD3 R17, R17, 0x1, RZ ;  /* 0x000000011111c810 */ /* 0x000fe20007ffe0ff */
[----:B------:R-:W-:Y:S01]  /*7cd0*/  @!P2 VIADD R16, R16, 0x1 ;  /* 0x000000011010a836 */ /* 0x000fe20000000000 */
[-C--:B------:R-:W-:Y:S02]  /*7ce0*/  ISETP.GE.U32.AND P6, PT, R15, R0.reuse, PT ;  /* 0x000000000f00720c */ /* 0x080fe40003fc6070 */
[----:B------:R-:W-:Y:S02]  /*7cf0*/  ISETP.GE.U32.AND P5, PT, R7, R0, PT ;  /* 0x000000000700720c */ /* 0x000fe40003fa6070 */
[C---:B------:R-:W-:Y:S01]  /*7d00*/  LOP3.LUT R0, R4.reuse, UR5, RZ, 0x3c, !PT ;  /* 0x0000000504007c12 */ /* 0x040fe2000f8e3cff */
[----:B------:R-:W-:Y:S01]  /*7d10*/  ULDC.64 UR4, c[0x0][0x230] ;  /* 0x00008c0000047ab9 */ /* 0x000fe20000000a00 */
[----:B------:R-:W-:-:S02]  /*7d20*/  ISETP.NE.AND P2, PT, R4, RZ, PT ;  /* 0x000000ff0400720c */ /* 0x000fc40003f45270 */
[----:B------:R-:W-:Y:S02]  /*7d30*/  ISETP.GE.AND P1, PT, R0, RZ, PT ;  /* 0x000000ff0000720c */ /* 0x000fe40003f26270 */
[----:B------:R-:W-:-:S03]  /*7d40*/  LOP3.LUT R0, RZ, R4, RZ, 0x33, !PT ;  /* 0x00000004ff007212 */ /* 0x000fc600078e33ff */
[----:B------:R-:W-:Y:S02]  /*7d50*/  @P6 IADD3 R17, R17, 0x1, RZ ;  /* 0x0000000111116810 */ /* 0x000fe40007ffe0ff */
[----:B------:R-:W-:Y:S02]  /*7d60*/  @P5 VIADD R16, R16, 0x1 ;  /* 0x0000000110105836 */ /* 0x000fe40000000000 */
[----:B------:R-:W-:-:S04]  /*7d70*/  @!P3 IADD3 R17, -R17, RZ, RZ ;  /* 0x000000ff1111b210 */ /* 0x000fc80007ffe1ff */
[----:B------:R-:W-:Y:S01]  /*7d80*/  @!P1 IMAD.MOV R16, RZ, RZ, -R16 ;  /* 0x000000ffff109224 */ /* 0x000fe200078e0a10 */
[----:B------:R-:W-:-:S04]  /*7d90*/  SEL R7, R0, R17, !P2 ;  /* 0x0000001100077207 */ /* 0x000fc80005000000 */
[----:B------:R-:W-:Y:S01]  /*7da0*/  SEL R0, R0, R16, !P2 ;  /* 0x0000001000007207 */ /* 0x000fe20005000000 */
[----:B------:R-:W-:-:S04]  /*7db0*/  IMAD.WIDE R20, R7, 0x4, R240 ;  /* 0x0000000407147825 */ /* 0x000fc800078e02f0 */
[----:B------:R-:W-:Y:S01]  /*7dc0*/  IMAD.WIDE R18, R0, 0x4, R240 ;  /* 0x0000000400127825 */ /* 0x000fe200078e02f0 */
[----:B------:R-:W2:Y:S04]  /*7dd0*/  LDG.E R15, desc[UR18][R20.64] ;  /* 0x00000012140f7981 */ /* 0x000ea8000c1e1900 */
[----:B------:R-:W2:Y:S01]  /*7de0*/  LDG.E R6, desc[UR18][R18.64] ;  /* 0x0000001212067981 */ /* 0x000ea2000c1e1900 */
[----:B------:R-:W-:-:S05]  /*7df0*/  IADD3 R7, R7, -R0, RZ ;  /* 0x8000000007077210 */ /* 0x000fca0007ffe0ff */
[----:B------:R-:W-:-:S04]  /*7e00*/  IMAD R7, R7, R4, -0x40 ;  /* 0xffffffc007077424 */ /* 0x000fc800078e0204 */
[----:B------:R-:W-:Y:S01]  /*7e10*/  IMAD.WIDE.U32 R16, R7, UR12, RZ ;  /* 0x0000000c07107c25 */ /* 0x000fe2000f8e00ff */
[----:B------:R-:W-:-:S05]  /*7e20*/  SHF.R.S32.HI R0, RZ, 0x1f, R7 ;  /* 0x0000001fff007819 */ /* 0x000fca0000011407 */
[----:B------:R-:W-:-:S04]  /*7e30*/  IMAD R0, R0, UR12, RZ ;  /* 0x0000000c00007c24 */ /* 0x000fc8000f8e02ff */
[----:B------:R-:W-:-:S05]  /*7e40*/  IMAD R0, R7, UR13, R0 ;  /* 0x0000000d07007c24 */ /* 0x000fca000f8e0200 */
[----:B------:R-:W-:Y:S01]  /*7e50*/  IADD3 R17, R17, R0, RZ ;  /* 0x0000000011117210 */ /* 0x000fe20007ffe0ff */
[----:B--2---:R-:W-:-:S04]  /*7e60*/  IMAD.IADD R6, R6, 0x1, -R15 ;  /* 0x0000000106067824 */ /* 0x004fc800078e0a0f */
[----:B------:R-:W-:Y:S01]  /*7e70*/  IMAD.WIDE.U32 R16, R6, UR4, R16 ;  /* 0x0000000406107c25 */ /* 0x000fe2000f8e0010 */
[----:B------:R-:W-:-:S05]  /*7e80*/  SHF.R.S32.HI R4, RZ, 0x1f, R6 ;  /* 0x0000001fff047819 */ /* 0x000fca0000011406 */
[----:B------:R-:W-:-:S04]  /*7e90*/  IMAD R7, R4, UR4, RZ ;  /* 0x0000000404077c24 */ /* 0x000fc8000f8e02ff */
[----:B------:R-:W-:-:S04]  /*7ea0*/  IMAD R7, R6, UR5, R7 ;  /* 0x0000000506077c24 */ /* 0x000fc8000f8e0207 */
[----:B------:R-:W-:Y:S01]  /*7eb0*/  IMAD.IADD R7, R17, 0x1, R7 ;  /* 0x0000000111077824 */ /* 0x000fe200078e0207 */
[----:B------:R-:W-:Y:S06]  /*7ec0*/  BRA `(.L_x_2397) ;  /* 0x0000000000107947 */ /* 0x000fec0003800000 */
.L_x_2396:
[----:B------:R-:W-:-:S04]  /*7ed0*/  ULEA UR5, -UR12, URZ, 0x6 ;  /* 0x0000003f0c057291 */ /* 0x000fc8000f8e313f */
[----:B------:R-:W-:Y:S02]  /*7ee0*/  USHF.R.S32.HI UR4, URZ, 0x1f, UR5 ;  /* 0x0000001f3f047899 */ /* 0x000fe40008011405 */
[----:B------:R-:W-:-:S04]  /*7ef0*/  MOV R16, UR5 ;  /* 0x0000000500107c02 */ /* 0x000fc80008000f00 */
[----:B------:R-:W-:-:S07]  /*7f00*/  MOV R7, UR4 ;  /* 0x0000000400077c02 */ /* 0x000fce0008000f00 */
.L_x_2397:
[----:B------:R-:W-:Y:S01]  /*7f10*/  IADD3 R16, P1, R165, R16, RZ ;  /* 0x00000010a5107210 */ /* 0x000fe20007f3e0ff */
[----:B------:R-:W-:Y:S02]  /*7f20*/  USHF.L.U32 UR4, UR12, 0x5, URZ ;  /* 0x000000050c047899 */ /* 0x000fe4000800063f */
[----:B------:R-:W-:Y:S02]  /*7f30*/  USHF.L.U64.HI UR5, UR12, 0x5, UR13 ;  /* 0x000000050c057899 */ /* 0x000fe4000801020d */
        /* <DEDUP_REMOVED lines=29> */
.L_x_2395:
[----:B-1----:R-:W-:Y:S01]  /*8110*/  FMNMX.FTZ R7, R164, R8, !PT ;  /* 0x00000008a4077209 */ /* 0x002fe20007810000 */
[----:B------:R-:W-:Y:S01]  /*8120*/  LDSM.16.MT88.4 R16, [R226+0x10000] ;  /* 0x01000000e210783b */ /* 0x000fe20000004200 */
        /* <DEDUP_REMOVED lines=49> */
[--C-:B------:R-:W-:Y:S01]  /*8440*/  FFMA.FTZ R173, R172, UR17, -R189.reuse ;  /* 0x00000011acad7c23 */ /* 0x100fe200080108bd */
[--C-:B------:R-:W-:Y:S01]  /*8450*/  FFMA.FTZ R176, R8, UR17, -R189.reuse ;  /* 0x0000001108b07c23 */ /* 0x100fe200080108bd */
[----:B------:R-:W-:Y:S01]  /*8460*/  FADD.FTZ R6, R3, -R6 ;  /* 0x8000000603067221 */ /* 0x000fe20000010000 */
[--C-:B------:R-:W-:Y:S01]  /*8470*/  FFMA.FTZ R175, R14, UR17, -R189.reuse ;  /* 0x000000110eaf7c23 */ /* 0x100fe200080108bd */
[--C-:B------:R-:W-:Y:S01]  /*8480*/  FFMA.FTZ R172, R5, UR17, -R182.reuse ;  /* 0x0000001105ac7c23 */ /* 0x100fe200080108b6 */
[----:B------:R-:W-:Y:S01]  /*8490*/  FSEL R5, R178, RZ, P2 ;  /* 0x000000ffb2057208 */ /* 0x000fe20001000000 */
[----:B------:R-:W-:Y:S01]  /*84a0*/  FFMA.FTZ R174, R12, UR17, -R189 ;  /* 0x000000110cae7c23 */ /* 0x000fe200080108bd */
[--C-:B------:R-:W-:Y:S01]  /*84b0*/  FFMA.FTZ R2, R11, UR17, -R182.reuse ;  /* 0x000000110b027c23 */ /* 0x100fe200080108b6 */
[--C-:B------:R-:W-:Y:S01]  /*84c0*/  FFMA.FTZ R0, R9, UR17, -R182.reuse ;  /* 0x0000001109007c23 */ /* 0x100fe200080108b6 */
[--C-:B------:R-:W-:Y:S01]  /*84d0*/  FFMA.FTZ R179, R13, UR17, -R182.reuse ;  /* 0x000000110db37c23 */ /* 0x100fe200080108b6 */
[----:B------:R-:W-:Y:S01]  /*84e0*/  FADD.FTZ R4, R164, -R5 ;  /* 0x80000005a4047221 */ /* 0x000fe20000010000 */
[----:B------:R-:W-:Y:S01]  /*84f0*/  FMUL.FTZ R3, R6, UR17 ;  /* 0x0000001106037c20 */ /* 0x000fe20008410000 */
[----:B------:R-:W-:Y:S01]  /*8500*/  MUFU.EX2 R176, R176 ;  /* 0x000000b000b07308 */ /* 0x000fe20000000800 */
[----:B------:R-:W1:Y:S01]  /*8510*/  LDSM.16.MT88.4 R8, [R225+0x10000] ;  /* 0x01000000e108783b */ /* 0x000e620000004200 */
[----:B------:R-:W-:Y:S01]  /*8520*/  FMUL.FTZ R180, R4, UR17 ;  /* 0x0000001104b47c20 */ /* 0x000fe20008410000 */
[--C-:B------:R-:W-:Y:S01]  /*8530*/  FFMA.FTZ R191, R196, UR17, -R189.reuse ;  /* 0x00000011c4bf7c23 */ /* 0x100fe200080108bd */
[--C-:B------:R-:W-:Y:S01]  /*8540*/  FFMA.FTZ R195, R197, UR17, -R182.reuse ;  /* 0x00000011c5c37c23 */ /* 0x100fe200080108b6 */
[----:B------:R-:W-:Y:S01]  /*8550*/  LDSM.16.MT88.4 R12, [R224+0x10000] ;  /* 0x01000000e00c783b */ /* 0x000fe20000004200 */
[--C-:B------:R-:W-:Y:S01]  /*8560*/  FFMA.FTZ R192, R192, UR17, -R189.reuse ;  /* 0x00000011c0c07c23 */ /* 0x100fe200080108bd */
[--C-:B------:R-:W-:Y:S01]  /*8570*/  FFMA.FTZ R193, R170, UR17, -R189.reuse ;  /* 0x00000011aac17c23 */ /* 0x100fe200080108bd */
[----:B------:R-:W2:Y:S01]  /*8580*/  MUFU.EX2 R175, R175 ;  /* 0x000000af00af7308 */ /* 0x000ea20000000800 */
[--C-:B------:R-:W-:Y:S01]  /*8590*/  FFMA.FTZ R194, R32, UR17, -R189.reuse ;  /* 0x0000001120c27c23 */ /* 0x100fe200080108bd */
[--C-:B------:R-:W-:Y:S01]  /*85a0*/  FFMA.FTZ R196, R171, UR17, -R182.reuse ;  /* 0x00000011abc47c23 */ /* 0x100fe200080108b6 */
[--C-:B------:R-:W-:Y:S01]  /*85b0*/  FFMA.FTZ R197, R169, UR17, -R182.reuse ;  /* 0x00000011a9c57c23 */ /* 0x100fe200080108b6 */
[--C-:B------:R-:W-:Y:S01]  /*85c0*/  FFMA.FTZ R198, R35, UR17, -R182.reuse ;  /* 0x0000001123c67c23 */ /* 0x100fe200080108b6 */
[--C-:B------:R-:W-:Y:S01]  /*85d0*/  FFMA.FTZ R206, R168, UR17, -R189.reuse ;  /* 0x00000011a8ce7c23 */ /* 0x100fe200080108bd */
[----:B------:R-:W-:Y:S01]  /*85e0*/  LDSM.16.MT88.4 R32, [R228+0x12800] ;  /* 0x01280000e420783b */ /* 0x000fe20000004200 */
[--C-:B------:R-:W-:Y:S01]  /*85f0*/  FFMA.FTZ R237, R200, UR17, -R189.reuse ;  /* 0x00000011c8ed7c23 */ /* 0x100fe200080108bd */
[----:B------:R-:W-:Y:S01]  /*8600*/  MUFU.EX2 R174, R174 ;  /* 0x000000ae00ae7308 */ /* 0x000fe20000000800 */
[--C-:B------:R-:W-:Y:S01]  /*8610*/  FFMA.FTZ R207, R204, UR17, -R189.reuse ;  /* 0x00000011cccf7c23 */ /* 0x100fe200080108bd */
[----:B------:R-:W-:Y:S01]  /*8620*/  LDSM.16.MT88.4 R168, [R228+0x16800] ;  /* 0x01680000e4a8783b */ /* 0x000fe20000004200 */
[--C-:B------:R-:W-:Y:S01]  /*8630*/  FFMA.FTZ R202, R202, UR17, -R189.reuse ;  /* 0x00000011caca7c23 */ /* 0x100fe200080108bd */
[--C-:B------:R-:W-:Y:S01]  /*8640*/  FFMA.FTZ R200, R205, UR17, -R182.reuse ;  /* 0x00000011cdc87c23 */ /* 0x100fe200080108b6 */
[--C-:B------:R-:W-:Y:S01]  /*8650*/  FFMA.FTZ R203, R203, UR17, -R182.reuse ;  /* 0x00000011cbcb7c23 */ /* 0x100fe200080108b6 */
[----:B------:R-:W-:Y:S01]  /*8660*/  LDSM.16.MT88.4 R164, [R226+0x16800] ;  /* 0x01680000e2a4783b */ /* 0x000fe20000004200 */
[--C-:B------:R-:W-:Y:S01]  /*8670*/  FFMA.FTZ R199, R199, UR17, -R182.reuse ;  /* 0x00000011c7c77c23 */ /* 0x100fe200080108b6 */
[----:B------:R-:W3:Y:S01]  /*8680*/  MUFU.EX2 R173, R173 ;  /* 0x000000ad00ad7308 */ /* 0x000ee20000000800 */
[----:B--2---:R-:W-:Y:S01]  /*8690*/  F2FP.BF16.F32.PACK_AB R4, R175, R176 ;  /* 0x000000b0af04723e */ /* 0x004fe200000010ff */
[----:B------:R-:W-:Y:S01]  /*86a0*/  FFMA.FTZ R186, R186, UR17, -R189 ;  /* 0x00000011baba7c23 */ /* 0x000fe200080108bd */
[--C-:B------:R-:W-:Y:S01]  /*86b0*/  FFMA.FTZ R185, R185, UR17, -R182.reuse ;  /* 0x00000011b9b97c23 */ /* 0x100fe200080108b6 */
[----:B------:R-:W-:-:S04]  /*86c0*/  FFMA.FTZ R183, R183, UR17, -R182 ;  /* 0x00000011b7b77c23 */ /* 0x000fc800080108b6 */
[----:B------:R-:W-:Y:S08]  /*86d0*/  MUFU.EX2 R172, R172 ;  /* 0x000000ac00ac7308 */ /* 0x000ff00000000800 */
[----:B------:R-:W2:Y:S01]  /*86e0*/  MUFU.EX2 R2, R2 ;  /* 0x0000000200027308 */ /* 0x000ea20000000800 */
[----:B---3--:R-:W-:-:S07]  /*86f0*/  F2FP.BF16.F32.PACK_AB R6, R173, R174 ;  /* 0x000000aead06723e */ /* 0x008fce00000010ff */
[----:B------:R-:W-:Y:S08]  /*8700*/  MUFU.EX2 R0, R0 ;  /* 0x0000000000007308 */ /* 0x000ff00000000800 */
[----:B------:R-:W3:Y:S01]  /*8710*/  MUFU.EX2 R179, R179 ;  /* 0x000000b300b37308 */ /* 0x000ee20000000800 */
[----:B--2---:R-:W-:-:S07]  /*8720*/  F2FP.BF16.F32.PACK_AB R5, R2, R172 ;  /* 0x000000ac0205723e */ /* 0x004fce00000010ff */
[----:B------:R-:W2:Y:S08]  /*8730*/  MUFU.EX2 R180, R180 ;  /* 0x000000b400b47308 */ /* 0x000eb00000000800 */
[----:B------:R-:W4:Y:S01]  /*8740*/  MUFU.EX2 R3, R3 ;  /* 0x0000000300037308 */ /* 0x000f220000000800 */
[----:B---3--:R-:W-:-:S07]  /*8750*/  F2FP.BF16.F32.PACK_AB R7, R179, R0 ;  /* 0x00000000b307723e */ /* 0x008fce00000010ff */
[----:B------:R-:W-:Y:S01]  /*8760*/  MUFU.EX2 R191, R191 ;  /* 0x000000bf00bf7308 */ /* 0x000fe20000000800 */
[-C--:B--2---:R-:W-:Y:S01]  /*8770*/  FMUL.FTZ R40, R40, R180.reuse ;  /* 0x000000b428287220 */ /* 0x084fe20000410000 */
[-C--:B------:R-:W-:Y:S01]  /*8780*/  FMUL.FTZ R41, R41, R180.reuse ;  /* 0x000000b429297220 */ /* 0x080fe20000410000 */
[-C--:B------:R-:W-:Y:S01]  /*8790*/  FMUL.FTZ R44, R44, R180.reuse ;  /* 0x000000b42c2c7220 */ /* 0x080fe20000410000 */
[-C--:B------:R-:W-:Y:S01]  /*87a0*/  FMUL.FTZ R45, R45, R180.reuse ;  /* 0x000000b42d2d7220 */ /* 0x080fe20000410000 */
[-C--:B------:R-:W-:Y:S01]  /*87b0*/  FMUL.FTZ R160, R160, R180.reuse ;  /* 0x000000b4a0a07220 */ /* 0x080fe20000410000 */
[-C--:B------:R-:W-:Y:S01]  /*87c0*/  FMUL.FTZ R161, R161, R180.reuse ;  /* 0x000000b4a1a17220 */ /* 0x080fe20000410000 */
[-C--:B------:R-:W-:Y:S01]  /*87d0*/  FMUL.FTZ R36, R36, R180.reuse ;  /* 0x000000b424247220 */ /* 0x080fe20000410000 */
[-C--:B------:R-:W-:Y:S01]  /*87e0*/  FMUL.FTZ R37, R37, R180.reuse ;  /* 0x000000b425257220 */ /* 0x080fe20000410000 */
[-C--:B----4-:R-:W-:Y:S01]  /*87f0*/  FMUL.FTZ R42, R42, R3.reuse ;  /* 0x000000032a2a7220 */ /* 0x090fe20000410000 */
        /* <DEDUP_REMOVED lines=122> */
[----:B------:R-:W5:Y:S01]  /*8fa0*/  MUFU.EX2 R192, R192 ;  /* 0x000000c000c07308 */ /* 0x000f620000000800 */
[-C--:B------:R-:W-:Y:S01]  /*8fb0*/  FMUL.FTZ R156, R156, R180.reuse ;  /* 0x000000b49c9c7220 */ /* 0x080fe20000410000 */
[-C--:B------:R-:W-:Y:S01]  /*8fc0*/  FMUL.FTZ R157, R157, R180.reuse ;  /* 0x000000b49d9d7220 */ /* 0x080fe20000410000 */
[-C--:B------:R-:W-:Y:S01]  /*8fd0*/  FMUL.FTZ R158, R158, R3.reuse ;  /* 0x000000039e9e7220 */ /* 0x080fe20000410000 */
[C---:B-1----:R-:W-:Y:S01]  /*8fe0*/  HMMA.16816.F32.BF16 R112, R4.reuse, R8, R112 ;  /* 0x000000080470723c */ /* 0x042fe20000041870 */
[-C--:B------:R-:W-:Y:S01]  /*8ff0*/  FMUL.FTZ R159, R159, R3.reuse ;  /* 0x000000039f9f7220 */ /* 0x080fe20000410000 */
[-C--:B------:R-:W-:Y:S01]  /*9000*/  FMUL.FTZ R144, R144, R180.reuse ;  /* 0x000000b490907220 */ /* 0x080fe20000410000 */
[-C--:B------:R-:W-:Y:S01]  /*9010*/  FMUL.FTZ R145, R145, R180.reuse ;  /* 0x000000b491917220 */ /* 0x080fe20000410000 */
[----:B------:R-:W-:Y:S01]  /*9020*/  MUFU.EX2 R193, R193 ;  /* 0x000000c100c17308 */ /* 0x000fe20000000800 */
        /* <DEDUP_REMOVED lines=16> */
[----:B------:R-:W-:Y:S01]  /*9130*/  MUFU.EX2 R195, R195 ;  /* 0x000000c300c37308 */ /* 0x000fe20000000800 */
[-C--:B------:R-:W-:Y:S01]  /*9140*/  FMUL.FTZ R152, R152, R180.reuse ;  /* 0x000000b498987220 */ /* 0x080fe20000410000 */
[-C--:B------:R-:W-:Y:S01]  /*9150*/  FMUL.FTZ R153, R153, R180.reuse ;  /* 0x000000b499997220 */ /* 0x080fe20000410000 */
[C---:B--2---:R-:W-:Y:S01]  /*9160*/  HMMA.16816.F32.BF16 R136, R4.reuse, R16, R136 ;  /* 0x000000100488723c */ /* 0x044fe20000041888 */
[-C--:B------:R-:W-:Y:S01]  /*9170*/  FMUL.FTZ R148, R148, R180.reuse ;  /* 0x000000b494947220 */ /* 0x080fe20000410000 */
[-C--:B------:R-:W-:Y:S01]  /*9180*/  FMUL.FTZ R149, R149, R180.reuse ;  /* 0x000000b495957220 */ /* 0x080fe20000410000 */
[-C--:B------:R-:W-:Y:S01]  /*9190*/  FMUL.FTZ R154, R154, R3.reuse ;  /* 0x000000039a9a7220 */ /* 0x080fe20000410000 */
[-C--:B------:R-:W-:Y:S01]  /*91a0*/  FMUL.FTZ R155, R155, R3.reuse ;  /* 0x000000039b9b7220 */ /* 0x080fe20000410000 */
[----:B------:R-:W2:Y:S01]  /*91b0*/  MUFU.EX2 R196, R196 ;  /* 0x000000c400c47308 */ /* 0x000ea20000000800 */
[C---:B------:R-:W-:Y:S01]  /*91c0*/  HMMA.16816.F32.BF16 R140, R4.reuse, R18, R140 ;  /* 0x00000012048c723c */ /* 0x040fe2000004188c */
[----:B------:R-:W4:Y:S01]  /*91d0*/  LDSM.16.MT88.4 R16, [R228+0x10800] ;  /* 0x01080000e410783b */ /* 0x000f220000004200 */
[-C--:B------:R-:W-:Y:S01]  /*91e0*/  FMUL.FTZ R150, R150, R3.reuse ;  /* 0x0000000396967220 */ /* 0x080fe20000410000 */
[-C--:B------:R-:W-:Y:S01]  /*91f0*/  FMUL.FTZ R151, R151, R3.reuse ;  /* 0x0000000397977220 */ /* 0x080fe20000410000 */
[----:B------:R-:W-:Y:S01]  /*9200*/  FFMA.FTZ R176, R247, R180, R176 ;  /* 0x000000b4f7b07223 */ /* 0x000fe200000100b0 */
[----:B------:R-:W-:Y:S01]  /*9210*/  FFMA.FTZ R3, R245, R3, R172 ;  /* 0x00000003f5037223 */ /* 0x000fe200000100ac */
[----:B---3--:R-:W-:Y:S01]  /*9220*/  HMMA.16816.F32.BF16 R128, R4, R20, R128 ;  /* 0x000000140480723c */ /* 0x008fe20000041880 */
[----:B------:R-:W-:Y:S01]  /*9230*/  MUFU.EX2 R197, R197 ;  /* 0x000000c500c57308 */ /* 0x000fe20000000800 */
[----:B------:R-:W-:Y:S01]  /*9240*/  FADD.FTZ R175, R175, R176 ;  /* 0x000000b0afaf7221 */ /* 0x000fe20000010000 */
[----:B------:R-:W-:-:S03]  /*9250*/  FADD.FTZ R3, R2, R3 ;  /* 0x0000000302037221 */ /* 0x000fc60000010000 */
[C---:B------:R-:W-:Y:S01]  /*9260*/  HMMA.16816.F32.BF16 R132, R4.reuse, R22, R132 ;  /* 0x000000160484723c */ /* 0x040fe20000041884 */
[----:B------:R-:W3:Y:S01]  /*9270*/  LDSM.16.MT88.4 R20, [R226+0x10800] ;  /* 0x01080000e214783b */ /* 0x000ee20000004200 */
[----:B------:R-:W-:Y:S01]  /*9280*/  FADD.FTZ R174, R174, R175 ;  /* 0x000000afaeae7221 */ /* 0x000fe20000010000 */
[----:B------:R-:W4:Y:S01]  /*9290*/  MUFU.EX2 R198, R198 ;  /* 0x000000c600c67308 */ /* 0x000f220000000800 */
[----:B------:R-:W-:Y:S02]  /*92a0*/  FADD.FTZ R0, R0, R3 ;  /* 0x0000000300007221 */ /* 0x000fe40000010000 */
[----:B-1----:R-:W-:Y:S01]  /*92b0*/  HMMA.16816.F32.BF16 R156, R4, R8, R156 ;  /* 0x00000008049c723c */ /* 0x002fe2000004189c */
[----:B------:R-:W-:Y:S01]  /*92c0*/  FADD.FTZ R174, R173, R174 ;  /* 0x000000aeadae7221 */ /* 0x000fe20000010000 */
[----:B------:R-:W-:-:S03]  /*92d0*/  FADD.FTZ R0, R179, R0 ;  /* 0x00000000b3007221 */ /* 0x000fc60000010000 */
[----:B------:R-:W-:Y:S01]  /*92e0*/  MUFU.EX2 R206, R206 ;  /* 0x000000ce00ce7308 */ /* 0x000fe20000000800 */
[C---:B------:R-:W-:Y:S01]  /*92f0*/  HMMA.16816.F32.BF16 R144, R4.reuse, R10, R144 ;  /* 0x0000000a0490723c */ /* 0x040fe20000041890 */
[----:B-----5:R-:W-:Y:S01]  /*9300*/  F2FP.BF16.F32.PACK_AB R8, R192, R191 ;  /* 0x000000bfc008723e */ /* 0x020fe200000010ff */
[----:B------:R-:W-:Y:S01]  /*9310*/  FADD.FTZ R191, R191, R174 ;  /* 0x000000aebfbf7221 */ /* 0x000fe20000010000 */
[----:B--2---:R-:W-:Y:S01]  /*9320*/  F2FP.BF16.F32.PACK_AB R9, R196, R195 ;  /* 0x000000c3c409723e */ /* 0x004fe200000010ff */
[----:B------:R-:W-:Y:S02]  /*9330*/  FADD.FTZ R195, R195, R0 ;  /* 0x00000000c3c37221 */ /* 0x000fe40000010000 */
[C---:B----4-:R-:W-:Y:S01]  /*9340*/  HMMA.16816.F32.BF16 R120, R4.reuse, R12, R120 ;  /* 0x0000000c0478723c */ /* 0x050fe20000041878 */
[----:B------:R-:W-:Y:S01]  /*9350*/  F2FP.BF16.F32.PACK_AB R10, R194, R193 ;  /* 0x000000c1c20a723e */ /* 0x000fe200000010ff */
[----:B------:R-:W1:Y:S01]  /*9360*/  MUFU.EX2 R207, R207 ;  /* 0x000000cf00cf7308 */ /* 0x000e620000000800 */
[----:B------:R-:W-:Y:S01]  /*9370*/  F2FP.BF16.F32.PACK_AB R11, R198, R197 ;  /* 0x000000c5c60b723e */ /* 0x000fe200000010ff */
[----:B------:R-:W-:Y:S01]  /*9380*/  FADD.FTZ R192, R192, R191 ;  /* 0x000000bfc0c07221 */ /* 0x000fe20000010000 */
[----:B------:R-:W-:Y:S01]  /*9390*/  FADD.FTZ R196, R196, R195 ;  /* 0x000000c3c4c47221 */ /* 0x000fe20000010000 */
[----:B------:R-:W-:Y:S01]  /*93a0*/  HMMA.16816.F32.BF16 R124, R4, R14, R124 ;  /* 0x0000000e047c723c */ /* 0x000fe2000004187c */
[----:B------:R-:W2:Y:S01]  /*93b0*/  LDSM.16.MT88.4 R12, [R225+0x10800] ;  /* 0x01080000e10c783b */ /* 0x000ea20000004200 */
[----:B------:R-:W-:-:S02]  /*93c0*/  FADD.FTZ R3, R193, R192 ;  /* 0x000000c0c1037221 */ /* 0x000fc40000010000 */
[----:B------:R-:W-:Y:S02]  /*93d0*/  MUFU.EX2 R202, R202 ;  /* 0x000000ca00ca7308 */ /* 0x000fe40000000800 */
[----:B------:R-:W-:Y:S01]  /*93e0*/  HMMA.16816.F32.BF16 R160, R8, R16, R160 ;  /* 0x0000001008a0723c */ /* 0x000fe200000418a0 */
[----:B------:R-:W-:-:S05]  /*93f0*/  FADD.FTZ R3, R194, R3 ;  /* 0x00000003c2037221 */ /* 0x000fca0000010000 */
[C---:B------:R-:W-:Y:S01]  /*9400*/  HMMA.16816.F32.BF16 R36, R8.reuse, R18, R36 ;  /* 0x000000120824723c */ /* 0x040fe20000041824 */
[----:B------:R-:W4:Y:S01]  /*9410*/  LDSM.16.MT88.4 R16, [R225+0x12800] ;  /* 0x01280000e110783b */ /* 0x000f220000004200 */
[----:B------:R-:W-:Y:S04]  /*9420*/  MUFU.EX2 R237, R237 ;  /* 0x000000ed00ed7308 */ /* 0x000fe80000000800 */
[C---:B---3--:R-:W-:Y:S04]  /*9430*/  HMMA.16816.F32.BF16 R40, R8.reuse, R20, R40 ;  /* 0x000000140828723c */ /* 0x048fe80000041828 */
[----:B------:R-:W-:Y:S02]  /*9440*/  MUFU.EX2 R200, R200 ;  /* 0x000000c800c87308 */ /* 0x000fe40000000800 */
[----:B------:R-:W-:Y:S01]  /*9450*/  HMMA.16816.F32.BF16 R44, R8, R22, R44 ;  /* 0x00000016082c723c */ /* 0x000fe2000004182c */
[----:B------:R-:W3:Y:S05]  /*9460*/  LDSM.16.MT88.4 R20, [R228+0x14800] ;  /* 0x01480000e414783b */ /* 0x000eea0000004200 */
[C---:B------:R-:W-:Y:S01]  /*9470*/  HMMA.16816.F32.BF16 R152, R4.reuse, R24, R152 ;  /* 0x000000180498723c */ /* 0x040fe20000041898 */
[----:B------:R-:W5:Y:S05]  /*9480*/  MUFU.EX2 R203, R203 ;  /* 0x000000cb00cb7308 */ /* 0x000f6a0000000800 */
[----:B------:R-:W-:Y:S01]  /*9490*/  HMMA.16816.F32.BF16 R148, R4, R26, R148 ;  /* 0x0000001a0494723c */ /* 0x000fe20000041894 */
[----:B------:R-:W1:Y:S02]  /*94a0*/  LDSM.16.MT88.4 R4, [R224+0x10800] ;  /* 0x01080000e004783b */ /* 0x000e640000004200 */
[----:B------:R-:W-:Y:S02]  /*94b0*/  MUFU.EX2 R186, R186 ;  /* 0x000000ba00ba7308 */ /* 0x000fe40000000800 */
[----:B------:R-:W-:Y:S01]  /*94c0*/  LDSM.16.MT88.4 R24, [R224+0x12800] ;  /* 0x01280000e018783b */ /* 0x000fe20000004200 */
[C---:B--2---:R-:W-:Y:S05]  /*94d0*/  HMMA.16816.F32.BF16 R48, R8.reuse, R12, R48 ;  /* 0x0000000c0830723c */ /* 0x044fea0000041830 */
[----:B------:R-:W-:Y:S01]  /*94e0*/  MUFU.EX2 R185, R185 ;  /* 0x000000b900b97308 */ /* 0x000fe20000000800 */
[C---:B------:R-:W-:Y:S01]  /*94f0*/  HMMA.16816.F32.BF16 R52, R8.reuse, R14, R52 ;  /* 0x0000000e0834723c */ /* 0x040fe20000041834 */
[----:B------:R-:W2:Y:S05]  /*9500*/  LDSM.16.MT88.4 R12, [R226+0x14800] ;  /* 0x01480000e20c783b */ /* 0x000eaa0000004200 */
[C---:B----4-:R-:W-:Y:S01]  /*9510*/  HMMA.16816.F32.BF16 R80, R8.reuse, R16, R80 ;  /* 0x000000100850723c */ /* 0x050fe20000041850 */
[----:B------:R-:W-:Y:S05]  /*9520*/  MUFU.EX2 R183, R183 ;  /* 0x000000b700b77308 */ /* 0x000fea0000000800 */
        /* <DEDUP_REMOVED lines=13> */
[----:B------:R-:W-:Y:S05]  /*9600*/  LDSM.16.MT88.4 R12, [R224+0x11000] ;  /* 0x01100000e00c783b */ /* 0x000fea0000004200 */
[C---:B----4-:R-:W-:Y:S06]  /*9610*/  HMMA.16816.F32.BF16 R120, R8.reuse, R16, R120 ;  /* 0x000000100878723c */ /* 0x050fec0000041878 */
[C---:B------:R-:W-:Y:S01]  /*9620*/  HMMA.16816.F32.BF16 R124, R8.reuse, R18, R124 ;  /* 0x00000012087c723c */ /* 0x040fe2000004187c */
[----:B------:R-:W2:Y:S05]  /*9630*/  LDSM.16.MT88.4 R16, [R225+0x11000] ;  /* 0x01100000e110783b */ /* 0x000eaa0000004200 */
[C---:B---3--:R-:W-:Y:S06]  /*9640*/  HMMA.16816.F32.BF16 R156, R8.reuse, R20, R156 ;  /* 0x00000014089c723c */ /* 0x048fec000004189c */
[C---:B------:R-:W-:Y:S01]  /*9650*/  HMMA.16816.F32.BF16 R144, R8.reuse, R22, R144 ;  /* 0x000000160890723c */ /* 0x040fe20000041890 */
[----:B------:R-:W3:Y:S05]  /*9660*/  LDSM.16.MT88.4 R20, [R228+0x13000] ;  /* 0x01300000e414783b */ /* 0x000eea0000004200 */
[C---:B------:R-:W-:Y:S01]  /*9670*/  HMMA.16816.F32.BF16 R128, R8.reuse, R168, R128 ;  /* 0x000000a80880723c */ /* 0x040fe20000041880 */
[----:B------:R-:W-:Y:S05]  /*9680*/  MUFU.EX2 R168, R199 ;  /* 0x000000c700a87308 */ /* 0x000fea0000000800 */
[----:B------:R-:W-:Y:S01]  /*9690*/  HMMA.16816.F32.BF16 R72, R8, R28, R72 ;  /* 0x0000001c0848723c */ /* 0x000fe20000041848 */
[----:B------:R-:W-:-:S05]  /*96a0*/  FFMA.FTZ R169, R201, UR17, -R182 ;  /* 0x00000011c9a97c23 */ /* 0x000fca00080108b6 */
[C---:B------:R-:W-:Y:S01]  /*96b0*/  HMMA.16816.F32.BF16 R76, R8.reuse, R30, R76 ;  /* 0x0000001e084c723c */ /* 0x040fe2000004184c */
[----:B------:R-:W4:Y:S01]  /*96c0*/  MUFU.EX2 R169, R169 ;  /* 0x000000a900a97308 */ /* 0x000f220000000800 */
[----:B------:R-:W-:Y:S04]  /*96d0*/  LDSM.16.MT88.4 R28, [R228+0x11000] ;  /* 0x01100000e41c783b */ /* 0x000fe80000004200 */
[C---:B------:R-:W-:Y:S06]  /*96e0*/  HMMA.16816.F32.BF16 R88, R8.reuse, R24, R88 ;  /* 0x000000180858723c */ /* 0x040fec0000041858 */
[C---:B------:R-:W-:Y:S01]  /*96f0*/  HMMA.16816.F32.BF16 R92, R8.reuse, R26, R92 ;  /* 0x0000001a085c723c */ /* 0x040fe2000004185c */
[----:B------:R-:W-:Y:S05]  /*9700*/  LDSM.16.MT88.4 R24, [R226+0x11000] ;  /* 0x01100000e218783b */ /* 0x000fea0000004200 */
[C---:B-1----:R-:W-:Y:S06]  /*9710*/  HMMA.16816.F32.BF16 R112, R8.reuse, R4, R112 ;  /* 0x000000040870723c */ /* 0x042fec0000041870 */
[----:B------:R-:W-:Y:S01]  /*9720*/  HMMA.16816.F32.BF16 R116, R8, R6, R116 ;  /* 0x000000060874723c */ /* 0x000fe20000041874 */
[----:B------:R-:W-:Y:S01]  /*9730*/  F2FP.BF16.F32.PACK_AB R4, R207, R206 ;  /* 0x000000cecf04723e */ /* 0x000fe200000010ff */
[----:B------:R-:W-:Y:S01]  /*9740*/  FADD.FTZ R206, R206, R3 ;  /* 0x00000003cece7221 */ /* 0x000fe20000010000 */
[----:B-----5:R-:W-:-:S02]  /*9750*/  F2FP.BF16.F32.PACK_AB R5, R203, R200 ;  /* 0x000000c8cb05723e */ /* 0x020fc400000010ff */
[----:B------:R-:W-:Y:S01]  /*9760*/  MOV R3, R177 ;  /* 0x000000b100037202 */ /* 0x000fe20000000f00 */
[----:B------:R-:W-:Y:S01]  /*9770*/  HMMA.16816.F32.BF16 R132, R8, R170, R132 ;  /* 0x000000aa0884723c */ /* 0x000fe20000041884 */
[----:B------:R-:W-:Y:S01]  /*9780*/  F2FP.BF16.F32.PACK_AB R6, R237, R202 ;  /* 0x000000caed06723e */ /* 0x000fe200000010ff */
[----:B------:R-:W-:Y:S01]  /*9790*/  FADD.FTZ R207, R207, R206 ;  /* 0x000000cecfcf7221 */ /* 0x000fe20000010000 */
[----:B----4-:R-:W-:-:S03]  /*97a0*/  F2FP.BF16.F32.PACK_AB R7, R169, R168 ;  /* 0x000000a8a907723e */ /* 0x010fc600000010ff */
[C---:B------:R-:W-:Y:S01]  /*97b0*/  HMMA.16816.F32.BF16 R136, R8.reuse, R164, R136 ;  /* 0x000000a40888723c */ /* 0x040fe20000041888 */
[--C-:B------:R-:W-:Y:S01]  /*97c0*/  FFMA.FTZ R170, R190, UR17, -R189.reuse ;  /* 0x00000011beaa7c23 */ /* 0x100fe200080108bd */
[--C-:B------:R-:W-:Y:S01]  /*97d0*/  FFMA.FTZ R171, R188, UR17, -R189.reuse ;  /* 0x00000011bcab7c23 */ /* 0x100fe200080108bd */
[----:B------:R-:W-:Y:S01]  /*97e0*/  FFMA.FTZ R189, R184, UR17, -R189 ;  /* 0x00000011b8bd7c23 */ /* 0x000fe200080108bd */
[--C-:B------:R-:W-:Y:S01]  /*97f0*/  FFMA.FTZ R184, R187, UR17, -R182.reuse ;  /* 0x00000011bbb87c23 */ /* 0x100fe200080108b6 */
[----:B------:R-:W-:Y:S01]  /*9800*/  FFMA.FTZ R182, R181, UR17, -R182 ;  /* 0x00000011b5b67c23 */ /* 0x000fe200080108b6 */
[----:B------:R-:W-:Y:S01]  /*9810*/  HMMA.16816.F32.BF16 R140, R8, R166, R140 ;  /* 0x000000a6088c723c */ /* 0x000fe2000004188c */
[----:B------:R-:W-:Y:S01]  /*9820*/  LDSM.16.MT88.4 R164, [R226+0x13000] ;  /* 0x01300000e2a4783b */ /* 0x000fe20000004200 */
[----:B------:R-:W-:Y:S01]  /*9830*/  MUFU.EX2 R170, R170 ;  /* 0x000000aa00aa7308 */ /* 0x000fe20000000800 */
[----:B------:R-:W-:-:S03]  /*9840*/  FADD.FTZ R202, R202, R207 ;  /* 0x000000cfcaca7221 */ /* 0x000fc60000010000 */
[----:B------:R-:W-:Y:S01]  /*9850*/  HMMA.16816.F32.BF16 R152, R8, R32, R152 ;  /* 0x000000200898723c */ /* 0x000fe20000041898 */
[----:B------:R-:W-:-:S03]  /*9860*/  FADD.FTZ R237, R237, R202 ;  /* 0x000000caeded7221 */ /* 0x000fc60000010000 */
[----:B------:R-:W1:Y:S02]  /*9870*/  MUFU.EX2 R171, R171 ;  /* 0x000000ab00ab7308 */ /* 0x000e640000000800 */
[----:B------:R-:W-:Y:S01]  /*9880*/  HMMA.16816.F32.BF16 R148, R8, R34, R148 ;  /* 0x000000220894723c */ /* 0x000fe20000041894 */
[----:B------:R-:W4:Y:S04]  /*9890*/  LDSM.16.MT88.4 R8, [R224+0x15000] ;  /* 0x01500000e008783b */ /* 0x000f280000004200 */
[----:B------:R-:W-:Y:S01]  /*98a0*/  LDSM.16.MT88.4 R32, [R225+0x13000] ;  /* 0x01300000e120783b */ /* 0x000fe20000004200 */
[C---:B--2---:R-:W-:Y:S01]  /*98b0*/  HMMA.16816.F32.BF16 R48, R4.reuse, R16, R48 ;  /* 0x000000100430723c */ /* 0x044fe20000041830 */
[----:B------:R-:W-:Y:S05]  /*98c0*/  MUFU.EX2 R189, R189 ;  /* 0x000000bd00bd7308 */ /* 0x000fea0000000800 */
[C---:B------:R-:W-:Y:S01]  /*98d0*/  HMMA.16816.F32.BF16 R52, R4.reuse, R18, R52 ;  /* 0x000000120434723c */ /* 0x040fe20000041834 */
[----:B------:R-:W2:Y:S02]  /*98e0*/  LDSM.16.MT88.4 R16, [R226+0x15000] ;  /* 0x01500000e210783b */ /* 0x000ea40000004200 */
[----:B------:R-:W5:Y:S03]  /*98f0*/  MUFU.EX2 R184, R184 ;  /* 0x000000b800b87308 */ /* 0x000f660000000800 */
[C---:B------:R-:W-:Y:S05]  /*9900*/  HMMA.16816.F32.BF16 R56, R4.reuse, R12, R56 ;  /* 0x0000000c0438723c */ /* 0x040fea0000041838 */
[----:B------:R-:W5:Y:S01]  /*9910*/  MUFU.EX2 R182, R182 ;  /* 0x000000b600b67308 */ /* 0x000f620000000800 */
[C---:B------:R-:W-:Y:S01]  /*9920*/  HMMA.16816.F32.BF16 R60, R4.reuse, R14, R60 ;  /* 0x0000000e043c723c */ /* 0x040fe2000004183c */
[----:B------:R-:W1:Y:S05]  /*9930*/  LDSM.16.MT88.4 R12, [R225+0x15000] ;  /* 0x01500000e10c783b */ /* 0x000e6a0000004200 */
        /* <DEDUP_REMOVED lines=26> */
[----:B------:R-:W-:Y:S05]  /*9ae0*/  LDSM.16.MT88.4 R164, [R228+0x15800] ;  /* 0x01580000e4a4783b */ /* 0x000fea0000004200 */
[C---:B------:R-:W-:Y:S06]  /*9af0*/  HMMA.16816.F32.BF16 R80, R4.reuse, R32, R80 ;  /* 0x000000200450723c */ /* 0x040fec0000041850 */
[C---:B------:R-:W-:Y:S01]  /*9b00*/  HMMA.16816.F32.BF16 R84, R4.reuse, R34, R84 ;  /* 0x000000220454723c */ /* 0x040fe20000041854 */
[----:B------:R-:W4:Y:S05]  /*9b10*/  LDSM.16.MT88.4 R32, [R228+0x11800] ;  /* 0x01180000e420783b */ /* 0x000f2a0000004200 */
[C---:B-----5:R-:W-:Y:S06]  /*9b20*/  HMMA.16816.F32.BF16 R88, R4.reuse, R28, R88 ;  /* 0x0000001c0458723c */ /* 0x060fec0000041858 */
        /* <DEDUP_REMOVED lines=9> */
[----:B------:R-:W-:Y:S01]  /*9bc0*/  HMMA.16816.F32.BF16 R144, R4, R14, R144 ;  /* 0x0000000e0490723c */ /* 0x000fe20000041890 */
[----:B------:R-:W1:Y:S06]  /*9bd0*/  LDSM.16.MT88.4 R12, [R226+0x13800] ;  /* 0x01380000e20c783b */ /* 0x000e6c0000004200 */
[----:B------:R-:W-:Y:S01]  /*9be0*/  F2FP.BF16.F32.PACK_AB R4, R171, R170 ;  /* 0x000000aaab04723e */ /* 0x000fe200000010ff */
[----:B------:R-:W-:Y:S01]  /*9bf0*/  FADD.FTZ R170, R170, R237 ;  /* 0x000000edaaaa7221 */ /* 0x000fe20000010000 */
[----:B------:R-:W-:-:S02]  /*9c00*/  F2FP.BF16.F32.PACK_AB R5, R185, R184 ;  /* 0x000000b8b905723e */ /* 0x000fc400000010ff */
[----:B------:R-:W-:Y:S01]  /*9c10*/  F2FP.BF16.F32.PACK_AB R6, R189, R186 ;  /* 0x000000babd06723e */ /* 0x000fe200000010ff */
[----:B------:R-:W-:Y:S01]  /*9c20*/  FADD.FTZ R171, R171, R170 ;  /* 0x000000aaabab7221 */ /* 0x000fe20000010000 */
[----:B------:R-:W-:-:S03]  /*9c30*/  F2FP.BF16.F32.PACK_AB R7, R182, R183 ;  /* 0x000000b7b607723e */ /* 0x000fc600000010ff */
[----:B------:R-:W-:-:S04]  /*9c40*/  FADD.FTZ R186, R186, R171 ;  /* 0x000000abbaba7221 */ /* 0x000fc80000010000 */
[----:B---3--:R-:W-:Y:S01]  /*9c50*/  HMMA.16816.F32.BF16 R56, R4, R20, R56 ;  /* 0x000000140438723c */ /* 0x008fe20000041838 */
[----:B------:R-:W-:-:S05]  /*9c60*/  FADD.FTZ R247, R189, R186 ;  /* 0x000000babdf77221 */ /* 0x000fca0000010000 */
        /* <DEDUP_REMOVED lines=24> */
[----:B------:R-:W-:Y:S01]  /*9df0*/  HMMA.16816.F32.BF16 R88, R4, R32, R88 ;  /* 0x000000200458723c */ /* 0x000fe20000041858 */
[----:B------:R-:W-:-:S04]  /*9e00*/  FADD.FTZ R9, R197, R196 ;  /* 0x000000c4c5097221 */ /* 0x000fc80000010000 */
[----:B------:R-:W-:Y:S01]  /*9e10*/  FADD.FTZ R9, R198, R9 ;  /* 0x00000009c6097221 */ /* 0x000fe20000010000 */
[----:B------:R-:W-:Y:S03]  /*9e20*/  HMMA.16816.F32.BF16 R92, R4, R34, R92 ;  /* 0x00000022045c723c */ /* 0x000fe6000004185c */
[----:B------:R-:W-:-:S03]  /*9e30*/  FADD.FTZ R200, R200, R9 ;  /* 0x00000009c8c87221 */ /* 0x000fc60000010000 */
[----:B------:R-:W-:Y:S01]  /*9e40*/  HMMA.16816.F32.BF16 R100, R4, R166, R100 ;  /* 0x000000a60464723c */ /* 0x000fe20000041864 */
[----:B------:R-:W-:-:S04]  /*9e50*/  FADD.FTZ R203, R203, R200 ;  /* 0x000000c8cbcb7221 */ /* 0x000fc80000010000 */
[----:B------:R-:W-:Y:S01]  /*9e60*/  FADD.FTZ R168, R168, R203 ;  /* 0x000000cba8a87221 */ /* 0x000fe20000010000 */
[----:B-----5:R-:W-:Y:S03]  /*9e70*/  HMMA.16816.F32.BF16 R104, R4, R28, R104 ;  /* 0x0000001c0468723c */ /* 0x020fe60000041868 */
[----:B------:R-:W-:-:S03]  /*9e80*/  FADD.FTZ R169, R169, R168 ;  /* 0x000000a8a9a97221 */ /* 0x000fc60000010000 */
[----:B------:R-:W-:Y:S01]  /*9e90*/  HMMA.16816.F32.BF16 R108, R4, R30, R108 ;  /* 0x0000001e046c723c */ /* 0x000fe2000004186c */
[----:B------:R-:W-:-:S04]  /*9ea0*/  FADD.FTZ R184, R184, R169 ;  /* 0x000000a9b8b87221 */ /* 0x000fc80000010000 */
[----:B------:R-:W-:Y:S01]  /*9eb0*/  FADD.FTZ R184, R185, R184 ;  /* 0x000000b8b9b87221 */ /* 0x000fe20000010000 */
[----:B------:R-:W-:Y:S03]  /*9ec0*/  HMMA.16816.F32.BF16 R112, R4, R24, R112 ;  /* 0x000000180470723c */ /* 0x000fe60000041870 */
[----:B------:R-:W-:-:S03]  /*9ed0*/  FADD.FTZ R183, R183, R184 ;  /* 0x000000b8b7b77221 */ /* 0x000fc60000010000 */
[----:B------:R-:W-:Y:S01]  /*9ee0*/  HMMA.16816.F32.BF16 R116, R4, R26, R116 ;  /* 0x0000001a0474723c */ /* 0x000fe20000041874 */
[----:B------:R-:W-:-:S05]  /*9ef0*/  FADD.FTZ R245, R182, R183 ;  /* 0x000000b7b6f57221 */ /* 0x000fca0000010000 */
[C---:B--2---:R-:W-:Y:S06]  /*9f00*/  HMMA.16816.F32.BF16 R128, R4.reuse, R16, R128 ;  /* 0x000000100480723c */ /* 0x044fec0000041880 */
[C---:B------:R-:W-:Y:S06]  /*9f10*/  HMMA.16816.F32.BF16 R132, R4.reuse, R18, R132 ;  /* 0x000000120484723c */ /* 0x040fec0000041884 */
[C---:B-1----:R-:W-:Y:S06]  /*9f20*/  HMMA.16816.F32.BF16 R136, R4.reuse, R12, R136 ;  /* 0x0000000c0488723c */ /* 0x042fec0000041888 */
[C---:B------:R-:W-:Y:S06]  /*9f30*/  HMMA.16816.F32.BF16 R140, R4.reuse, R14, R140 ;  /* 0x0000000e048c723c */ /* 0x040fec000004188c */
[C---:B------:R-:W-:Y:S06]  /*9f40*/  HMMA.16816.F32.BF16 R144, R4.reuse, R10, R144 ;  /* 0x0000000a0490723c */ /* 0x040fec0000041890 */
[C---:B---3--:R-:W-:Y:S06]  /*9f50*/  HMMA.16816.F32.BF16 R152, R4.reuse, R20, R152 ;  /* 0x000000140498723c */ /* 0x048fec0000041898 */
[C---:B------:R-:W-:Y:S06]  /*9f60*/  HMMA.16816.F32.BF16 R148, R4.reuse, R22, R148 ;  /* 0x000000160494723c */ /* 0x040fec0000041894 */
[----:B------:R-:W-:Y:S07]  /*9f70*/  HMMA.16816.F32.BF16 R96, R4, R164, R96 ;  /* 0x000000a40460723c */ /* 0x000fee0000041860 */
[----:B------:R-:W-:-:S15]  /*9f80*/  MOV R164, R178 ;  /* 0x000000b200a47202 */ /* 0x000fde0000000f00 */
[----:B------:R-:W-:-:S02]  /*9f90*/  NOP ;  /* 0x0000000000007918 */ /* 0x000fc40000000000 */
.L_x_2392:
[----:B------:R-:W-:-:S06]  /*9fa0*/  UISETP.GE.AND UP0, UPT, UR23, 0x1, UPT ;  /* 0x000000011700788c */ /* 0x000fcc000bf06270 */
[----:B------:R-:W-:-:S13]  /*9fb0*/  PLOP3.LUT P1, PT, PT, PT, UP0, 0x80, 0x0 ;  /* 0x000000000000781c */ /* 0x000fda0003f2f008 */
[----:B------:R-:W-:Y:S05]  /*9fc0*/  @!P1 BRA `(.L_x_2398) ;  /* 0x0000003800409947 */ /* 0x000fea0003800000 */
[----:B------:R-:W-:Y:S01]  /*9fd0*/  ULEA UR4, -UR8, URZ, 0x6 ;  /* 0x0000003f08047291 */ /* 0x000fe2000f8e313f */
[----:B------:R-:W-:Y:S01]  /*9fe0*/  IMAD.MOV.U32 R0, RZ, RZ, R3 ;  /* 0x000000ffff007224 */ /* 0x000fe200078e0003 */
[----:B------:R-:W-:Y:S01]  /*9ff0*/  ULEA UR5, -UR12, URZ, 0x6 ;  /* 0x0000003f0c057291 */ /* 0x000fe2000f8e313f */
[----:B------:R-:W-:Y:S01]  /*a000*/  IMAD.MOV.U32 R165, RZ, RZ, R164 ;  /* 0x000000ffffa57224 */ /* 0x000fe200078e00a4 */
[----:B------:R-:W-:Y:S02]  /*a010*/  USHF.R.S32.HI UR7, URZ, 0x1f, UR4 ;  /* 0x0000001f3f077899 */ /* 0x000fe40008011404 */
[----:B------:R-:W-:Y:S01]  /*a020*/  USHF.L.U64.HI UR9, UR8, 0x5, UR9 ;  /* 0x0000000508097899 */ /* 0x000fe20008010209 */
[----:B------:R-:W-:Y:S01]  /*a030*/  MOV R244, UR4 ;  /* 0x0000000400f47c02 */ /* 0x000fe20008000f00 */
[----:B------:R-:W-:Y:S02]  /*a040*/  USHF.L.U64.HI UR13, UR12, 0x5, UR13 ;  /* 0x000000050c0d7899 */ /* 0x000fe4000801020d */
[----:B------:R-:W-:Y:S01]  /*a050*/  MOV R238, UR7 ;  /* 0x0000000700ee7c02 */ /* 0x000fe20008000f00 */
[----:B------:R-:W-:-:S02]  /*a060*/  USHF.L.U32 UR8, UR8, 0x5, URZ ;  /* 0x0000000508087899 */ /* 0x000fc4000800063f */
[----:B------:R-:W-:Y:S02]  /*a070*/  USHF.L.U32 UR12, UR12, 0x5, URZ ;  /* 0x000000050c0c7899 */ /* 0x000fe4000800063f */
[----:B------:R-:W-:Y:S01]  /*a080*/  USHF.R.S32.HI UR6, URZ, 0x1f, UR5 ;  /* 0x0000001f3f067899 */ /* 0x000fe20008011405 */
[----:B------:R-:W-:-:S11]  /*a090*/  ULDC UR4, c[0x0][0x2ec] ;  /* 0x0000bb0000047ab9 */ /* 0x000fd60000000800 */
.L_x_2402:
[----:B------:R-:W-:Y:S04]  /*a0a0*/  DEPBAR.LE SB0, 0x0 ;  /* 0x000080000000791a */ /* 0x000fe80000000000 */
[----:B------:R-:W-:Y:S01]  /*a0b0*/  BAR.SYNC.DEFER_BLOCKING 0x0 ;  /* 0x0000000000007b1d */ /* 0x000fe20000010000 */
[----:B------:R-:W-:Y:S02]  /*a0c0*/  MOV R10, R244 ;  /* 0x000000f4000a7202 */ /* 0x000fe40000000f00 */
[----:B------:R-:W-:Y:S03]  /*a0d0*/  MOV R2, R238 ;  /* 0x000000ee00027202 */ /* 0x000fe60000000f00 */
[----:B------:R-:W-:Y:S05]  /*a0e0*/  @!P0 BRA `(.L_x_2399) ;  /* 0x0000000000fc8947 */ /* 0x000fea0003800000 */
[----:B------:R-:W1:Y:S01]  /*a0f0*/  LDC R7, c[0x0][0x380] ;  /* 0x0000e000ff077b82 */ /* 0x000e620000000800 */
[----:B------:R-:W-:Y:S04]  /*a100*/  USHF.L.U32 UR10, UR23, 0x6, URZ ;  /* 0x00000006170a7899 */ /* 0x000fe8000800063f */
[----:B------:R-:W-:Y:S02]  /*a110*/  UIADD3 UR7, UR10, -0x40, URZ ;  /* 0xffffffc00a077890 */ /* 0x000fe4000fffe03f */
[----:B------:R-:W-:Y:S04]  /*a120*/  IMAD.U32 R6, RZ, RZ, UR10 ;  /* 0x0000000aff067e24 */ /* 0x000fe8000f8e00ff */
[----:B------:R-:W-:Y:S02]  /*a130*/  MOV R4, UR7 ;  /* 0x0000000700047c02 */ /* 0x000fe40008000f00 */
[----:B------:R-:W-:Y:S02]  /*a140*/  IABS R6, R6 ;  /* 0x0000000600067213 */ /* 0x000fe40000000000 */
[----:B------:R-:W-:Y:S02]  /*a150*/  IABS R4, R4 ;  /* 0x0000000400047213 */ /* 0x000fe40000000000 */
[----:B-1----:R-:W-:Y:S04]  /*a160*/  IABS R2, R7 ;  /* 0x0000000700027213 */ /* 0x002fe80000000000 */
[----:B------:R-:W1:Y:S10]  /*a170*/  I2F.RP R5, R2 ;  /* 0x0000000200057306 */ /* 0x000e740000209400 */
[----:B-1----:R-:W1:Y:S02]  /*a180*/  MUFU.RCP R3, R5 ;  /* 0x0000000500037308 */ /* 0x002e640000001000 */
[----:B-1----:R-:W-:Y:S08]  /*a190*/  VIADD R8, R3, 0xffffffe ;  /* 0x0ffffffe03087836 */ /* 0x002ff00000000000 */
[----:B------:R-:W1:Y:S02]  /*a1a0*/  F2I.FTZ.U32.TRUNC.NTZ R9, R8 ;  /* 0x0000000800097305 */ /* 0x000e64000021f000 */
[--C-:B-1----:R-:W-:Y:S02]  /*a1b0*/  IMAD.MOV R3, RZ, RZ, -R9.reuse ;  /* 0x000000ffff037224 */ /* 0x102fe400078e0a09 */
[----:B------:R-:W-:Y:S02]  /*a1c0*/  IMAD.MOV.U32 R8, RZ, RZ, RZ ;  /* 0x000000ffff087224 */ /* 0x000fe400078e00ff */
[----:B------:R-:W-:Y:S04]  /*a1d0*/  IMAD R3, R3, R2, RZ ;  /* 0x0000000203037224 */ /* 0x000fe800078e02ff */
[----:B------:R-:W-:Y:S06]  /*a1e0*/  IMAD.HI.U32 R9, R9, R3, R8 ;  /* 0x0000000309097227 */ /* 0x000fec00078e0008 */
[C---:B------:R-:W-:Y:S04]  /*a1f0*/  IMAD.HI.U32 R8, R9.reuse, R4, RZ ;  /* 0x0000000409087227 */ /* 0x040fe800078e00ff */
[----:B------:R-:W-:Y:S01]  /*a200*/  IMAD.HI.U32 R9, R9, R6, RZ ;  /* 0x0000000609097227 */ /* 0x000fe200078e00ff */
[----:B------:R-:W-:Y:S03]  /*a210*/  IADD3 R3, -R8, RZ, RZ ;  /* 0x000000ff08037210 */ /* 0x000fe60007ffe1ff */
[----:B------:R-:W-:Y:S02]  /*a220*/  IMAD.MOV R5, RZ, RZ, -R9 ;  /* 0x000000ffff057224 */ /* 0x000fe400078e0a09 */
[C---:B------:R-:W-:Y:S01]  /*a230*/  IMAD R4, R2.reuse, R3, R4 ;  /* 0x0000000302047224 */ /* 0x040fe200078e0204 */
[----:B------:R-:W-:Y:S01]  /*a240*/  LOP3.LUT R3, R7, UR10, RZ, 0x3c, !PT ;  /* 0x0000000a07037c12 */ /* 0x000fe2000f8e3cff */
[C---:B------:R-:W-:Y:S03]  /*a250*/  IMAD R6, R2.reuse, R5, R6 ;  /* 0x0000000502067224 */ /* 0x040fe600078e0206 */
[C---:B------:R-:W-:Y:S02]  /*a260*/  ISETP.GT.U32.AND P2, PT, R2.reuse, R4, PT ;  /* 0x000000040200720c */ /* 0x040fe40003f44070 */
[----:B------:R-:W-:Y:S02]  /*a270*/  ISETP.GT.U32.AND P4, PT, R2, R6, PT ;  /* 0x000000060200720c */ /* 0x000fe40003f84070 */
[----:B------:R-:W-:Y:S02]  /*a280*/  ISETP.GE.AND P3, PT, R3, RZ, PT ;  /* 0x000000ff0300720c */ /* 0x000fe40003f66270 */
[----:B------:R-:W-:Y:S07]  /*a290*/  LOP3.LUT R3, RZ, R7, RZ, 0x33, !PT ;  /* 0x00000007ff037212 */ /* 0x000fee00078e33ff */
[----:B------:R-:W-:Y:S02]  /*a2a0*/  @!P2 IMAD.IADD R4, R4, 0x1, -R2 ;  /* 0x000000010404a824 */ /* 0x000fe400078e0a02 */
[-C--:B------:R-:W-:Y:S01]  /*a2b0*/  @!P4 IADD3 R6, R6, -R2.reuse, RZ ;  /* 0x800000020606c210 */ /* 0x080fe20007ffe0ff */
[----:B------:R-:W-:Y:S01]  /*a2c0*/  @!P2 VIADD R8, R8, 0x1 ;  /* 0x000000010808a836 */ /* 0x000fe20000000000 */
[----:B------:R-:W-:Y:S01]  /*a2d0*/  ISETP.NE.AND P2, PT, R7, RZ, PT ;  /* 0x000000ff0700720c */ /* 0x000fe20003f45270 */
[----:B------:R-:W-:Y:S01]  /*a2e0*/  @!P4 VIADD R9, R9, 0x1 ;  /* 0x000000010909c836 */ /* 0x000fe20000000000 */
[-C--:B------:R-:W-:Y:S02]  /*a2f0*/  ISETP.GE.U32.AND P5, PT, R4, R2.reuse, PT ;  /* 0x000000020400720c */ /* 0x080fe40003fa6070 */
[----:B------:R-:W-:Y:S01]  /*a300*/  ISETP.GE.U32.AND P6, PT, R6, R2, PT ;  /* 0x000000020600720c */ /* 0x000fe20003fc6070 */
[----:B------:R-:W1:Y:S01]  /*a310*/  LDC.64 R4, c[0x0][0x250] ;  /* 0x00009400ff047b82 */ /* 0x000e620000000a00 */
[----:B------:R-:W-:Y:S04]  /*a320*/  LOP3.LUT R2, R7, UR7, RZ, 0x3c, !PT ;  /* 0x0000000707027c12 */ /* 0x000fe8000f8e3cff */
[----:B------:R-:W-:Y:S05]  /*a330*/  ISETP.GE.AND P1, PT, R2, RZ, PT ;  /* 0x000000ff0200720c */ /* 0x000fea0003f26270 */
[----:B------:R-:W-:Y:S02]  /*a340*/  @P5 IADD3 R8, R8, 0x1, RZ ;  /* 0x0000000108085810 */ /* 0x000fe40007ffe0ff */
[----:B------:R-:W-:Y:S05]  /*a350*/  @P6 VIADD R9, R9, 0x1 ;  /* 0x0000000109096836 */ /* 0x000fea0000000000 */
[----:B------:R-:W-:Y:S01]  /*a360*/  @!P3 IADD3 R9, -R9, RZ, RZ ;  /* 0x000000ff0909b210 */ /* 0x000fe20007ffe1ff */
[----:B------:R-:W-:Y:S05]  /*a370*/  @!P1 IMAD.MOV R8, RZ, RZ, -R8 ;  /* 0x000000ffff089224 */ /* 0x000fea00078e0a08 */
[C---:B------:R-:W-:Y:S02]  /*a380*/  SEL R11, R3.reuse, R8, !P2 ;  /* 0x00000008030b7207 */ /* 0x040fe40005000000 */
[----:B------:R-:W-:Y:S02]  /*a390*/  SEL R3, R3, R9, !P2 ;  /* 0x0000000903037207 */ /* 0x000fe40005000000 */
[-C--:B------:R-:W-:Y:S02]  /*a3a0*/  LEA R14, P2, R11, R240.reuse, 0x2 ;  /* 0x000000f00b0e7211 */ /* 0x080fe400078410ff */
[C---:B------:R-:W-:Y:S01]  /*a3b0*/  LEA R12, P1, R3.reuse, R240, 0x2 ;  /* 0x000000f0030c7211 */ /* 0x040fe200078210ff */
[----:B------:R-:W-:Y:S01]  /*a3c0*/  IMAD.IADD R6, R3, 0x1, -R11 ;  /* 0x0000000103067824 */ /* 0x000fe200078e0a0b */
[-C--:B------:R-:W-:Y:S02]  /*a3d0*/  LEA.HI.X.SX32 R15, R11, R241.reuse, 0x2, P2 ;  /* 0x000000f10b0f7211 */ /* 0x080fe400010f16ff */
[----:B------:R-:W-:Y:S01]  /*a3e0*/  LEA.HI.X.SX32 R13, R3, R241, 0x2, P1 ;  /* 0x000000f1030d7211 */ /* 0x000fe200008f16ff */
[----:B------:R-:W-:Y:S01]  /*a3f0*/  IMAD R7, R6, R7, -0x40 ;  /* 0xffffffc006077424 */ /* 0x000fe200078e0207 */
[----:B------:R-:W2:Y:S01]  /*a400*/  LDC.64 R2, c[0x0][0x238] ;  /* 0x00008e00ff027b82 */ /* 0x000ea20000000a00 */
[----:B------:R-:W3:Y:S03]  /*a410*/  LDG.E R8, desc[UR18][R14.64] ;  /* 0x000000120e087981 */ /* 0x000ee6000c1e1900 */
[----:B------:R-:W-:Y:S01]  /*a420*/  SHF.R.S32.HI R11, RZ, 0x1f, R7 ;  /* 0x0000001fff0b7819 */ /* 0x000fe20000011407 */
[----:B------:R-:W3:Y:S04]  /*a430*/  LDG.E R9, desc[UR18][R12.64] ;  /* 0x000000120c097981 */ /* 0x000ee8000c1e1900 */
[-C--:B-1----:R-:W-:Y:S02]  /*a440*/  IMAD R6, R11, R4.reuse, RZ ;  /* 0x000000040b067224 */ /* 0x082fe400078e02ff */
[C---:B------:R-:W-:Y:S04]  /*a450*/  IMAD.WIDE.U32 R10, R7.reuse, R4, RZ ;  /* 0x00000004070a7225 */ /* 0x040fe800078e00ff */
[----:B------:R-:W-:Y:S04]  /*a460*/  IMAD R6, R7, R5, R6 ;  /* 0x0000000507067224 */ /* 0x000fe800078e0206 */
[----:B------:R-:W-:Y:S01]  /*a470*/  IMAD.IADD R11, R11, 0x1, R6 ;  /* 0x000000010b0b7824 */ /* 0x000fe200078e0206 */
[----:B---3--:R-:W-:Y:S04]  /*a480*/  IADD3 R8, -R9, R8, RZ ;  /* 0x0000000809087210 */ /* 0x008fe80007ffe1ff */
[----:B------:R-:W-:Y:S01]  /*a490*/  SHF.R.S32.HI R5, RZ, 0x1f, R8 ;  /* 0x0000001fff057819 */ /* 0x000fe20000011408 */
[CC--:B--2---:R-:W-:Y:S04]  /*a4a0*/  IMAD.WIDE.U32 R10, R8.reuse, R2.reuse, R10 ;  /* 0x00000002080a7225 */ /* 0x0c4fe800078e000a */
[----:B------:R-:W-:Y:S04]  /*a4b0*/  IMAD R5, R5, R2, RZ ;  /* 0x0000000205057224 */ /* 0x000fe800078e02ff */
[----:B------:R-:W-:Y:S05]  /*a4c0*/  IMAD R5, R8, R3, R5 ;  /* 0x0000000308057224 */ /* 0x000fea00078e0205 */
[----:B------:R-:W-:Y:S07]  /*a4d0*/  IADD3 R2, R11, R5, RZ ;  /* 0x000000050b027210 */ /* 0x000fee0007ffe0ff */
.L_x_2399:
[C---:B------:R-:W-:Y:S01]  /*a4e0*/  LEA R236, P1, R10.reuse, R236, 0x1 ;  /* 0x000000ec0aec7211 */ /* 0x040fe200078208ff */
[----:B------:R-:W-:Y:S03]  /*a4f0*/  UISETP.GE.AND UP0, UPT, UR23, 0x2, UPT ;  /* 0x000000021700788c */ /* 0x000fe6000bf06270 */
[----:B------:R-:W-:Y:S02]  /*a500*/  LEA.HI.X R235, R10, R235, R2, 0x1, P1 ;  /* 0x000000eb0aeb7211 */ /* 0x000fe400008f0c02 */
[----:B------:R-:W-:Y:S03]  /*a510*/  IADD3 R248, P1, R236, UR8, RZ ;  /* 0x00000008ecf87c10 */ /* 0x000fe6000ff3e0ff */
[----:B------:R-:W-:Y:S01]  /*a520*/  IMAD.MOV.U32 R237, RZ, RZ, R235 ;  /* 0x000000ffffed7224 */ /* 0x000fe200078e00eb */
[----:B------:R-:W-:Y:S02]  /*a530*/  IADD3.X R249, R235, UR9, RZ, P1, !PT ;  /* 0x00000009ebf97c10 */ /* 0x000fe40008ffe4ff */
[----:B------:R-:W-:Y:S02]  /*a540*/  IADD3 R166, P1, R248, UR8, RZ ;  /* 0x00000008f8a67c10 */ /* 0x000fe4000ff3e0ff */
[----:B------:R-:W-:Y:S01]  /*a550*/  @!PT LDS RZ, [RZ] ;  /* 0x00000000fffff984 */ /* 0x000fe20000000800 */
[----:B------:R-:W-:Y:S01]  /*a560*/  @!PT LDS RZ, [RZ] ;  /* 0x00000000fffff984 */ /* 0x000fe20000000800 */
[----:B------:R-:W-:Y:S01]  /*a570*/  @!PT LDS RZ, [RZ] ;  /* 0x00000000fffff984 */ /* 0x000fe20000000800 */
[----:B------:R1:W-:Y:S02]  /*a580*/  LDGSTS.E.BYPASS.LTC128B.128 [R239+0x10000], desc[UR18][R236.64] ;  /* 0x10000000ecef7fae */ /* 0x0003e4000b901d52 */
[----:B------:R-:W-:Y:S02]  /*a590*/  IADD3.X R167, R249, UR9, RZ, P1, !PT ;  /* 0x00000009f9a77c10 */ /* 0x000fe40008ffe4ff */
[----:B------:R1:W-:Y:S01]  /*a5a0*/  LDGSTS.E.BYPASS.LTC128B.128 [R239+0x12000], desc[UR18][R236.64+0x80] ;  /* 0x12000080ecef7fae */ /* 0x0003e2000b901d52 */
[----:B------:R-:W-:Y:S03]  /*a5b0*/  IADD3 R2, P1, R166, UR8, RZ ;  /* 0x00000008a6027c10 */ /* 0x000fe6000ff3e0ff */
[----:B------:R1:W-:Y:S01]  /*a5c0*/  LDGSTS.E.BYPASS.LTC128B.128 [R239+0x14000], desc[UR18][R236.64+0x100] ;  /* 0x14000100ecef7fae */ /* 0x0003e2000b901d52 */
[----:B------:R-:W-:Y:S02]  /*a5d0*/  IADD3.X R3, R167, UR9, RZ, P1, !PT ;  /* 0x00000009a7037c10 */ /* 0x000fe40008ffe4ff */
[----:B------:R-:W-:Y:S01]  /*a5e0*/  PLOP3.LUT P1, PT, PT, PT, UP0, 0x80, 0x0 ;  /* 0x000000000000781c */ /* 0x000fe20003f2f008 */
        /* <DEDUP_REMOVED lines=13> */
[----:B------:R-:W-:Y:S04]  /*a6c0*/  LDSM.16.M88.4 R168, [R234] ;  /* 0x00000000eaa8783b */ /* 0x000fe80000000200 */
[----:B------:R-:W2:Y:S04]  /*a6d0*/  LDSM.16.M88.4 R172, [R233+0x8000] ;  /* 0x00800000e9ac783b */ /* 0x000ea80000000200 */
[----:B------:R-:W3:Y:S04]  /*a6e0*/  LDSM.16.M88.4 R176, [R233+0x8800] ;  /* 0x00880000e9b0783b */ /* 0x000ee80000000200 */
[----:B------:R-:W4:Y:S04]  /*a6f0*/  LDSM.16.M88.4 R180, [R233+0x9000] ;  /* 0x00900000e9b4783b */ /* 0x000f280000000200 */
[----:B------:R-:W5:Y:S04]  /*a700*/  LDSM.16.M88.4 R184, [R233+0x9800] ;  /* 0x00980000e9b8783b */ /* 0x000f680000000200 */
[----:B------:R-:W0:Y:S04]  /*a710*/  LDGDEPBAR ;  /* 0x00000000000079af */ /* 0x000e280000000000 */
        /* <DEDUP_REMOVED lines=208> */
[----:B------:R-:W-:Y:S02]  /*b420*/  MOV R170, UR5 ;  /* 0x0000000500aa7c02 */ /* 0x000fe40008000f00 */
[----:B------:R-:W-:Y:S01]  /*b430*/  MOV R167, UR6 ;  /* 0x0000000600a77c02 */ /* 0x000fe20008000f00 */
[----:B------:R-:W-:Y:S06]  /*b440*/  @!P0 BRA `(.L_x_2401) ;  /* 0x0000000400008947 */ /* 0x000fec0003800000 */
[----:B------:R-:W1:Y:S01]  /*b450*/  LDC R169, c[0x0][0x380] ;  /* 0x0000e000ffa97b82 */ /* 0x000e620000000800 */
[----:B------:R-:W-:Y:S04]  /*b460*/  USHF.L.U32 UR7, UR23, 0x6, URZ ;  /* 0x0000000617077899 */ /* 0x000fe8000800063f */
[----:B------:R-:W-:Y:S02]  /*b470*/  UIADD3 UR10, UR7, -0x80, URZ ;  /* 0xffffff80070a7890 */ /* 0x000fe4000fffe03f */
[----:B------:R-:W-:Y:S04]  /*b480*/  UIADD3 UR7, UR7, -0x40, URZ ;  /* 0xffffffc007077890 */ /* 0x000fe8000fffe03f */
[----:B------:R-:W-:Y:S02]  /*b490*/  MOV R164, UR10 ;  /* 0x0000000a00a47c02 */ /* 0x000fe40008000f00 */
[----:B------:R-:W-:Y:S02]  /*b4a0*/  IMAD.U32 R166, RZ, RZ, UR7 ;  /* 0x00000007ffa67e24 */ /* 0x000fe4000f8e00ff */
[----:B------:R-:W-:Y:S03]  /*b4b0*/  IABS R164, R164 ;  /* 0x000000a400a47213 */ /* 0x000fe60000000000 */
        /* <DEDUP_REMOVED lines=24> */
[C---:B------:R-:W-:Y:S01]  /*b640*/  ISETP.NE.AND P2, PT, R169.reuse, RZ, PT ;  /* 0x000000ffa900720c */ /* 0x040fe20003f45270 */
[----:B------:R-:W-:Y:S01]  /*b650*/  @!P4 VIADD R170, R170, 0x1 ;  /* 0x00000001aaaac836 */ /* 0x000fe20000000000 */
[-C--:B------:R-:W-:Y:S02]  /*b660*/  ISETP.GE.U32.AND P5, PT, R164, R2.reuse, PT ;  /* 0x00000002a400720c */ /* 0x080fe40003fa6070 */
[----:B------:R-:W-:Y:S02]  /*b670*/  ISETP.GE.U32.AND P6, PT, R166, R2, PT ;  /* 0x00000002a600720c */ /* 0x000fe40003fc6070 */
[----:B------:R-:W-:Y:S01]  /*b680*/  LOP3.LUT R2, R169, UR10, RZ, 0x3c, !PT ;  /* 0x0000000aa9027c12 */ /* 0x000fe2000f8e3cff */
[----:B------:R-:W1:Y:S03]  /*b690*/  LDC.64 R166, c[0x0][0x248] ;  /* 0x00009200ffa67b82 */ /* 0x000e660000000a00 */
        /* <DEDUP_REMOVED lines=17> */
[----:B-1----:R-:W-:Y:S04]  /*b7b0*/  IMAD R164, R173, R166, RZ ;  /* 0x000000a6ada47224 */ /* 0x002fe800078e02ff */
[----:B------:R-:W-:Y:S01]  /*b7c0*/  IMAD R164, R169, R167, R164 ;  /* 0x000000a7a9a47224 */ /* 0x000fe200078e02a4 */
[----:B---3--:R-:W-:Y:S01]  /*b7d0*/  IADD3 R168, -R171, R168, RZ ;  /* 0x000000a8aba87210 */ /* 0x008fe20007ffe1ff */
[----:B------:R-:W-:Y:S03]  /*b7e0*/  IMAD.WIDE.U32 R170, R169, R166, RZ ;  /* 0x000000a6a9aa7225 */ /* 0x000fe600078e00ff */
[----:B------:R-:W-:Y:S01]  /*b7f0*/  SHF.R.S32.HI R167, RZ, 0x1f, R168 ;  /* 0x0000001fffa77819 */ /* 0x000fe200000114a8 */
[----:B------:R-:W-:Y:S04]  /*b800*/  IMAD.IADD R171, R171, 0x1, R164 ;  /* 0x00000001abab7824 */ /* 0x000fe800078e02a4 */
[-C--:B--2---:R-:W-:Y:S02]  /*b810*/  IMAD R167, R167, R2.reuse, RZ ;  /* 0x00000002a7a77224 */ /* 0x084fe400078e02ff */
[C---:B------:R-:W-:Y:S04]  /*b820*/  IMAD.WIDE.U32 R170, R168.reuse, R2, R170 ;  /* 0x00000002a8aa7225 */ /* 0x040fe800078e00aa */
[----:B------:R-:W-:Y:S05]  /*b830*/  IMAD R167, R168, R3, R167 ;  /* 0x00000003a8a77224 */ /* 0x000fea00078e02a7 */
[----:B------:R-:W-:Y:S07]  /*b840*/  IADD3 R167, R171, R167, RZ ;  /* 0x000000a7aba77210 */ /* 0x000fee0007ffe0ff */
.L_x_2401:
[C---:B------:R-:W-:Y:S04]  /*b850*/  LEA R242, P1, R170.reuse, R242, 0x1 ;  /* 0x000000f2aaf27211 */ /* 0x040fe800078208ff */
[----:B------:R-:W-:Y:S02]  /*b860*/  LEA.HI.X R243, R170, R243, R167, 0x1, P1 ;  /* 0x000000f3aaf37211 */ /* 0x000fe400008f0ca7 */
[----:B------:R-:W-:Y:S03]  /*b870*/  IADD3 R168, P1, R242, UR12, RZ ;  /* 0x0000000cf2a87c10 */ /* 0x000fe6000ff3e0ff */
        /* <DEDUP_REMOVED lines=9> */
[----:B------:R-:W-:Y:S03]  /*b910*/  IADD3 R2, P1, R166, UR12, RZ ;  /* 0x0000000ca6027c10 */ /* 0x000fe6000ff3e0ff */
[----:B------:R1:W-:Y:S01]  /*b920*/  LDGSTS.E.BYPASS.LTC128B.128 [R239+0xe000], desc[UR18][R242.64+0x180] ;  /* 0x0e000180f2ef7fae */ /* 0x0003e2000b901d52 */
[----:B------:R-:W-:Y:S03]  /*b930*/  IADD3.X R3, R167, UR13, RZ, P1, !PT ;  /* 0x0000000da7037c10 */ /* 0x000fe60008ffe4ff */
        /* <DEDUP_REMOVED lines=13> */
.L_x_2400:
[----:B-1----:R-:W-:Y:S01]  /*ba10*/  FMNMX.FTZ R2, R4, R165, !PT ;  /* 0x000000a504027209 */ /* 0x002fe20007810000 */
[----:B------:R-:W-:Y:S01]  /*ba20*/  LDSM.16.MT88.4 R172, [R226+0x10000] ;  /* 0x01000000e2ac783b */ /* 0x000fe20000004200 */
[----:B------:R-:W-:Y:S01]  /*ba30*/  FMNMX.FTZ R164, R6, R0, !PT ;  /* 0x0000000006a47209 */ /* 0x000fe20007810000 */
[----:B------:R-:W-:Y:S01]  /*ba40*/  UISETP.GT.AND UP0, UPT, UR23, 0x1, UPT ;  /* 0x000000011700788c */ /* 0x000fe2000bf04270 */
[----:B------:R-:W-:Y:S01]  /*ba50*/  FMNMX.FTZ R3, R5, R2, !PT ;  /* 0x0000000205037209 */ /* 0x000fe20007810000 */
[----:B------:R-:W-:Y:S01]  /*ba60*/  UIADD3 UR23, UR23, -0x1, URZ ;  /* 0xffffffff17177890 */ /* 0x000fe2000fffe03f */
        /* <DEDUP_REMOVED lines=64> */
[----:B--2---:R-:W-:Y:S01]  /*be70*/  FFMA.FTZ R167, R10, UR4, -R202 ;  /* 0x000000040aa77c23 */ /* 0x004fe200080108ca */
        /* <DEDUP_REMOVED lines=82> */
[----:B------:R-:W-:Y:S01]  /*c3a0*/  MUFU.EX2 R205, R205 ;  /* 0x000000cd00cd7308 */ /* 0x000fe20000000800 */
[----:B------:R-:W-:Y:S03]  /*c3b0*/  PLOP3.LUT P1, PT, PT, PT, UP0, 0x80, 0x0 ;  /* 0x000000000000781c */ /* 0x000fe60003f2f008 */
[C---:B------:R-:W-:Y:S01]  /*c3c0*/  FMUL.FTZ R100, R2.reuse, R100 ;  /* 0x0000006402647220 */ /* 0x040fe20000410000 */
[C---:B------:R-:W-:Y:S01]  /*c3d0*/  HMMA.16816.F32.BF16 R36, R160.reuse, R170, R36 ;  /* 0x000000aaa024723c */ /* 0x040fe20000041824 */
[----:B------:R-:W1:Y:S04]  /*c3e0*/  LDSM.16.MT88.4 R168, [R228+0x12000] ;  /* 0x01200000e4a8783b */ /* 0x000e680000004200 */
        /* <DEDUP_REMOVED lines=11> */
[C---:B------:R-:W-:Y:S05]  /*c4a0*/  HMMA.16816.F32.BF16 R56, R160.reuse, R180, R56 ;  /* 0x000000b4a038723c */ /* 0x040fea0000041838 */
[C---:B------:R-:W-:Y:S01]  /*c4b0*/  FMUL.FTZ R106, R0.reuse, R106 ;  /* 0x0000006a006a7220 */ /* 0x040fe20000410000 */
[C---:B------:R-:W-:Y:S01]  /*c4c0*/  HMMA.16816.F32.BF16 R60, R160.reuse, R182, R60 ;  /* 0x000000b6a03c723c */ /* 0x040fe2000004183c */
[----:B------:R-:W4:Y:S04]  /*c4d0*/  LDSM.16.MT88.4 R180, [R224+0x12000] ;  /* 0x01200000e0b4783b */ /* 0x000f280000004200 */
[----:B------:R-:W-:Y:S01]  /*c4e0*/  FMUL.FTZ R107, R0, R107 ;  /* 0x0000006b006b7220 */ /* 0x000fe20000410000 */
[C---:B-1----:R-:W-:Y:S05]  /*c4f0*/  HMMA.16816.F32.BF16 R64, R160.reuse, R168, R64 ;  /* 0x000000a8a040723c */ /* 0x042fea0000041840 */
        /* <DEDUP_REMOVED lines=14> */
[C---:B----4-:R-:W-:Y:S05]  /*c5e0*/  HMMA.16816.F32.BF16 R88, R160.reuse, R180, R88 ;  /* 0x000000b4a058723c */ /* 0x050fea0000041858 */
        /* <DEDUP_REMOVED lines=25> */
[C---:B----4-:R-:W-:Y:S03]  /*c780*/  HMMA.16816.F32.BF16 R120, R160.reuse, R180, R120 ;  /* 0x000000b4a078723c */ /* 0x050fe60000041878 */
[C---:B------:R-:W-:Y:S01]  /*c790*/  FMUL.FTZ R128, R2.reuse, R128 ;  /* 0x0000008002807220 */ /* 0x040fe20000410000 */
[----:B------:R-:W-:Y:S01]  /*c7a0*/  FMUL.FTZ R129, R2, R129 ;  /* 0x0000008102817220 */ /* 0x000fe20000410000 */
[C---:B------:R-:W-:Y:S01]  /*c7b0*/  FMUL.FTZ R130, R0.reuse, R130 ;  /* 0x0000008200827220 */ /* 0x040fe20000410000 */
[C---:B------:R-:W-:Y:S01]  /*c7c0*/  HMMA.16816.F32.BF16 R124, R160.reuse, R182, R124 ;  /* 0x000000b6a07c723c */ /* 0x040fe2000004187c */
[----:B------:R-:W-:Y:S04]  /*c7d0*/  LDSM.16.MT88.4 R180, [R224+0x10800] ;  /* 0x01080000e0b4783b */ /* 0x000fe80000004200 */
[----:B------:R-:W-:Y:S01]  /*c7e0*/  FMUL.FTZ R131, R0, R131 ;  /* 0x0000008300837220 */ /* 0x000fe20000410000 */
[C---:B------:R-:W-:Y:S01]  /*c7f0*/  FMUL.FTZ R132, R2.reuse, R132 ;  /* 0x0000008402847220 */ /* 0x040fe20000410000 */
[----:B------:R-:W-:Y:S01]  /*c800*/  FMUL.FTZ R133, R2, R133 ;  /* 0x0000008502857220 */ /* 0x000fe20000410000 */
[C---:B------:R-:W-:Y:S03]  /*c810*/  FMUL.FTZ R134, R0.reuse, R134 ;  /* 0x0000008600867220 */ /* 0x040fe60000410000 */
[----:B------:R-:W-:Y:S01]  /*c820*/  FMUL.FTZ R135, R0, R135 ;  /* 0x0000008700877220 */ /* 0x000fe20000410000 */
[C---:B-1----:R-:W-:Y:S03]  /*c830*/  HMMA.16816.F32.BF16 R128, R160.reuse, R168, R128 ;  /* 0x000000a8a080723c */ /* 0x042fe60000041880 */
[----:B------:R-:W-:Y:S01]  /*c840*/  FFMA.FTZ R206, R13, UR4, -R204 ;  /* 0x000000040dce7c23 */ /* 0x000fe200080108cc */
[C---:B------:R-:W-:Y:S01]  /*c850*/  FMUL.FTZ R13, R2.reuse, R157 ;  /* 0x0000009d020d7220 */ /* 0x040fe20000410000 */
[C---:B------:R-:W-:Y:S01]  /*c860*/  FMUL.FTZ R136, R2.reuse, R136 ;  /* 0x0000008802887220 */ /* 0x040fe20000410000 */
[C---:B------:R-:W-:Y:S01]  /*c870*/  HMMA.16816.F32.BF16 R132, R160.reuse, R170, R132 ;  /* 0x000000aaa084723c */ /* 0x040fe20000041884 */
[----:B------:R-:W1:Y:S02]  /*c880*/  LDSM.16.MT88.4 R168, [R224+0x16000] ;  /* 0x01600000e0a8783b */ /* 0x000e640000004200 */
[----:B------:R-:W4:Y:S02]  /*c890*/  MUFU.EX2 R206, R206 ;  /* 0x000000ce00ce7308 */ /* 0x000f240000000800 */
[----:B------:R-:W-:Y:S01]  /*c8a0*/  FMUL.FTZ R137, R2, R137 ;  /* 0x0000008902897220 */ /* 0x000fe20000410000 */
[C---:B------:R-:W-:Y:S01]  /*c8b0*/  FMUL.FTZ R138, R0.reuse, R138 ;  /* 0x0000008a008a7220 */ /* 0x040fe20000410000 */
[----:B------:R-:W-:Y:S01]  /*c8c0*/  FMUL.FTZ R139, R0, R139 ;  /* 0x0000008b008b7220 */ /* 0x000fe20000410000 */
[--C-:B------:R-:W-:Y:S03]  /*c8d0*/  FFMA.FTZ R207, R14, UR4, -R202.reuse ;  /* 0x000000040ecf7c23 */ /* 0x100fe600080108ca */
[----:B------:R-:W-:Y:S01]  /*c8e0*/  FFMA.FTZ R246, R15, UR4, -R202 ;  /* 0x000000040ff67c23 */ /* 0x000fe200080108ca */
[C---:B------:R-:W-:Y:S01]  /*c8f0*/  FMUL.FTZ R14, R0.reuse, R158 ;  /* 0x0000009e000e7220 */ /* 0x040fe20000410000 */
[----:B------:R-:W-:Y:S01]  /*c900*/  FMUL.FTZ R15, R0, R159 ;  /* 0x0000009f000f7220 */ /* 0x000fe20000410000 */
[C---:B--2---:R-:W-:Y:S01]  /*c910*/  HMMA.16816.F32.BF16 R136, R160.reuse, R172, R136 ;  /* 0x000000aca088723c */ /* 0x044fe20000041888 */
[----:B------:R-:W2:Y:S01]  /*c920*/  LDSM.16.MT88.4 R156, [R228+0x10800] ;  /* 0x01080000e49c783b */ /* 0x000ea20000004200 */
[----:B------:R-:W-:Y:S01]  /*c930*/  MUFU.EX2 R207, R207 ;  /* 0x000000cf00cf7308 */ /* 0x000fe20000000800 */
[C---:B------:R-:W-:Y:S01]  /*c940*/  FMUL.FTZ R140, R2.reuse, R140 ;  /* 0x0000008c028c7220 */ /* 0x040fe20000410000 */
[----:B------:R-:W-:Y:S01]  /*c950*/  FMUL.FTZ R141, R2, R141 ;  /* 0x0000008d028d7220 */ /* 0x000fe20000410000 */
[C---:B------:R-:W-:Y:S01]  /*c960*/  FMUL.FTZ R142, R0.reuse, R142 ;  /* 0x0000008e008e7220 */ /* 0x040fe20000410000 */
[----:B------:R-:W-:Y:S01]  /*c970*/  FMUL.FTZ R143, R0, R143 ;  /* 0x0000008f008f7220 */ /* 0x000fe20000410000 */
[--C-:B------:R-:W-:Y:S01]  /*c980*/  FFMA.FTZ R237, R16, UR4, -R204.reuse ;  /* 0x0000000410ed7c23 */ /* 0x100fe200080108cc */
[----:B------:R-:W-:Y:S04]  /*c990*/  FFMA.FTZ R248, R17, UR4, -R204 ;  /* 0x0000000411f87c23 */ /* 0x000fe800080108cc */
[----:B------:R-:W5:Y:S01]  /*c9a0*/  MUFU.EX2 R246, R246 ;  /* 0x000000f600f67308 */ /* 0x000f620000000800 */
[--C-:B------:R-:W-:Y:S01]  /*c9b0*/  FFMA.FTZ R249, R18, UR4, -R202.reuse ;  /* 0x0000000412f97c23 */ /* 0x100fe200080108ca */
[----:B------:R-:W-:Y:S01]  /*c9c0*/  FFMA.FTZ R250, R19, UR4, -R202 ;  /* 0x0000000413fa7c23 */ /* 0x000fe200080108ca */
[C---:B------:R-:W-:Y:S01]  /*c9d0*/  HMMA.16816.F32.BF16 R140, R160.reuse, R174, R140 ;  /* 0x000000aea08c723c */ /* 0x040fe2000004188c */
[----:B------:R-:W2:Y:S02]  /*c9e0*/  LDSM.16.MT88.4 R172, [R226+0x10800] ;  /* 0x01080000e2ac783b */ /* 0x000ea40000004200 */
[C---:B------:R-:W-:Y:S01]  /*c9f0*/  FMUL.FTZ R144, R2.reuse, R144 ;  /* 0x0000009002907220 */ /* 0x040fe20000410000 */
[----:B------:R-:W-:Y:S01]  /*ca00*/  FMUL.FTZ R145, R2, R145 ;  /* 0x0000009102917220 */ /* 0x000fe20000410000 */
[C---:B------:R-:W-:Y:S01]  /*ca10*/  FMUL.FTZ R146, R0.reuse, R146 ;  /* 0x0000009200927220 */ /* 0x040fe20000410000 */
[C---:B---3--:R-:W-:Y:S01]  /*ca20*/  HMMA.16816.F32.BF16 R12, R160.reuse, R176, R12 ;  /* 0x000000b0a00c723c */ /* 0x048fe2000004180c */
[----:B------:R-:W-:Y:S04]  /*ca30*/  MUFU.EX2 R237, R237 ;  /* 0x000000ed00ed7308 */ /* 0x000fe80000000800 */
[----:B------:R-:W-:Y:S01]  /*ca40*/  FMUL.FTZ R147, R0, R147 ;  /* 0x0000009300937220 */ /* 0x000fe20000410000 */
[C---:B------:R-:W-:Y:S01]  /*ca50*/  FMUL.FTZ R16, R2.reuse, R152 ;  /* 0x0000009802107220 */ /* 0x040fe20000410000 */
[----:B------:R-:W-:Y:S01]  /*ca60*/  FMUL.FTZ R17, R2, R153 ;  /* 0x0000009902117220 */ /* 0x000fe20000410000 */
[C---:B------:R-:W-:Y:S03]  /*ca70*/  FMUL.FTZ R18, R0.reuse, R154 ;  /* 0x0000009a00127220 */ /* 0x040fe60000410000 */
[----:B------:R-:W3:Y:S01]  /*ca80*/  MUFU.EX2 R248, R248 ;  /* 0x000000f800f87308 */ /* 0x000ee20000000800 */
[----:B------:R-:W-:Y:S01]  /*ca90*/  FMUL.FTZ R19, R0, R155 ;  /* 0x0000009b00137220 */ /* 0x000fe20000410000 */
[C---:B------:R-:W-:Y:S01]  /*caa0*/  HMMA.16816.F32.BF16 R144, R160.reuse, R178, R144 ;  /* 0x000000b2a090723c */ /* 0x040fe20000041890 */
[----:B------:R-:W2:Y:S02]  /*cab0*/  LDSM.16.MT88.4 R176, [R225+0x10800] ;  /* 0x01080000e1b0783b */ /* 0x000ea40000004200 */
[C---:B------:R-:W-:Y:S01]  /*cac0*/  FMUL.FTZ R148, R2.reuse, R148 ;  /* 0x0000009402947220 */ /* 0x040fe20000410000 */
[----:B------:R-:W-:Y:S04]  /*cad0*/  FMUL.FTZ R149, R2, R149 ;  /* 0x0000009502957220 */ /* 0x000fe80000410000 */
[----:B------:R-:W-:Y:S01]  /*cae0*/  MUFU.EX2 R249, R249 ;  /* 0x000000f900f97308 */ /* 0x000fe20000000800 */
[C---:B-1----:R-:W-:Y:S03]  /*caf0*/  HMMA.16816.F32.BF16 R16, R160.reuse, R168, R16 ;  /* 0x000000a8a010723c */ /* 0x042fe60000041810 */
[C---:B------:R-:W-:Y:S01]  /*cb00*/  FMUL.FTZ R150, R0.reuse, R150 ;  /* 0x0000009600967220 */ /* 0x040fe20000410000 */
[----:B------:R-:W-:Y:S05]  /*cb10*/  FMUL.FTZ R151, R0, R151 ;  /* 0x0000009700977220 */ /* 0x000fea0000410000 */
[----:B------:R-:W1:Y:S02]  /*cb20*/  MUFU.EX2 R250, R250 ;  /* 0x000000fa00fa7308 */ /* 0x000e640000000800 */
[----:B----4-:R-:W-:Y:S02]  /*cb30*/  F2FP.BF16.F32.PACK_AB R152, R206, R205 ;  /* 0x000000cdce98723e */ /* 0x010fe400000010ff */
[----:B-----5:R-:W-:Y:S01]  /*cb40*/  F2FP.BF16.F32.PACK_AB R153, R246, R207 ;  /* 0x000000cff699723e */ /* 0x020fe200000010ff */
[----:B------:R-:W-:Y:S01]  /*cb50*/  FFMA.FTZ R201, R2, R247, R201 ;  /* 0x000000f702c97223 */ /* 0x000fe200000100c9 */
[----:B------:R-:W-:Y:S01]  /*cb60*/  HMMA.16816.F32.BF16 R148, R160, R170, R148 ;  /* 0x000000aaa094723c */ /* 0x000fe20000041894 */
[----:B------:R-:W4:Y:S02]  /*cb70*/  LDSM.16.MT88.4 R160, [R224+0x12800] ;  /* 0x01280000e0a0783b */ /* 0x000f240000004200 */
[----:B---3--:R-:W-:Y:S01]  /*cb80*/  F2FP.BF16.F32.PACK_AB R154, R248, R237 ;  /* 0x000000edf89a723e */ /* 0x008fe200000010ff */
[----:B------:R-:W-:Y:S01]  /*cb90*/  FFMA.FTZ R203, R0, R245, R203 ;  /* 0x000000f500cb7223 */ /* 0x000fe200000100cb */
[----:B------:R-:W-:Y:S01]  /*cba0*/  MOV R165, R164 ;  /* 0x000000a400a57202 */ /* 0x000fe20000000f00 */
[----:B------:R-:W-:Y:S02]  /*cbb0*/  FADD.FTZ R0, R5, R201 ;  /* 0x000000c905007221 */ /* 0x000fe40000010000 */
[----:B------:R-:W-:Y:S01]  /*cbc0*/  FADD.FTZ R6, R6, R203 ;  /* 0x000000cb06067221 */ /* 0x000fe20000010000 */
[----:B------:R-:W3:Y:S02]  /*cbd0*/  LDSM.16.MT88.4 R168, [R228+0x14800] ;  /* 0x01480000e4a8783b */ /* 0x000ee40000004200 */
[----:B-1----:R-:W-:Y:S01]  /*cbe0*/  F2FP.BF16.F32.PACK_AB R155, R250, R249 ;  /* 0x000000f9fa9b723e */ /* 0x002fe200000010ff */
[----:B------:R-:W-:Y:S01]  /*cbf0*/  FADD.FTZ R7, R7, R0 ;  /* 0x0000000007077221 */ /* 0x000fe20000010000 */
[----:B------:R-:W-:Y:S01]  /*cc00*/  MOV R0, R3 ;  /* 0x0000000300007202 */ /* 0x000fe20000000f00 */
[----:B------:R-:W-:Y:S02]  /*cc10*/  FADD.FTZ R167, R167, R6 ;  /* 0x00000006a7a77221 */ /* 0x000fe40000010000 */
[----:B------:R-:W-:Y:S02]  /*cc20*/  FADD.FTZ R166, R166, R7 ;  /* 0x00000007a6a67221 */ /* 0x000fe40000010000 */
[C---:B--2---:R-:W-:Y:S05]  /*cc30*/  HMMA.16816.F32.BF16 R8, R152.reuse, R156, R8 ;  /* 0x0000009c9808723c */ /* 0x044fea0000041808 */
        /* <DEDUP_REMOVED lines=12> */
[----:B------:R-:W5:Y:S04]  /*cd00*/  LDSM.16.MT88.4 R176, [R228+0x16800] ;  /* 0x01680000e4b0783b */ /* 0x000f680000004200 */
        /* <DEDUP_REMOVED lines=9> */
[----:B------:R-:W-:Y:S05]  /*cda0*/  LDSM.16.MT88.4 R184, [R225+0x13000] ;  /* 0x01300000e1b8783b */ /* 0x000fea0000004200 */
[C---:B------:R-:W-:Y:S06]  /*cdb0*/  HMMA.16816.F32.BF16 R72, R152.reuse, R188, R72 ;  /* 0x000000bc9848723c */ /* 0x040fec0000041848 */
[C---:B------:R-:W-:Y:S05]  /*cdc0*/  HMMA.16816.F32.BF16 R76, R152.reuse, R190, R76 ;  /* 0x000000be984c723c */ /* 0x040fea000004184c */
[--C-:B------:R-:W-:Y:S01]  /*cdd0*/  FFMA.FTZ R188, R20, UR4, -R204.reuse ;  /* 0x0000000414bc7c23 */ /* 0x100fe200080108cc */
[C---:B------:R-:W-:Y:S05]  /*cde0*/  HMMA.16816.F32.BF16 R80, R152.reuse, R192, R80 ;  /* 0x000000c09850723c */ /* 0x040fea0000041850 */
[--C-:B------:R-:W-:Y:S01]  /*cdf0*/  FFMA.FTZ R189, R21, UR4, -R204.reuse ;  /* 0x0000000415bd7c23 */ /* 0x100fe200080108cc */
[C---:B------:R-:W-:Y:S01]  /*ce00*/  HMMA.16816.F32.BF16 R84, R152.reuse, R194, R84 ;  /* 0x000000c29854723c */ /* 0x040fe20000041854 */
[----:B------:R-:W-:Y:S04]  /*ce10*/  MUFU.EX2 R188, R188 ;  /* 0x000000bc00bc7308 */ /* 0x000fe80000000800 */
[--C-:B------:R-:W-:Y:S01]  /*ce20*/  FFMA.FTZ R192, R24, UR4, -R204.reuse ;  /* 0x0000000418c07c23 */ /* 0x100fe200080108cc */
[C---:B----4-:R-:W-:Y:S05]  /*ce30*/  HMMA.16816.F32.BF16 R88, R152.reuse, R160, R88 ;  /* 0x000000a09858723c */ /* 0x050fea0000041858 */
[----:B------:R-:W4:Y:S01]  /*ce40*/  MUFU.EX2 R189, R189 ;  /* 0x000000bd00bd7308 */ /* 0x000f220000000800 */
[----:B------:R-:W-:Y:S01]  /*ce50*/  FFMA.FTZ R193, R25, UR4, -R204 ;  /* 0x0000000419c17c23 */ /* 0x000fe200080108cc */
[C---:B------:R-:W-:Y:S01]  /*ce60*/  HMMA.16816.F32.BF16 R92, R152.reuse, R162, R92 ;  /* 0x000000a2985c723c */ /* 0x040fe2000004185c */
[----:B------:R-:W5:Y:S03]  /*ce70*/  LDSM.16.MT88.4 R160, [R226+0x16800] ;  /* 0x01680000e2a0783b */ /* 0x000f660000004200 */
[--C-:B------:R-:W-:Y:S02]  /*ce80*/  FFMA.FTZ R194, R26, UR4, -R202.reuse ;  /* 0x000000041ac27c23 */ /* 0x100fe400080108ca */
[C---:B---3--:R-:W-:Y:S02]  /*ce90*/  HMMA.16816.F32.BF16 R96, R152.reuse, R168, R96 ;  /* 0x000000a89860723c */ /* 0x048fe40000041860 */
[----:B------:R-:W-:Y:S03]  /*cea0*/  MUFU.EX2 R192, R192 ;  /* 0x000000c000c07308 */ /* 0x000fe60000000800 */
[--C-:B------:R-:W-:Y:S01]  /*ceb0*/  FFMA.FTZ R195, R27, UR4, -R202.reuse ;  /* 0x000000041bc37c23 */ /* 0x100fe200080108ca */
[C---:B------:R-:W-:Y:S01]  /*cec0*/  HMMA.16816.F32.BF16 R100, R152.reuse, R170, R100 ;  /* 0x000000aa9864723c */ /* 0x040fe20000041864 */
[----:B------:R-:W-:Y:S05]  /*ced0*/  LDSM.16.MT88.4 R168, [R224+0x16800] ;  /* 0x01680000e0a8783b */ /* 0x000fea0000004200 */
[----:B------:R-:W3:Y:S01]  /*cee0*/  MUFU.EX2 R193, R193 ;  /* 0x000000c100c17308 */ /* 0x000ee20000000800 */
[----:B----4-:R-:W-:Y:S01]  /*cef0*/  F2FP.BF16.F32.PACK_AB R20, R189, R188 ;  /* 0x000000bcbd14723e */ /* 0x010fe200000010ff */
[C---:B------:R-:W-:Y:S01]  /*cf00*/  HMMA.16816.F32.BF16 R104, R152.reuse, R196, R104 ;  /* 0x000000c49868723c */ /* 0x040fe20000041868 */
[----:B------:R-:W-:Y:S02]  /*cf10*/  LDSM.16.MT88.4 R24, [R225+0x11000] ;  /* 0x01100000e118783b */ /* 0x000fe40000004200 */
[--C-:B------:R-:W-:Y:S03]  /*cf20*/  FFMA.FTZ R190, R22, UR4, -R202.reuse ;  /* 0x0000000416be7c23 */ /* 0x100fe600080108ca */
[C---:B------:R-:W-:Y:S02]  /*cf30*/  HMMA.16816.F32.BF16 R108, R152.reuse, R198, R108 ;  /* 0x000000c6986c723c */ /* 0x040fe4000004186c */
[----:B------:R-:W-:Y:S03]  /*cf40*/  MUFU.EX2 R194, R194 ;  /* 0x000000c200c27308 */ /* 0x000fe60000000800 */
[----:B------:R-:W-:Y:S01]  /*cf50*/  FFMA.FTZ R191, R23, UR4, -R202 ;  /* 0x0000000417bf7c23 */ /* 0x000fe200080108ca */
[C---:B-1----:R-:W-:Y:S06]  /*cf60*/  HMMA.16816.F32.BF16 R112, R152.reuse, R156, R112 ;  /* 0x0000009c9870723c */ /* 0x042fec0000041870 */
[----:B------:R-:W-:Y:S01]  /*cf70*/  MUFU.EX2 R190, R190 ;  /* 0x000000be00be7308 */ /* 0x000fe20000000800 */
[----:B---3--:R-:W-:Y:S01]  /*cf80*/  F2FP.BF16.F32.PACK_AB R22, R193, R192 ;  /* 0x000000c0c116723e */ /* 0x008fe200000010ff */
[C---:B------:R-:W-:Y:S01]  /*cf90*/  HMMA.16816.F32.BF16 R116, R152.reuse, R158, R116 ;  /* 0x0000009e9874723c */ /* 0x040fe20000041874 */
[----:B------:R-:W1:Y:S07]  /*cfa0*/  LDSM.16.MT88.4 R156, [R225+0x16800] ;  /* 0x01680000e19c783b */ /* 0x000e6e0000004200 */
[----:B------:R-:W3:Y:S01]  /*cfb0*/  MUFU.EX2 R191, R191 ;  /* 0x000000bf00bf7308 */ /* 0x000ee20000000800 */
[C---:B--2---:R-:W-:Y:S03]  /*cfc0*/  HMMA.16816.F32.BF16 R120, R152.reuse, R172, R120 ;  /* 0x000000ac9878723c */ /* 0x044fe60000041878 */
[----:B------:R-:W-:Y:S03]  /*cfd0*/  FADD.FTZ R188, R188, R237 ;  /* 0x000000edbcbc7221 */ /* 0x000fe60000010000 */
[C---:B------:R-:W-:Y:S01]  /*cfe0*/  HMMA.16816.F32.BF16 R124, R152.reuse, R174, R124 ;  /* 0x000000ae987c723c */ /* 0x040fe2000004187c */
[----:B------:R-:W2:Y:S02]  /*cff0*/  LDSM.16.MT88.4 R172, [R228+0x11000] ;  /* 0x01100000e4ac783b */ /* 0x000ea40000004200 */
[----:B------:R-:W4:Y:S02]  /*d000*/  MUFU.EX2 R195, R195 ;  /* 0x000000c300c37308 */ /* 0x000f240000000800 */
[----:B------:R-:W-:Y:S01]  /*d010*/  FADD.FTZ R189, R189, R188 ;  /* 0x000000bcbdbd7221 */ /* 0x000fe20000010000 */
[C---:B-----5:R-:W-:Y:S05]  /*d020*/  HMMA.16816.F32.BF16 R128, R152.reuse, R176, R128 ;  /* 0x000000b09880723c */ /* 0x060fea0000041880 */
[----:B---3--:R-:W-:Y:S01]  /*d030*/  F2FP.BF16.F32.PACK_AB R21, R191, R190 ;  /* 0x000000bebf15723e */ /* 0x008fe200000010ff */
[C---:B------:R-:W-:Y:S01]  /*d040*/  HMMA.16816.F32.BF16 R132, R152.reuse, R178, R132 ;  /* 0x000000b29884723c */ /* 0x040fe20000041884 */
[----:B------:R-:W-:Y:S04]  /*d050*/  LDSM.16.MT88.4 R176, [R228+0x13000] ;  /* 0x01300000e4b0783b */ /* 0x000fe80000004200 */
[----:B------:R-:W-:Y:S01]  /*d060*/  FADD.FTZ R190, R190, R5 ;  /* 0x00000005bebe7221 */ /* 0x000fe20000010000 */
[C---:B------:R-:W-:Y:S05]  /*d070*/  HMMA.16816.F32.BF16 R136, R152.reuse, R160, R136 ;  /* 0x000000a09888723c */ /* 0x040fea0000041888 */
[----:B----4-:R-:W-:Y:S01]  /*d080*/  F2FP.BF16.F32.PACK_AB R23, R195, R194 ;  /* 0x000000c2c317723e */ /* 0x010fe200000010ff */
[C---:B------:R-:W-:Y:S01]  /*d090*/  HMMA.16816.F32.BF16 R140, R152.reuse, R162, R140 ;  /* 0x000000a2988c723c */ /* 0x040fe2000004188c */
[----:B------:R-:W3:Y:S04]  /*d0a0*/  LDSM.16.MT88.4 R160, [R226+0x11000] ;  /* 0x01100000e2a0783b */ /* 0x000ee80000004200 */
[----:B------:R-:W-:Y:S01]  /*d0b0*/  FADD.FTZ R191, R191, R190 ;  /* 0x000000bebfbf7221 */ /* 0x000fe20000010000 */
[C---:B-1----:R-:W-:Y:S05]  /*d0c0*/  HMMA.16816.F32.BF16 R12, R152.reuse, R156, R12 ;  /* 0x0000009c980c723c */ /* 0x042fea000004180c */
[----:B------:R-:W-:Y:S01]  /*d0d0*/  FADD.FTZ R192, R192, R189 ;  /* 0x000000bdc0c07221 */ /* 0x000fe20000010000 */
[C---:B------:R-:W-:Y:S01]  /*d0e0*/  HMMA.16816.F32.BF16 R144, R152.reuse, R158, R144 ;  /* 0x0000009e9890723c */ /* 0x040fe20000041890 */
[----:B------:R-:W1:Y:S04]  /*d0f0*/  LDSM.16.MT88.4 R156, [R224+0x11000] ;  /* 0x01100000e09c783b */ /* 0x000e680000004200 */
[----:B------:R-:W-:Y:S01]  /*d100*/  FADD.FTZ R194, R194, R191 ;  /* 0x000000bfc2c27221 */ /* 0x000fe20000010000 */
[C---:B------:R-:W-:Y:S05]  /*d110*/  HMMA.16816.F32.BF16 R16, R152.reuse, R168, R16 ;  /* 0x000000a89810723c */ /* 0x040fea0000041810 */
[----:B------:R-:W-:Y:S01]  /*d120*/  FADD.FTZ R193, R193, R192 ;  /* 0x000000c0c1c17221 */ /* 0x000fe20000010000 */
[----:B------:R-:W-:Y:S01]  /*d130*/  HMMA.16816.F32.BF16 R148, R152, R170, R148 ;  /* 0x000000aa9894723c */ /* 0x000fe20000041894 */
[----:B------:R-:W4:Y:S04]  /*d140*/  LDSM.16.MT88.4 R152, [R224+0x13000] ;  /* 0x01300000e098783b */ /* 0x000f280000004200 */
[----:B------:R-:W-:Y:S01]  /*d150*/  FADD.FTZ R195, R195, R194 ;  /* 0x000000c2c3c37221 */ /* 0x000fe20000010000 */
[C---:B--2---:R-:W-:Y:S03]  /*d160*/  HMMA.16816.F32.BF16 R8, R20.reuse, R172, R8 ;  /* 0x000000ac1408723c */ /* 0x044fe60000041808 */
[----:B------:R-:W2:Y:S03]  /*d170*/  LDSM.16.MT88.4 R168, [R228+0x15000] ;  /* 0x01500000e4a8783b */ /* 0x000ea60000004200 */
[C---:B------:R-:W-:Y:S05]  /*d180*/  HMMA.16816.F32.BF16 R36, R20.reuse, R174, R36 ;  /* 0x000000ae1424723c */ /* 0x040fea0000041824 */
[----:B------:R-:W5:Y:S01]  /*d190*/  LDSM.16.MT88.4 R172, [R226+0x15000] ;  /* 0x01500000e2ac783b */ /* 0x000f620000004200 */
[C---:B---3--:R-:W-:Y:S06]  /*d1a0*/  HMMA.16816.F32.BF16 R40, R20.reuse, R160, R40 ;  /* 0x000000a01428723c */ /* 0x048fec0000041828 */
[C---:B------:R-:W-:Y:S01]  /*d1b0*/  HMMA.16816.F32.BF16 R44, R20.reuse, R162, R44 ;  /* 0x000000a2142c723c */ /* 0x040fe2000004182c */
[----:B------:R-:W3:Y:S05]  /*d1c0*/  LDSM.16.MT88.4 R160, [R225+0x15000] ;  /* 0x01500000e1a0783b */ /* 0x000eea0000004200 */
        /* <DEDUP_REMOVED lines=17> */
[C---:B----4-:R-:W-:Y:S05]  /*d2e0*/  HMMA.16816.F32.BF16 R88, R20.reuse, R152, R88 ;  /* 0x000000981458723c */ /* 0x050fea0000041858 */
[----:B------:R-:W4:Y:S01]  /*d2f0*/  MUFU.EX2 R181, R181 ;  /* 0x000000b500b57308 */ /* 0x000f220000000800 */
[----:B------:R-:W-:Y:S01]  /*d300*/  FFMA.FTZ R183, R31, UR4, -R202 ;  /* 0x000000041fb77c23 */ /* 0x000fe200080108ca */
[C---:B------:R-:W-:Y:S01]  /*d310*/  HMMA.16816.F32.BF16 R92, R20.reuse, R154, R92 ;  /* 0x0000009a145c723c */ /* 0x040fe2000004185c */
[----:B------:R-:W4:Y:S03]  /*d320*/  LDSM.16.MT88.4 R152, [R226+0x17000] ;  /* 0x01700000e298783b */ /* 0x000f260000004200 */
[----:B------:R-:W-:Y:S02]  /*d330*/  FFMA.FTZ R184, R32, UR4, -R204 ;  /* 0x0000000420b87c23 */ /* 0x000fe400080108cc */
[C---:B--2---:R-:W-:Y:S02]  /*d340*/  HMMA.16816.F32.BF16 R96, R20.reuse, R168, R96 ;  /* 0x000000a81460723c */ /* 0x044fe40000041860 */
[----:B------:R-:W-:Y:S01]  /*d350*/  MUFU.EX2 R182, R182 ;  /* 0x000000b600b67308 */ /* 0x000fe20000000800 */
[----:B------:R-:W-:Y:S02]  /*d360*/  LDSM.16.MT88.4 R28, [R228+0x11800] ;  /* 0x01180000e41c783b */ /* 0x000fe40000004200 */
[----:B------:R-:W-:Y:S01]  /*d370*/  FFMA.FTZ R186, R34, UR4, -R202 ;  /* 0x0000000422ba7c23 */ /* 0x000fe200080108ca */
[C---:B------:R-:W-:Y:S06]  /*d380*/  HMMA.16816.F32.BF16 R100, R20.reuse, R170, R100 ;  /* 0x000000aa1464723c */ /* 0x040fec0000041864 */
[----:B------:R-:W2:Y:S01]  /*d390*/  MUFU.EX2 R183, R183 ;  /* 0x000000b700b77308 */ /* 0x000ea20000000800 */
[----:B------:R-:W-:Y:S01]  /*d3a0*/  LDSM.16.MT88.4 R168, [R226+0x13800] ;  /* 0x01380000e2a8783b */ /* 0x000fe20000004200 */
[C---:B-----5:R-:W-:Y:S03]  /*d3b0*/  HMMA.16816.F32.BF16 R104, R20.reuse, R172, R104 ;  /* 0x000000ac1468723c */ /* 0x060fe60000041868 */
[----:B------:R-:W-:Y:S03]  /*d3c0*/  FFMA.FTZ R204, R33, UR4, -R204 ;  /* 0x0000000421cc7c23 */ /* 0x000fe600080108cc */
[C---:B------:R-:W-:Y:S01]  /*d3d0*/  HMMA.16816.F32.BF16 R108, R20.reuse, R174, R108 ;  /* 0x000000ae146c723c */ /* 0x040fe2000004186c */
[----:B------:R-:W-:Y:S01]  /*d3e0*/  LDSM.16.MT88.4 R172, [R225+0x13800] ;  /* 0x01380000e1ac783b */ /* 0x000fe20000004200 */
[----:B------:R-:W-:Y:S03]  /*d3f0*/  MUFU.EX2 R184, R184 ;  /* 0x000000b800b87308 */ /* 0x000fe60000000800 */
[----:B------:R-:W-:Y:S01]  /*d400*/  FFMA.FTZ R202, R35, UR4, -R202 ;  /* 0x0000000423ca7c23 */ /* 0x000fe200080108ca */
[C---:B---3--:R-:W-:Y:S03]  /*d410*/  HMMA.16816.F32.BF16 R112, R20.reuse, R160, R112 ;  /* 0x000000a01470723c */ /* 0x048fe60000041870 */
[----:B------:R-:W-:Y:S03]  /*d420*/  LDSM.16.MT88.4 R32, [R225+0x11800] ;  /* 0x01180000e120783b */ /* 0x000fe60000004200 */
[----:B------:R-:W3:Y:S01]  /*d430*/  MUFU.EX2 R185, R204 ;  /* 0x000000cc00b97308 */ /* 0x000ee20000000800 */
[C---:B------:R-:W-:Y:S04]  /*d440*/  HMMA.16816.F32.BF16 R116, R20.reuse, R162, R116 ;  /* 0x000000a21474723c */ /* 0x040fe80000041874 */
[----:B------:R-:W5:Y:S02]  /*d450*/  LDSM.16.MT88.4 R160, [R225+0x17000] ;  /* 0x01700000e1a0783b */ /* 0x000f640000004200 */
[C---:B------:R-:W-:Y:S03]  /*d460*/  HMMA.16816.F32.BF16 R120, R20.reuse, R24, R120 ;  /* 0x000000181478723c */ /* 0x040fe60000041878 */
[----:B------:R-:W-:Y:S03]  /*d470*/  MUFU.EX2 R186, R186 ;  /* 0x000000ba00ba7308 */ /* 0x000fe60000000800 */
[C---:B------:R-:W-:Y:S01]  /*d480*/  HMMA.16816.F32.BF16 R124, R20.reuse, R26, R124 ;  /* 0x0000001a147c723c */ /* 0x040fe2000004187c */
[----:B------:R-:W2:Y:S06]  /*d490*/  LDSM.16.MT88.4 R24, [R224+0x17000] ;  /* 0x01700000e018783b */ /* 0x000eac0000004200 */
[----:B------:R-:W3:Y:S01]  /*d4a0*/  MUFU.EX2 R187, R202 ;  /* 0x000000ca00bb7308 */ /* 0x000ee20000000800 */
[C---:B-1----:R-:W-:Y:S06]  /*d4b0*/  HMMA.16816.F32.BF16 R128, R20.reuse, R156, R128 ;  /* 0x0000009c1480723c */ /* 0x042fec0000041880 */
[C---:B------:R-:W-:Y:S01]  /*d4c0*/  HMMA.16816.F32.BF16 R132, R20.reuse, R158, R132 ;  /* 0x0000009e1484723c */ /* 0x040fe20000041884 */
[----:B------:R-:W-:Y:S05]  /*d4d0*/  LDSM.16.MT88.4 R156, [R224+0x11800] ;  /* 0x01180000e09c783b */ /* 0x000fea0000004200 */
[C---:B----4-:R-:W-:Y:S06]  /*d4e0*/  HMMA.16816.F32.BF16 R136, R20.reuse, R152, R136 ;  /* 0x000000981488723c */ /* 0x050fec0000041888 */
[C---:B------:R-:W-:Y:S01]  /*d4f0*/  HMMA.16816.F32.BF16 R140, R20.reuse, R154, R140 ;  /* 0x0000009a148c723c */ /* 0x040fe2000004188c */
[----:B------:R-:W1:Y:S05]  /*d500*/  LDSM.16.MT88.4 R152, [R226+0x11800] ;  /* 0x01180000e298783b */ /* 0x000e6a0000004200 */
[C---:B-----5:R-:W-:Y:S06]  /*d510*/  HMMA.16816.F32.BF16 R12, R20.reuse, R160, R12 ;  /* 0x000000a0140c723c */ /* 0x060fec000004180c */
[C---:B------:R-:W-:Y:S06]  /*d520*/  HMMA.16816.F32.BF16 R144, R20.reuse, R162, R144 ;  /* 0x000000a21490723c */ /* 0x040fec0000041890 */
[C---:B--2---:R-:W-:Y:S06]  /*d530*/  HMMA.16816.F32.BF16 R16, R20.reuse, R24, R16 ;  /* 0x000000181410723c */ /* 0x044fec0000041810 */
[----:B------:R-:W-:Y:S01]  /*d540*/  HMMA.16816.F32.BF16 R148, R20, R26, R148 ;  /* 0x0000001a1494723c */ /* 0x000fe20000041894 */
[----:B------:R-:W2:Y:S06]  /*d550*/  LDSM.16.MT88.4 R24, [R228+0x13800] ;  /* 0x01380000e418783b */ /* 0x000eac0000004200 */
[----:B------:R-:W-:Y:S01]  /*d560*/  F2FP.BF16.F32.PACK_AB R20, R181, R180 ;  /* 0x000000b4b514723e */ /* 0x000fe200000010ff */
[----:B------:R-:W-:Y:S03]  /*d570*/  FADD.FTZ R180, R180, R193 ;  /* 0x000000c1b4b47221 */ /* 0x000fe60000010000 */
[----:B------:R-:W-:Y:S01]  /*d580*/  F2FP.BF16.F32.PACK_AB R21, R183, R182 ;  /* 0x000000b6b715723e */ /* 0x000fe200000010ff */
[----:B------:R-:W-:Y:S01]  /*d590*/  FADD.FTZ R182, R182, R195 ;  /* 0x000000c3b6b67221 */ /* 0x000fe20000010000 */
[----:B---3--:R-:W-:Y:S01]  /*d5a0*/  F2FP.BF16.F32.PACK_AB R22, R185, R184 ;  /* 0x000000b8b916723e */ /* 0x008fe200000010ff */
[----:B------:R-:W-:Y:S01]  /*d5b0*/  FADD.FTZ R181, R181, R180 ;  /* 0x000000b4b5b57221 */ /* 0x000fe20000010000 */
[----:B------:R-:W-:Y:S01]  /*d5c0*/  F2FP.BF16.F32.PACK_AB R23, R187, R186 ;  /* 0x000000babb17723e */ /* 0x000fe200000010ff */
[----:B------:R-:W-:Y:S02]  /*d5d0*/  FADD.FTZ R183, R183, R182 ;  /* 0x000000b6b7b77221 */ /* 0x000fe40000010000 */
[----:B------:R-:W-:Y:S02]  /*d5e0*/  FADD.FTZ R184, R184, R181 ;  /* 0x000000b5b8b87221 */ /* 0x000fe40000010000 */
[----:B------:R-:W-:Y:S02]  /*d5f0*/  FADD.FTZ R186, R186, R183 ;  /* 0x000000b7baba7221 */ /* 0x000fe40000010000 */
[C---:B------:R-:W-:Y:S01]  /*d600*/  HMMA.16816.F32.BF16 R160, R20.reuse, R28, R8 ;  /* 0x0000001c14a0723c */ /* 0x040fe20000041808 */
[----:B------:R-:W3:Y:S02]  /*d610*/  LDSM.16.MT88.4 R8, [R224+0x13800] ;  /* 0x01380000e008783b */ /* 0x000ee40000004200 */
[----:B------:R-:W-:Y:S01]  /*d620*/  FADD.FTZ R247, R185, R184 ;  /* 0x000000b8b9f77221 */ /* 0x000fe20000010000 */
[----:B------:R-:W-:Y:S02]  /*d630*/  FADD.FTZ R245, R187, R186 ;  /* 0x000000babbf57221 */ /* 0x000fe40000010000 */
[C---:B------:R-:W-:Y:S03]  /*d640*/  HMMA.16816.F32.BF16 R36, R20.reuse, R30, R36 ;  /* 0x0000001e1424723c */ /* 0x040fe60000041824 */
[----:B------:R-:W4:Y:S03]  /*d650*/  LDSM.16.MT88.4 R28, [R228+0x15800] ;  /* 0x01580000e41c783b */ /* 0x000f260000004200 */
[C---:B-1----:R-:W-:Y:S06]  /*d660*/  HMMA.16816.F32.BF16 R40, R20.reuse, R152, R40 ;  /* 0x000000981428723c */ /* 0x042fec0000041828 */
[C---:B------:R-:W-:Y:S01]  /*d670*/  HMMA.16816.F32.BF16 R44, R20.reuse, R154, R44 ;  /* 0x0000009a142c723c */ /* 0x040fe2000004182c */
[----:B------:R-:W1:Y:S05]  /*d680*/  LDSM.16.MT88.4 R152, [R225+0x15800] ;  /* 0x01580000e198783b */ /* 0x000e6a0000004200 */
        /* <DEDUP_REMOVED lines=21> */
[C---:B-1----:R-:W-:Y:S06]  /*d7e0*/  HMMA.16816.F32.BF16 R112, R20.reuse, R152, R112 ;  /* 0x000000981470723c */ /* 0x042fec0000041870 */
[C---:B------:R-:W-:Y:S06]  /*d7f0*/  HMMA.16816.F32.BF16 R116, R20.reuse, R154, R116 ;  /* 0x0000009a1474723c */ /* 0x040fec0000041874 */
[C---:B-----5:R-:W-:Y:S06]  /*d800*/  HMMA.16816.F32.BF16 R120, R20.reuse, R32, R120 ;  /* 0x000000201478723c */ /* 0x060fec0000041878 */
[C---:B------:R-:W-:Y:S06]  /*d810*/  HMMA.16816.F32.BF16 R124, R20.reuse, R34, R124 ;  /* 0x00000022147c723c */ /* 0x040fec000004187c */
[C---:B------:R-:W-:Y:S06]  /*d820*/  HMMA.16816.F32.BF16 R128, R20.reuse, R156, R128 ;  /* 0x0000009c1480723c */ /* 0x040fec0000041880 */
[C---:B------:R-:W-:Y:S06]  /*d830*/  HMMA.16816.F32.BF16 R132, R20.reuse, R158, R132 ;  /* 0x0000009e1484723c */ /* 0x040fec0000041884 */
[C---:B--2---:R-:W-:Y:S06]  /*d840*/  HMMA.16816.F32.BF16 R136, R20.reuse, R24, R136 ;  /* 0x000000181488723c */ /* 0x044fec0000041888 */
[C---:B------:R-:W-:Y:S06]  /*d850*/  HMMA.16816.F32.BF16 R140, R20.reuse, R26, R140 ;  /* 0x0000001a148c723c */ /* 0x040fec000004188c */
[C---:B---3--:R-:W-:Y:S06]  /*d860*/  HMMA.16816.F32.BF16 R156, R20.reuse, R8, R12 ;  /* 0x00000008149c723c */ /* 0x048fec000004180c */
[C---:B------:R-:W-:Y:S06]  /*d870*/  HMMA.16816.F32.BF16 R144, R20.reuse, R10, R144 ;  /* 0x0000000a1490723c */ /* 0x040fec0000041890 */
[C---:B----4-:R-:W-:Y:S06]  /*d880*/  HMMA.16816.F32.BF16 R152, R20.reuse, R28, R16 ;  /* 0x0000001c1498723c */ /* 0x050fec0000041810 */
[----:B------:R-:W-:Y:S01]  /*d890*/  HMMA.16816.F32.BF16 R148, R20, R30, R148 ;  /* 0x0000001e1494723c */ /* 0x000fe20000041894 */
[----:B------:R-:W-:Y:S11]  /*d8a0*/  @!UPT UIADD3 URZ, URZ, URZ, URZ ;  /* 0x0000003f3f3ff290 */ /* 0x000ff6000fffe03f */
[----:B------:R-:W-:Y:S01]  /*d8b0*/  @!UPT UIADD3 URZ, URZ, URZ, URZ ;  /* 0x0000003f3f3ff290 */ /* 0x000fe2000fffe03f */
[----:B------:R-:W-:Y:S11]  /*d8c0*/  @P1 BRA `(.L_x_2402) ;  /* 0xffffffc400f41947 */ /* 0x000ff6000383ffff */
.L_x_2398:
        /* <DEDUP_REMOVED lines=159> */
[C---:B------:R-:W-:Y:S02]  /*e2c0*/  SHF.L.U32 R9, R8.reuse, 0x6, RZ ;  /* 0x0000000608097819 */ /* 0x040fe400000006ff */
        /* <DEDUP_REMOVED lines=150> */
[----:B--2---:R-:W2:Y:S03]  /*ec30*/  @P4 LDC R5, c[0x0][0x2e8] ;  /* 0x0000ba00ff054b82 */ /* 0x004ea60000000800 */
[----:B------:R1:W-:Y:S04]  /*ec40*/  STS [R15+0x6000], R156 ;  /* 0x0060009c0f007388 */ /* 0x0003e80000000800 */
[----:B------:R1:W-:Y:S01]  /*ec50*/  STS [R15+0x6400], R158 ;  /* 0x0064009e0f007388 */ /* 0x0003e20000000800 */
[----:B---3--:R-:W-:-:S03]  /*ec60*/  MOV R9, 0x7f800000 ;  /* 0x7f80000000097802 */ /* 0x008fc60000000f00 */
        /* <DEDUP_REMOVED lines=15> */
.L_x_2403:
[----:B--2---:R-:W-:Y:S01]  /*ed60*/  @P4 FFMA.FTZ R9, R164, R5, R11 ;  /* 0x00000005a4094223 */ /* 0x004fe2000001000b */
[----:B------:R-:W-:Y:S01]  /*ed70*/  @P3 FFMA.FTZ R10, R3, R8, R0 ;  /* 0x00000008030a3223 */ /* 0x000fe20000010000 */
[----:B------:R-:W-:Y:S06]  /*ed80*/  @!P1 BRA `(.L_x_2404) ;  /* 0x00000000001c9947 */ /* 0x000fec0003800000 */
[----:B------:R-:W1:Y:S01]  /*ed90*/  S2UR UR5, SR_CTAID.Y ;  /* 0x00000000000579c3 */ /* 0x000e620000002600 */
[----:B------:R-:W-:-:S07]  /*eda0*/  ULDC UR4, c[0x0][0x2c4] ;  /* 0x0000b10000047ab9 */ /* 0x000fce0000000800 */
[----:B------:R-:W2:Y:S01]  /*edb0*/  S2UR UR6, SR_CTAID.Z ;  /* 0x00000000000679c3 */ /* 0x000ea20000002700 */
[----:B-1----:R-:W-:-:S03]  /*edc0*/  @!UP0 UIMAD UR15, UR5, UR4, URZ ;  /* 0x00000004050f82a4 */ /* 0x002fc6000f8e023f */
[----:B------:R-:W-:Y:S02]  /*edd0*/  ULDC UR4, c[0x0][0x2e4] ;  /* 0x0000b90000047ab9 */ /* 0x000fe40000000800 */
[----:B--2---:R-:W-:Y:S01]  /*ede0*/  UIMAD UR15, UR6, UR4, UR15 ;  /* 0x00000004060f72a4 */ /* 0x004fe2000f8e020f */
[----:B------:R-:W-:Y:S05]  /*edf0*/  BRA `(.L_x_2405) ;  /* 0x0000000000187947 */ /* 0x000fea0003800000 */
.L_x_2404:
[----:B------:R-:W-:Y:S01]  /*ee00*/  S2UR UR6, SR_CTAID.Z ;  /* 0x00000000000679c3 */ /* 0x000fe20000002700 */
[----:B------:R-:W-:Y:S01]  /*ee10*/  ULDC UR4, c[0x0][0x270] ;  /* 0x00009c0000047ab9 */ /* 0x000fe20000000800 */
[----:B------:R-:W-:-:S06]  /*ee20*/  ULDC UR15, c[0x0][0x2c4] ;  /* 0x0000b100000f7ab9 */ /* 0x000fcc0000000800 */
[----:B------:R-:W1:Y:S02]  /*ee30*/  S2UR UR5, SR_CTAID.Y ;  /* 0x00000000000579c3 */ /* 0x000e640000002600 */
[----:B-1----:R-:W-:-:S04]  /*ee40*/  UIMAD UR4, UR5, UR4, UR6 ;  /* 0x00000004050472a4 */ /* 0x002fc8000f8e0206 */
[----:B------:R-:W-:Y:S02]  /*ee50*/  UIMAD UR15, UR4, UR15, URZ ;  /* 0x0000000f040f72a4 */ /* 0x000fe4000f8e023f */
.L_x_2405:
        /* <DEDUP_REMOVED lines=8> */
[----:B------:R-:W-:-:S05]  /*eee0*/  LOP3.LUT R11, R11, 0xffffffc, RZ, 0xc0, !PT ;  /* 0x0ffffffc0b0b7812 */ /* 0x000fca00078ec0ff */
[----:B------:R-:W-:Y:S01]  /*eef0*/  IMAD.IADD R4, R6, 0x1, -R11 ;  /* 0x0000000106047824 */ /* 0x000fe200078e0a0b */
[----:B-1----:R-:W-:-:S04]  /*ef00*/  SHF.R.S32.HI R5, RZ, 0x1f, R0 ;  /* 0x0000001fff057819 */ /* 0x002fc80000011400 */
[----:B------:R-:W-:-:S04]  /*ef10*/  LEA.HI R3, R5, R0, RZ, 0x5 ;  /* 0x0000000005037211 */ /* 0x000fc800078f28ff */
[----:B------:R-:W-:-:S05]  /*ef20*/  LOP3.LUT R3, R3, 0xffffffe0, RZ, 0xc0, !PT ;  /* 0xffffffe003037812 */ /* 0x000fca00078ec0ff */
[----:B------:R-:W-:-:S05]  /*ef30*/  IMAD.IADD R3, R0, 0x1, -R3 ;  /* 0x0000000100037824 */ /* 0x000fca00078e0a03 */
[----:B------:R-:W-:-:S04]  /*ef40*/  SHF.R.S32.HI R2, RZ, 0x1f, R3 ;  /* 0x0000001fff027819 */ /* 0x000fc80000011403 */
[----:B------:R-:W-:-:S04]  /*ef50*/  LEA.HI R2, R2, R3, RZ, 0x2 ;  /* 0x0000000302027211 */ /* 0x000fc800078f10ff */
        /* <DEDUP_REMOVED lines=16> */
.L_x_2407:
[----:B------:R-:W-:Y:S05]  /*f060*/  BSYNC B0 ;  /* 0x0000000000007941 */ /* 0x000fea0003800000 */
.L_x_2406:
[----:B------:R-:W2:Y:S01]  /*f070*/  S2UR UR5, SR_CTAID.X ;  /* 0x00000000000579c3 */ /* 0x000ea20000002500 */
[----:B------:R-:W-:Y:S01]  /*f080*/  LEA.HI R4, R5, R0, RZ, 0x3 ;  /* 0x0000000005047211 */ /* 0x000fe200078f18ff */
[----:B---3--:R3:W4:Y:S01]  /*f090*/  LDS.128 R16, [R239+0x1800] ;  /* 0x00180000ef107984 */ /* 0x0087220000000c00 */
[----:B------:R-:W-:Y:S02]  /*f0a0*/  BSSY B0, `(.L_x_2408) ;  /* 0x000002d000007945 */ /* 0x000fe40003800000 */
[----:B------:R-:W-:Y:S01]  /*f0b0*/  LOP3.LUT R5, R4, 0xfffffff8, RZ, 0xc0, !PT ;  /* 0xfffffff804057812 */ /* 0x000fe200078ec0ff */
[----:B------:R3:W3:Y:S02]  /*f0c0*/  LDS.128 R20, [R239] ;  /* 0x00000000ef147984 */ /* 0x0006e40000000c00 */
[----:B------:R-:W5:Y:S02]  /*f0d0*/  LDC.64 R2, c[0x0][0x298] ;  /* 0x0000a600ff027b82 */ /* 0x000f640000000a00 */
[----:B------:R-:W-:Y:S01]  /*f0e0*/  IMAD.IADD R0, R0, 0x1, -R5 ;  /* 0x0000000100007824 */ /* 0x000fe200078e0a05 */
[----:B------:R3:W3:Y:S03]  /*f0f0*/  LDS.128 R12, [R239+0x2000] ;  /* 0x00200000ef0c7984 */ /* 0x0006e60000000c00 */
[----:B------:R-:W-:Y:S01]  /*f100*/  IMAD.SHL.U32 R8, R0, 0x8, RZ ;  /* 0x0000000800087824 */ /* 0x000fe200078e00ff */
[----:B------:R-:W-:Y:S01]  /*f110*/  SHF.R.S32.HI R0, RZ, 0x3, R4 ;  /* 0x00000003ff007819 */ /* 0x000fe20000011404 */
[----:B------:R-:W4:Y:S03]  /*f120*/  LDC.64 R28, c[0x0][0x2a0] ;  /* 0x0000a800ff1c7b82 */ /* 0x000f260000000a00 */
[----:B-1----:R-:W-:Y:S01]  /*f130*/  SHF.R.S32.HI R9, RZ, 0x1f, R8 ;  /* 0x0000001fff097819 */ /* 0x002fe20000011408 */
[C---:B------:R-:W-:Y:S01]  /*f140*/  VIADD R4, R0.reuse, 0x10 ;  /* 0x0000001000047836 */ /* 0x040fe20000000000 */
[----:B------:R-:W-:-:S02]  /*f150*/  IADD3 R5, R0, 0x20, RZ ;  /* 0x0000002000057810 */ /* 0x000fc40007ffe0ff */
[----:B------:R-:W-:Y:S01]  /*f160*/  SHF.R.S32.HI R25, RZ, 0x1f, R0 ;  /* 0x0000001fff197819 */ /* 0x000fe20000011400 */
[----:B--2---:R-:W-:Y:S01]  /*f170*/  USHF.L.U32 UR5, UR5, 0x6, URZ ;  /* 0x0000000605057899 */ /* 0x004fe2000800063f */
[----:B------:R-:W-:Y:S01]  /*f180*/  ISETP.GE.AND P3, PT, R4, UR14, PT ;  /* 0x0000000e04007c0c */ /* 0x000fe2000bf66270 */
[----:B------:R-:W-:Y:S01]  /*f190*/  VIADD R4, R0, 0x30 ;  /* 0x0000003000047836 */ /* 0x000fe20000000000 */
[----:B------:R-:W-:Y:S01]  /*f1a0*/  ISETP.GE.AND P2, PT, R5, UR14, PT ;  /* 0x0000000e05007c0c */ /* 0x000fe2000bf46270 */
[----:B------:R-:W-:-:S03]  /*f1b0*/  USHF.R.S32.HI UR4, URZ, 0x1f, UR5 ;  /* 0x0000001f3f047899 */ /* 0x000fc60008011405 */
[----:B------:R-:W-:Y:S01]  /*f1c0*/  ISETP.GE.AND P1, PT, R4, UR14, PT ;  /* 0x0000000e04007c0c */ /* 0x000fe2000bf26270 */
[----:B-----5:R-:W-:-:S04]  /*f1d0*/  IMAD.WIDE.U32 R8, R2, UR5, R8 ;  /* 0x0000000502087c25 */ /* 0x020fc8000f8e0008 */
[----:B------:R-:W-:Y:S01]  /*f1e0*/  IMAD R6, R2, UR4, RZ ;  /* 0x0000000402067c24 */ /* 0x000fe2000f8e02ff */
[----:B------:R-:W-:Y:S01]  /*f1f0*/  USHF.R.S32.HI UR4, URZ, 0x1f, UR6 ;  /* 0x0000001f3f047899 */ /* 0x000fe20008011406 */
[----:B------:R-:W-:Y:S02]  /*f200*/  IADD3 R26, P0, R8, UR8, RZ ;  /* 0x00000008081a7c10 */ /* 0x000fe4000ff1e0ff */
[----:B------:R-:W-:-:S03]  /*f210*/  IMAD R7, R3, UR5, R6 ;  /* 0x0000000503077c24 */ /* 0x000fc6000f8e0206 */
[----:B----4-:R-:W-:Y:S02]  /*f220*/  IMAD R6, R28, UR4, RZ ;  /* 0x000000041c067c24 */ /* 0x010fe4000f8e02ff */
[----:B------:R-:W-:Y:S02]  /*f230*/  IADD3.X R27, R7, UR7, R9, P0, !PT ;  /* 0x00000007071b7c10 */ /* 0x000fe400087fe409 */
[----:B------:R-:W-:Y:S01]  /*f240*/  IMAD R29, R29, UR6, R6 ;  /* 0x000000061d1d7c24 */ /* 0x000fe2000f8e0206 */
[----:B------:R1:W2:Y:S01]  /*f250*/  LDS.128 R8, [R239+0x4000] ;  /* 0x00400000ef087984 */ /* 0x0002a20000000c00 */
[----:B------:R-:W-:Y:S01]  /*f260*/  ISETP.GE.AND P0, PT, R0, UR14, PT ;  /* 0x0000000e00007c0c */ /* 0x000fe2000bf06270 */
[----:B------:R-:W-:Y:S02]  /*f270*/  IMAD.WIDE.U32 R26, R28, UR6, R26 ;  /* 0x000000061c1a7c25 */ /* 0x000fe4000f8e001a */
[----:B------:R1:W4:Y:S03]  /*f280*/  LDS.128 R4, [R239+0x6000] ;  /* 0x00600000ef047984 */ /* 0x0003260000000c00 */
[----:B------:R-:W-:-:S07]  /*f290*/  IADD3 R29, R29, R27, RZ ;  /* 0x0000001b1d1d7210 */ /* 0x000fce0007ffe0ff */
[----:B---3--:R-:W-:Y:S05]  /*f2a0*/  @P0 BRA `(.L_x_2409) ;  /* 0x0000000000300947 */ /* 0x008fea0003800000 */
[----:B------:R-:W-:Y:S01]  /*f2b0*/  MOV R28, R26 ;  /* 0x0000001a001c7202 */ /* 0x000fe20000000f00 */
[----:B------:R-:W-:Y:S01]  /*f2c0*/  IMAD R24, R25, R2, RZ ;  /* 0x0000000219187224 */ /* 0x000fe200078e02ff */
[----:B------:R-:W-:-:S03]  /*f2d0*/  ULDC.64 UR4, c[0x0][0x280] ;  /* 0x0000a00000047ab9 */ /* 0x000fc60000000a00 */
[----:B------:R-:W-:-:S04]  /*f2e0*/  IMAD.WIDE.U32 R30, R0, R2, R28 ;  /* 0x00000002001e7225 */ /* 0x000fc800078e001c */
[----:B------:R-:W-:Y:S01]  /*f2f0*/  IMAD R24, R0, R3, R24 ;  /* 0x0000000300187224 */ /* 0x000fe200078e0218 */
[----:B------:R-:W-:-:S04]  /*f300*/  LEA R32, P0, R30, UR4, 0x1 ;  /* 0x000000041e207c11 */ /* 0x000fc8000f8008ff */
[----:B------:R-:W-:-:S04]  /*f310*/  IADD3 R24, R24, R31, RZ ;  /* 0x0000001f18187210 */ /* 0x000fc80007ffe0ff */
[----:B------:R-:W-:-:S05]  /*f320*/  LEA.HI.X R33, R30, UR5, R24, 0x1, P0 ;  /* 0x000000051e217c11 */ /* 0x000fca00080f0c18 */
[----:B------:R3:W-:Y:S04]  /*f330*/  STG.E.128 desc[UR18][R32.64], R20 ;  /* 0x0000001420007986 */ /* 0x0007e8000c101d12 */
[----:B------:R3:W-:Y:S04]  /*f340*/  STG.E.128 desc[UR18][R32.64+0x80], R12 ;  /* 0x0000800c20007986 */ /* 0x0007e8000c101d12 */
[----:B--2---:R3:W-:Y:S04]  /*f350*/  STG.E.128 desc[UR18][R32.64+0x100], R8 ;  /* 0x0001000820007986 */ /* 0x0047e8000c101d12 */
[----:B----4-:R3:W-:Y:S02]  /*f360*/  STG.E.128 desc[UR18][R32.64+0x180], R4 ;  /* 0x0001800420007986 */ /* 0x0107e4000c101d12 */
.L_x_2409:
[----:B------:R-:W-:Y:S05]  /*f370*/  BSYNC B0 ;  /* 0x0000000000007941 */ /* 0x000fea0003800000 */
.L_x_2408:
[----:B---3--:R3:W1:Y:S01]  /*f380*/  LDS.128 R20, [R239+0x800] ;  /* 0x00080000ef147984 */ /* 0x0086620000000c00 */
[----:B------:R-:W-:Y:S03]  /*f390*/  BSSY B0, `(.L_x_2410) ;  /* 0x0000014000007945 */ /* 0x000fe60003800000 */
[----:B------:R3:W1:Y:S04]  /*f3a0*/  LDS.128 R12, [R239+0x2800] ;  /* 0x00280000ef0c7984 */ /* 0x0006680000000c00 */
[----:B--2---:R3:W2:Y:S04]  /*f3b0*/  LDS.128 R8, [R239+0x4800] ;  /* 0x00480000ef087984 */ /* 0x0046a80000000c00 */
[----:B----4-:R3:W4:Y:S01]  /*f3c0*/  LDS.128 R4, [R239+0x6800] ;  /* 0x00680000ef047984 */ /* 0x0107220000000c00 */
[----:B------:R-:W-:Y:S05]  /*f3d0*/  @P3 BRA `(.L_x_2411) ;  /* 0x00000000003c3947 */ /* 0x000fea0003800000 */
[----:B------:R-:W-:Y:S01]  /*f3e0*/  IADD3 R31, P0, R0, 0x10, RZ ;  /* 0x00000010001f7810 */ /* 0x000fe20007f1e0ff */
[----:B------:R-:W-:Y:S01]  /*f3f0*/  IMAD.MOV.U32 R32, RZ, RZ, R26 ;  /* 0x000000ffff207224 */ /* 0x000fe200078e001a */
[----:B------:R-:W-:-:S03]  /*f400*/  ULDC.64 UR4, c[0x0][0x280] ;  /* 0x0000a00000047ab9 */ /* 0x000fc60000000a00 */
[----:B------:R-:W-:-:S04]  /*f410*/  IMAD.X R33, RZ, RZ, R25, P0 ;  /* 0x000000ffff217224 */ /* 0x000fc800000e0619 */
[----:B------:R-:W-:Y:S01]  /*f420*/  IMAD R24, R33, R2, RZ ;  /* 0x0000000221187224 */ /* 0x000fe200078e02ff */
[----:B------:R-:W-:-:S03]  /*f430*/  MOV R33, R29 ;  /* 0x0000001d00217202 */ /* 0x000fc60000000f00 */
[C---:B------:R-:W-:Y:S02]  /*f440*/  IMAD R24, R31.reuse, R3, R24 ;  /* 0x000000031f187224 */ /* 0x040fe400078e0218 */
[----:B------:R-:W-:-:S03]  /*f450*/  IMAD.WIDE.U32 R32, R31, R2, R32 ;  /* 0x000000021f207225 */ /* 0x000fc600078e0020 */
[----:B------:R-:W-:Y:S02]  /*f460*/  LEA R30, P0, R32, UR4, 0x1 ;  /* 0x00000004201e7c11 */ /* 0x000fe4000f8008ff */
[----:B------:R-:W-:-:S04]  /*f470*/  IADD3 R24, R24, R33, RZ ;  /* 0x0000002118187210 */ /* 0x000fc80007ffe0ff */
[----:B------:R-:W-:-:S05]  /*f480*/  LEA.HI.X R31, R32, UR5, R24, 0x1, P0 ;  /* 0x00000005201f7c11 */ /* 0x000fca00080f0c18 */
[----:B-1----:R1:W-:Y:S04]  /*f490*/  STG.E.128 desc[UR18][R30.64], R20 ;  /* 0x000000141e007986 */ /* 0x0023e8000c101d12 */
[----:B------:R1:W-:Y:S04]  /*f4a0*/  STG.E.128 desc[UR18][R30.64+0x80], R12 ;  /* 0x0000800c1e007986 */ /* 0x0003e8000c101d12 */
[----:B--2---:R1:W-:Y:S04]  /*f4b0*/  STG.E.128 desc[UR18][R30.64+0x100], R8 ;  /* 0x000100081e007986 */ /* 0x0043e8000c101d12 */
[----:B----4-:R1:W-:Y:S02]  /*f4c0*/  STG.E.128 desc[UR18][R30.64+0x180], R4 ;  /* 0x000180041e007986 */ /* 0x0103e4000c101d12 */
.L_x_2411:
[----:B------:R-:W-:Y:S05]  /*f4d0*/  BSYNC B0 ;  /* 0x0000000000007941 */ /* 0x000fea0003800000 */
.L_x_2410:
[----:B-1----:R1:W1:Y:S01]  /*f4e0*/  LDS.128 R20, [R239+0x1000] ;  /* 0x00100000ef147984 */ /* 0x0022620000000c00 */
[----:B------:R-:W-:Y:S03]  /*f4f0*/  BSSY B0, `(.L_x_2412) ;  /* 0x0000014000007945 */ /* 0x000fe60003800000 */
[----:B------:R1:W1:Y:S04]  /*f500*/  LDS.128 R12, [R239+0x3000] ;  /* 0x00300000ef0c7984 */ /* 0x0002680000000c00 */
[----:B--2---:R2:W1:Y:S04]  /*f510*/  LDS.128 R8, [R239+0x5000] ;  /* 0x00500000ef087984 */ /* 0x0044680000000c00 */
        /* <DEDUP_REMOVED lines=15> */
[----:B------:R1:W-:Y:S04]  /*f610*/  STG.E.128 desc[UR18][R30.64+0x100], R8 ;  /* 0x000100081e007986 */ /* 0x0003e8000c101d12 */
[----:B----4-:R1:W-:Y:S02]  /*f620*/  STG.E.128 desc[UR18][R30.64+0x180], R4 ;  /* 0x000180041e007986 */ /* 0x0103e4000c101d12 */
.L_x_2413:
[----:B------:R-:W-:Y:S05]  /*f630*/  BSYNC B0 ;  /* 0x0000000000007941 */ /* 0x000fea0003800000 */
.L_x_2412:
[----:B-1----:R1:W1:Y:S04]  /*f640*/  LDS.128 R8, [R239+0x3800] ;  /* 0x00380000ef087984 */ /* 0x0022680000000c00 */
[----:B----4-:R4:W1:Y:S04]  /*f650*/  LDS.128 R4, [R239+0x5800] ;  /* 0x00580000ef047984 */ /* 0x0108680000000c00 */
[----:B------:R4:W1:Y:S01]  /*f660*/  LDS.128 R12, [R239+0x7800] ;  /* 0x00780000ef0c7984 */ /* 0x0008620000000c00 */
[----:B------:R-:W-:Y:S05]  /*f670*/  @P1 EXIT ;  /* 0x000000000000194d */ /* 0x000fea0003800000 */
[----:B------:R-:W-:Y:S01]  /*f680*/  IADD3 R0, P0, R0, 0x30, RZ ;  /* 0x0000003000007810 */ /* 0x000fe20007f1e0ff */
[----:B------:R-:W-:Y:S01]  /*f690*/  IMAD.MOV.U32 R22, RZ, RZ, R26 ;  /* 0x000000ffff167224 */ /* 0x000fe200078e001a */
[----:B------:R-:W-:Y:S01]  /*f6a0*/  MOV R23, R29 ;  /* 0x0000001d00177202 */ /* 0x000fe20000000f00 */
[----:B------:R-:W-:Y:S02]  /*f6b0*/  ULDC.64 UR4, c[0x0][0x280] ;  /* 0x0000a00000047ab9 */ /* 0x000fe40000000a00 */
[----:B------:R-:W-:Y:S02]  /*f6c0*/  IMAD.X R25, RZ, RZ, R25, P0 ;  /* 0x000000ffff197224 */ /* 0x000fe400000e0619 */
[----:B------:R-:W-:-:S04]  /*f6d0*/  IMAD.WIDE.U32 R22, R0, R2, R22 ;  /* 0x0000000200167225 */ /* 0x000fc800078e0016 */
[----:B------:R-:W-:Y:S01]  /*f6e0*/  IMAD R20, R25, R2, RZ ;  /* 0x0000000219147224 */ /* 0x000fe200078e02ff */
[----:B------:R-:W-:-:S03]  /*f6f0*/  LEA R2, P0, R22, UR4, 0x1 ;  /* 0x0000000416027c11 */ /* 0x000fc6000f8008ff */
[----:B------:R-:W-:-:S05]  /*f700*/  IMAD R20, R0, R3, R20 ;  /* 0x0000000300147224 */ /* 0x000fca00078e0214 */
[----:B------:R-:W-:-:S04]  /*f710*/  IADD3 R20, R20, R23, RZ ;  /* 0x0000001714147210 */ /* 0x000fc80007ffe0ff */
[----:B------:R-:W-:-:S05]  /*f720*/  LEA.HI.X R3, R22, UR5, R20, 0x1, P0 ;  /* 0x0000000516037c11 */ /* 0x000fca00080f0c14 */
[----:B------:R-:W-:Y:S04]  /*f730*/  STG.E.128 desc[UR18][R2.64], R16 ;  /* 0x0000001002007986 */ /* 0x000fe8000c101d12 */
[----:B-1----:R-:W-:Y:S04]  /*f740*/  STG.E.128 desc[UR18][R2.64+0x80], R8 ;  /* 0x0000800802007986 */ /* 0x002fe8000c101d12 */
[----:B------:R-:W-:Y:S04]  /*f750*/  STG.E.128 desc[UR18][R2.64+0x100], R4 ;  /* 0x0001000402007986 */ /* 0x000fe8000c101d12 */
[----:B------:R-:W-:Y:S01]  /*f760*/  STG.E.128 desc[UR18][R2.64+0x180], R12 ;  /* 0x0001800c02007986 */ /* 0x000fe2000c101d12 */
[----:B------:R-:W-:Y:S05]  /*f770*/  EXIT ;  /* 0x000000000000794d */ /* 0x000fea0003800000 */
.L_x_2414:
        /* <DEDUP_REMOVED lines=16> */
.L_x_4988:


//--------------------- .text._ZN5flash24flash_fwd_splitkv_kernelI23Flash_fwd_kernel_traitsILi256ELi64ELi64ELi4ELb0ELb0EN7cutlass10bfloat16_tE19Flash_kernel_traitsILi256ELi64ELi64ELi4ES3_EELb1ELb0ELb0ELb0ELb1ELb1ELb0ELb0EEEvNS_16Flash_fwd_paramsE --------------------------
	.section	.text._ZN5flash24flash_fwd_splitkv_kernelI23Flash_fwd_kernel_traitsILi256ELi64ELi64ELi4ELb0ELb0EN7cutlass10bfloat16_tE19Flash_kernel_traitsILi256ELi64ELi64ELi4ES3_EELb1ELb0ELb0ELb0ELb1ELb1ELb0ELb0EEEvNS_16Flash_fwd_paramsE,"ax",@progbits
	.align	128
        .global         _ZN5flash24flash_fwd_splitkv_kernelI23Flash_fwd_kernel_traitsILi256ELi64ELi64ELi4ELb0ELb0EN7cutlass10bfloat16_tE19Flash_kernel_traitsILi256ELi64ELi64ELi4ES3_EELb1ELb0ELb0ELb0ELb1ELb1ELb0ELb0EEEvNS_16Flash_fwd_paramsE
        .type           _ZN5flash24flash_fwd_splitkv_kernelI23Flash_fwd_kernel_traitsILi256ELi64ELi64ELi4ELb0ELb0EN7cutlass10bfloat16_tE19Flash_kernel_traitsILi256ELi64ELi64ELi4ES3_EELb1ELb0ELb0ELb0ELb1ELb1ELb0ELb0EEEvNS_16Flash_fwd_paramsE,@function
        .size           _ZN5flash24flash_fwd_splitkv_kernelI23Flash_fwd_kernel_traitsILi256ELi64ELi64ELi4ELb0ELb0EN7cutlass10bfloat16_tE19Flash_kernel_traitsILi256ELi64ELi64ELi4ES3_EELb1ELb0ELb0ELb0ELb1ELb1ELb0ELb0EEEvNS_16Flash_fwd_paramsE,(.L_x_4989 - _ZN5flash24flash_fwd_splitkv_kernelI23Flash_fwd_kernel_traitsILi256ELi64ELi64ELi4ELb0ELb0EN7cutlass10bfloat16_tE19Flash_kernel_traitsILi256ELi64ELi64ELi4ES3_EELb1ELb0ELb0ELb0ELb1ELb1ELb0ELb0EEEvNS_16Flash_fwd_paramsE)
        .other          _ZN5flash24flash_fwd_splitkv_kernelI23Flash_fwd_kernel_traitsILi256ELi64ELi64ELi4ELb0ELb0EN7cutlass10bfloat16_tE19Flash_kernel_traitsILi256ELi64ELi64ELi4ES3_EELb1ELb0ELb0ELb0ELb1ELb1ELb0ELb0EEEvNS_16Flash_fwd_paramsE,@"STO_CUDA_ENTRY STV_DEFAULT"
_ZN5flash24flash_fwd_splitkv_kernelI23Flash_fwd_kernel_traitsILi256ELi64ELi64ELi4ELb0ELb0EN7cutlass10bfloat16_tE19Flash_kernel_traitsILi256ELi64ELi64ELi4ES3_EELb1ELb0ELb0ELb0ELb1ELb1ELb0ELb0EEEvNS_16Flash_fwd_paramsE:
.text._ZN5flash24flash_fwd_splitkv_kernelI23Flash_fwd_kernel_traitsILi256ELi64ELi64ELi4ELb0ELb0EN7cutlass10bfloat16_tE19Flash_kernel_traitsILi256ELi64ELi64ELi4ES3_EELb1ELb0ELb0ELb0ELb1ELb1ELb0ELb0EEEvNS_16Flash_fwd_paramsE:
        /* <DEDUP_REMOVED lines=9> */
[----:B------:R-:W-:Y:S02]  /*0090*/  ULDC.64 UR18, c[0x0][0x208] ;  /* 0x0000820000127ab9 */ /* 0x000fe40000000a00 */
[----:B------:R-:W-:Y:S01]  /*00a0*/  PLOP3.LUT P2, PT, PT, PT, UP2, 0x80, 0x0 ;  /* 0x000000000000781c */ /* 0x000fe20003f4f028 */
[----:B------:R-:W-:Y:S01]  /*00b0*/  ULDC.U8 UR6, c[0x0][0x3c2] ;  /* 0x0000f08000067ab9 */ /* 0x000fe20000000000 */
[----:B------:R-:W-:Y:S01]  /*00c0*/  PLOP3.LUT P0, PT, PT, PT, UP1, 0x80, 0x0 ;  /* 0x000000000000781c */ /* 0x000fe20003f0f018 */
[----:B------:R-:W-:Y:S01]  /*00d0*/  ULDC.64 UR4, c[0x0][0x2f8] ;  /* 0x0000be0000047ab9 */ /* 0x000fe20000000a00 */
[----:B------:R-:W-:-:S02]  /*00e0*/  UISETP.NE.AND UP3, UPT, UR6, URZ, UPT ;  /* 0x0000003f0600728c */ /* 0x000fc4000bf65270 */
[----:B------:R-:W-:Y:S01]  /*00f0*/  UISETP.EQ.U32.AND UP0, UPT, UR4, URZ, UPT ;  /* 0x0000003f0400728c */ /* 0x000fe2000bf02070 */
[----:B------:R-:W-:-:S03]  /*0100*/  ULDC.64 UR6, c[0x0][0x2f8] ;  /* 0x0000be0000067ab9 */ /* 0x000fc60000000a00 */
[----:B------:R-:W-:Y:S02]  /*0110*/  UISETP.EQ.OR.EX UP0, UPT, UR5, URZ, !UP3, UP0 ;  /* 0x0000003f0500728c */ /* 0x000fe4000df02700 */
[----:B-1----:R-:W-:-:S06]  /*0120*/  UIMAD.WIDE UR10, UR9, 0x4, UR10 ;  /* 0x00000004090a78a5 */ /* 0x002fcc000f8e020a */
[----:B------:R-:W-:Y:S02]  /*0130*/  IMAD.U32 R2, RZ, RZ, UR10 ;  /* 0x0000000aff027e24 */ /* 0x000fe4000f8e00ff */
[----:B------:R-:W-:Y:S01]  /*0140*/  IMAD.U32 R3, RZ, RZ, UR11 ;  /* 0x0000000bff037e24 */ /* 0x000fe2000f8e00ff */
[----:B------:R-:W-:Y:S02]  /*0150*/  @UP1 ULDC.64 UR10, c[0x0][0x300] ;  /* 0x0000c000000a1ab9 */ /* 0x000fe40000000a00 */
[----:B------:R-:W-:Y:S02]  /*0160*/  @UP1 UIMAD.WIDE UR10, UR9, 0x4, UR10 ;  /* 0x00000004090a18a5 */ /* 0x000fe4000f8e020a */
[----:B------:R-:W2:Y:S04]  /*0170*/  @P2 LDG.E R4, desc[UR18][R2.64] ;  /* 0x0000001202042981 */ /* 0x000ea8000c1e1900 */
[----:B------:R1:W3:Y:S01]  /*0180*/  @P2 LDG.E R0, desc[UR18][R2.64+0x4] ;  /* 0x0000041202002981 */ /* 0x0002e2000c1e1900 */
[----:B------:R-:W-:Y:S01]  /*0190*/  PLOP3.LUT P1, PT, PT, PT, UP0, 0x80, 0x0 ;  /* 0x000000000000781c */ /* 0x000fe20003f2f008 */
[----:B------:R-:W-:-:S06]  /*01a0*/  UIMAD.WIDE UR6, UR9, 0x4, UR6 ;  /* 0x00000004090678a5 */ /* 0x000fcc000f8e0206 */
[----:B------:R-:W-:Y:S02]  /*01b0*/  IMAD.U32 R6, RZ, RZ, UR6 ;  /* 0x00000006ff067e24 */ /* 0x000fe4000f8e00ff */
[----:B------:R-:W-:Y:S02]  /*01c0*/  IMAD.U32 R7, RZ, RZ, UR7 ;  /* 0x00000007ff077e24 */ /* 0x000fe4000f8e00ff */
[----:B-1----:R-:W-:Y:S02]  /*01d0*/  IMAD.U32 R2, RZ, RZ, UR10 ;  /* 0x0000000aff027e24 */ /* 0x002fe4000f8e00ff */
[----:B------:R-:W-:-:S05]  /*01e0*/  IMAD.U32 R3, RZ, RZ, UR11 ;  /* 0x0000000bff037e24 */ /* 0x000fca000f8e00ff */
[----:B------:R-:W4:Y:S04]  /*01f0*/  @P0 LDG.E R2, desc[UR18][R2.64] ;  /* 0x0000001202020981 */ /* 0x000f28000c1e1900 */
[----:B------:R-:W5:Y:S01]  /*0200*/  @!P1 LDG.E R3, desc[UR18][R6.64] ;  /* 0x0000001206039981 */ /* 0x000f62000c1e1900 */
[----:B------:R-:W-:Y:S01]  /*0210*/  UMOV UR15, 0xffffffff ;  /* 0xffffffff000f7882 */ /* 0x000fe20000000000 */
[----:B------:R-:W-:Y:S01]  /*0220*/  UMOV UR11, URZ ;  /* 0x0000003f000b7c82 */ /* 0x000fe20008000000 */
[----:B------:R-:W-:Y:S01]  /*0230*/  UMOV UR6, 0xffffffff ;  /* 0xffffffff00067882 */ /* 0x000fe20000000000 */
[----:B------:R-:W1:Y:S01]  /*0240*/  S2R R98, SR_TID.X ;  /* 0x0000000000627919 */ /* 0x000e620000002100 */
[----:B------:R-:W1:Y:S08]  /*0250*/  S2UR UR20, SR_CTAID.X ;  /* 0x00000000001479c3 */ /* 0x000e700000002500 */
[----:B------:R-:W1:Y:S01]  /*0260*/  S2UR UR8, SR_CTAID.Z ;  /* 0x00000000000879c3 */ /* 0x000e620000002700 */
[----:B--2---:R-:W-:-:S02]  /*0270*/  @P2 R2UR UR15, R4 ;  /* 0x00000000040f22ca */ /* 0x004fc400000e0000 */
[----:B---3--:R-:W-:-:S13]  /*0280*/  @P2 R2UR UR22, R0 ;  /* 0x00000000001622ca */ /* 0x008fda00000e0000 */
[----:B------:R-:W-:-:S07]  /*0290*/  @UP2 UIADD3 UR22, UR22, -UR15, URZ ;  /* 0x8000000f16162290 */ /* 0x000fce000fffe03f */
[----:B------:R-:W-:Y:S01]  /*02a0*/  @!UP2 ULDC UR22, c[0x0][0x2c4] ;  /* 0x0000b1000016aab9 */ /* 0x000fe20000000800 */
[----:B----4-:R-:W-:Y:S02]  /*02b0*/  @P0 R2UR UR11, R2 ;  /* 0x00000000020b02ca */ /* 0x010fe400000e0000 */
[----:B------:R-:W-:-:S04]  /*02c0*/  ISETP.NE.U32.AND P0, PT, RZ, UR4, PT ;  /* 0x00000004ff007c0c */ /* 0x000fc8000bf05070 */
[----:B------:R-:W-:Y:S02]  /*02d0*/  ISETP.NE.AND.EX P0, PT, RZ, UR5, PT, P0 ;  /* 0x00000005ff007c0c */ /* 0x000fe4000bf05300 */
[----:B-----5:R-:W-:-:S11]  /*02e0*/  @!P1 R2UR UR6, R3 ;  /* 0x00000000030692ca */ /* 0x020fd600000e0000 */
[----:B-1----:R-:W-:Y:S05]  /*02f0*/  @!P0 BRA `(.L_x_2415) ;  /* 0x00000000001c8947 */ /* 0x002fea0003800000 */
[----:B------:R-:W-:-:S13]  /*0300*/  PLOP3.LUT P0, PT, PT, PT, UP3, 0x80, 0x0 ;  /* 0x000000000000781c */ /* 0x000fda0003f0f038 */
[----:B------:R-:W2:Y:S04]  /*0310*/  @P0 LDG.E R0, desc[UR18][R6.64+0x4] ;  /* 0x0000041206000981 */ /* 0x000ea8000c1e1900 */
[----:B------:R-:W3:Y:S01]  /*0320*/  @!P0 LDG.E R6, desc[UR18][R6.64] ;  /* 0x0000001206068981 */ /* 0x000ee2000c1e1900 */
[----:B--2---:R-:W-:-:S13]  /*0330*/  @P0 R2UR UR7, R0 ;  /* 0x00000000000702ca */ /* 0x004fda00000e0000 */
[----:B------:R-:W-:-:S07]  /*0340*/  @UP3 UIADD3 UR7, UR7, -UR6, URZ ;  /* 0x8000000607073290 */ /* 0x000fce000fffe03f */
[----:B---3--:R-:W-:Y:S01]  /*0350*/  @!P0 R2UR UR7, R6 ;  /* 0x00000000060782ca */ /* 0x008fe200000e0000 */
[----:B------:R-:W-:-:S14]  /*0360*/  BRA `(.L_x_2416) ;  /* 0x0000000000047947 */ /* 0x000fdc0003800000 */
.L_x_2415:
[----:B------:R-:W-:Y:S01]  /*0370*/  ULDC UR7, c[0x0][0x2c8] ;  /* 0x0000b20000077ab9 */ /* 0x000fe20000000800 */
.L_x_2416:
        /* <DEDUP_REMOVED lines=84> */
[----:B------:R-:W-:Y:S01]  /*08c0*/  ISETP.GE.AND P1, PT, R2, UR22, PT ;  /* 0x0000001602007c0c */ /* 0x000fe2000bf26270 */
        /* <DEDUP_REMOVED lines=20> */
.L_x_2419:
[----:B------:R-:W-:Y:S05]  /*0a10*/  BSYNC B0 ;  /* 0x0000000000007941 */ /* 0x000fea0003800000 */
.L_x_2418:
        /* <DEDUP_REMOVED lines=19> */
.L_x_2421:
[----:B------:R-:W-:Y:S05]  /*0b50*/  BSYNC B0 ;  /* 0x0000000000007941 */ /* 0x000fea0003800000 */
.L_x_2420:
        /* <DEDUP_REMOVED lines=19> */
.L_x_2423:
[----:B------:R-:W-:Y:S05]  /*0c90*/  BSYNC B0 ;  /* 0x0000000000007941 */ /* 0x000fea0003800000 */
.L_x_2422:
[----:B------:R-:W-:Y:S04]  /*0ca0*/  BSSY B0, `(.L_x_2424) ;  /* 0x0000010000007945 */ /* 0x000fe80003800000 */
[----:B------:R-:W-:Y:S05]  /*0cb0*/  @P2 BRA `(.L_x_2425) ;  /* 0x0000000000382947 */ /* 0x000fea0003800000 */
[----:B------:R-:W-:Y:S01]  /*0cc0*/  IADD3 R7, P1, R7, 0x30, RZ ;  /* 0x0000003007077810 */ /* 0x000fe20007f3e0ff */
[----:B------:R-:W-:Y:S01]  /*0cd0*/  ULDC.64 UR4, c[0x0][0x280] ;  /* 0x0000a00000047ab9 */ /* 0x000fe20000000a00 */
[----:B------:R-:W-:Y:S02]  /*0ce0*/  MOV R9, R13 ;  /* 0x0000000d00097202 */ /* 0x000fe40000000f00 */
[----:B--2---:R-:W-:Y:S01]  /*0cf0*/  IADD3.X R2, RZ, R5, RZ, P1, !PT ;  /* 0x00000005ff027210 */ /* 0x004fe20000ffe4ff */
[----:B------:R-:W-:-:S04]  /*0d00*/  IMAD.WIDE.U32 R8, R7, UR6, R8 ;  /* 0x0000000607087c25 */ /* 0x000fc8000f8e0008 */
[----:B------:R-:W-:Y:S01]  /*0d10*/  IMAD R2, R2, UR6, RZ ;  /* 0x0000000602027c24 */ /* 0x000fe2000f8e02ff */
[----:B-1----:R-:W-:-:S03]  /*0d20*/  LEA R10, P1, R8, UR4, 0x1 ;  /* 0x00000004080a7c11 */ /* 0x002fc6000f8208ff */
[----:B------:R-:W-:-:S05]  /*0d30*/  IMAD R2, R7, UR7, R2 ;  /* 0x0000000707027c24 */ /* 0x000fca000f8e0202 */
[----:B------:R-:W-:-:S04]  /*0d40*/  IADD3 R2, R9, R2, RZ ;  /* 0x0000000209027210 */ /* 0x000fc80007ffe0ff */
[----:B------:R-:W-:-:S05]  /*0d50*/  LEA.HI.X R11, R8, UR5, R2, 0x1, P1 ;  /* 0x00000005080b7c11 */ /* 0x000fca00088f0c02 */
[----:B------:R4:W-:Y:S04]  /*0d60*/  STG.E.128 desc[UR18][R10.64], RZ ;  /* 0x000000ff0a007986 */ /* 0x0009e8000c101d12 */
[----:B------:R4:W-:Y:S04]  /*0d70*/  STG.E.128 desc[UR18][R10.64+0x80], RZ ;  /* 0x000080ff0a007986 */ /* 0x0009e8000c101d12 */
[----:B------:R4:W-:Y:S04]  /*0d80*/  STG.E.128 desc[UR18][R10.64+0x100], RZ ;  /* 0x000100ff0a007986 */ /* 0x0009e8000c101d12 */
[----:B------:R4:W-:Y:S02]  /*0d90*/  STG.E.128 desc[UR18][R10.64+0x180], RZ ;  /* 0x000180ff0a007986 */ /* 0x0009e4000c101d12 */
.L_x_2425:
[----:B------:R-:W-:Y:S05]  /*0da0*/  BSYNC B0 ;  /* 0x0000000000007941 */ /* 0x000fea0003800000 */
.L_x_2424:
[----:B------:R-:W-:Y:S01]  /*0db0*/  ULDC.64 UR4, c[0x0][0x2b0] ;  /* 0x0000ac0000047ab9 */ /* 0x000fe20000000a00 */
[----:B------:R-:W-:Y:S01]  /*0dc0*/  ISETP.GE.OR P6, PT, R6, UR22, P6 ;  /* 0x0000001606007c0c */ /* 0x000fe2000b7c6670 */
[----:B--2---:R-:W-:Y:S01]  /*0dd0*/  @!P5 IMAD.MOV.U32 R3, RZ, RZ, 0x7f800000 ;  /* 0x7f800000ff03d424 */ /* 0x004fe200078e00ff */
[----:B------:R-:W-:Y:S01]  /*0de0*/  LEA.HI.X.SX32 R0, R0, R5, 0x1, P0 ;  /* 0x0000000500007211 */ /* 0x000fe200000f0eff */
[----:B------:R-:W-:Y:S01]  /*0df0*/  @!P4 IMAD.MOV.U32 R2, RZ, RZ, 0x7f800000 ;  /* 0x7f800000ff02c424 */ /* 0x000fe200078e00ff */
[----:B------:R-:W-:-:S04]  /*0e00*/  LEA R8, P0, R4, UR4, 0x2 ;  /* 0x0000000404087c11 */ /* 0x000fc8000f8010ff */
[----:B------:R-:W-:Y:S01]  /*0e10*/  LEA.HI.X R9, R4, UR5, R0, 0x2, P0 ;  /* 0x0000000504097c11 */ /* 0x000fe200080f1400 */
[----:B------:R-:W-:-:S04]  /*0e20*/  @!P3 IMAD.MOV.U32 R0, RZ, RZ, 0x7f800000 ;  /* 0x7f800000ff00b424 */ /* 0x000fc800078e00ff */
[----:B------:R2:W-:Y:S04]  /*0e30*/  @!P5 STG.E desc[UR18][R8.64], R3 ;  /* 0x000000030800d986 */ /* 0x0005e8000c101912 */
[----:B------:R2:W-:Y:S04]  /*0e40*/  @!P4 STG.E desc[UR18][R8.64+0x40], R2 ;  /* 0x000040020800c986 */ /* 0x0005e8000c101912 */
[----:B------:R2:W-:Y:S01]  /*0e50*/  @!P3 STG.E desc[UR18][R8.64+0x80], R0 ;  /* 0x000080000800b986 */ /* 0x0005e2000c101912 */
[----:B------:R-:W-:Y:S05]  /*0e60*/  @P6 EXIT ;  /* 0x000000000000694d */ /* 0x000fea0003800000 */
[----:B--2---:R-:W-:-:S05]  /*0e70*/  MOV R0, 0x7f800000 ;  /* 0x7f80000000007802 */ /* 0x004fca0000000f00 */
[----:B------:R-:W-:Y:S01]  /*0e80*/  STG.E desc[UR18][R8.64+0xc0], R0 ;  /* 0x0000c00008007986 */ /* 0x000fe2000c101912 */
[----:B------:R-:W-:Y:S05]  /*0e90*/  EXIT ;  /* 0x000000000000794d */ /* 0x000fea0003800000 */
.L_x_2417:
        /* <DEDUP_REMOVED lines=28> */
.L_x_2426:
        /* <DEDUP_REMOVED lines=26> */
[----:B------:R-:W-:Y:S02]  /*1200*/  ISETP.GE.AND P1, PT, R0, RZ, PT ;  /* 0x000000ff0000720c */ /* 0x000fe40003f26270 */
[----:B------:R-:W1:Y:S05]  /*1210*/  LDC R0, c[0x0][0x278] ;  /* 0x00009e00ff007b82 */ /* 0x000e6a0000000800 */
[----:B------:R-:W-:-:S06]  /*1220*/  @P3 IADD3 R6, R6, 0x1, RZ ;  /* 0x0000000106063810 */ /* 0x000fcc0007ffe0ff */
[----:B------:R-:W-:Y:S01]  /*1230*/  @!P1 IMAD.MOV R6, RZ, RZ, -R6 ;  /* 0x000000ffff069224 */ /* 0x000fe200078e0a06 */
[----:B------:R-:W-:-:S05]  /*1240*/  @!P2 LOP3.LUT R6, RZ, R170, RZ, 0x33, !PT ;  /* 0x000000aaff06a212 */ /* 0x000fca00078e33ff */
[----:B------:R-:W-:-:S06]  /*1250*/  IMAD.WIDE R2, R6, 0x4, R244 ;  /* 0x0000000406027825 */ /* 0x000fcc00078e02f4 */
[----:B------:R2:W3:Y:S01]  /*1260*/  LDG.E R3, desc[UR18][R2.64] ;  /* 0x0000001202037981 */ /* 0x0004e2000c1e1900 */
[----:B-1----:R-:W-:Y:S02]  /*1270*/  IABS R5, R0 ;  /* 0x0000000000057213 */ /* 0x002fe40000000000 */
[----:B------:R-:W-:Y:S02]  /*1280*/  IADD3 R6, -R6, RZ, RZ ;  /* 0x000000ff06067210 */ /* 0x000fe40007ffe1ff */
[----:B------:R-:W1:Y:S03]  /*1290*/  I2F.RP R8, R5 ;  /* 0x0000000500087306 */ /* 0x000e660000209400 */
[----:B------:R-:W-:-:S05]  /*12a0*/  IMAD R170, R170, R6, UR7 ;  /* 0x00000007aaaa7e24 */ /* 0x000fca000f8e0206 */
[----:B------:R-:W-:Y:S01]  /*12b0*/  SHF.R.S32.HI R18, RZ, 0x1f, R170 ;  /* 0x0000001fff127819 */ /* 0x000fe200000114aa */
[----:B-1----:R-:W1:Y:S01]  /*12c0*/  MUFU.RCP R8, R8 ;  /* 0x0000000800087308 */ /* 0x002e620000001000 */
[----:B--2---:R-:W2:Y:S01]  /*12d0*/  S2R R2, SR_CTAID.Z ;  /* 0x0000000000027919 */ /* 0x004ea20000002700 */
[----:B-1----:R-:W-:-:S06]  /*12e0*/  IADD3 R8, R8, 0xffffffe, RZ ;  /* 0x0ffffffe08087810 */ /* 0x002fcc0007ffe0ff */
[----:B------:R-:W1:Y:S02]  /*12f0*/  F2I.FTZ.U32.TRUNC.NTZ R9, R8 ;  /* 0x0000000800097305 */ /* 0x000e64000021f000 */
[----:B-1----:R-:W-:Y:S01]  /*1300*/  IMAD.MOV R4, RZ, RZ, -R9 ;  /* 0x000000ffff047224 */ /* 0x002fe200078e0a09 */
[----:B------:R-:W-:Y:S02]  /*1310*/  MOV R8, RZ ;  /* 0x000000ff00087202 */ /* 0x000fe40000000f00 */
[----:B--2---:R-:W-:Y:S01]  /*1320*/  IABS R2, R2 ;  /* 0x0000000200027213 */ /* 0x004fe20000000000 */
[----:B------:R-:W-:-:S04]  /*1330*/  IMAD R4, R4, R5, RZ ;  /* 0x0000000504047224 */ /* 0x000fc800078e02ff */
[----:B------:R-:W-:-:S04]  /*1340*/  IMAD.HI.U32 R4, R9, R4, R8 ;  /* 0x0000000409047227 */ /* 0x000fc800078e0008 */
[----:B------:R-:W-:-:S04]  /*1350*/  IMAD.MOV.U32 R7, RZ, RZ, R2 ;  /* 0x000000ffff077224 */ /* 0x000fc800078e0002 */
[----:B------:R-:W-:-:S05]  /*1360*/  IMAD.HI.U32 R2, R4, R7, RZ ;  /* 0x0000000704027227 */ /* 0x000fca00078e00ff */
[----:B------:R-:W-:-:S05]  /*1370*/  IADD3 R4, -R2, RZ, RZ ;  /* 0x000000ff02047210 */ /* 0x000fca0007ffe1ff */
[----:B------:R-:W-:-:S05]  /*1380*/  IMAD R4, R5, R4, R7 ;  /* 0x0000000405047224 */ /* 0x000fca00078e0207 */
[----:B------:R-:W-:-:S13]  /*1390*/  ISETP.GT.U32.AND P2, PT, R5, R4, PT ;  /* 0x000000040500720c */ /* 0x000fda0003f44070 */
[----:B------:R-:W-:Y:S02]  /*13a0*/  @!P2 IMAD.IADD R4, R4, 0x1, -R5 ;  /* 0x000000010404a824 */ /* 0x000fe400078e0a05 */
[----:B------:R-:W-:Y:S01]  /*13b0*/  @!P2 VIADD R2, R2, 0x1 ;  /* 0x000000010202a836 */ /* 0x000fe20000000000 */
[----:B------:R-:W-:Y:S02]  /*13c0*/  ISETP.NE.AND P2, PT, R0, RZ, PT ;  /* 0x000000ff0000720c */ /* 0x000fe40003f45270 */
[----:B------:R-:W-:-:S13]  /*13d0*/  ISETP.GE.U32.AND P3, PT, R4, R5, PT ;  /* 0x000000050400720c */ /* 0x000fda0003f66070 */
[----:B------:R-:W-:Y:S02]  /*13e0*/  @P3 IADD3 R2, R2, 0x1, RZ ;  /* 0x0000000102023810 */ /* 0x000fe40007ffe0ff */
[----:B---3--:R-:W-:Y:S02]  /*13f0*/  R2UR UR11, R3 ;  /* 0x00000000030b72ca */ /* 0x008fe400000e0000 */
[----:B------:R-:W-:-:S04]  /*1400*/  LOP3.LUT R3, R0, UR8, RZ, 0x3c, !PT ;  /* 0x0000000800037c12 */ /* 0x000fc8000f8e3cff */
[----:B------:R-:W-:Y:S01]  /*1410*/  ISETP.GE.AND P1, PT, R3, RZ, PT ;  /* 0x000000ff0300720c */ /* 0x000fe20003f26270 */
[----:B------:R-:W-:-:S06]  /*1420*/  IMAD R3, R18, UR12, RZ ;  /* 0x0000000c12037c24 */ /* 0x000fcc000f8e02ff */
        /* <DEDUP_REMOVED lines=10> */
[----:B------:R-:W-:Y:S01]  /*14d0*/  SHF.R.S32.HI R16, RZ, 0x1f, R2 ;  /* 0x0000001fff107819 */ /* 0x000fe20000011402 */
[----:B------:R-:W-:Y:S01]  /*14e0*/  ULDC.64 UR6, c[0x0][0x260] ;  /* 0x0000980000067ab9 */ /* 0x000fe20000000a00 */
[----:B------:R-:W-:-:S03]  /*14f0*/  MOV R17, R2 ;  /* 0x0000000200117202 */ /* 0x000fc60000000f00 */
[----:B------:R-:W-:Y:S01]  /*1500*/  MOV R5, UR4 ;  /* 0x0000000400057c02 */ /* 0x000fe20008000f00 */
[----:B------:R-:W-:Y:S02]  /*1510*/  ULDC.64 UR4, c[0x0][0x238] ;  /* 0x00008e0000047ab9 */ /* 0x000fe40000000a00 */
[----:B------:R-:W-:Y:S01]  /*1520*/  UIMAD UR10, UR10, UR4, URZ ;  /* 0x000000040a0a72a4 */ /* 0x000fe2000f8e023f */
[----:B------:R-:W-:Y:S01]  /*1530*/  IMAD.WIDE.U32 R4, R170, UR12, R4 ;  /* 0x0000000caa047c25 */ /* 0x000fe2000f8e0004 */
[----:B------:R-:W-:Y:S02]  /*1540*/  UIMAD.WIDE.U32 UR24, UR11, UR4, URZ ;  /* 0x000000040b1872a5 */ /* 0x000fe4000f8e003f */
[----:B------:R-:W-:Y:S01]  /*1550*/  UIMAD UR5, UR11, UR5, UR10 ;  /* 0x000000050b0572a4 */ /* 0x000fe2000f8e020a */
[----:B------:R-:W-:Y:S02]  /*1560*/  IMAD.IADD R5, R5, 0x1, R0 ;  /* 0x0000000105057824 */ /* 0x000fe400078e0200 */
[----:B------:R-:W-:-:S02]  /*1570*/  IMAD R0, R16, UR6, RZ ;  /* 0x0000000610007c24 */ /* 0x000fc4000f8e02ff */
[C---:B------:R-:W-:Y:S01]  /*1580*/  IMAD.WIDE.U32 R4, R2.reuse, UR6, R4 ;  /* 0x0000000602047c25 */ /* 0x040fe2000f8e0004 */
[----:B------:R-:W-:Y:S01]  /*1590*/  UIADD3 UR6, UR25, UR5, URZ ;  /* 0x0000000519067290 */ /* 0x000fe2000fffe03f */
[----:B------:R-:W-:Y:S02]  /*15a0*/  UMOV UR10, UR24 ;  /* 0x00000018000a7c82 */ /* 0x000fe40008000000 */
[----:B------:R-:W-:Y:S02]  /*15b0*/  IMAD R0, R2, UR7, R0 ;  /* 0x0000000702007c24 */ /* 0x000fe4000f8e0200 */
[----:B------:R-:W-:-:S03]  /*15c0*/  IMAD.MOV.U32 R166, RZ, RZ, R4 ;  /* 0x000000ffffa67224 */ /* 0x000fc600078e0004 */
[----:B------:R-:W-:Y:S01]  /*15d0*/  IADD3 R10, R5, R0, RZ ;  /* 0x00000000050a7210 */ /* 0x000fe20007ffe0ff */
[----:B------:R-:W-:Y:S06]  /*15e0*/  BRA `(.L_x_2428) ;  /* 0x0000000400487947 */ /* 0x000fec0003800000 */
.L_x_2427:
        /* <DEDUP_REMOVED lines=46> */
.L_x_2429:
[----:B------:R-:W-:Y:S01]  /*18d0*/  UIMAD UR4, UR14, UR12, URZ ;  /* 0x0000000c0e0472a4 */ /* 0x000fe2000f8e023f */
[----:B------:R-:W-:Y:S01]  /*18e0*/  @!P3 IADD3 R17, -R17, RZ, RZ ;  /* 0x000000ff1111b210 */ /* 0x000fe20007ffe1ff */
[----:B------:R-:W-:Y:S01]  /*18f0*/  UMOV UR25, UR5 ;  /* 0x0000000500197c82 */ /* 0x000fe20008000000 */
[----:B------:R-:W-:Y:S01]  /*1900*/  @!P2 LOP3.LUT R17, RZ, R0, RZ, 0x33, !PT ;  /* 0x00000000ff11a212 */ /* 0x000fe200078e33ff */
[----:B------:R-:W-:Y:S01]  /*1910*/  UIMAD.WIDE.U32 UR24, UR12, UR10, UR24 ;  /* 0x0000000a0c1872a5 */ /* 0x000fe2000f8e0018 */
[----:B------:R-:W-:Y:S01]  /*1920*/  MOV R170, UR10 ;  /* 0x0000000a00aa7c02 */ /* 0x000fe20008000f00 */
[----:B------:R-:W-:Y:S01]  /*1930*/  UIMAD UR4, UR13, UR10, UR4 ;  /* 0x0000000a0d0472a4 */ /* 0x000fe2000f8e0204 */
[----:B------:R-:W-:Y:S01]  /*1940*/  SHF.R.S32.HI R16, RZ, 0x1f, R17 ;  /* 0x0000001fff107819 */ /* 0x000fe20000011411 */
[----:B------:R-:W-:Y:S01]  /*1950*/  @UP0 UIADD3 UR6, UR11, UR6, URZ ;  /* 0x000000060b060290 */ /* 0x000fe2000fffe03f */
[----:B------:R-:W-:Y:S01]  /*1960*/  MOV R18, UR14 ;  /* 0x0000000e00127c02 */ /* 0x000fe20008000f00 */
[----:B------:R-:W-:Y:S01]  /*1970*/  UIADD3 UR4, UR25, UR4, URZ ;  /* 0x0000000419047290 */ /* 0x000fe2000fffe03f */
[----:B------:R-:W-:Y:S01]  /*1980*/  MOV R5, UR25 ;  /* 0x0000001900057c02 */ /* 0x000fe20008000f00 */
[----:B------:R-:W-:-:S02]  /*1990*/  IMAD.U32 R4, RZ, RZ, UR24 ;  /* 0x00000018ff047e24 */ /* 0x000fc4000f8e00ff */
[-C--:B-1----:R-:W-:Y:S02]  /*19a0*/  IMAD R0, R16, R2.reuse, RZ ;  /* 0x0000000210007224 */ /* 0x082fe400078e02ff */
[----:B------:R-:W-:Y:S01]  /*19b0*/  IMAD.U32 R5, RZ, RZ, UR4 ;  /* 0x00000004ff057e24 */ /* 0x000fe2000f8e00ff */
[----:B------:R-:W-:Y:S01]  /*19c0*/  @UP0 ULDC.64 UR4, c[0x0][0x250] ;  /* 0x0000940000040ab9 */ /* 0x000fe20000000a00 */
[C---:B------:R-:W-:Y:S01]  /*19d0*/  IMAD R0, R17.reuse, R3, R0 ;  /* 0x0000000311007224 */ /* 0x040fe200078e0200 */
[----:B------:R-:W-:Y:S01]  /*19e0*/  @UP0 UIMAD.WIDE.U32 UR24, UR6, UR4, URZ ;  /* 0x00000004061802a5 */ /* 0x000fe2000f8e003f */
[----:B------:R-:W-:-:S03]  /*19f0*/  IMAD.WIDE.U32 R4, R17, R2, R4 ;  /* 0x0000000211047225 */ /* 0x000fc600078e0004 */
[----:B------:R-:W-:Y:S01]  /*1a00*/  @UP0 UIMAD UR6, UR6, UR5, UR25 ;  /* 0x00000005060602a4 */ /* 0x000fe2000f8e0219 */
[----:B------:R-:W-:Y:S01]  /*1a10*/  IMAD.IADD R10, R5, 0x1, R0 ;  /* 0x00000001050a7824 */ /* 0x000fe200078e0200 */
[----:B------:R-:W-:Y:S01]  /*1a20*/  MOV R166, R4 ;  /* 0x0000000400a67202 */ /* 0x000fe20000000f00 */
[----:B------:R-:W-:Y:S01]  /*1a30*/  @UP0 UMOV UR10, UR24 ;  /* 0x00000018000a0c82 */ /* 0x000fe20008000000 */
[----:B------:R-:W-:Y:S08]  /*1a40*/  @P1 BRA `(.L_x_2428) ;  /* 0x0000000000301947 */ /* 0x000ff00003800000 */
        /* <DEDUP_REMOVED lines=12> */
.L_x_2428:
[----:B------:R-:W-:Y:S01]  /*1b10*/  SHF.R.S32.HI R100, RZ, 0x1f, R98 ;  /* 0x0000001fff647819 */ /* 0x000fe20000011462 */
[----:B------:R-:W-:Y:S01]  /*1b20*/  UIADD3 UR14, -UR20, UR22, URZ ;  /* 0x00000016140e7290 */ /* 0x000fe2000fffe13f */
[----:B------:R-:W1:Y:S01]  /*1b30*/  S2R R36, SR_CTAID.X ;  /* 0x0000000000247919 */ /* 0x000e620000002500 */
[----:B------:R-:W-:Y:S01]  /*1b40*/  UISETP.NE.AND UP0, UPT, UR15, -0x1, UPT ;  /* 0xffffffff0f00788c */ /* 0x000fe2000bf05270 */
[----:B------:R-:W-:Y:S01]  /*1b50*/  LEA.HI R3, R100, R98, RZ, 0x3 ;  /* 0x0000006264037211 */ /* 0x000fe200078f18ff */
[----:B------:R-:W-:-:S03]  /*1b60*/  UIADD3 UR23, UR16, -0x1, URZ ;  /* 0xffffffff10177890 */ /* 0x000fc6000fffe03f */
[----:B------:R-:W-:Y:S02]  /*1b70*/  SHF.R.S32.HI R20, RZ, 0x3, R3 ;  /* 0x00000003ff147819 */ /* 0x000fe40000011403 */
[----:B------:R-:W-:Y:S02]  /*1b80*/  LOP3.LUT R3, R3, 0xfffffff8, RZ, 0xc0, !PT ;  /* 0xfffffff803037812 */ /* 0x000fe400078ec0ff */
[C---:B------:R-:W-:Y:S01]  /*1b90*/  ISETP.GE.AND P1, PT, R20.reuse, UR14, PT ;  /* 0x0000000e14007c0c */ /* 0x040fe2000bf26270 */
[C---:B------:R-:W-:Y:S01]  /*1ba0*/  VIADD R15, R20.reuse, 0x10 ;  /* 0x00000010140f7836 */ /* 0x040fe20000000000 */
[----:B------:R-:W-:Y:S01]  /*1bb0*/  @UP0 ULDC.64 UR4, c[0x0][0x240] ;  /* 0x0000900000040ab9 */ /* 0x000fe20000000a00 */
[C---:B------:R-:W-:Y:S01]  /*1bc0*/  VIADD R2, R20.reuse, 0x30 ;  /* 0x0000003014027836 */ /* 0x040fe20000000000 */
[----:B------:R-:W-:Y:S01]  /*1bd0*/  @UP0 UIMAD.WIDE.U32 UR24, UR15, UR4, URZ ;  /* 0x000000040f1802a5 */ /* 0x000fe2000f8e003f */
[C---:B------:R-:W-:Y:S01]  /*1be0*/  VIADD R14, R20.reuse, 0x20 ;  /* 0x00000020140e7836 */ /* 0x040fe20000000000 */
[----:B------:R-:W-:Y:S01]  /*1bf0*/  ISETP.GE.AND P2, PT, R15, UR14, PT ;  /* 0x0000000e0f007c0c */ /* 0x000fe2000bf46270 */
[----:B------:R-:W-:Y:S01]  /*1c00*/  IMAD.SHL.U32 R0, R20, 0x40, RZ ;  /* 0x0000004014007824 */ /* 0x000fe200078e00ff */
[----:B------:R-:W-:Y:S01]  /*1c10*/  ISETP.GE.AND P4, PT, R2, UR14, PT ;  /* 0x0000000e02007c0c */ /* 0x000fe2000bf86270 */
[----:B------:R-:W-:Y:S01]  /*1c20*/  IMAD.IADD R3, R98, 0x1, -R3 ;  /* 0x0000000162037824 */ /* 0x000fe200078e0a03 */
[----:B------:R-:W-:Y:S01]  /*1c30*/  ISETP.GE.AND P6, PT, R14, UR14, PT ;  /* 0x0000000e0e007c0c */ /* 0x000fe2000bfc6270 */
[----:B------:R-:W-:Y:S01]  /*1c40*/  @!UP0 USHF.R.S32.HI UR11, URZ, 0x1f, UR9 ;  /* 0x0000001f3f0b8899 */ /* 0x000fe20008011409 */
[----:B------:R-:W-:Y:S01]  /*1c50*/  LOP3.LUT R0, R0, 0x1c0, RZ, 0xc0, !PT ;  /* 0x000001c000007812 */ /* 0x000fe200078ec0ff */
[----:B------:R-:W-:Y:S01]  /*1c60*/  IMAD.SHL.U32 R25, R3, 0x8, RZ ;  /* 0x0000000803197824 */ /* 0x000fe200078e00ff */
[----:B------:R-:W-:Y:S01]  /*1c70*/  @UP0 UIMAD UR7, UR15, UR5, UR25 ;  /* 0x000000050f0702a4 */ /* 0x000fe2000f8e0219 */
[----:B------:R-:W2:Y:S01]  /*1c80*/  @!P1 LDC.64 R8, c[0x0][0x240] ;  /* 0x00009000ff089b82 */ /* 0x000ea20000000a00 */
[----:B------:R-:W-:Y:S01]  /*1c90*/  SHF.R.S32.HI R21, RZ, 0x1f, R20 ;  /* 0x0000001fff157819 */ /* 0x000fe20000011414 */
[----:B------:R-:W-:Y:S01]  /*1ca0*/  @!UP0 ULDC.64 UR4, c[0x0][0x228] ;  /* 0x00008a0000048ab9 */ /* 0x000fe20000000a00 */
[--C-:B------:R-:W-:Y:S01]  /*1cb0*/  LOP3.LUT R4, R0, 0x38, R25.reuse, 0xf8, !PT ;  /* 0x0000003800047812 */ /* 0x100fe200078ef819 */
[----:B------:R-:W3:Y:S01]  /*1cc0*/  @!P2 S2R R23, SR_CgaCtaId ;  /* 0x000000000017a919 */ /* 0x000ee20000008800 */
[----:B------:R-:W-:Y:S01]  /*1cd0*/  SHF.R.U32.HI R0, RZ, 0x3, R0 ;  /* 0x00000003ff007819 */ /* 0x000fe20000011600 */
[----:B------:R-:W-:Y:S01]  /*1ce0*/  @!UP0 UIMAD UR11, UR11, UR4, URZ ;  /* 0x000000040b0b82a4 */ /* 0x000fe2000f8e023f */
[----:B------:R-:W-:Y:S01]  /*1cf0*/  SHF.R.S32.HI R24, RZ, 0x1f, R25 ;  /* 0x0000001fff187819 */ /* 0x000fe20000011419 */
[----:B------:R-:W4:Y:S01]  /*1d00*/  @!P4 S2R R19, SR_CgaCtaId ;  /* 0x000000000013c919 */ /* 0x000f220000008800 */
[----:B------:R-:W-:Y:S01]  /*1d10*/  @!UP0 UIMAD.WIDE.U32 UR26, UR9, UR4, URZ ;  /* 0x00000004091a82a5 */ /* 0x000fe2000f8e003f */
[----:B------:R-:W-:Y:S01]  /*1d20*/  LOP3.LUT R0, R4, R0, RZ, 0x3c, !PT ;  /* 0x0000000004007212 */ /* 0x000fe200078e3cff */
[----:B------:R-:W-:Y:S01]  /*1d30*/  @!UP0 UIMAD UR5, UR9, UR5, UR11 ;  /* 0x00000005090582a4 */ /* 0x000fe2000f8e020b */
[----:B------:R-:W5:Y:S01]  /*1d40*/  @!P6 S2R R22, SR_CgaCtaId ;  /* 0x000000000016e919 */ /* 0x000f620000008800 */
[----:B------:R-:W-:Y:S01]  /*1d50*/  @!P2 MOV R4, 0x400 ;  /* 0x000004000004a802 */ /* 0x000fe20000000f00 */
[----:B------:R-:W-:Y:S01]  /*1d60*/  USHF.R.S32.HI UR9, URZ, 0x1f, UR8 ;  /* 0x0000001f3f097899 */ /* 0x000fe20008011408 */
[----:B------:R-:W-:Y:S01]  /*1d70*/  @!P6 MOV R5, 0x400 ;  /* 0x000004000005e802 */ /* 0x000fe20000000f00 */
[----:B------:R-:W-:Y:S01]  /*1d80*/  @!UP0 UIADD3 UR7, UR27, UR5, URZ ;  /* 0x000000051b078290 */ /* 0x000fe2000fffe03f */
[----:B-1----:R-:W-:Y:S01]  /*1d90*/  IMAD.WIDE R36, R36, 0x40, R20 ;  /* 0x0000004024247825 */ /* 0x002fe200078e0214 */
[----:B------:R-:W-:Y:S01]  /*1da0*/  @!UP0 UMOV UR24, UR26 ;  /* 0x0000001a00188c82 */ /* 0x000fe20008000000 */
[----:B------:R-:W-:Y:S01]  /*1db0*/  ULDC.64 UR4, c[0x0][0x258] ;  /* 0x0000960000047ab9 */ /* 0x000fe20000000a00 */
[----:B------:R-:W-:Y:S01]  /*1dc0*/  IADD3 R6, P3, R25, UR24, RZ ;  /* 0x0000001819067c10 */ /* 0x000fe2000ff7e0ff */
[----:B------:R-:W-:Y:S01]  /*1dd0*/  IMAD.U32 R30, RZ, RZ, UR4 ;  /* 0x00000004ff1e7e24 */ /* 0x000fe2000f8e00ff */
[----:B------:R-:W-:Y:S01]  /*1de0*/  UIMAD UR9, UR9, UR4, URZ ;  /* 0x00000004090972a4 */ /* 0x000fe2000f8e023f */
[----:B------:R-:W1:Y:S01]  /*1df0*/  S2UR UR4, SR_CgaCtaId ;  /* 0x00000000000479c3 */ /* 0x000e620000008800 */
[----:B------:R-:W-:Y:S01]  /*1e00*/  IADD3.X R7, R24, UR7, RZ, P3, !PT ;  /* 0x0000000718077c10 */ /* 0x000fe20009ffe4ff */
[----:B--2---:R-:W-:Y:S01]  /*1e10*/  @!P1 IMAD R34, R37, R8, RZ ;  /* 0x0000000825229224 */ /* 0x004fe200078e02ff */
[----:B------:R-:W-:Y:S01]  /*1e20*/  IADD3 R170, P3, R20, R170, RZ ;  /* 0x000000aa14aa7210 */ /* 0x000fe20007f7e0ff */
[----:B------:R-:W-:Y:S01]  /*1e30*/  UIMAD UR5, UR8, UR5, UR9 ;  /* 0x00000005080572a4 */ /* 0x000fe2000f8e0209 */
[----:B------:R-:W-:Y:S01]  /*1e40*/  IADD3 R166, P5, R25, R166, RZ ;  /* 0x000000a619a67210 */ /* 0x000fe20007fbe0ff */
[----:B------:R-:W-:Y:S01]  /*1e50*/  IMAD.WIDE.U32 R30, R30, UR8, R6 ;  /* 0x000000081e1e7c25 */ /* 0x000fe2000f8e0006 */
[----:B------:R-:W-:Y:S01]  /*1e60*/  UMOV UR7, 0x400 ;  /* 0x0000040000077882 */ /* 0x000fe20000000000 */
[----:B------:R-:W2:Y:S01]  /*1e70*/  @!P1 LDC.64 R6, c[0x0][0x210] ;  /* 0x00008400ff069b82 */ /* 0x000ea20000000a00 */
[----:B------:R-:W-:Y:S01]  /*1e80*/  ULDC.64 UR8, c[0x0][0x250] ;  /* 0x0000940000087ab9 */ /* 0x000fe20000000a00 */
[----:B------:R-:W-:Y:S01]  /*1e90*/  IMAD.X R18, R21, 0x1, R18, P3 ;  /* 0x0000000115127824 */ /* 0x000fe200018e0612 */
[C---:B------:R-:W-:Y:S01]  /*1ea0*/  @!P2 IADD3 R29, P3, R36.reuse, 0x10, RZ ;  /* 0x00000010241da810 */ /* 0x040fe20007f7e0ff */
[----:B------:R-:W-:Y:S01]  /*1eb0*/  @!P1 IMAD R34, R36, R9, R34 ;  /* 0x0000000924229224 */ /* 0x000fe200078e0222 */
[----:B---3--:R-:W-:Y:S01]  /*1ec0*/  @!P2 LEA R23, R23, R4, 0x18 ;  /* 0x000000041717a211 */ /* 0x008fe200078ec0ff */
[----:B------:R-:W-:Y:S01]  /*1ed0*/  IMAD.X R167, R24, 0x1, R10, P5 ;  /* 0x0000000118a77824 */ /* 0x000fe200028e060a */
[----:B------:R-:W-:Y:S01]  /*1ee0*/  @!P4 MOV R4, 0x400 ;  /* 0x000004000004c802 */ /* 0x000fe20000000f00 */
[--C-:B------:R-:W-:Y:S01]  /*1ef0*/  @!P2 IMAD.X R9, RZ, RZ, R37.reuse, P3 ;  /* 0x000000ffff09a224 */ /* 0x100fe200018e0625 */
[----:B------:R-:W-:Y:S01]  /*1f00*/  @!P6 IADD3 R28, P5, R36, 0x20, RZ ;  /* 0x00000020241ce810 */ /* 0x000fe20007fbe0ff */
[----:B------:R-:W-:Y:S01]  /*1f10*/  VIADD R33, R31, UR5 ;  /* 0x000000051f217c36 */ /* 0x000fe20008000000 */
[----:B----4-:R-:W-:Y:S01]  /*1f20*/  @!P4 LEA R19, R19, R4, 0x18 ;  /* 0x000000041313c211 */ /* 0x010fe200078ec0ff */
[----:B------:R-:W-:Y:S01]  /*1f30*/  @!P1 IMAD.MOV.U32 R32, RZ, RZ, R30 ;  /* 0x000000ffff209224 */ /* 0x000fe200078e001e */
[----:B------:R-:W-:Y:S01]  /*1f40*/  LEA.HI R4, R100, R98, RZ, 0x6 ;  /* 0x0000006264047211 */ /* 0x000fe200078f30ff */
[----:B------:R-:W-:Y:S01]  /*1f50*/  IMAD R165, R21, UR12, RZ ;  /* 0x0000000c15a57c24 */ /* 0x000fe2000f8e02ff */
[----:B-----5:R-:W-:Y:S01]  /*1f60*/  @!P6 LEA R22, R22, R5, 0x18 ;  /* 0x000000051616e211 */ /* 0x020fe200078ec0ff */
[----:B------:R-:W-:Y:S01]  /*1f70*/  @!P6 IMAD.X R27, RZ, RZ, R37, P5 ;  /* 0x000000ffff1be224 */ /* 0x000fe200028e0625 */
[----:B------:R-:W-:Y:S01]  /*1f80*/  @!P4 IADD3 R26, P3, R36, 0x30, RZ ;  /* 0x00000030241ac810 */ /* 0x000fe20007f7e0ff */
[----:B------:R-:W-:Y:S01]  /*1f90*/  IMAD.SHL.U32 R4, R4, 0x8, RZ ;  /* 0x0000000804047824 */ /* 0x000fe200078e00ff */
[----:B------:R-:W3:Y:S01]  /*1fa0*/  @!P6 LDC.64 R10, c[0x0][0x240] ;  /* 0x00009000ff0aeb82 */ /* 0x000ee20000000a00 */
[----:B------:R-:W-:Y:S01]  /*1fb0*/  USHF.L.U32 UR5, UR23, 0x6, URZ ;  /* 0x0000000617057899 */ /* 0x000fe2000800063f */
[----:B------:R-:W-:Y:S01]  /*1fc0*/  IMAD R165, R20, UR13, R165 ;  /* 0x0000000d14a57c24 */ /* 0x000fe2000f8e02a5 */
[----:B-1----:R-:W-:Y:S01]  /*1fd0*/  ULEA UR4, UR4, UR7, 0x18 ;  /* 0x0000000704047291 */ /* 0x002fe2000f8ec03f */
[----:B------:R-:W-:Y:S01]  /*1fe0*/  LOP3.LUT R0, R0, 0xfffffe00, R4, 0xf8, !PT ;  /* 0xfffffe0000007812 */ /* 0x000fe200078ef804 */
[----:B------:R-:W-:Y:S01]  /*1ff0*/  @!P4 IMAD.X R21, RZ, RZ, R37, P3 ;  /* 0x000000ffff15c224 */ /* 0x000fe200018e0625 */
[----:B------:R-:W-:Y:S01]  /*2000*/  UIADD3 UR24, -UR5, UR21, URZ ;  /* 0x0000001505187290 */ /* 0x000fe2000fffe13f */
[----:B------:R-:W-:Y:S01]  /*2010*/  @!P1 IMAD.WIDE.U32 R36, R36, R8, R32 ;  /* 0x0000000824249225 */ /* 0x000fe200078e0020 */
[----:B------:R-:W1:Y:S01]  /*2020*/  @!P2 LDC.64 R4, c[0x0][0x240] ;  /* 0x00009000ff04ab82 */ /* 0x000e620000000a00 */
[----:B------:R-:W-:-:S02]  /*2030*/  LEA R242, R0, UR4, 0x1 ;  /* 0x0000000400f27c11 */ /* 0x000fc4000f8e08ff */
[----:B------:R-:W-:Y:S01]  /*2040*/  @!P1 IMAD.IADD R8, R37, 0x1, R34 ;  /* 0x0000000125089824 */ /* 0x000fe200078e0222 */
[C---:B--2---:R-:W-:Y:S01]  /*2050*/  @!P1 LEA R34, P3, R36.reuse, R6, 0x1 ;  /* 0x0000000624229211 */ /* 0x044fe200078608ff */
[----:B------:R-:W-:Y:S02]  /*2060*/  @!P2 IMAD.MOV.U32 R37, RZ, RZ, R33 ;  /* 0x000000ffff25a224 */ /* 0x000fe400078e0021 */
[----:B------:R-:W-:Y:S01]  /*2070*/  @!P4 IMAD.MOV.U32 R32, RZ, RZ, R30 ;  /* 0x000000ffff20c224 */ /* 0x000fe200078e001e */
[----:B------:R-:W2:Y:S01]  /*2080*/  @!P2 LDC.64 R12, c[0x0][0x210] ;  /* 0x00008400ff0cab82 */ /* 0x000ea20000000a00 */
[----:B------:R-:W-:Y:S01]  /*2090*/  @!P1 LEA.HI.X R35, R36, R7, R8, 0x1, P3 ;  /* 0x0000000724239211 */ /* 0x000fe200018f0c08 */
[----:B------:R-:W-:Y:S01]  /*20a0*/  @!P2 IMAD.MOV.U32 R36, RZ, RZ, R30 ;  /* 0x000000ffff24a224 */ /* 0x000fe200078e001e */
[----:B------:R-:W-:Y:S01]  /*20b0*/  ISETP.GE.AND P3, PT, R20, UR24, PT ;  /* 0x0000001814007c0c */ /* 0x000fe2000bf66270 */
[C---:B------:R-:W-:Y:S02]  /*20c0*/  @!P2 IMAD R23, R0.reuse, 0x2, R23 ;  /* 0x000000020017a824 */ /* 0x040fe400078e0217 */
[----:B------:R-:W-:Y:S01]  /*20d0*/  @!PT LDS RZ, [RZ] ;  /* 0x00000000fffff984 */ /* 0x000fe20000000800 */
[----:B------:R-:W-:Y:S01]  /*20e0*/  @!PT LDS RZ, [RZ] ;  /* 0x00000000fffff984 */ /* 0x000fe20000000800 */
[----:B------:R-:W-:Y:S01]  /*20f0*/  @!PT LDS RZ, [RZ] ;  /* 0x00000000fffff984 */ /* 0x000fe20000000800 */
[----:B------:R-:W-:Y:S01]  /*2100*/  @!P1 LDGSTS.E.BYPASS.LTC128B.128 [R242], desc[UR18][R34.64] ;  /* 0x0000000022f29fae */ /* 0x000fe2000b901d52 */
[----:B------:R-:W-:Y:S01]  /*2110*/  @!P6 IMAD R22, R0, 0x2, R22 ;  /* 0x000000020016e824 */ /* 0x000fe200078e0216 */
[----:B------:R-:W4:Y:S01]  /*2120*/  @!P4 LDC.64 R6, c[0x0][0x240] ;  /* 0x00009000ff06cb82 */ /* 0x000f220000000a00 */
[----:B---3--:R-:W-:Y:S01]  /*2130*/  @!P6 IMAD R27, R27, R10, RZ ;  /* 0x0000000a1b1be224 */ /* 0x008fe200078e02ff */
[----:B------:R-:W-:Y:S01]  /*2140*/  @!P1 LDGSTS.E.BYPASS.LTC128B.128 [R242+0x2000], desc[UR18][R34.64+0x80] ;  /* 0x0200008022f29fae */ /* 0x000fe2000b901d52 */
[----:B------:R-:W-:-:S03]  /*2150*/  IMAD.WIDE.U32 R166, R20, UR12, R166 ;  /* 0x0000000c14a67c25 */ /* 0x000fc6000f8e00a6 */
[----:B------:R-:W-:Y:S01]  /*2160*/  @!P1 LDGSTS.E.BYPASS.LTC128B.128 [R242+0x4000], desc[UR18][R34.64+0x100] ;  /* 0x0400010022f29fae */ /* 0x000fe2000b901d52 */
[----:B------:R-:W-:Y:S02]  /*2170*/  IMAD.IADD R165, R167, 0x1, R165 ;  /* 0x00000001a7a57824 */ /* 0x000fe400078e02a5 */
[-C--:B-1----:R-:W-:Y:S01]  /*2180*/  @!P2 IMAD R31, R9, R4.reuse, RZ ;  /* 0x00000004091fa224 */ /* 0x082fe200078e02ff */
[----:B------:R1:W-:Y:S01]  /*2190*/  @!P1 LDGSTS.E.BYPASS.LTC128B.128 [R242+0x6000], desc[UR18][R34.64+0x180] ;  /* 0x0600018022f29fae */ /* 0x0003e2000b901d52 */
[----:B------:R-:W3:Y:S01]  /*21a0*/  @!P6 LDC.64 R8, c[0x0][0x210] ;  /* 0x00008400ff08eb82 */ /* 0x000ee20000000a00 */
[----:B------:R-:W-:-:S04]  /*21b0*/  @!P2 IMAD.WIDE.U32 R36, R29, R4, R36 ;  /* 0x000000041d24a225 */ /* 0x000fc800078e0024 */
[----:B------:R-:W-:Y:S01]  /*21c0*/  @!P2 IMAD R31, R29, R5, R31 ;  /* 0x000000051d1fa224 */ /* 0x000fe200078e021f */
[----:B--2---:R-:W-:Y:S01]  /*21d0*/  @!P2 LEA R12, P1, R36, R12, 0x1 ;  /* 0x0000000c240ca211 */ /* 0x004fe200078208ff */
[----:B------:R-:W-:Y:S01]  /*21e0*/  @!P6 IMAD R29, R28, R11, R27 ;  /* 0x0000000b1c1de224 */ /* 0x000fe200078e021b */
[----:B------:R-:W2:Y:S01]  /*21f0*/  @!P4 LDC.64 R4, c[0x0][0x210] ;  /* 0x00008400ff04cb82 */ /* 0x000ea20000000a00 */
[----:B------:R-:W-:Y:S01]  /*2200*/  @!P2 IMAD.IADD R31, R37, 0x1, R31 ;  /* 0x00000001251fa824 */ /* 0x000fe200078e021f */
[----:B------:R-:W5:Y:S01]  /*2210*/  @!P3 S2R R27, SR_CgaCtaId ;  /* 0x00000000001bb919 */ /* 0x000f620000008800 */
[----:B------:R-:W-:Y:S02]  /*2220*/  @!P4 IMAD R19, R0, 0x2, R19 ;  /* 0x000000020013c824 */ /* 0x000fe400078e0213 */
[----:B----4-:R-:W-:Y:S01]  /*2230*/  @!P4 IMAD R21, R21, R6, RZ ;  /* 0x000000061515c224 */ /* 0x010fe200078e02ff */
[----:B------:R-:W-:Y:S01]  /*2240*/  @!P2 LEA.HI.X R13, R36, R13, R31, 0x1, P1 ;  /* 0x0000000d240da211 */ /* 0x000fe200008f0c1f */
[----:B------:R-:W-:-:S02]  /*2250*/  IMAD R18, R18, UR8, RZ ;  /* 0x0000000812127c24 */ /* 0x000fc4000f8e02ff */
[----:B------:R-:W-:Y:S02]  /*2260*/  @!P4 IMAD R7, R26, R7, R21 ;  /* 0x000000071a07c224 */ /* 0x000fe400078e0215 */
[----:B------:R-:W-:Y:S01]  /*2270*/  @!P2 LDGSTS.E.BYPASS.LTC128B.128 [R23+0x800], desc[UR18][R12.64] ;  /* 0x008000000c17afae */ /* 0x000fe2000b901d52 */
[----:B------:R-:W-:Y:S02]  /*2280*/  IMAD R168, R170, UR9, R18 ;  /* 0x00000009aaa87c24 */ /* 0x000fe4000f8e0212 */
[----:B------:R-:W-:Y:S01]  /*2290*/  IMAD.U32 R167, RZ, RZ, UR21 ;  /* 0x00000015ffa77e24 */ /* 0x000fe2000f8e00ff */
[----:B------:R-:W-:Y:S01]  /*22a0*/  @!P2 LDGSTS.E.BYPASS.LTC128B.128 [R23+0x2800], desc[UR18][R12.64+0x80] ;  /* 0x028000800c17afae */ /* 0x000fe2000b901d52 */
[----:B-1----:R-:W-:-:S03]  /*22b0*/  @!P6 IMAD.MOV.U32 R34, RZ, RZ, R30 ;  /* 0x000000ffff22e224 */ /* 0x002fc600078e001e */
[----:B------:R-:W-:Y:S01]  /*22c0*/  @!P2 LDGSTS.E.BYPASS.LTC128B.128 [R23+0x4800], desc[UR18][R12.64+0x100] ;  /* 0x048001000c17afae */ /* 0x000fe2000b901d52 */
[--C-:B------:R-:W-:Y:S02]  /*22d0*/  @!P6 IMAD.MOV.U32 R35, RZ, RZ, R33.reuse ;  /* 0x000000ffff23e224 */ /* 0x100fe400078e0021 */
[----:B------:R-:W-:Y:S01]  /*22e0*/  @!P4 IMAD.WIDE.U32 R32, R26, R6, R32 ;  /* 0x000000061a20c225 */ /* 0x000fe200078e0020 */
[----:B------:R2:W-:Y:S01]  /*22f0*/  @!P2 LDGSTS.E.BYPASS.LTC128B.128 [R23+0x6800], desc[UR18][R12.64+0x180] ;  /* 0x068001800c17afae */ /* 0x0005e2000b901d52 */
[----:B------:R-:W-:Y:S01]  /*2300*/  IADD3 R6, P2, R25, UR10, RZ ;  /* 0x0000000a19067c10 */ /* 0x000fe2000ff5e0ff */
[----:B------:R-:W-:Y:S01]  /*2310*/  UIMAD.WIDE.U32 UR10, UR12, 0x20, URZ ;  /* 0x000000200c0a78a5 */ /* 0x000fe2000f8e003f */
[----:B------:R-:W-:Y:S02]  /*2320*/  @!P6 IMAD.WIDE.U32 R34, R28, R10, R34 ;  /* 0x0000000a1c22e225 */ /* 0x000fe400078e0022 */
[----:B------:R-:W1:Y:S02]  /*2330*/  @!P3 LDC.64 R10, c[0x0][0x218] ;  /* 0x00008600ff0abb82 */ /* 0x000e640000000a00 */
[----:B------:R-:W-:Y:S01]  /*2340*/  @!P6 IMAD.IADD R29, R35, 0x1, R29 ;  /* 0x00000001231de824 */ /* 0x000fe200078e021d */
[----:B---3--:R-:W-:Y:S01]  /*2350*/  @!P6 LEA R8, P1, R34, R8, 0x1 ;  /* 0x000000082208e211 */ /* 0x008fe200078208ff */
[----:B------:R-:W-:-:S03]  /*2360*/  @!P4 IMAD.IADD R7, R33, 0x1, R7 ;  /* 0x000000012107c824 */ /* 0x000fc600078e0207 */
[----:B------:R-:W-:Y:S02]  /*2370*/  @!P6 LEA.HI.X R9, R34, R9, R29, 0x1, P1 ;  /* 0x000000092209e211 */ /* 0x000fe400008f0c1d */
[----:B------:R-:W-:-:S03]  /*2380*/  ISETP.GE.AND P1, PT, R15, UR24, PT ;  /* 0x000000180f007c0c */ /* 0x000fc6000bf26270 */
[----:B------:R-:W-:Y:S04]  /*2390*/  @!P6 LDGSTS.E.BYPASS.LTC128B.128 [R22+0x1000], desc[UR18][R8.64] ;  /* 0x010000000816efae */ /* 0x000fe8000b901d52 */
[----:B------:R-:W-:Y:S04]  /*23a0*/  @!P6 LDGSTS.E.BYPASS.LTC128B.128 [R22+0x3000], desc[UR18][R8.64+0x80] ;  /* 0x030000800816efae */ /* 0x000fe8000b901d52 */
[----:B------:R-:W-:Y:S01]  /*23b0*/  @!P6 LDGSTS.E.BYPASS.LTC128B.128 [R22+0x5000], desc[UR18][R8.64+0x100] ;  /* 0x050001000816efae */ /* 0x000fe2000b901d52 */
[----:B--2---:R-:W-:-:S03]  /*23c0*/  @!P4 LEA R12, P5, R32, R4, 0x1 ;  /* 0x00000004200cc211 */ /* 0x004fc600078a08ff */
[----:B------:R1:W-:Y:S01]  /*23d0*/  @!P6 LDGSTS.E.BYPASS.LTC128B.128 [R22+0x7000], desc[UR18][R8.64+0x180] ;  /* 0x070001800816efae */ /* 0x0003e2000b901d52 */
[----:B------:R-:W-:Y:S02]  /*23e0*/  ISETP.GE.AND P6, PT, R14, UR24, PT ;  /* 0x000000180e007c0c */ /* 0x000fe4000bfc6270 */
[----:B------:R-:W-:Y:S02]  /*23f0*/  @!P4 LEA.HI.X R13, R32, R5, R7, 0x1, P5 ;  /* 0x00000005200dc211 */ /* 0x000fe400028f0c07 */
[----:B------:R-:W-:Y:S01]  /*2400*/  ISETP.GE.AND P5, PT, R2, UR24, PT ;  /* 0x0000001802007c0c */ /* 0x000fe2000bfa6270 */
[----:B------:R-:W2:Y:S01]  /*2410*/  @!P1 LDC.64 R4, c[0x0][0x218] ;  /* 0x00008600ff049b82 */ /* 0x000ea20000000a00 */
[----:B------:R-:W-:Y:S01]  /*2420*/  IADD3.X R7, R24, UR6, RZ, P2, !PT ;  /* 0x0000000618077c10 */ /* 0x000fe200097fe4ff */
[----:B------:R-:W-:Y:S01]  /*2430*/  @!P4 LDGSTS.E.BYPASS.LTC128B.128 [R19+0x1800], desc[UR18][R12.64] ;  /* 0x018000000c13cfae */ /* 0x000fe2000b901d52 */
[----:B------:R-:W-:Y:S02]  /*2440*/  ULDC.64 UR6, c[0x0][0x268] ;  /* 0x00009a0000067ab9 */ /* 0x000fe40000000a00 */
[----:B------:R-:W-:Y:S01]  /*2450*/  IMAD R16, R16, UR6, RZ ;  /* 0x0000000610107c24 */ /* 0x000fe2000f8e02ff */
[----:B------:R-:W-:Y:S04]  /*2460*/  @!P4 LDGSTS.E.BYPASS.LTC128B.128 [R19+0x3800], desc[UR18][R12.64+0x80] ;  /* 0x038000800c13cfae */ /* 0x000fe8000b901d52 */
[----:B------:R-:W-:Y:S02]  /*2470*/  @!P4 LDGSTS.E.BYPASS.LTC128B.128 [R19+0x5800], desc[UR18][R12.64+0x100] ;  /* 0x058001000c13cfae */ /* 0x000fe4000b901d52 */
[----:B------:R-:W-:-:S02]  /*2480*/  VOTEU.ALL UP0, P5 ;  /* 0x00000000003f7886 */ /* 0x000fc40002800000 */
[----:B------:R3:W-:Y:S01]  /*2490*/  @!P4 LDGSTS.E.BYPASS.LTC128B.128 [R19+0x7800], desc[UR18][R12.64+0x180] ;  /* 0x078001800c13cfae */ /* 0x0007e2000b901d52 */
[----:B------:R-:W-:Y:S01]  /*24a0*/  ISETP.GE.AND P4, PT, R15, UR24, PT ;  /* 0x000000180f007c0c */ /* 0x000fe2000bf86270 */
[----:B------:R-:W-:Y:S01]  /*24b0*/  IMAD.U32 R15, RZ, RZ, UR12 ;  /* 0x0000000cff0f7e24 */ /* 0x000fe2000f8e00ff */
[C---:B-1----:R-:W-:Y:S01]  /*24c0*/  @!P3 LEA R22, P2, R166.reuse, R10, 0x1 ;  /* 0x0000000aa616b211 */ /* 0x042fe200078408ff */
[----:B------:R-:W1:Y:S01]  /*24d0*/  @!P5 S2R R9, SR_CgaCtaId ;  /* 0x000000000009d919 */ /* 0x000e620000008800 */
[----:B------:R-:W-:Y:S02]  /*24e0*/  @!P3 MOV R8, 0x400 ;  /* 0x000004000008b802 */ /* 0x000fe40000000f00 */
[----:B------:R-:W-:Y:S01]  /*24f0*/  @!P3 LEA.HI.X R23, R166, R11, R165, 0x1, P2 ;  /* 0x0000000ba617b211 */ /* 0x000fe200010f0ca5 */
[----:B------:R-:W4:Y:S01]  /*2500*/  @!P6 S2R R10, SR_CgaCtaId ;  /* 0x00000000000ae919 */ /* 0x000f220000008800 */
[----:B-----5:R-:W-:Y:S02]  /*2510*/  @!P3 LEA R8, R27, R8, 0x18 ;  /* 0x000000081b08b211 */ /* 0x020fe400078ec0ff */
[----:B------:R-:W-:Y:S01]  /*2520*/  @!P1 LEA R15, P2, R15, R166, 0x4 ;  /* 0x000000a60f0f9211 */ /* 0x000fe200078420ff */
[----:B------:R-:W5:Y:S02]  /*2530*/  @!P1 S2R R11, SR_CgaCtaId ;  /* 0x00000000000b9919 */ /* 0x000f640000008800 */
[----:B------:R-:W-:-:S05]  /*2540*/  @!P3 IMAD R8, R0, 0x2, R8 ;  /* 0x000000020008b824 */ /* 0x000fca00078e0208 */
[----:B------:R-:W-:Y:S04]  /*2550*/  @!P3 LDGSTS.E.BYPASS.LTC128B.128 [R8+0x8000], desc[UR18][R22.64] ;  /* 0x080000001608bfae */ /* 0x000fe8000b901d52 */
[----:B------:R-:W-:Y:S01]  /*2560*/  @!P3 LDGSTS.E.BYPASS.LTC128B.128 [R8+0xa000], desc[UR18][R22.64+0x80] ;  /* 0x0a0000801608bfae */ /* 0x000fe2000b901d52 */
[----:B---3--:R-:W-:Y:S02]  /*2570*/  IMAD.U32 R13, RZ, RZ, UR12 ;  /* 0x0000000cff0d7e24 */ /* 0x008fe4000f8e00ff */
[----:B------:R-:W-:Y:S01]  /*2580*/  IMAD.U32 R12, RZ, RZ, UR13 ;  /* 0x0000000dff0c7e24 */ /* 0x000fe2000f8e00ff */
[----:B------:R-:W-:Y:S04]  /*2590*/  @!P3 LDGSTS.E.BYPASS.LTC128B.128 [R8+0xc000], desc[UR18][R22.64+0x100] ;  /* 0x0c0001001608bfae */ /* 0x000fe8000b901d52 */
[----:B------:R3:W-:Y:S01]  /*25a0*/  @!P3 LDGSTS.E.BYPASS.LTC128B.128 [R8+0xe000], desc[UR18][R22.64+0x180] ;  /* 0x0e0001801608bfae */ /* 0x0007e2000b901d52 */
[----:B------:R-:W-:-:S02]  /*25b0*/  @!P1 LEA.HI.X R13, R13, R165, R12, 0x4, P2 ;  /* 0x000000a50d0d9211 */ /* 0x000fc400010f240c */
[----:B------:R-:W-:Y:S02]  /*25c0*/  ISETP.GE.AND P3, PT, R14, UR24, PT ;  /* 0x000000180e007c0c */ /* 0x000fe4000bf66270 */
[----:B--2---:R-:W-:-:S04]  /*25d0*/  @!P1 LEA R14, P2, R15, R4, 0x1 ;  /* 0x000000040f0e9211 */ /* 0x004fc800078408ff */
[----:B------:R-:W-:Y:S02]  /*25e0*/  @!P1 LEA.HI.X R15, R15, R5, R13, 0x1, P2 ;  /* 0x000000050f0f9211 */ /* 0x000fe400010f0c0d */
[----:B------:R-:W-:Y:S01]  /*25f0*/  ISETP.GE.AND P2, PT, R2, UR24, PT ;  /* 0x0000001802007c0c */ /* 0x000fe2000bf46270 */
[----:B------:R-:W-:Y:S01]  /*2600*/  IMAD R2, R17, UR7, R16 ;  /* 0x0000000711027c24 */ /* 0x000fe2000f8e0210 */
[----:B------:R-:W-:Y:S01]  /*2610*/  @!P1 MOV R13, 0x400 ;  /* 0x00000400000d9802 */ /* 0x000fe20000000f00 */
[----:B------:R-:W-:Y:S01]  /*2620*/  USHF.L.U32 UR7, UR9, 0x5, URZ ;  /* 0x0000000509077899 */ /* 0x000fe2000800063f */
[----:B------:R-:W-:Y:S02]  /*2630*/  @!P6 MOV R5, 0x400 ;  /* 0x000004000005e802 */ /* 0x000fe40000000f00 */
[----:B-----5:R-:W-:Y:S02]  /*2640*/  @!P1 LEA R11, R11, R13, 0x18 ;  /* 0x0000000d0b0b9211 */ /* 0x020fe400078ec0ff */
[----:B----4-:R-:W-:-:S03]  /*2650*/  @!P6 LEA R10, R10, R5, 0x18 ;  /* 0x000000050a0ae211 */ /* 0x010fc600078ec0ff */
[C---:B------:R-:W-:Y:S02]  /*2660*/  @!P1 IMAD R11, R0.reuse, 0x2, R11 ;  /* 0x00000002000b9824 */ /* 0x040fe400078e020b */
[----:B------:R-:W-:Y:S01]  /*2670*/  @!P6 IMAD R10, R0, 0x2, R10 ;  /* 0x00000002000ae824 */ /* 0x000fe200078e020a */
[CC--:B---3--:R-:W-:Y:S01]  /*2680*/  LEA.HI R8, R100.reuse, R98.reuse, RZ, 0x4 ;  /* 0x0000006264087211 */ /* 0x0c8fe200078f20ff */
[----:B------:R-:W-:Y:S01]  /*2690*/  IMAD.WIDE.U32 R22, R17, UR6, R6 ;  /* 0x0000000611167c25 */ /* 0x000fe2000f8e0006 */
[----:B------:R-:W-:Y:S01]  /*26a0*/  USHF.L.U32 UR6, UR13, 0x5, URZ ;  /* 0x000000050d067899 */ /* 0x000fe2000800063f */
[----:B------:R-:W2:Y:S01]  /*26b0*/  @!P6 LDC.64 R6, c[0x0][0x218] ;  /* 0x00008600ff06eb82 */ /* 0x000ea20000000a00 */
[----:B------:R-:W-:Y:S01]  /*26c0*/  SHF.R.S32.HI R12, RZ, 0x4, R8 ;  /* 0x00000004ff0c7819 */ /* 0x000fe20000011408 */
[----:B------:R-:W-:Y:S01]  /*26d0*/  @!P1 LDGSTS.E.BYPASS.LTC128B.128 [R11+0x8800], desc[UR18][R14.64] ;  /* 0x088000000e0b9fae */ /* 0x000fe2000b901d52 */
[----:B------:R-:W-:Y:S01]  /*26e0*/  IMAD.IADD R17, R23, 0x1, R2 ;  /* 0x0000000117117824 */ /* 0x000fe200078e0202 */
[----:B------:R-:W-:Y:S01]  /*26f0*/  LEA.HI R100, R100, R98, RZ, 0x5 ;  /* 0x0000006264647211 */ /* 0x000fe200078f28ff */
[----:B------:R-:W-:Y:S01]  /*2700*/  @!P5 IMAD.MOV.U32 R23, RZ, RZ, R165 ;  /* 0x000000ffff17d224 */ /* 0x000fe200078e00a5 */
[C---:B------:R-:W-:Y:S01]  /*2710*/  LEA.HI R4, R8.reuse, R12, RZ, 0x1 ;  /* 0x0000000c08047211 */ /* 0x040fe200078f08ff */
[----:B------:R-:W-:Y:S01]  /*2720*/  @!P1 LDGSTS.E.BYPASS.LTC128B.128 [R11+0xa800], desc[UR18][R14.64+0x80] ;  /* 0x0a8000800e0b9fae */ /* 0x000fe2000b901d52 */
[----:B------:R-:W-:-:S02]  /*2730*/  LOP3.LUT R8, R8, 0xfffffff0, RZ, 0xc0, !PT ;  /* 0xfffffff008087812 */ /* 0x000fc400078ec0ff */
[----:B------:R-:W-:Y:S01]  /*2740*/  LOP3.LUT R16, R4, 0xfffffffe, RZ, 0xc0, !PT ;  /* 0xfffffffe04107812 */ /* 0x000fe200078ec0ff */
[----:B------:R-:W-:Y:S01]  /*2750*/  @!P1 LDGSTS.E.BYPASS.LTC128B.128 [R11+0xc800], desc[UR18][R14.64+0x100] ;  /* 0x0c8001000e0b9fae */ /* 0x000fe2000b901d52 */
[----:B------:R-:W-:Y:S01]  /*2760*/  @!P5 MOV R4, 0x400 ;  /* 0x000004000004d802 */ /* 0x000fe20000000f00 */
[----:B------:R-:W-:Y:S01]  /*2770*/  IMAD.IADD R8, R98, 0x1, -R8 ;  /* 0x0000000162087824 */ /* 0x000fe200078e0a08 */
[----:B------:R-:W-:Y:S01]  /*2780*/  SHF.R.S32.HI R99, RZ, 0x5, R100 ;  /* 0x00000005ff637819 */ /* 0x000fe20000011464 */
[----:B------:R3:W-:Y:S01]  /*2790*/  @!P1 LDGSTS.E.BYPASS.LTC128B.128 [R11+0xe800], desc[UR18][R14.64+0x180] ;  /* 0x0e8001800e0b9fae */ /* 0x0007e2000b901d52 */
[----:B-1----:R-:W-:Y:S01]  /*27a0*/  @!P5 LEA R9, R9, R4, 0x18 ;  /* 0x000000040909d211 */ /* 0x002fe200078ec0ff */
[----:B------:R-:W-:Y:S01]  /*27b0*/  IMAD.IADD R12, R12, 0x1, -R16 ;  /* 0x000000010c0c7824 */ /* 0x000fe200078e0a10 */
[----:B------:R-:W1:Y:S01]  /*27c0*/  @!P5 LDC.64 R4, c[0x0][0x218] ;  /* 0x00008600ff04db82 */ /* 0x000e620000000a00 */
[----:B------:R-:W-:Y:S01]  /*27d0*/  @!P6 IADD3 R2, P1, R166, UR10, RZ ;  /* 0x0000000aa602ec10 */ /* 0x000fe2000ff3e0ff */
[----:B------:R-:W-:-:S02]  /*27e0*/  IMAD.MOV.U32 R16, RZ, RZ, R22 ;  /* 0x000000ffff107224 */ /* 0x000fc400078e0016 */
[----:B------:R-:W-:Y:S02]  /*27f0*/  @!P5 IMAD.MOV.U32 R22, RZ, RZ, R166 ;  /* 0x000000ffff16d224 */ /* 0x000fe400078e00a6 */
[----:B------:R-:W-:Y:S02]  /*2800*/  @!P5 IMAD R9, R0, 0x2, R9 ;  /* 0x000000020009d824 */ /* 0x000fe400078e0209 */
[----:B------:R-:W-:-:S04]  /*2810*/  IMAD.WIDE.U32 R170, R170, UR8, R16 ;  /* 0x00000008aaaa7c25 */ /* 0x000fc8000f8e0010 */
[----:B------:R-:W-:Y:S02]  /*2820*/  IMAD.IADD R168, R171, 0x1, R168 ;  /* 0x00000001aba87824 */ /* 0x000fe400078e02a8 */
[----:B------:R-:W-:Y:S02]  /*2830*/  IMAD.U32 R0, RZ, RZ, UR9 ;  /* 0x00000009ff007e24 */ /* 0x000fe4000f8e00ff */
[----:B---3--:R-:W-:Y:S01]  /*2840*/  IMAD.U32 R11, RZ, RZ, UR6 ;  /* 0x00000006ff0b7e24 */ /* 0x008fe2000f8e00ff */
[----:B------:R-:W-:Y:S01]  /*2850*/  @!UP0 UIMAD UR6, UR13, 0x30, URZ ;  /* 0x000000300d0688a4 */ /* 0x000fe2000f8e023f */
[----:B------:R-:W-:Y:S01]  /*2860*/  IMAD.U32 R14, RZ, RZ, UR12 ;  /* 0x0000000cff0e7e24 */ /* 0x000fe2000f8e00ff */
[----:B------:R-:W-:Y:S02]  /*2870*/  VOTEU.ALL UP0, P2 ;  /* 0x00000000003f7886 */ /* 0x000fe40001000000 */
[----:B------:R-:W-:Y:S01]  /*2880*/  @!P6 IADD3.X R11, R165, UR11, R11, P1, !PT ;  /* 0x0000000ba50bec10 */ /* 0x000fe20008ffe40b */
[----:B------:R-:W-:Y:S01]  /*2890*/  @!P5 IMAD.WIDE.U32 R14, R14, 0x30, R22 ;  /* 0x000000300e0ed825 */ /* 0x000fe200078e0016 */
[----:B--2---:R-:W-:Y:S01]  /*28a0*/  @!P6 LEA R6, P1, R2, R6, 0x1 ;  /* 0x000000060206e211 */ /* 0x004fe200078208ff */
[----:B------:R-:W-:-:S03]  /*28b0*/  ULDC.64 UR10, c[0x0][0x220] ;  /* 0x00008800000a7ab9 */ /* 0x000fc60000000a00 */
[----:B------:R-:W-:Y:S01]  /*28c0*/  @!P6 LEA.HI.X R7, R2, R7, R11, 0x1, P1 ;  /* 0x000000070207e211 */ /* 0x000fe200008f0c0b */
[----:B------:R-:W-:Y:S01]  /*28d0*/  @!P5 VIADD R2, R15, UR6 ;  /* 0x000000060f02dc36 */ /* 0x000fe20008000000 */
[----:B-1----:R-:W-:Y:S01]  /*28e0*/  @!P5 LEA R4, P1, R14, R4, 0x1 ;  /* 0x000000040e04d211 */ /* 0x002fe200078208ff */
[----:B------:R-:W-:Y:S01]  /*28f0*/  IMAD.SHL.U32 R11, R20, 0x8, RZ ;  /* 0x00000008140b7824 */ /* 0x000fe200078e00ff */
[----:B------:R-:W-:Y:S01]  /*2900*/  @!UP0 UIMAD UR6, UR9, 0x60, URZ ;  /* 0x00000060090688a4 */ /* 0x000fe2000f8e023f */
[----:B------:R-:W-:Y:S01]  /*2910*/  @!P6 LDGSTS.E.BYPASS.LTC128B.128 [R10+0x9000], desc[UR18][R6.64] ;  /* 0x09000000060aefae */ /* 0x000fe2000b901d52 */
[----:B------:R-:W-:Y:S01]  /*2920*/  @!P5 LEA.HI.X R5, R14, R5, R2, 0x1, P1 ;  /* 0x000000050e05d211 */ /* 0x000fe200008f0c02 */
[----:B------:R-:W-:Y:S01]  /*2930*/  UISETP.GT.AND UP0, UPT, UR16, 0x1, UPT ;  /* 0x000000011000788c */ /* 0x000fe2000bf04270 */
[C---:B------:R-:W-:Y:S01]  /*2940*/  LEA R240, P1, R170.reuse, UR10, 0x1 ;  /* 0x0000000aaaf07c11 */ /* 0x040fe2000f8208ff */
[----:B------:R-:W-:Y:S03]  /*2950*/  @!P6 LDGSTS.E.BYPASS.LTC128B.128 [R10+0xb000], desc[UR18][R6.64+0x80] ;  /* 0x0b000080060aefae */ /* 0x000fe6000b901d52 */
[----:B------:R-:W-:Y:S01]  /*2960*/  LEA.HI.X R239, R170, UR11, R168, 0x1, P1 ;  /* 0x0000000baaef7c11 */ /* 0x000fe200088f0ca8 */
[----:B------:R-:W-:Y:S01]  /*2970*/  @!P6 LDGSTS.E.BYPASS.LTC128B.128 [R10+0xd000], desc[UR18][R6.64+0x100] ;  /* 0x0d000100060aefae */ /* 0x000fe2000b901d52 */
[----:B------:R-:W-:-:S03]  /*2980*/  @!P2 IMAD.MOV.U32 R14, RZ, RZ, R240 ;  /* 0x000000ffff0ea224 */ /* 0x000fc600078e00f0 */
[----:B------:R1:W-:Y:S01]  /*2990*/  @!P6 LDGSTS.E.BYPASS.LTC128B.128 [R10+0xf000], desc[UR18][R6.64+0x180] ;  /* 0x0f000180060aefae */ /* 0x0003e2000b901d52 */
[----:B------:R-:W-:Y:S01]  /*29a0*/  ISETP.GE.AND P6, PT, R20, UR24, PT ;  /* 0x0000001814007c0c */ /* 0x000fe2000bfc6270 */
[----:B------:R-:W-:Y:S01]  /*29b0*/  @!P2 IMAD.MOV.U32 R15, RZ, RZ, R239 ;  /* 0x000000ffff0fa224 */ /* 0x000fe200078e00ef */
[----:B------:R-:W-:Y:S01]  /*29c0*/  UIMAD.WIDE.U32 UR24, UR8, 0x20, URZ ;  /* 0x00000020081878a5 */ /* 0x000fe2000f8e003f */
[----:B------:R-:W-:Y:S04]  /*29d0*/  @!P5 LDGSTS.E.BYPASS.LTC128B.128 [R9+0x9800], desc[UR18][R4.64] ;  /* 0x098000000409dfae */ /* 0x000fe8000b901d52 */
[----:B------:R-:W-:Y:S04]  /*29e0*/  @!P5 LDGSTS.E.BYPASS.LTC128B.128 [R9+0xb800], desc[UR18][R4.64+0x80] ;  /* 0x0b8000800409dfae */ /* 0x000fe8000b901d52 */
[----:B------:R-:W-:Y:S04]  /*29f0*/  @!P5 LDGSTS.E.BYPASS.LTC128B.128 [R9+0xd800], desc[UR18][R4.64+0x100] ;  /* 0x0d8001000409dfae */ /* 0x000fe8000b901d52 */
[----:B------:R2:W-:Y:S04]  /*2a00*/  @!P5 LDGSTS.E.BYPASS.LTC128B.128 [R9+0xf800], desc[UR18][R4.64+0x180] ;  /* 0x0f8001800409dfae */ /* 0x0005e8000b901d52 */
[----:B------:R-:W0:Y:S01]  /*2a10*/  LDGDEPBAR ;  /* 0x00000000000079af */ /* 0x000e220000000000 */
[----:B-1----:R-:W-:Y:S01]  /*2a20*/  SHF.R.S32.HI R6, RZ, 0x1f, R8 ;  /* 0x0000001fff067819 */ /* 0x002fe20000011408 */
[----:B------:R-:W-:-:S02]  /*2a30*/  IMAD.SHL.U32 R7, R3, 0x40, RZ ;  /* 0x0000004003077824 */ /* 0x000fc400078e00ff */
[----:B------:R-:W-:Y:S01]  /*2a40*/  IMAD.U32 R10, RZ, RZ, UR8 ;  /* 0x00000008ff0a7e24 */ /* 0x000fe2000f8e00ff */
[----:B------:R-:W-:Y:S02]  /*2a50*/  LEA.HI R6, R6, R8, RZ, 0x3 ;  /* 0x0000000806067211 */ /* 0x000fe400078f18ff */
[----:B------:R-:W-:Y:S02]  /*2a60*/  LOP3.LUT R7, R7, 0x1c0, RZ, 0xc0, !PT ;  /* 0x000001c007077812 */ /* 0x000fe400078ec0ff */
[C---:B------:R-:W-:Y:S01]  /*2a70*/  LOP3.LUT R2, R6.reuse, 0xfffffff8, RZ, 0xc0, !PT ;  /* 0xfffffff806027812 */ /* 0x040fe200078ec0ff */
[----:B------:R-:W-:Y:S01]  /*2a80*/  IMAD.SHL.U32 R97, R6, 0x40, RZ ;  /* 0x0000004006617824 */ /* 0x000fe200078e00ff */
[----:B------:R-:W-:Y:S02]  /*2a90*/  LOP3.LUT R11, R7, 0x8, R11, 0xf8, !PT ;  /* 0x00000008070b7812 */ /* 0x000fe400078ef80b */
[----:B------:R-:W-:Y:S01]  /*2aa0*/  SHF.R.U32.HI R7, RZ, 0x3, R7 ;  /* 0x00000003ff077819 */ /* 0x000fe20000011607 */
[----:B------:R-:W-:Y:S01]  /*2ab0*/  IMAD.IADD R2, R8, 0x1, -R2 ;  /* 0x0000000108027824 */ /* 0x000fe200078e0a02 */
[----:B------:R-:W-:Y:S01]  /*2ac0*/  LOP3.LUT R97, R97, 0xfffffe00, RZ, 0xc0, !PT ;  /* 0xfffffe0061617812 */ /* 0x000fe200078ec0ff */
[----:B------:R-:W-:Y:S01]  /*2ad0*/  IMAD.U32 R8, RZ, RZ, UR8 ;  /* 0x00000008ff087e24 */ /* 0x000fe2000f8e00ff */
[----:B------:R-:W-:Y:S01]  /*2ae0*/  LOP3.LUT R7, R11, R7, RZ, 0x3c, !PT ;  /* 0x000000070b077212 */ /* 0x000fe200078e3cff */
[----:B------:R-:W-:-:S04]  /*2af0*/  DEPBAR.LE SB0, 0x0 ;  /* 0x000080000000791a */ /* 0x000fc80000000000 */
[----:B------:R-:W-:Y:S01]  /*2b00*/  BAR.SYNC.DEFER_BLOCKING 0x0 ;  /* 0x0000000000007b1d */ /* 0x000fe20000010000 */
[----:B------:R-:W-:Y:S01]  /*2b10*/  IMAD.SHL.U32 R96, R2, 0x40, RZ ;  /* 0x0000004002607824 */ /* 0x000fe200078e00ff */
[----:B------:R-:W-:Y:S01]  /*2b20*/  @!P3 LEA R8, P1, R8, R240, 0x6 ;  /* 0x000000f00808b211 */ /* 0x000fe200078230ff */
[----:B--2---:R-:W-:Y:S02]  /*2b30*/  IMAD.SHL.U32 R5, R12, 0x8, RZ ;  /* 0x000000080c057824 */ /* 0x004fe400078e00ff */
[----:B------:R-:W-:Y:S01]  /*2b40*/  IMAD.U32 R4, RZ, RZ, UR8 ;  /* 0x00000008ff047e24 */ /* 0x000fe2000f8e00ff */
[----:B------:R-:W-:Y:S01]  /*2b50*/  LOP3.LUT R96, R96, 0x1c0, RZ, 0xc0, !PT ;  /* 0x000001c060607812 */ /* 0x000fe200078ec0ff */
[----:B------:R-:W-:-:S03]  /*2b60*/  @!P2 IMAD.WIDE.U32 R10, R10, 0x60, R14 ;  /* 0x000000600a0aa825 */ /* 0x000fc600078e000e */
[----:B------:R-:W-:Y:S01]  /*2b70*/  LOP3.LUT R5, R96, 0x8, R5, 0xf8, !PT ;  /* 0x0000000860057812 */ /* 0x000fe200078ef805 */
[----:B------:R-:W-:Y:S01]  /*2b80*/  IMAD R237, R12, 0x200, R7 ;  /* 0x000002000ced7824 */ /* 0x000fe200078e0207 */
[----:B------:R-:W-:Y:S01]  /*2b90*/  SHF.R.U32.HI R96, RZ, 0x3, R96 ;  /* 0x00000003ff607819 */ /* 0x000fe20000011660 */
[----:B------:R-:W-:Y:S01]  /*2ba0*/  IMAD R238, R99, 0x400, R97 ;  /* 0x0000040063ee7824 */ /* 0x000fe200078e0261 */
[----:B------:R-:W-:Y:S01]  /*2bb0*/  @!P3 LEA.HI.X R9, R4, R239, R0, 0x6, P1 ;  /* 0x000000ef0409b211 */ /* 0x000fe200008f3400 */
[----:B------:R-:W-:Y:S01]  /*2bc0*/  @!P2 IMAD.MOV.U32 R4, RZ, RZ, R10 ;  /* 0x000000ffff04a224 */ /* 0x000fe200078e000a */
[----:B------:R-:W-:Y:S01]  /*2bd0*/  LOP3.LUT R96, R5, R96, RZ, 0x3c, !PT ;  /* 0x0000006005607212 */ /* 0x000fe200078e3cff */
[----:B------:R-:W-:Y:S01]  /*2be0*/  @!P2 VIADD R5, R11, UR6 ;  /* 0x000000060b05ac36 */ /* 0x000fe20008000000 */
[----:B------:R-:W-:Y:S01]  /*2bf0*/  @!P4 IADD3 R6, P1, R240, UR24, RZ ;  /* 0x00000018f006cc10 */ /* 0x000fe2000ff3e0ff */
[----:B------:R-:W-:Y:S01]  /*2c00*/  IMAD.U32 R0, RZ, RZ, UR7 ;  /* 0x00000007ff007e24 */ /* 0x000fe2000f8e00ff */
[----:B------:R-:W-:Y:S01]  /*2c10*/  LEA R237, R237, UR4, 0x1 ;  /* 0x00000004eded7c11 */ /* 0x000fe2000f8e08ff */
[----:B------:R-:W-:Y:S01]  /*2c20*/  @!P6 IMAD.MOV.U32 R10, RZ, RZ, R240 ;  /* 0x000000ffff0ae224 */ /* 0x000fe200078e00f0 */
[----:B------:R-:W-:Y:S01]  /*2c30*/  ULDC UR24, c[0x0][0x39c] ;  /* 0x0000e70000187ab9 */ /* 0x000fe20000000800 */
[----:B------:R-:W-:Y:S01]  /*2c40*/  @!P6 IMAD.MOV.U32 R11, RZ, RZ, R239 ;  /* 0x000000ffff0be224 */ /* 0x000fe200078e00ef */
[----:B------:R-:W-:Y:S01]  /*2c50*/  @P6 STS.128 [R242+0x10000], RZ ;  /* 0x010000fff2006388 */ /* 0x000fe20000000c00 */
[----:B------:R-:W-:Y:S01]  /*2c60*/  @!P4 IADD3.X R7, R239, UR25, R0, P1, !PT ;  /* 0x00000019ef07cc10 */ /* 0x000fe20008ffe400 */
[----:B------:R-:W-:Y:S01]  /*2c70*/  IMAD.IADD R238, R96, 0x1, R238 ;  /* 0x0000000160ee7824 */ /* 0x000fe200078e02ee */
[----:B------:R-:W-:Y:S01]  /*2c80*/  @!UP0 ULDC.64 UR6, c[0x0][0x218] ;  /* 0x0000860000068ab9 */ /* 0x000fe20000000a00 */
[----:B------:R-:W-:Y:S01]  /*2c90*/  @P6 STS.128 [R242+0x12000], RZ ;  /* 0x012000fff2006388 */ /* 0x000fe20000000c00 */
[----:B------:R-:W-:-:S02]  /*2ca0*/  IMAD.MOV.U32 R0, RZ, RZ, 0x20 ;  /* 0x00000020ff007424 */ /* 0x000fc400078e00ff */
[----:B------:R-:W-:Y:S01]  /*2cb0*/  LEA R238, R238, UR4, 0x1 ;  /* 0x00000004eeee7c11 */ /* 0x000fe2000f8e08ff */
[----:B------:R-:W-:Y:S01]  /*2cc0*/  @P6 STS.128 [R242+0x14000], RZ ;  /* 0x014000fff2006388 */ /* 0x000fe20000000c00 */
[----:B------:R-:W-:Y:S02]  /*2cd0*/  VIADD R235, R237, 0x8020 ;  /* 0x00008020edeb7836 */ /* 0x000fe40000000000 */
[----:B------:R-:W-:Y:S01]  /*2ce0*/  IMAD.IADD R232, R97, 0x1, R96 ;  /* 0x0000000161e87824 */ /* 0x000fe200078e0260 */
        /* <DEDUP_REMOVED lines=45> */
[----:B------:R-:W2:Y:S01]  /*2fc0*/  LDSM.16.M88.4 R16, [R237+0x8000] ;  /* 0x00800000ed10783b */ /* 0x000ea20000000200 */
[----:B------:R-:W-:Y:S02]  /*2fd0*/  SEL R2, R2, 0xfffffff0, !P1 ;  /* 0xfffffff002027807 */ /* 0x000fe40004800000 */
[----:B------:R-:W-:Y:S01]  /*2fe0*/  R2P PR, R3, 0x6 ;  /* 0x0000000603007804 */ /* 0x000fe20000000000 */
[----:B------:R-:W-:Y:S01]  /*2ff0*/  VIADD R3, R237, 0x8000 ;  /* 0x00008000ed037836 */ /* 0x000fe20000000000 */
[----:B------:R-:W3:Y:S01]  /*3000*/  LDSM.16.M88.4 R32, [R237+0x8800] ;  /* 0x00880000ed20783b */ /* 0x000ee20000000200 */
[----:B------:R-:W-:-:S02]  /*3010*/  IMAD R236, R2, 0x2, R238 ;  /* 0x0000000202ec7824 */ /* 0x000fc400078e02ee */
[C---:B------:R-:W-:Y:S01]  /*3020*/  IMAD R234, R0.reuse, 0x2, R238 ;  /* 0x0000000200ea7824 */ /* 0x040fe200078e02ee */
[----:B------:R-:W-:Y:S01]  /*3030*/  LDSM.16.M88.4 R60, [R237+0x9000] ;  /* 0x00900000ed3c783b */ /* 0x000fe20000000200 */
[----:B------:R-:W-:-:S03]  /*3040*/  IMAD R233, R0, 0x2, R236 ;  /* 0x0000000200e97824 */ /* 0x000fc600078e02ec */
[----:B------:R-:W-:Y:S03]  /*3050*/  LDSM.16.M88.4 R48, [R236] ;  /* 0x00000000ec30783b */ /* 0x000fe60000000200 */
[----:B------:R-:W-:Y:S01]  /*3060*/  @P1 VIADD R235, R3, 0xffffffe0 ;  /* 0xffffffe003eb1836 */ /* 0x000fe20000000000 */
[----:B------:R-:W-:Y:S01]  /*3070*/  LDSM.16.M88.4 R68, [R234] ;  /* 0x00000000ea44783b */ /* 0x000fe20000000200 */
[----:B------:R-:W-:Y:S02]  /*3080*/  IMAD.MOV.U32 R3, RZ, RZ, 0x40 ;  /* 0x00000040ff037424 */ /* 0x000fe400078e00ff */
[C---:B------:R-:W-:Y:S01]  /*3090*/  VIADD R227, R235.reuse, 0x800 ;  /* 0x00000800ebe37836 */ /* 0x040fe20000000000 */
[----:B------:R-:W4:Y:S01]  /*30a0*/  LDSM.16.M88.4 R12, [R235] ;  /* 0x00000000eb0c783b */ /* 0x000f220000000200 */
[----:B------:R-:W-:Y:S01]  /*30b0*/  VIADD R226, R235, 0x1000 ;  /* 0x00001000ebe27836 */ /* 0x000fe20000000000 */
[----:B------:R-:W-:Y:S01]  /*30c0*/  SEL R3, R3, 0xffffffc0, !P2 ;  /* 0xffffffc003037807 */ /* 0x000fe20005000000 */
[C---:B------:R-:W-:Y:S01]  /*30d0*/  VIADD R225, R235.reuse, 0x1800 ;  /* 0x00001800ebe17836 */ /* 0x040fe20000000000 */
[----:B------:R-:W5:Y:S01]  /*30e0*/  LDSM.16.M88.4 R76, [R235+0x800] ;  /* 0x00080000eb4c783b */ /* 0x000f620000000200 */
[----:B------:R-:W-:-:S02]  /*30f0*/  VIADD R223, R235, 0x2000 ;  /* 0x00002000ebdf7836 */ /* 0x000fc40000000000 */
[----:B------:R-:W-:Y:S01]  /*3100*/  IMAD.IADD R231, R237, 0x1, R3 ;  /* 0x00000001ede77824 */ /* 0x000fe200078e0203 */
[----:B------:R-:W-:Y:S01]  /*3110*/  LDSM.16.M88.4 R72, [R237+0x9800] ;  /* 0x00980000ed48783b */ /* 0x000fe20000000200 */
[----:B------:R-:W-:Y:S02]  /*3120*/  IMAD.IADD R224, R3, 0x1, R235 ;  /* 0x0000000103e07824 */ /* 0x000fe400078e02eb */
[C---:B------:R-:W-:Y:S01]  /*3130*/  VIADD R222, R235.reuse, 0x2800 ;  /* 0x00002800ebde7836 */ /* 0x040fe20000000000 */
[----:B-1----:R-:W1:Y:S01]  /*3140*/  LDSM.16.M88.4 R8, [R231+0x8000] ;  /* 0x00800000e708783b */ /* 0x002e620000000200 */
[C---:B------:R-:W-:Y:S02]  /*3150*/  VIADD R221, R235.reuse, 0x3000 ;  /* 0x00003000ebdd7836 */ /* 0x040fe40000000000 */
[C---:B------:R-:W-:Y:S01]  /*3160*/  VIADD R220, R235.reuse, 0x3800 ;  /* 0x00003800ebdc7836 */ /* 0x040fe20000000000 */
[----:B------:R-:W-:Y:S01]  /*3170*/  LDSM.16.M88.4 R36, [R233] ;  /* 0x00000000e924783b */ /* 0x000fe20000000200 */
[C---:B------:R-:W-:Y:S01]  /*3180*/  VIADD R219, R235.reuse, 0x4000 ;  /* 0x00004000ebdb7836 */ /* 0x040fe20000000000 */
[----:B--2---:R-:W-:Y:S02]  /*3190*/  HMMA.16816.F32.BF16 R4, R52, R16, RZ ;  /* 0x000000103404723c */ /* 0x004fe400000418ff */
[----:B------:R-:W2:Y:S01]  /*31a0*/  LDSM.16.M88.4 R20, [R224] ;  /* 0x00000000e014783b */ /* 0x000ea20000000200 */
[----:B------:R-:W-:-:S02]  /*31b0*/  VIADD R218, R235, 0x4800 ;  /* 0x00004800ebda7836 */ /* 0x000fc40000000000 */
[C---:B------:R-:W-:Y:S01]  /*31c0*/  VIADD R217, R235.reuse, 0x5000 ;  /* 0x00005000ebd97836 */ /* 0x040fe20000000000 */
[----:B------:R-:W2:Y:S01]  /*31d0*/  LDSM.16.M88.4 R64, [R231+0x8800] ;  /* 0x00880000e740783b */ /* 0x000ea20000000200 */
[C---:B------:R-:W-:Y:S01]  /*31e0*/  HMMA.16816.F32.BF16 R16, R52.reuse, R18, RZ ;  /* 0x000000123410723c */ /* 0x040fe200000418ff */
[C---:B------:R-:W-:Y:S02]  /*31f0*/  VIADD R216, R235.reuse, 0x5800 ;  /* 0x00005800ebd87836 */ /* 0x040fe40000000000 */
[----:B------:R-:W2:Y:S01]  /*3200*/  LDSM.16.M88.4 R28, [R235+0x1000] ;  /* 0x00100000eb1c783b */ /* 0x000ea20000000200 */
[C---:B------:R-:W-:Y:S02]  /*3210*/  VIADD R215, R235.reuse, 0x6000 ;  /* 0x00006000ebd77836 */ /* 0x040fe40000000000 */
[----:B---3--:R-:W-:Y:S01]  /*3220*/  HMMA.16816.F32.BF16 R24, R52, R32, RZ ;  /* 0x000000203418723c */ /* 0x008fe200000418ff */
[----:B------:R-:W3:Y:S01]  /*3230*/  LDSM.16.M88.4 R88, [R235+0x1800] ;  /* 0x00180000eb58783b */ /* 0x000ee20000000200 */
[----:B------:R-:W-:-:S02]  /*3240*/  VIADD R214, R235, 0x6800 ;  /* 0x00006800ebd67836 */ /* 0x000fc40000000000 */
[C---:B------:R-:W-:Y:S01]  /*3250*/  VIADD R213, R235.reuse, 0x7000 ;  /* 0x00007000ebd57836 */ /* 0x040fe20000000000 */
[----:B------:R-:W-:Y:S01]  /*3260*/  LDSM.16.M88.4 R40, [R238+0x2000] ;  /* 0x00200000ee28783b */ /* 0x000fe20000000200 */
[----:B------:R-:W-:Y:S01]  /*3270*/  HMMA.16816.F32.BF16 R32, R52, R34, RZ ;  /* 0x000000223420723c */ /* 0x000fe200000418ff */
[----:B------:R-:W-:Y:S02]  /*3280*/  VIADD R212, R235, 0x7800 ;  /* 0x00007800ebd47836 */ /* 0x000fe40000000000 */
[----:B------:R-:W-:Y:S03]  /*3290*/  LDSM.16.M88.4 R80, [R224+0x800] ;  /* 0x00080000e050783b */ /* 0x000fe60000000200 */
[C---:B----4-:R-:W-:Y:S01]  /*32a0*/  HMMA.16816.F32.BF16 R4, R48.reuse, R12, R4 ;  /* 0x0000000c3004723c */ /* 0x050fe20000041804 */
[----:B------:R-:W-:Y:S04]  /*32b0*/  LDSM.16.M88.4 R84, [R231+0x9800] ;  /* 0x00980000e754783b */ /* 0x000fe80000000200 */
[----:B------:R-:W-:Y:S01]  /*32c0*/  LDSM.16.M88.4 R92, [R224+0x1800] ;  /* 0x00180000e05c783b */ /* 0x000fe20000000200 */
[C---:B------:R-:W-:Y:S03]  /*32d0*/  HMMA.16816.F32.BF16 R16, R48.reuse, R14, R16 ;  /* 0x0000000e3010723c */ /* 0x040fe60000041810 */
[----:B------:R-:W-:Y:S03]  /*32e0*/  LDSM.16.M88.4 R12, [R231+0x9000] ;  /* 0x00900000e70c783b */ /* 0x000fe60000000200 */
[C---:B-----5:R-:W-:Y:S01]  /*32f0*/  HMMA.16816.F32.BF16 R24, R48.reuse, R76, R24 ;  /* 0x0000004c3018723c */ /* 0x060fe20000041818 */
[----:B------:R-:W0:Y:S05]  /*3300*/  LDGDEPBAR ;  /* 0x00000000000079af */ /* 0x000e2a0000000000 */
[----:B------:R-:W-:Y:S01]  /*3310*/  HMMA.16816.F32.BF16 R32, R48, R78, R32 ;  /* 0x0000004e3020723c */ /* 0x000fe20000041820 */
[----:B------:R-:W-:Y:S05]  /*3320*/  LDSM.16.M88.4 R76, [R237+0xa800] ;  /* 0x00a80000ed4c783b */ /* 0x000fea0000000200 */
[C---:B-1----:R-:W-:Y:S06]  /*3330*/  HMMA.16816.F32.BF16 R4, R68.reuse, R8, R4 ;  /* 0x000000084404723c */ /* 0x042fec0000041804 */
[----:B------:R-:W-:Y:S01]  /*3340*/  HMMA.16816.F32.BF16 R16, R68, R10, R16 ;  /* 0x0000000a4410723c */ /* 0x000fe20000041810 */
[----:B------:R-:W1:Y:S05]  /*3350*/  LDSM.16.M88.4 R8, [R237+0xa000] ;  /* 0x00a00000ed08783b */ /* 0x000e6a0000000200 */
[C---:B------:R-:W-:Y:S06]  /*3360*/  HMMA.16816.F32.BF16 R44, R52.reuse, R60, RZ ;  /* 0x0000003c342c723c */ /* 0x040fec00000418ff */
[C---:B------:R-:W-:Y:S06]  /*3370*/  HMMA.16816.F32.BF16 R60, R52.reuse, R62, RZ ;  /* 0x0000003e343c723c */ /* 0x040fec00000418ff */
[C---:B------:R-:W-:Y:S06]  /*3380*/  HMMA.16816.F32.BF16 R56, R52.reuse, R72, RZ ;  /* 0x000000483438723c */ /* 0x040fec00000418ff */
[----:B------:R-:W-:Y:S01]  /*3390*/  HMMA.16816.F32.BF16 R52, R52, R74, RZ ;  /* 0x0000004a3434723c */ /* 0x000fe200000418ff */
[----:B------:R-:W-:Y:S05]  /*33a0*/  LDSM.16.M88.4 R72, [R236+0x2000] ;  /* 0x00200000ec48783b */ /* 0x000fea0000000200 */
[C---:B--2---:R-:W-:Y:S06]  /*33b0*/  HMMA.16816.F32.BF16 R16, R36.reuse, R22, R16 ;  /* 0x000000162410723c */ /* 0x044fec0000041810 */
[----:B------:R-:W-:Y:S01]  /*33c0*/  HMMA.16816.F32.BF16 R4, R36, R20, R4 ;  /* 0x000000142404723c */ /* 0x000fe20000041804 */
[----:B------:R-:W2:Y:S05]  /*33d0*/  LDSM.16.M88.4 R20, [R235+0x2000] ;  /* 0x00200000eb14783b */ /* 0x000eaa0000000200 */
[C---:B------:R-:W-:Y:S06]  /*33e0*/  HMMA.16816.F32.BF16 R24, R68.reuse, R64, R24 ;  /* 0x000000404418723c */ /* 0x040fec0000041818 */
[----:B------:R-:W-:Y:S01]  /*33f0*/  HMMA.16816.F32.BF16 R32, R68, R66, R32 ;  /* 0x000000424420723c */ /* 0x000fe20000041820 */
[----:B------:R-:W-:Y:S05]  /*3400*/  LDSM.16.M88.4 R64, [R234+0x2000] ;  /* 0x00200000ea40783b */ /* 0x000fea0000000200 */
[C---:B------:R-:W-:Y:S06]  /*3410*/  HMMA.16816.F32.BF16 R44, R48.reuse, R28, R44 ;  /* 0x0000001c302c723c */ /* 0x040fec000004182c */
[C---:B------:R-:W-:Y:S01]  /*3420*/  HMMA.16816.F32.BF16 R60, R48.reuse, R30, R60 ;  /* 0x0000001e303c723c */ /* 0x040fe2000004183c */
[----:B------:R-:W4:Y:S05]  /*3430*/  LDSM.16.M88.4 R28, [R224+0x1000] ;  /* 0x00100000e01c783b */ /* 0x000f2a0000000200 */
[C---:B---3--:R-:W-:Y:S06]  /*3440*/  HMMA.16816.F32.BF16 R56, R48.reuse, R88, R56 ;  /* 0x000000583038723c */ /* 0x048fec0000041838 */
[----:B------:R-:W-:Y:S01]  /*3450*/  HMMA.16816.F32.BF16 R48, R48, R90, R52 ;  /* 0x0000005a3030723c */ /* 0x000fe20000041834 */
[----:B------:R-:W-:Y:S04]  /*3460*/  LDSM.16.M88.4 R52, [R235+0x2800] ;  /* 0x00280000eb34783b */ /* 0x000fe80000000200 */
[----:B------:R-:W-:Y:S01]  /*3470*/  LDSM.16.M88.4 R88, [R237+0xb800] ;  /* 0x00b80000ed58783b */ /* 0x000fe20000000200 */
[C---:B-1----:R-:W-:Y:S06]  /*3480*/  HMMA.16816.F32.BF16 R16, R40.reuse, R10, R16 ;  /* 0x0000000a2810723c */ /* 0x042fec0000041810 */
[----:B------:R-:W-:Y:S01]  /*3490*/  HMMA.16816.F32.BF16 R4, R40, R8, R4 ;  /* 0x000000082804723c */ /* 0x000fe20000041804 */
[----:B------:R-:W1:Y:S05]  /*34a0*/  LDSM.16.M88.4 R8, [R231+0xa000] ;  /* 0x00a00000e708783b */ /* 0x000e6a0000000200 */
[C---:B------:R-:W-:Y:S06]  /*34b0*/  HMMA.16816.F32.BF16 R24, R36.reuse, R80, R24 ;  /* 0x000000502418723c */ /* 0x040fec0000041818 */
[----:B------:R-:W-:Y:S01]  /*34c0*/  HMMA.16816.F32.BF16 R32, R36, R82, R32 ;  /* 0x000000522420723c */ /* 0x000fe20000041820 */
[----:B------:R-:W-:Y:S05]  /*34d0*/  LDSM.16.M88.4 R80, [R231+0xa800] ;  /* 0x00a80000e750783b */ /* 0x000fea0000000200 */
[C---:B------:R-:W-:Y:S06]  /*34e0*/  HMMA.16816.F32.BF16 R44, R68.reuse, R12, R44 ;  /* 0x0000000c442c723c */ /* 0x040fec000004182c */
[C---:B------:R-:W-:Y:S01]  /*34f0*/  HMMA.16816.F32.BF16 R60, R68.reuse, R14, R60 ;  /* 0x0000000e443c723c */ /* 0x040fe2000004183c */
[----:B------:R-:W3:Y:S05]  /*3500*/  LDSM.16.M88.4 R12, [R237+0xb000] ;  /* 0x00b00000ed0c783b */ /* 0x000eea0000000200 */
[C---:B------:R-:W-:Y:S06]  /*3510*/  HMMA.16816.F32.BF16 R56, R68.reuse, R84, R56 ;  /* 0x000000544438723c */ /* 0x040fec0000041838 */
[----:B------:R-:W-:Y:S01]  /*3520*/  HMMA.16816.F32.BF16 R68, R68, R86, R48 ;  /* 0x000000564444723c */ /* 0x000fe20000041830 */
[----:B------:R-:W-:Y:S04]  /*3530*/  LDSM.16.M88.4 R48, [R233+0x2000] ;  /* 0x00200000e930783b */ /* 0x000fe80000000200 */
[----:B------:R-:W-:Y:S01]  /*3540*/  LDSM.16.M88.4 R84, [R235+0x3800] ;  /* 0x00380000eb54783b */ /* 0x000fe20000000200 */
[C---:B--2---:R-:W-:Y:S06]  /*3550*/  HMMA.16816.F32.BF16 R16, R72.reuse, R22, R16 ;  /* 0x000000164810723c */ /* 0x044fec0000041810 */
[----:B------:R-:W-:Y:S01]  /*3560*/  HMMA.16816.F32.BF16 R4, R72, R20, R4 ;  /* 0x000000144804723c */ /* 0x000fe20000041804 */
[----:B------:R-:W2:Y:S05]  /*3570*/  LDSM.16.M88.4 R20, [R224+0x2000] ;  /* 0x00200000e014783b */ /* 0x000eaa0000000200 */
[C---:B------:R-:W-:Y:S06]  /*3580*/  HMMA.16816.F32.BF16 R24, R40.reuse, R76, R24 ;  /* 0x0000004c2818723c */ /* 0x040fec0000041818 */
[----:B------:R-:W-:Y:S01]  /*3590*/  HMMA.16816.F32.BF16 R32, R40, R78, R32 ;  /* 0x0000004e2820723c */ /* 0x000fe20000041820 */
        /* <DEDUP_REMOVED lines=14> */
[C---:B---3--:R-:W-:Y:S06]  /*3680*/  HMMA.16816.F32.BF16 R44, R40.reuse, R12, R44 ;  /* 0x0000000c282c723c */ /* 0x048fec000004182c */
        /* <DEDUP_REMOVED lines=8> */
[----:B------:R-:W-:Y:S05]  /*3710*/  LDSM.16.M88.4 R20, [R236+0x4000] ;  /* 0x00400000ec14783b */ /* 0x000fea0000000200 */
[C---:B------:R-:W-:Y:S06]  /*3720*/  HMMA.16816.F32.BF16 R24, R64.reuse, R80, R24 ;  /* 0x000000504018723c */ /* 0x040fec0000041818 */
[----:B------:R-:W-:Y:S01]  /*3730*/  HMMA.16816.F32.BF16 R32, R64, R82, R32 ;  /* 0x000000524020723c */ /* 0x000fe20000041820 */
[----:B------:R-:W-:Y:S05]  /*3740*/  LDSM.16.M88.4 R80, [R235+0x4800] ;  /* 0x00480000eb50783b */ /* 0x000fea0000000200 */
[C---:B----4-:R-:W-:Y:S06]  /*3750*/  HMMA.16816.F32.BF16 R44, R72.reuse, R28, R44 ;  /* 0x0000001c482c723c */ /* 0x050fec000004182c */
[C---:B------:R-:W-:Y:S01]  /*3760*/  HMMA.16816.F32.BF16 R60, R72.reuse, R30, R60 ;  /* 0x0000001e483c723c */ /* 0x040fe2000004183c */
[----:B------:R-:W2:Y:S05]  /*3770*/  LDSM.16.M88.4 R28, [R235+0x4000] ;  /* 0x00400000eb1c783b */ /* 0x000eaa0000000200 */
        /* <DEDUP_REMOVED lines=38> */
[----:B------:R-:W-:Y:S05]  /*39e0*/  LDSM.16.M88.4 R12, [R231+0xd000] ;  /* 0x00d00000e70c783b */ /* 0x000fea0000000200 */
[C---:B------:R-:W-:Y:S06]  /*39f0*/  HMMA.16816.F32.BF16 R56, R36.reuse, R84, R56 ;  /* 0x000000542438723c */ /* 0x040fec0000041838 */
[----:B------:R-:W-:Y:S01]  /*3a00*/  HMMA.16816.F32.BF16 R68, R36, R86, R68 ;  /* 0x000000562444723c */ /* 0x000fe20000041844 */
[----:B------:R-:W3:Y:S04]  /*3a10*/  LDSM.16.M88.4 R36, [R224+0x4800] ;  /* 0x00480000e024783b */ /* 0x000ee80000000200 */
        /* <DEDUP_REMOVED lines=8> */
[----:B------:R-:W-:Y:S01]  /*3aa0*/  HMMA.16816.F32.BF16 R60, R20, R42, R60 ;  /* 0x0000002a143c723c */ /* 0x000fe2000004183c */
[----:B------:R-:W2:Y:S05]  /*3ab0*/  LDSM.16.M88.4 R40, [R236+0x6000] ;  /* 0x00600000ec28783b */ /* 0x000eaa0000000200 */
[C---:B-1----:R-:W-:Y:S06]  /*3ac0*/  HMMA.16816.F32.BF16 R16, R52.reuse, R10, R16 ;  /* 0x0000000a3410723c */ /* 0x042fec0000041810 */
[----:B------:R-:W-:Y:S01]  /*3ad0*/  HMMA.16816.F32.BF16 R4, R52, R8, R4 ;  /* 0x000000083404723c */ /* 0x000fe20000041804 */
[----:B------:R-:W-:Y:S05]  /*3ae0*/  LDSM.16.M88.4 R8, [R233+0x6000] ;  /* 0x00600000e908783b */ /* 0x000fea0000000200 */
[C---:B---3--:R-:W-:Y:S06]  /*3af0*/  HMMA.16816.F32.BF16 R24, R64.reuse, R36, R24 ;  /* 0x000000244018723c */ /* 0x048fec0000041818 */
[----:B------:R-:W-:Y:S01]  /*3b00*/  HMMA.16816.F32.BF16 R32, R64, R38, R32 ;  /* 0x000000264020723c */ /* 0x000fe20000041820 */
[----:B------:R-:W-:Y:S05]  /*3b10*/  LDSM.16.M88.4 R36, [R235+0x7000] ;  /* 0x00700000eb24783b */ /* 0x000fea0000000200 */
[C---:B------:R-:W-:Y:S06]  /*3b20*/  HMMA.16816.F32.BF16 R56, R20.reuse, R48, R56 ;  /* 0x000000301438723c */ /* 0x040fec0000041838 */
[----:B------:R-:W-:Y:S01]  /*3b30*/  HMMA.16816.F32.BF16 R68, R20, R50, R68 ;  /* 0x000000321444723c */ /* 0x000fe20000041844 */
[----:B------:R-:W-:Y:S04]  /*3b40*/  LDSM.16.M88.4 R20, [R231+0xe000] ;  /* 0x00e00000e714783b */ /* 0x000fe80000000200 */
[----:B------:R-:W-:Y:S01]  /*3b50*/  LDSM.16.M88.4 R48, [R237+0xf000] ;  /* 0x00f00000ed30783b */ /* 0x000fe20000000200 */
[C---:B------:R-:W-:Y:S06]  /*3b60*/  HMMA.16816.F32.BF16 R44, R72.reuse, R12, R44 ;  /* 0x0000000c482c723c */ /* 0x040fec000004182c */
[----:B------:R-:W-:Y:S01]  /*3b70*/  HMMA.16816.F32.BF16 R60, R72, R14, R60 ;  /* 0x0000000e483c723c */ /* 0x000fe2000004183c */
[----:B------:R-:W1:Y:S05]  /*3b80*/  LDSM.16.M88.4 R12, [R234+0x6000] ;  /* 0x00600000ea0c783b */ /* 0x000e6a0000000200 */
[C---:B--2---:R-:W-:Y:S06]  /*3b90*/  HMMA.16816.F32.BF16 R16, R40.reuse, R30, R16 ;  /* 0x0000001e2810723c */ /* 0x044fec0000041810 */
[----:B------:R-:W-:Y:S01]  /*3ba0*/  HMMA.16816.F32.BF16 R4, R40, R28, R4 ;  /* 0x0000001c2804723c */ /* 0x000fe20000041804 */
[----:B------:R-:W2:Y:S05]  /*3bb0*/  LDSM.16.M88.4 R28, [R231+0xe800] ;  /* 0x00e80000e71c783b */ /* 0x000eaa0000000200 */
[C---:B------:R-:W-:Y:S06]  /*3bc0*/  HMMA.16816.F32.BF16 R24, R52.reuse, R88, R24 ;  /* 0x000000583418723c */ /* 0x040fec0000041818 */
[----:B------:R-:W-:Y:S06]  /*3bd0*/  HMMA.16816.F32.BF16 R32, R52, R90, R32 ;  /* 0x0000005a3420723c */ /* 0x000fec0000041820 */
[----:B------:R-:W-:Y:S06]  /*3be0*/  HMMA.16816.F32.BF16 R44, R64, R84, R44 ;  /* 0x00000054402c723c */ /* 0x000fec000004182c */
[----:B------:R-:W-:Y:S06]  /*3bf0*/  HMMA.16816.F32.BF16 R56, R72, R92, R56 ;  /* 0x0000005c4838723c */ /* 0x000fec0000041838 */
[C---:B-1----:R-:W-:Y:S06]  /*3c00*/  HMMA.16816.F32.BF16 R16, R12.reuse, R22, R16 ;  /* 0x000000160c10723c */ /* 0x042fec0000041810 */
[----:B------:R-:W-:Y:S01]  /*3c10*/  HMMA.16816.F32.BF16 R4, R12, R20, R4 ;  /* 0x000000140c04723c */ /* 0x000fe20000041804 */
[----:B------:R-:W-:Y:S05]  /*3c20*/  LDSM.16.M88.4 R20, [R224+0x6800] ;  /* 0x00680000e014783b */ /* 0x000fea0000000200 */
[----:B------:R-:W-:Y:S06]  /*3c30*/  HMMA.16816.F32.BF16 R24, R40, R80, R24 ;  /* 0x000000502818723c */ /* 0x000fec0000041818 */
[----:B------:R-:W-:Y:S01]  /*3c40*/  HMMA.16816.F32.BF16 R68, R72, R94, R68 ;  /* 0x0000005e4844723c */ /* 0x000fe20000041844 */
[----:B------:R-:W1:Y:S05]  /*3c50*/  LDSM.16.M88.4 R72, [R224+0x5800] ;  /* 0x00580000e048783b */ /* 0x000e6a0000000200 */
[----:B------:R-:W-:Y:S06]  /*3c60*/  HMMA.16816.F32.BF16 R32, R40, R82, R32 ;  /* 0x000000522820723c */ /* 0x000fec0000041820 */
[C---:B------:R-:W-:Y:S06]  /*3c70*/  HMMA.16816.F32.BF16 R16, R8.reuse, R78, R16 ;  /* 0x0000004e0810723c */ /* 0x040fec0000041810 */
[----:B------:R-:W-:Y:S01]  /*3c80*/  HMMA.16816.F32.BF16 R4, R8, R76, R4 ;  /* 0x0000004c0804723c */ /* 0x000fe20000041804 */
[----:B------:R-:W-:Y:S05]  /*3c90*/  LDSM.16.M88.4 R76, [R231+0xf000] ;  /* 0x00f00000e74c783b */ /* 0x000fea0000000200 */
[----:B------:R-:W-:Y:S06]  /*3ca0*/  HMMA.16816.F32.BF16 R44, R52, R48, R44 ;  /* 0x00000030342c723c */ /* 0x000fec000004182c */
[C---:B--2---:R-:W-:Y:S06]  /*3cb0*/  HMMA.16816.F32.BF16 R24, R12.reuse, R28, R24 ;  /* 0x0000001c0c18723c */ /* 0x044fec0000041818 */
[----:B------:R-:W-:Y:S01]  /*3cc0*/  HMMA.16816.F32.BF16 R32, R12, R30, R32 ;  /* 0x0000001e0c20723c */ /* 0x000fe20000041820 */
[----:B------:R-:W2:Y:S01]  /*3cd0*/  LDSM.16.M88.4 R28, [R237+0xf800] ;  /* 0x00f80000ed1c783b */ /* 0x000ea20000000200 */
[----:B------:R-:W-:Y:S01]  /*3ce0*/  FMUL.FTZ R17, R17, UR24 ;  /* 0x0000001811117c20 */ /* 0x000fe20008410000 */
[----:B------:R-:W-:Y:S01]  /*3cf0*/  FMUL.FTZ R18, R18, UR24 ;  /* 0x0000001812127c20 */ /* 0x000fe20008410000 */
[----:B------:R-:W-:-:S02]  /*3d00*/  FMUL.FTZ R19, R19, UR24 ;  /* 0x0000001813137c20 */ /* 0x000fc40008410000 */
[----:B------:R-:W-:Y:S01]  /*3d10*/  HMMA.16816.F32.BF16 R60, R64, R86, R60 ;  /* 0x00000056403c723c */ /* 0x000fe2000004183c */
[----:B------:R-:W-:Y:S01]  /*3d20*/  FMUL.FTZ R3, R5, UR24 ;  /* 0x0000001805037c20 */ /* 0x000fe20008410000 */
[----:B------:R-:W-:Y:S01]  /*3d30*/  FMUL.FTZ R5, R7, UR24 ;  /* 0x0000001807057c20 */ /* 0x000fe20008410000 */
[----:B------:R-:W-:-:S03]  /*3d40*/  FMUL.FTZ R7, R16, UR24 ;  /* 0x0000001810077c20 */ /* 0x000fc60008410000 */
[----:B-1----:R-:W-:Y:S01]  /*3d50*/  HMMA.16816.F32.BF16 R56, R64, R72, R56 ;  /* 0x000000484038723c */ /* 0x002fe20000041838 */
[----:B------:R-:W-:Y:S05]  /*3d60*/  MUFU.TANH R72, R19 ;  /* 0x0000001300487308 */ /* 0x000fea0000002400 */
[----:B------:R-:W-:Y:S03]  /*3d70*/  HMMA.16816.F32.BF16 R44, R40, R36, R44 ;  /* 0x00000024282c723c */ /* 0x000fe6000004182c */
[----:B------:R-:W-:Y:S03]  /*3d80*/  MUFU.TANH R36, R17 ;  /* 0x0000001100247308 */ /* 0x000fe60000002400 */
[----:B------:R-:W-:Y:S05]  /*3d90*/  HMMA.16816.F32.BF16 R68, R64, R74, R68 ;  /* 0x0000004a4044723c */ /* 0x000fea0000041844 */
[----:B------:R1:W-:Y:S01]  /*3da0*/  MUFU.TANH R37, R18 ;  /* 0x0000001200257308 */ /* 0x0003e20000002400 */
[----:B------:R-:W-:Y:S01]  /*3db0*/  HMMA.16816.F32.BF16 R60, R52, R50, R60 ;  /* 0x00000032343c723c */ /* 0x000fe2000004183c */
[----:B------:R-:W-:Y:S05]  /*3dc0*/  LDSM.16.M88.4 R48, [R224+0x7000] ;  /* 0x00700000e030783b */ /* 0x000fea0000000200 */
[----:B------:R-:W-:Y:S01]  /*3dd0*/  HMMA.16816.F32.BF16 R32, R8, R22, R32 ;  /* 0x000000160820723c */ /* 0x000fe20000041820 */
[----:B------:R-:W3:Y:S05]  /*3de0*/  MUFU.TANH R3, R3 ;  /* 0x0000000300037308 */ /* 0x000eea0000002400 */
[----:B--2---:R-:W-:Y:S03]  /*3df0*/  HMMA.16816.F32.BF16 R56, R52, R28, R56 ;  /* 0x0000001c3438723c */ /* 0x004fe60000041838 */
[----:B------:R-:W2:Y:S01]  /*3e00*/  MUFU.TANH R5, R5 ;  /* 0x0000000500057308 */ /* 0x000ea20000002400 */
[----:B-1----:R-:W1:Y:S02]  /*3e10*/  LDSM.16.M88.4 R16, [R235+0x7800] ;  /* 0x00780000eb10783b */ /* 0x002e640000000200 */
[----:B------:R-:W-:Y:S02]  /*3e20*/  HMMA.16816.F32.BF16 R24, R8, R20, R24 ;  /* 0x000000140818723c */ /* 0x000fe40000041818 */
[----:B------:R-:W4:Y:S03]  /*3e30*/  LDSM.16.M88.4 R20, [R231+0xf800] ;  /* 0x00f80000e714783b */ /* 0x000f260000000200 */
[----:B------:R-:W5:Y:S01]  /*3e40*/  MUFU.TANH R7, R7 ;  /* 0x0000000700077308 */ /* 0x000f620000002400 */
[----:B------:R-:W-:Y:S06]  /*3e50*/  HMMA.16816.F32.BF16 R68, R52, R30, R68 ;  /* 0x0000001e3444723c */ /* 0x000fec0000041844 */
[----:B------:R-:W-:Y:S01]  /*3e60*/  HMMA.16816.F32.BF16 R60, R40, R38, R60 ;  /* 0x00000026283c723c */ /* 0x000fe2000004183c */
[----:B------:R-:W-:Y:S01]  /*3e70*/  LOP3.LUT R31, R100, 0xffffffe0, RZ, 0xc0, !PT ;  /* 0xffffffe0641f7812 */ /* 0x000fe200078ec0ff */
[----:B------:R-:W-:Y:S01]  /*3e80*/  FMUL.FTZ R29, R33, UR24 ;  /* 0x00000018211d7c20 */ /* 0x000fe20008410000 */
[----:B------:R-:W-:Y:S01]  /*3e90*/  FMUL.FTZ R28, R32, UR24 ;  /* 0x00000018201c7c20 */ /* 0x000fe20008410000 */
[----:B------:R-:W-:Y:S01]  /*3ea0*/  LEA R32, R99, UR20, 0x4 ;  /* 0x0000001463207c11 */ /* 0x000fe2000f8e20ff */
[----:B------:R-:W-:Y:S01]  /*3eb0*/  FMUL.FTZ R30, R34, UR24 ;  /* 0x00000018221e7c20 */ /* 0x000fe20008410000 */
[----:B------:R-:W-:Y:S01]  /*3ec0*/  IMAD.IADD R31, R98, 0x1, -R31 ;  /* 0x00000001621f7824 */ /* 0x000fe200078e0a1f */
[----:B------:R-:W-:Y:S01]  /*3ed0*/  HMMA.16816.F32.BF16 R44, R12, R76, R44 ;  /* 0x0000004c0c2c723c */ /* 0x000fe2000004182c */
[----:B------:R-:W-:Y:S01]  /*3ee0*/  IMAD.U32 R34, RZ, RZ, UR22 ;  /* 0x00000016ff227e24 */ /* 0x000fe2000f8e00ff */
[----:B------:R-:W-:Y:S01]  /*3ef0*/  MUFU.TANH R28, R28 ;  /* 0x0000001c001c7308 */ /* 0x000fe20000002400 */
[----:B------:R-:W-:-:S02]  /*3f00*/  FMUL.FTZ R35, R35, UR24 ;  /* 0x0000001823237c20 */ /* 0x000fc40008410000 */
[----:B------:R-:W-:Y:S01]  /*3f10*/  FMUL.FTZ R25, R25, UR24 ;  /* 0x0000001819197c20 */ /* 0x000fe20008410000 */
[----:B------:R-:W-:Y:S01]  /*3f20*/  FMUL.FTZ R27, R27, UR24 ;  /* 0x000000181b1b7c20 */ /* 0x000fe20008410000 */
[----:B------:R-:W-:Y:S01]  /*3f30*/  FMUL.FTZ R24, R24, UR24 ;  /* 0x0000001818187c20 */ /* 0x000fe20008410000 */
[----:B------:R-:W-:Y:S02]  /*3f40*/  FMUL.FTZ R26, R26, UR24 ;  /* 0x000000181a1a7c20 */ /* 0x000fe40008410000 */
[----:B------:R-:W-:Y:S07]  /*3f50*/  MUFU.TANH R30, R30 ;  /* 0x0000001e001e7308 */ /* 0x000fee0000002400 */
[----:B------:R-:W-:Y:S01]  /*3f60*/  HMMA.16816.F32.BF16 R60, R12, R78, R60 ;  /* 0x0000004e0c3c723c */ /* 0x000fe2000004183c */
[----:B------:R-:W5:Y:S05]  /*3f70*/  MUFU.TANH R25, R25 ;  /* 0x0000001900197308 */ /* 0x000f6a0000002400 */
[C---:B-1----:R-:W-:Y:S03]  /*3f80*/  HMMA.16816.F32.BF16 R56, R40.reuse, R16, R56 ;  /* 0x000000102838723c */ /* 0x042fe60000041838 */
[----:B------:R-:W1:Y:S03]  /*3f90*/  MUFU.TANH R27, R27 ;  /* 0x0000001b001b7308 */ /* 0x000e660000002400 */
[----:B------:R-:W-:Y:S01]  /*3fa0*/  HMMA.16816.F32.BF16 R68, R40, R18, R68 ;  /* 0x000000122844723c */ /* 0x000fe20000041844 */
[----:B------:R-:W-:-:S04]  /*3fb0*/  SHF.R.S32.HI R16, RZ, 0x1f, R31 ;  /* 0x0000001fff107819 */ /* 0x000fc8000001141f */
[----:B------:R-:W-:Y:S01]  /*3fc0*/  LEA.HI R16, R16, R31, RZ, 0x2 ;  /* 0x0000001f10107211 */ /* 0x000fe200078f10ff */
[C---:B------:R-:W-:Y:S01]  /*3fd0*/  HMMA.16816.F32.BF16 R44, R8.reuse, R48, R44 ;  /* 0x00000030082c723c */ /* 0x040fe2000004182c */
[----:B------:R-:W1:Y:S02]  /*3fe0*/  MUFU.TANH R24, R24 ;  /* 0x0000001800187308 */ /* 0x000e640000002400 */
[----:B------:R-:W-:Y:S02]  /*3ff0*/  SHF.R.S32.HI R33, RZ, 0x2, R16 ;  /* 0x00000002ff217819 */ /* 0x000fe40000011410 */
[----:B------:R-:W2:Y:S01]  /*4000*/  LDSM.16.M88.4 R16, [R224+0x7800] ;  /* 0x00780000e010783b */ /* 0x000ea20000000200 */
[----:B------:R-:W-:Y:S01]  /*4010*/  HMMA.16816.F32.BF16 R60, R8, R50, R60 ;  /* 0x00000032083c723c */ /* 0x000fe2000004183c */
[----:B------:R-:W-:Y:S01]  /*4020*/  IADD3 R32, R32, 0x1, R33 ;  /* 0x0000000120207810 */ /* 0x000fe20007ffe021 */
[----:B------:R-:W-:Y:S01]  /*4030*/  IMAD.SHL.U32 R33, R98, 0x2, RZ ;  /* 0x0000000262217824 */ /* 0x000fe200078e00ff */
[----:B------:R-:W1:Y:S01]  /*4040*/  MUFU.TANH R26, R26 ;  /* 0x0000001a001a7308 */ /* 0x000e620000002400 */
[----:B------:R-:W-:-:S04]  /*4050*/  DEPBAR.LE SB0, 0x0 ;  /* 0x000080000000791a */ /* 0x000fc80000000000 */
[C---:B----4-:R-:W-:Y:S01]  /*4060*/  HMMA.16816.F32.BF16 R56, R12.reuse, R20, R56 ;  /* 0x000000140c38723c */ /* 0x050fe20000041838 */
[----:B------:R-:W-:Y:S02]  /*4070*/  LOP3.LUT R33, R33, 0x6, RZ, 0xc0, !PT ;  /* 0x0000000621217812 */ /* 0x000fe400078ec0ff */
[----:B------:R-:W-:Y:S01]  /*4080*/  IADD3 R34, R32, UR21, -R34 ;  /* 0x0000001520227c10 */ /* 0x000fe2000fffe822 */
[----:B------:R-:W-:Y:S02]  /*4090*/  MUFU.TANH R29, R29 ;  /* 0x0000001d001d7308 */ /* 0x000fe40000002400 */
[----:B------:R-:W-:Y:S01]  /*40a0*/  HMMA.16816.F32.BF16 R68, R12, R22, R68 ;  /* 0x000000160c44723c */ /* 0x000fe20000041844 */
[----:B------:R-:W-:Y:S02]  /*40b0*/  VIADD R32, R33, UR5 ;  /* 0x0000000521207c36 */ /* 0x000fe40008000000 */
[----:B------:R-:W-:Y:S02]  /*40c0*/  VIADD R34, R34, UR17 ;  /* 0x0000001122227c36 */ /* 0x000fe40008000000 */
[----:B------:R-:W-:Y:S01]  /*40d0*/  FMUL.FTZ R44, R44, UR24 ;  /* 0x000000182c2c7c20 */ /* 0x000fe20008410000 */
[----:B------:R-:W-:-:S02]  /*40e0*/  VIADD R20, R32, 0x1 ;  /* 0x0000000120147836 */ /* 0x000fc40000000000 */
[----:B------:R-:W-:Y:S01]  /*40f0*/  FMUL.FTZ R46, R46, UR24 ;  /* 0x000000182e2e7c20 */ /* 0x000fe20008410000 */
[----:B------:R-:W-:Y:S01]  /*4100*/  VIADD R21, R32, 0x8 ;  /* 0x0000000820157836 */ /* 0x000fe20000000000 */
[C---:B------:R-:W-:Y:S01]  /*4110*/  VIMNMX R204, R34.reuse, UR21, PT ;  /* 0x0000001522cc7c48 */ /* 0x040fe2000bfe0100 */
[----:B------:R-:W4:Y:S01]  /*4120*/  MUFU.TANH R185, R44 ;  /* 0x0000002c00b97308 */ /* 0x000f220000002400 */
[----:B------:R-:W-:Y:S01]  /*4130*/  VIADDMNMX R167, R34, 0x8, R167, PT ;  /* 0x0000000822a77846 */ /* 0x000fe200038001a7 */
[----:B------:R-:W-:Y:S01]  /*4140*/  VIADD R33, R32, 0x10 ;  /* 0x0000001020217836 */ /* 0x000fe20000000000 */
[-C--:B------:R-:W-:Y:S01]  /*4150*/  ISETP.GE.AND P4, PT, R20, R204.reuse, PT ;  /* 0x000000cc1400720c */ /* 0x080fe20003f86270 */
[----:B------:R-:W-:Y:S01]  /*4160*/  FMUL.FTZ R60, R60, UR24 ;  /* 0x000000183c3c7c20 */ /* 0x000fe20008410000 */
[-C--:B------:R-:W-:Y:S01]  /*4170*/  ISETP.GE.AND P5, PT, R20, R167.reuse, PT ;  /* 0x000000a71400720c */ /* 0x080fe20003fa6270 */
[----:B------:R-:W-:Y:S01]  /*4180*/  VIADD R20, R32, 0x9 ;  /* 0x0000000920147836 */ /* 0x000fe20000000000 */
[CC--:B------:R-:W-:Y:S01]  /*4190*/  ISETP.GE.AND P3, PT, R21.reuse, R204.reuse, PT ;  /* 0x000000cc1500720c */ /* 0x0c0fe20003f66270 */
[----:B------:R-:W4:Y:S01]  /*41a0*/  MUFU.TANH R189, R46 ;  /* 0x0000002e00bd7308 */ /* 0x000f220000002400 */
[-C--:B------:R-:W-:Y:S01]  /*41b0*/  ISETP.GE.AND P2, PT, R21, R167.reuse, PT ;  /* 0x000000a71500720c */ /* 0x080fe20003f46270 */
[----:B------:R-:W-:Y:S01]  /*41c0*/  FMUL.FTZ R62, R62, UR24 ;  /* 0x000000183e3e7c20 */ /* 0x000fe20008410000 */
[CC--:B------:R-:W-:Y:S01]  /*41d0*/  ISETP.GE.AND P1, PT, R20.reuse, R204.reuse, PT ;  /* 0x000000cc1400720c */ /* 0x0c0fe20003f26270 */
[----:B------:R-:W-:Y:S01]  /*41e0*/  FMUL.FTZ R45, R45, UR24 ;  /* 0x000000182d2d7c20 */ /* 0x000fe20008410000 */
[-C--:B------:R-:W-:Y:S01]  /*41f0*/  ISETP.GE.AND P6, PT, R20, R167.reuse, PT ;  /* 0x000000a71400720c */ /* 0x080fe20003fc6270 */
[----:B------:R-:W-:Y:S01]  /*4200*/  FMUL.FTZ R61, R61, UR24 ;  /* 0x000000183d3d7c20 */ /* 0x000fe20008410000 */
[----:B---3--:R-:W-:Y:S01]  /*4210*/  FSEL R21, R3, -INF , !P4 ;  /* 0xff80000003157808 */ /* 0x008fe20006000000 */
[C---:B--2---:R-:W-:Y:S01]  /*4220*/  HMMA.16816.F32.BF16 R56, R8.reuse, R16, R56 ;  /* 0x000000100838723c */ /* 0x044fe20000041838 */
[----:B------:R-:W-:Y:S01]  /*4230*/  FSEL R20, R5, -INF , !P5 ;  /* 0xff80000005147808 */ /* 0x000fe20006800000 */
[----:B------:R-:W-:Y:S01]  /*4240*/  VIADD R3, R32, 0x18 ;  /* 0x0000001820037836 */ /* 0x000fe20000000000 */
[----:B------:R-:W-:Y:S01]  /*4250*/  FSEL R36, R36, -INF , !P1 ;  /* 0xff80000024247808 */ /* 0x000fe20004800000 */
[----:B------:R-:W-:Y:S01]  /*4260*/  VIADD R5, R32, 0x11 ;  /* 0x0000001120057836 */ /* 0x000fe20000000000 */
[----:B------:R-:W-:Y:S01]  /*4270*/  FSEL R72, R72, -INF , !P6 ;  /* 0xff80000048487808 */ /* 0x000fe20007000000 */
[----:B------:R-:W2:Y:S01]  /*4280*/  MUFU.TANH R31, R35 ;  /* 0x00000023001f7308 */ /* 0x000ea20000002400 */
[----:B-----5:R-:W-:Y:S01]  /*4290*/  FSEL R16, R7, -INF , !P3 ;  /* 0xff80000007107808 */ /* 0x020fe20005800000 */
[----:B------:R-:W-:Y:S01]  /*42a0*/  HMMA.16816.F32.BF16 R68, R8, R18, R68 ;  /* 0x000000120844723c */ /* 0x000fe20000041844 */
[----:B------:R-:W-:Y:S01]  /*42b0*/  FSEL R37, R37, -INF , !P2 ;  /* 0xff80000025257808 */ /* 0x000fe20005000000 */
[----:B------:R-:W-:Y:S01]  /*42c0*/  FMUL.FTZ R63, R63, UR24 ;  /* 0x000000183f3f7c20 */ /* 0x000fe20008410000 */
[-C--:B------:R-:W-:Y:S01]  /*42d0*/  ISETP.GE.AND P1, PT, R3, R204.reuse, PT ;  /* 0x000000cc0300720c */ /* 0x080fe20003f26270 */
[----:B------:R-:W-:Y:S01]  /*42e0*/  FMUL.FTZ R47, R47, UR24 ;  /* 0x000000182f2f7c20 */ /* 0x000fe20008410000 */
[-C--:B------:R-:W-:Y:S01]  /*42f0*/  ISETP.GE.AND P6, PT, R3, R167.reuse, PT ;  /* 0x000000a70300720c */ /* 0x080fe20003fc6270 */
[C---:B------:R-:W-:Y:S01]  /*4300*/  VIADD R3, R32.reuse, 0x20 ;  /* 0x0000002020037836 */ /* 0x040fe20000000000 */
[CC--:B------:R-:W-:Y:S01]  /*4310*/  ISETP.GE.AND P3, PT, R5.reuse, R204.reuse, PT ;  /* 0x000000cc0500720c */ /* 0x0c0fe20003f66270 */
[----:B------:R-:W3:Y:S01]  /*4320*/  MUFU.TANH R187, R60 ;  /* 0x0000003c00bb7308 */ /* 0x000ee20000002400 */
[-C--:B------:R-:W-:Y:S01]  /*4330*/  ISETP.GE.AND P2, PT, R5, R167.reuse, PT ;  /* 0x000000a70500720c */ /* 0x080fe20003f46270 */
[C---:B------:R-:W-:Y:S01]  /*4340*/  VIADD R5, R32.reuse, 0x19 ;  /* 0x0000001920057836 */ /* 0x040fe20000000000 */
[C---:B------:R-:W-:Y:S01]  /*4350*/  ISETP.GE.AND P4, PT, R33.reuse, R204, PT ;  /* 0x000000cc2100720c */ /* 0x040fe20003f86270 */
[----:B------:R-:W-:Y:S01]  /*4360*/  VIADD R10, R32, 0x28 ;  /* 0x00000028200a7836 */ /* 0x000fe20000000000 */
[----:B------:R-:W-:-:S02]  /*4370*/  ISETP.GE.AND P5, PT, R33, R167, PT ;  /* 0x000000a72100720c */ /* 0x000fc40003fa6270 */
[----:B------:R-:W-:Y:S01]  /*4380*/  FSEL R14, R25, -INF , !P3 ;  /* 0xff800000190e7808 */ /* 0x000fe20005800000 */
[----:B------:R-:W5:Y:S01]  /*4390*/  MUFU.TANH R191, R62 ;  /* 0x0000003e00bf7308 */ /* 0x000f620000002400 */
[----:B-1----:R-:W-:Y:S01]  /*43a0*/  FSEL R7, R27, -INF , !P2 ;  /* 0xff8000001b077808 */ /* 0x002fe20005000000 */
[----:B------:R-:W-:Y:S01]  /*43b0*/  FMUL.FTZ R56, R56, UR24 ;  /* 0x0000001838387c20 */ /* 0x000fe20008410000 */
[-C--:B------:R-:W-:Y:S01]  /*43c0*/  ISETP.GE.AND P3, PT, R3, R204.reuse, PT ;  /* 0x000000cc0300720c */ /* 0x080fe20003f66270 */
[----:B------:R-:W-:Y:S01]  /*43d0*/  FMUL.FTZ R57, R57, UR24 ;  /* 0x0000001839397c20 */ /* 0x000fe20008410000 */
[-C--:B------:R-:W-:Y:S01]  /*43e0*/  ISETP.GE.AND P2, PT, R3, R167.reuse, PT ;  /* 0x000000a70300720c */ /* 0x080fe20003f46270 */
[----:B------:R-:W-:Y:S01]  /*43f0*/  VIADD R3, R32, 0x21 ;  /* 0x0000002120037836 */ /* 0x000fe20000000000 */
[----:B------:R-:W-:Y:S01]  /*4400*/  FSEL R15, R24, -INF , !P4 ;  /* 0xff800000180f7808 */ /* 0x000fe20006000000 */
[----:B------:R-:W1:Y:S01]  /*4410*/  MUFU.TANH R186, R45 ;  /* 0x0000002d00ba7308 */ /* 0x000e620000002400 */
[----:B------:R-:W-:Y:S01]  /*4420*/  FSEL R13, R26, -INF , !P5 ;  /* 0xff8000001a0d7808 */ /* 0x000fe20006800000 */
[----:B------:R-:W-:Y:S01]  /*4430*/  FMUL.FTZ R70, R70, UR24 ;  /* 0x0000001846467c20 */ /* 0x000fe20008410000 */
[CC--:B------:R-:W-:Y:S01]  /*4440*/  ISETP.GE.AND P4, PT, R5.reuse, R204.reuse, PT ;  /* 0x000000cc0500720c */ /* 0x0c0fe20003f86270 */
[----:B------:R-:W-:Y:S01]  /*4450*/  FMUL.FTZ R58, R58, UR24 ;  /* 0x000000183a3a7c20 */ /* 0x000fe20008410000 */
[-C--:B------:R-:W-:Y:S01]  /*4460*/  ISETP.GE.AND P5, PT, R5, R167.reuse, PT ;  /* 0x000000a70500720c */ /* 0x080fe20003fa6270 */
[----:B------:R-:W-:Y:S01]  /*4470*/  FMUL.FTZ R59, R59, UR24 ;  /* 0x000000183b3b7c20 */ /* 0x000fe20008410000 */
[----:B------:R-:W-:Y:S01]  /*4480*/  FSEL R9, R28, -INF , !P1 ;  /* 0xff8000001c097808 */ /* 0x000fe20004800000 */
[----:B------:R-:W1:Y:S01]  /*4490*/  MUFU.TANH R188, R61 ;  /* 0x0000003d00bc7308 */ /* 0x000e620000002400 */
[----:B------:R-:W-:Y:S01]  /*44a0*/  FSEL R5, R30, -INF , !P6 ;  /* 0xff8000001e057808 */ /* 0x000fe20007000000 */
[----:B------:R-:W-:Y:S01]  /*44b0*/  FMUL.FTZ R68, R68, UR24 ;  /* 0x0000001844447c20 */ /* 0x000fe20008410000 */
[----:B------:R-:W-:Y:S01]  /*44c0*/  ISETP.GE.AND P1, PT, R3, R204, PT ;  /* 0x000000cc0300720c */ /* 0x000fe20003f26270 */
[----:B------:R-:W-:Y:S01]  /*44d0*/  FMUL.FTZ R69, R69, UR24 ;  /* 0x0000001845457c20 */ /* 0x000fe20008410000 */
[----:B------:R-:W-:Y:S01]  /*44e0*/  ISETP.GE.AND P6, PT, R3, R167, PT ;  /* 0x000000a70300720c */ /* 0x000fe20003fc6270 */
[----:B------:R-:W-:Y:S01]  /*44f0*/  VIADD R3, R32, 0x29 ;  /* 0x0000002920037836 */ /* 0x000fe20000000000 */
[----:B----4-:R-:W-:Y:S01]  /*4500*/  FSEL R185, R185, -INF , !P3 ;  /* 0xff800000b9b97808 */ /* 0x010fe20005800000 */
[----:B------:R-:W4:Y:S01]  /*4510*/  MUFU.TANH R192, R63 ;  /* 0x0000003f00c07308 */ /* 0x000f220000002400 */
[----:B------:R-:W-:Y:S01]  /*4520*/  FSEL R189, R189, -INF , !P2 ;  /* 0xff800000bdbd7808 */ /* 0x000fe20005000000 */
[----:B------:R-:W-:Y:S01]  /*4530*/  FMUL.FTZ R71, R71, UR24 ;  /* 0x0000001847477c20 */ /* 0x000fe20008410000 */
[----:B------:R-:W-:-:S02]  /*4540*/  FSEL R8, R29, -INF , !P4 ;  /* 0xff8000001d087808 */ /* 0x000fc40006000000 */
[----:B--2---:R-:W-:Y:S02]  /*4550*/  FSEL R12, R31, -INF , !P5 ;  /* 0xff8000001f0c7808 */ /* 0x004fe40006800000 */
[CC--:B------:R-:W-:Y:S01]  /*4560*/  ISETP.GE.AND P3, PT, R3.reuse, R204.reuse, PT ;  /* 0x000000cc0300720c */ /* 0x0c0fe20003f66270 */
[----:B------:R-:W2:Y:S01]  /*4570*/  MUFU.TANH R202, R56 ;  /* 0x0000003800ca7308 */ /* 0x000ea20000002400 */
[-C--:B------:R-:W-:Y:S01]  /*4580*/  ISETP.GE.AND P2, PT, R3, R167.reuse, PT ;  /* 0x000000a70300720c */ /* 0x080fe20003f46270 */
[----:B------:R-:W-:Y:S01]  /*4590*/  VIADD R3, R32, 0x31 ;  /* 0x0000003120037836 */ /* 0x000fe20000000000 */
[C---:B------:R-:W-:Y:S02]  /*45a0*/  ISETP.GE.AND P4, PT, R10.reuse, R204, PT ;  /* 0x000000cc0a00720c */ /* 0x040fe40003f86270 */
[----:B------:R-:W-:Y:S01]  /*45b0*/  ISETP.GE.AND P5, PT, R10, R167, PT ;  /* 0x000000a70a00720c */ /* 0x000fe20003fa6270 */
[----:B------:R-:W-:Y:S01]  /*45c0*/  VIADD R10, R32, 0x30 ;  /* 0x00000030200a7836 */ /* 0x000fe20000000000 */
[----:B---3--:R-:W-:Y:S01]  /*45d0*/  FSEL R187, R187, -INF , !P4 ;  /* 0xff800000bbbb7808 */ /* 0x008fe20006000000 */
[----:B------:R-:W3:Y:S01]  /*45e0*/  MUFU.TANH R190, R47 ;  /* 0x0000002f00be7308 */ /* 0x000ee20000002400 */
[----:B-----5:R-:W-:-:S02]  /*45f0*/  FSEL R191, R191, -INF , !P5 ;  /* 0xff800000bfbf7808 */ /* 0x020fc40006800000 */
[CC--:B------:R-:W-:Y:S02]  /*4600*/  ISETP.GE.AND P4, PT, R3.reuse, R204.reuse, PT ;  /* 0x000000cc0300720c */ /* 0x0c0fe40003f86270 */
[----:B------:R-:W-:Y:S01]  /*4610*/  ISETP.GE.AND P5, PT, R3, R167, PT ;  /* 0x000000a70300720c */ /* 0x000fe20003fa6270 */
[----:B------:R-:W-:Y:S01]  /*4620*/  VIADD R3, R32, 0x38 ;  /* 0x0000003820037836 */ /* 0x000fe20000000000 */
[----:B-1----:R-:W-:Y:S01]  /*4630*/  FSEL R186, R186, -INF , !P1 ;  /* 0xff800000baba7808 */ /* 0x002fe20004800000 */
[----:B------:R-:W1:Y:S01]  /*4640*/  MUFU.TANH R195, R70 ;  /* 0x0000004600c37308 */ /* 0x000e620000002400 */
[----:B------:R-:W-:Y:S02]  /*4650*/  FSEL R188, R188, -INF , !P3 ;  /* 0xff800000bcbc7808 */ /* 0x000fe40005800000 */
[----:B----4-:R-:W-:Y:S02]  /*4660*/  FSEL R192, R192, -INF , !P2 ;  /* 0xff800000c0c07808 */ /* 0x010fe40005000000 */
[----:B------:R-:W-:-:S02]  /*4670*/  ISETP.GE.AND P1, PT, R10, R204, PT ;  /* 0x000000cc0a00720c */ /* 0x000fc40003f26270 */
[C---:B------:R-:W-:Y:S01]  /*4680*/  ISETP.GE.AND P3, PT, R3.reuse, R204, PT ;  /* 0x000000cc0300720c */ /* 0x040fe20003f66270 */
[----:B------:R-:W4:Y:S01]  /*4690*/  MUFU.TANH R201, R57 ;  /* 0x0000003900c97308 */ /* 0x000f220000002400 */
[----:B------:R-:W-:Y:S01]  /*46a0*/  ISETP.GE.AND P2, PT, R3, R167, PT ;  /* 0x000000a70300720c */ /* 0x000fe20003f46270 */
[----:B------:R-:W-:Y:S01]  /*46b0*/  FMUL.FTZ R3, R4, UR24 ;  /* 0x0000001804037c20 */ /* 0x000fe20008410000 */
[----:B------:R-:W-:Y:S01]  /*46c0*/  FMUL.FTZ R4, R6, UR24 ;  /* 0x0000001806047c20 */ /* 0x000fe20008410000 */
[----:B--2---:R-:W-:Y:S02]  /*46d0*/  FSEL R202, R202, -INF , !P1 ;  /* 0xff800000caca7808 */ /* 0x004fe40004800000 */
[----:B------:R-:W-:Y:S02]  /*46e0*/  PLOP3.LUT P1, PT, PT, PT, UP0, 0x80, 0x0 ;  /* 0x000000000000781c */ /* 0x000fe40003f2f008 */
[----:B------:R-:W2:Y:S01]  /*46f0*/  MUFU.TANH R197, R58 ;  /* 0x0000003a00c57308 */ /* 0x000ea20000002400 */
[----:B---3--:R-:W-:-:S02]  /*4700*/  FSEL R190, R190, -INF , !P6 ;  /* 0xff800000bebe7808 */ /* 0x008fc40007000000 */
[----:B------:R-:W-:Y:S01]  /*4710*/  ISETP.GE.AND P6, PT, R10, R167, PT ;  /* 0x000000a70a00720c */ /* 0x000fe20003fc6270 */
[----:B------:R-:W-:Y:S01]  /*4720*/  VIADD R10, R32, 0x39 ;  /* 0x00000039200a7836 */ /* 0x000fe20000000000 */
[----:B-1----:R-:W-:-:S03]  /*4730*/  FSEL R195, R195, -INF , !P2 ;  /* 0xff800000c3c37808 */ /* 0x002fc60005000000 */
[----:B------:R-:W1:Y:S01]  /*4740*/  MUFU.TANH R196, R59 ;  /* 0x0000003b00c47308 */ /* 0x000e620000002400 */
[----:B----4-:R-:W-:Y:S02]  /*4750*/  FSEL R201, R201, -INF , !P4 ;  /* 0xff800000c9c97808 */ /* 0x010fe40006000000 */
[----:B------:R-:W-:Y:S02]  /*4760*/  @!P1 LEA R246, P2, R166, UR6, 0x1 ;  /* 0x00000006a6f69c11 */ /* 0x000fe4000f8408ff */
[----:B------:R-:W-:Y:S02]  /*4770*/  ISETP.GE.AND P4, PT, R32, R167, PT ;  /* 0x000000a72000720c */ /* 0x000fe40003f86270 */
[----:B------:R-:W-:Y:S01]  /*4780*/  @!P1 LEA.HI.X R247, R166, UR7, R165, 0x1, P2 ;  /* 0x00000007a6f79c11 */ /* 0x000fe200090f0ca5 */
[----:B------:R-:W3:Y:S01]  /*4790*/  MUFU.TANH R200, R68 ;  /* 0x0000004400c87308 */ /* 0x000ee20000002400 */
[----:B--2---:R-:W-:Y:S01]  /*47a0*/  FSEL R197, R197, -INF , !P6 ;  /* 0xff800000c5c57808 */ /* 0x004fe20007000000 */
[----:B------:R-:W-:Y:S01]  /*47b0*/  BAR.SYNC.DEFER_BLOCKING 0x0 ;  /* 0x0000000000007b1d */ /* 0x000fe20000010000 */
[----:B------:R-:W-:-:S05]  /*47c0*/  ISETP.GE.AND P6, PT, R32, R204, PT ;  /* 0x000000cc2000720c */ /* 0x000fca0003fc6270 */
[----:B------:R-:W2:Y:S01]  /*47d0*/  MUFU.TANH R3, R3 ;  /* 0x0000000300037308 */ /* 0x000ea20000002400 */
[----:B-1----:R-:W-:Y:S02]  /*47e0*/  FSEL R196, R196, -INF , !P5 ;  /* 0xff800000c4c47808 */ /* 0x002fe40006800000 */
[----:B------:R-:W-:-:S05]  /*47f0*/  ISETP.GE.AND P5, PT, R10, R204, PT ;  /* 0x000000cc0a00720c */ /* 0x000fca0003fa6270 */
[----:B------:R-:W1:Y:S01]  /*4800*/  MUFU.TANH R4, R4 ;  /* 0x0000000400047308 */ /* 0x000e620000002400 */
[----:B---3--:R-:W-:Y:S02]  /*4810*/  FSEL R200, R200, -INF , !P3 ;  /* 0xff800000c8c87808 */ /* 0x008fe40005800000 */
[----:B------:R-:W-:-:S05]  /*4820*/  ISETP.GE.AND P3, PT, R10, R167, PT ;  /* 0x000000a70a00720c */ /* 0x000fca0003f66270 */
[----:B------:R-:W3:Y:S01]  /*4830*/  MUFU.TANH R198, R69 ;  /* 0x0000004500c67308 */ /* 0x000ee20000002400 */
[----:B--2---:R-:W-:-:S07]  /*4840*/  FSEL R3, R3, -INF , !P6 ;  /* 0xff80000003037808 */ /* 0x004fce0007000000 */
[----:B------:R-:W2:Y:S01]  /*4850*/  MUFU.TANH R193, R71 ;  /* 0x0000004700c17308 */ /* 0x000ea20000002400 */
[----:B-1----:R-:W-:Y:S02]  /*4860*/  FSEL R4, R4, -INF , !P4 ;  /* 0xff80000004047808 */ /* 0x002fe40006000000 */
[----:B---3--:R-:W-:Y:S02]  /*4870*/  FSEL R198, R198, -INF , !P5 ;  /* 0xff800000c6c67808 */ /* 0x008fe40006800000 */
[----:B--2---:R-:W-:Y:S01]  /*4880*/  FSEL R193, R193, -INF , !P3 ;  /* 0xff800000c1c17808 */ /* 0x004fe20005800000 */
[----:B------:R-:W-:Y:S06]  /*4890*/  @!P1 BRA `(.L_x_2430) ;  /* 0x00000004009c9947 */ /* 0x000fec0003800000 */
[----:B------:R-:W-:Y:S05]  /*48a0*/  @!P0 BRA `(.L_x_2431) ;  /* 0x0000000000f88947 */ /* 0x000fea0003800000 */
[----:B------:R-:W1:Y:S01]  /*48b0*/  LDC R10, c[0x0][0x380] ;  /* 0x0000e000ff0a7b82 */ /* 0x000e620000000800 */
[----:B------:R-:W-:Y:S01]  /*48c0*/  UIADD3 UR6, UR5, -0x40, URZ ;  /* 0xffffffc005067890 */ /* 0x000fe2000fffe03f */
[----:B------:R-:W-:-:S05]  /*48d0*/  IMAD.U32 R19, RZ, RZ, UR5 ;  /* 0x00000005ff137e24 */ /* 0x000fca000f8e00ff */
[----:B------:R-:W-:Y:S02]  /*48e0*/  IABS R19, R19 ;  /* 0x0000001300137213 */ /* 0x000fe40000000000 */
[----:B------:R-:W-:-:S04]  /*48f0*/  MOV R17, UR6 ;  /* 0x0000000600117c02 */ /* 0x000fc80008000f00 */
        /* <DEDUP_REMOVED lines=15> */
[----:B------:R-:W-:-:S03]  /*49f0*/  IMAD R11, R6, R11, R17 ;  /* 0x0000000b060b7224 */ /* 0x000fc600078e0211 */
[C---:B------:R-:W-:Y:S02]  /*4a00*/  ISETP.GT.U32.AND P4, PT, R6.reuse, R18, PT ;  /* 0x000000120600720c */ /* 0x040fe40003f84070 */
[----:B------:R-:W-:-:S11]  /*4a10*/  ISETP.GT.U32.AND P2, PT, R6, R11, PT ;  /* 0x0000000b0600720c */ /* 0x000fd60003f44070 */
[-C--:B------:R-:W-:Y:S02]  /*4a20*/  @!P4 IADD3 R18, R18, -R6.reuse, RZ ;  /* 0x800000061212c210 */ /* 0x080fe40007ffe0ff */
[----:B------:R-:W-:Y:S01]  /*4a30*/  @!P2 IMAD.IADD R11, R11, 0x1, -R6 ;  /* 0x000000010b0ba824 */ /* 0x000fe200078e0a06 */
[----:B------:R-:W-:Y:S01]  /*4a40*/  @!P4 IADD3 R23, R23, 0x1, RZ ;  /* 0x000000011717c810 */ /* 0x000fe20007ffe0ff */
[----:B------:R-:W-:Y:S01]  /*4a50*/  @!P2 VIADD R22, R22, 0x1 ;  /* 0x000000011616a836 */ /* 0x000fe20000000000 */
[-C--:B------:R-:W-:Y:S02]  /*4a60*/  ISETP.GE.U32.AND P6, PT, R18, R6.reuse, PT ;  /* 0x000000061200720c */ /* 0x080fe40003fc6070 */
[----:B------:R-:W-:Y:S02]  /*4a70*/  ISETP.GE.U32.AND P5, PT, R11, R6, PT ;  /* 0x000000060b00720c */ /* 0x000fe40003fa6070 */
[C---:B------:R-:W-:Y:S02]  /*4a80*/  LOP3.LUT R11, R10.reuse, UR5, RZ, 0x3c, !PT ;  /* 0x000000050a0b7c12 */ /* 0x040fe4000f8e3cff */
[----:B------:R-:W-:Y:S01]  /*4a90*/  LOP3.LUT R6, R10, UR6, RZ, 0x3c, !PT ;  /* 0x000000060a067c12 */ /* 0x000fe2000f8e3cff */
[----:B------:R-:W-:Y:S01]  /*4aa0*/  ULDC.64 UR6, c[0x0][0x230] ;  /* 0x00008c0000067ab9 */ /* 0x000fe20000000a00 */
[----:B------:R-:W-:-:S02]  /*4ab0*/  ISETP.GE.AND P3, PT, R11, RZ, PT ;  /* 0x000000ff0b00720c */ /* 0x000fc40003f66270 */
[----:B------:R-:W-:Y:S02]  /*4ac0*/  ISETP.GE.AND P1, PT, R6, RZ, PT ;  /* 0x000000ff0600720c */ /* 0x000fe40003f26270 */
[----:B------:R-:W-:Y:S02]  /*4ad0*/  ISETP.NE.AND P2, PT, R10, RZ, PT ;  /* 0x000000ff0a00720c */ /* 0x000fe40003f45270 */
[----:B------:R-:W-:Y:S01]  /*4ae0*/  @P6 IADD3 R23, R23, 0x1, RZ ;  /* 0x0000000117176810 */ /* 0x000fe20007ffe0ff */
[----:B------:R-:W-:Y:S01]  /*4af0*/  @P5 VIADD R22, R22, 0x1 ;  /* 0x0000000116165836 */ /* 0x000fe20000000000 */
[----:B------:R-:W-:Y:S02]  /*4b00*/  LOP3.LUT R11, RZ, R10, RZ, 0x33, !PT ;  /* 0x0000000aff0b7212 */ /* 0x000fe400078e33ff */
[----:B------:R-:W-:-:S05]  /*4b10*/  MOV R6, R23 ;  /* 0x0000001700067202 */ /* 0x000fca0000000f00 */
[----:B------:R-:W-:Y:S01]  /*4b20*/  @!P3 IMAD.MOV R6, RZ, RZ, -R6 ;  /* 0x000000ffff06b224 */ /* 0x000fe200078e0a06 */
[----:B------:R-:W-:-:S04]  /*4b30*/  @!P1 IADD3 R22, -R22, RZ, RZ ;  /* 0x000000ff16169210 */ /* 0x000fc80007ffe1ff */
[C---:B------:R-:W-:Y:S02]  /*4b40*/  SEL R6, R11.reuse, R6, !P2 ;  /* 0x000000060b067207 */ /* 0x040fe40005000000 */
[----:B------:R-:W-:-:S03]  /*4b50*/  SEL R11, R11, R22, !P2 ;  /* 0x000000160b0b7207 */ /* 0x000fc60005000000 */
[----:B------:R-:W-:-:S04]  /*4b60*/  IMAD.WIDE R18, R6, 0x4, R244 ;  /* 0x0000000406127825 */ /* 0x000fc800078e02f4 */
[----:B------:R-:W-:Y:S02]  /*4b70*/  IMAD.WIDE R22, R11, 0x4, R244 ;  /* 0x000000040b167825 */ /* 0x000fe400078e02f4 */
[----:B------:R-:W2:Y:S04]  /*4b80*/  LDG.E R18, desc[UR18][R18.64] ;  /* 0x0000001212127981 */ /* 0x000ea8000c1e1900 */
[----:B------:R-:W2:Y:S01]  /*4b90*/  LDG.E R17, desc[UR18][R22.64] ;  /* 0x0000001216117981 */ /* 0x000ea2000c1e1900 */
[----:B------:R-:W-:-:S04]  /*4ba0*/  IMAD.IADD R11, R6, 0x1, -R11 ;  /* 0x00000001060b7824 */ /* 0x000fc800078e0a0b */
[----:B------:R-:W-:-:S05]  /*4bb0*/  IMAD R11, R11, R10, -0x40 ;  /* 0xffffffc00b0b7424 */ /* 0x000fca00078e020a */
[----:B------:R-:W-:-:S05]  /*4bc0*/  SHF.R.S32.HI R6, RZ, 0x1f, R11 ;  /* 0x0000001fff067819 */ /* 0x000fca000001140b */
[----:B------:R-:W-:-:S04]  /*4bd0*/  IMAD R6, R6, UR12, RZ ;  /* 0x0000000c06067c24 */ /* 0x000fc8000f8e02ff */
[C---:B------:R-:W-:Y:S01]  /*4be0*/  IMAD R6, R11.reuse, UR13, R6 ;  /* 0x0000000d0b067c24 */ /* 0x040fe2000f8e0206 */
[----:B--2---:R-:W-:Y:S01]  /*4bf0*/  IADD3 R17, -R18, R17, RZ ;  /* 0x0000001112117210 */ /* 0x004fe20007ffe1ff */
[----:B------:R-:W-:-:S03]  /*4c00*/  IMAD.WIDE.U32 R18, R11, UR12, RZ ;  /* 0x0000000c0b127c25 */ /* 0x000fc6000f8e00ff */
[----:B------:R-:W-:Y:S01]  /*4c10*/  SHF.R.S32.HI R10, RZ, 0x1f, R17 ;  /* 0x0000001fff0a7819 */ /* 0x000fe20000011411 */
[----:B------:R-:W-:-:S04]  /*4c20*/  IMAD.IADD R19, R19, 0x1, R6 ;  /* 0x0000000113137824 */ /* 0x000fc800078e0206 */
[----:B------:R-:W-:Y:S02]  /*4c30*/  IMAD R10, R10, UR6, RZ ;  /* 0x000000060a0a7c24 */ /* 0x000fe4000f8e02ff */
[----:B------:R-:W-:-:S04]  /*4c40*/  IMAD.WIDE.U32 R18, R17, UR6, R18 ;  /* 0x0000000611127c25 */ /* 0x000fc8000f8e0012 */
[----:B------:R-:W-:Y:S02]  /*4c50*/  IMAD R10, R17, UR7, R10 ;  /* 0x00000007110a7c24 */ /* 0x000fe4000f8e020a */
[----:B------:R-:W-:-:S03]  /*4c60*/  IMAD.MOV.U32 R6, RZ, RZ, R18 ;  /* 0x000000ffff067224 */ /* 0x000fc600078e0012 */
[----:B------:R-:W-:Y:S01]  /*4c70*/  IADD3 R10, R19, R10, RZ ;  /* 0x0000000a130a7210 */ /* 0x000fe20007ffe0ff */
[----:B------:R-:W-:Y:S06]  /*4c80*/  BRA `(.L_x_2432) ;  /* 0x0000000000107947 */ /* 0x000fec0003800000 */
.L_x_2431:
[----:B------:R-:W-:-:S04]  /*4c90*/  ULEA UR5, -UR12, URZ, 0x6 ;  /* 0x0000003f0c057291 */ /* 0x000fc8000f8e313f */
[----:B------:R-:W-:Y:S02]  /*4ca0*/  USHF.R.S32.HI UR6, URZ, 0x1f, UR5 ;  /* 0x0000001f3f067899 */ /* 0x000fe40008011405 */
[----:B------:R-:W-:-:S04]  /*4cb0*/  MOV R6, UR5 ;  /* 0x0000000500067c02 */ /* 0x000fc80008000f00 */
[----:B------:R-:W-:-:S07]  /*4cc0*/  MOV R10, UR6 ;  /* 0x00000006000a7c02 */ /* 0x000fce0008000f00 */
.L_x_2432:
[----:B------:R-:W-:Y:S01]  /*4cd0*/  IADD3 R166, P1, R6, R166, RZ ;  /* 0x000000a606a67210 */ /* 0x000fe20007f3e0ff */
[----:B------:R-:W-:Y:S01]  /*4ce0*/  ULDC.64 UR6, c[0x0][0x218] ;  /* 0x0000860000067ab9 */ /* 0x000fe20000000a00 */
[----:B------:R-:W-:Y:S02]  /*4cf0*/  USHF.L.U32 UR17, UR12, 0x5, URZ ;  /* 0x000000050c117899 */ /* 0x000fe4000800063f */
[----:B------:R-:W-:Y:S01]  /*4d00*/  USHF.L.U64.HI UR5, UR12, 0x5, UR13 ;  /* 0x000000050c057899 */ /* 0x000fe2000801020d */
[----:B------:R-:W-:Y:S01]  /*4d10*/  IMAD.X R165, R10, 0x1, R165, P1 ;  /* 0x000000010aa57824 */ /* 0x000fe200008e06a5 */
[----:B------:R-:W-:-:S04]  /*4d20*/  LEA R247, P1, R166, UR6, 0x1 ;  /* 0x00000006a6f77c11 */ /* 0x000fc8000f8208ff */
[----:B------:R-:W-:Y:S02]  /*4d30*/  LEA.HI.X R246, R166, UR7, R165, 0x1, P1 ;  /* 0x00000007a6f67c11 */ /* 0x000fe400088f0ca5 */
[C---:B------:R-:W-:Y:S02]  /*4d40*/  IADD3 R22, P1, R247.reuse, UR17, RZ ;  /* 0x00000011f7167c10 */ /* 0x040fe4000ff3e0ff */
[-C--:B------:R-:W-:Y:S02]  /*4d50*/  LOP3.LUT R247, R247, R246.reuse, RZ, 0x3c, !PT ;  /* 0x000000f6f7f77212 */ /* 0x080fe400078e3cff */
[----:B------:R-:W-:Y:S02]  /*4d60*/  IADD3.X R23, R246, UR5, RZ, P1, !PT ;  /* 0x00000005f6177c10 */ /* 0x000fe40008ffe4ff */
[----:B------:R-:W-:Y:S02]  /*4d70*/  LOP3.LUT R246, R247, R246, RZ, 0x3c, !PT ;  /* 0x000000f6f7f67212 */ /* 0x000fe400078e3cff */
[----:B------:R-:W-:-:S02]  /*4d80*/  IADD3 R18, P1, R22, UR17, RZ ;  /* 0x0000001116127c10 */ /* 0x000fc4000ff3e0ff */
[----:B------:R-:W-:Y:S02]  /*4d90*/  LOP3.LUT R247, R247, R246, RZ, 0x3c, !PT ;  /* 0x000000f6f7f77212 */ /* 0x000fe400078e3cff */
[----:B------:R-:W-:Y:S02]  /*4da0*/  IADD3.X R19, R23, UR5, RZ, P1, !PT ;  /* 0x0000000517137c10 */ /* 0x000fe40008ffe4ff */
[----:B------:R-:W-:Y:S01]  /*4db0*/  IADD3 R10, P1, R18, UR17, RZ ;  /* 0x00000011120a7c10 */ /* 0x000fe2000ff3e0ff */
[----:B------:R-:W-:Y:S01]  /*4dc0*/  @!PT LDS RZ, [RZ] ;  /* 0x00000000fffff984 */ /* 0x000fe20000000800 */
[----:B------:R-:W-:Y:S01]  /*4dd0*/  @!PT LDS RZ, [RZ] ;  /* 0x00000000fffff984 */ /* 0x000fe20000000800 */
[----:B------:R-:W-:Y:S01]  /*4de0*/  @!PT LDS RZ, [RZ] ;  /* 0x00000000fffff984 */ /* 0x000fe20000000800 */
[----:B------:R1:W-:Y:S03]  /*4df0*/  LDGSTS.E.BYPASS.LTC128B.128 [R242+0x8000], desc[UR18][R246.64] ;  /* 0x08000000f6f27fae */ /* 0x0003e6000b901d52 */
[----:B------:R-:W-:Y:S01]  /*4e00*/  IADD3.X R11, R19, UR5, RZ, P1, !PT ;  /* 0x00000005130b7c10 */ /* 0x000fe20008ffe4ff */
        /* <DEDUP_REMOVED lines=16> */
.L_x_2430:
[----:B------:R-:W-:Y:S01]  /*4f10*/  FMNMX.FTZ R17, R3, R21, !PT ;  /* 0x0000001503117209 */ /* 0x000fe20007810000 */
        /* <DEDUP_REMOVED lines=32> */
[----:B-1----:R-:W1:Y:S03]  /*5120*/  SHFL.BFLY PT, R11, R17, 0x2, 0x1f ;  /* 0x0c401f00110b7f89 */ /* 0x002e6600000e0000 */
        /* <DEDUP_REMOVED lines=16> */
[----:B------:R-:W-:Y:S01]  /*5230*/  LDSM.16.MT88.4 R80, [R230+0x14000] ;  /* 0x01400000e650783b */ /* 0x000fe20000004200 */
[----:B-1----:R-:W-:-:S03]  /*5240*/  FMNMX.FTZ R164, R11, R164, !PT ;  /* 0x000000a40ba47209 */ /* 0x002fc60007810000 */
[----:B------:R-:W-:Y:S01]  /*5250*/  LDSM.16.MT88.4 R88, [R229+0x14000] ;  /* 0x01400000e558783b */ /* 0x000fe20000004200 */
[C---:B------:R-:W-:Y:S01]  /*5260*/  FSETP.NEU.FTZ.AND P1, PT, R164.reuse, -INF , PT ;  /* 0xff800000a400780b */ /* 0x040fe20003f3d000 */
[----:B------:R-:W-:Y:S02]  /*5270*/  FMUL.FTZ R199, R164, UR17 ;  /* 0x00000011a4c77c20 */ /* 0x000fe40008410000 */
[----:B------:R-:W-:Y:S03]  /*5280*/  LDSM.16.MT88.4 R96, [R228+0x14000] ;  /* 0x01400000e460783b */ /* 0x000fe60000004200 */
[----:B------:R-:W-:Y:S01]  /*5290*/  FSEL R199, R199, RZ, P1 ;  /* 0x000000ffc7c77208 */ /* 0x000fe20000800000 */
[----:B------:R-:W-:Y:S04]  /*52a0*/  LDSM.16.MT88.4 R104, [R232+0x16000] ;  /* 0x01600000e868783b */ /* 0x000fe80000004200 */
[--C-:B------:R-:W-:Y:S01]  /*52b0*/  FFMA.FTZ R182, R3, UR17, -R199.reuse ;  /* 0x0000001103b67c23 */ /* 0x100fe200080108c7 */
[----:B--2---:R-:W-:Y:S01]  /*52c0*/  FMNMX.FTZ R3, R10, R6, !PT ;  /* 0x000000060a037209 */ /* 0x004fe20007810000 */
[--C-:B------:R-:W-:Y:S01]  /*52d0*/  FFMA.FTZ R181, R21, UR17, -R199.reuse ;  /* 0x0000001115b57c23 */ /* 0x100fe200080108c7 */
[--C-:B------:R-:W-:Y:S01]  /*52e0*/  FFMA.FTZ R179, R16, UR17, -R199.reuse ;  /* 0x0000001110b37c23 */ /* 0x100fe200080108c7 */
[--C-:B------:R-:W-:Y:S01]  /*52f0*/  FFMA.FTZ R177, R36, UR17, -R199.reuse ;  /* 0x0000001124b17c23 */ /* 0x100fe200080108c7 */
[C---:B------:R-:W-:Y:S01]  /*5300*/  FSETP.NEU.FTZ.AND P1, PT, R3.reuse, -INF , PT ;  /* 0xff8000000300780b */ /* 0x040fe20003f3d000 */
[----:B------:R-:W-:Y:S01]  /*5310*/  FMUL.FTZ R194, R3, UR17 ;  /* 0x0000001103c27c20 */ /* 0x000fe20008410000 */
[----:B------:R-:W-:Y:S01]  /*5320*/  LDSM.16.MT88.4 R112, [R230+0x16000] ;  /* 0x01600000e670783b */ /* 0x000fe20000004200 */
[----:B------:R-:W-:Y:S01]  /*5330*/  MUFU.EX2 R182, R182 ;  /* 0x000000b600b67308 */ /* 0x000fe20000000800 */
[--C-:B------:R-:W-:Y:S01]  /*5340*/  FFMA.FTZ R173, R9, UR17, -R199.reuse ;  /* 0x0000001109ad7c23 */ /* 0x100fe200080108c7 */
[--C-:B------:R-:W-:Y:S01]  /*5350*/  FFMA.FTZ R2, R8, UR17, -R199.reuse ;  /* 0x0000001108027c23 */ /* 0x100fe200080108c7 */
[----:B------:R-:W-:Y:S01]  /*5360*/  FSEL R194, R194, RZ, P1 ;  /* 0x000000ffc2c27208 */ /* 0x000fe20000800000 */
        /* <DEDUP_REMOVED lines=8> */
[----:B------:R-:W1:Y:S01]  /*53f0*/  MUFU.EX2 R181, R181 ;  /* 0x000000b500b57308 */ /* 0x000e620000000800 */
[----:B------:R-:W2:Y:S01]  /*5400*/  LDSM.16.MT88.4 R72, [R232+0x14000] ;  /* 0x01400000e848783b */ /* 0x000ea20000004200 */
[--C-:B------:R-:W-:Y:S01]  /*5410*/  FFMA.FTZ R175, R13, UR17, -R194.reuse ;  /* 0x000000110daf7c23 */ /* 0x100fe200080108c2 */
[--C-:B------:R-:W-:Y:S01]  /*5420*/  FFMA.FTZ R172, R7, UR17, -R194.reuse ;  /* 0x0000001107ac7c23 */ /* 0x100fe200080108c2 */
[--C-:B------:R-:W-:Y:S01]  /*5430*/  FFMA.FTZ R169, R5, UR17, -R194.reuse ;  /* 0x0000001105a97c23 */ /* 0x100fe200080108c2 */
[----:B------:R-:W2:Y:S01]  /*5440*/  LDSM.16.MT88.4 R16, [R228+0x16000] ;  /* 0x01600000e410783b */ /* 0x000ea20000004200 */
[--C-:B------:R-:W-:Y:S01]  /*5450*/  FFMA.FTZ R0, R12, UR17, -R194.reuse ;  /* 0x000000110c007c23 */ /* 0x100fe200080108c2 */
[--C-:B------:R-:W-:Y:S01]  /*5460*/  FFMA.FTZ R186, R186, UR17, -R199.reuse ;  /* 0x00000011baba7c23 */ /* 0x100fe200080108c7 */
[----:B------:R-:W-:Y:S01]  /*5470*/  MUFU.EX2 R179, R179 ;  /* 0x000000b300b37308 */ /* 0x000fe20000000800 */
[----:B------:R-:W2:Y:S01]  /*5480*/  LDSM.16.MT88.4 R8, [R230+0x10800] ;  /* 0x01080000e608783b */ /* 0x000ea20000004200 */
[--C-:B------:R-:W-:Y:S01]  /*5490*/  FFMA.FTZ R187, R187, UR17, -R199.reuse ;  /* 0x00000011bbbb7c23 */ /* 0x100fe200080108c7 */
[--C-:B------:R-:W-:Y:S01]  /*54a0*/  FFMA.FTZ R188, R188, UR17, -R199.reuse ;  /* 0x00000011bcbc7c23 */ /* 0x100fe200080108c7 */
[--C-:B------:R-:W-:Y:S01]  /*54b0*/  FFMA.FTZ R189, R189, UR17, -R194.reuse ;  /* 0x00000011bdbd7c23 */ /* 0x100fe200080108c2 */
[----:B------:R-:W2:Y:S01]  /*54c0*/  LDSM.16.MT88.4 R20, [R229+0x10800] ;  /* 0x01080000e514783b */ /* 0x000ea20000004200 */
[--C-:B------:R-:W-:Y:S01]  /*54d0*/  FFMA.FTZ R190, R190, UR17, -R194.reuse ;  /* 0x00000011bebe7c23 */ /* 0x100fe200080108c2 */
[--C-:B------:R-:W-:Y:S01]  /*54e0*/  FFMA.FTZ R191, R191, UR17, -R194.reuse ;  /* 0x00000011bfbf7c23 */ /* 0x100fe200080108c2 */
[----:B------:R-:W3:Y:S01]  /*54f0*/  MUFU.EX2 R177, R177 ;  /* 0x000000b100b17308 */ /* 0x000ee20000000800 */
[----:B-1----:R-:W-:Y:S01]  /*5500*/  F2FP.BF16.F32.PACK_AB R128, R181, R182 ;  /* 0x000000b6b580723e */ /* 0x002fe200000010ff */
[----:B------:R-:W1:Y:S01]  /*5510*/  LDSM.16.MT88.4 R4, [R228+0x10800] ;  /* 0x01080000e404783b */ /* 0x000e620000004200 */
[--C-:B------:R-:W-:Y:S01]  /*5520*/  FFMA.FTZ R192, R192, UR17, -R194.reuse ;  /* 0x00000011c0c07c23 */ /* 0x100fe200080108c2 */
[--C-:B------:R-:W-:Y:S01]  /*5530*/  FFMA.FTZ R202, R202, UR17, -R199.reuse ;  /* 0x00000011caca7c23 */ /* 0x100fe200080108c7 */
[--C-:B------:R-:W-:Y:S01]  /*5540*/  FFMA.FTZ R201, R201, UR17, -R199.reuse ;  /* 0x00000011c9c97c23 */ /* 0x100fe200080108c7 */
[----:B------:R-:W1:Y:S01]  /*5550*/  LDSM.16.MT88.4 R12, [R232+0x12800] ;  /* 0x01280000e80c783b */ /* 0x000e620000004200 */
[--C-:B------:R-:W-:Y:S01]  /*5560*/  FFMA.FTZ R200, R200, UR17, -R199.reuse ;  /* 0x00000011c8c87c23 */ /* 0x100fe200080108c7 */
[----:B------:R-:W-:Y:S01]  /*5570*/  MUFU.EX2 R183, R183 ;  /* 0x000000b700b77308 */ /* 0x000fe20000000800 */
[----:B------:R-:W-:Y:S01]  /*5580*/  FFMA.FTZ R250, R198, UR17, -R199 ;  /* 0x00000011c6fa7c23 */ /* 0x000fe200080108c7 */
[----:B------:R-:W-:Y:S01]  /*5590*/  LDSM.16.MT88.4 R24, [R232+0x10800] ;  /* 0x01080000e818783b */ /* 0x000fe20000004200 */
[--C-:B------:R-:W-:Y:S01]  /*55a0*/  FFMA.FTZ R197, R197, UR17, -R194.reuse ;  /* 0x00000011c5c57c23 */ /* 0x100fe200080108c2 */
[--C-:B------:R-:W-:Y:S01]  /*55b0*/  FFMA.FTZ R196, R196, UR17, -R194.reuse ;  /* 0x00000011c4c47c23 */ /* 0x100fe200080108c2 */
[--C-:B------:R-:W-:Y:S01]  /*55c0*/  FFMA.FTZ R195, R195, UR17, -R194.reuse ;  /* 0x00000011c3c37c23 */ /* 0x100fe200080108c2 */
[----:B------:R-:W-:Y:S01]  /*55d0*/  LDSM.16.MT88.4 R28, [R228+0x12800] ;  /* 0x01280000e41c783b */ /* 0x000fe20000004200 */
[----:B------:R-:W-:Y:S01]  /*55e0*/  FFMA.FTZ R249, R193, UR17, -R194 ;  /* 0x00000011c1f97c23 */ /* 0x000fe200080108c2 */
[----:B------:R-:W4:Y:S01]  /*55f0*/  MUFU.EX2 R184, R184 ;  /* 0x000000b800b87308 */ /* 0x000f220000000800 */
[----:B---3--:R-:W-:Y:S01]  /*5600*/  F2FP.BF16.F32.PACK_AB R130, R177, R179 ;  /* 0x000000b3b182723e */ /* 0x008fe200000010ff */
[----:B------:R-:W-:Y:S01]  /*5610*/  LDSM.16.MT88.4 R32, [R230+0x12800] ;  /* 0x01280000e620783b */ /* 0x000fe20000004200 */
[----:B------:R-:W-:Y:S01]  /*5620*/  FADD.FTZ R181, R182, R181 ;  /* 0x000000b5b6b57221 */ /* 0x000fe20000010000 */
[----:B------:R-:W-:-:S03]  /*5630*/  PLOP3.LUT P1, PT, PT, PT, UP0, 0x80, 0x0 ;  /* 0x000000000000781c */ /* 0x000fc60003f2f008 */
[----:B------:R-:W-:Y:S01]  /*5640*/  FADD.FTZ R181, R179, R181 ;  /* 0x000000b5b3b57221 */ /* 0x000fe20000010000 */
[----:B------:R-:W3:Y:S03]  /*5650*/  MUFU.EX2 R180, R180 ;  /* 0x000000b400b47308 */ /* 0x000ee60000000800 */
[----:B------:R-:W-:-:S05]  /*5660*/  FADD.FTZ R181, R177, R181 ;  /* 0x000000b5b1b57221 */ /* 0x000fca0000010000 */
[----:B------:R-:W5:Y:S01]  /*5670*/  MUFU.EX2 R178, R178 ;  /* 0x000000b200b27308 */ /* 0x000f620000000800 */
[----:B----4-:R-:W-:Y:S01]  /*5680*/  F2FP.BF16.F32.PACK_AB R129, R184, R183 ;  /* 0x000000b7b881723e */ /* 0x010fe200000010ff */
[----:B------:R-:W-:-:S06]  /*5690*/  FADD.FTZ R183, R183, R184 ;  /* 0x000000b8b7b77221 */ /* 0x000fcc0000010000 */
[----:B------:R-:W4:Y:S01]  /*56a0*/  MUFU.EX2 R176, R176 ;  /* 0x000000b000b07308 */ /* 0x000f220000000800 */
[----:B---3--:R-:W-:-:S07]  /*56b0*/  FADD.FTZ R183, R180, R183 ;  /* 0x000000b7b4b77221 */ /* 0x008fce0000010000 */
[----:B------:R-:W3:Y:S01]  /*56c0*/  MUFU.EX2 R174, R174 ;  /* 0x000000ae00ae7308 */ /* 0x000ee20000000800 */
[C---:B-----5:R-:W-:Y:S01]  /*56d0*/  F2FP.BF16.F32.PACK_AB R131, R178.reuse, R180 ;  /* 0x000000b4b283723e */ /* 0x060fe200000010ff */
[----:B------:R-:W-:-:S06]  /*56e0*/  FADD.FTZ R183, R178, R183 ;  /* 0x000000b7b2b77221 */ /* 0x000fcc0000010000 */
[----:B------:R-:W-:Y:S01]  /*56f0*/  HMMA.16816.F32.BF16 R152, R128, R148, RZ ;  /* 0x000000948098723c */ /* 0x000fe200000418ff */
[----:B------:R-:W-:Y:S01]  /*5700*/  MUFU.EX2 R173, R173 ;  /* 0x000000ad00ad7308 */ /* 0x000fe20000000800 */
[----:B----4-:R-:W-:-:S04]  /*5710*/  FADD.FTZ R181, R176, R181 ;  /* 0x000000b5b0b57221 */ /* 0x010fc80000010000 */
[C---:B------:R-:W-:Y:S03]  /*5720*/  HMMA.16816.F32.BF16 R148, R128.reuse, R150, RZ ;  /* 0x000000968094723c */ /* 0x040fe600000418ff */
[----:B------:R-:W-:Y:S01]  /*5730*/  MUFU.EX2 R2, R2 ;  /* 0x0000000200027308 */ /* 0x000fe20000000800 */
[----:B---3--:R-:W-:Y:S02]  /*5740*/  FADD.FTZ R181, R174, R181 ;  /* 0x000000b5aeb57221 */ /* 0x008fe40000010000 */
[C---:B------:R-:W-:Y:S05]  /*5750*/  HMMA.16816.F32.BF16 R160, R128.reuse, R156, RZ ;  /* 0x0000009c80a0723c */ /* 0x040fea00000418ff */
[----:B------:R-:W3:Y:S01]  /*5760*/  MUFU.EX2 R175, R175 ;  /* 0x000000af00af7308 */ /* 0x000ee20000000800 */
[C---:B------:R-:W-:Y:S06]  /*5770*/  HMMA.16816.F32.BF16 R144, R128.reuse, R140, RZ ;  /* 0x0000008c8090723c */ /* 0x040fec00000418ff */
[C---:B------:R-:W-:Y:S01]  /*5780*/  HMMA.16816.F32.BF16 R136, R128.reuse, R132, RZ ;  /* 0x000000848088723c */ /* 0x040fe200000418ff */
[----:B------:R-:W4:Y:S05]  /*5790*/  MUFU.EX2 R172, R172 ;  /* 0x000000ac00ac7308 */ /* 0x000f2a0000000800 */
[----:B------:R-:W-:Y:S03]  /*57a0*/  HMMA.16816.F32.BF16 R36, R128, R40, RZ ;  /* 0x000000288024723c */ /* 0x000fe600000418ff */
[----:B------:R-:W-:Y:S01]  /*57b0*/  MUFU.EX2 R169, R169 ;  /* 0x000000a900a97308 */ /* 0x000fe20000000800 */
[----:B---3--:R-:W-:-:S02]  /*57c0*/  FADD.FTZ R183, R175, R183 ;  /* 0x000000b7afb77221 */ /* 0x008fc40000010000 */
[C---:B------:R-:W-:Y:S05]  /*57d0*/  HMMA.16816.F32.BF16 R44, R128.reuse, R48, RZ ;  /* 0x00000030802c723c */ /* 0x040fea00000418ff */
[----:B------:R-:W3:Y:S01]  /*57e0*/  MUFU.EX2 R0, R0 ;  /* 0x0000000000007308 */ /* 0x000ee20000000800 */
[----:B------:R-:W-:Y:S01]  /*57f0*/  HMMA.16816.F32.BF16 R52, R128, R56, RZ ;  /* 0x000000388034723c */ /* 0x000fe200000418ff */
[----:B----4-:R-:W-:-:S05]  /*5800*/  FADD.FTZ R183, R172, R183 ;  /* 0x000000b7acb77221 */ /* 0x010fca0000010000 */
[C---:B------:R-:W-:Y:S01]  /*5810*/  HMMA.16816.F32.BF16 R60, R128.reuse, R64, RZ ;  /* 0x00000040803c723c */ /* 0x040fe200000418ff */
[----:B------:R-:W-:Y:S05]  /*5820*/  MUFU.EX2 R185, R185 ;  /* 0x000000b900b97308 */ /* 0x000fea0000000800 */
[C---:B--2---:R-:W-:Y:S03]  /*5830*/  HMMA.16816.F32.BF16 R68, R128.reuse, R72, RZ ;  /* 0x000000488044723c */ /* 0x044fe600000418ff */
[----:B------:R-:W2:Y:S03]  /*5840*/  MUFU.EX2 R186, R186 ;  /* 0x000000ba00ba7308 */ /* 0x000ea60000000800 */
[C---:B------:R-:W-:Y:S05]  /*5850*/  HMMA.16816.F32.BF16 R76, R128.reuse, R80, RZ ;  /* 0x00000050804c723c */ /* 0x040fea00000418ff */
[----:B------:R-:W-:Y:S01]  /*5860*/  MUFU.EX2 R187, R187 ;  /* 0x000000bb00bb7308 */ /* 0x000fe20000000800 */
[C---:B------:R-:W-:Y:S06]  /*5870*/  HMMA.16816.F32.BF16 R84, R128.reuse, R88, RZ ;  /* 0x000000588054723c */ /* 0x040fec00000418ff */
[C---:B------:R-:W-:Y:S01]  /*5880*/  HMMA.16816.F32.BF16 R92, R128.reuse, R96, RZ ;  /* 0x00000060805c723c */ /* 0x040fe200000418ff */
[----:B------:R-:W-:Y:S05]  /*5890*/  MUFU.EX2 R188, R188 ;  /* 0x000000bc00bc7308 */ /* 0x000fea0000000800 */
        /* <DEDUP_REMOVED lines=29> */
[C---:B------:R-:W-:Y:S06]  /*5a70*/  HMMA.16816.F32.BF16 R124, R128.reuse, R16, RZ ;  /* 0x00000010807c723c */ /* 0x040fec00000418ff */
[----:B------:R-:W-:Y:S01]  /*5a80*/  HMMA.16816.F32.BF16 R128, R128, R18, RZ ;  /* 0x000000128080723c */ /* 0x000fe200000418ff */
[----:B------:R-:W-:-:S02]  /*5a90*/  F2FP.BF16.F32.PACK_AB R16, R174, R176 ;  /* 0x000000b0ae10723e */ /* 0x000fc400000010ff */
[----:B------:R-:W-:-:S04]  /*5aa0*/  F2FP.BF16.F32.PACK_AB R17, R172, R175 ;  /* 0x000000afac11723e */ /* 0x000fc800000010ff */
[----:B------:R-:W-:Y:S01]  /*5ab0*/  F2FP.BF16.F32.PACK_AB R18, R2, R173 ;  /* 0x000000ad0212723e */ /* 0x000fe200000010ff */
[----:B------:R-:W-:Y:S01]  /*5ac0*/  FADD.FTZ R173, R173, R181 ;  /* 0x000000b5adad7221 */ /* 0x000fe20000010000 */
[----:B---3--:R-:W-:Y:S01]  /*5ad0*/  F2FP.BF16.F32.PACK_AB R19, R0, R169 ;  /* 0x000000a90013723e */ /* 0x008fe200000010ff */
[----:B------:R-:W-:Y:S02]  /*5ae0*/  FADD.FTZ R169, R169, R183 ;  /* 0x000000b7a9a97221 */ /* 0x000fe40000010000 */
[----:B------:R-:W-:Y:S02]  /*5af0*/  FADD.FTZ R173, R2, R173 ;  /* 0x000000ad02ad7221 */ /* 0x000fe40000010000 */
[----:B------:R-:W-:Y:S02]  /*5b00*/  FADD.FTZ R169, R0, R169 ;  /* 0x000000a900a97221 */ /* 0x000fe40000010000 */
[C---:B------:R-:W-:Y:S06]  /*5b10*/  HMMA.16816.F32.BF16 R152, R16.reuse, R8, R152 ;  /* 0x000000081098723c */ /* 0x040fec0000041898 */
        /* <DEDUP_REMOVED lines=41> */
[C---:B-----5:R-:W-:Y:S06]  /*5db0*/  HMMA.16816.F32.BF16 R116, R16.reuse, R20, R116 ;  /* 0x000000141074723c */ /* 0x060fec0000041874 */
[C---:B------:R-:W-:Y:S01]  /*5dc0*/  HMMA.16816.F32.BF16 R120, R16.reuse, R22, R120 ;  /* 0x000000161078723c */ /* 0x040fe20000041878 */
[----:B------:R-:W4:Y:S05]  /*5dd0*/  LDSM.16.MT88.4 R20, [R232+0x13000] ;  /* 0x01300000e814783b */ /* 0x000f2a0000004200 */
        /* <DEDUP_REMOVED lines=56> */
[----:B------:R-:W-:-:S02]  /*6160*/  F2FP.BF16.F32.PACK_AB R4, R201, R202 ;  /* 0x000000cac904723e */ /* 0x000fc400000010ff */
[----:B------:R-:W-:-:S03]  /*6170*/  F2FP.BF16.F32.PACK_AB R5, R196, R197 ;  /* 0x000000c5c405723e */ /* 0x000fc600000010ff */
[C---:B------:R-:W-:Y:S01]  /*6180*/  HMMA.16816.F32.BF16 R44, R16.reuse, R32, R44 ;  /* 0x00000020102c723c */ /* 0x040fe2000004182c */
[C---:B------:R-:W-:Y:S01]  /*6190*/  F2FP.BF16.F32.PACK_AB R6, R250.reuse, R200 ;  /* 0x000000c8fa06723e */ /* 0x040fe200000010ff */
[----:B------:R-:W-:Y:S01]  /*61a0*/  FADD.FTZ R250, R250, R187 ;  /* 0x000000bbfafa7221 */ /* 0x000fe20000010000 */
[C---:B------:R-:W-:Y:S01]  /*61b0*/  F2FP.BF16.F32.PACK_AB R7, R249.reuse, R195 ;  /* 0x000000c3f907723e */ /* 0x040fe200000010ff */
[----:B------:R-:W-:Y:S02]  /*61c0*/  FADD.FTZ R249, R249, R191 ;  /* 0x000000bff9f97221 */ /* 0x000fe40000010000 */
        /* <DEDUP_REMOVED lines=8> */
[C---:B----4-:R-:W-:Y:S06]  /*6250*/  HMMA.16816.F32.BF16 R124, R16.reuse, R20, R124 ;  /* 0x00000014107c723c */ /* 0x050fec000004187c */
[----:B------:R-:W-:Y:S01]  /*6260*/  HMMA.16816.F32.BF16 R128, R16, R22, R128 ;  /* 0x000000161080723c */ /* 0x000fe20000041880 */
[----:B------:R-:W4:Y:S04]  /*6270*/  LDSM.16.MT88.4 R20, [R230+0x13800] ;  /* 0x01380000e614783b */ /* 0x000f280000004200 */
[----:B------:R-:W4:Y:S01]  /*6280*/  LDSM.16.MT88.4 R16, [R229+0x13800] ;  /* 0x01380000e510783b */ /* 0x000f220000004200 */
        /* <DEDUP_REMOVED lines=33> */
[C---:B----4-:R-:W-:Y:S06]  /*64a0*/  HMMA.16816.F32.BF16 R100, R4.reuse, R20, R100 ;  /* 0x000000140464723c */ /* 0x050fec0000041864 */
[C---:B------:R-:W-:Y:S06]  /*64b0*/  HMMA.16816.F32.BF16 R104, R4.reuse, R22, R104 ;  /* 0x000000160468723c */ /* 0x040fec0000041868 */
[C---:B------:R-:W-:Y:S06]  /*64c0*/  HMMA.16816.F32.BF16 R108, R4.reuse, R16, R108 ;  /* 0x00000010046c723c */ /* 0x040fec000004186c */
[C---:B------:R-:W-:Y:S06]  /*64d0*/  HMMA.16816.F32.BF16 R112, R4.reuse, R18, R112 ;  /* 0x000000120470723c */ /* 0x040fec0000041870 */
[C---:B--2---:R-:W-:Y:S06]  /*64e0*/  HMMA.16816.F32.BF16 R116, R4.reuse, R12, R116 ;  /* 0x0000000c0474723c */ /* 0x044fec0000041874 */
        /* <DEDUP_REMOVED lines=81> */
.L_x_2434:
[----:B------:R-:W-:-:S04]  /*6a00*/  ULEA UR26, -UR8, URZ, 0x6 ;  /* 0x0000003f081a7291 */ /* 0x000fc8000f8e313f */
[----:B------:R-:W-:-:S12]  /*6a10*/  USHF.R.S32.HI UR5, URZ, 0x1f, UR26 ;  /* 0x0000001f3f057899 */ /* 0x000fd8000801141a */
.L_x_2435:
[----:B------:R-:W-:Y:S01]  /*6a20*/  ULEA UR4, UP0, UR8, UR26, 0x4 ;  /* 0x0000001a08047291 */ /* 0x000fe2000f80203f */
[----:B------:R-:W-:Y:S01]  /*6a30*/  IMAD.U32 R0, RZ, RZ, UR26 ;  /* 0x0000001aff007e24 */ /* 0x000fe2000f8e00ff */
[----:B------:R-:W-:Y:S01]  /*6a40*/  IADD3 R2, P2, R170, UR26, RZ ;  /* 0x0000001aaa027c10 */ /* 0x000fe2000ff5e0ff */
[----:B------:R-:W-:Y:S01]  /*6a50*/  IMAD.U32 R4, RZ, RZ, UR5 ;  /* 0x00000005ff047e24 */ /* 0x000fe2000f8e00ff */
[----:B------:R-:W-:Y:S02]  /*6a60*/  ULEA.HI.X UR20, UR8, UR5, UR9, 0x4, UP0 ;  /* 0x0000000508147291 */ /* 0x000fe400080f2409 */
[----:B------:R-:W-:Y:S01]  /*6a70*/  LEA R240, P3, R0, R240, 0x1 ;  /* 0x000000f000f07211 */ /* 0x000fe200078608ff */
[----:B------:R-:W-:Y:S01]  /*6a80*/  UISETP.GE.AND UP0, UPT, UR16, 0x3, UPT ;  /* 0x000000031000788c */ /* 0x000fe2000bf06270 */
[----:B------:R-:W-:Y:S01]  /*6a90*/  IADD3 R170, P1, R170, UR4, RZ ;  /* 0x00000004aaaa7c10 */ /* 0x000fe2000ff3e0ff */
[----:B------:R-:W-:Y:S01]  /*6aa0*/  USHF.L.U32 UR4, UR8, 0x5, URZ ;  /* 0x0000000508047899 */ /* 0x000fe2000800063f */
[----:B------:R-:W-:Y:S01]  /*6ab0*/  IADD3.X R5, R168, UR5, RZ, P2, !PT ;  /* 0x00000005a8057c10 */ /* 0x000fe200097fe4ff */
[----:B------:R-:W-:Y:S01]  /*6ac0*/  USHF.L.U64.HI UR5, UR8, 0x5, UR9 ;  /* 0x0000000508057899 */ /* 0x000fe20008010209 */
[----:B------:R-:W-:-:S02]  /*6ad0*/  LEA R6, P2, R2, UR10, 0x1 ;  /* 0x0000000a02067c11 */ /* 0x000fc4000f8408ff */
[----:B------:R-:W-:Y:S01]  /*6ae0*/  LEA.HI.X R239, R0, R239, R4, 0x1, P3 ;  /* 0x000000ef00ef7211 */ /* 0x000fe200018f0c04 */
[----:B------:R-:W-:Y:S01]  /*6af0*/  IMAD.MOV.U32 R4, RZ, RZ, R240 ;  /* 0x000000ffff047224 */ /* 0x000fe200078e00f0 */
[----:B------:R-:W-:Y:S02]  /*6b00*/  IADD3.X R168, R168, UR20, RZ, P1, !PT ;  /* 0x00000014a8a87c10 */ /* 0x000fe40008ffe4ff */
[----:B------:R-:W-:Y:S02]  /*6b10*/  LEA R8, P1, R170, UR10, 0x1 ;  /* 0x0000000aaa087c11 */ /* 0x000fe4000f8208ff */
[----:B------:R-:W-:Y:S01]  /*6b20*/  LEA.HI.X R7, R2, UR11, R5, 0x1, P2 ;  /* 0x0000000b02077c11 */ /* 0x000fe200090f0c05 */
[----:B------:R-:W-:Y:S01]  /*6b30*/  IMAD.MOV.U32 R5, RZ, RZ, R239 ;  /* 0x000000ffff057224 */ /* 0x000fe200078e00ef */
[----:B------:R-:W-:Y:S02]  /*6b40*/  LEA.HI.X R9, R170, UR11, R168, 0x1, P1 ;  /* 0x0000000baa097c11 */ /* 0x000fe400088f0ca8 */
[----:B------:R-:W-:-:S02]  /*6b50*/  IADD3 R10, P1, R240, UR4, RZ ;  /* 0x00000004f00a7c10 */ /* 0x000fc4000ff3e0ff */
[----:B------:R-:W-:Y:S01]  /*6b60*/  @!PT LDS RZ, [RZ] ;  /* 0x00000000fffff984 */ /* 0x000fe20000000800 */
[----:B------:R-:W-:Y:S01]  /*6b70*/  @!PT LDS RZ, [RZ] ;  /* 0x00000000fffff984 */ /* 0x000fe20000000800 */
[----:B------:R-:W-:Y:S01]  /*6b80*/  @!PT LDS RZ, [RZ] ;  /* 0x00000000fffff984 */ /* 0x000fe20000000800 */
[----:B------:R1:W-:Y:S02]  /*6b90*/  LDGSTS.E.BYPASS.LTC128B.128 [R242+0x10000], desc[UR18][R4.64] ;  /* 0x1000000004f27fae */ /* 0x0003e4000b901d52 */
[----:B------:R-:W-:Y:S02]  /*6ba0*/  IADD3.X R11, R239, UR5, RZ, P1, !PT ;  /* 0x00000005ef0b7c10 */ /* 0x000fe40008ffe4ff */
[----:B------:R-:W-:Y:S01]  /*6bb0*/  IADD3 R12, P1, R8, UR4, RZ ;  /* 0x00000004080c7c10 */ /* 0x000fe2000ff3e0ff */
[----:B------:R-:W-:Y:S03]  /*6bc0*/  LDGSTS.E.BYPASS.LTC128B.128 [R242+0x12000], desc[UR18][R6.64+0x80] ;  /* 0x1200008006f27fae */ /* 0x000fe6000b901d52 */
[----:B------:R-:W-:Y:S01]  /*6bd0*/  IADD3.X R13, R9, UR5, RZ, P1, !PT ;  /* 0x00000005090d7c10 */ /* 0x000fe20008ffe4ff */
[----:B------:R-:W-:Y:S01]  /*6be0*/  LDGSTS.E.BYPASS.LTC128B.128 [R242+0x14000], desc[UR18][R6.64+0x100] ;  /* 0x1400010006f27fae */ /* 0x000fe2000b901d52 */
[----:B------:R-:W-:-:S03]  /*6bf0*/  IADD3 R14, P1, R12, UR4, RZ ;  /* 0x000000040c0e7c10 */ /* 0x000fc6000ff3e0ff */
[----:B------:R2:W-:Y:S01]  /*6c00*/  LDGSTS.E.BYPASS.LTC128B.128 [R242+0x16000], desc[UR18][R6.64+0x180] ;  /* 0x1600018006f27fae */ /* 0x0005e2000b901d52 */
[----:B------:R-:W-:-:S03]  /*6c10*/  IADD3.X R15, R13, UR5, RZ, P1, !PT ;  /* 0x000000050d0f7c10 */ /* 0x000fc60008ffe4ff */
[----:B------:R-:W-:Y:S04]  /*6c20*/  LDGSTS.E.BYPASS.LTC128B.128 [R242+0x10800], desc[UR18][R10.64] ;  /* 0x108000000af27fae */ /* 0x000fe8000b901d52 */
[----:B------:R-:W-:Y:S04]  /*6c30*/  LDGSTS.E.BYPASS.LTC128B.128 [R242+0x12800], desc[UR18][R8.64+0x80] ;  /* 0x1280008008f27fae */ /* 0x000fe8000b901d52 */
[----:B------:R-:W-:Y:S01]  /*6c40*/  LDGSTS.E.BYPASS.LTC128B.128 [R242+0x14800], desc[UR18][R8.64+0x100] ;  /* 0x1480010008f27fae */ /* 0x000fe2000b901d52 */
[----:B-1----:R-:W-:-:S03]  /*6c50*/  IADD3 R4, P2, R10, UR4, RZ ;  /* 0x000000040a047c10 */ /* 0x002fc6000ff5e0ff */
[----:B------:R1:W-:Y:S01]  /*6c60*/  LDGSTS.E.BYPASS.LTC128B.128 [R242+0x16800], desc[UR18][R8.64+0x180] ;  /* 0x1680018008f27fae */ /* 0x0003e2000b901d52 */
[----:B------:R-:W-:-:S05]  /*6c70*/  IADD3.X R5, R11, UR5, RZ, P2, !PT ;  /* 0x000000050b057c10 */ /* 0x000fca00097fe4ff */
[----:B------:R-:W-:Y:S01]  /*6c80*/  LDGSTS.E.BYPASS.LTC128B.128 [R242+0x11000], desc[UR18][R4.64] ;  /* 0x1100000004f27fae */ /* 0x000fe2000b901d52 */
[----:B--2---:R-:W-:-:S03]  /*6c90*/  IADD3 R6, P2, R4, UR4, RZ ;  /* 0x0000000404067c10 */ /* 0x004fc6000ff5e0ff */
[----:B------:R-:W-:Y:S01]  /*6ca0*/  LDGSTS.E.BYPASS.LTC128B.128 [R242+0x13000], desc[UR18][R12.64+0x80] ;  /* 0x130000800cf27fae */ /* 0x000fe2000b901d52 */
[----:B------:R-:W-:-:S03]  /*6cb0*/  IADD3.X R7, R5, UR5, RZ, P2, !PT ;  /* 0x0000000505077c10 */ /* 0x000fc600097fe4ff */
[----:B------:R-:W-:Y:S04]  /*6cc0*/  LDGSTS.E.BYPASS.LTC128B.128 [R242+0x15000], desc[UR18][R12.64+0x100] ;  /* 0x150001000cf27fae */ /* 0x000fe8000b901d52 */
[----:B------:R-:W-:Y:S04]  /*6cd0*/  LDGSTS.E.BYPASS.LTC128B.128 [R242+0x17000], desc[UR18][R12.64+0x180] ;  /* 0x170001800cf27fae */ /* 0x000fe8000b901d52 */
[----:B------:R-:W-:Y:S04]  /*6ce0*/  LDGSTS.E.BYPASS.LTC128B.128 [R242+0x11800], desc[UR18][R6.64] ;  /* 0x1180000006f27fae */ /* 0x000fe8000b901d52 */
[----:B------:R-:W-:Y:S04]  /*6cf0*/  LDGSTS.E.BYPASS.LTC128B.128 [R242+0x13800], desc[UR18][R14.64+0x80] ;  /* 0x138000800ef27fae */ /* 0x000fe8000b901d52 */
[----:B------:R-:W-:Y:S04]  /*6d00*/  LDGSTS.E.BYPASS.LTC128B.128 [R242+0x15800], desc[UR18][R14.64+0x100] ;  /* 0x158001000ef27fae */ /* 0x000fe8000b901d52 */
[----:B------:R2:W-:Y:S04]  /*6d10*/  LDGSTS.E.BYPASS.LTC128B.128 [R242+0x17800], desc[UR18][R14.64+0x180] ;  /* 0x178001800ef27fae */ /* 0x0005e8000b901d52 */
[----:B------:R-:W-:Y:S04]  /*6d20*/  LDSM.16.M88.4 R188, [R238] ;  /* 0x00000000eebc783b */ /* 0x000fe80000000200 */
[----:B------:R-:W3:Y:S04]  /*6d30*/  LDSM.16.M88.4 R28, [R237+0x8000] ;  /* 0x00800000ed1c783b */ /* 0x000ee80000000200 */
[----:B------:R-:W4:Y:S04]  /*6d40*/  LDSM.16.M88.4 R20, [R237+0x8800] ;  /* 0x00880000ed14783b */ /* 0x000f280000000200 */
[----:B------:R-:W-:Y:S04]  /*6d50*/  LDSM.16.M88.4 R172, [R237+0x9800] ;  /* 0x00980000edac783b */ /* 0x000fe80000000200 */
[----:B------:R-:W-:Y:S04]  /*6d60*/  LDSM.16.M88.4 R196, [R236] ;  /* 0x00000000ecc4783b */ /* 0x000fe80000000200 */
[----:B-1----:R-:W-:Y:S04]  /*6d70*/  LDSM.16.M88.4 R8, [R235] ;  /* 0x00000000eb08783b */ /* 0x002fe80000000200 */
[----:B--2---:R-:W1:Y:S04]  /*6d80*/  LDSM.16.M88.4 R12, [R237+0x9000] ;  /* 0x00900000ed0c783b */ /* 0x004e680000000200 */
[----:B------:R-:W2:Y:S04]  /*6d90*/  LDSM.16.M88.4 R168, [R227] ;  /* 0x00000000e3a8783b */ /* 0x000ea80000000200 */
[----:B------:R-:W5:Y:S04]  /*6da0*/  LDSM.16.M88.4 R4, [R226] ;  /* 0x00000000e204783b */ /* 0x000f680000000200 */
[----:B------:R-:W5:Y:S04]  /*6db0*/  LDSM.16.M88.4 R200, [R225] ;  /* 0x00000000e1c8783b */ /* 0x000f680000000200 */
[----:B------:R-:W-:Y:S01]  /*6dc0*/  LDSM.16.M88.4 R184, [R231+0x8000] ;  /* 0x00800000e7b8783b */ /* 0x000fe20000000200 */
[C---:B---3--:R-:W-:Y:S03]  /*6dd0*/  HMMA.16816.F32.BF16 R32, R188.reuse, R28, RZ ;  /* 0x0000001cbc20723c */ /* 0x048fe600000418ff */
[----:B------:R-:W-:Y:S04]  /*6de0*/  LDSM.16.M88.4 R180, [R231+0x8800] ;  /* 0x00880000e7b4783b */ /* 0x000fe80000000200 */
[----:B------:R-:W-:Y:S01]  /*6df0*/  LDSM.16.M88.4 R176, [R231+0x9000] ;  /* 0x00900000e7b0783b */ /* 0x000fe20000000200 */
[C---:B------:R-:W-:Y:S03]  /*6e00*/  HMMA.16816.F32.BF16 R28, R188.reuse, R30, RZ ;  /* 0x0000001ebc1c723c */ /* 0x040fe600000418ff */
[----:B------:R-:W0:Y:S03]  /*6e10*/  LDGDEPBAR ;  /* 0x00000000000079af */ /* 0x000e260000000000 */
[C---:B----4-:R-:W-:Y:S06]  /*6e20*/  HMMA.16816.F32.BF16 R24, R188.reuse, R20, RZ ;  /* 0x00000014bc18723c */ /* 0x050fec00000418ff */
[C---:B------:R-:W-:Y:S06]  /*6e30*/  HMMA.16816.F32.BF16 R20, R188.reuse, R22, RZ ;  /* 0x00000016bc14723c */ /* 0x040fec00000418ff */
[C---:B-1----:R-:W-:Y:S06]  /*6e40*/  HMMA.16816.F32.BF16 R16, R188.reuse, R12, RZ ;  /* 0x0000000cbc10723c */ /* 0x042fec00000418ff */
[C---:B------:R-:W-:Y:S06]  /*6e50*/  HMMA.16816.F32.BF16 R12, R188.reuse, R14, RZ ;  /* 0x0000000ebc0c723c */ /* 0x040fec00000418ff */
[C---:B------:R-:W-:Y:S06]  /*6e60*/  HMMA.16816.F32.BF16 R192, R188.reuse, R172, RZ ;  /* 0x000000acbcc0723c */ /* 0x040fec00000418ff */
[----:B------:R-:W-:Y:S01]  /*6e70*/  HMMA.16816.F32.BF16 R188, R188, R174, RZ ;  /* 0x000000aebcbc723c */ /* 0x000fe200000418ff */
[----:B------:R-:W-:Y:S05]  /*6e80*/  LDSM.16.M88.4 R172, [R231+0x9800] ;  /* 0x00980000e7ac783b */ /* 0x000fea0000000200 */
[C---:B------:R-:W-:Y:S06]  /*6e90*/  HMMA.16816.F32.BF16 R32, R196.reuse, R8, R32 ;  /* 0x00000008c420723c */ /* 0x040fec0000041820 */
[C---:B------:R-:W-:Y:S01]  /*6ea0*/  HMMA.16816.F32.BF16 R28, R196.reuse, R10, R28 ;  /* 0x0000000ac41c723c */ /* 0x040fe2000004181c */
[----:B------:R-:W1:Y:S05]  /*6eb0*/  LDSM.16.M88.4 R8, [R234] ;  /* 0x00000000ea08783b */ /* 0x000e6a0000000200 */
[C---:B--2---:R-:W-:Y:S06]  /*6ec0*/  HMMA.16816.F32.BF16 R24, R196.reuse, R168, R24 ;  /* 0x000000a8c418723c */ /* 0x044fec0000041818 */
[C---:B------:R-:W-:Y:S01]  /*6ed0*/  HMMA.16816.F32.BF16 R20, R196.reuse, R170, R20 ;  /* 0x000000aac414723c */ /* 0x040fe20000041814 */
[----:B------:R-:W-:Y:S05]  /*6ee0*/  LDSM.16.M88.4 R168, [R224] ;  /* 0x00000000e0a8783b */ /* 0x000fea0000000200 */
[C---:B-----5:R-:W-:Y:S06]  /*6ef0*/  HMMA.16816.F32.BF16 R16, R196.reuse, R4, R16 ;  /* 0x00000004c410723c */ /* 0x060fec0000041810 */
[C---:B------:R-:W-:Y:S01]  /*6f00*/  HMMA.16816.F32.BF16 R12, R196.reuse, R6, R12 ;  /* 0x00000006c40c723c */ /* 0x040fe2000004180c */
[----:B------:R-:W2:Y:S05]  /*6f10*/  LDSM.16.M88.4 R4, [R233] ;  /* 0x00000000e904783b */ /* 0x000eaa0000000200 */
[C---:B------:R-:W-:Y:S06]  /*6f20*/  HMMA.16816.F32.BF16 R192, R196.reuse, R200, R192 ;  /* 0x000000c8c4c0723c */ /* 0x040fec00000418c0 */
        /* <DEDUP_REMOVED lines=14> */
[----:B------:R-:W5:Y:S04]  /*7010*/  LDSM.16.M88.4 R8, [R238+0x2000] ;  /* 0x00200000ee08783b */ /* 0x000f680000000200 */
[----:B------:R-:W5:Y:S01]  /*7020*/  LDSM.16.M88.4 R172, [R237+0xa800] ;  /* 0x00a80000edac783b */ /* 0x000f620000000200 */
[C---:B--2---:R-:W-:Y:S06]  /*7030*/  HMMA.16816.F32.BF16 R32, R4.reuse, R168, R32 ;  /* 0x000000a80420723c */ /* 0x044fec0000041820 */
[C---:B------:R-:W-:Y:S01]  /*7040*/  HMMA.16816.F32.BF16 R28, R4.reuse, R170, R28 ;  /* 0x000000aa041c723c */ /* 0x040fe2000004181c */
[----:B------:R-:W2:Y:S05]  /*7050*/  LDSM.16.M88.4 R168, [R237+0xb000] ;  /* 0x00b00000eda8783b */ /* 0x000eaa0000000200 */
[C---:B---3--:R-:W-:Y:S06]  /*7060*/  HMMA.16816.F32.BF16 R24, R4.reuse, R196, R24 ;  /* 0x000000c40418723c */ /* 0x048fec0000041818 */
[C---:B------:R-:W-:Y:S01]  /*7070*/  HMMA.16816.F32.BF16 R20, R4.reuse, R198, R20 ;  /* 0x000000c60414723c */ /* 0x040fe20000041814 */
[----:B------:R-:W-:Y:S05]  /*7080*/  LDSM.16.M88.4 R196, [R223] ;  /* 0x00000000dfc4783b */ /* 0x000fea0000000200 */
[C---:B-1----:R-:W-:Y:S06]  /*7090*/  HMMA.16816.F32.BF16 R16, R4.reuse, R184, R16 ;  /* 0x000000b80410723c */ /* 0x042fec0000041810 */
[C---:B------:R-:W-:Y:S01]  /*70a0*/  HMMA.16816.F32.BF16 R12, R4.reuse, R186, R12 ;  /* 0x000000ba040c723c */ /* 0x040fe2000004180c */
[----:B------:R-:W-:Y:S05]  /*70b0*/  LDSM.16.M88.4 R184, [R222] ;  /* 0x00000000deb8783b */ /* 0x000fea0000000200 */
[C---:B----4-:R-:W-:Y:S06]  /*70c0*/  HMMA.16816.F32.BF16 R192, R4.reuse, R180, R192 ;  /* 0x000000b404c0723c */ /* 0x050fec00000418c0 */
[----:B------:R-:W-:Y:S01]  /*70d0*/  HMMA.16816.F32.BF16 R188, R4, R182, R188 ;  /* 0x000000b604bc723c */ /* 0x000fe200000418bc */
[----:B------:R-:W1:Y:S04]  /*70e0*/  LDSM.16.M88.4 R4, [R236+0x2000] ;  /* 0x00200000ec04783b */ /* 0x000e680000000200 */
[----:B------:R-:W3:Y:S01]  /*70f0*/  LDSM.16.M88.4 R180, [R221] ;  /* 0x00000000ddb4783b */ /* 0x000ee20000000200 */
[C---:B-----5:R-:W-:Y:S06]  /*7100*/  HMMA.16816.F32.BF16 R32, R8.reuse, R176, R32 ;  /* 0x000000b00820723c */ /* 0x060fec0000041820 */
[C---:B------:R-:W-:Y:S01]  /*7110*/  HMMA.16816.F32.BF16 R28, R8.reuse, R178, R28 ;  /* 0x000000b2081c723c */ /* 0x040fe2000004181c */
[----:B------:R-:W4:Y:S05]  /*7120*/  LDSM.16.M88.4 R176, [R220] ;  /* 0x00000000dcb0783b */ /* 0x000f2a0000000200 */
[C---:B------:R-:W-:Y:S06]  /*7130*/  HMMA.16816.F32.BF16 R24, R8.reuse, R172, R24 ;  /* 0x000000ac0818723c */ /* 0x040fec0000041818 */
[C---:B------:R-:W-:Y:S01]  /*7140*/  HMMA.16816.F32.BF16 R20, R8.reuse, R174, R20 ;  /* 0x000000ae0814723c */ /* 0x040fe20000041814 */
[----:B------:R-:W-:Y:S05]  /*7150*/  LDSM.16.M88.4 R172, [R234+0x2000] ;  /* 0x00200000eaac783b */ /* 0x000fea0000000200 */
[C---:B--2---:R-:W-:Y:S06]  /*7160*/  HMMA.16816.F32.BF16 R16, R8.reuse, R168, R16 ;  /* 0x000000a80810723c */ /* 0x044fec0000041810 */
[C---:B------:R-:W-:Y:S01]  /*7170*/  HMMA.16816.F32.BF16 R12, R8.reuse, R170, R12 ;  /* 0x000000aa080c723c */ /* 0x040fe2000004180c */
[----:B------:R-:W2:Y:S05]  /*7180*/  LDSM.16.M88.4 R168, [R231+0xa000] ;  /* 0x00a00000e7a8783b */ /* 0x000eaa0000000200 */
[C---:B------:R-:W-:Y:S06]  /*7190*/  HMMA.16816.F32.BF16 R192, R8.reuse, R200, R192 ;  /* 0x000000c808c0723c */ /* 0x040fec00000418c0 */
[----:B------:R-:W-:Y:S01]  /*71a0*/  HMMA.16816.F32.BF16 R188, R8, R202, R188 ;  /* 0x000000ca08bc723c */ /* 0x000fe200000418bc */
[----:B------:R-:W5:Y:S04]  /*71b0*/  LDSM.16.M88.4 R8, [R231+0xa800] ;  /* 0x00a80000e708783b */ /* 0x000f680000000200 */
[----:B------:R-:W-:Y:S01]  /*71c0*/  LDSM.16.M88.4 R200, [R236+0x4000] ;  /* 0x00400000ecc8783b */ /* 0x000fe20000000200 */
[C---:B-1----:R-:W-:Y:S06]  /*71d0*/  HMMA.16816.F32.BF16 R32, R4.reuse, R196, R32 ;  /* 0x000000c40420723c */ /* 0x042fec0000041820 */
[C---:B------:R-:W-:Y:S01]  /*71e0*/  HMMA.16816.F32.BF16 R28, R4.reuse, R198, R28 ;  /* 0x000000c6041c723c */ /* 0x040fe2000004181c */
[----:B------:R-:W1:Y:S05]  /*71f0*/  LDSM.16.M88.4 R196, [R231+0xb000] ;  /* 0x00b00000e7c4783b */ /* 0x000e6a0000000200 */
[C---:B------:R-:W-:Y:S06]  /*7200*/  HMMA.16816.F32.BF16 R24, R4.reuse, R184, R24 ;  /* 0x000000b80418723c */ /* 0x040fec0000041818 */
[C---:B------:R-:W-:Y:S01]  /*7210*/  HMMA.16816.F32.BF16 R20, R4.reuse, R186, R20 ;  /* 0x000000ba0414723c */ /* 0x040fe20000041814 */
[----:B------:R-:W1:Y:S05]  /*7220*/  LDSM.16.M88.4 R184, [R231+0xb800] ;  /* 0x00b80000e7b8783b */ /* 0x000e6a0000000200 */
[C---:B---3--:R-:W-:Y:S06]  /*7230*/  HMMA.16816.F32.BF16 R16, R4.reuse, R180, R16 ;  /* 0x000000b40410723c */ /* 0x048fec0000041810 */
[C---:B------:R-:W-:Y:S01]  /*7240*/  HMMA.16816.F32.BF16 R12, R4.reuse, R182, R12 ;  /* 0x000000b6040c723c */ /* 0x040fe2000004180c */
[----:B------:R-:W-:Y:S05]  /*7250*/  LDSM.16.M88.4 R180, [R224+0x2000] ;  /* 0x00200000e0b4783b */ /* 0x000fea0000000200 */
[C---:B----4-:R-:W-:Y:S06]  /*7260*/  HMMA.16816.F32.BF16 R192, R4.reuse, R176, R192 ;  /* 0x000000b004c0723c */ /* 0x050fec00000418c0 */
[----:B------:R-:W-:Y:S01]  /*7270*/  HMMA.16816.F32.BF16 R188, R4, R178, R188 ;  /* 0x000000b204bc723c */ /* 0x000fe200000418bc */
[----:B------:R-:W3:Y:S04]  /*7280*/  LDSM.16.M88.4 R4, [R233+0x2000] ;  /* 0x00200000e904783b */ /* 0x000ee80000000200 */
[----:B------:R-:W4:Y:S01]  /*7290*/  LDSM.16.M88.4 R176, [R224+0x2800] ;  /* 0x00280000e0b0783b */ /* 0x000f220000000200 */
        /* <DEDUP_REMOVED lines=9> */
[C---:B------:R-:W-:Y:S06]  /*7330*/  HMMA.16816.F32.BF16 R192, R172.reuse, R184, R192 ;  /* 0x000000b8acc0723c */ /* 0x040fec00000418c0 */
[----:B------:R-:W-:Y:S01]  /*7340*/  HMMA.16816.F32.BF16 R188, R172, R186, R188 ;  /* 0x000000baacbc723c */ /* 0x000fe200000418bc */
[----:B------:R-:W1:Y:S04]  /*7350*/  LDSM.16.M88.4 R172, [R238+0x4000] ;  /* 0x00400000eeac783b */ /* 0x000e680000000200 */
[----:B------:R-:W1:Y:S01]  /*7360*/  LDSM.16.M88.4 R184, [R237+0xc800] ;  /* 0x00c80000edb8783b */ /* 0x000e620000000200 */
        /* <DEDUP_REMOVED lines=8> */
[----:B------:R-:W2:Y:S05]  /*73f0*/  LDSM.16.M88.4 R168, [R219] ;  /* 0x00000000dba8783b */ /* 0x000eaa0000000200 */
[C---:B-----5:R-:W-:Y:S06]  /*7400*/  HMMA.16816.F32.BF16 R192, R4.reuse, R8, R192 ;  /* 0x0000000804c0723c */ /* 0x060fec00000418c0 */
[----:B------:R-:W-:Y:S01]  /*7410*/  HMMA.16816.F32.BF16 R188, R4, R10, R188 ;  /* 0x0000000a04bc723c */ /* 0x000fe200000418bc */
[----:B------:R-:W5:Y:S04]  /*7420*/  LDSM.16.M88.4 R8, [R218] ;  /* 0x00000000da08783b */ /* 0x000f680000000200 */
[----:B------:R-:W5:Y:S01]  /*7430*/  LDSM.16.M88.4 R4, [R217] ;  /* 0x00000000d904783b */ /* 0x000f620000000200 */
[C---:B-1----:R-:W-:Y:S06]  /*7440*/  HMMA.16816.F32.BF16 R32, R172.reuse, R196, R32 ;  /* 0x000000c4ac20723c */ /* 0x042fec0000041820 */
[C---:B------:R-:W-:Y:S01]  /*7450*/  HMMA.16816.F32.BF16 R28, R172.reuse, R198, R28 ;  /* 0x000000c6ac1c723c */ /* 0x040fe2000004181c */
[----:B------:R-:W-:Y:S05]  /*7460*/  LDSM.16.M88.4 R196, [R216] ;  /* 0x00000000d8c4783b */ /* 0x000fea0000000200 */
[C---:B------:R-:W-:Y:S06]  /*7470*/  HMMA.16816.F32.BF16 R24, R172.reuse, R184, R24 ;  /* 0x000000b8ac18723c */ /* 0x040fec0000041818 */
[C---:B------:R-:W-:Y:S01]  /*7480*/  HMMA.16816.F32.BF16 R20, R172.reuse, R186, R20 ;  /* 0x000000baac14723c */ /* 0x040fe20000041814 */
[----:B------:R-:W-:Y:S05]  /*7490*/  LDSM.16.M88.4 R184, [R234+0x4000] ;  /* 0x00400000eab8783b */ /* 0x000fea0000000200 */
[C---:B---3--:R-:W-:Y:S06]  /*74a0*/  HMMA.16816.F32.BF16 R16, R172.reuse, R180, R16 ;  /* 0x000000b4ac10723c */ /* 0x048fec0000041810 */
[C---:B------:R-:W-:Y:S01]  /*74b0*/  HMMA.16816.F32.BF16 R12, R172.reuse, R182, R12 ;  /* 0x000000b6ac0c723c */ /* 0x040fe2000004180c */
[----:B------:R-:W1:Y:S05]  /*74c0*/  LDSM.16.M88.4 R180, [R231+0xc000] ;  /* 0x00c00000e7b4783b */ /* 0x000e6a0000000200 */
[C---:B----4-:R-:W-:Y:S06]  /*74d0*/  HMMA.16816.F32.BF16 R192, R172.reuse, R176, R192 ;  /* 0x000000b0acc0723c */ /* 0x050fec00000418c0 */
[----:B------:R-:W-:Y:S01]  /*74e0*/  HMMA.16816.F32.BF16 R188, R172, R178, R188 ;  /* 0x000000b2acbc723c */ /* 0x000fe200000418bc */
[----:B------:R-:W3:Y:S04]  /*74f0*/  LDSM.16.M88.4 R176, [R231+0xc800] ;  /* 0x00c80000e7b0783b */ /* 0x000ee80000000200 */
[----:B------:R-:W4:Y:S01]  /*7500*/  LDSM.16.M88.4 R172, [R231+0xd000] ;  /* 0x00d00000e7ac783b */ /* 0x000f220000000200 */
[C---:B--2---:R-:W-:Y:S06]  /*7510*/  HMMA.16816.F32.BF16 R32, R200.reuse, R168, R32 ;  /* 0x000000a8c820723c */ /* 0x044fec0000041820 */
[C---:B------:R-:W-:Y:S01]  /*7520*/  HMMA.16816.F32.BF16 R28, R200.reuse, R170, R28 ;  /* 0x000000aac81c723c */ /* 0x040fe2000004181c */
[----:B------:R-:W-:Y:S05]  /*7530*/  LDSM.16.M88.4 R168, [R231+0xd800] ;  /* 0x00d80000e7a8783b */ /* 0x000fea0000000200 */
[C---:B-----5:R-:W-:Y:S06]  /*7540*/  HMMA.16816.F32.BF16 R24, R200.reuse, R8, R24 ;  /* 0x00000008c818723c */ /* 0x060fec0000041818 */
[C---:B------:R-:W-:Y:S01]  /*7550*/  HMMA.16816.F32.BF16 R20, R200.reuse, R10, R20 ;  /* 0x0000000ac814723c */ /* 0x040fe20000041814 */
[----:B------:R-:W-:Y:S05]  /*7560*/  LDSM.16.M88.4 R8, [R233+0x4000] ;  /* 0x00400000e908783b */ /* 0x000fea0000000200 */
[C---:B------:R-:W-:Y:S06]  /*7570*/  HMMA.16816.F32.BF16 R16, R200.reuse, R4, R16 ;  /* 0x00000004c810723c */ /* 0x040fec0000041810 */
[----:B------:R-:W-:Y:S01]  /*7580*/  HMMA.16816.F32.BF16 R12, R200, R6, R12 ;  /* 0x00000006c80c723c */ /* 0x000fe2000004180c */
[----:B------:R-:W2:Y:S05]  /*7590*/  LDSM.16.M88.4 R4, [R224+0x4000] ;  /* 0x00400000e004783b */ /* 0x000eaa0000000200 */
[C---:B-1----:R-:W-:Y:S06]  /*75a0*/  HMMA.16816.F32.BF16 R32, R184.reuse, R180, R32 ;  /* 0x000000b4b820723c */ /* 0x042fec0000041820 */
[----:B------:R-:W-:Y:S06]  /*75b0*/  HMMA.16816.F32.BF16 R28, R184, R182, R28 ;  /* 0x000000b6b81c723c */ /* 0x000fec000004181c */
[C---:B------:R-:W-:Y:S06]  /*75c0*/  HMMA.16816.F32.BF16 R192, R200.reuse, R196, R192 ;  /* 0x000000c4c8c0723c */ /* 0x040fec00000418c0 */
[----:B------:R-:W-:Y:S01]  /*75d0*/  HMMA.16816.F32.BF16 R188, R200, R198, R188 ;  /* 0x000000c6c8bc723c */ /* 0x000fe200000418bc */
[----:B------:R-:W1:Y:S04]  /*75e0*/  LDSM.16.M88.4 R196, [R224+0x5000] ;  /* 0x00500000e0c4783b */ /* 0x000e680000000200 */
[----:B------:R-:W-:Y:S01]  /*75f0*/  LDSM.16.M88.4 R200, [R224+0x4800] ;  /* 0x00480000e0c8783b */ /* 0x000fe20000000200 */
[C---:B---3--:R-:W-:Y:S06]  /*7600*/  HMMA.16816.F32.BF16 R24, R184.reuse, R176, R24 ;  /* 0x000000b0b818723c */ /* 0x048fec0000041818 */
[C---:B------:R-:W-:Y:S01]  /*7610*/  HMMA.16816.F32.BF16 R20, R184.reuse, R178, R20 ;  /* 0x000000b2b814723c */ /* 0x040fe20000041814 */
[----:B------:R-:W-:Y:S05]  /*7620*/  LDSM.16.M88.4 R176, [R238+0x6000] ;  /* 0x00600000eeb0783b */ /* 0x000fea0000000200 */
[----:B----4-:R-:W-:Y:S01]  /*7630*/  HMMA.16816.F32.BF16 R180, R184, R172, R16 ;  /* 0x000000acb8b4723c */ /* 0x010fe20000041810 */
[----:B------:R-:W3:Y:S05]  /*7640*/  LDSM.16.M88.4 R16, [R237+0xe000] ;  /* 0x00e00000ed10783b */ /* 0x000eea0000000200 */
[----:B--2---:R-:W-:Y:S06]  /*7650*/  HMMA.16816.F32.BF16 R32, R8, R4, R32 ;  /* 0x000000040820723c */ /* 0x004fec0000041820 */
[C---:B------:R-:W-:Y:S01]  /*7660*/  HMMA.16816.F32.BF16 R12, R184.reuse, R174, R12 ;  /* 0x000000aeb80c723c */ /* 0x040fe2000004180c */
[----:B------:R-:W-:Y:S05]  /*7670*/  LDSM.16.M88.4 R172, [R236+0x6000] ;  /* 0x00600000ecac783b */ /* 0x000fea0000000200 */
[C---:B------:R-:W-:Y:S06]  /*7680*/  HMMA.16816.F32.BF16 R192, R184.reuse, R168, R192 ;  /* 0x000000a8b8c0723c */ /* 0x040fec00000418c0 */
[----:B------:R-:W-:Y:S01]  /*7690*/  HMMA.16816.F32.BF16 R188, R184, R170, R188 ;  /* 0x000000aab8bc723c */ /* 0x000fe200000418bc */
[----:B------:R-:W2:Y:S04]  /*76a0*/  LDSM.16.M88.4 R168, [R215] ;  /* 0x00000000d7a8783b */ /* 0x000ea80000000200 */
[----:B------:R-:W-:Y:S01]  /*76b0*/  LDSM.16.M88.4 R184, [R234+0x6000] ;  /* 0x00600000eab8783b */ /* 0x000fe20000000200 */
[C---:B------:R-:W-:Y:S03]  /*76c0*/  HMMA.16816.F32.BF16 R28, R8.reuse, R6, R28 ;  /* 0x00000006081c723c */ /* 0x040fe6000004181c */
[----:B------:R-:W4:Y:S03]  /*76d0*/  LDSM.16.M88.4 R4, [R224+0x5800] ;  /* 0x00580000e004783b */ /* 0x000f260000000200 */
[----:B-1----:R-:W-:Y:S06]  /*76e0*/  HMMA.16816.F32.BF16 R180, R8, R196, R180 ;  /* 0x000000c408b4723c */ /* 0x002fec00000418b4 */
[----:B---3--:R-:W-:Y:S06]  /*76f0*/  HMMA.16816.F32.BF16 R32, R176, R16, R32 ;  /* 0x00000010b020723c */ /* 0x008fec0000041820 */
[C---:B------:R-:W-:Y:S01]  /*7700*/  HMMA.16816.F32.BF16 R196, R8.reuse, R198, R12 ;  /* 0x000000c608c4723c */ /* 0x040fe2000004180c */
[----:B------:R-:W1:Y:S05]  /*7710*/  LDSM.16.M88.4 R12, [R231+0xe000] ;  /* 0x00e00000e70c783b */ /* 0x000e6a0000000200 */
[C---:B------:R-:W-:Y:S06]  /*7720*/  HMMA.16816.F32.BF16 R24, R8.reuse, R200, R24 ;  /* 0x000000c80818723c */ /* 0x040fec0000041818 */
[----:B------:R-:W-:Y:S01]  /*7730*/  HMMA.16816.F32.BF16 R20, R8, R202, R20 ;  /* 0x000000ca0814723c */ /* 0x000fe20000041814 */
[----:B------:R-:W3:Y:S05]  /*7740*/  LDSM.16.M88.4 R200, [R237+0xe800] ;  /* 0x00e80000edc8783b */ /* 0x000eea0000000200 */
[----:B--2---:R-:W-:Y:S06]  /*7750*/  HMMA.16816.F32.BF16 R32, R172, R168, R32 ;  /* 0x000000a8ac20723c */ /* 0x004fec0000041820 */
[----:B------:R-:W-:Y:S01]  /*7760*/  HMMA.16816.F32.BF16 R28, R176, R18, R28 ;  /* 0x00000012b01c723c */ /* 0x000fe2000004181c */
[----:B------:R-:W2:Y:S05]  /*7770*/  LDSM.16.M88.4 R16, [R214] ;  /* 0x00000000d610783b */ /* 0x000eaa0000000200 */
[C---:B----4-:R-:W-:Y:S06]  /*7780*/  HMMA.16816.F32.BF16 R192, R8.reuse, R4, R192 ;  /* 0x0000000408c0723c */ /* 0x050fec00000418c0 */
[----:B------:R-:W-:Y:S01]  /*7790*/  HMMA.16816.F32.BF16 R188, R8, R6, R188 ;  /* 0x0000000608bc723c */ /* 0x000fe200000418bc */
[----:B------:R-:W-:Y:S04]  /*77a0*/  LDSM.16.M88.4 R8, [R233+0x6000] ;  /* 0x00600000e908783b */ /* 0x000fe80000000200 */
[----:B------:R-:W4:Y:S01]  /*77b0*/  LDSM.16.M88.4 R4, [R224+0x6000] ;  /* 0x00600000e004783b */ /* 0x000f220000000200 */
[----:B-1----:R-:W-:Y:S06]  /*77c0*/  HMMA.16816.F32.BF16 R32, R184, R12, R32 ;  /* 0x0000000cb820723c */ /* 0x002fec0000041820 */
[----:B------:R-:W-:Y:S01]  /*77d0*/  HMMA.16816.F32.BF16 R28, R172, R170, R28 ;  /* 0x000000aaac1c723c */ /* 0x000fe2000004181c */
[----:B------:R-:W1:Y:S05]  /*77e0*/  LDSM.16.M88.4 R168, [R237+0xf000] ;  /* 0x00f00000eda8783b */ /* 0x000e6a0000000200 */
[C---:B---3--:R-:W-:Y:S06]  /*77f0*/  HMMA.16816.F32.BF16 R24, R176.reuse, R200, R24 ;  /* 0x000000c8b018723c */ /* 0x048fec0000041818 */
[----:B------:R-:W-:Y:S01]  /*7800*/  HMMA.16816.F32.BF16 R200, R176, R202, R20 ;  /* 0x000000cab0c8723c */ /* 0x000fe20000041814 */
[----:B------:R-:W3:Y:S11]  /*7810*/  LDSM.16.M88.4 R20, [R231+0xe800] ;  /* 0x00e80000e714783b */ /* 0x000ef60000000200 */
[----:B------:R-:W-:Y:S01]  /*7820*/  HMMA.16816.F32.BF16 R28, R184, R14, R28 ;  /* 0x0000000eb81c723c */ /* 0x000fe2000004181c */
[----:B------:R-:W-:Y:S05]  /*7830*/  LDSM.16.M88.4 R12, [R213] ;  /* 0x00000000d50c783b */ /* 0x000fea0000000200 */
[----:B--2---:R-:W-:Y:S06]  /*7840*/  HMMA.16816.F32.BF16 R24, R172, R16, R24 ;  /* 0x00000010ac18723c */ /* 0x004fec0000041818 */
[----:B----4-:R-:W-:Y:S06]  /*7850*/  HMMA.16816.F32.BF16 R32, R8, R4, R32 ;  /* 0x000000040820723c */ /* 0x010fec0000041820 */
[----:B------:R-:W-:Y:S01]  /*7860*/  HMMA.16816.F32.BF16 R200, R172, R18, R200 ;  /* 0x00000012acc8723c */ /* 0x000fe200000418c8 */
[----:B------:R-:W2:Y:S05]  /*7870*/  LDSM.16.M88.4 R16, [R224+0x6800] ;  /* 0x00680000e010783b */ /* 0x000eaa0000000200 */
[----:B-1----:R-:W-:Y:S06]  /*7880*/  HMMA.16816.F32.BF16 R180, R176, R168, R180 ;  /* 0x000000a8b0b4723c */ /* 0x002fec00000418b4 */
[----:B---3--:R-:W-:Y:S06]  /*7890*/  HMMA.16816.F32.BF16 R24, R184, R20, R24 ;  /* 0x00000014b818723c */ /* 0x008fec0000041818 */
[----:B------:R-:W-:Y:S01]  /*78a0*/  FMUL.FTZ R33, R33, UR24 ;  /* 0x0000001821217c20 */ /* 0x000fe20008410000 */
[----:B------:R-:W-:Y:S01]  /*78b0*/  FMUL.FTZ R0, R32, UR24 ;  /* 0x0000001820007c20 */ /* 0x000fe20008410000 */
[----:B------:R-:W-:Y:S01]  /*78c0*/  FMUL.FTZ R2, R34, UR24 ;  /* 0x0000001822027c20 */ /* 0x000fe20008410000 */
[----:B------:R-:W-:Y:S01]  /*78d0*/  FMUL.FTZ R169, R35, UR24 ;  /* 0x0000001823a97c20 */ /* 0x000fe20008410000 */
[----:B------:R1:W-:Y:S01]  /*78e0*/  MUFU.TANH R168, R33 ;  /* 0x0000002100a87308 */ /* 0x0003e20000002400 */
[----:B------:R-:W-:Y:S06]  /*78f0*/  HMMA.16816.F32.BF16 R196, R176, R170, R196 ;  /* 0x000000aab0c4723c */ /* 0x000fec00000418c4 */
[----:B------:R-:W-:Y:S01]  /*7900*/  HMMA.16816.F32.BF16 R200, R184, R22, R200 ;  /* 0x00000016b8c8723c */ /* 0x000fe200000418c8 */
[----:B------:R-:W-:Y:S01]  /*7910*/  LDSM.16.M88.4 R20, [R212] ;  /* 0x00000000d414783b */ /* 0x000fe20000000200 */
[----:B------:R-:W3:Y:S04]  /*7920*/  MUFU.TANH R169, R169 ;  /* 0x000000a900a97308 */ /* 0x000ee80000002400 */
[C---:B------:R-:W-:Y:S01]  /*7930*/  HMMA.16816.F32.BF16 R28, R8.reuse, R6, R28 ;  /* 0x00000006081c723c */ /* 0x040fe2000004181c */
[----:B------:R-:W4:Y:S03]  /*7940*/  LDSM.16.M88.4 R4, [R231+0xf000] ;  /* 0x00f00000e704783b */ /* 0x000f260000000200 */
[----:B------:R-:W-:Y:S01]  /*7950*/  MUFU.TANH R0, R0 ;  /* 0x0000000000007308 */ /* 0x000fe20000002400 */
[----:B-1----:R-:W1:Y:S01]  /*7960*/  LDSM.16.M88.4 R32, [R237+0xf800] ;  /* 0x00f80000ed20783b */ /* 0x002e620000000200 */
[----:B--2---:R-:W-:Y:S06]  /*7970*/  HMMA.16816.F32.BF16 R24, R8, R16, R24 ;  /* 0x000000100818723c */ /* 0x004fec0000041818 */
[C---:B------:R-:W-:Y:S01]  /*7980*/  HMMA.16816.F32.BF16 R180, R172.reuse, R12, R180 ;  /* 0x0000000cacb4723c */ /* 0x040fe200000418b4 */
[----:B------:R-:W-:Y:S05]  /*7990*/  MUFU.TANH R2, R2 ;  /* 0x0000000200027308 */ /* 0x000fea0000002400 */
[----:B------:R-:W-:Y:S01]  /*79a0*/  HMMA.16816.F32.BF16 R196, R172, R14, R196 ;  /* 0x0000000eacc4723c */ /* 0x000fe200000418c4 */
[----:B------:R-:W2:Y:S05]  /*79b0*/  LDSM.16.M88.4 R12, [R224+0x7000] ;  /* 0x00700000e00c783b */ /* 0x000eaa0000000200 */
[----:B------:R-:W-:Y:S01]  /*79c0*/  HMMA.16816.F32.BF16 R200, R8, R18, R200 ;  /* 0x0000001208c8723c */ /* 0x000fe200000418c8 */
[----:B------:R-:W5:Y:S01]  /*79d0*/  LDSM.16.M88.4 R16, [R231+0xf800] ;  /* 0x00f80000e710783b */ /* 0x000f620000000200 */
[----:B------:R-:W-:Y:S01]  /*79e0*/  FMUL.FTZ R28, R28, UR24 ;  /* 0x000000181c1c7c20 */ /* 0x000fe20008410000 */
[----:B------:R-:W-:Y:S01]  /*79f0*/  FMUL.FTZ R30, R30, UR24 ;  /* 0x000000181e1e7c20 */ /* 0x000fe20008410000 */
[----:B------:R-:W-:Y:S01]  /*7a00*/  FMUL.FTZ R29, R29, UR24 ;  /* 0x000000181d1d7c20 */ /* 0x000fe20008410000 */
[----:B------:R-:W-:Y:S01]  /*7a10*/  FMUL.FTZ R31, R31, UR24 ;  /* 0x000000181f1f7c20 */ /* 0x000fe20008410000 */
[----:B------:R-:W-:Y:S01]  /*7a20*/  FMUL.FTZ R26, R26, UR24 ;  /* 0x000000181a1a7c20 */ /* 0x000fe20008410000 */
[----:B------:R-:W-:Y:S01]  /*7a30*/  FMUL.FTZ R24, R24, UR24 ;  /* 0x0000001818187c20 */ /* 0x000fe20008410000 */
[----:B------:R-:W3:Y:S01]  /*7a40*/  MUFU.TANH R28, R28 ;  /* 0x0000001c001c7308 */ /* 0x000ee20000002400 */
[----:B------:R-:W-:-:S07]  /*7a50*/  FMUL.FTZ R25, R25, UR24 ;  /* 0x0000001819197c20 */ /* 0x000fce0008410000 */
[----:B------:R-:W3:Y:S01]  /*7a60*/  MUFU.TANH R30, R30 ;  /* 0x0000001e001e7308 */ /* 0x000ee20000002400 */
[----:B----4-:R-:W-:Y:S06]  /*7a70*/  HMMA.16816.F32.BF16 R180, R184, R4, R180 ;  /* 0x00000004b8b4723c */ /* 0x010fec00000418b4 */
[C---:B-1----:R-:W-:Y:S01]  /*7a80*/  HMMA.16816.F32.BF16 R192, R176.reuse, R32, R192 ;  /* 0x00000020b0c0723c */ /* 0x042fe200000418c0 */
[----:B------:R1:W-:Y:S05]  /*7a90*/  MUFU.TANH R32, R26 ;  /* 0x0000001a00207308 */ /* 0x0003ea0000002400 */
[----:B------:R-:W-:Y:S01]  /*7aa0*/  HMMA.16816.F32.BF16 R188, R176, R34, R188 ;  /* 0x00000022b0bc723c */ /* 0x000fe200000418bc */
[----:B------:R-:W-:-:S02]  /*7ab0*/  FMUL.FTZ R33, R202, UR24 ;  /* 0x00000018ca217c20 */ /* 0x000fc40008410000 */
[----:B------:R-:W4:Y:S03]  /*7ac0*/  MUFU.TANH R29, R29 ;  /* 0x0000001d001d7308 */ /* 0x000f260000002400 */
[----:B------:R-:W-:Y:S01]  /*7ad0*/  HMMA.16816.F32.BF16 R196, R184, R6, R196 ;  /* 0x00000006b8c4723c */ /* 0x000fe200000418c4 */
[----:B------:R-:W3:Y:S01]  /*7ae0*/  LDSM.16.M88.4 R4, [R224+0x7800] ;  /* 0x00780000e004783b */ /* 0x000ee20000000200 */
[----:B------:R-:W-:-:S04]  /*7af0*/  DEPBAR.LE SB0, 0x0 ;  /* 0x000080000000791a */ /* 0x000fc80000000000 */
[----:B-1----:R-:W-:Y:S01]  /*7b00*/  FMUL.FTZ R26, R27, UR24 ;  /* 0x000000181b1a7c20 */ /* 0x002fe20008410000 */
[----:B--2---:R-:W-:Y:S01]  /*7b10*/  HMMA.16816.F32.BF16 R180, R8, R12, R180 ;  /* 0x0000000c08b4723c */ /* 0x004fe200000418b4 */
[----:B------:R-:W1:Y:S01]  /*7b20*/  S2R R27, SR_TID.X ;  /* 0x00000000001b7919 */ /* 0x000e620000002100 */
[----:B------:R-:W2:Y:S04]  /*7b30*/  MUFU.TANH R31, R31 ;  /* 0x0000001f001f7308 */ /* 0x000ea80000002400 */
[C---:B------:R-:W-:Y:S01]  /*7b40*/  HMMA.16816.F32.BF16 R192, R172.reuse, R20, R192 ;  /* 0x00000014acc0723c */ /* 0x040fe200000418c0 */
[----:B------:R-:W-:Y:S01]  /*7b50*/  FMUL.FTZ R12, R200, UR24 ;  /* 0x00000018c80c7c20 */ /* 0x000fe20008410000 */
[----:B------:R-:W-:Y:S02]  /*7b60*/  FMUL.FTZ R13, R201, UR24 ;  /* 0x00000018c90d7c20 */ /* 0x000fe40008410000 */
[----:B------:R-:W2:Y:S02]  /*7b70*/  MUFU.TANH R26, R26 ;  /* 0x0000001a001a7308 */ /* 0x000ea40000002400 */
[----:B------:R-:W-:Y:S01]  /*7b80*/  HMMA.16816.F32.BF16 R188, R172, R22, R188 ;  /* 0x00000016acbc723c */ /* 0x000fe200000418bc */
[----:B------:R-:W-:-:S05]  /*7b90*/  FMUL.FTZ R21, R203, UR24 ;  /* 0x00000018cb157c20 */ /* 0x000fca0008410000 */
[----:B------:R-:W-:Y:S01]  /*7ba0*/  HMMA.16816.F32.BF16 R196, R8, R14, R196 ;  /* 0x0000000e08c4723c */ /* 0x000fe200000418c4 */
[----:B------:R-:W2:Y:S05]  /*7bb0*/  MUFU.TANH R12, R12 ;  /* 0x0000000c000c7308 */ /* 0x000eaa0000002400 */
[----:B------:R-:W-:Y:S01]  /*7bc0*/  FMUL.FTZ R20, R180, UR24 ;  /* 0x00000018b4147c20 */ /* 0x000fe20008410000 */
[----:B------:R-:W-:Y:S02]  /*7bd0*/  IMAD.U32 R14, RZ, RZ, UR23 ;  /* 0x00000017ff0e7e24 */ /* 0x000fe4000f8e00ff */
[----:B------:R-:W-:Y:S01]  /*7be0*/  FMUL.FTZ R182, R182, UR24 ;  /* 0x00000018b6b67c20 */ /* 0x000fe20008410000 */
[----:B------:R-:W2:Y:S01]  /*7bf0*/  MUFU.TANH R33, R33 ;  /* 0x0000002100217308 */ /* 0x000ea20000002400 */
[----:B------:R-:W-:Y:S01]  /*7c00*/  FMUL.FTZ R181, R181, UR24 ;  /* 0x00000018b5b57c20 */ /* 0x000fe20008410000 */
[----:B------:R-:W-:Y:S01]  /*7c10*/  FMUL.FTZ R183, R183, UR24 ;  /* 0x00000018b7b77c20 */ /* 0x000fe20008410000 */
[----:B-----5:R-:W-:Y:S01]  /*7c20*/  HMMA.16816.F32.BF16 R192, R184, R16, R192 ;  /* 0x00000010b8c0723c */ /* 0x020fe200000418c0 */
[----:B-1----:R-:W-:-:S04]  /*7c30*/  IMAD.SHL.U32 R27, R27, 0x2, RZ ;  /* 0x000000021b1b7824 */ /* 0x002fc800078e00ff */
[----:B------:R-:W1:Y:S01]  /*7c40*/  MUFU.TANH R24, R24 ;  /* 0x0000001800187308 */ /* 0x000e620000002400 */
[----:B------:R-:W-:Y:S01]  /*7c50*/  HMMA.16816.F32.BF16 R188, R184, R18, R188 ;  /* 0x00000012b8bc723c */ /* 0x000fe200000418bc */
[----:B------:R-:W-:-:S04]  /*7c60*/  LOP3.LUT R27, R27, 0x6, RZ, 0xc0, !PT ;  /* 0x000000061b1b7812 */ /* 0x000fc800078ec0ff */
[----:B------:R-:W-:Y:S01]  /*7c70*/  FMUL.FTZ R196, R196, UR24 ;  /* 0x00000018c4c47c20 */ /* 0x000fe20008410000 */
[----:B------:R-:W-:Y:S01]  /*7c80*/  IMAD R14, R14, 0x40, R27 ;  /* 0x000000400e0e7824 */ /* 0x000fe200078e021b */
[----:B------:R-:W5:Y:S01]  /*7c90*/  MUFU.TANH R25, R25 ;  /* 0x0000001900197308 */ /* 0x000f620000002400 */
[----:B------:R-:W-:Y:S01]  /*7ca0*/  FMUL.FTZ R198, R198, UR24 ;  /* 0x00000018c6c67c20 */ /* 0x000fe20008410000 */
[----:B------:R-:W-:Y:S01]  /*7cb0*/  FMUL.FTZ R199, R199, UR24 ;  /* 0x00000018c7c77c20 */ /* 0x000fe20008410000 */
[C---:B------:R-:W-:Y:S02]  /*7cc0*/  VIADD R15, R14.reuse, 0x1 ;  /* 0x000000010e0f7836 */ /* 0x040fe40000000000 */
[----:B------:R-:W-:Y:S01]  /*7cd0*/  FMUL.FTZ R197, R197, UR24 ;  /* 0x00000018c5c57c20 */ /* 0x000fe20008410000 */
[C---:B------:R-:W-:Y:S02]  /*7ce0*/  VIADD R16, R14.reuse, 0x8 ;  /* 0x000000080e107836 */ /* 0x040fe40000000000 */
[C---:B------:R-:W-:Y:S01]  /*7cf0*/  VIADD R18, R14.reuse, 0x18 ;  /* 0x000000180e127836 */ /* 0x040fe20000000000 */
[CC--:B------:R-:W-:Y:S01]  /*7d00*/  ISETP.GE.AND P5, PT, R15.reuse, R204.reuse, PT ;  /* 0x000000cc0f00720c */ /* 0x0c0fe20003fa6270 */
[----:B------:R-:W5:Y:S01]  /*7d10*/  MUFU.TANH R20, R20 ;  /* 0x0000001400147308 */ /* 0x000f620000002400 */
[C---:B---3--:R-:W-:Y:S01]  /*7d20*/  HMMA.16816.F32.BF16 R192, R8.reuse, R4, R192 ;  /* 0x0000000408c0723c */ /* 0x048fe200000418c0 */
[-C--:B------:R-:W-:Y:S01]  /*7d30*/  ISETP.GE.AND P2, PT, R15, R167.reuse, PT ;  /* 0x000000a70f00720c */ /* 0x080fe20003f46270 */
[----:B------:R-:W-:Y:S01]  /*7d40*/  VIADD R15, R14, 0x9 ;  /* 0x000000090e0f7836 */ /* 0x000fe20000000000 */
[-C--:B------:R-:W-:Y:S01]  /*7d50*/  ISETP.GE.AND P6, PT, R16, R204.reuse, PT ;  /* 0x000000cc1000720c */ /* 0x080fe20003fc6270 */
[C---:B------:R-:W-:Y:S01]  /*7d60*/  VIADD R19, R14.reuse, 0x19 ;  /* 0x000000190e137836 */ /* 0x040fe20000000000 */
[----:B------:R-:W-:Y:S01]  /*7d70*/  FSEL R169, R169, -INF , !P2 ;  /* 0xff800000a9a97808 */ /* 0x000fe20005000000 */
[----:B------:R-:W-:Y:S01]  /*7d80*/  HMMA.16816.F32.BF16 R188, R8, R6, R188 ;  /* 0x0000000608bc723c */ /* 0x000fe200000418bc */
[----:B------:R-:W-:Y:S01]  /*7d90*/  VIADD R4, R14, 0x10 ;  /* 0x000000100e047836 */ /* 0x000fe20000000000 */
[C---:B------:R-:W-:Y:S01]  /*7da0*/  ISETP.GE.AND P1, PT, R15.reuse, R204, PT ;  /* 0x000000cc0f00720c */ /* 0x040fe20003f26270 */
[----:B------:R-:W3:Y:S01]  /*7db0*/  MUFU.TANH R202, R182 ;  /* 0x000000b600ca7308 */ /* 0x000ee20000002400 */
[----:B------:R-:W-:-:S02]  /*7dc0*/  ISETP.GE.AND P3, PT, R15, R167, PT ;  /* 0x000000a70f00720c */ /* 0x000fc40003f66270 */
[----:B------:R-:W-:Y:S01]  /*7dd0*/  FSEL R15, R168, -INF , !P5 ;  /* 0xff800000a80f7808 */ /* 0x000fe20006800000 */
[----:B------:R-:W-:Y:S01]  /*7de0*/  VIADD R7, R14, 0x21 ;  /* 0x000000210e077836 */ /* 0x000fe20000000000 */
[----:B------:R-:W-:Y:S01]  /*7df0*/  ISETP.GE.AND P5, PT, R4, R204, PT ;  /* 0x000000cc0400720c */ /* 0x000fe20003fa6270 */
[----:B------:R-:W-:Y:S01]  /*7e00*/  VIADD R8, R14, 0x20 ;  /* 0x000000200e087836 */ /* 0x000fe20000000000 */
[-C--:B------:R-:W-:Y:S01]  /*7e10*/  ISETP.GE.AND P2, PT, R4, R167.reuse, PT ;  /* 0x000000a70400720c */ /* 0x080fe20003f46270 */
[----:B------:R-:W-:Y:S01]  /*7e20*/  VIADD R4, R14, 0x11 ;  /* 0x000000110e047836 */ /* 0x000fe20000000000 */
[----:B------:R-:W-:Y:S01]  /*7e30*/  ISETP.GE.AND P4, PT, R16, R167, PT ;  /* 0x000000a71000720c */ /* 0x000fe20003f86270 */
[----:B------:R-:W3:Y:S01]  /*7e40*/  MUFU.TANH R13, R13 ;  /* 0x0000000d000d7308 */ /* 0x000ee20000002400 */
[----:B------:R-:W-:Y:S02]  /*7e50*/  FSEL R17, R28, -INF , !P6 ;  /* 0xff8000001c117808 */ /* 0x000fe40007000000 */
[----:B------:R-:W-:-:S02]  /*7e60*/  FSEL R5, R30, -INF , !P4 ;  /* 0xff8000001e057808 */ /* 0x000fc40006000000 */
[-C--:B------:R-:W-:Y:S01]  /*7e70*/  ISETP.GE.AND P6, PT, R4, R204.reuse, PT ;  /* 0x000000cc0400720c */ /* 0x080fe20003fc6270 */
[----:B------:R-:W-:Y:S01]  /*7e80*/  FMUL.FTZ R192, R192, UR24 ;  /* 0x00000018c0c07c20 */ /* 0x000fe20008410000 */
[-C--:B------:R-:W-:Y:S01]  /*7e90*/  ISETP.GE.AND P4, PT, R4, R167.reuse, PT ;  /* 0x000000a70400720c */ /* 0x080fe20003f86270 */
[----:B------:R-:W3:Y:S01]  /*7ea0*/  MUFU.TANH R21, R21 ;  /* 0x0000001500157308 */ /* 0x000ee20000002400 */
[----:B----4-:R-:W-:Y:S01]  /*7eb0*/  FSEL R16, R29, -INF , !P1 ;  /* 0xff8000001d107808 */ /* 0x010fe20004800000 */
[----:B------:R-:W-:Y:S01]  /*7ec0*/  FMUL.FTZ R6, R193, UR24 ;  /* 0x00000018c1067c20 */ /* 0x000fe20008410000 */
[----:B--2---:R-:W-:Y:S01]  /*7ed0*/  FSEL R4, R31, -INF , !P3 ;  /* 0xff8000001f047808 */ /* 0x004fe20005800000 */
[----:B------:R-:W-:Y:S01]  /*7ee0*/  FMUL.FTZ R187, R188, UR24 ;  /* 0x00000018bcbb7c20 */ /* 0x000fe20008410000 */
[----:B------:R-:W-:Y:S01]  /*7ef0*/  ISETP.GE.AND P1, PT, R18, R204, PT ;  /* 0x000000cc1200720c */ /* 0x000fe20003f26270 */
[----:B------:R-:W-:Y:S01]  /*7f00*/  FMUL.FTZ R185, R194, UR24 ;  /* 0x00000018c2b97c20 */ /* 0x000fe20008410000 */
[----:B------:R-:W-:Y:S01]  /*7f10*/  ISETP.GE.AND P3, PT, R18, R167, PT ;  /* 0x000000a71200720c */ /* 0x000fe20003f66270 */
[----:B------:R-:W2:Y:S01]  /*7f20*/  MUFU.TANH R205, R196 ;  /* 0x000000c400cd7308 */ /* 0x000ea20000002400 */
[----:B------:R-:W-:Y:S01]  /*7f30*/  FSEL R30, R26, -INF , !P4 ;  /* 0xff8000001a1e7808 */ /* 0x000fe20006000000 */
[----:B------:R-:W-:Y:S01]  /*7f40*/  FMUL.FTZ R184, R195, UR24 ;  /* 0x00000018c3b87c20 */ /* 0x000fe20008410000 */
[----:B------:R-:W-:Y:S01]  /*7f50*/  FSEL R26, R12, -INF , !P1 ;  /* 0xff8000000c1a7808 */ /* 0x000fe20004800000 */
[----:B------:R-:W-:Y:S01]  /*7f60*/  FMUL.FTZ R186, R189, UR24 ;  /* 0x00000018bdba7c20 */ /* 0x000fe20008410000 */
[----:B------:R-:W-:-:S02]  /*7f70*/  FSEL R29, R33, -INF , !P3 ;  /* 0xff800000211d7808 */ /* 0x000fc40005800000 */
[----:B-1----:R-:W-:Y:S01]  /*7f80*/  FSEL R27, R24, -INF , !P5 ;  /* 0xff800000181b7808 */ /* 0x002fe20006800000 */
[----:B------:R-:W1:Y:S01]  /*7f90*/  MUFU.TANH R200, R198 ;  /* 0x000000c600c87308 */ /* 0x000e620000002400 */
[----:B-----5:R-:W-:Y:S02]  /*7fa0*/  FSEL R31, R25, -INF , !P6 ;  /* 0xff800000191f7808 */ /* 0x020fe40007000000 */
[CC--:B------:R-:W-:Y:S02]  /*7fb0*/  ISETP.GE.AND P1, PT, R7.reuse, R204.reuse, PT ;  /* 0x000000cc0700720c */ /* 0x0c0fe40003f26270 */
[----:B------:R-:W-:Y:S01]  /*7fc0*/  ISETP.GE.AND P3, PT, R7, R167, PT ;  /* 0x000000a70700720c */ /* 0x000fe20003f66270 */
[----:B------:R-:W-:Y:S01]  /*7fd0*/  VIADD R7, R14, 0x29 ;  /* 0x000000290e077836 */ /* 0x000fe20000000000 */
[----:B------:R-:W-:Y:S01]  /*7fe0*/  FSEL R24, R32, -INF , !P2 ;  /* 0xff80000020187808 */ /* 0x000fe20005000000 */
[----:B------:R4:W5:Y:S01]  /*7ff0*/  MUFU.TANH R206, R181 ;  /* 0x000000b500ce7308 */ /* 0x0009620000002400 */
[----:B------:R-:W-:-:S02]  /*8000*/  ISETP.GE.AND P6, PT, R8, R204, PT ;  /* 0x000000cc0800720c */ /* 0x000fc40003fc6270 */
[-C--:B------:R-:W-:Y:S01]  /*8010*/  ISETP.GE.AND P4, PT, R8, R167.reuse, PT ;  /* 0x000000a70800720c */ /* 0x080fe20003f86270 */
[----:B------:R-:W-:Y:S01]  /*8020*/  VIADD R8, R14, 0x28 ;  /* 0x000000280e087836 */ /* 0x000fe20000000000 */
[C---:B------:R-:W-:Y:S02]  /*8030*/  ISETP.GE.AND P5, PT, R19.reuse, R204, PT ;  /* 0x000000cc1300720c */ /* 0x040fe40003fa6270 */
[----:B------:R-:W-:Y:S01]  /*8040*/  ISETP.GE.AND P2, PT, R19, R167, PT ;  /* 0x000000a71300720c */ /* 0x000fe20003f46270 */
[----:B------:R-:W-:Y:S01]  /*8050*/  MUFU.TANH R18, R192 ;  /* 0x000000c000127308 */ /* 0x000fe20000002400 */
[----:B------:R-:W-:Y:S02]  /*8060*/  FSEL R168, R20, -INF , !P6 ;  /* 0xff80000014a87808 */ /* 0x000fe40007000000 */
[----:B---3--:R-:W-:Y:S02]  /*8070*/  FSEL R202, R202, -INF , !P4 ;  /* 0xff800000caca7808 */ /* 0x008fe40006000000 */
[----:B------:R-:W-:-:S02]  /*8080*/  FSEL R25, R13, -INF , !P5 ;  /* 0xff8000000d197808 */ /* 0x000fc40006800000 */
[----:B------:R-:W-:Y:S01]  /*8090*/  FSEL R28, R21, -INF , !P2 ;  /* 0xff800000151c7808 */ /* 0x000fe20005000000 */
[----:B------:R-:W-:Y:S01]  /*80a0*/  MUFU.TANH R187, R187 ;  /* 0x000000bb00bb7308 */ /* 0x000fe20000002400 */
[-C--:B------:R-:W-:Y:S01]  /*80b0*/  ISETP.GE.AND P6, PT, R7, R204.reuse, PT ;  /* 0x000000cc0700720c */ /* 0x080fe20003fc6270 */
[----:B----4-:R-:W-:Y:S01]  /*80c0*/  FMUL.FTZ R181, R191, UR24 ;  /* 0x00000018bfb57c20 */ /* 0x010fe20008410000 */
[-C--:B------:R-:W-:Y:S01]  /*80d0*/  ISETP.GE.AND P4, PT, R7, R167.reuse, PT ;  /* 0x000000a70700720c */ /* 0x080fe20003f86270 */
[----:B------:R-:W-:Y:S01]  /*80e0*/  VIADD R7, R14, 0x31 ;  /* 0x000000310e077836 */ /* 0x000fe20000000000 */
[C---:B------:R-:W-:Y:S02]  /*80f0*/  ISETP.GE.AND P5, PT, R8.reuse, R204, PT ;  /* 0x000000cc0800720c */ /* 0x040fe40003fa6270 */
[----:B------:R-:W-:Y:S01]  /*8100*/  ISETP.GE.AND P2, PT, R8, R167, PT ;  /* 0x000000a70800720c */ /* 0x000fe20003f46270 */
[----:B------:R-:W-:Y:S01]  /*8110*/  VIADD R8, R14, 0x30 ;  /* 0x000000300e087836 */ /* 0x000fe20000000000 */
[----:B------:R-:W3:Y:S01]  /*8120*/  MUFU.TANH R203, R197 ;  /* 0x000000c500cb7308 */ /* 0x000ee20000002400 */
[----:B--2---:R-:W-:-:S02]  /*8130*/  FSEL R205, R205, -INF , !P5 ;  /* 0xff800000cdcd7808 */ /* 0x004fc40006800000 */
[----:B-1----:R-:W-:Y:S02]  /*8140*/  FSEL R200, R200, -INF , !P2 ;  /* 0xff800000c8c87808 */ /* 0x002fe40005000000 */
[----:B-----5:R-:W-:Y:S02]  /*8150*/  FSEL R206, R206, -INF , !P1 ;  /* 0xff800000cece7808 */ /* 0x020fe40004800000 */
[CC--:B------:R-:W-:Y:S01]  /*8160*/  ISETP.GE.AND P5, PT, R7.reuse, R204.reuse, PT ;  /* 0x000000cc0700720c */ /* 0x0c0fe20003fa6270 */
[----:B------:R-:W1:Y:S01]  /*8170*/  MUFU.TANH R199, R199 ;  /* 0x000000c700c77308 */ /* 0x000e620000002400 */
[----:B------:R-:W-:Y:S01]  /*8180*/  ISETP.GE.AND P2, PT, R7, R167, PT ;  /* 0x000000a70700720c */ /* 0x000fe20003f46270 */
[----:B------:R-:W-:Y:S01]  /*8190*/  VIADD R7, R14, 0x38 ;  /* 0x000000380e077836 */ /* 0x000fe20000000000 */
[----:B------:R-:W-:-:S05]  /*81a0*/  ISETP.GE.AND P1, PT, R8, R204, PT ;  /* 0x000000cc0800720c */ /* 0x000fca0003f26270 */
[----:B------:R2:W4:Y:S01]  /*81b0*/  MUFU.TANH R201, R183 ;  /* 0x000000b700c97308 */ /* 0x0005220000002400 */
[----:B---3--:R-:W-:Y:S02]  /*81c0*/  FSEL R203, R203, -INF , !P6 ;  /* 0xff800000cbcb7808 */ /* 0x008fe40007000000 */
[----:B------:R-:W-:-:S04]  /*81d0*/  ISETP.GE.AND P6, PT, R14, R204, PT ;  /* 0x000000cc0e00720c */ /* 0x000fc80003fc6270 */
[----:B------:R-:W-:Y:S01]  /*81e0*/  FSEL R0, R0, -INF , !P6 ;  /* 0xff80000000007808 */ /* 0x000fe20007000000 */
[----:B------:R-:W3:Y:S01]  /*81f0*/  MUFU.TANH R6, R6 ;  /* 0x0000000600067308 */ /* 0x000ee20000002400 */
[----:B-1----:R-:W-:Y:S02]  /*8200*/  FSEL R199, R199, -INF , !P4 ;  /* 0xff800000c7c77808 */ /* 0x002fe40006000000 */
[C---:B------:R-:W-:Y:S01]  /*8210*/  ISETP.GE.AND P4, PT, R14.reuse, R167, PT ;  /* 0x000000a70e00720c */ /* 0x040fe20003f86270 */
[----:B------:R-:W-:-:S03]  /*8220*/  VIADD R14, R14, 0x39 ;  /* 0x000000390e0e7836 */ /* 0x000fc60000000000 */
[----:B------:R-:W-:Y:S01]  /*8230*/  FSEL R2, R2, -INF , !P4 ;  /* 0xff80000002027808 */ /* 0x000fe20006000000 */
[----:B------:R-:W1:Y:S01]  /*8240*/  MUFU.TANH R185, R185 ;  /* 0x000000b900b97308 */ /* 0x000e620000002400 */
[----:B--2---:R-:W-:Y:S01]  /*8250*/  FMUL.FTZ R183, R190, UR24 ;  /* 0x00000018beb77c20 */ /* 0x004fe20008410000 */
[----:B------:R-:W-:Y:S01]  /*8260*/  FSEL R190, R18, -INF , !P1 ;  /* 0xff80000012be7808 */ /* 0x000fe20004800000 */
[----:B------:R-:W-:Y:S01]  /*8270*/  BAR.SYNC.DEFER_BLOCKING 0x0 ;  /* 0x0000000000007b1d */ /* 0x000fe20000010000 */
[----:B------:R-:W-:Y:S02]  /*8280*/  ISETP.GE.AND P1, PT, R7, R204, PT ;  /* 0x000000cc0700720c */ /* 0x000fe40003f26270 */
[----:B----4-:R-:W-:Y:S02]  /*8290*/  FSEL R201, R201, -INF , !P3 ;  /* 0xff800000c9c97808 */ /* 0x010fe40005800000 */
[----:B------:R-:W-:Y:S01]  /*82a0*/  FSEL R187, R187, -INF , !P1 ;  /* 0xff800000bbbb7808 */ /* 0x000fe20004800000 */
[----:B------:R-:W2:Y:S01]  /*82b0*/  MUFU.TANH R184, R184 ;  /* 0x000000b800b87308 */ /* 0x000ea20000002400 */
[----:B------:R-:W-:-:S02]  /*82c0*/  PLOP3.LUT P1, PT, PT, PT, UP0, 0x80, 0x0 ;  /* 0x000000000000781c */ /* 0x000fc40003f2f008 */
[-C--:B------:R-:W-:Y:S02]  /*82d0*/  ISETP.GE.AND P3, PT, R8, R167.reuse, PT ;  /* 0x000000a70800720c */ /* 0x080fe40003f66270 */
[----:B---3--:R-:W-:Y:S02]  /*82e0*/  FSEL R189, R6, -INF , !P5 ;  /* 0xff80000006bd7808 */ /* 0x008fe40006800000 */
[----:B------:R-:W-:Y:S01]  /*82f0*/  ISETP.GE.AND P5, PT, R14, R204, PT ;  /* 0x000000cc0e00720c */ /* 0x000fe20003fa6270 */
[----:B------:R-:W3:Y:S01]  /*8300*/  MUFU.TANH R186, R186 ;  /* 0x000000ba00ba7308 */ /* 0x000ee20000002400 */
[----:B-1----:R-:W-:Y:S02]  /*8310*/  FSEL R185, R185, -INF , !P3 ;  /* 0xff800000b9b97808 */ /* 0x002fe40005800000 */
[----:B------:R-:W-:-:S05]  /*8320*/  ISETP.GE.AND P3, PT, R7, R167, PT ;  /* 0x000000a70700720c */ /* 0x000fca0003f66270 */
[----:B------:R-:W1:Y:S01]  /*8330*/  MUFU.TANH R183, R183 ;  /* 0x000000b700b77308 */ /* 0x000e620000002400 */
[----:B--2---:R-:W-:Y:S02]  /*8340*/  FSEL R184, R184, -INF , !P2 ;  /* 0xff800000b8b87808 */ /* 0x004fe40005000000 */
[----:B------:R-:W-:-:S05]  /*8350*/  ISETP.GE.AND P2, PT, R14, R167, PT ;  /* 0x000000a70e00720c */ /* 0x000fca0003f46270 */
[----:B------:R-:W2:Y:S01]  /*8360*/  MUFU.TANH R181, R181 ;  /* 0x000000b500b57308 */ /* 0x000ea20000002400 */
[----:B---3--:R-:W-:Y:S02]  /*8370*/  FSEL R186, R186, -INF , !P5 ;  /* 0xff800000baba7808 */ /* 0x008fe40006800000 */
[----:B-1----:R-:W-:Y:S02]  /*8380*/  FSEL R183, R183, -INF , !P3 ;  /* 0xff800000b7b77808 */ /* 0x002fe40005800000 */
[----:B--2---:R-:W-:Y:S01]  /*8390*/  FSEL R181, R181, -INF , !P2 ;  /* 0xff800000b5b57808 */ /* 0x004fe20005000000 */
[----:B------:R-:W-:Y:S06]  /*83a0*/  @!P1 BRA `(.L_x_2436) ;  /* 0x0000000400989947 */ /* 0x000fec0003800000 */
[----:B------:R-:W-:Y:S05]  /*83b0*/  @!P0 BRA `(.L_x_2437) ;  /* 0x0000000000f88947 */ /* 0x000fea0003800000 */
[----:B------:R-:W1:Y:S01]  /*83c0*/  LDC R7, c[0x0][0x380] ;  /* 0x0000e000ff077b82 */ /* 0x000e620000000800 */
[----:B------:R-:W-:-:S04]  /*83d0*/  USHF.L.U32 UR4, UR23, 0x6, URZ ;  /* 0x0000000617047899 */ /* 0x000fc8000800063f */
[----:B------:R-:W-:Y:S02]  /*83e0*/  UIADD3 UR5, UR4, -0x40, URZ ;  /* 0xffffffc004057890 */ /* 0x000fe4000fffe03f */
[----:B------:R-:W-:-:S04]  /*83f0*/  MOV R11, UR4 ;  /* 0x00000004000b7c02 */ /* 0x000fc80008000f00 */
[----:B------:R-:W-:Y:S01]  /*8400*/  IMAD.U32 R9, RZ, RZ, UR5 ;  /* 0x00000005ff097e24 */ /* 0x000fe2000f8e00ff */
[----:B------:R-:W-:-:S04]  /*8410*/  IABS R11, R11 ;  /* 0x0000000b000b7213 */ /* 0x000fc80000000000 */
        /* <DEDUP_REMOVED lines=25> */
[C---:B------:R-:W-:Y:S01]  /*85b0*/  LOP3.LUT R6, R7.reuse, UR5, RZ, 0x3c, !PT ;  /* 0x0000000507067c12 */ /* 0x040fe2000f8e3cff */
[----:B------:R-:W-:Y:S01]  /*85c0*/  ULDC.64 UR4, c[0x0][0x230] ;  /* 0x00008c0000047ab9 */ /* 0x000fe20000000a00 */
[----:B------:R-:W-:Y:S02]  /*85d0*/  ISETP.GE.AND P3, PT, R8, RZ, PT ;  /* 0x000000ff0800720c */ /* 0x000fe40003f66270 */
[----:B------:R-:W-:Y:S02]  /*85e0*/  ISETP.GE.AND P1, PT, R6, RZ, PT ;  /* 0x000000ff0600720c */ /* 0x000fe40003f26270 */
[----:B------:R-:W-:Y:S01]  /*85f0*/  ISETP.NE.AND P2, PT, R7, RZ, PT ;  /* 0x000000ff0700720c */ /* 0x000fe20003f45270 */
[----:B------:R-:W-:Y:S01]  /*8600*/  @P6 VIADD R13, R13, 0x1 ;  /* 0x000000010d0d6836 */ /* 0x000fe20000000000 */
[----:B------:R-:W-:Y:S02]  /*8610*/  LOP3.LUT R8, RZ, R7, RZ, 0x33, !PT ;  /* 0x00000007ff087212 */ /* 0x000fe400078e33ff */
[----:B------:R-:W-:Y:S01]  /*8620*/  @P5 IADD3 R12, R12, 0x1, RZ ;  /* 0x000000010c0c5810 */ /* 0x000fe20007ffe0ff */
[----:B------:R-:W-:-:S05]  /*8630*/  IMAD.MOV.U32 R6, RZ, RZ, R13 ;  /* 0x000000ffff067224 */ /* 0x000fca00078e000d */
[----:B------:R-:W-:Y:S01]  /*8640*/  @!P3 IADD3 R6, -R6, RZ, RZ ;  /* 0x000000ff0606b210 */ /* 0x000fe20007ffe1ff */
[----:B------:R-:W-:-:S03]  /*8650*/  @!P1 IMAD.MOV R12, RZ, RZ, -R12 ;  /* 0x000000ffff0c9224 */ /* 0x000fc600078e0a0c */
[C---:B------:R-:W-:Y:S02]  /*8660*/  SEL R6, R8.reuse, R6, !P2 ;  /* 0x0000000608067207 */ /* 0x040fe40005000000 */
[----:B------:R-:W-:-:S03]  /*8670*/  SEL R8, R8, R12, !P2 ;  /* 0x0000000c08087207 */ /* 0x000fc60005000000 */
[----:B------:R-:W-:-:S04]  /*8680*/  IMAD.WIDE R10, R6, 0x4, R244 ;  /* 0x00000004060a7825 */ /* 0x000fc800078e02f4 */
[----:B------:R-:W-:Y:S02]  /*8690*/  IMAD.WIDE R12, R8, 0x4, R244 ;  /* 0x00000004080c7825 */ /* 0x000fe400078e02f4 */
[----:B------:R-:W2:Y:S04]  /*86a0*/  LDG.E R10, desc[UR18][R10.64] ;  /* 0x000000120a0a7981 */ /* 0x000ea8000c1e1900 */
[----:B------:R-:W2:Y:S01]  /*86b0*/  LDG.E R9, desc[UR18][R12.64] ;  /* 0x000000120c097981 */ /* 0x000ea2000c1e1900 */
[----:B------:R-:W-:-:S05]  /*86c0*/  IADD3 R8, R6, -R8, RZ ;  /* 0x8000000806087210 */ /* 0x000fca0007ffe0ff */
[----:B------:R-:W-:-:S05]  /*86d0*/  IMAD R8, R8, R7, -0x40 ;  /* 0xffffffc008087424 */ /* 0x000fca00078e0207 */
[----:B------:R-:W-:-:S05]  /*86e0*/  SHF.R.S32.HI R6, RZ, 0x1f, R8 ;  /* 0x0000001fff067819 */ /* 0x000fca0000011408 */
[----:B------:R-:W-:-:S04]  /*86f0*/  IMAD R6, R6, UR12, RZ ;  /* 0x0000000c06067c24 */ /* 0x000fc8000f8e02ff */
[C---:B------:R-:W-:Y:S02]  /*8700*/  IMAD R6, R8.reuse, UR13, R6 ;  /* 0x0000000d08067c24 */ /* 0x040fe4000f8e0206 */
[----:B--2---:R-:W-:Y:S02]  /*8710*/  IMAD.IADD R9, R9, 0x1, -R10 ;  /* 0x0000000109097824 */ /* 0x004fe400078e0a0a */
[----:B------:R-:W-:-:S03]  /*8720*/  IMAD.WIDE.U32 R10, R8, UR12, RZ ;  /* 0x0000000c080a7c25 */ /* 0x000fc6000f8e00ff */
[----:B------:R-:W-:Y:S02]  /*8730*/  SHF.R.S32.HI R7, RZ, 0x1f, R9 ;  /* 0x0000001fff077819 */ /* 0x000fe40000011409 */
[----:B------:R-:W-:-:S03]  /*8740*/  IADD3 R11, R11, R6, RZ ;  /* 0x000000060b0b7210 */ /* 0x000fc60007ffe0ff */
[----:B------:R-:W-:Y:S02]  /*8750*/  IMAD R7, R7, UR4, RZ ;  /* 0x0000000407077c24 */ /* 0x000fe4000f8e02ff */
[----:B------:R-:W-:-:S04]  /*8760*/  IMAD.WIDE.U32 R10, R9, UR4, R10 ;  /* 0x00000004090a7c25 */ /* 0x000fc8000f8e000a */
[----:B------:R-:W-:-:S04]  /*8770*/  IMAD R7, R9, UR5, R7 ;  /* 0x0000000509077c24 */ /* 0x000fc8000f8e0207 */
[----:B------:R-:W-:Y:S01]  /*8780*/  IMAD.IADD R7, R11, 0x1, R7 ;  /* 0x000000010b077824 */ /* 0x000fe200078e0207 */
[----:B------:R-:W-:Y:S06]  /*8790*/  BRA `(.L_x_2438) ;  /* 0x0000000000107947 */ /* 0x000fec0003800000 */
.L_x_2437:
[----:B------:R-:W-:-:S04]  /*87a0*/  ULEA UR5, -UR12, URZ, 0x6 ;  /* 0x0000003f0c057291 */ /* 0x000fc8000f8e313f */
[----:B------:R-:W-:Y:S02]  /*87b0*/  USHF.R.S32.HI UR4, URZ, 0x1f, UR5 ;  /* 0x0000001f3f047899 */ /* 0x000fe40008011405 */
[----:B------:R-:W-:-:S04]  /*87c0*/  MOV R10, UR5 ;  /* 0x00000005000a7c02 */ /* 0x000fc80008000f00 */
[----:B------:R-:W-:-:S07]  /*87d0*/  MOV R7, UR4 ;  /* 0x0000000400077c02 */ /* 0x000fce0008000f00 */
.L_x_2438:
[----:B------:R-:W-:Y:S01]  /*87e0*/  IADD3 R10, P1, R166, R10, RZ ;  /* 0x0000000aa60a7210 */ /* 0x000fe20007f3e0ff */
[----:B------:R-:W-:Y:S02]  /*87f0*/  USHF.L.U32 UR4, UR12, 0x5, URZ ;  /* 0x000000050c047899 */ /* 0x000fe4000800063f */
[----:B------:R-:W-:Y:S02]  /*8800*/  USHF.L.U64.HI UR5, UR12, 0x5, UR13 ;  /* 0x000000050c057899 */ /* 0x000fe4000801020d */
        /* <DEDUP_REMOVED lines=32> */
.L_x_2436:
[----:B-1----:R-:W-:Y:S01]  /*8a10*/  FMNMX.FTZ R9, R164, R0, !PT ;  /* 0x00000000a4097209 */ /* 0x002fe20007810000 */
        /* <DEDUP_REMOVED lines=51> */
[----:B------:R-:W-:Y:S01]  /*8d50*/  FFMA.FTZ R176, R0, UR17, -R188 ;  /* 0x0000001100b07c23 */ /* 0x000fe200080108bc */
[----:B------:R-:W1:Y:S01]  /*8d60*/  LDSM.16.MT88.4 R16, [R230+0x10000] ;  /* 0x01000000e610783b */ /* 0x000e620000004200 */
[--C-:B------:R-:W-:Y:S01]  /*8d70*/  FFMA.FTZ R179, R4, UR17, -R182.reuse ;  /* 0x0000001104b37c23 */ /* 0x100fe200080108b6 */
[----:B------:R-:W-:Y:S01]  /*8d80*/  FSEL R4, R177, RZ, P1 ;  /* 0x000000ffb1047208 */ /* 0x000fe20000800000 */
[----:B------:R-:W-:Y:S01]  /*8d90*/  FFMA.FTZ R0, R5, UR17, -R182 ;  /* 0x0000001105007c23 */ /* 0x000fe200080108b6 */
[----:B------:R-:W-:Y:S01]  /*8da0*/  FADD.FTZ R5, R164, -R6 ;  /* 0x80000006a4057221 */ /* 0x000fe20000010000 */
[----:B------:R-:W-:Y:S01]  /*8db0*/  FFMA.FTZ R172, R2, UR17, -R182 ;  /* 0x0000001102ac7c23 */ /* 0x000fe200080108b6 */
[----:B------:R-:W-:Y:S01]  /*8dc0*/  FFMA.FTZ R175, R15, UR17, -R188 ;  /* 0x000000110faf7c23 */ /* 0x000fe200080108bc */
[----:B------:R-:W-:Y:S01]  /*8dd0*/  FADD.FTZ R4, R3, -R4 ;  /* 0x8000000403047221 */ /* 0x000fe20000010000 */
[----:B------:R-:W-:Y:S01]  /*8de0*/  FFMA.FTZ R2, R169, UR17, -R182 ;  /* 0x00000011a9027c23 */ /* 0x000fe200080108b6 */
[----:B------:R-:W-:Y:S01]  /*8df0*/  FMUL.FTZ R5, R5, UR17 ;  /* 0x0000001105057c20 */ /* 0x000fe20008410000 */
[----:B------:R-:W-:Y:S01]  /*8e00*/  MUFU.EX2 R176, R176 ;  /* 0x000000b000b07308 */ /* 0x000fe20000000800 */
[----:B------:R-:W-:Y:S01]  /*8e10*/  FMUL.FTZ R3, R4, UR17 ;  /* 0x0000001104037c20 */ /* 0x000fe20008410000 */
[----:B------:R-:W-:Y:S01]  /*8e20*/  LDSM.16.MT88.4 R12, [R228+0x10000] ;  /* 0x01000000e40c783b */ /* 0x000fe20000004200 */
[--C-:B------:R-:W-:Y:S01]  /*8e30*/  FFMA.FTZ R191, R27, UR17, -R188.reuse ;  /* 0x000000111bbf7c23 */ /* 0x100fe200080108bc */
[--C-:B------:R-:W-:Y:S01]  /*8e40*/  FFMA.FTZ R192, R31, UR17, -R188.reuse ;  /* 0x000000111fc07c23 */ /* 0x100fe200080108bc */
[--C-:B------:R-:W-:Y:S01]  /*8e50*/  FFMA.FTZ R193, R26, UR17, -R188.reuse ;  /* 0x000000111ac17c23 */ /* 0x100fe200080108bc */
[----:B------:R-:W-:Y:S01]  /*8e60*/  FFMA.FTZ R194, R25, UR17, -R188 ;  /* 0x0000001119c27c23 */ /* 0x000fe200080108bc */
[--C-:B------:R-:W-:Y:S01]  /*8e70*/  FFMA.FTZ R195, R24, UR17, -R182.reuse ;  /* 0x0000001118c37c23 */ /* 0x100fe200080108b6 */
[----:B------:R-:W2:Y:S01]  /*8e80*/  MUFU.EX2 R175, R175 ;  /* 0x000000af00af7308 */ /* 0x000ea20000000800 */
[--C-:B------:R-:W-:Y:S01]  /*8e90*/  FFMA.FTZ R196, R30, UR17, -R182.reuse ;  /* 0x000000111ec47c23 */ /* 0x100fe200080108b6 */
[--C-:B------:R-:W-:Y:S01]  /*8ea0*/  FFMA.FTZ R197, R29, UR17, -R182.reuse ;  /* 0x000000111dc57c23 */ /* 0x100fe200080108b6 */
[----:B------:R-:W-:Y:S01]  /*8eb0*/  FFMA.FTZ R198, R28, UR17, -R182 ;  /* 0x000000111cc67c23 */ /* 0x000fe200080108b6 */
[----:B------:R-:W-:Y:S01]  /*8ec0*/  LDSM.16.MT88.4 R24, [R228+0x16000] ;  /* 0x01600000e418783b */ /* 0x000fe20000004200 */
[--C-:B------:R-:W-:Y:S01]  /*8ed0*/  FFMA.FTZ R204, R168, UR17, -R188.reuse ;  /* 0x00000011a8cc7c23 */ /* 0x100fe200080108bc */
[--C-:B------:R-:W-:Y:S01]  /*8ee0*/  FFMA.FTZ R206, R206, UR17, -R188.reuse ;  /* 0x00000011cece7c23 */ /* 0x100fe200080108bc */
[--C-:B------:R-:W-:Y:S01]  /*8ef0*/  FFMA.FTZ R205, R205, UR17, -R188.reuse ;  /* 0x00000011cdcd7c23 */ /* 0x100fe200080108bc */
[----:B------:R-:W-:Y:S01]  /*8f00*/  MUFU.EX2 R174, R174 ;  /* 0x000000ae00ae7308 */ /* 0x000fe20000000800 */
[----:B------:R-:W-:Y:S01]  /*8f10*/  LDSM.16.MT88.4 R168, [R232+0x16800] ;  /* 0x01680000e8a8783b */ /* 0x000fe20000004200 */
[----:B------:R-:W-:Y:S01]  /*8f20*/  FFMA.FTZ R203, R203, UR17, -R188 ;  /* 0x00000011cbcb7c23 */ /* 0x000fe200080108bc */
[--C-:B------:R-:W-:Y:S01]  /*8f30*/  FFMA.FTZ R202, R202, UR17, -R182.reuse ;  /* 0x00000011caca7c23 */ /* 0x100fe200080108b6 */
[--C-:B------:R-:W-:Y:S01]  /*8f40*/  FFMA.FTZ R201, R201, UR17, -R182.reuse ;  /* 0x00000011c9c97c23 */ /* 0x100fe200080108b6 */
[----:B------:R-:W-:Y:S01]  /*8f50*/  LDSM.16.MT88.4 R28, [R230+0x12800] ;  /* 0x01280000e61c783b */ /* 0x000fe20000004200 */
[----:B------:R-:W-:Y:S01]  /*8f60*/  FFMA.FTZ R200, R200, UR17, -R182 ;  /* 0x00000011c8c87c23 */ /* 0x000fe200080108b6 */
[--C-:B------:R-:W-:Y:S01]  /*8f70*/  FFMA.FTZ R187, R187, UR17, -R188.reuse ;  /* 0x00000011bbbb7c23 */ /* 0x100fe200080108bc */
[----:B------:R-:W3:Y:S01]  /*8f80*/  MUFU.EX2 R173, R173 ;  /* 0x000000ad00ad7308 */ /* 0x000ee20000000800 */
[----:B--2---:R-:W-:Y:S01]  /*8f90*/  F2FP.BF16.F32.PACK_AB R4, R175, R176 ;  /* 0x000000b0af04723e */ /* 0x004fe200000010ff */
[----:B------:R-:W-:Y:S01]  /*8fa0*/  LDSM.16.MT88.4 R164, [R230+0x16800] ;  /* 0x01680000e6a4783b */ /* 0x000fe20000004200 */
[----:B------:R-:W-:Y:S01]  /*8fb0*/  FFMA.FTZ R186, R186, UR17, -R188 ;  /* 0x00000011baba7c23 */ /* 0x000fe200080108bc */
[--C-:B------:R-:W-:Y:S01]  /*8fc0*/  FFMA.FTZ R185, R185, UR17, -R182.reuse ;  /* 0x00000011b9b97c23 */ /* 0x100fe200080108b6 */
[--C-:B------:R-:W-:Y:S01]  /*8fd0*/  FFMA.FTZ R184, R184, UR17, -R182.reuse ;  /* 0x00000011b8b87c23 */ /* 0x100fe200080108b6 */
[--C-:B------:R-:W-:Y:S01]  /*8fe0*/  FFMA.FTZ R183, R183, UR17, -R182.reuse ;  /* 0x00000011b7b77c23 */ /* 0x100fe200080108b6 */
[----:B------:R-:W-:Y:S01]  /*8ff0*/  FFMA.FTZ R181, R181, UR17, -R182 ;  /* 0x00000011b5b57c23 */ /* 0x000fe200080108b6 */
[----:B------:R-:W-:Y:S08]  /*9000*/  MUFU.EX2 R172, R172 ;  /* 0x000000ac00ac7308 */ /* 0x000ff00000000800 */
[----:B------:R-:W-:Y:S01]  /*9010*/  MUFU.EX2 R2, R2 ;  /* 0x0000000200027308 */ /* 0x000fe20000000800 */
[----:B---3--:R-:W-:-:S07]  /*9020*/  F2FP.BF16.F32.PACK_AB R6, R173, R174 ;  /* 0x000000aead06723e */ /* 0x008fce00000010ff */
[----:B------:R-:W-:Y:S08]  /*9030*/  MUFU.EX2 R0, R0 ;  /* 0x0000000000007308 */ /* 0x000ff00000000800 */
[----:B------:R-:W2:Y:S08]  /*9040*/  MUFU.EX2 R179, R179 ;  /* 0x000000b300b37308 */ /* 0x000eb00000000800 */
[----:B------:R3:W4:Y:S08]  /*9050*/  MUFU.EX2 R180, R5 ;  /* 0x0000000500b47308 */ /* 0x0007300000000800 */
[----:B------:R-:W5:Y:S01]  /*9060*/  MUFU.EX2 R3, R3 ;  /* 0x0000000300037308 */ /* 0x000f620000000800 */
[----:B--2---:R-:W-:-:S07]  /*9070*/  F2FP.BF16.F32.PACK_AB R7, R179, R0 ;  /* 0x00000000b307723e */ /* 0x004fce00000010ff */
[----:B------:R-:W-:Y:S01]  /*9080*/  MUFU.EX2 R191, R191 ;  /* 0x000000bf00bf7308 */ /* 0x000fe20000000800 */
        /* <DEDUP_REMOVED lines=132> */
[----:B------:R-:W5:Y:S01]  /*98d0*/  MUFU.EX2 R192, R192 ;  /* 0x000000c000c07308 */ /* 0x000f620000000800 */
        /* <DEDUP_REMOVED lines=31> */
[----:B------:R-:W1:Y:S01]  /*9ad0*/  MUFU.EX2 R196, R196 ;  /* 0x000000c400c47308 */ /* 0x000e620000000800 */
[C---:B------:R-:W-:Y:S01]  /*9ae0*/  HMMA.16816.F32.BF16 R112, R4.reuse, R18, R112 ;  /* 0x000000120470723c */ /* 0x040fe20000041870 */
[----:B------:R-:W4:Y:S01]  /*9af0*/  LDSM.16.MT88.4 R16, [R232+0x10800] ;  /* 0x01080000e810783b */ /* 0x000f220000004200 */
[-C--:B------:R-:W-:Y:S01]  /*9b00*/  FMUL.FTZ R127, R127, R3.reuse ;  /* 0x000000037f7f7220 */ /* 0x080fe20000410000 */
[-C--:B------:R-:W-:Y:S01]  /*9b10*/  FMUL.FTZ R130, R130, R3.reuse ;  /* 0x0000000382827220 */ /* 0x080fe20000410000 */
[-C--:B------:R-:W-:Y:S01]  /*9b20*/  FMUL.FTZ R131, R131, R3.reuse ;  /* 0x0000000383837220 */ /* 0x080fe20000410000 */
[----:B------:R-:W-:Y:S01]  /*9b30*/  FFMA.FTZ R176, R250, R180, R176 ;  /* 0x000000b4fab07223 */ /* 0x000fe200000100b0 */
[----:B--2---:R-:W-:Y:S01]  /*9b40*/  HMMA.16816.F32.BF16 R100, R4, R20, R100 ;  /* 0x000000140464723c */ /* 0x004fe20000041864 */
[----:B------:R-:W-:Y:S01]  /*9b50*/  MUFU.EX2 R197, R197 ;  /* 0x000000c500c57308 */ /* 0x000fe20000000800 */
[----:B------:R-:W-:Y:S01]  /*9b60*/  FFMA.FTZ R3, R249, R3, R172 ;  /* 0x00000003f9037223 */ /* 0x000fe200000100ac */
[----:B------:R-:W-:-:S03]  /*9b70*/  FADD.FTZ R176, R175, R176 ;  /* 0x000000b0afb07221 */ /* 0x000fc60000010000 */
[C---:B------:R-:W-:Y:S01]  /*9b80*/  HMMA.16816.F32.BF16 R104, R4.reuse, R22, R104 ;  /* 0x000000160468723c */ /* 0x040fe20000041868 */
[----:B------:R-:W2:Y:S01]  /*9b90*/  LDSM.16.MT88.4 R20, [R230+0x10800] ;  /* 0x01080000e614783b */ /* 0x000ea20000004200 */
[----:B------:R-:W-:Y:S01]  /*9ba0*/  FADD.FTZ R3, R2, R3 ;  /* 0x0000000302037221 */ /* 0x000fe20000010000 */
[----:B------:R-:W4:Y:S01]  /*9bb0*/  MUFU.EX2 R198, R198 ;  /* 0x000000c600c67308 */ /* 0x000f220000000800 */
[----:B------:R-:W-:Y:S02]  /*9bc0*/  FADD.FTZ R176, R174, R176 ;  /* 0x000000b0aeb07221 */ /* 0x000fe40000010000 */
[----:B---3--:R-:W-:Y:S01]  /*9bd0*/  HMMA.16816.F32.BF16 R116, R4, R8, R116 ;  /* 0x000000080474723c */ /* 0x008fe20000041874 */
[----:B------:R-:W-:Y:S01]  /*9be0*/  FADD.FTZ R3, R0, R3 ;  /* 0x0000000300037221 */ /* 0x000fe20000010000 */
[----:B------:R-:W-:-:S03]  /*9bf0*/  FADD.FTZ R176, R173, R176 ;  /* 0x000000b0adb07221 */ /* 0x000fc60000010000 */
[----:B------:R-:W3:Y:S01]  /*9c00*/  MUFU.EX2 R204, R204 ;  /* 0x000000cc00cc7308 */ /* 0x000ee20000000800 */
[C---:B------:R-:W-:Y:S01]  /*9c10*/  HMMA.16816.F32.BF16 R120, R4.reuse, R10, R120 ;  /* 0x0000000a0478723c */ /* 0x040fe20000041878 */
[----:B-----5:R-:W-:Y:S01]  /*9c20*/  F2FP.BF16.F32.PACK_AB R8, R192, R191 ;  /* 0x000000bfc008723e */ /* 0x020fe200000010ff */
[----:B------:R-:W-:Y:S01]  /*9c30*/  FADD.FTZ R3, R179, R3 ;  /* 0x00000003b3037221 */ /* 0x000fe20000010000 */
[----:B-1----:R-:W-:Y:S01]  /*9c40*/  F2FP.BF16.F32.PACK_AB R9, R196, R195 ;  /* 0x000000c3c409723e */ /* 0x002fe200000010ff */
[----:B------:R-:W-:Y:S02]  /*9c50*/  FADD.FTZ R176, R191, R176 ;  /* 0x000000b0bfb07221 */ /* 0x000fe40000010000 */
[C---:B----4-:R-:W-:Y:S01]  /*9c60*/  HMMA.16816.F32.BF16 R92, R4.reuse, R12, R92 ;  /* 0x0000000c045c723c */ /* 0x050fe2000004185c */
[----:B------:R-:W-:Y:S01]  /*9c70*/  F2FP.BF16.F32.PACK_AB R10, R194, R193 ;  /* 0x000000c1c20a723e */ /* 0x000fe200000010ff */
[----:B------:R-:W-:Y:S01]  /*9c80*/  MUFU.EX2 R206, R206 ;  /* 0x000000ce00ce7308 */ /* 0x000fe20000000800 */
[----:B------:R-:W-:Y:S01]  /*9c90*/  F2FP.BF16.F32.PACK_AB R11, R198, R197 ;  /* 0x000000c5c60b723e */ /* 0x000fe200000010ff */
[----:B------:R-:W-:Y:S01]  /*9ca0*/  FADD.FTZ R3, R195, R3 ;  /* 0x00000003c3037221 */ /* 0x000fe20000010000 */
[----:B------:R-:W-:Y:S01]  /*9cb0*/  FADD.FTZ R192, R192, R176 ;  /* 0x000000b0c0c07221 */ /* 0x000fe20000010000 */
[----:B------:R-:W-:Y:S01]  /*9cc0*/  HMMA.16816.F32.BF16 R96, R4, R14, R96 ;  /* 0x0000000e0460723c */ /* 0x000fe20000041860 */
[----:B------:R-:W1:Y:S01]  /*9cd0*/  LDSM.16.MT88.4 R12, [R229+0x10800] ;  /* 0x01080000e50c783b */ /* 0x000e620000004200 */
[----:B------:R-:W-:Y:S01]  /*9ce0*/  FADD.FTZ R196, R196, R3 ;  /* 0x00000003c4c47221 */ /* 0x000fe20000010000 */
[----:B------:R-:W-:Y:S01]  /*9cf0*/  FADD.FTZ R192, R193, R192 ;  /* 0x000000c0c1c07221 */ /* 0x000fe20000010000 */
[----:B------:R-:W-:Y:S01]  /*9d00*/  MUFU.EX2 R205, R205 ;  /* 0x000000cd00cd7308 */ /* 0x000fe20000000800 */
[----:B------:R-:W-:Y:S01]  /*9d10*/  MOV R3, R177 ;  /* 0x000000b100037202 */ /* 0x000fe20000000f00 */
[----:B------:R-:W-:Y:S01]  /*9d20*/  HMMA.16816.F32.BF16 R160, R8, R16, R160 ;  /* 0x0000001008a0723c */ /* 0x000fe200000418a0 */
[----:B------:R-:W-:Y:S01]  /*9d30*/  FADD.FTZ R196, R197, R196 ;  /* 0x000000c4c5c47221 */ /* 0x000fe20000010000 */
[----:B------:R-:W-:-:S03]  /*9d40*/  FADD.FTZ R194, R194, R192 ;  /* 0x000000c0c2c27221 */ /* 0x000fc60000010000 */
[----:B------:R-:W-:Y:S01]  /*9d50*/  FADD.FTZ R198, R198, R196 ;  /* 0x000000c4c6c67221 */ /* 0x000fe20000010000 */
[----:B------:R-:W-:Y:S01]  /*9d60*/  HMMA.16816.F32.BF16 R156, R8, R18, R156 ;  /* 0x00000012089c723c */ /* 0x000fe2000004189c */
[----:B------:R-:W4:Y:S01]  /*9d70*/  LDSM.16.MT88.4 R16, [R229+0x12800] ;  /* 0x01280000e510783b */ /* 0x000f220000004200 */
[----:B------:R-:W-:Y:S01]  /*9d80*/  MUFU.EX2 R203, R203 ;  /* 0x000000cb00cb7308 */ /* 0x000fe20000000800 */
[----:B---3--:R-:W-:-:S03]  /*9d90*/  FADD.FTZ R194, R204, R194 ;  /* 0x000000c2ccc27221 */ /* 0x008fc60000010000 */
[C---:B--2---:R-:W-:Y:S04]  /*9da0*/  HMMA.16816.F32.BF16 R152, R8.reuse, R20, R152 ;  /* 0x000000140898723c */ /* 0x044fe80000041898 */
[----:B------:R-:W2:Y:S02]  /*9db0*/  MUFU.EX2 R202, R202 ;  /* 0x000000ca00ca7308 */ /* 0x000ea40000000800 */
[----:B------:R-:W-:Y:S01]  /*9dc0*/  HMMA.16816.F32.BF16 R148, R8, R22, R148 ;  /* 0x000000160894723c */ /* 0x000fe20000041894 */
[----:B------:R-:W3:Y:S05]  /*9dd0*/  LDSM.16.MT88.4 R20, [R232+0x14800] ;  /* 0x01480000e814783b */ /* 0x000eea0000004200 */
[C---:B------:R-:W-:Y:S01]  /*9de0*/  HMMA.16816.F32.BF16 R124, R4.reuse, R24, R124 ;  /* 0x00000018047c723c */ /* 0x040fe2000004187c */
[----:B------:R-:W5:Y:S05]  /*9df0*/  MUFU.EX2 R201, R201 ;  /* 0x000000c900c97308 */ /* 0x000f6a0000000800 */
[----:B------:R-:W-:Y:S01]  /*9e00*/  HMMA.16816.F32.BF16 R128, R4, R26, R128 ;  /* 0x0000001a0480723c */ /* 0x000fe20000041880 */
[----:B------:R-:W5:Y:S02]  /*9e10*/  LDSM.16.MT88.4 R4, [R228+0x10800] ;  /* 0x01080000e404783b */ /* 0x000f640000004200 */
[----:B------:R-:W-:Y:S01]  /*9e20*/  MUFU.EX2 R187, R187 ;  /* 0x000000bb00bb7308 */ /* 0x000fe20000000800 */
[----:B--2---:R-:W-:Y:S01]  /*9e30*/  FADD.FTZ R198, R202, R198 ;  /* 0x000000c6cac67221 */ /* 0x004fe20000010000 */
[----:B------:R-:W-:Y:S01]  /*9e40*/  LDSM.16.MT88.4 R24, [R228+0x12800] ;  /* 0x01280000e418783b */ /* 0x000fe20000004200 */
[C---:B-1----:R-:W-:Y:S05]  /*9e50*/  HMMA.16816.F32.BF16 R144, R8.reuse, R12, R144 ;  /* 0x0000000c0890723c */ /* 0x042fea0000041890 */
[----:B------:R-:W-:Y:S01]  /*9e60*/  MUFU.EX2 R186, R186 ;  /* 0x000000ba00ba7308 */ /* 0x000fe20000000800 */
[C---:B------:R-:W-:Y:S01]  /*9e70*/  HMMA.16816.F32.BF16 R140, R8.reuse, R14, R140 ;  /* 0x0000000e088c723c */ /* 0x040fe2000004188c */
[----:B------:R-:W1:Y:S05]  /*9e80*/  LDSM.16.MT88.4 R12, [R230+0x14800] ;  /* 0x01480000e60c783b */ /* 0x000e6a0000004200 */
[C---:B----4-:R-:W-:Y:S01]  /*9e90*/  HMMA.16816.F32.BF16 R52, R8.reuse, R16, R52 ;  /* 0x000000100834723c */ /* 0x050fe20000041834 */
[----:B------:R-:W-:Y:S05]  /*9ea0*/  MUFU.EX2 R185, R185 ;  /* 0x000000b900b97308 */ /* 0x000fea0000000800 */
[C---:B------:R-:W-:Y:S01]  /*9eb0*/  HMMA.16816.F32.BF16 R56, R8.reuse, R18, R56 ;  /* 0x000000120838723c */ /* 0x040fe20000041838 */
[----:B------:R-:W2:Y:S02]  /*9ec0*/  LDSM.16.MT88.4 R16, [R228+0x14800] ;  /* 0x01480000e410783b */ /* 0x000ea40000004200 */
[----:B------:R-:W-:Y:S03]  /*9ed0*/  MUFU.EX2 R184, R184 ;  /* 0x000000b800b87308 */ /* 0x000fe60000000800 */
[C---:B---3--:R-:W-:Y:S05]  /*9ee0*/  HMMA.16816.F32.BF16 R68, R8.reuse, R20, R68 ;  /* 0x000000140844723c */ /* 0x048fea0000041844 */
[----:B------:R-:W-:Y:S01]  /*9ef0*/  MUFU.EX2 R183, R183 ;  /* 0x000000b700b77308 */ /* 0x000fe20000000800 */
[C---:B------:R-:W-:Y:S01]  /*9f00*/  HMMA.16816.F32.BF16 R72, R8.reuse, R22, R72 ;  /* 0x000000160848723c */ /* 0x040fe20000041848 */
[----:B------:R-:W3:Y:S05]  /*9f10*/  LDSM.16.MT88.4 R20, [R229+0x16800] ;  /* 0x01680000e514783b */ /* 0x000eea0000004200 */
[C---:B-----5:R-:W-:Y:S01]  /*9f20*/  HMMA.16816.F32.BF16 R136, R8.reuse, R4, R136 ;  /* 0x000000040888723c */ /* 0x060fe20000041888 */
[----:B------:R-:W-:Y:S05]  /*9f30*/  MUFU.EX2 R181, R181 ;  /* 0x000000b500b57308 */ /* 0x000fea0000000800 */
[C---:B------:R-:W-:Y:S01]  /*9f40*/  HMMA.16816.F32.BF16 R132, R8.reuse, R6, R132 ;  /* 0x000000060884723c */ /* 0x040fe20000041884 */
[----:B------:R-:W4:Y:S05]  /*9f50*/  LDSM.16.MT88.4 R4, [R229+0x14800] ;  /* 0x01480000e504783b */ /* 0x000f2a0000004200 */
[C---:B------:R-:W-:Y:S06]  /*9f60*/  HMMA.16816.F32.BF16 R36, R8.reuse, R32, R36 ;  /* 0x000000200824723c */ /* 0x040fec0000041824 */
[C---:B------:R-:W-:Y:S01]  /*9f70*/  HMMA.16816.F32.BF16 R40, R8.reuse, R34, R40 ;  /* 0x000000220828723c */ /* 0x040fe20000041828 */
[----:B------:R-:W5:Y:S05]  /*9f80*/  LDSM.16.MT88.4 R32, [R228+0x16800] ;  /* 0x01680000e420783b */ /* 0x000f6a0000004200 */
[C---:B-1----:R-:W-:Y:S06]  /*9f90*/  HMMA.16816.F32.BF16 R76, R8.reuse, R12, R76 ;  /* 0x0000000c084c723c */ /* 0x042fec000004184c */
[C---:B------:R-:W-:Y:S01]  /*9fa0*/  HMMA.16816.F32.BF16 R80, R8.reuse, R14, R80 ;  /* 0x0000000e0850723c */ /* 0x040fe20000041850 */
[----:B------:R-:W-:Y:S05]  /*9fb0*/  LDSM.16.MT88.4 R12, [R228+0x11000] ;  /* 0x01100000e40c783b */ /* 0x000fea0000004200 */
[C---:B--2---:R-:W-:Y:S06]  /*9fc0*/  HMMA.16816.F32.BF16 R92, R8.reuse, R16, R92 ;  /* 0x00000010085c723c */ /* 0x044fec000004185c */
[C---:B------:R-:W-:Y:S01]  /*9fd0*/  HMMA.16816.F32.BF16 R96, R8.reuse, R18, R96 ;  /* 0x000000120860723c */ /* 0x040fe20000041860 */
[----:B------:R-:W1:Y:S05]  /*9fe0*/  LDSM.16.MT88.4 R16, [R229+0x11000] ;  /* 0x01100000e510783b */ /* 0x000e6a0000004200 */
[C---:B---3--:R-:W-:Y:S06]  /*9ff0*/  HMMA.16816.F32.BF16 R116, R8.reuse, R20, R116 ;  /* 0x000000140874723c */ /* 0x048fec0000041874 */
[C---:B------:R-:W-:Y:S01]  /*a000*/  HMMA.16816.F32.BF16 R120, R8.reuse, R22, R120 ;  /* 0x000000160878723c */ /* 0x040fe20000041878 */
[----:B------:R-:W2:Y:S05]  /*a010*/  LDSM.16.MT88.4 R20, [R232+0x13000] ;  /* 0x01300000e814783b */ /* 0x000eaa0000004200 */
[C---:B------:R-:W-:Y:S01]  /*a020*/  HMMA.16816.F32.BF16 R100, R8.reuse, R168, R100 ;  /* 0x000000a80864723c */ /* 0x040fe20000041864 */
[----:B------:R-:W3:Y:S05]  /*a030*/  MUFU.EX2 R168, R200 ;  /* 0x000000c800a87308 */ /* 0x000eea0000000800 */
[----:B----4-:R-:W-:Y:S01]  /*a040*/  HMMA.16816.F32.BF16 R84, R8, R4, R84 ;  /* 0x000000040854723c */ /* 0x010fe20000041854 */
[----:B------:R-:W-:-:S05]  /*a050*/  FFMA.FTZ R169, R199, UR17, -R182 ;  /* 0x00000011c7a97c23 */ /* 0x000fca00080108b6 */
[C---:B------:R-:W-:Y:S01]  /*a060*/  HMMA.16816.F32.BF16 R88, R8.reuse, R6, R88 ;  /* 0x000000060858723c */ /* 0x040fe20000041858 */
[----:B------:R-:W4:Y:S01]  /*a070*/  MUFU.EX2 R169, R169 ;  /* 0x000000a900a97308 */ /* 0x000f220000000800 */
[C---:B------:R-:W-:Y:S01]  /*a080*/  F2FP.BF16.F32.PACK_AB R4, R206.reuse, R204 ;  /* 0x000000ccce04723e */ /* 0x040fe200000010ff */
[----:B------:R-:W-:Y:S01]  /*a090*/  FADD.FTZ R206, R206, R194 ;  /* 0x000000c2cece7221 */ /* 0x000fe20000010000 */
[C---:B------:R-:W-:Y:S01]  /*a0a0*/  F2FP.BF16.F32.PACK_AB R5, R201.reuse, R202 ;  /* 0x000000cac905723e */ /* 0x040fe200000010ff */
[----:B------:R-:W-:Y:S01]  /*a0b0*/  FADD.FTZ R201, R201, R198 ;  /* 0x000000c6c9c97221 */ /* 0x000fe20000010000 */
[----:B------:R-:W-:Y:S01]  /*a0c0*/  HMMA.16816.F32.BF16 R44, R8, R28, R44 ;  /* 0x0000001c082c723c */ /* 0x000fe2000004182c */
[----:B------:R-:W-:Y:S01]  /*a0d0*/  F2FP.BF16.F32.PACK_AB R6, R203, R205 ;  /* 0x000000cdcb06723e */ /* 0x000fe200000010ff */
[----:B------:R-:W-:Y:S01]  /*a0e0*/  FADD.FTZ R206, R205, R206 ;  /* 0x000000cecdce7221 */ /* 0x000fe20000010000 */
[----:B---3--:R-:W-:-:S03]  /*a0f0*/  FADD.FTZ R201, R168, R201 ;  /* 0x000000c9a8c97221 */ /* 0x008fc60000010000 */
[----:B------:R-:W-:Y:S01]  /*a100*/  HMMA.16816.F32.BF16 R48, R8, R30, R48 ;  /* 0x0000001e0830723c */ /* 0x000fe20000041830 */
[----:B------:R-:W3:Y:S01]  /*a110*/  LDSM.16.MT88.4 R28, [R232+0x11000] ;  /* 0x01100000e81c783b */ /* 0x000ee20000004200 */
[----:B------:R-:W-:Y:S01]  /*a120*/  FADD.FTZ R203, R203, R206 ;  /* 0x000000cecbcb7221 */ /* 0x000fe20000010000 */
[----:B----4-:R-:W-:-:S03]  /*a130*/  F2FP.BF16.F32.PACK_AB R7, R169, R168 ;  /* 0x000000a8a907723e */ /* 0x010fc600000010ff */
[----:B------:R-:W-:Y:S01]  /*a140*/  HMMA.16816.F32.BF16 R60, R8, R24, R60 ;  /* 0x00000018083c723c */ /* 0x000fe2000004183c */
[----:B------:R-:W-:-:S04]  /*a150*/  FADD.FTZ R169, R169, R201 ;  /* 0x000000c9a9a97221 */ /* 0x000fc80000010000 */
[----:B------:R-:W-:Y:S01]  /*a160*/  FADD.FTZ R169, R185, R169 ;  /* 0x000000a9b9a97221 */ /* 0x000fe20000010000 */
[----:B------:R-:W-:Y:S01]  /*a170*/  HMMA.16816.F32.BF16 R64, R8, R26, R64 ;  /* 0x0000001a0840723c */ /* 0x000fe20000041840 */
[----:B------:R-:W4:Y:S02]  /*a180*/  LDSM.16.MT88.4 R24, [R230+0x11000] ;  /* 0x01100000e618783b */ /* 0x000f240000004200 */
[----:B------:R-:W-:-:S03]  /*a190*/  FADD.FTZ R169, R184, R169 ;  /* 0x000000a9b8a97221 */ /* 0x000fc60000010000 */
[----:B------:R-:W-:Y:S01]  /*a1a0*/  HMMA.16816.F32.BF16 R104, R8, R170, R104 ;  /* 0x000000aa0868723c */ /* 0x000fe20000041868 */
[----:B------:R-:W-:-:S04]  /*a1b0*/  FADD.FTZ R169, R183, R169 ;  /* 0x000000a9b7a97221 */ /* 0x000fc80000010000 */
[----:B------:R-:W-:Y:S01]  /*a1c0*/  FADD.FTZ R249, R181, R169 ;  /* 0x000000a9b5f97221 */ /* 0x000fe20000010000 */
[----:B------:R-:W-:Y:S01]  /*a1d0*/  HMMA.16816.F32.BF16 R108, R8, R164, R108 ;  /* 0x000000a4086c723c */ /* 0x000fe2000004186c */
[--C-:B------:R-:W-:Y:S01]  /*a1e0*/  FFMA.FTZ R170, R190, UR17, -R188.reuse ;  /* 0x00000011beaa7c23 */ /* 0x100fe200080108bc */
[----:B------:R-:W-:-:S04]  /*a1f0*/  FFMA.FTZ R171, R189, UR17, -R188 ;  /* 0x00000011bdab7c23 */ /* 0x000fc800080108bc */
[C---:B------:R-:W-:Y:S01]  /*a200*/  HMMA.16816.F32.BF16 R112, R8.reuse, R166, R112 ;  /* 0x000000a60870723c */ /* 0x040fe20000041870 */
[----:B------:R-:W-:Y:S01]  /*a210*/  LDSM.16.MT88.4 R164, [R230+0x13000] ;  /* 0x01300000e6a4783b */ /* 0x000fe20000004200 */
[----:B------:R-:W2:Y:S04]  /*a220*/  MUFU.EX2 R170, R170 ;  /* 0x000000aa00aa7308 */ /* 0x000ea80000000800 */
[C---:B-----5:R-:W-:Y:S04]  /*a230*/  HMMA.16816.F32.BF16 R124, R8.reuse, R32, R124 ;  /* 0x00000020087c723c */ /* 0x060fe8000004187c */
[----:B------:R-:W5:Y:S02]  /*a240*/  MUFU.EX2 R171, R171 ;  /* 0x000000ab00ab7308 */ /* 0x000f640000000800 */
[----:B------:R-:W-:Y:S01]  /*a250*/  HMMA.16816.F32.BF16 R128, R8, R34, R128 ;  /* 0x000000220880723c */ /* 0x000fe20000041880 */
[----:B------:R-:W-:Y:S04]  /*a260*/  LDSM.16.MT88.4 R8, [R228+0x15000] ;  /* 0x01500000e408783b */ /* 0x000fe80000004200 */
[----:B------:R-:W-:Y:S01]  /*a270*/  LDSM.16.MT88.4 R32, [R229+0x13000] ;  /* 0x01300000e520783b */ /* 0x000fe20000004200 */
[----:B-1----:R-:W-:Y:S01]  /*a280*/  HMMA.16816.F32.BF16 R144, R4, R16, R144 ;  /* 0x000000100490723c */ /* 0x002fe20000041890 */
[----:B--2---:R-:W-:-:S05]  /*a290*/  FADD.FTZ R203, R170, R203 ;  /* 0x000000cbaacb7221 */ /* 0x004fca0000010000 */
[----:B------:R-:W-:Y:S01]  /*a2a0*/  HMMA.16816.F32.BF16 R140, R4, R18, R140 ;  /* 0x00000012048c723c */ /* 0x000fe2000004188c */
[----:B------:R-:W1:Y:S01]  /*a2b0*/  LDSM.16.MT88.4 R16, [R230+0x15000] ;  /* 0x01500000e610783b */ /* 0x000e620000004200 */
[----:B-----5:R-:W-:-:S04]  /*a2c0*/  FADD.FTZ R203, R171, R203 ;  /* 0x000000cbabcb7221 */ /* 0x020fc80000010000 */
[----:B------:R-:W-:Y:S01]  /*a2d0*/  HMMA.16816.F32.BF16 R136, R4, R12, R136 ;  /* 0x0000000c0488723c */ /* 0x000fe20000041888 */
[----:B------:R-:W-:-:S04]  /*a2e0*/  FADD.FTZ R203, R187, R203 ;  /* 0x000000cbbbcb7221 */ /* 0x000fc80000010000 */
[----:B------:R-:W-:Y:S01]  /*a2f0*/  FADD.FTZ R250, R186, R203 ;  /* 0x000000cbbafa7221 */ /* 0x000fe20000010000 */
        /* <DEDUP_REMOVED lines=20> */
[C---:B-----5:R-:W-:Y:S06]  /*a440*/  HMMA.16816.F32.BF16 R100, R4.reuse, R20, R100 ;  /* 0x000000140464723c */ /* 0x060fec0000041864 */
[C---:B------:R-:W-:Y:S01]  /*a450*/  HMMA.16816.F32.BF16 R104, R4.reuse, R22, R104 ;  /* 0x000000160468723c */ /* 0x040fe20000041868 */
[----:B------:R-:W5:Y:S05]  /*a460*/  LDSM.16.MT88.4 R20, [R228+0x11800] ;  /* 0x01180000e414783b */ /* 0x000f6a0000004200 */
[C---:B------:R-:W-:Y:S06]  /*a470*/  HMMA.16816.F32.BF16 R44, R4.reuse, R164, R44 ;  /* 0x000000a4042c723c */ /* 0x040fec000004182c */
[C---:B------:R-:W-:Y:S01]  /*a480*/  HMMA.16816.F32.BF16 R48, R4.reuse, R166, R48 ;  /* 0x000000a60430723c */ /* 0x040fe20000041830 */
[----:B------:R-:W-:Y:S05]  /*a490*/  LDSM.16.MT88.4 R164, [R232+0x15800] ;  /* 0x01580000e8a4783b */ /* 0x000fea0000004200 */
        /* <DEDUP_REMOVED lines=16> */
[----:B------:R-:W-:Y:S01]  /*a5a0*/  HMMA.16816.F32.BF16 R128, R4, R10, R128 ;  /* 0x0000000a0480723c */ /* 0x000fe20000041880 */
[----:B------:R-:W2:Y:S06]  /*a5b0*/  LDSM.16.MT88.4 R8, [R229+0x13800] ;  /* 0x01380000e508783b */ /* 0x000eac0000004200 */
[----:B------:R-:W-:-:S02]  /*a5c0*/  F2FP.BF16.F32.PACK_AB R4, R171, R170 ;  /* 0x000000aaab04723e */ /* 0x000fc400000010ff */
[----:B------:R-:W-:Y:S02]  /*a5d0*/  F2FP.BF16.F32.PACK_AB R5, R184, R185 ;  /* 0x000000b9b805723e */ /* 0x000fe400000010ff */
[----:B------:R-:W-:Y:S02]  /*a5e0*/  F2FP.BF16.F32.PACK_AB R6, R186, R187 ;  /* 0x000000bbba06723e */ /* 0x000fe400000010ff */
[----:B------:R-:W-:-:S07]  /*a5f0*/  F2FP.BF16.F32.PACK_AB R7, R181, R183 ;  /* 0x000000b7b507723e */ /* 0x000fce00000010ff */
[C---:B-----5:R-:W-:Y:S06]  /*a600*/  HMMA.16816.F32.BF16 R136, R4.reuse, R20, R136 ;  /* 0x000000140488723c */ /* 0x060fec0000041888 */
        /* <DEDUP_REMOVED lines=24> */
[C---:B------:R-:W-:Y:S06]  /*a790*/  HMMA.16816.F32.BF16 R64, R4.reuse, R34, R64 ;  /* 0x000000220440723c */ /* 0x040fec0000041840 */
[C---:B------:R-:W-:Y:S06]  /*a7a0*/  HMMA.16816.F32.BF16 R72, R4.reuse, R166, R72 ;  /* 0x000000a60448723c */ /* 0x040fec0000041848 */
[C---:B---3--:R-:W-:Y:S06]  /*a7b0*/  HMMA.16816.F32.BF16 R76, R4.reuse, R28, R76 ;  /* 0x0000001c044c723c */ /* 0x048fec000004184c */
[C---:B------:R-:W-:Y:S06]  /*a7c0*/  HMMA.16816.F32.BF16 R80, R4.reuse, R30, R80 ;  /* 0x0000001e0450723c */ /* 0x040fec0000041850 */
[C---:B----4-:R-:W-:Y:S06]  /*a7d0*/  HMMA.16816.F32.BF16 R84, R4.reuse, R24, R84 ;  /* 0x000000180454723c */ /* 0x050fec0000041854 */
        /* <DEDUP_REMOVED lines=9> */
[----:B------:R-:W-:Y:S07]  /*a870*/  HMMA.16816.F32.BF16 R68, R4, R164, R68 ;  /* 0x000000a40444723c */ /* 0x000fee0000041844 */
[----:B------:R-:W-:-:S15]  /*a880*/  MOV R164, R178 ;  /* 0x000000b200a47202 */ /* 0x000fde0000000f00 */
[----:B------:R-:W-:-:S02]  /*a890*/  NOP ;  /* 0x0000000000007918 */ /* 0x000fc40000000000 */
.L_x_2433:
        /* <DEDUP_REMOVED lines=15> */
[----:B------:R-:W-:Y:S01]  /*a990*/  ULDC UR10, c[0x0][0x39c] ;  /* 0x0000e700000a7ab9 */ /* 0x000fe20000000800 */
[----:B------:R-:W-:-:S10]  /*a9a0*/  ULDC UR4, c[0x0][0x2ec] ;  /* 0x0000bb0000047ab9 */ /* 0x000fd40000000800 */
.L_x_2443:
        /* <DEDUP_REMOVED lines=30> */
[----:B------:R-:W-:Y:S09]  /*ab90*/  ISETP.GE.AND P3, PT, R4, RZ, PT ;  /* 0x000000ff0400720c */ /* 0x000ff20003f66270 */
[----:B------:R-:W-:Y:S02]  /*aba0*/  @!P2 IMAD.IADD R5, R5, 0x1, -R3 ;  /* 0x000000010505a824 */ /* 0x000fe400078e0a03 */
[-C--:B------:R-:W-:Y:S01]  /*abb0*/  @!P4 IADD3 R7, R7, -R3.reuse, RZ ;  /* 0x800000030707c210 */ /* 0x080fe20007ffe0ff */
[----:B------:R-:W-:Y:S01]  /*abc0*/  @!P2 VIADD R9, R9, 0x1 ;  /* 0x000000010909a836 */ /* 0x000fe20000000000 */
[----:B------:R-:W-:Y:S01]  /*abd0*/  ISETP.NE.AND P2, PT, R8, RZ, PT ;  /* 0x000000ff0800720c */ /* 0x000fe20003f45270 */
[----:B------:R-:W-:Y:S01]  /*abe0*/  @!P4 VIADD R10, R10, 0x1 ;  /* 0x000000010a0ac836 */ /* 0x000fe20000000000 */
[-C--:B------:R-:W-:Y:S02]  /*abf0*/  ISETP.GE.U32.AND P5, PT, R5, R3.reuse, PT ;  /* 0x000000030500720c */ /* 0x080fe40003fa6070 */
[----:B------:R-:W-:Y:S02]  /*ac00*/  ISETP.GE.U32.AND P6, PT, R7, R3, PT ;  /* 0x000000030700720c */ /* 0x000fe40003fc6070 */
[----:B------:R-:W-:Y:S04]  /*ac10*/  LOP3.LUT R3, R8, UR7, RZ, 0x3c, !PT ;  /* 0x0000000708037c12 */ /* 0x000fe8000f8e3cff */
[----:B------:R-:W-:Y:S02]  /*ac20*/  ISETP.GE.AND P1, PT, R3, RZ, PT ;  /* 0x000000ff0300720c */ /* 0x000fe40003f26270 */
[----:B------:R-:W-:Y:S03]  /*ac30*/  LOP3.LUT R3, RZ, R8, RZ, 0x33, !PT ;  /* 0x00000008ff037212 */ /* 0x000fe600078e33ff */
[----:B------:R-:W-:Y:S02]  /*ac40*/  @P5 IADD3 R9, R9, 0x1, RZ ;  /* 0x0000000109095810 */ /* 0x000fe40007ffe0ff */
[----:B------:R-:W-:Y:S05]  /*ac50*/  @P6 VIADD R10, R10, 0x1 ;  /* 0x000000010a0a6836 */ /* 0x000fea0000000000 */
[----:B------:R-:W-:Y:S01]  /*ac60*/  @!P3 IADD3 R10, -R10, RZ, RZ ;  /* 0x000000ff0a0ab210 */ /* 0x000fe20007ffe1ff */
[----:B------:R-:W-:Y:S05]  /*ac70*/  @!P1 IMAD.MOV R9, RZ, RZ, -R9 ;  /* 0x000000ffff099224 */ /* 0x000fea00078e0a09 */
[C---:B------:R-:W-:Y:S02]  /*ac80*/  SEL R4, R3.reuse, R9, !P2 ;  /* 0x0000000903047207 */ /* 0x040fe40005000000 */
[----:B------:R-:W-:Y:S02]  /*ac90*/  SEL R3, R3, R10, !P2 ;  /* 0x0000000a03037207 */ /* 0x000fe40005000000 */
[CC--:B------:R-:W-:Y:S02]  /*aca0*/  LEA R6, P2, R4.reuse, R244.reuse, 0x2 ;  /* 0x000000f404067211 */ /* 0x0c0fe400078410ff */
[C---:B------:R-:W-:Y:S02]  /*acb0*/  LEA R10, P1, R3.reuse, R244, 0x2 ;  /* 0x000000f4030a7211 */ /* 0x040fe400078210ff */
[-C--:B------:R-:W-:Y:S02]  /*acc0*/  LEA.HI.X.SX32 R7, R4, R245.reuse, 0x2, P2 ;  /* 0x000000f504077211 */ /* 0x080fe400010f16ff */
[C---:B------:R-:W-:Y:S01]  /*acd0*/  LEA.HI.X.SX32 R11, R3.reuse, R245, 0x2, P1 ;  /* 0x000000f5030b7211 */ /* 0x040fe200008f16ff */
[----:B------:R-:W-:Y:S02]  /*ace0*/  IMAD.IADD R3, R3, 0x1, -R4 ;  /* 0x0000000103037824 */ /* 0x000fe400078e0a04 */
[----:B------:R1:W2:Y:S01]  /*acf0*/  LDG.E R9, desc[UR18][R6.64] ;  /* 0x0000001206097981 */ /* 0x0002a2000c1e1900 */
[----:B------:R-:W3:Y:S01]  /*ad00*/  LDC.64 R4, c[0x0][0x238] ;  /* 0x00008e00ff047b82 */ /* 0x000ee20000000a00 */
[----:B------:R-:W-:Y:S02]  /*ad10*/  IMAD R8, R3, R8, -0x40 ;  /* 0xffffffc003087424 */ /* 0x000fe400078e0208 */
[----:B------:R-:W2:Y:S03]  /*ad20*/  LDG.E R10, desc[UR18][R10.64] ;  /* 0x000000120a0a7981 */ /* 0x000ea6000c1e1900 */
[----:B------:R-:W-:Y:S02]  /*ad30*/  SHF.R.S32.HI R3, RZ, 0x1f, R8 ;  /* 0x0000001fff037819 */ /* 0x000fe40000011408 */
[----:B-1----:R-:W1:Y:S03]  /*ad40*/  LDC.64 R6, c[0x0][0x250] ;  /* 0x00009400ff067b82 */ /* 0x002e660000000a00 */
[-C--:B-1----:R-:W-:Y:S04]  /*ad50*/  IMAD R3, R3, R6.reuse, RZ ;  /* 0x0000000603037224 */ /* 0x082fe800078e02ff */
[----:B------:R-:W-:Y:S01]  /*ad60*/  IMAD R3, R8, R7, R3 ;  /* 0x0000000708037224 */ /* 0x000fe200078e0203 */
[----:B--2---:R-:W-:Y:S01]  /*ad70*/  IADD3 R9, -R10, R9, RZ ;  /* 0x000000090a097210 */ /* 0x004fe20007ffe1ff */
[----:B------:R-:W-:Y:S03]  /*ad80*/  IMAD.WIDE.U32 R10, R8, R6, RZ ;  /* 0x00000006080a7225 */ /* 0x000fe600078e00ff */
[----:B------:R-:W-:Y:S01]  /*ad90*/  SHF.R.S32.HI R6, RZ, 0x1f, R9 ;  /* 0x0000001fff067819 */ /* 0x000fe20000011409 */
[----:B------:R-:W-:Y:S04]  /*ada0*/  IMAD.IADD R11, R11, 0x1, R3 ;  /* 0x000000010b0b7824 */ /* 0x000fe800078e0203 */
[-C--:B---3--:R-:W-:Y:S02]  /*adb0*/  IMAD R6, R6, R4.reuse, RZ ;  /* 0x0000000406067224 */ /* 0x088fe400078e02ff */
[C---:B------:R-:W-:Y:S04]  /*adc0*/  IMAD.WIDE.U32 R10, R9.reuse, R4, R10 ;  /* 0x00000004090a7225 */ /* 0x040fe800078e000a */
[----:B------:R-:W-:Y:S05]  /*add0*/  IMAD R6, R9, R5, R6 ;  /* 0x0000000509067224 */ /* 0x000fea00078e0206 */
[----:B------:R-:W-:Y:S07]  /*ade0*/  IADD3 R6, R11, R6, RZ ;  /* 0x000000060b067210 */ /* 0x000fee0007ffe0ff */
.L_x_2440:
[C---:B------:R-:W-:Y:S01]  /*adf0*/  LEA R240, P1, R10.reuse, R240, 0x1 ;  /* 0x000000f00af07211 */ /* 0x040fe200078208ff */
[----:B------:R-:W-:Y:S03]  /*ae00*/  UISETP.GE.AND UP0, UPT, UR23, 0x2, UPT ;  /* 0x000000021700788c */ /* 0x000fe6000bf06270 */
[----:B------:R-:W-:Y:S02]  /*ae10*/  LEA.HI.X R239, R10, R239, R6, 0x1, P1 ;  /* 0x000000ef0aef7211 */ /* 0x000fe400008f0c06 */
[----:B------:R-:W-:Y:S02]  /*ae20*/  IADD3 R6, P1, R240, UR8, RZ ;  /* 0x00000008f0067c10 */ /* 0x000fe4000ff3e0ff */
[----:B------:R-:W-:Y:S02]  /*ae30*/  MOV R241, R239 ;  /* 0x000000ef00f17202 */ /* 0x000fe40000000f00 */
[----:B------:R-:W-:Y:S02]  /*ae40*/  IADD3.X R7, R239, UR9, RZ, P1, !PT ;  /* 0x00000009ef077c10 */ /* 0x000fe40008ffe4ff */
[----:B------:R-:W-:Y:S01]  /*ae50*/  IADD3 R4, P1, R6, UR8, RZ ;  /* 0x0000000806047c10 */ /* 0x000fe2000ff3e0ff */
[----:B------:R-:W-:Y:S01]  /*ae60*/  @!PT LDS RZ, [RZ] ;  /* 0x00000000fffff984 */ /* 0x000fe20000000800 */
[----:B------:R-:W-:Y:S01]  /*ae70*/  @!PT LDS RZ, [RZ] ;  /* 0x00000000fffff984 */ /* 0x000fe20000000800 */
[----:B------:R-:W-:Y:S01]  /*ae80*/  @!PT LDS RZ, [RZ] ;  /* 0x00000000fffff984 */ /* 0x000fe20000000800 */
[----:B------:R-:W-:Y:S03]  /*ae90*/  LDGSTS.E.BYPASS.LTC128B.128 [R242+0x10000], desc[UR18][R240.64] ;  /* 0x10000000f0f27fae */ /* 0x000fe6000b901d52 */
[----:B------:R-:W-:Y:S01]  /*aea0*/  IADD3.X R5, R7, UR9, RZ, P1, !PT ;  /* 0x0000000907057c10 */ /* 0x000fe20008ffe4ff */
[----:B------:R-:W-:Y:S01]  /*aeb0*/  LDGSTS.E.BYPASS.LTC128B.128 [R242+0x12000], desc[UR18][R240.64+0x80] ;  /* 0x12000080f0f27fae */ /* 0x000fe2000b901d52 */
[----:B------:R-:W-:Y:S03]  /*aec0*/  IADD3 R12, P1, R4, UR8, RZ ;  /* 0x00000008040c7c10 */ /* 0x000fe6000ff3e0ff */
[----:B------:R-:W-:Y:S01]  /*aed0*/  LDGSTS.E.BYPASS.LTC128B.128 [R242+0x14000], desc[UR18][R240.64+0x100] ;  /* 0x14000100f0f27fae */ /* 0x000fe2000b901d52 */
[----:B------:R-:W-:Y:S02]  /*aee0*/  IADD3.X R13, R5, UR9, RZ, P1, !PT ;  /* 0x00000009050d7c10 */ /* 0x000fe40008ffe4ff */
[----:B------:R-:W-:Y:S01]  /*aef0*/  PLOP3.LUT P1, PT, PT, PT, UP0, 0x80, 0x0 ;  /* 0x000000000000781c */ /* 0x000fe20003f2f008 */
        /* <DEDUP_REMOVED lines=9> */
[----:B------:R-:W-:Y:S04]  /*af90*/  LDGSTS.E.BYPASS.LTC128B.128 [R242+0x11800], desc[UR18][R12.64] ;  /* 0x118000000cf27fae */ /* 0x000fe8000b901d52 */
[----:B------:R-:W-:Y:S04]  /*afa0*/  LDGSTS.E.BYPASS.LTC128B.128 [R242+0x13800], desc[UR18][R12.64+0x80] ;  /* 0x138000800cf27fae */ /* 0x000fe8000b901d52 */
[----:B------:R-:W-:Y:S04]  /*afb0*/  LDGSTS.E.BYPASS.LTC128B.128 [R242+0x15800], desc[UR18][R12.64+0x100] ;  /* 0x158001000cf27fae */ /* 0x000fe8000b901d52 */
[----:B------:R2:W-:Y:S04]  /*afc0*/  LDGSTS.E.BYPASS.LTC128B.128 [R242+0x17800], desc[UR18][R12.64+0x180] ;  /* 0x178001800cf27fae */ /* 0x0005e8000b901d52 */
[----:B------:R-:W-:Y:S04]  /*afd0*/  LDSM.16.M88.4 R32, [R238] ;  /* 0x00000000ee20783b */ /* 0x000fe80000000200 */
[----:B------:R-:W1:Y:S04]  /*afe0*/  LDSM.16.M88.4 R8, [R237+0x8000] ;  /* 0x00800000ed08783b */ /* 0x000e680000000200 */
[----:B------:R-:W2:Y:S04]  /*aff0*/  LDSM.16.M88.4 R16, [R237+0x8800] ;  /* 0x00880000ed10783b */ /* 0x000ea80000000200 */
[----:B------:R-:W3:Y:S04]  /*b000*/  LDSM.16.M88.4 R24, [R237+0x9000] ;  /* 0x00900000ed18783b */ /* 0x000ee80000000200 */
[----:B------:R-:W4:Y:S04]  /*b010*/  LDSM.16.M88.4 R164, [R237+0x9800] ;  /* 0x00980000eda4783b */ /* 0x000f280000000200 */
[----:B------:R-:W0:Y:S04]  /*b020*/  LDGDEPBAR ;  /* 0x00000000000079af */ /* 0x000e280000000000 */
[----:B------:R-:W-:Y:S04]  /*b030*/  LDSM.16.M88.4 R168, [R236] ;  /* 0x00000000eca8783b */ /* 0x000fe80000000200 */
[----:B------:R-:W5:Y:S04]  /*b040*/  LDSM.16.M88.4 R172, [R235] ;  /* 0x00000000ebac783b */ /* 0x000f680000000200 */
[----:B------:R-:W5:Y:S04]  /*b050*/  LDSM.16.M88.4 R176, [R227] ;  /* 0x00000000e3b0783b */ /* 0x000f680000000200 */
[----:B------:R-:W5:Y:S04]  /*b060*/  LDSM.16.M88.4 R180, [R226] ;  /* 0x00000000e2b4783b */ /* 0x000f680000000200 */
[----:B------:R-:W5:Y:S01]  /*b070*/  LDSM.16.M88.4 R184, [R225] ;  /* 0x00000000e1b8783b */ /* 0x000f620000000200 */
[C---:B-1----:R-:W-:Y:S03]  /*b080*/  HMMA.16816.F32.BF16 R4, R32.reuse, R8, RZ ;  /* 0x000000082004723c */ /* 0x042fe600000418ff */
[----:B------:R-:W-:Y:S04]  /*b090*/  LDSM.16.M88.4 R188, [R234] ;  /* 0x00000000eabc783b */ /* 0x000fe80000000200 */
[----:B------:R-:W1:Y:S01]  /*b0a0*/  LDSM.16.M88.4 R192, [R231+0x8000] ;  /* 0x00800000e7c0783b */ /* 0x000e620000000200 */
[C---:B------:R-:W-:Y:S03]  /*b0b0*/  HMMA.16816.F32.BF16 R8, R32.reuse, R10, RZ ;  /* 0x0000000a2008723c */ /* 0x040fe600000418ff */
[----:B------:R-:W-:Y:S03]  /*b0c0*/  LDSM.16.M88.4 R196, [R231+0x9000] ;  /* 0x00900000e7c4783b */ /* 0x000fe60000000200 */
[C---:B--2---:R-:W-:Y:S01]  /*b0d0*/  HMMA.16816.F32.BF16 R12, R32.reuse, R16, RZ ;  /* 0x00000010200c723c */ /* 0x044fe200000418ff */
[----:B------:R-:W-:Y:S04]  /*b0e0*/  LDSM.16.M88.4 R200, [R231+0x9800] ;  /* 0x00980000e7c8783b */ /* 0x000fe80000000200 */
[----:B------:R-:W-:Y:S01]  /*b0f0*/  LDSM.16.M88.4 R204, [R233] ;  /* 0x00000000e9cc783b */ /* 0x000fe20000000200 */
[C---:B------:R-:W-:Y:S03]  /*b100*/  HMMA.16816.F32.BF16 R16, R32.reuse, R18, RZ ;  /* 0x000000122010723c */ /* 0x040fe600000418ff */
[----:B------:R-:W-:Y:S03]  /*b110*/  LDSM.16.M88.4 R208, [R224] ;  /* 0x00000000e0d0783b */ /* 0x000fe60000000200 */
[C---:B---3--:R-:W-:Y:S06]  /*b120*/  HMMA.16816.F32.BF16 R20, R32.reuse, R24, RZ ;  /* 0x000000182014723c */ /* 0x048fec00000418ff */
[C---:B------:R-:W-:Y:S06]  /*b130*/  HMMA.16816.F32.BF16 R24, R32.reuse, R26, RZ ;  /* 0x0000001a2018723c */ /* 0x040fec00000418ff */
[C---:B----4-:R-:W-:Y:S06]  /*b140*/  HMMA.16816.F32.BF16 R28, R32.reuse, R164, RZ ;  /* 0x000000a4201c723c */ /* 0x050fec00000418ff */
[----:B------:R-:W-:Y:S01]  /*b150*/  HMMA.16816.F32.BF16 R32, R32, R166, RZ ;  /* 0x000000a62020723c */ /* 0x000fe200000418ff */
[----:B------:R-:W2:Y:S05]  /*b160*/  LDSM.16.M88.4 R164, [R231+0x8800] ;  /* 0x00880000e7a4783b */ /* 0x000eaa0000000200 */
[C---:B-----5:R-:W-:Y:S06]  /*b170*/  HMMA.16816.F32.BF16 R4, R168.reuse, R172, R4 ;  /* 0x000000aca804723c */ /* 0x060fec0000041804 */
        /* <DEDUP_REMOVED lines=11> */
[----:B------:R-:W4:Y:S01]  /*b230*/  LDSM.16.M88.4 R184, [R237+0xa000] ;  /* 0x00a00000edb8783b */ /* 0x000f220000000200 */
        /* <DEDUP_REMOVED lines=9> */
[C---:B------:R-:W-:Y:S06]  /*b2d0*/  HMMA.16816.F32.BF16 R28, R188.reuse, R200, R28 ;  /* 0x000000c8bc1c723c */ /* 0x040fec000004181c */
[----:B------:R-:W-:Y:S01]  /*b2e0*/  HMMA.16816.F32.BF16 R32, R188, R202, R32 ;  /* 0x000000cabc20723c */ /* 0x000fe20000041820 */
[----:B------:R-:W2:Y:S04]  /*b2f0*/  LDSM.16.M88.4 R188, [R237+0xb000] ;  /* 0x00b00000edbc783b */ /* 0x000ea80000000200 */
[----:B------:R-:W5:Y:S01]  /*b300*/  LDSM.16.M88.4 R200, [R223] ;  /* 0x00000000dfc8783b */ /* 0x000f620000000200 */
[C---:B------:R-:W-:Y:S06]  /*b310*/  HMMA.16816.F32.BF16 R4, R204.reuse, R208, R4 ;  /* 0x000000d0cc04723c */ /* 0x040fec0000041804 */
[C---:B------:R-:W-:Y:S01]  /*b320*/  HMMA.16816.F32.BF16 R8, R204.reuse, R210, R8 ;  /* 0x000000d2cc08723c */ /* 0x040fe20000041808 */
[----:B------:R-:W-:Y:S05]  /*b330*/  LDSM.16.M88.4 R208, [R231+0xa000] ;  /* 0x00a00000e7d0783b */ /* 0x000fea0000000200 */
[C---:B---3--:R-:W-:Y:S06]  /*b340*/  HMMA.16816.F32.BF16 R12, R204.reuse, R168, R12 ;  /* 0x000000a8cc0c723c */ /* 0x048fec000004180c */
[C---:B------:R-:W-:Y:S01]  /*b350*/  HMMA.16816.F32.BF16 R16, R204.reuse, R170, R16 ;  /* 0x000000aacc10723c */ /* 0x040fe20000041810 */
[----:B------:R-:W3:Y:S05]  /*b360*/  LDSM.16.M88.4 R168, [R222] ;  /* 0x00000000dea8783b */ /* 0x000eea0000000200 */
[C---:B------:R-:W-:Y:S06]  /*b370*/  HMMA.16816.F32.BF16 R20, R204.reuse, R172, R20 ;  /* 0x000000accc14723c */ /* 0x040fec0000041814 */
[C---:B------:R-:W-:Y:S01]  /*b380*/  HMMA.16816.F32.BF16 R24, R204.reuse, R174, R24 ;  /* 0x000000aecc18723c */ /* 0x040fe20000041818 */
[----:B------:R-:W3:Y:S05]  /*b390*/  LDSM.16.M88.4 R172, [R221] ;  /* 0x00000000ddac783b */ /* 0x000eea0000000200 */
[C---:B------:R-:W-:Y:S06]  /*b3a0*/  HMMA.16816.F32.BF16 R28, R204.reuse, R176, R28 ;  /* 0x000000b0cc1c723c */ /* 0x040fec000004181c */
[----:B------:R-:W-:Y:S01]  /*b3b0*/  HMMA.16816.F32.BF16 R32, R204, R178, R32 ;  /* 0x000000b2cc20723c */ /* 0x000fe20000041820 */
[----:B------:R-:W3:Y:S04]  /*b3c0*/  LDSM.16.M88.4 R176, [R220] ;  /* 0x00000000dcb0783b */ /* 0x000ee80000000200 */
[----:B------:R-:W3:Y:S01]  /*b3d0*/  LDSM.16.M88.4 R204, [R234+0x2000] ;  /* 0x00200000eacc783b */ /* 0x000ee20000000200 */
[C---:B----4-:R-:W-:Y:S06]  /*b3e0*/  HMMA.16816.F32.BF16 R4, R180.reuse, R184, R4 ;  /* 0x000000b8b404723c */ /* 0x050fec0000041804 */
[C---:B------:R-:W-:Y:S01]  /*b3f0*/  HMMA.16816.F32.BF16 R8, R180.reuse, R186, R8 ;  /* 0x000000bab408723c */ /* 0x040fe20000041808 */
[----:B------:R-:W-:Y:S05]  /*b400*/  LDSM.16.M88.4 R184, [R231+0xb800] ;  /* 0x00b80000e7b8783b */ /* 0x000fea0000000200 */
[C---:B-1----:R-:W-:Y:S06]  /*b410*/  HMMA.16816.F32.BF16 R12, R180.reuse, R164, R12 ;  /* 0x000000a4b40c723c */ /* 0x042fec000004180c */
[C---:B------:R-:W-:Y:S01]  /*b420*/  HMMA.16816.F32.BF16 R16, R180.reuse, R166, R16 ;  /* 0x000000a6b410723c */ /* 0x040fe20000041810 */
[----:B------:R-:W1:Y:S05]  /*b430*/  LDSM.16.M88.4 R164, [R231+0xa800] ;  /* 0x00a80000e7a4783b */ /* 0x000e6a0000000200 */
[C---:B--2---:R-:W-:Y:S06]  /*b440*/  HMMA.16816.F32.BF16 R20, R180.reuse, R188, R20 ;  /* 0x000000bcb414723c */ /* 0x044fec0000041814 */
[C---:B------:R-:W-:Y:S01]  /*b450*/  HMMA.16816.F32.BF16 R24, R180.reuse, R190, R24 ;  /* 0x000000beb418723c */ /* 0x040fe20000041818 */
[----:B------:R-:W-:Y:S05]  /*b460*/  LDSM.16.M88.4 R188, [R233+0x2000] ;  /* 0x00200000e9bc783b */ /* 0x000fea0000000200 */
[C---:B------:R-:W-:Y:S06]  /*b470*/  HMMA.16816.F32.BF16 R28, R180.reuse, R192, R28 ;  /* 0x000000c0b41c723c */ /* 0x040fec000004181c */
[----:B------:R-:W-:Y:S01]  /*b480*/  HMMA.16816.F32.BF16 R32, R180, R194, R32 ;  /* 0x000000c2b420723c */ /* 0x000fe20000041820 */
[----:B------:R-:W2:Y:S04]  /*b490*/  LDSM.16.M88.4 R180, [R231+0xb000] ;  /* 0x00b00000e7b4783b */ /* 0x000ea80000000200 */
[----:B------:R-:W4:Y:S01]  /*b4a0*/  LDSM.16.M88.4 R192, [R224+0x2000] ;  /* 0x00200000e0c0783b */ /* 0x000f220000000200 */
        /* <DEDUP_REMOVED lines=24> */
[----:B------:R-:W2:Y:S04]  /*b630*/  LDSM.16.M88.4 R184, [R237+0xd800] ;  /* 0x00d80000edb8783b */ /* 0x000ea80000000200 */
[----:B------:R-:W2:Y:S01]  /*b640*/  LDSM.16.M88.4 R204, [R236+0x4000] ;  /* 0x00400000eccc783b */ /* 0x000ea20000000200 */
[C---:B----4-:R-:W-:Y:S06]  /*b650*/  HMMA.16816.F32.BF16 R4, R188.reuse, R192, R4 ;  /* 0x000000c0bc04723c */ /* 0x050fec0000041804 */
[C---:B------:R-:W-:Y:S01]  /*b660*/  HMMA.16816.F32.BF16 R8, R188.reuse, R194, R8 ;  /* 0x000000c2bc08723c */ /* 0x040fe20000041808 */
[----:B------:R-:W-:Y:S05]  /*b670*/  LDSM.16.M88.4 R192, [R231+0xc000] ;  /* 0x00c00000e7c0783b */ /* 0x000fea0000000200 */
[C---:B---3--:R-:W-:Y:S06]  /*b680*/  HMMA.16816.F32.BF16 R12, R188.reuse, R168, R12 ;  /* 0x000000a8bc0c723c */ /* 0x048fec000004180c */
[C---:B------:R-:W-:Y:S01]  /*b690*/  HMMA.16816.F32.BF16 R16, R188.reuse, R170, R16 ;  /* 0x000000aabc10723c */ /* 0x040fe20000041810 */
[----:B------:R-:W3:Y:S05]  /*b6a0*/  LDSM.16.M88.4 R168, [R218] ;  /* 0x00000000daa8783b */ /* 0x000eea0000000200 */
[C---:B-----5:R-:W-:Y:S06]  /*b6b0*/  HMMA.16816.F32.BF16 R20, R188.reuse, R172, R20 ;  /* 0x000000acbc14723c */ /* 0x060fec0000041814 */
[C---:B------:R-:W-:Y:S01]  /*b6c0*/  HMMA.16816.F32.BF16 R24, R188.reuse, R174, R24 ;  /* 0x000000aebc18723c */ /* 0x040fe20000041818 */
[----:B------:R-:W4:Y:S05]  /*b6d0*/  LDSM.16.M88.4 R172, [R217] ;  /* 0x00000000d9ac783b */ /* 0x000f2a0000000200 */
[C---:B------:R-:W-:Y:S06]  /*b6e0*/  HMMA.16816.F32.BF16 R28, R188.reuse, R176, R28 ;  /* 0x000000b0bc1c723c */ /* 0x040fec000004181c */
[----:B------:R-:W-:Y:S01]  /*b6f0*/  HMMA.16816.F32.BF16 R32, R188, R178, R32 ;  /* 0x000000b2bc20723c */ /* 0x000fe20000041820 */
[----:B------:R-:W5:Y:S04]  /*b700*/  LDSM.16.M88.4 R176, [R216] ;  /* 0x00000000d8b0783b */ /* 0x000f680000000200 */
[----:B------:R-:W5:Y:S01]  /*b710*/  LDSM.16.M88.4 R188, [R234+0x4000] ;  /* 0x00400000eabc783b */ /* 0x000f620000000200 */
[C---:B------:R-:W-:Y:S06]  /*b720*/  HMMA.16816.F32.BF16 R4, R196.reuse, R200, R4 ;  /* 0x000000c8c404723c */ /* 0x040fec0000041804 */
        /* <DEDUP_REMOVED lines=12> */
[C---:B------:R-:W-:Y:S06]  /*b7f0*/  HMMA.16816.F32.BF16 R4, R204.reuse, R208, R4 ;  /* 0x000000d0cc04723c */ /* 0x040fec0000041804 */
[C---:B------:R-:W-:Y:S01]  /*b800*/  HMMA.16816.F32.BF16 R8, R204.reuse, R210, R8 ;  /* 0x000000d2cc08723c */ /* 0x040fe20000041808 */
[----:B------:R-:W-:Y:S05]  /*b810*/  LDSM.16.M88.4 R208, [R237+0xe000] ;  /* 0x00e00000edd0783b */ /* 0x000fea0000000200 */
[C---:B---3--:R-:W-:Y:S06]  /*b820*/  HMMA.16816.F32.BF16 R12, R204.reuse, R168, R12 ;  /* 0x000000a8cc0c723c */ /* 0x048fec000004180c */
[C---:B------:R-:W-:Y:S01]  /*b830*/  HMMA.16816.F32.BF16 R16, R204.reuse, R170, R16 ;  /* 0x000000aacc10723c */ /* 0x040fe20000041810 */
[----:B------:R-:W3:Y:S05]  /*b840*/  LDSM.16.M88.4 R168, [R224+0x4800] ;  /* 0x00480000e0a8783b */ /* 0x000eea0000000200 */
[C---:B----4-:R-:W-:Y:S06]  /*b850*/  HMMA.16816.F32.BF16 R20, R204.reuse, R172, R20 ;  /* 0x000000accc14723c */ /* 0x050fec0000041814 */
[C---:B------:R-:W-:Y:S01]  /*b860*/  HMMA.16816.F32.BF16 R24, R204.reuse, R174, R24 ;  /* 0x000000aecc18723c */ /* 0x040fe20000041818 */
[----:B------:R-:W4:Y:S05]  /*b870*/  LDSM.16.M88.4 R172, [R224+0x5000] ;  /* 0x00500000e0ac783b */ /* 0x000f2a0000000200 */
[C---:B-----5:R-:W-:Y:S06]  /*b880*/  HMMA.16816.F32.BF16 R28, R204.reuse, R176, R28 ;  /* 0x000000b0cc1c723c */ /* 0x060fec000004181c */
        /* <DEDUP_REMOVED lines=21> */
[----:B------:R-:W3:Y:S05]  /*b9e0*/  LDSM.16.M88.4 R168, [R214] ;  /* 0x00000000d6a8783b */ /* 0x000eea0000000200 */
[C---:B----4-:R-:W-:Y:S06]  /*b9f0*/  HMMA.16816.F32.BF16 R20, R196.reuse, R172, R20 ;  /* 0x000000acc414723c */ /* 0x050fec0000041814 */
[C---:B------:R-:W-:Y:S01]  /*ba00*/  HMMA.16816.F32.BF16 R24, R196.reuse, R174, R24 ;  /* 0x000000aec418723c */ /* 0x040fe20000041818 */
[----:B------:R-:W4:Y:S05]  /*ba10*/  LDSM.16.M88.4 R172, [R213] ;  /* 0x00000000d5ac783b */ /* 0x000f2a0000000200 */
[C---:B-----5:R-:W-:Y:S06]  /*ba20*/  HMMA.16816.F32.BF16 R28, R196.reuse, R176, R28 ;  /* 0x000000b0c41c723c */ /* 0x060fec000004181c */
        /* <DEDUP_REMOVED lines=17> */
[C---:B------:R-:W-:Y:S06]  /*bb40*/  HMMA.16816.F32.BF16 R8, R188.reuse, R194, R8 ;  /* 0x000000c2bc08723c */ /* 0x040fec0000041808 */
[C---:B---3--:R-:W-:Y:S06]  /*bb50*/  HMMA.16816.F32.BF16 R12, R188.reuse, R168, R12 ;  /* 0x000000a8bc0c723c */ /* 0x048fec000004180c */
[C---:B------:R-:W-:Y:S06]  /*bb60*/  HMMA.16816.F32.BF16 R16, R188.reuse, R170, R16 ;  /* 0x000000aabc10723c */ /* 0x040fec0000041810 */
[C---:B----4-:R-:W-:Y:S06]  /*bb70*/  HMMA.16816.F32.BF16 R20, R188.reuse, R172, R20 ;  /* 0x000000acbc14723c */ /* 0x050fec0000041814 */
[C---:B------:R-:W-:Y:S06]  /*bb80*/  HMMA.16816.F32.BF16 R24, R188.reuse, R174, R24 ;  /* 0x000000aebc18723c */ /* 0x040fec0000041818 */
[C---:B-----5:R-:W-:Y:S06]  /*bb90*/  HMMA.16816.F32.BF16 R28, R188.reuse, R176, R28 ;  /* 0x000000b0bc1c723c */ /* 0x060fec000004181c */
[----:B------:R-:W-:Y:S06]  /*bba0*/  HMMA.16816.F32.BF16 R32, R188, R178, R32 ;  /* 0x000000b2bc20723c */ /* 0x000fec0000041820 */
[C---:B------:R-:W-:Y:S06]  /*bbb0*/  HMMA.16816.F32.BF16 R4, R196.reuse, R200, R4 ;  /* 0x000000c8c404723c */ /* 0x040fec0000041804 */
[C---:B------:R-:W-:Y:S06]  /*bbc0*/  HMMA.16816.F32.BF16 R8, R196.reuse, R202, R8 ;  /* 0x000000cac408723c */ /* 0x040fec0000041808 */
[C---:B-1----:R-:W-:Y:S06]  /*bbd0*/  HMMA.16816.F32.BF16 R12, R196.reuse, R164, R12 ;  /* 0x000000a4c40c723c */ /* 0x042fec000004180c */
[C---:B------:R-:W-:Y:S01]  /*bbe0*/  HMMA.16816.F32.BF16 R16, R196.reuse, R166, R16 ;  /* 0x000000a6c410723c */ /* 0x040fe20000041810 */
[----:B------:R-:W1:Y:S05]  /*bbf0*/  LDSM.16.M88.4 R164, [R224+0x6800] ;  /* 0x00680000e0a4783b */ /* 0x000e6a0000000200 */
[C---:B--2---:R-:W-:Y:S06]  /*bc00*/  HMMA.16816.F32.BF16 R20, R196.reuse, R180, R20 ;  /* 0x000000b4c414723c */ /* 0x044fec0000041814 */
[C---:B------:R-:W-:Y:S06]  /*bc10*/  HMMA.16816.F32.BF16 R24, R196.reuse, R182, R24 ;  /* 0x000000b6c418723c */ /* 0x040fec0000041818 */
[C---:B------:R-:W-:Y:S06]  /*bc20*/  HMMA.16816.F32.BF16 R28, R196.reuse, R184, R28 ;  /* 0x000000b8c41c723c */ /* 0x040fec000004181c */
[----:B------:R-:W-:Y:S06]  /*bc30*/  HMMA.16816.F32.BF16 R32, R196, R186, R32 ;  /* 0x000000bac420723c */ /* 0x000fec0000041820 */
[C---:B------:R-:W-:Y:S06]  /*bc40*/  HMMA.16816.F32.BF16 R4, R204.reuse, R208, R4 ;  /* 0x000000d0cc04723c */ /* 0x040fec0000041804 */
[C---:B------:R-:W-:Y:S06]  /*bc50*/  HMMA.16816.F32.BF16 R8, R204.reuse, R210, R8 ;  /* 0x000000d2cc08723c */ /* 0x040fec0000041808 */
[C---:B-1----:R-:W-:Y:S06]  /*bc60*/  HMMA.16816.F32.BF16 R12, R204.reuse, R164, R12 ;  /* 0x000000a4cc0c723c */ /* 0x042fec000004180c */
[C---:B------:R-:W-:Y:S06]  /*bc70*/  HMMA.16816.F32.BF16 R16, R204.reuse, R166, R16 ;  /* 0x000000a6cc10723c */ /* 0x040fec0000041810 */
[----:B------:R-:W-:Y:S01]  /*bc80*/  FMUL.FTZ R4, R4, UR10 ;  /* 0x0000000a04047c20 */ /* 0x000fe20008410000 */
[----:B------:R-:W-:Y:S01]  /*bc90*/  FMUL.FTZ R5, R5, UR10 ;  /* 0x0000000a05057c20 */ /* 0x000fe20008410000 */
[----:B------:R-:W-:Y:S02]  /*bca0*/  FMUL.FTZ R6, R6, UR10 ;  /* 0x0000000a06067c20 */ /* 0x000fe40008410000 */
[----:B------:R-:W1:Y:S01]  /*bcb0*/  MUFU.TANH R178, R4 ;  /* 0x0000000400b27308 */ /* 0x000e620000002400 */
[----:B------:R-:W-:Y:S01]  /*bcc0*/  FMUL.FTZ R7, R7, UR10 ;  /* 0x0000000a07077c20 */ /* 0x000fe20008410000 */
[----:B------:R-:W-:Y:S01]  /*bcd0*/  FMUL.FTZ R8, R8, UR10 ;  /* 0x0000000a08087c20 */ /* 0x000fe20008410000 */
[----:B------:R-:W-:Y:S01]  /*bce0*/  FMUL.FTZ R9, R9, UR10 ;  /* 0x0000000a09097c20 */ /* 0x000fe20008410000 */
[----:B------:R-:W-:Y:S01]  /*bcf0*/  FMUL.FTZ R10, R10, UR10 ;  /* 0x0000000a0a0a7c20 */ /* 0x000fe20008410000 */
[----:B------:R-:W-:Y:S05]  /*bd00*/  FMUL.FTZ R11, R11, UR10 ;  /* 0x0000000a0b0b7c20 */ /* 0x000fea0008410000 */
[----:B------:R-:W2:Y:S01]  /*bd10*/  MUFU.TANH R177, R5 ;  /* 0x0000000500b17308 */ /* 0x000ea20000002400 */
[----:B------:R-:W-:Y:S01]  /*bd20*/  FMUL.FTZ R12, R12, UR10 ;  /* 0x0000000a0c0c7c20 */ /* 0x000fe20008410000 */
[----:B------:R-:W-:Y:S01]  /*bd30*/  FMUL.FTZ R13, R13, UR10 ;  /* 0x0000000a0d0d7c20 */ /* 0x000fe20008410000 */
[----:B------:R-:W-:Y:S01]  /*bd40*/  FMUL.FTZ R14, R14, UR10 ;  /* 0x0000000a0e0e7c20 */ /* 0x000fe20008410000 */
[----:B------:R-:W-:Y:S01]  /*bd50*/  FMUL.FTZ R15, R15, UR10 ;  /* 0x0000000a0f0f7c20 */ /* 0x000fe20008410000 */
[----:B------:R-:W-:Y:S01]  /*bd60*/  FMUL.FTZ R16, R16, UR10 ;  /* 0x0000000a10107c20 */ /* 0x000fe20008410000 */
[----:B------:R-:W-:Y:S04]  /*bd70*/  FMUL.FTZ R17, R17, UR10 ;  /* 0x0000000a11117c20 */ /* 0x000fe80008410000 */
[----:B------:R-:W3:Y:S01]  /*bd80*/  MUFU.TANH R176, R6 ;  /* 0x0000000600b07308 */ /* 0x000ee20000002400 */
[----:B------:R-:W-:Y:S01]  /*bd90*/  FMUL.FTZ R18, R18, UR10 ;  /* 0x0000000a12127c20 */ /* 0x000fe20008410000 */
[----:B------:R-:W-:Y:S08]  /*bda0*/  FMUL.FTZ R19, R19, UR10 ;  /* 0x0000000a13137c20 */ /* 0x000ff00008410000 */
[----:B------:R4:W1:Y:S10]  /*bdb0*/  MUFU.TANH R189, R7 ;  /* 0x0000000700bd7308 */ /* 0x0008740000002400 */
[----:B------:R-:W1:Y:S10]  /*bdc0*/  MUFU.TANH R190, R8 ;  /* 0x0000000800be7308 */ /* 0x000e740000002400 */
[----:B------:R-:W1:Y:S01]  /*bdd0*/  MUFU.TANH R188, R9 ;  /* 0x0000000900bc7308 */ /* 0x000e620000002400 */
[----:B----4-:R-:W4:Y:S09]  /*bde0*/  LDSM.16.M88.4 R4, [R224+0x7000] ;  /* 0x00700000e004783b */ /* 0x010f320000000200 */
[----:B------:R-:W1:Y:S10]  /*bdf0*/  MUFU.TANH R179, R10 ;  /* 0x0000000a00b37308 */ /* 0x000e740000002400 */
[----:B------:R5:W1:Y:S10]  /*be00*/  MUFU.TANH R167, R11 ;  /* 0x0000000b00a77308 */ /* 0x000a740000002400 */
[----:B------:R1:W1:Y:S10]  /*be10*/  MUFU.TANH R175, R12 ;  /* 0x0000000c00af7308 */ /* 0x0002740000002400 */
[----:B------:R1:W1:Y:S01]  /*be20*/  MUFU.TANH R174, R13 ;  /* 0x0000000d00ae7308 */ /* 0x0002620000002400 */
[----:B-----5:R-:W5:Y:S01]  /*be30*/  LDSM.16.M88.4 R8, [R224+0x7800] ;  /* 0x00780000e008783b */ /* 0x020f620000000200 */
[----:B------:R-:W-:Y:S08]  /*be40*/  DEPBAR.LE SB0, 0x0 ;  /* 0x000080000000791a */ /* 0x000ff00000000000 */
[----:B------:R1:W1:Y:S01]  /*be50*/  MUFU.TANH R172, R14 ;  /* 0x0000000e00ac7308 */ /* 0x0002620000002400 */
[----:B------:R-:W-:Y:S01]  /*be60*/  BAR.SYNC.DEFER_BLOCKING 0x0 ;  /* 0x0000000000007b1d */ /* 0x000fe20000010000 */
[C---:B----4-:R-:W-:Y:S08]  /*be70*/  HMMA.16816.F32.BF16 R20, R204.reuse, R4, R20 ;  /* 0x00000004cc14723c */ /* 0x050ff00000041814 */
[----:B------:R4:W1:Y:S01]  /*be80*/  MUFU.TANH R173, R15 ;  /* 0x0000000f00ad7308 */ /* 0x0008620000002400 */
[C---:B------:R-:W-:Y:S09]  /*be90*/  HMMA.16816.F32.BF16 R24, R204.reuse, R6, R24 ;  /* 0x00000006cc18723c */ /* 0x040ff20000041818 */
[----:B------:R4:W1:Y:S10]  /*bea0*/  MUFU.TANH R171, R16 ;  /* 0x0000001000ab7308 */ /* 0x0008740000002400 */
[----:B------:R4:W1:Y:S01]  /*beb0*/  MUFU.TANH R170, R17 ;  /* 0x0000001100aa7308 */ /* 0x0008620000002400 */
[----:B------:R-:W-:Y:S01]  /*bec0*/  FMUL.FTZ R20, R20, UR10 ;  /* 0x0000000a14147c20 */ /* 0x000fe20008410000 */
[----:B------:R-:W-:Y:S01]  /*bed0*/  FMUL.FTZ R21, R21, UR10 ;  /* 0x0000000a15157c20 */ /* 0x000fe20008410000 */
[----:B------:R-:W-:Y:S01]  /*bee0*/  FMUL.FTZ R22, R22, UR10 ;  /* 0x0000000a16167c20 */ /* 0x000fe20008410000 */
[----:B------:R-:W-:Y:S06]  /*bef0*/  FMUL.FTZ R23, R23, UR10 ;  /* 0x0000000a17177c20 */ /* 0x000fec0008410000 */
[----:B------:R4:W1:Y:S01]  /*bf00*/  MUFU.TANH R169, R18 ;  /* 0x0000001200a97308 */ /* 0x0008620000002400 */
[C---:B-----5:R-:W-:Y:S03]  /*bf10*/  HMMA.16816.F32.BF16 R28, R204.reuse, R8, R28 ;  /* 0x00000008cc1c723c */ /* 0x060fe6000004181c */
[----:B------:R-:W-:Y:S01]  /*bf20*/  FMUL.FTZ R24, R24, UR10 ;  /* 0x0000000a18187c20 */ /* 0x000fe20008410000 */
[----:B------:R-:W-:Y:S01]  /*bf30*/  FMUL.FTZ R25, R25, UR10 ;  /* 0x0000000a19197c20 */ /* 0x000fe20008410000 */
[----:B------:R-:W-:Y:S01]  /*bf40*/  FMUL.FTZ R26, R26, UR10 ;  /* 0x0000000a1a1a7c20 */ /* 0x000fe20008410000 */
[----:B------:R-:W-:Y:S03]  /*bf50*/  HMMA.16816.F32.BF16 R32, R204, R10, R32 ;  /* 0x0000000acc20723c */ /* 0x000fe60000041820 */
[----:B------:R4:W1:Y:S02]  /*bf60*/  MUFU.TANH R168, R19 ;  /* 0x0000001300a87308 */ /* 0x0008640000002400 */
[----:B------:R-:W-:Y:S08]  /*bf70*/  FMUL.FTZ R27, R27, UR10 ;  /* 0x0000000a1b1b7c20 */ /* 0x000ff00008410000 */
[----:B------:R4:W1:Y:S10]  /*bf80*/  MUFU.TANH R252, R20 ;  /* 0x0000001400fc7308 */ /* 0x0008740000002400 */
[----:B------:R4:W1:Y:S01]  /*bf90*/  MUFU.TANH R251, R21 ;  /* 0x0000001500fb7308 */ /* 0x0008620000002400 */
[----:B------:R-:W-:Y:S01]  /*bfa0*/  FMUL.FTZ R28, R28, UR10 ;  /* 0x0000000a1c1c7c20 */ /* 0x000fe20008410000 */
[----:B------:R-:W-:Y:S01]  /*bfb0*/  FMUL.FTZ R29, R29, UR10 ;  /* 0x0000000a1d1d7c20 */ /* 0x000fe20008410000 */
[----:B------:R-:W-:Y:S01]  /*bfc0*/  FMUL.FTZ R30, R30, UR10 ;  /* 0x0000000a1e1e7c20 */ /* 0x000fe20008410000 */
[----:B------:R-:W-:Y:S01]  /*bfd0*/  FMUL.FTZ R31, R31, UR10 ;  /* 0x0000000a1f1f7c20 */ /* 0x000fe20008410000 */
[----:B------:R-:W-:Y:S05]  /*bfe0*/  FMUL.FTZ R32, R32, UR10 ;  /* 0x0000000a20207c20 */ /* 0x000fea0008410000 */
[----:B------:R4:W1:Y:S01]  /*bff0*/  MUFU.TANH R241, R22 ;  /* 0x0000001600f17308 */ /* 0x0008620000002400 */
[----:B------:R-:W-:Y:S01]  /*c000*/  FMUL.FTZ R33, R33, UR10 ;  /* 0x0000000a21217c20 */ /* 0x000fe20008410000 */
[----:B------:R-:W-:Y:S01]  /*c010*/  FMUL.FTZ R34, R34, UR10 ;  /* 0x0000000a22227c20 */ /* 0x000fe20008410000 */
[----:B------:R-:W-:Y:S07]  /*c020*/  FMUL.FTZ R35, R35, UR10 ;  /* 0x0000000a23237c20 */ /* 0x000fee0008410000 */
        /* <DEDUP_REMOVED lines=14> */
[----:B------:R-:W-:Y:S02]  /*c110*/  MOV R10, UR5 ;  /* 0x00000005000a7c02 */ /* 0x000fe40008000f00 */
[----:B------:R-:W-:Y:S01]  /*c120*/  MOV R6, UR6 ;  /* 0x0000000600067c02 */ /* 0x000fe20008000f00 */
[----:B------:R-:W-:Y:S06]  /*c130*/  @!P0 BRA `(.L_x_2442) ;  /* 0x0000000400008947 */ /* 0x000fec0003800000 */
[----:B------:R-:W2:Y:S01]  /*c140*/  LDC R8, c[0x0][0x380] ;  /* 0x0000e000ff087b82 */ /* 0x000ea20000000800 */
[----:B------:R-:W-:Y:S04]  /*c150*/  USHF.L.U32 UR7, UR23, 0x6, URZ ;  /* 0x0000000617077899 */ /* 0x000fe8000800063f */
[----:B------:R-:W-:Y:S02]  /*c160*/  UIADD3 UR11, UR7, -0x80, URZ ;  /* 0xffffff80070b7890 */ /* 0x000fe4000fffe03f */
[----:B------:R-:W-:Y:S04]  /*c170*/  UIADD3 UR7, UR7, -0x40, URZ ;  /* 0xffffffc007077890 */ /* 0x000fe8000fffe03f */
[----:B------:R-:W-:Y:S02]  /*c180*/  MOV R5, UR11 ;  /* 0x0000000b00057c02 */ /* 0x000fe40008000f00 */
[----:B------:R-:W-:Y:S02]  /*c190*/  IMAD.U32 R7, RZ, RZ, UR7 ;  /* 0x00000007ff077e24 */ /* 0x000fe4000f8e00ff */
[----:B------:R-:W-:Y:S03]  /*c1a0*/  IABS R5, R5 ;  /* 0x0000000500057213 */ /* 0x000fe60000000000 */
[----:B------:R-:W-:Y:S02]  /*c1b0*/  IABS R7, R7 ;  /* 0x0000000700077213 */ /* 0x000fe40000000000 */
[----:B--2---:R-:W-:Y:S04]  /*c1c0*/  IABS R3, R8 ;  /* 0x0000000800037213 */ /* 0x004fe80000000000 */
[----:B-1----:R-:W1:Y:S10]  /*c1d0*/  I2F.RP R12, R3 ;  /* 0x00000003000c7306 */ /* 0x002e740000209400 */
        /* <DEDUP_REMOVED lines=54> */
.L_x_2442:
        /* <DEDUP_REMOVED lines=28> */
.L_x_2441:
[----:B-12---:R-:W-:Y:S01]  /*c700*/  FMNMX.FTZ R5, R178, R2, !PT ;  /* 0x00000002b2057209 */ /* 0x006fe20007810000 */
[----:B----4-:R-:W-:Y:S01]  /*c710*/  LDSM.16.MT88.4 R12, [R232+0x10000] ;  /* 0x01000000e80c783b */ /* 0x010fe20000004200 */
        /* <DEDUP_REMOVED lines=43> */
[C---:B------:R-:W-:Y:S01]  /*c9d0*/  FMUL.FTZ R180, R3.reuse, UR4 ;  /* 0x0000000403b47c20 */ /* 0x040fe20008410000 */
        /* <DEDUP_REMOVED lines=8> */
[----:B------:R-:W1:Y:S02]  /*ca60*/  MUFU.EX2 R0, R0 ;  /* 0x0000000000007308 */ /* 0x000e640000000800 */
        /* <DEDUP_REMOVED lines=10> */
[----:B------:R-:W2:Y:S01]  /*cb10*/  MUFU.EX2 R2, R2 ;  /* 0x0000000200027308 */ /* 0x000ea20000000800 */
[----:B------:R-:W-:Y:S01]  /*cb20*/  LDSM.16.MT88.4 R176, [R228+0x14800] ;  /* 0x01480000e4b0783b */ /* 0x000fe20000004200 */
[--C-:B------:R-:W-:Y:S01]  /*cb30*/  FFMA.FTZ R196, R174, UR4, -R185.reuse ;  /* 0x00000004aec47c23 */ /* 0x100fe200080108b9 */
[--C-:B------:R-:W-:Y:S01]  /*cb40*/  FFMA.FTZ R197, R172, UR4, -R180.reuse ;  /* 0x00000004acc57c23 */ /* 0x100fe200080108b4 */
[--C-:B------:R-:W-:Y:S01]  /*cb50*/  FFMA.FTZ R198, R173, UR4, -R180.reuse ;  /* 0x00000004adc67c23 */ /* 0x100fe200080108b4 */
        /* <DEDUP_REMOVED lines=23> */
[C---:B------:R-:W-:Y:S01]  /*ccd0*/  FMUL.FTZ R33, R2.reuse, R133 ;  /* 0x0000008502217220 */ /* 0x040fe20000410000 */
        /* <DEDUP_REMOVED lines=17> */
[C---:B------:R-:W-:Y:S01]  /*cdf0*/  FMUL.FTZ R48, R2.reuse, R48 ;  /* 0x0000003002307220 */ /* 0x040fe20000410000 */
[----:B------:R-:W5:Y:S03]  /*ce00*/  LDSM.16.MT88.4 R132, [R229+0x12000] ;  /* 0x01200000e584783b */ /* 0x000f660000004200 */
[----:B------:R-:W2:Y:S01]  /*ce10*/  MUFU.EX2 R190, R190 ;  /* 0x000000be00be7308 */ /* 0x000ea20000000800 */
[----:B----4-:R-:W-:Y:S01]  /*ce20*/  F2FP.BF16.F32.PACK_AB R161, R189, R193 ;  /* 0x000000c1bda1723e */ /* 0x010fe200000010ff */
[----:B------:R-:W-:Y:S01]  /*ce30*/  FMUL.FTZ R49, R2, R49 ;  /* 0x0000003102317220 */ /* 0x000fe20000410000 */
[C---:B------:R-:W-:Y:S01]  /*ce40*/  FMUL.FTZ R50, R0.reuse, R50 ;  /* 0x0000003200327220 */ /* 0x040fe20000410000 */
[----:B------:R-:W-:Y:S01]  /*ce50*/  FMUL.FTZ R51, R0, R51 ;  /* 0x0000003300337220 */ /* 0x000fe20000410000 */
[--C-:B------:R-:W-:Y:S01]  /*ce60*/  FFMA.FTZ R199, R171, UR4, -R185.reuse ;  /* 0x00000004abc77c23 */ /* 0x100fe200080108b9 */
[--C-:B------:R-:W-:Y:S01]  /*ce70*/  FFMA.FTZ R200, R170, UR4, -R185.reuse ;  /* 0x00000004aac87c23 */ /* 0x100fe200080108b9 */
[----:B------:R-:W-:Y:S03]  /*ce80*/  LDSM.16.MT88.4 R172, [R232+0x14800] ;  /* 0x01480000e8ac783b */ /* 0x000fe60000004200 */
[----:B------:R-:W-:Y:S01]  /*ce90*/  MUFU.EX2 R188, R188 ;  /* 0x000000bc00bc7308 */ /* 0x000fe20000000800 */
[--C-:B------:R-:W-:Y:S01]  /*cea0*/  FFMA.FTZ R201, R169, UR4, -R180.reuse ;  /* 0x00000004a9c97c23 */ /* 0x100fe200080108b4 */
[--C-:B------:R-:W-:Y:S01]  /*ceb0*/  FFMA.FTZ R202, R168, UR4, -R180.reuse ;  /* 0x00000004a8ca7c23 */ /* 0x100fe200080108b4 */
[--C-:B------:R-:W-:Y:S01]  /*cec0*/  FFMA.FTZ R182, R182, UR4, -R185.reuse ;  /* 0x00000004b6b67c23 */ /* 0x100fe200080108b9 */
[C---:B------:R-:W-:Y:S01]  /*ced0*/  FMUL.FTZ R52, R2.reuse, R52 ;  /* 0x0000003402347220 */ /* 0x040fe20000410000 */
[----:B------:R-:W-:Y:S01]  /*cee0*/  FMUL.FTZ R53, R2, R53 ;  /* 0x0000003502357220 */ /* 0x000fe20000410000 */
[----:B------:R-:W-:Y:S01]  /*cef0*/  FMUL.FTZ R54, R0, R54 ;  /* 0x0000003600367220 */ /* 0x000fe20000410000 */
[----:B------:R-:W-:Y:S03]  /*cf00*/  LDSM.16.MT88.4 R168, [R230+0x12800] ;  /* 0x01280000e6a8783b */ /* 0x000fe60000004200 */
        /* <DEDUP_REMOVED lines=25> */
[----:B------:R-:W-:Y:S01]  /*d0a0*/  MUFU.EX2 R195, R195 ;  /* 0x000000c300c37308 */ /* 0x000fe20000000800 */
[----:B------:R-:W-:Y:S03]  /*d0b0*/  PLOP3.LUT P1, PT, PT, PT, UP0, 0x80, 0x0 ;  /* 0x000000000000781c */ /* 0x000fe60003f2f008 */
[C---:B------:R-:W-:Y:S01]  /*d0c0*/  FMUL.FTZ R76, R2.reuse, R76 ;  /* 0x0000004c024c7220 */ /* 0x040fe20000410000 */
[C---:B------:R-:W-:Y:S05]  /*d0d0*/  HMMA.16816.F32.BF16 R8, R160.reuse, R14, R8 ;  /* 0x0000000ea008723c */ /* 0x040fea0000041808 */
[----:B------:R-:W2:Y:S01]  /*d0e0*/  MUFU.EX2 R196, R196 ;  /* 0x000000c400c47308 */ /* 0x000ea20000000800 */
[C---:B------:R-:W-:Y:S01]  /*d0f0*/  FMUL.FTZ R12, R2.reuse, R152 ;  /* 0x00000098020c7220 */ /* 0x040fe20000410000 */
[----:B------:R-:W-:Y:S01]  /*d100*/  FMUL.FTZ R13, R2, R153 ;  /* 0x00000099020d7220 */ /* 0x000fe20000410000 */
[C---:B------:R-:W-:Y:S03]  /*d110*/  FMUL.FTZ R14, R0.reuse, R154 ;  /* 0x0000009a000e7220 */ /* 0x040fe60000410000 */
[----:B------:R-:W-:Y:S02]  /*d120*/  FMUL.FTZ R15, R0, R155 ;  /* 0x0000009b000f7220 */ /* 0x000fe40000410000 */
[----:B------:R-:W-:Y:S01]  /*d130*/  LDSM.16.MT88.4 R152, [R228+0x10800] ;  /* 0x01080000e498783b */ /* 0x000fe20000004200 */
[----:B------:R-:W-:Y:S01]  /*d140*/  FMUL.FTZ R77, R2, R77 ;  /* 0x0000004d024d7220 */ /* 0x000fe20000410000 */
[C---:B------:R-:W-:Y:S01]  /*d150*/  FMUL.FTZ R78, R0.reuse, R78 ;  /* 0x0000004e004e7220 */ /* 0x040fe20000410000 */
[----:B------:R-:W-:Y:S01]  /*d160*/  FMUL.FTZ R79, R0, R79 ;  /* 0x0000004f004f7220 */ /* 0x000fe20000410000 */
[C---:B------:R-:W-:Y:S01]  /*d170*/  FMUL.FTZ R80, R2.reuse, R80 ;  /* 0x0000005002507220 */ /* 0x040fe20000410000 */
[C---:B------:R-:W-:Y:S01]  /*d180*/  HMMA.16816.F32.BF16 R12, R160.reuse, R20, R12 ;  /* 0x00000014a00c723c */ /* 0x040fe2000004180c */
[----:B------:R-:W-:Y:S02]  /*d190*/  MUFU.EX2 R197, R197 ;  /* 0x000000c500c57308 */ /* 0x000fe40000000800 */
[----:B------:R-:W-:Y:S01]  /*d1a0*/  FMUL.FTZ R81, R2, R81 ;  /* 0x0000005102517220 */ /* 0x000fe20000410000 */
[C---:B------:R-:W-:Y:S01]  /*d1b0*/  FMUL.FTZ R82, R0.reuse, R82 ;  /* 0x0000005200527220 */ /* 0x040fe20000410000 */
[----:B------:R-:W-:Y:S01]  /*d1c0*/  FMUL.FTZ R83, R0, R83 ;  /* 0x0000005300537220 */ /* 0x000fe20000410000 */
[C---:B------:R-:W-:Y:S05]  /*d1d0*/  HMMA.16816.F32.BF16 R16, R160.reuse, R22, R16 ;  /* 0x00000016a010723c */ /* 0x040fea0000041810 */
[----:B------:R-:W4:Y:S01]  /*d1e0*/  MUFU.EX2 R198, R198 ;  /* 0x000000c600c67308 */ /* 0x000f220000000800 */
[C---:B------:R-:W-:Y:S01]  /*d1f0*/  FMUL.FTZ R20, R2.reuse, R144 ;  /* 0x0000009002147220 */ /* 0x040fe20000410000 */
[----:B------:R-:W-:Y:S01]  /*d200*/  FMUL.FTZ R21, R2, R145 ;  /* 0x0000009102157220 */ /* 0x000fe20000410000 */
[C---:B------:R-:W-:Y:S03]  /*d210*/  FMUL.FTZ R22, R0.reuse, R146 ;  /* 0x0000009200167220 */ /* 0x040fe60000410000 */
[----:B------:R-:W-:Y:S02]  /*d220*/  FMUL.FTZ R23, R0, R147 ;  /* 0x0000009300177220 */ /* 0x000fe40000410000 */
        /* <DEDUP_REMOVED lines=9> */
[----:B------:R-:W-:Y:S01]  /*d2c0*/  FMUL.FTZ R90, R0, R90 ;  /* 0x0000005a005a7220 */ /* 0x000fe20000410000 */
[C---:B------:R-:W-:Y:S05]  /*d2d0*/  HMMA.16816.F32.BF16 R24, R160.reuse, R30, R24 ;  /* 0x0000001ea018723c */ /* 0x040fea0000041818 */
[----:B------:R-:W4:Y:S01]  /*d2e0*/  MUFU.EX2 R200, R200 ;  /* 0x000000c800c87308 */ /* 0x000f220000000800 */
[C---:B------:R-:W-:Y:S01]  /*d2f0*/  FMUL.FTZ R28, R2.reuse, R136 ;  /* 0x00000088021c7220 */ /* 0x040fe20000410000 */
[----:B------:R-:W-:Y:S01]  /*d300*/  FMUL.FTZ R29, R2, R137 ;  /* 0x00000089021d7220 */ /* 0x000fe20000410000 */
[C---:B------:R-:W-:Y:S03]  /*d310*/  FMUL.FTZ R30, R0.reuse, R138 ;  /* 0x0000008a001e7220 */ /* 0x040fe60000410000 */
[C---:B------:R-:W-:Y:S02]  /*d320*/  FMUL.FTZ R31, R0.reuse, R139 ;  /* 0x0000008b001f7220 */ /* 0x040fe40000410000 */
[----:B------:R-:W2:Y:S01]  /*d330*/  LDSM.16.MT88.4 R136, [R228+0x12000] ;  /* 0x01200000e488783b */ /* 0x000ea20000004200 */
        /* <DEDUP_REMOVED lines=9> */
[C---:B------:R-:W-:Y:S01]  /*d3d0*/  HMMA.16816.F32.BF16 R32, R160.reuse, R158, R32 ;  /* 0x0000009ea020723c */ /* 0x040fe20000041820 */
[----:B------:R-:W-:Y:S04]  /*d3e0*/  LDSM.16.MT88.4 R156, [R232+0x12800] ;  /* 0x01280000e89c783b */ /* 0x000fe80000004200 */
[----:B------:R-:W4:Y:S01]  /*d3f0*/  MUFU.EX2 R202, R202 ;  /* 0x000000ca00ca7308 */ /* 0x000f220000000800 */
[C---:B------:R-:W-:Y:S01]  /*d400*/  FMUL.FTZ R98, R0.reuse, R98 ;  /* 0x0000006200627220 */ /* 0x040fe20000410000 */
[C---:B---3--:R-:W-:Y:S04]  /*d410*/  HMMA.16816.F32.BF16 R36, R160.reuse, R148, R36 ;  /* 0x00000094a024723c */ /* 0x048fe80000041824 */
[----:B------:R-:W-:Y:S02]  /*d420*/  FMUL.FTZ R99, R0, R99 ;  /* 0x0000006300637220 */ /* 0x000fe40000410000 */
        /* <DEDUP_REMOVED lines=34> */
[C---:B---3--:R-:W-:Y:S05]  /*d650*/  HMMA.16816.F32.BF16 R76, R160.reuse, R132, R76 ;  /* 0x00000084a04c723c */ /* 0x048fea000004184c */
[C---:B------:R-:W-:Y:S01]  /*d660*/  FMUL.FTZ R120, R2.reuse, R120 ;  /* 0x0000007802787220 */ /* 0x040fe20000410000 */
[C---:B------:R-:W-:Y:S01]  /*d670*/  HMMA.16816.F32.BF16 R80, R160.reuse, R134, R80 ;  /* 0x00000086a050723c */ /* 0x040fe20000041850 */
[----:B------:R-:W3:Y:S04]  /*d680*/  LDSM.16.MT88.4 R132, [R232+0x16000] ;  /* 0x01600000e884783b */ /* 0x000ee80000004200 */
[----:B------:R-:W-:Y:S01]  /*d690*/  FMUL.FTZ R121, R2, R121 ;  /* 0x0000007902797220 */ /* 0x000fe20000410000 */
[C---:B--2---:R-:W-:Y:S05]  /*d6a0*/  HMMA.16816.F32.BF16 R84, R160.reuse, R136, R84 ;  /* 0x00000088a054723c */ /* 0x044fea0000041854 */
[C---:B------:R-:W-:Y:S01]  /*d6b0*/  FMUL.FTZ R122, R0.reuse, R122 ;  /* 0x0000007a007a7220 */ /* 0x040fe20000410000 */
[C---:B------:R-:W-:Y:S01]  /*d6c0*/  HMMA.16816.F32.BF16 R88, R160.reuse, R138, R88 ;  /* 0x0000008aa058723c */ /* 0x040fe20000041858 */
[----:B------:R-:W2:Y:S04]  /*d6d0*/  LDSM.16.MT88.4 R136, [R230+0x16000] ;  /* 0x01600000e688783b */ /* 0x000ea80000004200 */
        /* <DEDUP_REMOVED lines=9> */
[--C-:B------:R-:W-:Y:S01]  /*d770*/  FFMA.FTZ R207, R210, UR4, -R180.reuse ;  /* 0x00000004d2cf7c23 */ /* 0x100fe200080108b4 */
[C---:B-1----:R-:W-:Y:S03]  /*d780*/  HMMA.16816.F32.BF16 R92, R160.reuse, R140, R92 ;  /* 0x0000008ca05c723c */ /* 0x042fe6000004185c */
[--C-:B------:R-:W-:Y:S01]  /*d790*/  FFMA.FTZ R204, R252, UR4, -R185.reuse ;  /* 0x00000004fccc7c23 */ /* 0x100fe200080108b9 */
[--C-:B------:R-:W-:Y:S01]  /*d7a0*/  FFMA.FTZ R252, R183, UR4, -R180.reuse ;  /* 0x00000004b7fc7c23 */ /* 0x100fe200080108b4 */
[--C-:B------:R-:W-:Y:S01]  /*d7b0*/  FFMA.FTZ R205, R251, UR4, -R185.reuse ;  /* 0x00000004fbcd7c23 */ /* 0x100fe200080108b9 */
[C---:B------:R-:W-:Y:S01]  /*d7c0*/  HMMA.16816.F32.BF16 R96, R160.reuse, R142, R96 ;  /* 0x0000008ea060723c */ /* 0x040fe20000041860 */
[----:B------:R-:W1:Y:S01]  /*d7d0*/  LDSM.16.MT88.4 R140, [R229+0x16000] ;  /* 0x01600000e58c783b */ /* 0x000e620000004200 */
[----:B------:R-:W-:Y:S03]  /*d7e0*/  MUFU.EX2 R207, R207 ;  /* 0x000000cf00cf7308 */ /* 0x000fe60000000800 */
[--C-:B------:R-:W-:Y:S01]  /*d7f0*/  FFMA.FTZ R251, R184, UR4, -R180.reuse ;  /* 0x00000004b8fb7c23 */ /* 0x100fe200080108b4 */
[C---:B---3--:R-:W-:Y:S06]  /*d800*/  HMMA.16816.F32.BF16 R100, R160.reuse, R132, R100 ;  /* 0x00000084a064723c */ /* 0x048fec0000041864 */
[----:B------:R-:W3:Y:S01]  /*d810*/  MUFU.EX2 R204, R204 ;  /* 0x000000cc00cc7308 */ /* 0x000ee20000000800 */
[--C-:B------:R-:W-:Y:S01]  /*d820*/  FFMA.FTZ R206, R241, UR4, -R180.reuse ;  /* 0x00000004f1ce7c23 */ /* 0x100fe200080108b4 */
[C---:B------:R-:W-:Y:S01]  /*d830*/  HMMA.16816.F32.BF16 R104, R160.reuse, R134, R104 ;  /* 0x00000086a068723c */ /* 0x040fe20000041868 */
[----:B------:R-:W5:Y:S02]  /*d840*/  LDSM.16.MT88.4 R132, [R228+0x16000] ;  /* 0x01600000e484783b */ /* 0x000f640000004200 */
[--C-:B------:R-:W-:Y:S03]  /*d850*/  FFMA.FTZ R241, R186, UR4, -R185.reuse ;  /* 0x00000004baf17c23 */ /* 0x100fe600080108b9 */
[C---:B--2---:R-:W-:Y:S02]  /*d860*/  HMMA.16816.F32.BF16 R108, R160.reuse, R136, R108 ;  /* 0x00000088a06c723c */ /* 0x044fe4000004186c */
[----:B------:R-:W-:Y:S03]  /*d870*/  MUFU.EX2 R205, R205 ;  /* 0x000000cd00cd7308 */ /* 0x000fe60000000800 */
[--C-:B------:R-:W-:Y:S01]  /*d880*/  FFMA.FTZ R210, R211, UR4, -R185.reuse ;  /* 0x00000004d3d27c23 */ /* 0x100fe200080108b9 */
[C---:B------:R-:W-:Y:S06]  /*d890*/  HMMA.16816.F32.BF16 R112, R160.reuse, R138, R112 ;  /* 0x0000008aa070723c */ /* 0x040fec0000041870 */
[----:B------:R-:W2:Y:S01]  /*d8a0*/  MUFU.EX2 R206, R206 ;  /* 0x000000ce00ce7308 */ /* 0x000ea20000000800 */
[----:B------:R-:W-:Y:S01]  /*d8b0*/  F2FP.BF16.F32.PACK_AB R136, R196, R195 ;  /* 0x000000c3c488723e */ /* 0x000fe200000010ff */
[--C-:B------:R-:W-:Y:S03]  /*d8c0*/  FFMA.FTZ R211, R187, UR4, -R185.reuse ;  /* 0x00000004bbd37c23 */ /* 0x100fe600080108b9 */
[----:B----4-:R-:W-:Y:S01]  /*d8d0*/  F2FP.BF16.F32.PACK_AB R137, R198, R197 ;  /* 0x000000c5c689723e */ /* 0x010fe200000010ff */
[--C-:B------:R-:W-:Y:S01]  /*d8e0*/  FFMA.FTZ R209, R209, UR4, -R185.reuse ;  /* 0x00000004d1d17c23 */ /* 0x100fe200080108b9 */
[----:B------:R-:W-:Y:S01]  /*d8f0*/  F2FP.BF16.F32.PACK_AB R138, R200, R199 ;  /* 0x000000c7c88a723e */ /* 0x000fe200000010ff */
[----:B------:R-:W-:Y:S01]  /*d900*/  FFMA.FTZ R185, R181, UR4, -R185 ;  /* 0x00000004b5b97c23 */ /* 0x000fe200080108b9 */
[----:B------:R-:W-:Y:S01]  /*d910*/  F2FP.BF16.F32.PACK_AB R139, R202, R201 ;  /* 0x000000c9ca8b723e */ /* 0x000fe200000010ff */
[--C-:B------:R-:W-:Y:S01]  /*d920*/  FFMA.FTZ R208, R208, UR4, -R180.reuse ;  /* 0x00000004d0d07c23 */ /* 0x100fe200080108b4 */
[--C-:B------:R-:W-:Y:S01]  /*d930*/  FFMA.FTZ R203, R203, UR4, -R180.reuse ;  /* 0x00000004cbcb7c23 */ /* 0x100fe200080108b4 */
[--C-:B------:R-:W-:Y:S01]  /*d940*/  FFMA.FTZ R166, R166, UR4, -R180.reuse ;  /* 0x00000004a6a67c23 */ /* 0x100fe200080108b4 */
[C---:B-1----:R-:W-:Y:S01]  /*d950*/  HMMA.16816.F32.BF16 R116, R160.reuse, R140, R116 ;  /* 0x0000008ca074723c */ /* 0x042fe20000041874 */
[----:B------:R-:W-:Y:S02]  /*d960*/  MUFU.EX2 R210, R210 ;  /* 0x000000d200d27308 */ /* 0x000fe40000000800 */
[----:B------:R-:W-:Y:S01]  /*d970*/  FFMA.FTZ R180, R165, UR4, -R180 ;  /* 0x00000004a5b47c23 */ /* 0x000fe200080108b4 */
[----:B------:R-:W-:Y:S01]  /*d980*/  FFMA.FTZ R194, R2, R250, R194 ;  /* 0x000000fa02c27223 */ /* 0x000fe200000100c2 */
[----:B------:R-:W-:Y:S01]  /*d990*/  MOV R2, R164 ;  /* 0x000000a400027202 */ /* 0x000fe20000000f00 */
[C---:B------:R-:W-:Y:S01]  /*d9a0*/  HMMA.16816.F32.BF16 R120, R160.reuse, R142, R120 ;  /* 0x0000008ea078723c */ /* 0x040fe20000041878 */
[----:B------:R-:W1:Y:S04]  /*d9b0*/  LDSM.16.MT88.4 R140, [R229+0x10800] ;  /* 0x01080000e58c783b */ /* 0x000e680000004200 */
[----:B------:R-:W-:Y:S01]  /*d9c0*/  MUFU.EX2 R165, R180 ;  /* 0x000000b400a57308 */ /* 0x000fe20000000800 */
[----:B------:R-:W-:Y:S01]  /*d9d0*/  FFMA.FTZ R193, R0, R249, R193 ;  /* 0x000000f900c17223 */ /* 0x000fe200000100c1 */
[C---:B-----5:R-:W-:Y:S08]  /*d9e0*/  HMMA.16816.F32.BF16 R124, R160.reuse, R132, R124 ;  /* 0x00000084a07c723c */ /* 0x060ff0000004187c */
[----:B------:R-:W4:Y:S01]  /*d9f0*/  MUFU.EX2 R209, R209 ;  /* 0x000000d100d17308 */ /* 0x000f220000000800 */
[----:B------:R-:W-:Y:S01]  /*da00*/  HMMA.16816.F32.BF16 R128, R160, R134, R128 ;  /* 0x00000086a080723c */ /* 0x000fe20000041880 */
[----:B------:R-:W5:Y:S02]  /*da10*/  LDSM.16.MT88.4 R132, [R229+0x12800] ;  /* 0x01280000e584783b */ /* 0x000f640000004200 */
[----:B------:R-:W-:Y:S03]  /*da20*/  FADD.FTZ R194, R192, R194 ;  /* 0x000000c2c0c27221 */ /* 0x000fe60000010000 */
[C---:B------:R-:W-:Y:S03]  /*da30*/  HMMA.16816.F32.BF16 R4, R136.reuse, R144, R4 ;  /* 0x000000908804723c */ /* 0x040fe60000041804 */
[----:B------:R-:W-:Y:S01]  /*da40*/  MUFU.EX2 R208, R208 ;  /* 0x000000d000d07308 */ /* 0x000fe20000000800 */
[----:B------:R-:W3:Y:S01]  /*da50*/  LDSM.16.MT88.4 R160, [R228+0x12800] ;  /* 0x01280000e4a0783b */ /* 0x000ee20000004200 */
[----:B------:R-:W-:Y:S01]  /*da60*/  FADD.FTZ R193, R189, R193 ;  /* 0x000000c1bdc17221 */ /* 0x000fe20000010000 */
[C---:B------:R-:W-:Y:S07]  /*da70*/  HMMA.16816.F32.BF16 R8, R136.reuse, R146, R8 ;  /* 0x000000928808723c */ /* 0x040fee0000041808 */
[----:B------:R-:W4:Y:S01]  /*da80*/  MUFU.EX2 R203, R203 ;  /* 0x000000cb00cb7308 */ /* 0x000f220000000800 */
[----:B------:R-:W4:Y:S01]  /*da90*/  LDSM.16.MT88.4 R144, [R230+0x14800] ;  /* 0x01480000e690783b */ /* 0x000f220000004200 */
[C---:B------:R-:W-:Y:S08]  /*daa0*/  HMMA.16816.F32.BF16 R12, R136.reuse, R148, R12 ;  /* 0x00000094880c723c */ /* 0x040ff0000004180c */
[----:B------:R-:W-:Y:S01]  /*dab0*/  MUFU.EX2 R211, R211 ;  /* 0x000000d300d37308 */ /* 0x000fe20000000800 */
[C---:B------:R-:W-:Y:S01]  /*dac0*/  HMMA.16816.F32.BF16 R16, R136.reuse, R150, R16 ;  /* 0x000000968810723c */ /* 0x040fe20000041810 */
[----:B------:R-:W4:Y:S02]  /*dad0*/  LDSM.16.MT88.4 R148, [R229+0x14800] ;  /* 0x01480000e594783b */ /* 0x000f240000004200 */
[----:B------:R-:W-:Y:S03]  /*dae0*/  FADD.FTZ R194, R191, R194 ;  /* 0x000000c2bfc27221 */ /* 0x000fe60000010000 */
[C---:B-1----:R-:W-:Y:S03]  /*daf0*/  HMMA.16816.F32.BF16 R20, R136.reuse, R140, R20 ;  /* 0x0000008c8814723c */ /* 0x042fe60000041814 */
[----:B------:R-:W-:Y:S02]  /*db00*/  MUFU.EX2 R241, R241 ;  /* 0x000000f100f17308 */ /* 0x000fe40000000800 */
[----:B------:R-:W-:Y:S01]  /*db10*/  FADD.FTZ R193, R188, R193 ;  /* 0x000000c1bcc17221 */ /* 0x000fe20000010000 */
[C---:B------:R-:W-:Y:S01]  /*db20*/  HMMA.16816.F32.BF16 R24, R136.reuse, R142, R24 ;  /* 0x0000008e8818723c */ /* 0x040fe20000041818 */
[----:B------:R-:W1:Y:S06]  /*db30*/  LDSM.16.MT88.4 R140, [R232+0x16800] ;  /* 0x01680000e88c783b */ /* 0x000e6c0000004200 */
[----:B------:R-:W1:Y:S01]  /*db40*/  MUFU.EX2 R251, R251 ;  /* 0x000000fb00fb7308 */ /* 0x000e620000000800 */
[----:B------:R-:W-:Y:S01]  /*db50*/  FADD.FTZ R190, R190, R194 ;  /* 0x000000c2bebe7221 */ /* 0x000fe20000010000 */
[C---:B------:R-:W-:Y:S08]  /*db60*/  HMMA.16816.F32.BF16 R28, R136.reuse, R152, R28 ;  /* 0x00000098881c723c */ /* 0x040ff0000004181c */
[----:B------:R-:W1:Y:S01]  /*db70*/  MUFU.EX2 R252, R252 ;  /* 0x000000fc00fc7308 */ /* 0x000e620000000800 */
[C---:B------:R-:W-:Y:S01]  /*db80*/  HMMA.16816.F32.BF16 R32, R136.reuse, R154, R32 ;  /* 0x0000009a8820723c */ /* 0x040fe20000041820 */
[----:B------:R-:W-:Y:S02]  /*db90*/  LDSM.16.MT88.4 R152, [R230+0x11000] ;  /* 0x01100000e698783b */ /* 0x000fe40000004200 */
[----:B------:R-:W-:Y:S03]  /*dba0*/  FADD.FTZ R193, R167, R193 ;  /* 0x000000c1a7c17221 */ /* 0x000fe60000010000 */
[C---:B------:R-:W-:Y:S03]  /*dbb0*/  HMMA.16816.F32.BF16 R36, R136.reuse, R156, R36 ;  /* 0x0000009c8824723c */ /* 0x040fe60000041824 */
[----:B------:R-:W1:Y:S02]  /*dbc0*/  MUFU.EX2 R166, R166 ;  /* 0x000000a600a67308 */ /* 0x000e640000000800 */
        /* <DEDUP_REMOVED lines=14> */
[C---:B---3--:R-:W-:Y:S05]  /*dcb0*/  HMMA.16816.F32.BF16 R60, R136.reuse, R160, R60 ;  /* 0x000000a0883c723c */ /* 0x048fea000004183c */
        /* <DEDUP_REMOVED lines=8> */
[----:B--2---:R-:W-:Y:S01]  /*dd40*/  FADD.FTZ R202, R206, R202 ;  /* 0x000000caceca7221 */ /* 0x004fe20000010000 */
[C---:B----4-:R-:W-:Y:S05]  /*dd50*/  HMMA.16816.F32.BF16 R76, R136.reuse, R144, R76 ;  /* 0x00000090884c723c */ /* 0x050fea000004184c */
[----:B------:R-:W-:Y:S01]  /*dd60*/  FADD.FTZ R202, R207, R202 ;  /* 0x000000cacfca7221 */ /* 0x000fe20000010000 */
[C---:B------:R-:W-:Y:S01]  /*dd70*/  HMMA.16816.F32.BF16 R80, R136.reuse, R146, R80 ;  /* 0x000000928850723c */ /* 0x040fe20000041850 */
[----:B------:R-:W2:Y:S04]  /*dd80*/  LDSM.16.MT88.4 R144, [R229+0x16800] ;  /* 0x01680000e590783b */ /* 0x000ea80000004200 */
[----:B------:R-:W-:Y:S01]  /*dd90*/  MOV R0, R3 ;  /* 0x0000000300007202 */ /* 0x000fe20000000f00 */
[C---:B------:R-:W-:Y:S06]  /*dda0*/  HMMA.16816.F32.BF16 R84, R136.reuse, R148, R84 ;  /* 0x000000948854723c */ /* 0x040fec0000041854 */
[C---:B------:R-:W-:Y:S01]  /*ddb0*/  HMMA.16816.F32.BF16 R88, R136.reuse, R150, R88 ;  /* 0x000000968858723c */ /* 0x040fe20000041858 */
[----:B------:R-:W3:Y:S05]  /*ddc0*/  LDSM.16.MT88.4 R148, [R228+0x16800] ;  /* 0x01680000e494783b */ /* 0x000eea0000004200 */
[C---:B------:R-:W-:Y:S01]  /*ddd0*/  HMMA.16816.F32.BF16 R92, R136.reuse, R176, R92 ;  /* 0x000000b0885c723c */ /* 0x040fe2000004185c */
[----:B------:R4:W-:Y:S05]  /*dde0*/  MUFU.EX2 R177, R182 ;  /* 0x000000b600b17308 */ /* 0x0009ea0000000800 */
[C---:B------:R-:W-:Y:S05]  /*ddf0*/  HMMA.16816.F32.BF16 R96, R136.reuse, R178, R96 ;  /* 0x000000b28860723c */ /* 0x040fea0000041860 */
[----:B------:R2:W3:Y:S01]  /*de00*/  MUFU.EX2 R176, R185 ;  /* 0x000000b900b07308 */ /* 0x0004e20000000800 */
[C---:B-1----:R-:W-:Y:S06]  /*de10*/  HMMA.16816.F32.BF16 R100, R136.reuse, R140, R100 ;  /* 0x0000008c8864723c */ /* 0x042fec0000041864 */
[C---:B------:R-:W-:Y:S01]  /*de20*/  HMMA.16816.F32.BF16 R104, R136.reuse, R142, R104 ;  /* 0x0000008e8868723c */ /* 0x040fe20000041868 */
[----:B------:R-:W1:Y:S05]  /*de30*/  LDSM.16.MT88.4 R140, [R232+0x11000] ;  /* 0x01100000e88c783b */ /* 0x000e6a0000004200 */
[C---:B-----5:R-:W-:Y:S03]  /*de40*/  HMMA.16816.F32.BF16 R108, R136.reuse, R132, R108 ;  /* 0x00000084886c723c */ /* 0x060fe6000004186c */
[----:B----4-:R-:W-:Y:S03]  /*de50*/  LDSM.16.MT88.4 R180, [R230+0x13800] ;  /* 0x01380000e6b4783b */ /* 0x010fe60000004200 */
[C---:B------:R-:W-:Y:S05]  /*de60*/  HMMA.16816.F32.BF16 R112, R136.reuse, R134, R112 ;  /* 0x000000868870723c */ /* 0x040fea0000041870 */
[----:B--2---:R-:W-:Y:S01]  /*de70*/  LDSM.16.MT88.4 R184, [R229+0x13800] ;  /* 0x01380000e5b8783b */ /* 0x004fe20000004200 */
[C---:B------:R-:W-:Y:S05]  /*de80*/  HMMA.16816.F32.BF16 R116, R136.reuse, R144, R116 ;  /* 0x000000908874723c */ /* 0x040fea0000041874 */
[----:B------:R-:W-:Y:S01]  /*de90*/  F2FP.BF16.F32.PACK_AB R132, R205, R204 ;  /* 0x000000cccd84723e */ /* 0x000fe200000010ff */
[C---:B------:R-:W-:Y:S01]  /*dea0*/  HMMA.16816.F32.BF16 R120, R136.reuse, R146, R120 ;  /* 0x000000928878723c */ /* 0x040fe20000041878 */
[----:B------:R-:W2:Y:S04]  /*deb0*/  LDSM.16.MT88.4 R144, [R229+0x11000] ;  /* 0x01100000e590783b */ /* 0x000ea80000004200 */
[----:B------:R-:W-:Y:S01]  /*dec0*/  F2FP.BF16.F32.PACK_AB R133, R207, R206 ;  /* 0x000000cecf85723e */ /* 0x000fe200000010ff */
[C---:B---3--:R-:W-:Y:S05]  /*ded0*/  HMMA.16816.F32.BF16 R124, R136.reuse, R148, R124 ;  /* 0x00000094887c723c */ /* 0x048fea000004187c */
[----:B------:R-:W-:Y:S01]  /*dee0*/  F2FP.BF16.F32.PACK_AB R134, R209, R210 ;  /* 0x000000d2d186723e */ /* 0x000fe200000010ff */
[----:B------:R-:W-:Y:S01]  /*def0*/  HMMA.16816.F32.BF16 R128, R136, R150, R128 ;  /* 0x000000968880723c */ /* 0x000fe20000041880 */
[----:B------:R-:W3:Y:S04]  /*df00*/  LDSM.16.MT88.4 R136, [R228+0x13000] ;  /* 0x01300000e488783b */ /* 0x000ee80000004200 */
[----:B------:R-:W-:Y:S01]  /*df10*/  F2FP.BF16.F32.PACK_AB R135, R203, R208 ;  /* 0x000000d0cb87723e */ /* 0x000fe200000010ff */
[----:B------:R-:W-:Y:S01]  /*df20*/  FADD.FTZ R205, R205, R199 ;  /* 0x000000c7cdcd7221 */ /* 0x000fe20000010000 */
[----:B------:R-:W-:Y:S02]  /*df30*/  FADD.FTZ R208, R208, R202 ;  /* 0x000000cad0d07221 */ /* 0x000fe40000010000 */
[----:B------:R-:W4:Y:S02]  /*df40*/  LDSM.16.MT88.4 R148, [R232+0x15000] ;  /* 0x01500000e894783b */ /* 0x000f240000004200 */
        /* <DEDUP_REMOVED lines=14> */
[----:B------:R-:W2:Y:S04]  /*e030*/  LDSM.16.MT88.4 R144, [R228+0x15000] ;  /* 0x01500000e490783b */ /* 0x000ea80000004200 */
[----:B------:R-:W-:Y:S01]  /*e040*/  FADD.FTZ R249, R165, R208 ;  /* 0x000000d0a5f97221 */ /* 0x000fe20000010000 */
[C---:B------:R-:W-:Y:S06]  /*e050*/  HMMA.16816.F32.BF16 R28, R132.reuse, R156, R28 ;  /* 0x0000009c841c723c */ /* 0x040fec000004181c */
[C---:B------:R-:W-:Y:S01]  /*e060*/  HMMA.16816.F32.BF16 R32, R132.reuse, R158, R32 ;  /* 0x0000009e8420723c */ /* 0x040fe20000041820 */
[----:B------:R-:W2:Y:S05]  /*e070*/  LDSM.16.MT88.4 R156, [R232+0x17000] ;  /* 0x01700000e89c783b */ /* 0x000eaa0000004200 */
        /* <DEDUP_REMOVED lines=9> */
[----:B------:R-:W-:Y:S01]  /*e110*/  F2FP.BF16.F32.PACK_AB R171, R165, R166 ;  /* 0x000000a6a5ab723e */ /* 0x000fe200000010ff */
[C---:B---3--:R-:W-:Y:S05]  /*e120*/  HMMA.16816.F32.BF16 R60, R132.reuse, R136, R60 ;  /* 0x00000088843c723c */ /* 0x048fea000004183c */
[----:B------:R-:W-:Y:S01]  /*e130*/  FADD.FTZ R211, R211, R205 ;  /* 0x000000cdd3d37221 */ /* 0x000fe20000010000 */
[C---:B------:R-:W-:Y:S01]  /*e140*/  HMMA.16816.F32.BF16 R64, R132.reuse, R138, R64 ;  /* 0x0000008a8440723c */ /* 0x040fe20000041840 */
[----:B------:R-:W3:Y:S04]  /*e150*/  LDSM.16.MT88.4 R136, [R230+0x17000] ;  /* 0x01700000e688783b */ /* 0x000ee80000004200 */
[----:B------:R-:W-:Y:S01]  /*e160*/  FADD.FTZ R211, R241, R211 ;  /* 0x000000d3f1d37221 */ /* 0x000fe20000010000 */
[C---:B----4-:R-:W-:Y:S06]  /*e170*/  HMMA.16816.F32.BF16 R68, R132.reuse, R148, R68 ;  /* 0x000000948444723c */ /* 0x050fec0000041844 */
[C---:B------:R-:W-:Y:S01]  /*e180*/  HMMA.16816.F32.BF16 R72, R132.reuse, R150, R72 ;  /* 0x000000968448723c */ /* 0x040fe20000041848 */
[----:B------:R-:W-:Y:S05]  /*e190*/  LDSM.16.MT88.4 R148, [R230+0x11800] ;  /* 0x01180000e694783b */ /* 0x000fea0000004200 */
[C---:B-1----:R-:W-:Y:S06]  /*e1a0*/  HMMA.16816.F32.BF16 R76, R132.reuse, R140, R76 ;  /* 0x0000008c844c723c */ /* 0x042fec000004184c */
[C---:B------:R-:W-:Y:S01]  /*e1b0*/  HMMA.16816.F32.BF16 R80, R132.reuse, R142, R80 ;  /* 0x0000008e8450723c */ /* 0x040fe20000041850 */
[----:B------:R-:W1:Y:S05]  /*e1c0*/  LDSM.16.MT88.4 R140, [R229+0x17000] ;  /* 0x01700000e58c783b */ /* 0x000e6a0000004200 */
[C---:B-----5:R-:W-:Y:S06]  /*e1d0*/  HMMA.16816.F32.BF16 R84, R132.reuse, R152, R84 ;  /* 0x000000988454723c */ /* 0x060fec0000041854 */
[C---:B------:R-:W-:Y:S06]  /*e1e0*/  HMMA.16816.F32.BF16 R88, R132.reuse, R154, R88 ;  /* 0x0000009a8458723c */ /* 0x040fec0000041858 */
[C---:B--2---:R-:W-:Y:S06]  /*e1f0*/  HMMA.16816.F32.BF16 R92, R132.reuse, R144, R92 ;  /* 0x00000090845c723c */ /* 0x044fec000004185c */
        /* <DEDUP_REMOVED lines=8> */
[C---:B-1----:R-:W-:Y:S06]  /*e280*/  HMMA.16816.F32.BF16 R116, R132.reuse, R140, R116 ;  /* 0x0000008c8474723c */ /* 0x042fec0000041874 */
[C---:B------:R-:W-:Y:S06]  /*e290*/  HMMA.16816.F32.BF16 R120, R132.reuse, R142, R120 ;  /* 0x0000008e8478723c */ /* 0x040fec0000041878 */
[C---:B--2---:R-:W-:Y:S06]  /*e2a0*/  HMMA.16816.F32.BF16 R124, R132.reuse, R144, R124 ;  /* 0x00000090847c723c */ /* 0x044fec000004187c */
[----:B------:R-:W-:Y:S07]  /*e2b0*/  HMMA.16816.F32.BF16 R128, R132, R146, R128 ;  /* 0x000000928480723c */ /* 0x000fee0000041880 */
[----:B------:R-:W-:Y:S04]  /*e2c0*/  MOV R134, R176 ;  /* 0x000000b000867202 */ /* 0x000fe80000000f00 */
[----:B------:R-:W-:Y:S02]  /*e2d0*/  MOV R135, R177 ;  /* 0x000000b100877202 */ /* 0x000fe40000000f00 */
[----:B------:R-:W1:Y:S02]  /*e2e0*/  LDSM.16.MT88.4 R176, [R232+0x13800] ;  /* 0x01380000e8b0783b */ /* 0x000e640000004200 */
[-C--:B------:R-:W-:Y:S07]  /*e2f0*/  F2FP.BF16.F32.PACK_AB R170, R134, R135.reuse ;  /* 0x0000008786aa723e */ /* 0x080fee00000010ff */
[C---:B----4-:R-:W-:Y:S01]  /*e300*/  HMMA.16816.F32.BF16 R160, R168.reuse, R156, R4 ;  /* 0x0000009ca8a0723c */ /* 0x050fe20000041804 */
[----:B------:R-:W2:Y:S05]  /*e310*/  LDSM.16.MT88.4 R4, [R228+0x13800] ;  /* 0x01380000e404783b */ /* 0x000eaa0000004200 */
[C---:B------:R-:W-:Y:S03]  /*e320*/  HMMA.16816.F32.BF16 R156, R168.reuse, R158, R8 ;  /* 0x0000009ea89c723c */ /* 0x040fe60000041808 */
[----:B------:R-:W4:Y:S03]  /*e330*/  LDSM.16.MT88.4 R8, [R232+0x15800] ;  /* 0x01580000e808783b */ /* 0x000f260000004200 */
[C---:B------:R-:W-:Y:S05]  /*e340*/  HMMA.16816.F32.BF16 R152, R168.reuse, R148, R12 ;  /* 0x00000094a898723c */ /* 0x040fea000004180c */
[----:B------:R-:W5:Y:S01]  /*e350*/  LDSM.16.MT88.4 R12, [R230+0x15800] ;  /* 0x01580000e60c783b */ /* 0x000f620000004200 */
[C---:B------:R-:W-:Y:S06]  /*e360*/  HMMA.16816.F32.BF16 R148, R168.reuse, R150, R16 ;  /* 0x00000096a894723c */ /* 0x040fec0000041810 */
[C---:B---3--:R-:W-:Y:S01]  /*e370*/  HMMA.16816.F32.BF16 R144, R168.reuse, R136, R20 ;  /* 0x00000088a890723c */ /* 0x048fe20000041814 */
[----:B------:R-:W3:Y:S05]  /*e380*/  LDSM.16.MT88.4 R16, [R229+0x15800] ;  /* 0x01580000e510783b */ /* 0x000eea0000004200 */
[C---:B------:R-:W-:Y:S03]  /*e390*/  HMMA.16816.F32.BF16 R140, R168.reuse, R138, R24 ;  /* 0x0000008aa88c723c */ /* 0x040fe60000041818 */
[----:B------:R-:W3:Y:S03]  /*e3a0*/  LDSM.16.MT88.4 R20, [R228+0x15800] ;  /* 0x01580000e414783b */ /* 0x000ee60000004200 */
[C---:B------:R-:W-:Y:S05]  /*e3b0*/  HMMA.16816.F32.BF16 R136, R168.reuse, R172, R28 ;  /* 0x000000aca888723c */ /* 0x040fea000004181c */
[----:B------:R-:W3:Y:S02]  /*e3c0*/  LDSM.16.MT88.4 R24, [R232+0x17800] ;  /* 0x01780000e818783b */ /* 0x000ee40000004200 */
[----:B------:R-:W-:Y:S04]  /*e3d0*/  MOV R173, R134 ;  /* 0x0000008600ad7202 */ /* 0x000fe80000000f00 */
[----:B------:R-:W-:Y:S02]  /*e3e0*/  MOV R172, R135 ;  /* 0x0000008700ac7202 */ /* 0x000fe40000000f00 */
[C---:B------:R-:W-:Y:S01]  /*e3f0*/  HMMA.16816.F32.BF16 R132, R168.reuse, R174, R32 ;  /* 0x000000aea884723c */ /* 0x040fe20000041820 */
[----:B------:R-:W3:Y:S02]  /*e400*/  LDSM.16.MT88.4 R28, [R230+0x17800] ;  /* 0x01780000e61c783b */ /* 0x000ee40000004200 */
[----:B------:R-:W-:Y:S03]  /*e410*/  FADD.FTZ R211, R172, R211 ;  /* 0x000000d3acd37221 */ /* 0x000fe60000010000 */
[C---:B-1----:R-:W-:Y:S05]  /*e420*/  HMMA.16816.F32.BF16 R36, R168.reuse, R176, R36 ;  /* 0x000000b0a824723c */ /* 0x042fea0000041824 */
[----:B------:R-:W-:Y:S01]  /*e430*/  FADD.FTZ R250, R173, R211 ;  /* 0x000000d3adfa7221 */ /* 0x000fe20000010000 */
[C---:B------:R-:W-:Y:S06]  /*e440*/  HMMA.16816.F32.BF16 R40, R168.reuse, R178, R40 ;  /* 0x000000b2a828723c */ /* 0x040fec0000041828 */
[C---:B------:R-:W-:Y:S06]  /*e450*/  HMMA.16816.F32.BF16 R44, R168.reuse, R180, R44 ;  /* 0x000000b4a82c723c */ /* 0x040fec000004182c */
[C---:B------:R-:W-:Y:S06]  /*e460*/  HMMA.16816.F32.BF16 R48, R168.reuse, R182, R48 ;  /* 0x000000b6a830723c */ /* 0x040fec0000041830 */
[C---:B------:R-:W-:Y:S06]  /*e470*/  HMMA.16816.F32.BF16 R52, R168.reuse, R184, R52 ;  /* 0x000000b8a834723c */ /* 0x040fec0000041834 */
[C---:B------:R-:W-:Y:S06]  /*e480*/  HMMA.16816.F32.BF16 R56, R168.reuse, R186, R56 ;  /* 0x000000baa838723c */ /* 0x040fec0000041838 */
[C---:B--2---:R-:W-:Y:S06]  /*e490*/  HMMA.16816.F32.BF16 R60, R168.reuse, R4, R60 ;  /* 0x00000004a83c723c */ /* 0x044fec000004183c */
[C---:B------:R-:W-:Y:S01]  /*e4a0*/  HMMA.16816.F32.BF16 R64, R168.reuse, R6, R64 ;  /* 0x00000006a840723c */ /* 0x040fe20000041840 */
[----:B------:R-:W1:Y:S05]  /*e4b0*/  LDSM.16.MT88.4 R4, [R229+0x17800] ;  /* 0x01780000e504783b */ /* 0x000e6a0000004200 */
[C---:B----4-:R-:W-:Y:S06]  /*e4c0*/  HMMA.16816.F32.BF16 R68, R168.reuse, R8, R68 ;  /* 0x00000008a844723c */ /* 0x050fec0000041844 */
[C---:B------:R-:W-:Y:S01]  /*e4d0*/  HMMA.16816.F32.BF16 R72, R168.reuse, R10, R72 ;  /* 0x0000000aa848723c */ /* 0x040fe20000041848 */
[----:B------:R-:W2:Y:S05]  /*e4e0*/  LDSM.16.MT88.4 R8, [R228+0x17800] ;  /* 0x01780000e408783b */ /* 0x000eaa0000004200 */
[C---:B-----5:R-:W-:Y:S06]  /*e4f0*/  HMMA.16816.F32.BF16 R76, R168.reuse, R12, R76 ;  /* 0x0000000ca84c723c */ /* 0x060fec000004184c */
        /* <DEDUP_REMOVED lines=9> */
[C---:B-1----:R-:W-:Y:S06]  /*e590*/  HMMA.16816.F32.BF16 R116, R168.reuse, R4, R116 ;  /* 0x00000004a874723c */ /* 0x042fec0000041874 */
[C---:B------:R-:W-:Y:S06]  /*e5a0*/  HMMA.16816.F32.BF16 R120, R168.reuse, R6, R120 ;  /* 0x00000006a878723c */ /* 0x040fec0000041878 */
[C---:B--2---:R-:W-:Y:S06]  /*e5b0*/  HMMA.16816.F32.BF16 R124, R168.reuse, R8, R124 ;  /* 0x00000008a87c723c */ /* 0x044fec000004187c */
[----:B------:R-:W-:Y:S01]  /*e5c0*/  HMMA.16816.F32.BF16 R128, R168, R10, R128 ;  /* 0x0000000aa880723c */ /* 0x000fe20000041880 */
[----:B------:R-:W-:Y:S11]  /*e5d0*/  @!UPT UIADD3 URZ, URZ, URZ, URZ ;  /* 0x0000003f3f3ff290 */ /* 0x000ff6000fffe03f */
[----:B------:R-:W-:Y:S01]  /*e5e0*/  @!UPT UIADD3 URZ, URZ, URZ, URZ ;  /* 0x0000003f3f3ff290 */ /* 0x000fe2000fffe03f */
[----:B------:R-:W-:Y:S11]  /*e5f0*/  @P1 BRA `(.L_x_2443) ;  /* 0xffffffc000ec1947 */ /* 0x000ff6000383ffff */
.L_x_2439:
[----:B------:R-:W1:Y:S01]  /*e600*/  SHFL.BFLY PT, R2, R250, 0x2, 0x1f ;  /* 0x0c401f00fa027f89 */ /* 0x000e6200000e0000 */
[----:B------:R-:W2:Y:S01]  /*e610*/  S2UR UR4, SR_CgaCtaId ;  /* 0x00000000000479c3 */ /* 0x000ea20000008800 */
[----:B------:R-:W-:Y:S01]  /*e620*/  MOV R4, 0x3f800000 ;  /* 0x3f80000000047802 */ /* 0x000fe20000000f00 */
[----:B------:R-:W-:Y:S01]  /*e630*/  UMOV UR5, 0x400 ;  /* 0x0000040000057882 */ /* 0x000fe20000000000 */
[----:B------:R-:W3:Y:S01]  /*e640*/  SHFL.BFLY PT, R0, R249, 0x2, 0x1f ;  /* 0x0c401f00f9007f89 */ /* 0x000ee200000e0000 */
[----:B------:R-:W-:Y:S01]  /*e650*/  MOV R5, 0x3f800000 ;  /* 0x3f80000000057802 */ /* 0x000fe20000000f00 */
[----:B------:R-:W-:Y:S01]  /*e660*/  UISETP.NE.AND UP0, UPT, UR15, -0x1, UPT ;  /* 0xffffffff0f00788c */ /* 0x000fe2000bf05270 */
[----:B------:R-:W4:Y:S01]  /*e670*/  S2R R6, SR_TID.X ;  /* 0x0000000000067919 */ /* 0x000f220000002100 */
[----:B------:R-:W-:Y:S01]  /*e680*/  ULDC.U8 UR6, c[0x0][0x3d8] ;  /* 0x0000f60000067ab9 */ /* 0x000fe20000000000 */
[----:B-1----:R-:W-:Y:S01]  /*e690*/  FADD.FTZ R250, R2, R250 ;  /* 0x000000fa02fa7221 */ /* 0x002fe20000010000 */
[----:B--2---:R-:W-:Y:S01]  /*e6a0*/  ULEA UR4, UR4, UR5, 0x18 ;  /* 0x0000000504047291 */ /* 0x004fe2000f8ec03f */
[----:B---3--:R-:W-:-:S03]  /*e6b0*/  FADD.FTZ R249, R0, R249 ;  /* 0x000000f900f97221 */ /* 0x008fc60000010000 */
[----:B------:R-:W1:Y:S04]  /*e6c0*/  SHFL.BFLY PT, R2, R250, 0x1, 0x1f ;  /* 0x0c201f00fa027f89 */ /* 0x000e6800000e0000 */
[----:B------:R-:W2:Y:S01]  /*e6d0*/  SHFL.BFLY PT, R0, R249, 0x1, 0x1f ;  /* 0x0c201f00f9007f89 */ /* 0x000ea200000e0000 */
[----:B----4-:R-:W-:-:S04]  /*e6e0*/  SHF.R.S32.HI R7, RZ, 0x1f, R6 ;  /* 0x0000001fff077819 */ /* 0x010fc80000011406 */
[CC--:B------:R-:W-:Y:S02]  /*e6f0*/  LEA.HI R8, R7.reuse, R6.reuse, RZ, 0x2 ;  /* 0x0000000607087211 */ /* 0x0c0fe400078f10ff */
[----:B------:R-:W-:Y:S02]  /*e700*/  LEA.HI R7, R7, R6, RZ, 0x5 ;  /* 0x0000000607077211 */ /* 0x000fe400078f28ff */
[--C-:B------:R-:W-:Y:S02]  /*e710*/  SHF.R.S32.HI R10, RZ, 0x2, R8.reuse ;  /* 0x00000002ff0a7819 */ /* 0x100fe40000011408 */
[----:B------:R-:W-:Y:S02]  /*e720*/  SHF.R.S32.HI R9, RZ, 0x1f, R8 ;  /* 0x0000001fff097819 */ /* 0x000fe40000011408 */
[----:B------:R-:W-:Y:S01]  /*e730*/  LOP3.LUT R8, R8, 0x3ffffffc, RZ, 0xc0, !PT ;  /* 0x3ffffffc08087812 */ /* 0x000fe200078ec0ff */
[----:B-1----:R-:W-:Y:S01]  /*e740*/  FADD.FTZ R2, R250, R2 ;  /* 0x00000002fa027221 */ /* 0x002fe20000010000 */
[----:B------:R-:W-:-:S02]  /*e750*/  LEA.HI R9, R9, R10, RZ, 0x3 ;  /* 0x0000000a09097211 */ /* 0x000fc400078f18ff */
[----:B------:R-:W-:Y:S01]  /*e760*/  IADD3 R8, -R8, R6, RZ ;  /* 0x0000000608087210 */ /* 0x000fe20007ffe1ff */
[----:B--2---:R-:W-:Y:S01]  /*e770*/  FADD.FTZ R0, R249, R0 ;  /* 0x00000000f9007221 */ /* 0x004fe20000010000 */
[----:B------:R-:W-:Y:S02]  /*e780*/  FSETP.NE.FTZ.AND P4, PT, R2, RZ, PT ;  /* 0x000000ff0200720b */ /* 0x000fe40003f95000 */
[----:B------:R-:W-:Y:S02]  /*e790*/  LOP3.LUT R9, R9, 0xfffffff8, RZ, 0xc0, !PT ;  /* 0xfffffff809097812 */ /* 0x000fe400078ec0ff */
[----:B------:R-:W-:Y:S02]  /*e7a0*/  FSETP.NE.FTZ.AND P3, PT, R0, RZ, PT ;  /* 0x000000ff0000720b */ /* 0x000fe40003f75000 */
[----:B------:R-:W-:Y:S02]  /*e7b0*/  IADD3 R9, R10, -R9, RZ ;  /* 0x800000090a097210 */ /* 0x000fe40007ffe0ff */
[----:B------:R-:W-:-:S02]  /*e7c0*/  SHF.R.S32.HI R10, RZ, 0x5, R7 ;  /* 0x00000005ff0a7819 */ /* 0x000fc40000011407 */
[C---:B------:R-:W-:Y:S02]  /*e7d0*/  SHF.L.U32 R11, R9.reuse, 0x6, RZ ;  /* 0x00000006090b7819 */ /* 0x040fe400000006ff */
[----:B------:R-:W-:Y:S01]  /*e7e0*/  LOP3.LUT R12, R9, 0x1, RZ, 0xc0, !PT ;  /* 0x00000001090c7812 */ /* 0x000fe200078ec0ff */
[----:B------:R-:W1:Y:S01]  /*e7f0*/  @P4 MUFU.RCP R4, R2 ;  /* 0x0000000200044308 */ /* 0x000e620000001000 */
[----:B------:R-:W-:Y:S02]  /*e800*/  LOP3.LUT R11, R11, 0x1c0, RZ, 0xc0, !PT ;  /* 0x000001c00b0b7812 */ /* 0x000fe400078ec0ff */
[----:B------:R-:W-:Y:S02]  /*e810*/  LEA R8, R10, R8, 0x9 ;  /* 0x000000080a087211 */ /* 0x000fe400078e48ff */
[----:B------:R-:W-:Y:S02]  /*e820*/  LEA.HI R11, R11, R11, RZ, 0x1d ;  /* 0x0000000b0b0b7211 */ /* 0x000fe400078fe8ff */
[----:B------:R-:W-:Y:S01]  /*e830*/  ISETP.NE.U32.AND P0, PT, R12, 0x1, PT ;  /* 0x000000010c00780c */ /* 0x000fe20003f05070 */
[----:B------:R-:W2:Y:S01]  /*e840*/  @P3 MUFU.RCP R5, R0 ;  /* 0x0000000000053308 */ /* 0x000ea20000001000 */
[----:B------:R-:W-:-:S02]  /*e850*/  LEA R8, R8, R11, 0x1 ;  /* 0x0000000b08087211 */ /* 0x000fc400078e08ff */
[----:B------:R-:W-:Y:S02]  /*e860*/  R2P PR, R9, 0x6 ;  /* 0x0000000609007804 */ /* 0x000fe40000000000 */
[----:B------:R-:W-:Y:S01]  /*e870*/  LEA R8, R8, UR4, 0x1 ;  /* 0x0000000408087c11 */ /* 0x000fe2000f8e08ff */
[----:B------:R-:W-:Y:S01]  /*e880*/  @UP0 ULDC.64 UR4, c[0x0][0x298] ;  /* 0x0000a60000040ab9 */ /* 0x000fe20000000a00 */
[----:B------:R-:W-:Y:S01]  /*e890*/  MOV R9, 0x20 ;  /* 0x0000002000097802 */ /* 0x000fe20000000f00 */
[----:B------:R-:W3:Y:S01]  /*e8a0*/  @P4 MUFU.LG2 R2, R2 ;  /* 0x0000000200024308 */ /* 0x000ee20000000c00 */
[C---:B-1----:R-:W-:Y:S01]  /*e8b0*/  FMUL.FTZ R160, R4.reuse, R160 ;  /* 0x000000a004a07220 */ /* 0x042fe20000410000 */
[C---:B------:R-:W-:Y:S01]  /*e8c0*/  FMUL.FTZ R161, R4.reuse, R161 ;  /* 0x000000a104a17220 */ /* 0x040fe20000410000 */
[C---:B------:R-:W-:Y:S01]  /*e8d0*/  FMUL.FTZ R156, R4.reuse, R156 ;  /* 0x0000009c049c7220 */ /* 0x040fe20000410000 */
[C---:B------:R-:W-:Y:S01]  /*e8e0*/  FMUL.FTZ R157, R4.reuse, R157 ;  /* 0x0000009d049d7220 */ /* 0x040fe20000410000 */
[----:B------:R-:W-:Y:S01]  /*e8f0*/  MOV R12, 0x40 ;  /* 0x00000040000c7802 */ /* 0x000fe20000000f00 */
[C---:B------:R-:W-:Y:S01]  /*e900*/  FMUL.FTZ R152, R4.reuse, R152 ;  /* 0x0000009804987220 */ /* 0x040fe20000410000 */
[C---:B------:R-:W-:Y:S01]  /*e910*/  FMUL.FTZ R153, R4.reuse, R153 ;  /* 0x0000009904997220 */ /* 0x040fe20000410000 */
[C---:B------:R-:W-:Y:S01]  /*e920*/  FMUL.FTZ R148, R4.reuse, R148 ;  /* 0x0000009404947220 */ /* 0x040fe20000410000 */
[C---:B--2---:R-:W-:Y:S01]  /*e930*/  FMUL.FTZ R163, R5.reuse, R163 ;  /* 0x000000a305a37220 */ /* 0x044fe20000410000 */
[C---:B------:R-:W-:Y:S01]  /*e940*/  FMUL.FTZ R162, R5.reuse, R162 ;  /* 0x000000a205a27220 */ /* 0x040fe20000410000 */
[C---:B------:R-:W-:Y:S01]  /*e950*/  FMUL.FTZ R159, R5.reuse, R159 ;  /* 0x0000009f059f7220 */ /* 0x040fe20000410000 */
[C---:B------:R-:W-:Y:S01]  /*e960*/  FMUL.FTZ R158, R5.reuse, R158 ;  /* 0x0000009e059e7220 */ /* 0x040fe20000410000 */
[C---:B------:R-:W-:Y:S01]  /*e970*/  FMUL.FTZ R155, R5.reuse, R155 ;  /* 0x0000009b059b7220 */ /* 0x040fe20000410000 */
[C---:B------:R-:W-:Y:S01]  /*e980*/  FMUL.FTZ R154, R5.reuse, R154 ;  /* 0x0000009a059a7220 */ /* 0x040fe20000410000 */
[----:B------:R-:W-:Y:S01]  /*e990*/  FMUL.FTZ R149, R4, R149 ;  /* 0x0000009504957220 */ /* 0x000fe20000410000 */
[C---:B------:R-:W-:Y:S01]  /*e9a0*/  FMUL.FTZ R151, R5.reuse, R151 ;  /* 0x0000009705977220 */ /* 0x040fe20000410000 */
[----:B------:R-:W-:Y:S01]  /*e9b0*/  FMUL.FTZ R150, R5, R150 ;  /* 0x0000009605967220 */ /* 0x000fe20000410000 */
[----:B------:R-:W-:Y:S01]  /*e9c0*/  IADD3 R11, R8, -0x10, RZ ;  /* 0xfffffff0080b7810 */ /* 0x000fe20007ffe0ff */
[C---:B------:R-:W-:Y:S01]  /*e9d0*/  FMUL.FTZ R144, R4.reuse, R144 ;  /* 0x0000009004907220 */ /* 0x040fe20000410000 */
[----:B------:R-:W-:Y:S01]  /*e9e0*/  SEL R9, R9, 0xffffffe0, !P1 ;  /* 0xffffffe009097807 */ /* 0x000fe20004800000 */
[----:B------:R-:W-:Y:S01]  /*e9f0*/  FMUL.FTZ R145, R4, R145 ;  /* 0x0000009104917220 */ /* 0x000fe20000410000 */
[C---:B------:R-:W-:Y:S01]  /*ea00*/  FMUL.FTZ R147, R5.reuse, R147 ;  /* 0x0000009305937220 */ /* 0x040fe20000410000 */
[C---:B------:R-:W-:Y:S01]  /*ea10*/  FMUL.FTZ R146, R5.reuse, R146 ;  /* 0x0000009205927220 */ /* 0x040fe20000410000 */
[----:B------:R-:W-:Y:S01]  /*ea20*/  @P0 IADD3 R11, R8, 0x10, RZ ;  /* 0x00000010080b0810 */ /* 0x000fe20007ffe0ff */
[C---:B------:R-:W-:Y:S01]  /*ea30*/  FMUL.FTZ R140, R4.reuse, R140 ;  /* 0x0000008c048c7220 */ /* 0x040fe20000410000 */
[C---:B------:R-:W-:Y:S01]  /*ea40*/  FMUL.FTZ R141, R4.reuse, R141 ;  /* 0x0000008d048d7220 */ /* 0x040fe20000410000 */
[C---:B------:R-:W-:Y:S01]  /*ea50*/  FMUL.FTZ R143, R5.reuse, R143 ;  /* 0x0000008f058f7220 */ /* 0x040fe20000410000 */
[----:B------:R-:W-:Y:S01]  /*ea60*/  FMUL.FTZ R142, R5, R142 ;  /* 0x0000008e058e7220 */ /* 0x000fe20000410000 */
[----:B------:R-:W-:Y:S01]  /*ea70*/  F2FP.BF16.F32.PACK_AB R160, R161, R160 ;  /* 0x000000a0a1a0723e */ /* 0x000fe200000010ff */
[C---:B------:R-:W-:Y:S01]  /*ea80*/  FMUL.FTZ R136, R4.reuse, R136 ;  /* 0x0000008804887220 */ /* 0x040fe20000410000 */
[----:B------:R-:W-:Y:S01]  /*ea90*/  F2FP.BF16.F32.PACK_AB R162, R163, R162 ;  /* 0x000000a2a3a2723e */ /* 0x000fe200000010ff */
[----:B------:R-:W-:Y:S01]  /*eaa0*/  FMUL.FTZ R137, R4, R137 ;  /* 0x0000008904897220 */ /* 0x000fe20000410000 */
[----:B------:R-:W-:Y:S01]  /*eab0*/  SEL R12, R12, 0xffffffc0, !P2 ;  /* 0xffffffc00c0c7807 */ /* 0x000fe20005000000 */
[C---:B------:R-:W-:Y:S01]  /*eac0*/  FMUL.FTZ R139, R5.reuse, R139 ;  /* 0x0000008b058b7220 */ /* 0x040fe20000410000 */
[----:B------:R-:W-:Y:S01]  /*ead0*/  FMUL.FTZ R138, R5, R138 ;  /* 0x0000008a058a7220 */ /* 0x000fe20000410000 */
[----:B------:R-:W-:Y:S01]  /*eae0*/  F2FP.BF16.F32.PACK_AB R156, R157, R156 ;  /* 0x0000009c9d9c723e */ /* 0x000fe200000010ff */
[C---:B------:R-:W-:Y:S01]  /*eaf0*/  FMUL.FTZ R132, R4.reuse, R132 ;  /* 0x0000008404847220 */ /* 0x040fe20000410000 */
[----:B------:R-:W-:Y:S01]  /*eb00*/  F2FP.BF16.F32.PACK_AB R158, R159, R158 ;  /* 0x0000009e9f9e723e */ /* 0x000fe200000010ff */
[C---:B------:R-:W-:Y:S01]  /*eb10*/  FMUL.FTZ R133, R4.reuse, R133 ;  /* 0x0000008504857220 */ /* 0x040fe20000410000 */
[C---:B------:R-:W-:Y:S01]  /*eb20*/  FMUL.FTZ R135, R5.reuse, R135 ;  /* 0x0000008705877220 */ /* 0x040fe20000410000 */
[----:B------:R-:W-:Y:S01]  /*eb30*/  FMUL.FTZ R134, R5, R134 ;  /* 0x0000008605867220 */ /* 0x000fe20000410000 */
[----:B------:R-:W-:Y:S01]  /*eb40*/  F2FP.BF16.F32.PACK_AB R152, R153, R152 ;  /* 0x000000989998723e */ /* 0x000fe200000010ff */
[C---:B------:R-:W-:Y:S01]  /*eb50*/  FMUL.FTZ R36, R4.reuse, R36 ;  /* 0x0000002404247220 */ /* 0x040fe20000410000 */
[----:B------:R-:W-:Y:S01]  /*eb60*/  F2FP.BF16.F32.PACK_AB R154, R155, R154 ;  /* 0x0000009a9b9a723e */ /* 0x000fe200000010ff */
[----:B------:R-:W-:Y:S01]  /*eb70*/  FMUL.FTZ R37, R4, R37 ;  /* 0x0000002504257220 */ /* 0x000fe20000410000 */
[----:B------:R-:W-:Y:S01]  /*eb80*/  IADD3 R13, R8, R9, RZ ;  /* 0x00000009080d7210 */ /* 0x000fe20007ffe0ff */
[C---:B------:R-:W-:Y:S01]  /*eb90*/  FMUL.FTZ R39, R5.reuse, R39 ;  /* 0x0000002705277220 */ /* 0x040fe20000410000 */
[----:B------:R-:W-:Y:S01]  /*eba0*/  FMUL.FTZ R38, R5, R38 ;  /* 0x0000002605267220 */ /* 0x000fe20000410000 */
[----:B------:R-:W-:Y:S01]  /*ebb0*/  F2FP.BF16.F32.PACK_AB R148, R149, R148 ;  /* 0x000000949594723e */ /* 0x000fe200000010ff */
[C---:B------:R-:W-:Y:S01]  /*ebc0*/  FMUL.FTZ R40, R4.reuse, R40 ;  /* 0x0000002804287220 */ /* 0x040fe20000410000 */
[----:B------:R-:W-:Y:S01]  /*ebd0*/  F2FP.BF16.F32.PACK_AB R150, R151, R150 ;  /* 0x000000969796723e */ /* 0x000fe200000010ff */
[C---:B------:R-:W-:Y:S01]  /*ebe0*/  FMUL.FTZ R41, R4.reuse, R41 ;  /* 0x0000002904297220 */ /* 0x040fe20000410000 */
[----:B------:R-:W-:Y:S01]  /*ebf0*/  IADD3 R9, R9, R11, RZ ;  /* 0x0000000b09097210 */ /* 0x000fe20007ffe0ff */
        /* <DEDUP_REMOVED lines=10> */
[----:B------:R-:W-:Y:S01]  /*eca0*/  STS [R8], R160 ;  /* 0x000000a008007388 */ /* 0x000fe20000000800 */
[----:B------:R-:W-:Y:S01]  /*ecb0*/  F2FP.BF16.F32.PACK_AB R142, R143, R142 ;  /* 0x0000008e8f8e723e */ /* 0x000fe200000010ff */
[----:B------:R-:W-:Y:S01]  /*ecc0*/  FMUL.FTZ R48, R4, R48 ;  /* 0x0000003004307220 */ /* 0x000fe20000410000 */
[----:B------:R-:W-:Y:S01]  /*ecd0*/  IADD3 R15, R12, R11, RZ ;  /* 0x0000000b0c0f7210 */ /* 0x000fe20007ffe0ff */
[----:B------:R-:W-:Y:S01]  /*ece0*/  STS [R8+0x400], R162 ;  /* 0x000400a208007388 */ /* 0x000fe20000000800 */
[C---:B------:R-:W-:Y:S01]  /*ecf0*/  FMUL.FTZ R49, R4.reuse, R49 ;  /* 0x0000003104317220 */ /* 0x040fe20000410000 */
[C---:B------:R-:W-:Y:S01]  /*ed00*/  FMUL.FTZ R51, R5.reuse, R51 ;  /* 0x0000003305337220 */ /* 0x040fe20000410000 */
[----:B------:R-:W-:Y:S01]  /*ed10*/  FMUL.FTZ R50, R5, R50 ;  /* 0x0000003205327220 */ /* 0x000fe20000410000 */
[----:B------:R-:W-:Y:S01]  /*ed20*/  F2FP.BF16.F32.PACK_AB R136, R137, R136 ;  /* 0x000000888988723e */ /* 0x000fe200000010ff */
[----:B------:R-:W-:Y:S01]  /*ed30*/  STS [R11], R156 ;  /* 0x0000009c0b007388 */ /* 0x000fe20000000800 */
[----:B------:R-:W-:Y:S01]  /*ed40*/  F2FP.BF16.F32.PACK_AB R138, R139, R138 ;  /* 0x0000008a8b8a723e */ /* 0x000fe200000010ff */
[C---:B------:R-:W-:Y:S01]  /*ed50*/  FMUL.FTZ R52, R4.reuse, R52 ;  /* 0x0000003404347220 */ /* 0x040fe20000410000 */
        /* <DEDUP_REMOVED lines=18> */
[C---:B------:R-:W-:Y:S01]  /*ee80*/  FMUL.FTZ R61, R4.reuse, R61 ;  /* 0x0000003d043d7220 */ /* 0x040fe20000410000 */
[----:B------:R-:W-:Y:S01]  /*ee90*/  STS [R9+0x400], R150 ;  /* 0x0004009609007388 */ /* 0x000fe20000000800 */
        /* <DEDUP_REMOVED lines=35> */
[----:B------:R-:W-:Y:S01]  /*f0d0*/  STS [R8+0x2000], R36 ;  /* 0x0020002408007388 */ /* 0x000fe20000000800 */
        /* <DEDUP_REMOVED lines=93> */
[C---:B------:R-:W-:Y:S01]  /*f6b0*/  FMUL.FTZ R126, R5.reuse, R126 ;  /* 0x0000007e057e7220 */ /* 0x040fe20000410000 */
[----:B------:R-:W-:Y:S01]  /*f6c0*/  FMUL.FTZ R131, R5, R131 ;  /* 0x0000008305837220 */ /* 0x000fe20000410000 */
[----:B------:R-:W-:Y:S01]  /*f6d0*/  F2FP.BF16.F32.PACK_AB R104, R105, R104 ;  /* 0x000000686968723e */ /* 0x000fe200000010ff */
[----:B------:R-:W-:Y:S01]  /*f6e0*/  STS [R14+0x4000], R84 ;  /* 0x004000540e007388 */ /* 0x000fe20000000800 */
[----:B------:R-:W-:Y:S01]  /*f6f0*/  F2FP.BF16.F32.PACK_AB R106, R107, R106 ;  /* 0x0000006a6b6a723e */ /* 0x000fe200000010ff */
[C---:B------:R-:W-:Y:S01]  /*f700*/  FMUL.FTZ R128, R4.reuse, R128 ;  /* 0x0000008004807220 */ /* 0x040fe20000410000 */
[----:B------:R-:W-:Y:S01]  /*f710*/  FMUL.FTZ R5, R5, R130 ;  /* 0x0000008205057220 */ /* 0x000fe20000410000 */
[----:B------:R-:W-:Y:S01]  /*f720*/  STS [R14+0x4400], R86 ;  /* 0x004400560e007388 */ /* 0x000fe20000000800 */
[----:B------:R-:W-:Y:S01]  /*f730*/  F2FP.BF16.F32.PACK_AB R108, R109, R108 ;  /* 0x0000006c6d6c723e */ /* 0x000fe200000010ff */
[----:B------:R-:W-:Y:S01]  /*f740*/  FMUL.FTZ R4, R4, R129 ;  /* 0x0000008104047220 */ /* 0x000fe20000410000 */
[----:B------:R-:W-:Y:S01]  /*f750*/  F2FP.BF16.F32.PACK_AB R110, R111, R110 ;  /* 0x0000006e6f6e723e */ /* 0x000fe200000010ff */
[----:B------:R-:W-:Y:S01]  /*f760*/  STS [R15+0x4000], R88 ;  /* 0x004000580f007388 */ /* 0x000fe20000000800 */
[----:B------:R-:W-:Y:S01]  /*f770*/  F2FP.BF16.F32.PACK_AB R112, R113, R112 ;  /* 0x000000707170723e */ /* 0x000fe200000010ff */
[----:B------:R-:W-:Y:S01]  /*f780*/  @UP0 UIMAD.WIDE.U32 UR8, UR15, UR4, URZ ;  /* 0x000000040f0802a5 */ /* 0x000fe2000f8e003f */
[----:B------:R-:W-:Y:S01]  /*f790*/  F2FP.BF16.F32.PACK_AB R114, R115, R114 ;  /* 0x000000727372723e */ /* 0x000fe200000010ff */
[----:B------:R-:W-:Y:S01]  /*f7a0*/  STS [R15+0x4400], R90 ;  /* 0x0044005a0f007388 */ /* 0x000fe20000000800 */
[----:B------:R-:W-:Y:S01]  /*f7b0*/  F2FP.BF16.F32.PACK_AB R116, R117, R116 ;  /* 0x000000747574723e */ /* 0x000fe200000010ff */
[----:B------:R-:W-:Y:S01]  /*f7c0*/  @UP0 UIMAD UR7, UR15, UR5, UR9 ;  /* 0x000000050f0702a4 */ /* 0x000fe2000f8e0209 */
[----:B------:R-:W-:Y:S01]  /*f7d0*/  F2FP.BF16.F32.PACK_AB R118, R119, R118 ;  /* 0x000000767776723e */ /* 0x000fe200000010ff */
[----:B------:R-:W-:Y:S01]  /*f7e0*/  STS [R16+0x4000], R92 ;  /* 0x0040005c10007388 */ /* 0x000fe20000000800 */
[----:B------:R-:W-:Y:S01]  /*f7f0*/  F2FP.BF16.F32.PACK_AB R120, R121, R120 ;  /* 0x000000787978723e */ /* 0x000fe200000010ff */
[----:B---3--:R-:W-:Y:S01]  /*f800*/  @P4 FMUL.FTZ R2, R2, 0.69314718246459960938 ;  /* 0x3f31721802024820 */ /* 0x008fe20000410000 */
        /* <DEDUP_REMOVED lines=8> */
[----:B------:R-:W-:Y:S02]  /*f890*/  PLOP3.LUT P0, PT, PT, PT, UP0, 0x80, 0x0 ;  /* 0x000000000000781c */ /* 0x000fe40003f0f008 */
[----:B------:R-:W-:Y:S01]  /*f8a0*/  ISETP.NE.AND P1, PT, RZ, UR6, PT ;  /* 0x00000006ff007c0c */ /* 0x000fe2000bf25270 */
[----:B------:R-:W-:Y:S04]  /*f8b0*/  STS [R8+0x6000], R100 ;  /* 0x0060006408007388 */ /* 0x000fe80000000800 */
[----:B------:R1:W-:Y:S04]  /*f8c0*/  STS [R8+0x6400], R102 ;  /* 0x0064006608007388 */ /* 0x0003e80000000800 */
[----:B------:R-:W-:Y:S04]  /*f8d0*/  STS [R11+0x6000], R104 ;  /* 0x006000680b007388 */ /* 0x000fe80000000800 */
[----:B------:R-:W-:Y:S04]  /*f8e0*/  STS [R11+0x6400], R106 ;  /* 0x0064006a0b007388 */ /* 0x000fe80000000800 */
[----:B------:R-:W-:Y:S04]  /*f8f0*/  STS [R13+0x6000], R108 ;  /* 0x0060006c0d007388 */ /* 0x000fe80000000800 */
[----:B------:R-:W-:Y:S04]  /*f900*/  STS [R13+0x6400], R110 ;  /* 0x0064006e0d007388 */ /* 0x000fe80000000800 */
[----:B------:R-:W-:Y:S04]  /*f910*/  STS [R9+0x6000], R112 ;  /* 0x0060007009007388 */ /* 0x000fe80000000800 */
[----:B------:R2:W-:Y:S01]  /*f920*/  STS [R9+0x6400], R114 ;  /* 0x0064007209007388 */ /* 0x0005e20000000800 */
[----:B-1----:R-:W-:-:S03]  /*f930*/  MOV R8, 0x7f800000 ;  /* 0x7f80000000087802 */ /* 0x002fc60000000f00 */
[----:B------:R-:W-:Y:S04]  /*f940*/  STS [R14+0x6000], R116 ;  /* 0x006000740e007388 */ /* 0x000fe80000000800 */
[----:B------:R-:W-:Y:S04]  /*f950*/  STS [R14+0x6400], R118 ;  /* 0x006400760e007388 */ /* 0x000fe80000000800 */
[----:B------:R-:W-:Y:S04]  /*f960*/  STS [R15+0x6000], R120 ;  /* 0x006000780f007388 */ /* 0x000fe80000000800 */
[----:B------:R-:W-:Y:S04]  /*f970*/  STS [R15+0x6400], R122 ;  /* 0x0064007a0f007388 */ /* 0x000fe80000000800 */
[----:B------:R-:W-:Y:S04]  /*f980*/  STS [R16+0x6000], R124 ;  /* 0x0060007c10007388 */ /* 0x000fe80000000800 */
[----:B------:R-:W-:Y:S01]  /*f990*/  STS [R16+0x6400], R126 ;  /* 0x0064007e10007388 */ /* 0x000fe20000000800 */
[----:B--2---:R-:W-:-:S03]  /*f9a0*/  MOV R9, 0x7f800000 ;  /* 0x7f80000000097802 */ /* 0x004fc60000000f00 */
[----:B------:R1:W-:Y:S04]  /*f9b0*/  STS [R12+0x6400], R5 ;  /* 0x006400050c007388 */ /* 0x0003e80000000800 */
[----:B------:R2:W-:Y:S01]  /*f9c0*/  STS [R12+0x6000], R4 ;  /* 0x006000040c007388 */ /* 0x0005e20000000800 */
[----:B-1----:R1:W3:Y:S01]  /*f9d0*/  @P3 MUFU.LG2 R5, R0 ;  /* 0x0000000000053308 */ /* 0x0022e20000000c00 */
[----:B--2---:R-:W2:Y:S08]  /*f9e0*/  @P4 LDC R4, c[0x0][0x2e8] ;  /* 0x0000ba00ff044b82 */ /* 0x004eb00000000800 */
[----:B-1----:R-:W1:Y:S01]  /*f9f0*/  @P3 LDC R0, c[0x0][0x2e8] ;  /* 0x0000ba00ff003b82 */ /* 0x002e620000000800 */
[----:B---3--:R-:W-:Y:S01]  /*fa00*/  @P3 FMUL.FTZ R5, R5, 0.69314718246459960938 ;  /* 0x3f31721805053820 */ /* 0x008fe20000410000 */
[----:B------:R-:W-:Y:S06]  /*fa10*/  @P0 BRA `(.L_x_2444) ;  /* 0x00000000001c0947 */ /* 0x000fec0003800000 */
[----:B------:R-:W3:Y:S01]  /*fa20*/  S2UR UR7, SR_CTAID.Y ;  /* 0x00000000000779c3 */ /* 0x000ee20000002600 */
[----:B------:R-:W-:Y:S01]  /*fa30*/  ULDC.64 UR4, c[0x0][0x290] ;  /* 0x0000a40000047ab9 */ /* 0x000fe20000000a00 */
[----:B---3--:R-:W-:Y:S02]  /*fa40*/  USHF.R.S32.HI UR6, URZ, 0x1f, UR7 ;  /* 0x0000001f3f067899 */ /* 0x008fe40008011407 */
[----:B------:R-:W-:Y:S02]  /*fa50*/  UIMAD.WIDE.U32 UR8, UR7, UR4, URZ ;  /* 0x00000004070872a5 */ /* 0x000fe4000f8e003f */
[----:B------:R-:W-:-:S04]  /*fa60*/  UIMAD UR6, UR6, UR4, URZ ;  /* 0x00000004060672a4 */ /* 0x000fc8000f8e023f */
[----:B------:R-:W-:-:S04]  /*fa70*/  UIMAD UR5, UR7, UR5, UR6 ;  /* 0x00000005070572a4 */ /* 0x000fc8000f8e0206 */
[----:B------:R-:W-:-:S12]  /*fa80*/  UIADD3 UR7, UR9, UR5, URZ ;  /* 0x0000000509077290 */ /* 0x000fd8000fffe03f */
.L_x_2444:
[----:B--2---:R-:W-:Y:S01]  /*fa90*/  @P4 FFMA.FTZ R8, R164, R4, R2 ;  /* 0x00000004a4084223 */ /* 0x004fe20000010002 */
[----:B-1----:R-:W-:Y:S01]  /*faa0*/  @P3 FFMA.FTZ R9, R3, R0, R5 ;  /* 0x0000000003093223 */ /* 0x002fe20000010005 */
        /* <DEDUP_REMOVED lines=8> */
.L_x_2445:
[----:B------:R-:W-:Y:S01]  /*fb30*/  S2UR UR6, SR_CTAID.Z ;  /* 0x00000000000679c3 */ /* 0x000fe20000002700 */
[----:B------:R-:W-:Y:S01]  /*fb40*/  ULDC UR4, c[0x0][0x270] ;  /* 0x00009c0000047ab9 */ /* 0x000fe20000000800 */
[----:B------:R-:W-:-:S06]  /*fb50*/  ULDC UR15, c[0x0][0x2c4] ;  /* 0x0000b100000f7ab9 */ /* 0x000fcc0000000800 */
[----:B------:R-:W1:Y:S02]  /*fb60*/  S2UR UR5, SR_CTAID.Y ;  /* 0x00000000000579c3 */ /* 0x000e640000002600 */
[----:B-1----:R-:W-:-:S04]  /*fb70*/  UIMAD UR4, UR5, UR4, UR6 ;  /* 0x00000004050472a4 */ /* 0x002fc8000f8e0206 */
[----:B------:R-:W-:Y:S02]  /*fb80*/  UIMAD UR15, UR4, UR15, URZ ;  /* 0x0000000f040f72a4 */ /* 0x000fe4000f8e023f */
.L_x_2446:
        /* <DEDUP_REMOVED lines=32> */
.L_x_2448:
[----:B------:R-:W-:Y:S05]  /*fd90*/  BSYNC B0 ;  /* 0x0000000000007941 */ /* 0x000fea0003800000 */
.L_x_2447:
[----:B------:R-:W2:Y:S01]  /*fda0*/  S2UR UR5, SR_CTAID.X ;  /* 0x00000000000579c3 */ /* 0x000ea20000002500 */
[----:B------:R-:W-:Y:S01]  /*fdb0*/  LEA.HI R24, R24, R0, RZ, 0x3 ;  /* 0x0000000018187211 */ /* 0x000fe200078f18ff */
[----:B------:R3:W4:Y:S01]  /*fdc0*/  LDS.128 R16, [R242+0x1800] ;  /* 0x00180000f2107984 */ /* 0x0007220000000c00 */
[----:B------:R-:W-:Y:S02]  /*fdd0*/  BSSY B0, `(.L_x_2449) ;  /* 0x000002d000007945 */ /* 0x000fe40003800000 */
[----:B-1----:R-:W-:Y:S01]  /*fde0*/  LOP3.LUT R4, R24, 0xfffffff8, RZ, 0xc0, !PT ;  /* 0xfffffff818047812 */ /* 0x002fe200078ec0ff */
[----:B------:R3:W1:Y:S01]  /*fdf0*/  LDS.128 R20, [R242] ;  /* 0x00000000f2147984 */ /* 0x0006620000000c00 */
[----:B------:R-:W-:Y:S01]  /*fe00*/  SHF.R.S32.HI R24, RZ, 0x3, R24 ;  /* 0x00000003ff187819 */ /* 0x000fe20000011418 */
[----:B------:R-:W5:Y:S02]  /*fe10*/  LDC.64 R2, c[0x0][0x298] ;  /* 0x0000a600ff027b82 */ /* 0x000f640000000a00 */
[----:B------:R-:W-:Y:S01]  /*fe20*/  IMAD.IADD R0, R0, 0x1, -R4 ;  /* 0x0000000100007824 */ /* 0x000fe200078e0a04 */
[----:B------:R-:W-:Y:S01]  /*fe30*/  IADD3 R4, R24, 0x20, RZ ;  /* 0x0000002018047810 */ /* 0x000fe20007ffe0ff */
[----:B------:R3:W1:Y:S02]  /*fe40*/  LDS.128 R12, [R242+0x2000] ;  /* 0x00200000f20c7984 */ /* 0x0006640000000c00 */
[----:B------:R-:W-:Y:S01]  /*fe50*/  IMAD.SHL.U32 R6, R0, 0x8, RZ ;  /* 0x0000000800067824 */ /* 0x000fe200078e00ff */
[----:B------:R-:W-:Y:S01]  /*fe60*/  ISETP.GE.AND P2, PT, R4, UR14, PT ;  /* 0x0000000e04007c0c */ /* 0x000fe2000bf46270 */
[----:B------:R-:W3:Y:S01]  /*fe70*/  LDC.64 R26, c[0x0][0x2a0] ;  /* 0x0000a800ff1a7b82 */ /* 0x000ee20000000a00 */
[----:B------:R1:W1:Y:S01]  /*fe80*/  LDS.128 R8, [R242+0x4000] ;  /* 0x00400000f2087984 */ /* 0x0002620000000c00 */
[----:B------:R-:W-:Y:S01]  /*fe90*/  VIADD R0, R24, 0x10 ;  /* 0x0000001018007836 */ /* 0x000fe20000000000 */
[----:B------:R-:W-:-:S04]  /*fea0*/  SHF.R.S32.HI R7, RZ, 0x1f, R6 ;  /* 0x0000001fff077819 */ /* 0x000fc80000011406 */
[----:B------:R-:W-:Y:S01]  /*feb0*/  ISETP.GE.AND P3, PT, R0, UR14, PT ;  /* 0x0000000e00007c0c */ /* 0x000fe2000bf66270 */
[----:B--2---:R-:W-:Y:S01]  /*fec0*/  USHF.L.U32 UR5, UR5, 0x6, URZ ;  /* 0x0000000605057899 */ /* 0x004fe2000800063f */
[----:B------:R-:W-:-:S03]  /*fed0*/  VIADD R0, R24, 0x30 ;  /* 0x0000003018007836 */ /* 0x000fc60000000000 */
[----:B------:R-:W-:Y:S02]  /*fee0*/  USHF.R.S32.HI UR4, URZ, 0x1f, UR5 ;  /* 0x0000001f3f047899 */ /* 0x000fe40008011405 */
[----:B------:R-:W-:Y:S01]  /*fef0*/  ISETP.GE.AND P1, PT, R0, UR14, PT ;  /* 0x0000000e00007c0c */ /* 0x000fe2000bf26270 */
[----:B-----5:R-:W-:Y:S01]  /*ff00*/  IMAD.WIDE.U32 R6, R2, UR5, R6 ;  /* 0x0000000502067c25 */ /* 0x020fe2000f8e0006 */
[----:B------:R-:W-:-:S03]  /*ff10*/  SHF.R.S32.HI R0, RZ, 0x1f, R24 ;  /* 0x0000001fff007819 */ /* 0x000fc60000011418 */
[----:B------:R-:W-:Y:S01]  /*ff20*/  IMAD R5, R2, UR4, RZ ;  /* 0x0000000402057c24 */ /* 0x000fe2000f8e02ff */
[----:B------:R-:W-:Y:S01]  /*ff30*/  USHF.R.S32.HI UR4, URZ, 0x1f, UR6 ;  /* 0x0000001f3f047899 */ /* 0x000fe20008011406 */
[----:B------:R-:W-:Y:S02]  /*ff40*/  IADD3 R6, P0, R6, UR8, RZ ;  /* 0x0000000806067c10 */ /* 0x000fe4000ff1e0ff */
[----:B------:R-:W-:-:S03]  /*ff50*/  IMAD R5, R3, UR5, R5 ;  /* 0x0000000503057c24 */ /* 0x000fc6000f8e0205 */
[----:B---3--:R-:W-:Y:S02]  /*ff60*/  IMAD R28, R26, UR4, RZ ;  /* 0x000000041a1c7c24 */ /* 0x008fe4000f8e02ff */
[----:B------:R-:W-:Y:S02]  /*ff70*/  IADD3.X R7, R5, UR7, R7, P0, !PT ;  /* 0x0000000705077c10 */ /* 0x000fe400087fe407 */
[----:B------:R-:W-:Y:S01]  /*ff80*/  IMAD R28, R27, UR6, R28 ;  /* 0x000000061b1c7c24 */ /* 0x000fe2000f8e021c */
[----:B------:R-:W-:Y:S01]  /*ff90*/  ISETP.GE.AND P0, PT, R24, UR14, PT ;  /* 0x0000000e18007c0c */ /* 0x000fe2000bf06270 */
[----:B------:R-:W-:Y:S02]  /*ffa0*/  IMAD.WIDE.U32 R26, R26, UR6, R6 ;  /* 0x000000061a1a7c25 */ /* 0x000fe4000f8e0006 */
[----:B------:R2:W3:Y:S03]  /*ffb0*/  LDS.128 R4, [R242+0x6000] ;  /* 0x00600000f2047984 */ /* 0x0004e60000000c00 */
[----:B------:R-:W-:-:S07]  /*ffc0*/  IADD3 R29, R28, R27, RZ ;  /* 0x0000001b1c1d7210 */ /* 0x000fce0007ffe0ff */
[----:B-1--4-:R-:W-:Y:S05]  /*ffd0*/  @P0 BRA `(.L_x_2450) ;  /* 0x0000000000300947 */ /* 0x012fea0003800000 */
        /* <DEDUP_REMOVED lines=10> */
[----:B------:R1:W-:Y:S04]  /*10080*/  STG.E.128 desc[UR18][R32.64+0x100], R8 ;  /* 0x0001000820007986 */ /* 0x0003e8000c101d12 */
[----:B---3--:R1:W-:Y:S02]  /*10090*/  STG.E.128 desc[UR18][R32.64+0x180], R4 ;  /* 0x0001800420007986 */ /* 0x0083e4000c101d12 */
.L_x_2450:
[----:B------:R-:W-:Y:S05]  /*100a0*/  BSYNC B0 ;  /* 0x0000000000007941 */ /* 0x000fea0003800000 */
.L_x_2449:
[----:B-1----:R1:W4:Y:S01]  /*100b0*/  LDS.128 R20, [R242+0x800] ;  /* 0x00080000f2147984 */ /* 0x0023220000000c00 */
[----:B------:R-:W-:Y:S03]  /*100c0*/  BSSY B0, `(.L_x_2451) ;  /* 0x0000014000007945 */ /* 0x000fe60003800000 */
[----:B------:R1:W1:Y:S04]  /*100d0*/  LDS.128 R12, [R242+0x2800] ;  /* 0x00280000f20c7984 */ /* 0x0002680000000c00 */
[----:B------:R1:W1:Y:S04]  /*100e0*/  LDS.128 R8, [R242+0x4800] ;  /* 0x00480000f2087984 */ /* 0x0002680000000c00 */
[----:B---3--:R3:W1:Y:S01]  /*100f0*/  LDS.128 R4, [R242+0x6800] ;  /* 0x00680000f2047984 */ /* 0x0086620000000c00 */
[----:B------:R-:W-:Y:S05]  /*10100*/  @P3 BRA `(.L_x_2452) ;  /* 0x00000000003c3947 */ /* 0x000fea0003800000 */
[----:B------:R-:W-:Y:S01]  /*10110*/  IADD3 R30, P0, R24, 0x10, RZ ;  /* 0x00000010181e7810 */ /* 0x000fe20007f1e0ff */
[----:B------:R-:W-:Y:S01]  /*10120*/  IMAD.MOV.U32 R32, RZ, RZ, R26 ;  /* 0x000000ffff207224 */ /* 0x000fe200078e001a */
[----:B------:R-:W-:Y:S01]  /*10130*/  MOV R33, R29 ;  /* 0x0000001d00217202 */ /* 0x000fe20000000f00 */
[----:B------:R-:W-:Y:S02]  /*10140*/  ULDC.64 UR4, c[0x0][0x280] ;  /* 0x0000a00000047ab9 */ /* 0x000fe40000000a00 */
[----:B------:R-:W-:Y:S02]  /*10150*/  IMAD.X R25, RZ, RZ, R0, P0 ;  /* 0x000000ffff197224 */ /* 0x000fe400000e0600 */
[----:B------:R-:W-:-:S04]  /*10160*/  IMAD.WIDE.U32 R32, R30, R2, R32 ;  /* 0x000000021e207225 */ /* 0x000fc800078e0020 */
[----:B------:R-:W-:-:S04]  /*10170*/  IMAD R25, R25, R2, RZ ;  /* 0x0000000219197224 */ /* 0x000fc800078e02ff */
[----:B------:R-:W-:Y:S01]  /*10180*/  IMAD R25, R30, R3, R25 ;  /* 0x000000031e197224 */ /* 0x000fe200078e0219 */
[----:B------:R-:W-:-:S04]  /*10190*/  LEA R30, P0, R32, UR4, 0x1 ;  /* 0x00000004201e7c11 */ /* 0x000fc8000f8008ff */
[----:B------:R-:W-:-:S04]  /*101a0*/  IADD3 R25, R25, R33, RZ ;  /* 0x0000002119197210 */ /* 0x000fc80007ffe0ff */
[----:B------:R-:W-:-:S05]  /*101b0*/  LEA.HI.X R31, R32, UR5, R25, 0x1, P0 ;  /* 0x00000005201f7c11 */ /* 0x000fca00080f0c19 */
[----:B----4-:R4:W-:Y:S04]  /*101c0*/  STG.E.128 desc[UR18][R30.64], R20 ;  /* 0x000000141e007986 */ /* 0x0109e8000c101d12 */
[----:B-1----:R4:W-:Y:S04]  /*101d0*/  STG.E.128 desc[UR18][R30.64+0x80], R12 ;  /* 0x0000800c1e007986 */ /* 0x0029e8000c101d12 */
[----:B------:R4:W-:Y:S04]  /*101e0*/  STG.E.128 desc[UR18][R30.64+0x100], R8 ;  /* 0x000100081e007986 */ /* 0x0009e8000c101d12 */
[----:B------:R4:W-:Y:S02]  /*101f0*/  STG.E.128 desc[UR18][R30.64+0x180], R4 ;  /* 0x000180041e007986 */ /* 0x0009e4000c101d12 */
.L_x_2452:
[----:B------:R-:W-:Y:S05]  /*10200*/  BSYNC B0 ;  /* 0x0000000000007941 */ /* 0x000fea0003800000 */
.L_x_2451:
[----:B----4-:R4:W2:Y:S01]  /*10210*/  LDS.128 R20, [R242+0x1000] ;  /* 0x00100000f2147984 */ /* 0x0108a20000000c00 */
[----:B------:R-:W-:Y:S03]  /*10220*/  BSSY B0, `(.L_x_2453) ;  /* 0x0000014000007945 */ /* 0x000fe60003800000 */
[----:B-1----:R4:W1:Y:S04]  /*10230*/  LDS.128 R12, [R242+0x3000] ;  /* 0x00300000f20c7984 */ /* 0x0028680000000c00 */
[----:B------:R4:W1:Y:S04]  /*10240*/  LDS.128 R8, [R242+0x5000] ;  /* 0x00500000f2087984 */ /* 0x0008680000000c00 */
[----:B------:R4:W1:Y:S01]  /*10250*/  LDS.128 R4, [R242+0x7000] ;  /* 0x00700000f2047984 */ /* 0x0008620000000c00 */
        /* <DEDUP_REMOVED lines=12> */
[----:B--2---:R2:W-:Y:S04]  /*10320*/  STG.E.128 desc[UR18][R30.64], R20 ;  /* 0x000000141e007986 */ /* 0x0045e8000c101d12 */
[----:B-1----:R2:W-:Y:S04]  /*10330*/  STG.E.128 desc[UR18][R30.64+0x80], R12 ;  /* 0x0000800c1e007986 */ /* 0x0025e8000c101d12 */
[----:B------:R2:W-:Y:S04]  /*10340*/  STG.E.128 desc[UR18][R30.64+0x100], R8 ;  /* 0x000100081e007986 */ /* 0x0005e8000c101d12 */
[----:B------:R2:W-:Y:S02]  /*10350*/  STG.E.128 desc[UR18][R30.64+0x180], R4 ;  /* 0x000180041e007986 */ /* 0x0005e4000c101d12 */
.L_x_2454:
[----:B------:R-:W-:Y:S05]  /*10360*/  BSYNC B0 ;  /* 0x0000000000007941 */ /* 0x000fea0003800000 */
.L_x_2453:
[----:B-12---:R1:W2:Y:S04]  /*10370*/  LDS.128 R8, [R242+0x3800] ;  /* 0x00380000f2087984 */ /* 0x0062a80000000c00 */
[----:B------:R1:W1:Y:S04]  /*10380*/  LDS.128 R4, [R242+0x5800] ;  /* 0x00580000f2047984 */ /* 0x0002680000000c00 */
[----:B---34-:R-:W3:Y:S01]  /*10390*/  LDS.128 R240, [R242+0x7800] ;  /* 0x00780000f2f07984 */ /* 0x018ee20000000c00 */
        /* <DEDUP_REMOVED lines=13> */
[----:B--2---:R-:W-:Y:S04]  /*10470*/  STG.E.128 desc[UR18][R2.64+0x80], R8 ;  /* 0x0000800802007986 */ /* 0x004fe8000c101d12 */
[----:B-1----:R-:W-:Y:S04]  /*10480*/  STG.E.128 desc[UR18][R2.64+0x100], R4 ;  /* 0x0001000402007986 */ /* 0x002fe8000c101d12 */
[----:B---3--:R-:W-:Y:S01]  /*10490*/  STG.E.128 desc[UR18][R2.64+0x180], R240 ;  /* 0x000180f002007986 */ /* 0x008fe2000c101d12 */
[----:B------:R-:W-:Y:S05]  /*104a0*/  EXIT ;  /* 0x000000000000794d */ /* 0x000fea0003800000 */
.L_x_2455:
        /* <DEDUP_REMOVED lines=13> */
.L_x_4989:


//--------------------- .text._ZN5flash24flash_fwd_splitkv_kernelI23Flash_fwd_kernel_traitsILi256ELi64ELi64ELi4ELb0ELb0EN7cutlass10bfloat16_tE19Flash_kernel_traitsILi256ELi64ELi64ELi4ES3_EELb1ELb0ELb1ELb0ELb0ELb0ELb0ELb0EEEvNS_16Flash_fwd_paramsE --------------------------
	.section	.text._ZN5flash24flash_fwd_splitkv_kernelI23Flash_fwd_kernel_traitsILi256ELi64ELi64ELi4ELb0ELb0EN7cutlass10bfloat16_tE19Flash_kernel_traitsILi256ELi64ELi64ELi4ES3_EELb1ELb0ELb1ELb0ELb0ELb0ELb0ELb0EEEvNS_16Flash_fwd_paramsE,"ax",@progbits
	.align	128
        .global         _ZN5flash24flash_fwd_splitkv_kernelI23Flash_fwd_kernel_traitsILi256ELi64ELi64ELi4ELb0ELb0EN7cutlass10bfloat16_tE19Flash_kernel_traitsILi256ELi64ELi64ELi4ES3_EELb1ELb0ELb1ELb0ELb0ELb0ELb0ELb0EEEvNS_16Flash_fwd_paramsE
        .type           _ZN5flash24flash_fwd_splitkv_kernelI23Flash_fwd_kernel_traitsILi256ELi64ELi64ELi4ELb0ELb0EN7cutlass10bfloat16_tE19Flash_kernel_traitsILi256ELi64ELi64ELi4ES3_EELb1ELb0ELb1ELb0ELb0ELb0ELb0ELb0EEEvNS_16Flash_fwd_paramsE,@function
        .size           _ZN5flash24flash_fwd_splitkv_kernelI23Flash_fwd_kernel_traitsILi256ELi64ELi64ELi4ELb0ELb0EN7cutlass10bfloat16_tE19Flash_kernel_traitsILi256ELi64ELi64ELi4ES3_EELb1ELb0ELb1ELb0ELb0ELb0ELb0ELb0EEEvNS_16Flash_fwd_paramsE,(.L_x_4990 - _ZN5flash24flash_fwd_splitkv_kernelI23Flash_fwd_kernel_traitsILi256ELi64ELi64ELi4ELb0ELb0EN7cutlass10bfloat16_tE19Flash_kernel_traitsILi256ELi64ELi64ELi4ES3_EELb1ELb0ELb1ELb0ELb0ELb0ELb0ELb0EEEvNS_16Flash_fwd_paramsE)
        .other          _ZN5flash24flash_fwd_splitkv_kernelI23Flash_fwd_kernel_traitsILi256ELi64ELi64ELi4ELb0ELb0EN7cutlass10bfloat16_tE19Flash_kernel_traitsILi256ELi64ELi64ELi4ES3_EELb1ELb0ELb1ELb0ELb0ELb0ELb0ELb0EEEvNS_16Flash_fwd_paramsE,@"STO_CUDA_ENTRY STV_DEFAULT"
_ZN5flash24flash_fwd_splitkv_kernelI23Flash_fwd_kernel_traitsILi256ELi64ELi64ELi4ELb0ELb0EN7cutlass10bfloat16_tE19Flash_kernel_traitsILi256ELi64ELi64ELi4ES3_EELb1ELb0ELb1ELb0ELb0ELb0ELb0ELb0EEEvNS_16Flash_fwd_paramsE:
.text._ZN5flash24flash_fwd_splitkv_kernelI23Flash_fwd_kernel_traitsILi256ELi64ELi64ELi4ELb0ELb0EN7cutlass10bfloat16_tE19Flash_kernel_traitsILi256ELi64ELi64ELi4ES3_EELb1ELb0ELb1ELb0ELb0ELb0ELb0ELb0EEEvNS_16Flash_fwd_paramsE:
        /* <DEDUP_REMOVED lines=54> */
.L_x_2456:
[----:B------:R-:W-:-:S03]  /*0360*/  ULDC UR6, c[0x0][0x2c8] ;  /* 0x0000b20000067ab9 */ /* 0x000fc60000000800 */
.L_x_2457:
        /* <DEDUP_REMOVED lines=75> */
[----:B------:R-:W-:Y:S01]  /*0820*/  USHF.R.S32.HI UR8, URZ, 0x1f, UR22 ;  /* 0x0000001f3f087899 */ /* 0x000fe20008011416 */
[----:B------:R-:W-:Y:S01]  /*0830*/  IADD3 R4, P0, R4, UR10, RZ ;  /* 0x0000000a04047c10 */ /* 0x000fe2000ff1e0ff */
[----:B------:R-:W-:Y:S01]  /*0840*/  ULDC.64 UR4, c[0x0][0x2a0] ;  /* 0x0000a80000047ab9 */ /* 0x000fe20000000a00 */
[----:B------:R-:W-:Y:S01]  /*0850*/  VIADD R8, R18, 0x80 ;  /* 0x0000008012087836 */ /* 0x000fe20000000000 */
[----:B------:R-:W-:Y:S01]  /*0860*/  UIMAD UR8, UR8, UR4, URZ ;  /* 0x00000004080872a4 */ /* 0x000fe2000f8e023f */
[----:B------:R-:W-:Y:S01]  /*0870*/  IADD3.X R5, R5, UR13, R0, P0, !PT ;  /* 0x0000000d05057c10 */ /* 0x000fe200087fe400 */
[----:B------:R-:W-:Y:S01]  /*0880*/  IMAD.U32 R12, RZ, RZ, UR4 ;  /* 0x00000004ff0c7e24 */ /* 0x000fe2000f8e00ff */
[----:B------:R-:W-:Y:S01]  /*0890*/  ULDC UR4, c[0x0][0x270] ;  /* 0x00009c0000047ab9 */ /* 0x000fe20000000800 */
[----:B------:R-:W-:Y:S01]  /*08a0*/  UIMAD UR5, UR22, UR5, UR8 ;  /* 0x00000005160572a4 */ /* 0x000fe2000f8e0208 */
[----:B------:R-:W-:Y:S01]  /*08b0*/  ISETP.GE.AND P0, PT, R6, UR12, PT ;  /* 0x0000000c06007c0c */ /* 0x000fe2000bf06270 */
        /* <DEDUP_REMOVED lines=24> */
.L_x_2460:
[----:B------:R-:W-:Y:S05]  /*0a40*/  BSYNC B0 ;  /* 0x0000000000007941 */ /* 0x000fea0003800000 */
.L_x_2459:
        /* <DEDUP_REMOVED lines=24> */
.L_x_2462:
[----:B------:R-:W-:Y:S05]  /*0bd0*/  BSYNC B0 ;  /* 0x0000000000007941 */ /* 0x000fea0003800000 */
.L_x_2461:
        /* <DEDUP_REMOVED lines=23> */
.L_x_2464:
[----:B------:R-:W-:Y:S05]  /*0d50*/  BSYNC B0 ;  /* 0x0000000000007941 */ /* 0x000fea0003800000 */
.L_x_2463:
        /* <DEDUP_REMOVED lines=22> */
.L_x_2466:
[----:B------:R-:W-:Y:S05]  /*0ec0*/  BSYNC B0 ;  /* 0x0000000000007941 */ /* 0x000fea0003800000 */
.L_x_2465:
        /* <DEDUP_REMOVED lines=19> */
.L_x_2458:
        /* <DEDUP_REMOVED lines=29> */
.L_x_2467:
[----:B------:R-:W-:Y:S01]  /*11d0*/  UMOV UR18, UR4 ;  /* 0x0000000400127c82 */ /* 0x000fe20008000000 */
        /* <DEDUP_REMOVED lines=18> */
[----:B------:R-:W-:-:S04]  /*1300*/  UIMAD.WIDE.U32 UR8, UR9, UR4, UR8 ;  /* 0x00000004090872a5 */ /* 0x000fc8000f8e0008 */
[----:B------:R-:W-:-:S04]  /*1310*/  UIMAD.WIDE.U32 UR8, UR9, UR5, URZ ;  /* 0x00000005090872a5 */ /* 0x000fc8000f8e003f */
        /* <DEDUP_REMOVED lines=9> */
[----:B------:R-:W-:-:S05]  /*13b0*/  UISETP.NE.AND UP1, UPT, UR7, URZ, UPT ;  /* 0x0000003f0700728c */ /* 0x000fca000bf25270 */
[----:B------:R-:W-:Y:S02]  /*13c0*/  UMOV UR6, UR9 ;  /* 0x0000000900067c82 */ /* 0x000fe40008000000 */
[----:B------:R-:W-:-:S04]  /*13d0*/  @!UP0 UIADD3 UR6, -UR6, URZ, URZ ;  /* 0x0000003f06068290 */ /* 0x000fc8000fffe13f */
        /* <DEDUP_REMOVED lines=10> */
[----:B------:R-:W-:-:S03]  /*1480*/  UIMAD UR27, UR7, UR6, UR27 ;  /* 0x00000006071b72a4 */ /* 0x000fc6000f8e021b */
[----:B------:R-:W-:Y:S01]  /*1490*/  ULDC.64 UR6, c[0x0][0x248] ;  /* 0x0000920000067ab9 */ /* 0x000fe20000000a00 */
        /* <DEDUP_REMOVED lines=29> */
[----:B------:R-:W-:Y:S02]  /*1670*/  UIMAD UR14, UR26, UR6, URZ ;  /* 0x000000061a0e72a4 */ /* 0x000fe4000f8e023f */
[----:B------:R-:W-:Y:S02]  /*1680*/  UIADD3 UR9, UR9, UR5, URZ ;  /* 0x0000000509097290 */ /* 0x000fe4000fffe03f */
[----:B------:R-:W-:Y:S02]  /*1690*/  UIMAD UR14, UR27, UR7, UR14 ;  /* 0x000000071b0e72a4 */ /* 0x000fe4000f8e020e */
[----:B------:R-:W-:Y:S01]  /*16a0*/  UIMAD.WIDE.U32 UR28, UR27, UR6, UR8 ;  /* 0x000000061b1c72a5 */ /* 0x000fe2000f8e0008 */
[----:B------:R-:W-:Y:S02]  /*16b0*/  ULDC.64 UR4, c[0x0][0x238] ;  /* 0x00008e0000047ab9 */ /* 0x000fe40000000a00 */
[----:B------:R-:W-:Y:S01]  /*16c0*/  ULDC.64 UR8, c[0x0][0x260] ;  /* 0x0000980000087ab9 */ /* 0x000fe20000000a00 */
[----:B------:R-:W-:Y:S01]  /*16d0*/  UIADD3 UR14, UR29, UR14, URZ ;  /* 0x0000000e1d0e7290 */ /* 0x000fe2000fffe03f */
[----:B------:R-:W-:Y:S01]  /*16e0*/  IMAD R7, R5, UR8, RZ ;  /* 0x0000000805077c24 */ /* 0x000fe2000f8e02ff */
[----:B------:R-:W-:Y:S01]  /*16f0*/  UIMAD UR10, UR10, UR4, URZ ;  /* 0x000000040a0a72a4 */ /* 0x000fe2000f8e023f */
[----:B------:R-:W-:-:S02]  /*1700*/  IMAD.U32 R9, RZ, RZ, UR29 ;  /* 0x0000001dff097e24 */ /* 0x000fc4000f8e00ff */
[----:B------:R-:W-:Y:S01]  /*1710*/  IMAD.U32 R8, RZ, RZ, UR28 ;  /* 0x0000001cff087e24 */ /* 0x000fe2000f8e00ff */
[----:B------:R-:W-:Y:S01]  /*1720*/  MOV R9, UR14 ;  /* 0x0000000e00097c02 */ /* 0x000fe20008000f00 */
[----:B------:R-:W-:Y:S01]  /*1730*/  UIMAD.WIDE.U32 UR28, UR11, UR4, URZ ;  /* 0x000000040b1c72a5 */ /* 0x000fe2000f8e003f */
[C---:B------:R-:W-:Y:S01]  /*1740*/  IMAD R7, R4.reuse, UR9, R7 ;  /* 0x0000000904077c24 */ /* 0x040fe2000f8e0207 */
[----:B------:R-:W-:Y:S01]  /*1750*/  UIMAD UR5, UR11, UR5, UR10 ;  /* 0x000000050b0572a4 */ /* 0x000fe2000f8e020a */
[----:B------:R-:W-:-:S03]  /*1760*/  IMAD.WIDE.U32 R36, R4, UR8, R8 ;  /* 0x0000000804247c25 */ /* 0x000fc6000f8e0008 */
[----:B------:R-:W-:Y:S01]  /*1770*/  UIADD3 UR14, UR29, UR5, URZ ;  /* 0x000000051d0e7290 */ /* 0x000fe2000fffe03f */
[----:B------:R-:W-:Y:S01]  /*1780*/  IMAD.IADD R7, R37, 0x1, R7 ;  /* 0x0000000125077824 */ /* 0x000fe200078e0207 */
[----:B------:R-:W-:Y:S01]  /*1790*/  UMOV UR20, UR28 ;  /* 0x0000001c00147c82 */ /* 0x000fe20008000000 */
[----:B------:R-:W-:Y:S09]  /*17a0*/  BRA `(.L_x_2469) ;  /* 0x0000000400547947 */ /* 0x000ff20003800000 */
.L_x_2468:
        /* <DEDUP_REMOVED lines=11> */
[----:B-1----:R-:W-:Y:S01]  /*1860*/  IABS R5, R8 ;  /* 0x0000000800057213 */ /* 0x002fe20000000000 */
[----:B------:R-:W-:Y:S01]  /*1870*/  @UP0 UMOV UR14, UR28 ;  /* 0x0000001c000e0c82 */ /* 0x000fe20008000000 */
        /* <DEDUP_REMOVED lines=28> */
[----:B------:R-:W-:-:S03]  /*1a40*/  ULDC.64 UR4, c[0x0][0x230] ;  /* 0x00008c0000047ab9 */ /* 0x000fc60000000a00 */
[----:B------:R-:W-:Y:S02]  /*1a50*/  UIADD3 UR29, UR29, UR11, URZ ;  /* 0x0000000b1d1d7290 */ /* 0x000fe4000fffe03f */
[----:B------:R-:W-:Y:S02]  /*1a60*/  UIMAD UR14, UR14, UR4, URZ ;  /* 0x000000040e0e72a4 */ /* 0x000fe4000f8e023f */
[----:B------:R-:W-:Y:S02]  /*1a70*/  UIMAD.WIDE.U32 UR28, UR8, UR4, UR28 ;  /* 0x00000004081c72a5 */ /* 0x000fe4000f8e001c */
[----:B------:R-:W-:-:S04]  /*1a80*/  UIMAD UR5, UR8, UR5, UR14 ;  /* 0x00000005080572a4 */ /* 0x000fc8000f8e020e */
[----:B------:R-:W-:Y:S01]  /*1a90*/  UIADD3 UR5, UR29, UR5, URZ ;  /* 0x000000051d057290 */ /* 0x000fe2000fffe03f */
[----:B------:R-:W-:-:S11]  /*1aa0*/  UMOV UR14, UR28 ;  /* 0x0000001c000e7c82 */ /* 0x000fd60008000000 */
.L_x_2470:
[----:B------:R-:W-:Y:S01]  /*1ab0*/  UIMAD UR4, UR26, UR6, URZ ;  /* 0x000000061a0472a4 */ /* 0x000fe2000f8e023f */
[----:B------:R-:W-:Y:S01]  /*1ac0*/  @!P3 IADD3 R4, -R4, RZ, RZ ;  /* 0x000000ff0404b210 */ /* 0x000fe20007ffe1ff */
[----:B------:R-:W-:Y:S01]  /*1ad0*/  UMOV UR28, UR14 ;  /* 0x0000000e001c7c82 */ /* 0x000fe20008000000 */
[----:B------:R-:W-:Y:S01]  /*1ae0*/  UMOV UR29, UR5 ;  /* 0x00000005001d7c82 */ /* 0x000fe20008000000 */
[----:B------:R-:W-:Y:S01]  /*1af0*/  UIMAD UR4, UR7, UR27, UR4 ;  /* 0x0000001b070472a4 */ /* 0x000fe2000f8e0204 */
[----:B------:R-:W-:Y:S01]  /*1b00*/  @!P2 LOP3.LUT R4, RZ, R8, RZ, 0x33, !PT ;  /* 0x00000008ff04a212 */ /* 0x000fe200078e33ff */
[----:B------:R-:W-:Y:S02]  /*1b10*/  UIMAD.WIDE.U32 UR28, UR6, UR27, UR28 ;  /* 0x0000001b061c72a5 */ /* 0x000fe4000f8e001c */
[----:B------:R-:W-:Y:S01]  /*1b20*/  @UP0 UIADD3 UR10, UR9, UR10, URZ ;  /* 0x0000000a090a0290 */ /* 0x000fe2000fffe03f */
[--C-:B------:R-:W-:Y:S01]  /*1b30*/  SHF.R.S32.HI R5, RZ, 0x1f, R4.reuse ;  /* 0x0000001fff057819 */ /* 0x100fe20000011404 */
[----:B------:R-:W-:Y:S01]  /*1b40*/  UIADD3 UR4, UR29, UR4, URZ ;  /* 0x000000041d047290 */ /* 0x000fe2000fffe03f */
[----:B------:R-:W-:Y:S01]  /*1b50*/  IMAD.MOV.U32 R20, RZ, RZ, R4 ;  /* 0x000000ffff147224 */ /* 0x000fe200078e0004 */
[----:B------:R-:W-:-:S02]  /*1b60*/  MOV R9, UR29 ;  /* 0x0000001d00097c02 */ /* 0x000fc40008000f00 */
[----:B------:R-:W-:Y:S01]  /*1b70*/  MOV R8, UR28 ;  /* 0x0000001c00087c02 */ /* 0x000fe20008000f00 */
[-C--:B-1----:R-:W-:Y:S02]  /*1b80*/  IMAD R0, R5, R6.reuse, RZ ;  /* 0x0000000605007224 */ /* 0x082fe400078e02ff */
        /* <DEDUP_REMOVED lines=23> */
.L_x_2469:
[----:B------:R-:W-:Y:S01]  /*1d00*/  UISETP.NE.AND UP0, UPT, UR13, -0x1, UPT ;  /* 0xffffffff0d00788c */ /* 0x000fe2000bf05270 */
[----:B------:R-:W-:Y:S01]  /*1d10*/  SHF.R.S32.HI R6, RZ, 0x1f, R3 ;  /* 0x0000001fff067819 */ /* 0x000fe20000011403 */
[----:B------:R-:W-:Y:S01]  /*1d20*/  ULDC.64 UR8, c[0x0][0x258] ;  /* 0x0000960000087ab9 */ /* 0x000fe20000000a00 */
[----:B------:R-:W1:Y:S01]  /*1d30*/  S2R R31, SR_CTAID.X ;  /* 0x00000000001f7919 */ /* 0x000e620000002500 */
[----:B------:R-:W-:Y:S01]  /*1d40*/  IMAD.U32 R26, RZ, RZ, UR8 ;  /* 0x00000008ff1a7e24 */ /* 0x000fe2000f8e00ff */
[CC--:B------:R-:W-:Y:S01]  /*1d50*/  LEA.HI R2, R6.reuse, R3.reuse, RZ, 0x3 ;  /* 0x0000000306027211 */ /* 0x0c0fe200078f18ff */
[----:B------:R-:W-:Y:S01]  /*1d60*/  BSSY B0, `(.L_x_2471) ;  /* 0x0000075000007945 */ /* 0x000fe20003800000 */
[-C--:B------:R-:W-:Y:S02]  /*1d70*/  LEA.HI R19, R6, R3.reuse, RZ, 0x4 ;  /* 0x0000000306137211 */ /* 0x080fe400078f20ff */
[----:B------:R-:W-:Y:S02]  /*1d80*/  SHF.R.S32.HI R22, RZ, 0x3, R2 ;  /* 0x00000003ff167819 */ /* 0x000fe40000011402 */
[----:B------:R-:W-:Y:S01]  /*1d90*/  LOP3.LUT R2, R2, 0xfffffff8, RZ, 0xc0, !PT ;  /* 0xfffffff802027812 */ /* 0x000fe200078ec0ff */
[----:B------:R-:W-:Y:S01]  /*1da0*/  @UP0 ULDC.64 UR4, c[0x0][0x240] ;  /* 0x0000900000040ab9 */ /* 0x000fe20000000a00 */
[----:B------:R-:W-:Y:S01]  /*1db0*/  LOP3.LUT R0, R19, 0xfffffff0, RZ, 0xc0, !PT ;  /* 0xfffffff013007812 */ /* 0x000fe200078ec0ff */
[----:B------:R-:W-:Y:S01]  /*1dc0*/  @UP0 UIMAD.WIDE.U32 UR30, UR13, UR4, URZ ;  /* 0x000000040d1e02a5 */ /* 0x000fe2000f8e003f */
[----:B------:R-:W-:Y:S01]  /*1dd0*/  IMAD.SHL.U32 R9, R22, 0x40, RZ ;  /* 0x0000004016097824 */ /* 0x000fe200078e00ff */
[----:B------:R-:W-:Y:S01]  /*1de0*/  @!UP0 USHF.R.S32.HI UR28, URZ, 0x1f, UR21 ;  /* 0x0000001f3f1c8899 */ /* 0x000fe20008011415 */
[C---:B------:R-:W-:Y:S01]  /*1df0*/  IMAD.IADD R2, R3.reuse, 0x1, -R2 ;  /* 0x0000000103027824 */ /* 0x040fe200078e0a02 */
[----:B------:R-:W-:Y:S01]  /*1e00*/  @UP0 UIMAD UR4, UR13, UR5, UR31 ;  /* 0x000000050d0402a4 */ /* 0x000fe2000f8e021f */
[----:B------:R-:W-:Y:S01]  /*1e10*/  IMAD.IADD R0, R3, 0x1, -R0 ;  /* 0x0000000103007824 */ /* 0x000fe200078e0a00 */
[----:B------:R-:W-:Y:S01]  /*1e20*/  USHF.R.S32.HI UR5, URZ, 0x1f, UR22 ;  /* 0x0000001f3f057899 */ /* 0x000fe20008011416 */
[----:B------:R-:W-:Y:S01]  /*1e30*/  IMAD.SHL.U32 R240, R2, 0x8, RZ ;  /* 0x0000000802f07824 */ /* 0x000fe200078e00ff */
[----:B------:R-:W-:Y:S01]  /*1e40*/  LOP3.LUT R9, R9, 0x1c0, RZ, 0xc0, !PT ;  /* 0x000001c009097812 */ /* 0x000fe200078ec0ff */
[----:B------:R-:W-:Y:S01]  /*1e50*/  @!UP0 ULDC.64 UR10, c[0x0][0x228] ;  /* 0x00008a00000a8ab9 */ /* 0x000fe20000000a00 */
[----:B------:R-:W-:Y:S01]  /*1e60*/  UIMAD UR29, UR5, UR8, URZ ;  /* 0x00000008051d72a4 */ /* 0x000fe2000f8e023f */
[----:B------:R-:W-:Y:S01]  /*1e70*/  SHF.R.S32.HI R23, RZ, 0x1f, R22 ;  /* 0x0000001fff177819 */ /* 0x000fe20000011416 */
[----:B------:R-:W-:Y:S01]  /*1e80*/  @!UP0 UIMAD.WIDE.U32 UR32, UR21, UR10, URZ ;  /* 0x0000000a152082a5 */ /* 0x000fe2000f8e003f */
[----:B------:R-:W-:Y:S01]  /*1e90*/  LOP3.LUT R11, R9, 0x38, R240, 0xf8, !PT ;  /* 0x00000038090b7812 */ /* 0x000fe200078ef8f0 */
[----:B------:R-:W-:Y:S01]  /*1ea0*/  @!UP0 UIMAD UR10, UR28, UR10, URZ ;  /* 0x0000000a1c0a82a4 */ /* 0x000fe2000f8e023f */
[----:B------:R-:W-:Y:S01]  /*1eb0*/  SHF.R.U32.HI R238, RZ, 0x3, R9 ;  /* 0x00000003ffee7819 */ /* 0x000fe20000011609 */
[----:B------:R-:W-:Y:S01]  /*1ec0*/  UIMAD UR28, UR22, UR9, UR29 ;  /* 0x00000009161c72a4 */ /* 0x000fe2000f8e021d */
[----:B------:R-:W-:Y:S01]  /*1ed0*/  SHF.R.S32.HI R9, RZ, 0x1f, R0 ;  /* 0x0000001fff097819 */ /* 0x000fe20000011400 */
[----:B------:R-:W-:Y:S01]  /*1ee0*/  @!UP0 UIMAD UR10, UR21, UR11, UR10 ;  /* 0x0000000b150a82a4 */ /* 0x000fe2000f8e020a */
[----:B------:R-:W-:Y:S01]  /*1ef0*/  IADD3 R10, P2, R240, UR20, RZ ;  /* 0x00000014f00a7c10 */ /* 0x000fe2000ff5e0ff */
[----:B------:R-:W-:Y:S01]  /*1f00*/  UIADD3 UR11, UR15, -0x1, URZ ;  /* 0xffffffff0f0b7890 */ /* 0x000fe2000fffe03f */
[----:B------:R-:W-:Y:S01]  /*1f10*/  LEA.HI R16, R9, R0, RZ, 0x3 ;  /* 0x0000000009107211 */ /* 0x000fe200078f18ff */
[----:B------:R-:W2:Y:S01]  /*1f20*/  S2UR UR29, SR_CgaCtaId ;  /* 0x00000000001d79c3 */ /* 0x000ea20000008800 */
[----:B------:R-:W-:Y:S01]  /*1f30*/  LEA.HI R9, R6, R3, RZ, 0x6 ;  /* 0x0000000306097211 */ /* 0x000fe200078f30ff */
[----:B------:R-:W-:Y:S01]  /*1f40*/  @!UP0 UIADD3 UR4, UR33, UR10, URZ ;  /* 0x0000000a21048290 */ /* 0x000fe2000fffe03f */
[----:B------:R-:W-:Y:S01]  /*1f50*/  LOP3.LUT R15, R16, 0xfffffff8, RZ, 0xc0, !PT ;  /* 0xfffffff8100f7812 */ /* 0x000fe200078ec0ff */
[----:B------:R-:W-:Y:S01]  /*1f60*/  UIADD3 UR10, -UR23, UR12, URZ ;  /* 0x0000000c170a7290 */ /* 0x000fe2000fffe13f */
[----:B------:R-:W-:Y:S01]  /*1f70*/  LOP3.LUT R238, R11, R238, RZ, 0x3c, !PT ;  /* 0x000000ee0bee7212 */ /* 0x000fe200078e3cff */
[----:B------:R-:W-:Y:S01]  /*1f80*/  IMAD.SHL.U32 R9, R9, 0x8, RZ ;  /* 0x0000000809097824 */ /* 0x000fe200078e00ff */
[----:B------:R-:W-:Y:S01]  /*1f90*/  @!UP0 UMOV UR30, UR32 ;  /* 0x00000020001e8c82 */ /* 0x000fe20008000000 */
[----:B------:R-:W-:Y:S01]  /*1fa0*/  IMAD.IADD R15, R0, 0x1, -R15 ;  /* 0x00000001000f7824 */ /* 0x000fe200078e0a0f */
[----:B------:R-:W-:Y:S01]  /*1fb0*/  SHF.R.S32.HI R0, RZ, 0x1f, R240 ;  /* 0x0000001fff007819 */ /* 0x000fe200000114f0 */
[----:B------:R-:W-:Y:S01]  /*1fc0*/  ULDC.64 UR8, c[0x0][0x268] ;  /* 0x00009a0000087ab9 */ /* 0x000fe20000000a00 */
[----:B------:R-:W-:Y:S01]  /*1fd0*/  IADD3 R8, P1, R240, UR30, RZ ;  /* 0x0000001ef0087c10 */ /* 0x000fe2000ff3e0ff */
[----:B------:R-:W-:Y:S01]  /*1fe0*/  IMAD R5, R5, UR8, RZ ;  /* 0x0000000805057c24 */ /* 0x000fe2000f8e02ff */
[----:B------:R-:W-:Y:S01]  /*1ff0*/  IADD3.X R11, R0, UR14, RZ, P2, !PT ;  /* 0x0000000e000b7c10 */ /* 0x000fe200097fe4ff */
[----:B------:R-:W-:Y:S01]  /*2000*/  USHF.L.U32 UR14, UR11, 0x6, URZ ;  /* 0x000000060b0e7899 */ /* 0x000fe2000800063f */
[----:B------:R-:W-:Y:S01]  /*2010*/  IADD3 R36, P3, R240, R36, RZ ;  /* 0x00000024f0247210 */ /* 0x000fe20007f7e0ff */
[----:B-1----:R-:W-:Y:S01]  /*2020*/  IMAD.WIDE R30, R31, 0x40, R22 ;  /* 0x000000401f1e7825 */ /* 0x002fe200078e0216 */
[----:B------:R-:W-:Y:S01]  /*2030*/  ISETP.GE.AND P4, PT, R22, UR10, PT ;  /* 0x0000000a16007c0c */ /* 0x000fe2000bf86270 */
[----:B------:R-:W-:Y:S01]  /*2040*/  UIADD3 UR20, -UR14, UR17, URZ ;  /* 0x000000110e147290 */ /* 0x000fe2000fffe13f */
[----:B------:R-:W-:Y:S01]  /*2050*/  LOP3.LUT R238, R238, 0xfffffe00, R9, 0xf8, !PT ;  /* 0xfffffe00eeee7812 */ /* 0x000fe200078ef809 */
[C---:B------:R-:W-:Y:S01]  /*2060*/  IMAD.X R37, R0.reuse, 0x1, R7, P3 ;  /* 0x0000000100257824 */ /* 0x040fe200018e0607 */
[----:B------:R-:W-:Y:S01]  /*2070*/  IADD3.X R9, R0, UR4, RZ, P1, !PT ;  /* 0x0000000400097c10 */ /* 0x000fe20008ffe4ff */
[----:B------:R-:W-:Y:S01]  /*2080*/  UMOV UR4, 0x400 ;  /* 0x0000040000047882 */ /* 0x000fe20000000000 */
[----:B------:R-:W-:Y:S01]  /*2090*/  IADD3 R170, P1, R22, UR27, RZ ;  /* 0x0000001b16aa7c10 */ /* 0x000fe2000ff3e0ff */
[----:B------:R-:W-:Y:S01]  /*20a0*/  IMAD R0, R20, UR9, R5 ;  /* 0x0000000914007c24 */ /* 0x000fe2000f8e0205 */
[----:B------:R-:W-:Y:S01]  /*20b0*/  ISETP.GE.AND P3, PT, R22, UR20, PT ;  /* 0x0000001416007c0c */ /* 0x000fe2000bf66270 */
[----:B------:R-:W-:Y:S01]  /*20c0*/  IMAD.WIDE.U32 R26, R26, UR22, R8 ;  /* 0x000000161a1a7c25 */ /* 0x000fe2000f8e0008 */
[----:B--2---:R-:W-:Y:S01]  /*20d0*/  ULEA UR4, UR29, UR4, 0x18 ;  /* 0x000000041d047291 */ /* 0x004fe2000f8ec03f */
[----:B------:R-:W-:-:S02]  /*20e0*/  IADD3.X R4, R23, UR26, RZ, P1, !PT ;  /* 0x0000001a17047c10 */ /* 0x000fc40008ffe4ff */
[----:B------:R-:W-:Y:S01]  /*20f0*/  IMAD.MOV.U32 R7, RZ, RZ, 0x10 ;  /* 0x00000010ff077424 */ /* 0x000fe200078e00ff */
[----:B------:R-:W-:Y:S01]  /*2100*/  R2P PR, R15, 0x6 ;  /* 0x000000060f007804 */ /* 0x000fe20000000000 */
[----:B------:R-:W-:Y:S01]  /*2110*/  IMAD.MOV.U32 R5, RZ, RZ, 0x20 ;  /* 0x00000020ff057424 */ /* 0x000fe200078e00ff */
[----:B------:R-:W-:Y:S01]  /*2120*/  LEA R238, R238, UR4, 0x1 ;  /* 0x00000004eeee7c11 */ /* 0x000fe2000f8e08ff */
[----:B------:R-:W-:Y:S02]  /*2130*/  IMAD.WIDE.U32 R20, R20, UR8, R10 ;  /* 0x0000000814147c25 */ /* 0x000fe4000f8e000a */
[----:B------:R-:W-:Y:S02]  /*2140*/  SEL R7, R7, 0xfffffff0, !P1 ;  /* 0xfffffff007077807 */ /* 0x000fe40004800000 */
[----:B------:R-:W-:Y:S01]  /*2150*/  VIADD R29, R27, UR28 ;  /* 0x0000001c1b1d7c36 */ /* 0x000fe20008000000 */
[----:B------:R-:W-:Y:S01]  /*2160*/  SEL R5, R5, 0xffffffe0, !P2 ;  /* 0xffffffe005057807 */ /* 0x000fe20005000000 */
[----:B------:R-:W-:-:S02]  /*2170*/  VIADD R18, R22, 0x10 ;  /* 0x0000001016127836 */ /* 0x000fc40000000000 */
[C---:B------:R-:W-:Y:S02]  /*2180*/  VIADD R17, R22.reuse, 0x20 ;  /* 0x0000002016117836 */ /* 0x040fe40000000000 */
[----:B------:R-:W-:Y:S02]  /*2190*/  VIADD R14, R22, 0x30 ;  /* 0x00000030160e7836 */ /* 0x000fe40000000000 */
        /* <DEDUP_REMOVED lines=49> */
.L_x_2472:
[----:B------:R-:W-:Y:S05]  /*24b0*/  BSYNC B0 ;  /* 0x0000000000007941 */ /* 0x000fea0003800000 */
.L_x_2471:
        /* <DEDUP_REMOVED lines=8> */
[----:B------:R-:W-:Y:S01]  /*2540*/  IMAD.MOV.U32 R165, RZ, RZ, R36 ;  /* 0x000000ffffa57224 */ /* 0x000fe200078e0024 */
[----:B------:R-:W-:-:S03]  /*2550*/  SHF.R.S32.HI R24, RZ, 0x4, R19 ;  /* 0x00000004ff187819 */ /* 0x000fc60000011413 */
        /* <DEDUP_REMOVED lines=48> */
.L_x_2474:
[----:B------:R-:W-:Y:S05]  /*2860*/  BSYNC B0 ;  /* 0x0000000000007941 */ /* 0x000fea0003800000 */
.L_x_2473:
        /* <DEDUP_REMOVED lines=49> */
.L_x_2476:
[----:B------:R-:W-:Y:S05]  /*2b80*/  BSYNC B0 ;  /* 0x0000000000007941 */ /* 0x000fea0003800000 */
.L_x_2475:
        /* <DEDUP_REMOVED lines=10> */
[----:B------:R-:W-:-:S04]  /*2c30*/  IMAD.WIDE.U32 R26, R25, UR8, R26 ;  /* 0x00000008191a7c25 */ /* 0x000fc8000f8e001a */
[----:B------:R-:W-:-:S04]  /*2c40*/  IMAD R28, R28, UR8, RZ ;  /* 0x000000081c1c7c24 */ /* 0x000fc8000f8e02ff */
        /* <DEDUP_REMOVED lines=36> */
.L_x_2478:
[----:B------:R-:W-:Y:S05]  /*2e90*/  BSYNC B0 ;  /* 0x0000000000007941 */ /* 0x000fea0003800000 */
.L_x_2477:
        /* <DEDUP_REMOVED lines=40> */
.L_x_2480:
[----:B------:R-:W-:Y:S05]  /*3120*/  BSYNC B0 ;  /* 0x0000000000007941 */ /* 0x000fea0003800000 */
.L_x_2479:
[----:B------:R-:W-:Y:S01]  /*3130*/  ISETP.GE.AND P1, PT, R18, UR20, PT ;  /* 0x0000001412007c0c */ /* 0x000fe2000bf26270 */
[----:B-1234-:R-:W-:Y:S01]  /*3140*/  IMAD.SHL.U32 R8, R2, 0x40, RZ ;  /* 0x0000004002087824 */ /* 0x01efe200078e00ff */
[----:B------:R-:W-:Y:S01]  /*3150*/  LEA.HI R19, R19, R24, RZ, 0x1 ;  /* 0x0000001813137211 */ /* 0x000fe200078f08ff */
[----:B------:R-:W-:Y:S01]  /*3160*/  USHF.L.U64.HI UR28, UR6, 0x4, UR7 ;  /* 0x00000004061c7899 */ /* 0x000fe20008010207 */
[----:B------:R-:W-:Y:S01]  /*3170*/  P2R R12, PR, RZ, 0x2 ;  /* 0x00000002ff0c7803 */ /* 0x000fe20000000000 */
[----:B------:R-:W-:Y:S01]  /*3180*/  USHF.L.U32 UR29, UR6, 0x4, URZ ;  /* 0x00000004061d7899 */ /* 0x000fe2000800063f */
[C---:B------:R-:W-:Y:S01]  /*3190*/  ISETP.GE.AND P1, PT, R22.reuse, UR20, PT ;  /* 0x0000001416007c0c */ /* 0x040fe2000bf26270 */
[----:B------:R-:W-:Y:S01]  /*31a0*/  IMAD.SHL.U32 R22, R22, 0x8, RZ ;  /* 0x0000000816167824 */ /* 0x000fe200078e00ff */
[----:B------:R-:W-:Y:S01]  /*31b0*/  LOP3.LUT R9, R8, 0x1c0, RZ, 0xc0, !PT ;  /* 0x000001c008097812 */ /* 0x000fe200078ec0ff */
[----:B------:R-:W-:Y:S01]  /*31c0*/  BSSY B0, `(.L_x_2481) ;  /* 0x0000032000007945 */ /* 0x000fe20003800000 */
[----:B------:R-:W-:-:S02]  /*31d0*/  P2R R13, PR, RZ, 0x2 ;  /* 0x00000002ff0d7803 */ /* 0x000fc40000000000 */
[C---:B------:R-:W-:Y:S02]  /*31e0*/  ISETP.GE.AND P1, PT, R17.reuse, UR20, PT ;  /* 0x0000001411007c0c */ /* 0x040fe4000bf26270 */
[----:B------:R-:W-:Y:S02]  /*31f0*/  ISETP.GE.AND P6, PT, R17, UR20, PT ;  /* 0x0000001411007c0c */ /* 0x000fe4000bfc6270 */
[----:B------:R-:W-:Y:S02]  /*3200*/  LOP3.LUT R17, R19, 0xfffffffe, RZ, 0xc0, !PT ;  /* 0xfffffffe13117812 */ /* 0x000fe400078ec0ff */
[----:B------:R-:W-:Y:S02]  /*3210*/  LOP3.LUT R18, R9, 0x8, R22, 0xf8, !PT ;  /* 0x0000000809127812 */ /* 0x000fe400078ef816 */
[----:B------:R-:W-:Y:S01]  /*3220*/  SHF.R.U32.HI R9, RZ, 0x3, R9 ;  /* 0x00000003ff097819 */ /* 0x000fe20000011609 */
[----:B------:R-:W-:-:S03]  /*3230*/  IMAD.IADD R17, R24, 0x1, -R17 ;  /* 0x0000000118117824 */ /* 0x000fc600078e0a11 */
[----:B------:R-:W-:Y:S01]  /*3240*/  LOP3.LUT R18, R18, R9, RZ, 0x3c, !PT ;  /* 0x0000000912127212 */ /* 0x000fe200078e3cff */
[----:B------:R-:W-:Y:S06]  /*3250*/  @P2 BRA `(.L_x_2482) ;  /* 0x0000000000a02947 */ /* 0x000fec0003800000 */
[----:B------:R-:W-:Y:S01]  /*3260*/  ULDC UR8, c[0x0][0x2d0] ;  /* 0x0000b40000087ab9 */ /* 0x000fe20000000800 */
[----:B------:R-:W-:Y:S02]  /*3270*/  IADD3 R11, P2, R165, UR29, RZ ;  /* 0x0000001da50b7c10 */ /* 0x000fe4000ff5e0ff */
[----:B------:R-:W-:Y:S02]  /*3280*/  ISETP.GE.AND P3, PT, R240, UR8, PT ;  /* 0x00000008f0007c0c */ /* 0x000fe4000bf66270 */
[----:B------:R-:W-:-:S11]  /*3290*/  IADD3.X R10, R166, UR28, RZ, P2, !PT ;  /* 0x0000001ca60a7c10 */ /* 0x000fd600097fe4ff */
        /* <DEDUP_REMOVED lines=36> */
.L_x_2482:
[----:B------:R-:W-:Y:S05]  /*34e0*/  BSYNC B0 ;  /* 0x0000000000007941 */ /* 0x000fea0003800000 */
.L_x_2481:
[----:B------:R-:W-:Y:S01]  /*34f0*/  BSSY B0, `(.L_x_2483) ;  /* 0x0000031000007945 */ /* 0x000fe20003800000 */
[----:B------:R-:W-:Y:S01]  /*3500*/  IMAD R233, R17, 0x200, R18 ;  /* 0x0000020011e97824 */ /* 0x000fe200078e0212 */
[----:B------:R-:W-:Y:S01]  /*3510*/  ISETP.GE.AND P3, PT, R14, UR20, PT ;  /* 0x000000140e007c0c */ /* 0x000fe2000bf66270 */
[----:B------:R-:W-:Y:S01]  /*3520*/  IMAD.SHL.U32 R15, R15, 0x40, RZ ;  /* 0x000000400f0f7824 */ /* 0x000fe200078e00ff */
[----:B------:R-:W-:Y:S01]  /*3530*/  SHF.L.U32 R17, R17, 0x3, RZ ;  /* 0x0000000311117819 */ /* 0x000fe200000006ff */
[----:B------:R-:W-:Y:S10]  /*3540*/  @P1 BRA `(.L_x_2484) ;  /* 0x0000000000ac1947 */ /* 0x000ff40003800000 */
[----:B------:R-:W-:Y:S01]  /*3550*/  ULDC UR8, c[0x0][0x2d0] ;  /* 0x0000b40000087ab9 */ /* 0x000fe20000000800 */
[----:B------:R-:W-:Y:S01]  /*3560*/  IMAD.U32 R18, RZ, RZ, UR6 ;  /* 0x00000006ff127e24 */ /* 0x000fe2000f8e00ff */
[----:B------:R-:W-:Y:S01]  /*3570*/  ISETP.GE.AND P2, PT, R240, UR8, PT ;  /* 0x00000008f0007c0c */ /* 0x000fe2000bf46270 */
[----:B------:R-:W-:Y:S02]  /*3580*/  IMAD.U32 R10, RZ, RZ, UR6 ;  /* 0x00000006ff0a7e24 */ /* 0x000fe4000f8e00ff */
[----:B------:R-:W-:Y:S01]  /*3590*/  IMAD.U32 R19, RZ, RZ, UR7 ;  /* 0x00000007ff137e24 */ /* 0x000fe2000f8e00ff */
[----:B------:R-:W-:-:S04]  /*35a0*/  LEA R11, P1, R18, R165, 0x5 ;  /* 0x000000a5120b7211 */ /* 0x000fc800078228ff */
[----:B------:R-:W-:-:S05]  /*35b0*/  LEA.HI.X R10, R10, R166, R19, 0x5, P1 ;  /* 0x000000a60a0a7211 */ /* 0x000fca00008f2c13 */
[----:B-12---:R-:W1:Y:S01]  /*35c0*/  @!P2 LDC.64 R8, c[0x0][0x218] ;  /* 0x00008600ff08ab82 */ /* 0x006e620000000a00 */
        /* <DEDUP_REMOVED lines=35> */
.L_x_2484:
[----:B------:R-:W-:Y:S05]  /*3800*/  BSYNC B0 ;  /* 0x0000000000007941 */ /* 0x000fea0003800000 */
.L_x_2483:
[----:B------:R-:W-:Y:S04]  /*3810*/  BSSY B0, `(.L_x_2485) ;  /* 0x000002d000007945 */ /* 0x000fe80003800000 */
[----:B------:R-:W-:Y:S05]  /*3820*/  @P3 BRA `(.L_x_2486) ;  /* 0x0000000000ac3947 */ /* 0x000fea0003800000 */
[----:B------:R-:W-:Y:S01]  /*3830*/  ULDC UR8, c[0x0][0x2d0] ;  /* 0x0000b40000087ab9 */ /* 0x000fe20000000800 */
[----:B--23--:R-:W-:Y:S01]  /*3840*/  IMAD.U32 R22, RZ, RZ, UR6 ;  /* 0x00000006ff167e24 */ /* 0x00cfe2000f8e00ff */
[----:B------:R-:W-:Y:S01]  /*3850*/  ISETP.GE.AND P5, PT, R240, UR8, PT ;  /* 0x00000008f0007c0c */ /* 0x000fe2000bfa6270 */
[----:B------:R-:W-:Y:S01]  /*3860*/  IMAD.MOV.U32 R18, RZ, RZ, R165 ;  /* 0x000000ffff127224 */ /* 0x000fe200078e00a5 */
[----:B------:R-:W-:Y:S01]  /*3870*/  ISETP.GE.AND P4, PT, R237, UR8, PT ;  /* 0x00000008ed007c0c */ /* 0x000fe2000bf86270 */
[----:B------:R-:W-:Y:S01]  /*3880*/  IMAD.MOV.U32 R19, RZ, RZ, R166 ;  /* 0x000000ffff137224 */ /* 0x000fe200078e00a6 */
[----:B------:R-:W-:Y:S01]  /*3890*/  UIMAD UR9, UR7, 0x30, URZ ;  /* 0x00000030070978a4 */ /* 0x000fe2000f8e023f */
[----:B------:R-:W-:Y:S01]  /*38a0*/  ISETP.GE.AND P3, PT, R236, UR8, PT ;  /* 0x00000008ec007c0c */ /* 0x000fe2000bf66270 */
[----:B------:R-:W-:Y:S01]  /*38b0*/  IMAD.WIDE.U32 R22, R22, 0x30, R18 ;  /* 0x0000003016167825 */ /* 0x000fe200078e0012 */
[----:B------:R-:W-:-:S03]  /*38c0*/  ISETP.GE.AND P2, PT, R235, UR8, PT ;  /* 0x00000008eb007c0c */ /* 0x000fc6000bf46270 */
[----:B------:R-:W-:-:S03]  /*38d0*/  VIADD R18, R23, UR9 ;  /* 0x0000000917127c36 */ /* 0x000fc60008000000 */
[----:B------:R-:W2:Y:S01]  /*38e0*/  @!P5 LDC.64 R10, c[0x0][0x218] ;  /* 0x00008600ff0adb82 */ /* 0x000ea20000000a00 */
[----:B------:R3:W-:Y:S07]  /*38f0*/  @P5 STS.128 [R238+0x9800], RZ ;  /* 0x009800ffee005388 */ /* 0x0007ee0000000c00 */
[----:B-1--4-:R-:W1:Y:S01]  /*3900*/  @!P4 LDC.64 R8, c[0x0][0x218] ;  /* 0x00008600ff08cb82 */ /* 0x012e620000000a00 */
[----:B--2---:R-:W-:-:S04]  /*3910*/  @!P5 LEA R10, P1, R22, R10, 0x1 ;  /* 0x0000000a160ad211 */ /* 0x004fc800078208ff */
[C---:B------:R-:W-:Y:S02]  /*3920*/  @!P5 LEA.HI.X R11, R22.reuse, R11, R18, 0x1, P1 ;  /* 0x0000000b160bd211 */ /* 0x040fe400008f0c12 */
[----:B-1----:R-:W-:-:S03]  /*3930*/  @!P4 LEA R24, P1, R22, R8, 0x1 ;  /* 0x000000081618c211 */ /* 0x002fc600078208ff */
[----:B------:R-:W-:Y:S01]  /*3940*/  @!PT LDS RZ, [RZ] ;  /* 0x00000000fffff984 */ /* 0x000fe20000000800 */
[----:B------:R-:W-:Y:S01]  /*3950*/  @!PT LDS RZ, [RZ] ;  /* 0x00000000fffff984 */ /* 0x000fe20000000800 */
[----:B------:R-:W-:Y:S01]  /*3960*/  @!PT LDS RZ, [RZ] ;  /* 0x00000000fffff984 */ /* 0x000fe20000000800 */
[----:B------:R3:W-:Y:S01]  /*3970*/  @!P5 LDGSTS.E.BYPASS.LTC128B.128 [R238+0x9800], desc[UR24][R10.64] ;  /* 0x098000000aeedfae */ /* 0x0007e2000b901d58 */
[----:B------:R-:W-:-:S03]  /*3980*/  @!P4 LEA.HI.X R25, R22, R9, R18, 0x1, P1 ;  /* 0x000000091619c211 */ /* 0x000fc600008f0c12 */
[----:B------:R3:W-:Y:S01]  /*3990*/  @P4 STS.128 [R238+0xb800], RZ ;  /* 0x00b800ffee004388 */ /* 0x0007e20000000c00 */
[----:B------:R-:W1:Y:S03]  /*39a0*/  @!P3 LDC.64 R8, c[0x0][0x218] ;  /* 0x00008600ff08bb82 */ /* 0x000e660000000a00 */
[----:B------:R-:W-:Y:S01]  /*39b0*/  @!PT LDS RZ, [RZ] ;  /* 0x00000000fffff984 */ /* 0x000fe20000000800 */
[----:B------:R-:W-:Y:S01]  /*39c0*/  @!PT LDS RZ, [RZ] ;  /* 0x00000000fffff984 */ /* 0x000fe20000000800 */
[----:B------:R-:W-:Y:S01]  /*39d0*/  @!PT LDS RZ, [RZ] ;  /* 0x00000000fffff984 */ /* 0x000fe20000000800 */
[----:B------:R3:W-:Y:S04]  /*39e0*/  @!P4 LDGSTS.E.BYPASS.LTC128B.128 [R238+0xb800], desc[UR24][R24.64+0x80] ;  /* 0x0b80008018eecfae */ /* 0x0007e8000b901d58 */
[----:B------:R3:W-:Y:S01]  /*39f0*/  @P3 STS.128 [R238+0xd800], RZ ;  /* 0x00d800ffee003388 */ /* 0x0007e20000000c00 */
[----:B-1----:R-:W-:-:S04]  /*3a00*/  @!P3 LEA R26, P1, R22, R8, 0x1 ;  /* 0x00000008161ab211 */ /* 0x002fc800078208ff */
[C---:B------:R-:W-:Y:S02]  /*3a10*/  @!P3 LEA.HI.X R27, R22.reuse, R9, R18, 0x1, P1 ;  /* 0x00000009161bb211 */ /* 0x040fe400008f0c12 */
[----:B------:R-:W1:Y:S03]  /*3a20*/  @!P2 LDC.64 R8, c[0x0][0x218] ;  /* 0x00008600ff08ab82 */ /* 0x000e660000000a00 */
[----:B------:R-:W-:Y:S01]  /*3a30*/  @!PT LDS RZ, [RZ] ;  /* 0x00000000fffff984 */ /* 0x000fe20000000800 */
[----:B------:R-:W-:Y:S01]  /*3a40*/  @!PT LDS RZ, [RZ] ;  /* 0x00000000fffff984 */ /* 0x000fe20000000800 */
[----:B------:R-:W-:Y:S01]  /*3a50*/  @!PT LDS RZ, [RZ] ;  /* 0x00000000fffff984 */ /* 0x000fe20000000800 */
[----:B------:R3:W-:Y:S04]  /*3a60*/  @!P3 LDGSTS.E.BYPASS.LTC128B.128 [R238+0xd800], desc[UR24][R26.64+0x100] ;  /* 0x0d8001001aeebfae */ /* 0x0007e8000b901d58 */
[----:B------:R3:W-:Y:S01]  /*3a70*/  @P2 STS.128 [R238+0xf800], RZ ;  /* 0x00f800ffee002388 */ /* 0x0007e20000000c00 */
[----:B-1----:R-:W-:-:S04]  /*3a80*/  @!P2 LEA R8, P1, R22, R8, 0x1 ;  /* 0x000000081608a211 */ /* 0x002fc800078208ff */
[----:B------:R-:W-:-:S05]  /*3a90*/  @!P2 LEA.HI.X R9, R22, R9, R18, 0x1, P1 ;  /* 0x000000091609a211 */ /* 0x000fca00008f0c12 */
[----:B------:R-:W-:Y:S01]  /*3aa0*/  @!PT LDS RZ, [RZ] ;  /* 0x00000000fffff984 */ /* 0x000fe20000000800 */
[----:B------:R-:W-:Y:S01]  /*3ab0*/  @!PT LDS RZ, [RZ] ;  /* 0x00000000fffff984 */ /* 0x000fe20000000800 */
[----:B------:R-:W-:Y:S01]  /*3ac0*/  @!PT LDS RZ, [RZ] ;  /* 0x00000000fffff984 */ /* 0x000fe20000000800 */
[----:B------:R3:W-:Y:S04]  /*3ad0*/  @!P2 LDGSTS.E.BYPASS.LTC128B.128 [R238+0xf800], desc[UR24][R8.64+0x180] ;  /* 0x0f80018008eeafae */ /* 0x0007e8000b901d58 */
.L_x_2486:
[----:B------:R-:W-:Y:S05]  /*3ae0*/  BSYNC B0 ;  /* 0x0000000000007941 */ /* 0x000fea0003800000 */
.L_x_2485:
[----:B------:R-:W-:Y:S01]  /*3af0*/  USHF.R.S32.HI UR26, URZ, 0x1f, UR21 ;  /* 0x0000001f3f1a7899 */ /* 0x000fe20008011415 */
[----:B------:R-:W0:Y:S01]  /*3b00*/  LDGDEPBAR ;  /* 0x00000000000079af */ /* 0x000e220000000000 */
[----:B------:R-:W-:Y:S01]  /*3b10*/  ULDC.64 UR8, c[0x0][0x3d0] ;  /* 0x0000f40000087ab9 */ /* 0x000fe20000000a00 */
[----:B------:R-:W-:Y:S01]  /*3b20*/  UMOV UR30, UR22 ;  /* 0x00000016001e7c82 */ /* 0x000fe20008000000 */
[----:B------:R-:W-:Y:S01]  /*3b30*/  UIMAD UR26, UR26, UR8, URZ ;  /* 0x000000081a1a72a4 */ /* 0x000fe2000f8e023f */
[----:B------:R-:W-:Y:S01]  /*3b40*/  IMAD.IADD R21, R21, 0x1, R0 ;  /* 0x0000000115157824 */ /* 0x000fe200078e0200 */
[----:B------:R-:W-:Y:S01]  /*3b50*/  UMOV UR31, UR5 ;  /* 0x00000005001f7c82 */ /* 0x000fe20008000000 */
[----:B------:R-:W-:Y:S01]  /*3b60*/  LOP3.LUT R0, R15, 0x1c0, RZ, 0xc0, !PT ;  /* 0x000001c00f007812 */ /* 0x000fe200078ec0ff */
[----:B------:R-:W-:Y:S01]  /*3b70*/  UIMAD.WIDE.U32 UR30, UR21, UR8, UR30 ;  /* 0x00000008151e72a5 */ /* 0x000fe2000f8e001e */
[----:B---3--:R-:W-:Y:S01]  /*3b80*/  IMAD.SHL.U32 R11, R16, 0x40, RZ ;  /* 0x00000040100b7824 */ /* 0x008fe200078e00ff */
[----:B------:R-:W-:Y:S01]  /*3b90*/  UIMAD UR21, UR21, UR9, UR26 ;  /* 0x00000009151572a4 */ /* 0x000fe2000f8e021a */
[----:B------:R-:W-:-:S02]  /*3ba0*/  LOP3.LUT R17, R0, 0x8, R17, 0xf8, !PT ;  /* 0x0000000800117812 */ /* 0x000fc400078ef811 */
[----:B------:R-:W-:Y:S01]  /*3bb0*/  ULDC.64 UR26, c[0x0][0x3c8] ;  /* 0x0000f200001a7ab9 */ /* 0x000fe20000000a00 */
[----:B------:R-:W-:Y:S01]  /*3bc0*/  UIADD3 UR21, UR31, UR21, URZ ;  /* 0x000000151f157290 */ /* 0x000fe2000fffe03f */
[----:B------:R-:W-:Y:S01]  /*3bd0*/  SHF.R.U32.HI R0, RZ, 0x3, R0 ;  /* 0x00000003ff007819 */ /* 0x000fe20000011600 */
[----:B------:R-:W-:Y:S01]  /*3be0*/  ULEA UR5, UP0, UR30, UR26, 0x2 ;  /* 0x0000001a1e057291 */ /* 0x000fe2000f80103f */
[----:B------:R-:W-:Y:S01]  /*3bf0*/  ISETP.NE.AND P2, PT, R13, RZ, PT ;  /* 0x000000ff0d00720c */ /* 0x000fe20003f45270 */
[----:B------:R-:W-:Y:S01]  /*3c00*/  ULDC.64 UR8, c[0x0][0x250] ;  /* 0x0000940000087ab9 */ /* 0x000fe20000000a00 */
[----:B------:R-:W-:Y:S01]  /*3c10*/  LOP3.LUT R0, R17, R0, RZ, 0x3c, !PT ;  /* 0x0000000011007212 */ /* 0x000fe200078e3cff */
[----:B------:R-:W-:Y:S01]  /*3c20*/  ULEA.HI.X UR21, UR30, UR27, UR21, 0x2, UP0 ;  /* 0x0000001b1e157291 */ /* 0x000fe200080f1415 */
[----:B-12-4-:R-:W-:Y:S01]  /*3c30*/  IMAD R9, R4, UR8, RZ ;  /* 0x0000000804097c24 */ /* 0x016fe2000f8e02ff */
[----:B------:R-:W-:Y:S01]  /*3c40*/  LEA.HI R6, R6, R3, RZ, 0x5 ;  /* 0x0000000306067211 */ /* 0x000fe200078f28ff */
[----:B------:R-:W-:Y:S01]  /*3c50*/  IMAD.U32 R10, RZ, RZ, UR5 ;  /* 0x00000005ff0a7e24 */ /* 0x000fe2000f8e00ff */
[----:B------:R-:W-:Y:S01]  /*3c60*/  LOP3.LUT R0, R0, 0xfffffe00, R11, 0xf8, !PT ;  /* 0xfffffe0000007812 */ /* 0x000fe200078ef80b */
[----:B------:R-:W-:-:S04]  /*3c70*/  DEPBAR.LE SB0, 0x0 ;  /* 0x000080000000791a */ /* 0x000fc80000000000 */
[----:B------:R-:W-:Y:S01]  /*3c80*/  IMAD.U32 R11, RZ, RZ, UR21 ;  /* 0x00000015ff0b7e24 */ /* 0x000fe2000f8e00ff */
[----:B------:R-:W-:Y:S01]  /*3c90*/  ULDC.64 UR26, c[0x0][0x220] ;  /* 0x00008800001a7ab9 */ /* 0x000fe20000000a00 */
[C---:B------:R-:W-:Y:S01]  /*3ca0*/  IMAD R9, R170.reuse, UR9, R9 ;  /* 0x00000009aa097c24 */ /* 0x040fe2000f8e0209 */
[----:B------:R-:W-:Y:S01]  /*3cb0*/  SHF.R.S32.HI R83, RZ, 0x5, R6 ;  /* 0x00000005ff537819 */ /* 0x000fe20000011406 */
[----:B------:R-:W-:Y:S01]  /*3cc0*/  IMAD.WIDE.U32 R170, R170, UR8, R20 ;  /* 0x00000008aaaa7c25 */ /* 0x000fe2000f8e0014 */
[----:B------:R1:W5:Y:S01]  /*3cd0*/  LDG.E R81, desc[UR24][R10.64] ;  /* 0x000000180a517981 */ /* 0x000362000c1e1900 */
[----:B------:R-:W-:Y:S01]  /*3ce0*/  ULDC UR5, c[0x0][0x2e8] ;  /* 0x0000ba0000057ab9 */ /* 0x000fe20000000800 */
[----:B------:R-:W-:Y:S01]  /*3cf0*/  USHF.L.U64.HI UR22, UR8, 0x4, UR9 ;  /* 0x0000000408167899 */ /* 0x000fe20008010209 */
[----:B------:R-:W-:Y:S01]  /*3d00*/  IMAD.IADD R168, R171, 0x1, R9 ;  /* 0x00000001aba87824 */ /* 0x000fe200078e0209 */
[----:B------:R-:W-:Y:S01]  /*3d10*/  BAR.SYNC.DEFER_BLOCKING 0x0 ;  /* 0x0000000000007b1d */ /* 0x000fe20000010000 */
[----:B------:R-:W-:Y:S01]  /*3d20*/  LEA R250, P1, R170, UR26, 0x1 ;  /* 0x0000001aaafa7c11 */ /* 0x000fe2000f8208ff */
[----:B------:R-:W-:Y:S01]  /*3d30*/  USHF.L.U32 UR30, UR8, 0x4, URZ ;  /* 0x00000004081e7899 */ /* 0x000fe2000800063f */
[----:B------:R-:W-:-:S03]  /*3d40*/  IMAD R234, R83, 0x400, R0 ;  /* 0x0000040053ea7824 */ /* 0x000fc600078e0200 */
[----:B------:R-:W2:Y:S01]  /*3d50*/  MUFU.RCP R4, UR5 ;  /* 0x0000000500047d08 */ /* 0x000ea20008001000 */
[----:B------:R-:W-:Y:S01]  /*3d60*/  BSSY B0, `(.L_x_2487) ;  /* 0x0000023000007945 */ /* 0x000fe20003800000 */
[----:B------:R1:W-:Y:S04]  /*3d70*/  @P2 STS.128 [R238+0x10000], RZ ;  /* 0x010000ffee002388 */ /* 0x0003e80000000c00 */
[----:B------:R1:W-:Y:S04]  /*3d80*/  @P2 STS.128 [R238+0x12000], RZ ;  /* 0x012000ffee002388 */ /* 0x0003e80000000c00 */
[----:B------:R1:W-:Y:S04]  /*3d90*/  @P2 STS.128 [R238+0x14000], RZ ;  /* 0x014000ffee002388 */ /* 0x0003e80000000c00 */
[----:B------:R1:W-:Y:S01]  /*3da0*/  @P2 STS.128 [R238+0x16000], RZ ;  /* 0x016000ffee002388 */ /* 0x0003e20000000c00 */
[----:B------:R-:W-:Y:S01]  /*3db0*/  LEA.HI.X R251, R170, UR27, R168, 0x1, P1 ;  /* 0x0000001baafb7c11 */ /* 0x000fe200088f0ca8 */
[----:B------:R-:W-:Y:S06]  /*3dc0*/  @P2 BRA `(.L_x_2488) ;  /* 0x0000000000702947 */ /* 0x000fec0003800000 */
        /* <DEDUP_REMOVED lines=28> */
.L_x_2488:
[----:B------:R-:W-:Y:S05]  /*3f90*/  BSYNC B0 ;  /* 0x0000000000007941 */ /* 0x000fea0003800000 */
.L_x_2487:
[----:B------:R-:W-:Y:S01]  /*3fa0*/  ISETP.NE.AND P1, PT, R12, RZ, PT ;  /* 0x000000ff0c00720c */ /* 0x000fe20003f25270 */
[----:B------:R-:W-:-:S12]  /*3fb0*/  BSSY B0, `(.L_x_2489) ;  /* 0x0000031000007945 */ /* 0x000fd80003800000 */
[----:B------:R1:W-:Y:S04]  /*3fc0*/  @P1 STS.128 [R238+0x10800], RZ ;  /* 0x010800ffee001388 */ /* 0x0003e80000000c00 */
        /* <DEDUP_REMOVED lines=8> */
[----:B------:R-:W-:Y:S01]  /*4050*/  ISETP.GE.AND P5, PT, R240, UR5, PT ;  /* 0x00000005f0007c0c */ /* 0x000fe2000bfa6270 */
[----:B---3--:R-:W-:Y:S01]  /*4060*/  IMAD.U32 R9, RZ, RZ, UR30 ;  /* 0x0000001eff097e24 */ /* 0x008fe2000f8e00ff */
        /* <DEDUP_REMOVED lines=28> */
[----:B-1----:R-:W-:Y:S01]  /*4230*/  IMAD.U32 R11, RZ, RZ, UR30 ;  /* 0x0000001eff0b7e24 */ /* 0x002fe2000f8e00ff */
        /* <DEDUP_REMOVED lines=8> */
.L_x_2490:
[----:B------:R-:W-:Y:S05]  /*42c0*/  BSYNC B0 ;  /* 0x0000000000007941 */ /* 0x000fea0003800000 */
.L_x_2489:
        /* <DEDUP_REMOVED lines=10> */
[----:B---3--:R-:W-:Y:S01]  /*4370*/  IMAD.U32 R8, RZ, RZ, UR8 ;  /* 0x00000008ff087e24 */ /* 0x008fe2000f8e00ff */
[----:B------:R-:W-:Y:S01]  /*4380*/  ISETP.GE.AND P5, PT, R237, UR5, PT ;  /* 0x00000005ed007c0c */ /* 0x000fe2000bfa6270 */
[----:B-1----:R-:W-:Y:S01]  /*4390*/  IMAD.U32 R10, RZ, RZ, UR8 ;  /* 0x00000008ff0a7e24 */ /* 0x002fe2000f8e00ff */
        /* <DEDUP_REMOVED lines=35> */
.L_x_2492:
[----:B------:R-:W-:Y:S05]  /*45d0*/  BSYNC B0 ;  /* 0x0000000000007941 */ /* 0x000fea0003800000 */
.L_x_2491:
        /* <DEDUP_REMOVED lines=9> */
[----:B---3--:R-:W-:Y:S01]  /*4670*/  IMAD.U32 R9, RZ, RZ, UR8 ;  /* 0x00000008ff097e24 */ /* 0x008fe2000f8e00ff */
        /* <DEDUP_REMOVED lines=33> */
[----:B-1----:R-:W-:Y:S01]  /*4890*/  MOV R8, UR8 ;  /* 0x0000000800087c02 */ /* 0x002fe20008000f00 */
[----:B------:R-:W-:-:S04]  /*48a0*/  UIMAD UR5, UR9, 0x60, URZ ;  /* 0x00000060090578a4 */ /* 0x000fc8000f8e023f */
[----:B------:R-:W-:-:S05]  /*48b0*/  IMAD.WIDE.U32 R8, R8, 0x60, R250 ;  /* 0x0000006008087825 */ /* 0x000fca00078e00fa */
[----:B------:R-:W-:-:S05]  /*48c0*/  IADD3 R9, R9, UR5, RZ ;  /* 0x0000000509097c10 */ /* 0x000fca000fffe0ff */
[----:B------:R-:W-:Y:S01]  /*48d0*/  @!PT LDS RZ, [RZ] ;  /* 0x00000000fffff984 */ /* 0x000fe20000000800 */
[----:B------:R-:W-:Y:S01]  /*48e0*/  @!PT LDS RZ, [RZ] ;  /* 0x00000000fffff984 */ /* 0x000fe20000000800 */
[----:B------:R-:W-:Y:S01]  /*48f0*/  @!PT LDS RZ, [RZ] ;  /* 0x00000000fffff984 */ /* 0x000fe20000000800 */
[----:B------:R1:W-:Y:S02]  /*4900*/  LDGSTS.E.BYPASS.LTC128B.128 [R238+0x17800], desc[UR24][R8.64+0x180] ;  /* 0x1780018008ee7fae */ /* 0x0003e4000b901d58 */
.L_x_2494:
[----:B------:R-:W-:Y:S05]  /*4910*/  BSYNC B0 ;  /* 0x0000000000007941 */ /* 0x000fea0003800000 */
.L_x_2493:
[----:B------:R-:W-:Y:S01]  /*4920*/  LDSM.16.M88.4 R60, [R234] ;  /* 0x00000000ea3c783b */ /* 0x000fe20000000200 */
[----:B------:R-:W-:Y:S01]  /*4930*/  R2P PR, R2, 0x6 ;  /* 0x0000000602007804 */ /* 0x000fe20000000000 */
[C---:B------:R-:W-:Y:S01]  /*4940*/  VIADD R2, R233.reuse, 0x8000 ;  /* 0x00008000e9027836 */ /* 0x040fe20000000000 */
[----:B------:R-:W-:Y:S01]  /*4950*/  LOP3.LUT R6, R6, 0xffffffe0, RZ, 0xc0, !PT ;  /* 0xffffffe006067812 */ /* 0x000fe200078ec0ff */
[----:B------:R-:W4:Y:S01]  /*4960*/  LDSM.16.M88.4 R40, [R233+0x8000] ;  /* 0x00800000e928783b */ /* 0x000f220000000200 */
[----:B------:R-:W-:Y:S01]  /*4970*/  VIADD R231, R233, 0x8020 ;  /* 0x00008020e9e77836 */ /* 0x000fe20000000000 */
[----:B------:R-:W-:Y:S01]  /*4980*/  LEA R83, R83, UR23, 0x4 ;  /* 0x0000001753537c11 */ /* 0x000fe2000f8e20ff */
[--C-:B------:R-:W-:Y:S01]  /*4990*/  IMAD R232, R7, 0x2, R234.reuse ;  /* 0x0000000207e87824 */ /* 0x100fe200078e02ea */
[----:B------:R-:W4:Y:S01]  /*49a0*/  LDSM.16.M88.4 R32, [R233+0x8800] ;  /* 0x00880000e920783b */ /* 0x000f220000000200 */
[----:B------:R-:W-:Y:S02]  /*49b0*/  IMAD R230, R5, 0x2, R234 ;  /* 0x0000000205e67824 */ /* 0x000fe400078e02ea */
[----:B--2--5:R-:W-:Y:S01]  /*49c0*/  FMUL.FTZ R4, R81, R4 ;  /* 0x0000000451047220 */ /* 0x024fe20000410000 */
[----:B------:R-:W-:Y:S01]  /*49d0*/  IMAD R229, R5, 0x2, R232 ;  /* 0x0000000205e57824 */ /* 0x000fe200078e02e8 */
[----:B------:R-:W2:Y:S01]  /*49e0*/  LDSM.16.M88.4 R24, [R233+0x9000] ;  /* 0x00900000e918783b */ /* 0x000ea20000000200 */
[C---:B------:R-:W-:Y:S01]  /*49f0*/  IMAD.IADD R6, R3.reuse, 0x1, -R6 ;  /* 0x0000000103067824 */ /* 0x040fe200078e0a06 */
[----:B------:R-:W-:Y:S01]  /*4a00*/  UISETP.GE.AND UP0, UPT, UR15, 0x2, UPT ;  /* 0x000000020f00788c */ /* 0x000fe2000bf06270 */
[----:B------:R-:W-:Y:S01]  /*4a10*/  @P1 VIADD R231, R2, 0xffffffe0 ;  /* 0xffffffe002e71836 */ /* 0x000fe20000000000 */
[----:B------:R-:W2:Y:S01]  /*4a20*/  LDSM.16.M88.4 R56, [R233+0x9800] ;  /* 0x00980000e938783b */ /* 0x000ea20000000200 */
[----:B------:R-:W-:Y:S01]  /*4a30*/  IMAD.MOV.U32 R2, RZ, RZ, 0x40 ;  /* 0x00000040ff027424 */ /* 0x000fe200078e00ff */
[----:B------:R-:W-:Y:S01]  /*4a40*/  R2UR UR5, R4 ;  /* 0x00000000040572ca */ /* 0x000fe200000e0000 */
[----:B------:R-:W-:Y:S01]  /*4a50*/  IMAD.SHL.U32 R239, R3, 0x2, RZ ;  /* 0x0000000203ef7824 */ /* 0x000fe200078e00ff */
[----:B------:R-:W-:Y:S01]  /*4a60*/  LDSM.16.M88.4 R52, [R232] ;  /* 0x00000000e834783b */ /* 0x000fe20000000200 */
[C---:B------:R-:W-:Y:S01]  /*4a70*/  VIADD R223, R231.reuse, 0x800 ;  /* 0x00000800e7df7836 */ /* 0x040fe20000000000 */
[----:B------:R-:W-:Y:S01]  /*4a80*/  SEL R2, R2, 0xffffffc0, !P2 ;  /* 0xffffffc002027807 */ /* 0x000fe20005000000 */
[----:B------:R-:W-:Y:S01]  /*4a90*/  VIADD R222, R231, 0x1000 ;  /* 0x00001000e7de7836 */ /* 0x000fe20000000000 */
[----:B-1-3--:R-:W1:Y:S01]  /*4aa0*/  LDSM.16.M88.4 R8, [R231] ;  /* 0x00000000e708783b */ /* 0x00ae620000000200 */
[----:B------:R-:W-:Y:S01]  /*4ab0*/  LOP3.LUT R239, R239, 0x6, RZ, 0xc0, !PT ;  /* 0x00000006efef7812 */ /* 0x000fe200078ec0ff */
[----:B------:R-:W-:-:S02]  /*4ac0*/  VIADD R221, R231, 0x1800 ;  /* 0x00001800e7dd7836 */ /* 0x000fc40000000000 */
[----:B------:R-:W3:Y:S01]  /*4ad0*/  LDSM.16.M88.4 R16, [R231+0x800] ;  /* 0x00080000e710783b */ /* 0x000ee20000000200 */
[----:B------:R-:W-:Y:S02]  /*4ae0*/  IMAD.IADD R227, R233, 0x1, R2 ;  /* 0x00000001e9e37824 */ /* 0x000fe400078e0202 */
[----:B------:R-:W-:Y:S01]  /*4af0*/  IMAD.IADD R220, R2, 0x1, R231 ;  /* 0x0000000102dc7824 */ /* 0x000fe200078e02e7 */
[----:B------:R-:W3:Y:S01]  /*4b00*/  LDSM.16.M88.4 R12, [R231+0x1000] ;  /* 0x00100000e70c783b */ /* 0x000ee20000000200 */
[----:B------:R-:W-:Y:S02]  /*4b10*/  IMAD.U32 R2, RZ, RZ, UR17 ;  /* 0x00000011ff027e24 */ /* 0x000fe4000f8e00ff */
[----:B------:R-:W-:Y:S01]  /*4b20*/  VIADD R3, R239, UR14 ;  /* 0x0000000eef037c36 */ /* 0x000fe20008000000 */
[----:B------:R-:W3:Y:S01]  /*4b30*/  LDSM.16.M88.4 R72, [R231+0x1800] ;  /* 0x00180000e748783b */ /* 0x000ee20000000200 */
[C---:B------:R-:W-:Y:S02]  /*4b40*/  VIADD R219, R231.reuse, 0x2000 ;  /* 0x00002000e7db7836 */ /* 0x040fe40000000000 */
[C---:B------:R-:W-:Y:S01]  /*4b50*/  VIADD R218, R231.reuse, 0x2800 ;  /* 0x00002800e7da7836 */ /* 0x040fe20000000000 */
[----:B------:R-:W-:Y:S01]  /*4b60*/  LDSM.16.M88.4 R68, [R230] ;  /* 0x00000000e644783b */ /* 0x000fe20000000200 */
[----:B------:R-:W-:-:S02]  /*4b70*/  VIADD R217, R231, 0x3000 ;  /* 0x00003000e7d97836 */ /* 0x000fc40000000000 */
[C---:B------:R-:W-:Y:S01]  /*4b80*/  VIADD R216, R231.reuse, 0x3800 ;  /* 0x00003800e7d87836 */ /* 0x040fe20000000000 */
[C---:B----4-:R-:W-:Y:S01]  /*4b90*/  HMMA.16816.F32.BF16 R44, R60.reuse, R40, RZ ;  /* 0x000000283c2c723c */ /* 0x050fe200000418ff */
[----:B------:R-:W4:Y:S01]  /*4ba0*/  LDSM.16.M88.4 R48, [R227+0x8000] ;  /* 0x00800000e330783b */ /* 0x000f220000000200 */
[C---:B------:R-:W-:Y:S02]  /*4bb0*/  VIADD R215, R231.reuse, 0x4000 ;  /* 0x00004000e7d77836 */ /* 0x040fe40000000000 */
[C---:B------:R-:W-:Y:S01]  /*4bc0*/  VIADD R214, R231.reuse, 0x4800 ;  /* 0x00004800e7d67836 */ /* 0x040fe20000000000 */
[----:B------:R-:W-:Y:S01]  /*4bd0*/  LDSM.16.M88.4 R64, [R227+0x9800] ;  /* 0x00980000e340783b */ /* 0x000fe20000000200 */
[----:B------:R-:W-:Y:S01]  /*4be0*/  HMMA.16816.F32.BF16 R40, R60, R42, RZ ;  /* 0x0000002a3c28723c */ /* 0x000fe200000418ff */
[C---:B------:R-:W-:Y:S02]  /*4bf0*/  VIADD R213, R231.reuse, 0x5000 ;  /* 0x00005000e7d57836 */ /* 0x040fe40000000000 */
[----:B------:R-:W-:Y:S01]  /*4c00*/  LDSM.16.M88.4 R76, [R231+0x5800] ;  /* 0x00580000e74c783b */ /* 0x000fe20000000200 */
[----:B------:R-:W-:-:S02]  /*4c10*/  VIADD R212, R231, 0x5800 ;  /* 0x00005800e7d47836 */ /* 0x000fc40000000000 */
[C---:B------:R-:W-:Y:S01]  /*4c20*/  HMMA.16816.F32.BF16 R36, R60.reuse, R32, RZ ;  /* 0x000000203c24723c */ /* 0x040fe200000418ff */
[----:B------:R-:W0:Y:S01]  /*4c30*/  LDGDEPBAR ;  /* 0x00000000000079af */ /* 0x000e220000000000 */
[C---:B------:R-:W-:Y:S02]  /*4c40*/  VIADD R211, R231.reuse, 0x6000 ;  /* 0x00006000e7d37836 */ /* 0x040fe40000000000 */
[C---:B------:R-:W-:Y:S02]  /*4c50*/  VIADD R210, R231.reuse, 0x6800 ;  /* 0x00006800e7d27836 */ /* 0x040fe40000000000 */
[----:B--2---:R-:W-:Y:S01]  /*4c60*/  HMMA.16816.F32.BF16 R28, R60, R24, RZ ;  /* 0x000000183c1c723c */ /* 0x004fe200000418ff */
[C---:B------:R-:W-:Y:S02]  /*4c70*/  VIADD R209, R231.reuse, 0x7000 ;  /* 0x00007000e7d17836 */ /* 0x040fe40000000000 */
[----:B------:R-:W-:-:S03]  /*4c80*/  VIADD R208, R231, 0x7800 ;  /* 0x00007800e7d07836 */ /* 0x000fc60000000000 */
[C---:B------:R-:W-:Y:S06]  /*4c90*/  HMMA.16816.F32.BF16 R32, R60.reuse, R34, RZ ;  /* 0x000000223c20723c */ /* 0x040fec00000418ff */
[C---:B------:R-:W-:Y:S06]  /*4ca0*/  HMMA.16816.F32.BF16 R24, R60.reuse, R26, RZ ;  /* 0x0000001a3c18723c */ /* 0x040fec00000418ff */
[C---:B------:R-:W-:Y:S06]  /*4cb0*/  HMMA.16816.F32.BF16 R20, R60.reuse, R56, RZ ;  /* 0x000000383c14723c */ /* 0x040fec00000418ff */
[----:B------:R-:W-:Y:S01]  /*4cc0*/  HMMA.16816.F32.BF16 R60, R60, R58, RZ ;  /* 0x0000003a3c3c723c */ /* 0x000fe200000418ff */
[----:B------:R-:W2:Y:S05]  /*4cd0*/  LDSM.16.M88.4 R56, [R227+0x8800] ;  /* 0x00880000e338783b */ /* 0x000eaa0000000200 */
[C---:B-1----:R-:W-:Y:S06]  /*4ce0*/  HMMA.16816.F32.BF16 R44, R52.reuse, R8, R44 ;  /* 0x00000008342c723c */ /* 0x042fec000004182c */
[C---:B------:R-:W-:Y:S01]  /*4cf0*/  HMMA.16816.F32.BF16 R40, R52.reuse, R10, R40 ;  /* 0x0000000a3428723c */ /* 0x040fe20000041828 */
[----:B------:R-:W1:Y:S05]  /*4d00*/  LDSM.16.M88.4 R8, [R227+0x9000] ;  /* 0x00900000e308783b */ /* 0x000e6a0000000200 */
[C---:B---3--:R-:W-:Y:S06]  /*4d10*/  HMMA.16816.F32.BF16 R36, R52.reuse, R16, R36 ;  /* 0x000000103424723c */ /* 0x048fec0000041824 */
[C---:B------:R-:W-:Y:S01]  /*4d20*/  HMMA.16816.F32.BF16 R32, R52.reuse, R18, R32 ;  /* 0x000000123420723c */ /* 0x040fe20000041820 */
[----:B------:R-:W-:Y:S05]  /*4d30*/  LDSM.16.M88.4 R16, [R220] ;  /* 0x00000000dc10783b */ /* 0x000fea0000000200 */
[C---:B------:R-:W-:Y:S06]  /*4d40*/  HMMA.16816.F32.BF16 R28, R52.reuse, R12, R28 ;  /* 0x0000000c341c723c */ /* 0x040fec000004181c */
[C---:B------:R-:W-:Y:S01]  /*4d50*/  HMMA.16816.F32.BF16 R24, R52.reuse, R14, R24 ;  /* 0x0000000e3418723c */ /* 0x040fe20000041818 */
[----:B------:R-:W3:Y:S05]  /*4d60*/  LDSM.16.M88.4 R12, [R229] ;  /* 0x00000000e50c783b */ /* 0x000eea0000000200 */
[C---:B------:R-:W-:Y:S06]  /*4d70*/  HMMA.16816.F32.BF16 R20, R52.reuse, R72, R20 ;  /* 0x000000483414723c */ /* 0x040fec0000041814 */
[----:B------:R-:W-:Y:S01]  /*4d80*/  HMMA.16816.F32.BF16 R60, R52, R74, R60 ;  /* 0x0000004a343c723c */ /* 0x000fe2000004183c */
[----:B------:R-:W3:Y:S04]  /*4d90*/  LDSM.16.M88.4 R52, [R220+0x800] ;  /* 0x00080000dc34783b */ /* 0x000ee80000000200 */
[----:B------:R-:W-:Y:S01]  /*4da0*/  LDSM.16.M88.4 R72, [R220+0x1800] ;  /* 0x00180000dc48783b */ /* 0x000fe20000000200 */
[C---:B----4-:R-:W-:Y:S06]  /*4db0*/  HMMA.16816.F32.BF16 R44, R68.reuse, R48, R44 ;  /* 0x00000030442c723c */ /* 0x050fec000004182c */
[C---:B------:R-:W-:Y:S01]  /*4dc0*/  HMMA.16816.F32.BF16 R40, R68.reuse, R50, R40 ;  /* 0x000000324428723c */ /* 0x040fe20000041828 */
[----:B------:R-:W4:Y:S05]  /*4dd0*/  LDSM.16.M88.4 R48, [R220+0x1000] ;  /* 0x00100000dc30783b */ /* 0x000f2a0000000200 */
        /* <DEDUP_REMOVED lines=13> */
[C---:B------:R-:W-:Y:S06]  /*4eb0*/  HMMA.16816.F32.BF16 R36, R12.reuse, R52, R36 ;  /* 0x000000340c24723c */ /* 0x040fec0000041824 */
[C---:B------:R-:W-:Y:S01]  /*4ec0*/  HMMA.16816.F32.BF16 R32, R12.reuse, R54, R32 ;  /* 0x000000360c20723c */ /* 0x040fe20000041820 */
[----:B------:R-:W-:Y:S05]  /*4ed0*/  LDSM.16.M88.4 R52, [R231+0x2000] ;  /* 0x00200000e734783b */ /* 0x000fea0000000200 */
[C---:B----4-:R-:W-:Y:S06]  /*4ee0*/  HMMA.16816.F32.BF16 R28, R12.reuse, R48, R28 ;  /* 0x000000300c1c723c */ /* 0x050fec000004181c */
[C---:B------:R-:W-:Y:S01]  /*4ef0*/  HMMA.16816.F32.BF16 R24, R12.reuse, R50, R24 ;  /* 0x000000320c18723c */ /* 0x040fe20000041818 */
[----:B------:R-:W4:Y:S05]  /*4f00*/  LDSM.16.M88.4 R48, [R232+0x2000] ;  /* 0x00200000e830783b */ /* 0x000f2a0000000200 */
        /* <DEDUP_REMOVED lines=17> */
[C---:B----4-:R-:W-:Y:S06]  /*5020*/  HMMA.16816.F32.BF16 R44, R48.reuse, R52, R44 ;  /* 0x00000034302c723c */ /* 0x050fec000004182c */
[C---:B------:R-:W-:Y:S01]  /*5030*/  HMMA.16816.F32.BF16 R40, R48.reuse, R54, R40 ;  /* 0x000000363028723c */ /* 0x040fe20000041828 */
[----:B------:R-:W4:Y:S05]  /*5040*/  LDSM.16.M88.4 R52, [R227+0xb000] ;  /* 0x00b00000e334783b */ /* 0x000f2a0000000200 */
        /* <DEDUP_REMOVED lines=8> */
[----:B------:R-:W1:Y:S04]  /*50d0*/  LDSM.16.M88.4 R48, [R220+0x2800] ;  /* 0x00280000dc30783b */ /* 0x000e680000000200 */
[----:B------:R-:W-:Y:S01]  /*50e0*/  LDSM.16.M88.4 R72, [R220+0x3800] ;  /* 0x00380000dc48783b */ /* 0x000fe20000000200 */
[C---:B--2---:R-:W-:Y:S06]  /*50f0*/  HMMA.16816.F32.BF16 R44, R60.reuse, R16, R44 ;  /* 0x000000103c2c723c */ /* 0x044fec000004182c */
[C---:B------:R-:W-:Y:S01]  /*5100*/  HMMA.16816.F32.BF16 R40, R60.reuse, R18, R40 ;  /* 0x000000123c28723c */ /* 0x040fe20000041828 */
[----:B------:R-:W2:Y:S05]  /*5110*/  LDSM.16.M88.4 R16, [R220+0x3000] ;  /* 0x00300000dc10783b */ /* 0x000eaa0000000200 */
[C---:B---3--:R-:W-:Y:S06]  /*5120*/  HMMA.16816.F32.BF16 R36, R60.reuse, R56, R36 ;  /* 0x000000383c24723c */ /* 0x048fec0000041824 */
        /* <DEDUP_REMOVED lines=41> */
[C---:B---3--:R-:W-:Y:S06]  /*53c0*/  HMMA.16816.F32.BF16 R28, R16.reuse, R52, R28 ;  /* 0x00000034101c723c */ /* 0x048fec000004181c */
[C---:B------:R-:W-:Y:S01]  /*53d0*/  HMMA.16816.F32.BF16 R24, R16.reuse, R54, R24 ;  /* 0x000000361018723c */ /* 0x040fe20000041818 */
[----:B------:R-:W3:Y:S05]  /*53e0*/  LDSM.16.M88.4 R52, [R220+0x4800] ;  /* 0x00480000dc34783b */ /* 0x000eea0000000200 */
        /* <DEDUP_REMOVED lines=9> */
[----:B------:R-:W-:Y:S05]  /*5480*/  LDSM.16.M88.4 R72, [R232+0x6000] ;  /* 0x00600000e848783b */ /* 0x000fea0000000200 */
[C---:B----4-:R-:W-:Y:S06]  /*5490*/  HMMA.16816.F32.BF16 R28, R12.reuse, R60, R28 ;  /* 0x0000003c0c1c723c */ /* 0x050fec000004181c */
[C---:B------:R-:W-:Y:S01]  /*54a0*/  HMMA.16816.F32.BF16 R24, R12.reuse, R62, R24 ;  /* 0x0000003e0c18723c */ /* 0x040fe20000041818 */
[----:B------:R-:W-:Y:S05]  /*54b0*/  LDSM.16.M88.4 R60, [R233+0xe800] ;  /* 0x00e80000e93c783b */ /* 0x000fea0000000200 */
[C---:B--2---:R-:W-:Y:S06]  /*54c0*/  HMMA.16816.F32.BF16 R20, R12.reuse, R48, R20 ;  /* 0x000000300c14723c */ /* 0x044fec0000041814 */
[----:B------:R-:W-:Y:S01]  /*54d0*/  HMMA.16816.F32.BF16 R68, R12, R50, R68 ;  /* 0x000000320c44723c */ /* 0x000fe20000041844 */
[----:B------:R-:W-:Y:S04]  /*54e0*/  LDSM.16.M88.4 R48, [R234+0x6000] ;  /* 0x00600000ea30783b */ /* 0x000fe80000000200 */
[----:B------:R-:W2:Y:S01]  /*54f0*/  LDSM.16.M88.4 R12, [R233+0xe000] ;  /* 0x00e00000e90c783b */ /* 0x000ea20000000200 */
[C---:B------:R-:W-:Y:S06]  /*5500*/  HMMA.16816.F32.BF16 R44, R8.reuse, R56, R44 ;  /* 0x00000038082c723c */ /* 0x040fec000004182c */
[C---:B------:R-:W-:Y:S01]  /*5510*/  HMMA.16816.F32.BF16 R40, R8.reuse, R58, R40 ;  /* 0x0000003a0828723c */ /* 0x040fe20000041828 */
[----:B------:R-:W4:Y:S05]  /*5520*/  LDSM.16.M88.4 R56, [R233+0xf000] ;  /* 0x00f00000e938783b */ /* 0x000f2a0000000200 */
[C---:B---3--:R-:W-:Y:S06]  /*5530*/  HMMA.16816.F32.BF16 R36, R8.reuse, R52, R36 ;  /* 0x000000340824723c */ /* 0x048fec0000041824 */
[C---:B------:R-:W-:Y:S01]  /*5540*/  HMMA.16816.F32.BF16 R32, R8.reuse, R54, R32 ;  /* 0x000000360820723c */ /* 0x040fe20000041820 */
[----:B------:R-:W3:Y:S05]  /*5550*/  LDSM.16.M88.4 R52, [R233+0xf800] ;  /* 0x00f80000e934783b */ /* 0x000eea0000000200 */
[C---:B------:R-:W-:Y:S06]  /*5560*/  HMMA.16816.F32.BF16 R28, R8.reuse, R16, R28 ;  /* 0x00000010081c723c */ /* 0x040fec000004181c */
        /* <DEDUP_REMOVED lines=14> */
[----:B------:R-:W4:Y:S05]  /*5650*/  LDSM.16.M88.4 R56, [R227+0xe800] ;  /* 0x00e80000e338783b */ /* 0x000f2a0000000200 */
[C---:B---3--:R-:W-:Y:S06]  /*5660*/  HMMA.16816.F32.BF16 R20, R48.reuse, R52, R20 ;  /* 0x000000343014723c */ /* 0x048fec0000041814 */
[----:B------:R-:W-:Y:S01]  /*5670*/  HMMA.16816.F32.BF16 R68, R48, R54, R68 ;  /* 0x000000363044723c */ /* 0x000fe20000041844 */
[----:B------:R-:W3:Y:S04]  /*5680*/  LDSM.16.M88.4 R52, [R227+0xf000] ;  /* 0x00f00000e334783b */ /* 0x000ee80000000200 */
[----:B------:R-:W3:Y:S01]  /*5690*/  LDSM.16.M88.4 R48, [R227+0xf800] ;  /* 0x00f80000e330783b */ /* 0x000ee20000000200 */
[C---:B-1----:R-:W-:Y:S06]  /*56a0*/  HMMA.16816.F32.BF16 R36, R72.reuse, R8, R36 ;  /* 0x000000084824723c */ /* 0x042fec0000041824 */
[C---:B------:R-:W-:Y:S06]  /*56b0*/  HMMA.16816.F32.BF16 R44, R72.reuse, R16, R44 ;  /* 0x00000010482c723c */ /* 0x040fec000004182c */
[C---:B------:R-:W-:Y:S01]  /*56c0*/  HMMA.16816.F32.BF16 R32, R72.reuse, R10, R32 ;  /* 0x0000000a4820723c */ /* 0x040fe20000041820 */
[----:B------:R-:W-:Y:S05]  /*56d0*/  LDSM.16.M88.4 R8, [R229+0x6000] ;  /* 0x00600000e508783b */ /* 0x000fea0000000200 */
[C---:B--2---:R-:W-:Y:S06]  /*56e0*/  HMMA.16816.F32.BF16 R28, R72.reuse, R12, R28 ;  /* 0x0000000c481c723c */ /* 0x044fec000004181c */
[C---:B------:R-:W-:Y:S01]  /*56f0*/  HMMA.16816.F32.BF16 R24, R72.reuse, R14, R24 ;  /* 0x0000000e4818723c */ /* 0x040fe20000041818 */
[----:B------:R-:W1:Y:S05]  /*5700*/  LDSM.16.M88.4 R12, [R220+0x6800] ;  /* 0x00680000dc0c783b */ /* 0x000e6a0000000200 */
[C---:B------:R-:W-:Y:S01]  /*5710*/  HMMA.16816.F32.BF16 R40, R72.reuse, R18, R40 ;  /* 0x000000124828723c */ /* 0x040fe20000041828 */
[----:B------:R-:W2:Y:S05]  /*5720*/  LDSM.16.M88.4 R16, [R220+0x6000] ;  /* 0x00600000dc10783b */ /* 0x000eaa0000000200 */
[----:B------:R-:W-:Y:S06]  /*5730*/  HMMA.16816.F32.BF16 R20, R72, R76, R20 ;  /* 0x0000004c4814723c */ /* 0x000fec0000041814 */
[C---:B----4-:R-:W-:Y:S06]  /*5740*/  HMMA.16816.F32.BF16 R36, R64.reuse, R56, R36 ;  /* 0x000000384024723c */ /* 0x050fec0000041824 */
[----:B------:R-:W-:Y:S06]  /*5750*/  HMMA.16816.F32.BF16 R44, R64, R60, R44 ;  /* 0x0000003c402c723c */ /* 0x000fec000004182c */
[----:B------:R-:W-:Y:S06]  /*5760*/  HMMA.16816.F32.BF16 R68, R72, R78, R68 ;  /* 0x0000004e4844723c */ /* 0x000fec0000041844 */
[C---:B---3--:R-:W-:Y:S06]  /*5770*/  HMMA.16816.F32.BF16 R28, R64.reuse, R52, R28 ;  /* 0x00000034401c723c */ /* 0x048fec000004181c */
[C---:B------:R-:W-:Y:S06]  /*5780*/  HMMA.16816.F32.BF16 R24, R64.reuse, R54, R24 ;  /* 0x000000364018723c */ /* 0x040fec0000041818 */
[C---:B------:R-:W-:Y:S01]  /*5790*/  HMMA.16816.F32.BF16 R40, R64.reuse, R62, R40 ;  /* 0x0000003e4028723c */ /* 0x040fe20000041828 */
[----:B------:R-:W3:Y:S05]  /*57a0*/  LDSM.16.M88.4 R60, [R220+0x7000] ;  /* 0x00700000dc3c783b */ /* 0x000eea0000000200 */
[----:B------:R-:W-:Y:S01]  /*57b0*/  HMMA.16816.F32.BF16 R52, R64, R48, R20 ;  /* 0x000000304034723c */ /* 0x000fe20000041814 */
[----:B------:R-:W4:Y:S01]  /*57c0*/  LDSM.16.M88.4 R20, [R220+0x7800] ;  /* 0x00780000dc14783b */ /* 0x000f220000000200 */
[----:B------:R-:W-:-:S04]  /*57d0*/  DEPBAR.LE SB0, 0x0 ;  /* 0x000080000000791a */ /* 0x000fc80000000000 */
[C---:B-1----:R-:W-:Y:S06]  /*57e0*/  HMMA.16816.F32.BF16 R36, R8.reuse, R12, R36 ;  /* 0x0000000c0824723c */ /* 0x042fec0000041824 */
[----:B--2---:R-:W-:Y:S01]  /*57f0*/  HMMA.16816.F32.BF16 R44, R8, R16, R44 ;  /* 0x00000010082c723c */ /* 0x004fe2000004182c */
[----:B------:R-:W-:-:S04]  /*5800*/  SHF.R.S32.HI R13, RZ, 0x1f, R6 ;  /* 0x0000001fff0d7819 */ /* 0x000fc80000011406 */
[----:B------:R-:W-:Y:S01]  /*5810*/  LEA.HI R6, R13, R6, RZ, 0x2 ;  /* 0x000000060d067211 */ /* 0x000fe200078f10ff */
[C---:B------:R-:W-:Y:S01]  /*5820*/  HMMA.16816.F32.BF16 R32, R64.reuse, R58, R32 ;  /* 0x0000003a4020723c */ /* 0x040fe20000041820 */
[C---:B------:R-:W-:Y:S02]  /*5830*/  VIADD R16, R3.reuse, 0x19 ;  /* 0x0000001903107836 */ /* 0x040fe40000000000 */
[----:B------:R-:W-:Y:S01]  /*5840*/  SHF.R.S32.HI R6, RZ, 0x2, R6 ;  /* 0x00000002ff067819 */ /* 0x000fe20000011406 */
[----:B------:R-:W-:Y:S02]  /*5850*/  VIADD R17, R3, 0x28 ;  /* 0x0000002803117836 */ /* 0x000fe40000000000 */
[----:B------:R-:W-:Y:S01]  /*5860*/  HMMA.16816.F32.BF16 R68, R64, R50, R68 ;  /* 0x000000324044723c */ /* 0x000fe20000041844 */
[----:B------:R-:W-:Y:S01]  /*5870*/  IADD3 R83, R83, 0x1, R6 ;  /* 0x0000000153537810 */ /* 0x000fe20007ffe006 */
[----:B------:R-:W-:-:S03]  /*5880*/  VIADD R6, R3, 0x1 ;  /* 0x0000000103067836 */ /* 0x000fc60000000000 */
[----:B------:R-:W-:Y:S01]  /*5890*/  IADD3 R13, R2, -UR12, R83 ;  /* 0x8000000c020d7c10 */ /* 0x000fe2000fffe053 */
[----:B------:R-:W-:Y:S01]  /*58a0*/  HMMA.16816.F32.BF16 R40, R8, R18, R40 ;  /* 0x000000120828723c */ /* 0x000fe20000041828 */
[----:B------:R-:W-:-:S03]  /*58b0*/  I2FP.F32.S32 R4, R6 ;  /* 0x0000000600047245 */ /* 0x000fc60000201400 */
[----:B------:R-:W-:Y:S02]  /*58c0*/  VIADD R13, R13, UR16 ;  /* 0x000000100d0d7c36 */ /* 0x000fe40008000000 */
[C---:B------:R-:W-:Y:S01]  /*58d0*/  FFMA.FTZ R12, R4.reuse, UR5, R45 ;  /* 0x00000005040c7c23 */ /* 0x040fe2000801002d */
[C---:B---3--:R-:W-:Y:S01]  /*58e0*/  HMMA.16816.F32.BF16 R28, R8.reuse, R60, R28 ;  /* 0x0000003c081c723c */ /* 0x048fe2000004181c */
[----:B------:R-:W-:Y:S01]  /*58f0*/  FFMA.FTZ R45, R4, UR5, R47 ;  /* 0x00000005042d7c23 */ /* 0x000fe2000801002f */
[----:B------:R-:W-:Y:S01]  /*5900*/  VIMNMX R167, R13, UR17, PT ;  /* 0x000000110da77c48 */ /* 0x000fe2000bfe0100 */
[----:B------:R-:W-:Y:S01]  /*5910*/  VIADD R4, R3, 0x9 ;  /* 0x0000000903047836 */ /* 0x000fe20000000000 */
[----:B------:R-:W-:Y:S01]  /*5920*/  VIADDMNMX R2, R13, 0x8, R2, PT ;  /* 0x000000080d027846 */ /* 0x000fe20003800102 */
[C---:B------:R-:W-:Y:S01]  /*5930*/  VIADD R13, R3.reuse, 0x10 ;  /* 0x00000010030d7836 */ /* 0x040fe20000000000 */
[C---:B------:R-:W-:Y:S01]  /*5940*/  HMMA.16816.F32.BF16 R32, R8.reuse, R14, R32 ;  /* 0x0000000e0820723c */ /* 0x040fe20000041820 */
[CC--:B------:R-:W-:Y:S01]  /*5950*/  ISETP.GE.AND P5, PT, R6.reuse, R167.reuse, PT ;  /* 0x000000a70600720c */ /* 0x0c0fe20003fa6270 */
[C---:B------:R-:W-:Y:S01]  /*5960*/  VIADD R19, R3.reuse, 0x20 ;  /* 0x0000002003137836 */ /* 0x040fe20000000000 */
[----:B------:R-:W-:Y:S01]  /*5970*/  ISETP.GE.AND P2, PT, R6, R2, PT ;  /* 0x000000020600720c */ /* 0x000fe20003f46270 */
[----:B------:R-:W-:Y:S01]  /*5980*/  VIADD R18, R3, 0x29 ;  /* 0x0000002903127836 */ /* 0x000fe20000000000 */
[----:B------:R-:W-:Y:S01]  /*5990*/  BAR.SYNC.DEFER_BLOCKING 0x0 ;  /* 0x0000000000007b1d */ /* 0x000fe20000010000 */
[----:B------:R-:W-:Y:S01]  /*59a0*/  HMMA.16816.F32.BF16 R24, R8, R62, R24 ;  /* 0x0000003e0818723c */ /* 0x000fe20000041818 */
[----:B------:R-:W-:-:S02]  /*59b0*/  ISETP.GE.AND P1, PT, R4, R167, PT ;  /* 0x000000a70400720c */ /* 0x000fc40003f26270 */
[----:B------:R-:W-:Y:S02]  /*59c0*/  ISETP.GE.AND P3, PT, R4, R2, PT ;  /* 0x000000020400720c */ /* 0x000fe40003f66270 */
[----:B------:R-:W-:Y:S01]  /*59d0*/  FSEL R12, R12, -INF , !P5 ;  /* 0xff8000000c0c7808 */ /* 0x000fe20006800000 */
[C---:B----4-:R-:W-:Y:S01]  /*59e0*/  HMMA.16816.F32.BF16 R52, R8.reuse, R20, R52 ;  /* 0x000000140834723c */ /* 0x050fe20000041834 */
[----:B------:R-:W-:Y:S02]  /*59f0*/  FSEL R45, R45, -INF , !P2 ;  /* 0xff8000002d2d7808 */ /* 0x000fe40005000000 */
[----:B------:R-:W-:Y:S02]  /*5a00*/  I2FP.F32.S32 R4, R4 ;  /* 0x0000000400047245 */ /* 0x000fe40000201400 */
[C---:B------:R-:W-:Y:S01]  /*5a10*/  ISETP.GE.AND P5, PT, R13.reuse, R167, PT ;  /* 0x000000a70d00720c */ /* 0x040fe20003fa6270 */
[----:B------:R-:W-:Y:S01]  /*5a20*/  HMMA.16816.F32.BF16 R68, R8, R22, R68 ;  /* 0x000000160844723c */ /* 0x000fe20000041844 */
[----:B------:R-:W-:Y:S01]  /*5a30*/  ISETP.GE.AND P2, PT, R13, R2, PT ;  /* 0x000000020d00720c */ /* 0x000fe20003f46270 */
[----:B------:R-:W-:Y:S01]  /*5a40*/  FFMA.FTZ R14, R4, UR5, R41 ;  /* 0x00000005040e7c23 */ /* 0x000fe20008010029 */
[----:B------:R-:W-:-:S04]  /*5a50*/  I2FP.F32.S32 R13, R13 ;  /* 0x0000000d000d7245 */ /* 0x000fc80000201400 */
[----:B------:R-:W-:Y:S02]  /*5a60*/  VIADD R9, R3, 0x8 ;  /* 0x0000000803097836 */ /* 0x000fe40000000000 */
[----:B------:R-:W-:Y:S01]  /*5a70*/  FFMA.FTZ R23, R4, UR5, R43 ;  /* 0x0000000504177c23 */ /* 0x000fe2000801002b */
[----:B------:R-:W-:Y:S01]  /*5a80*/  FFMA.FTZ R6, R13, UR5, R36 ;  /* 0x000000050d067c23 */ /* 0x000fe20008010024 */
[----:B------:R-:W-:Y:S02]  /*5a90*/  VIADD R4, R3, 0x11 ;  /* 0x0000001103047836 */ /* 0x000fe40000000000 */
[----:B------:R-:W-:Y:S01]  /*5aa0*/  FFMA.FTZ R13, R13, UR5, R38 ;  /* 0x000000050d0d7c23 */ /* 0x000fe20008010026 */
[----:B------:R-:W-:Y:S01]  /*5ab0*/  ISETP.GE.AND P6, PT, R9, R167, PT ;  /* 0x000000a70900720c */ /* 0x000fe20003fc6270 */
[----:B------:R-:W-:Y:S01]  /*5ac0*/  VIADD R11, R3, 0x18 ;  /* 0x00000018030b7836 */ /* 0x000fe20000000000 */
[----:B------:R-:W-:Y:S02]  /*5ad0*/  ISETP.GE.AND P4, PT, R9, R2, PT ;  /* 0x000000020900720c */ /* 0x000fe40003f86270 */
[----:B------:R-:W-:-:S02]  /*5ae0*/  I2FP.F32.S32 R9, R9 ;  /* 0x0000000900097245 */ /* 0x000fc40000201400 */
[----:B------:R-:W-:Y:S02]  /*5af0*/  FSEL R14, R14, -INF , !P1 ;  /* 0xff8000000e0e7808 */ /* 0x000fe40004800000 */
[----:B------:R-:W-:Y:S01]  /*5b00*/  FSEL R23, R23, -INF , !P3 ;  /* 0xff80000017177808 */ /* 0x000fe20005800000 */
[C---:B------:R-:W-:Y:S01]  /*5b10*/  FFMA.FTZ R22, R9.reuse, UR5, R40 ;  /* 0x0000000509167c23 */ /* 0x040fe20008010028 */
[----:B------:R-:W-:Y:S01]  /*5b20*/  FFMA.FTZ R42, R9, UR5, R42 ;  /* 0x00000005092a7c23 */ /* 0x000fe2000801002a */
[C---:B------:R-:W-:Y:S02]  /*5b30*/  ISETP.GE.AND P1, PT, R11.reuse, R167, PT ;  /* 0x000000a70b00720c */ /* 0x040fe40003f26270 */
[----:B------:R-:W-:Y:S02]  /*5b40*/  ISETP.GE.AND P3, PT, R11, R2, PT ;  /* 0x000000020b00720c */ /* 0x000fe40003f66270 */
[----:B------:R-:W-:Y:S02]  /*5b50*/  FSEL R22, R22, -INF , !P6 ;  /* 0xff80000016167808 */ /* 0x000fe40007000000 */
[----:B------:R-:W-:-:S02]  /*5b60*/  FSEL R41, R42, -INF , !P4 ;  /* 0xff8000002a297808 */ /* 0x000fc40006000000 */
[C---:B------:R-:W-:Y:S02]  /*5b70*/  ISETP.GE.AND P6, PT, R4.reuse, R167, PT ;  /* 0x000000a70400720c */ /* 0x040fe40003fc6270 */
[----:B------:R-:W-:Y:S02]  /*5b80*/  ISETP.GE.AND P4, PT, R4, R2, PT ;  /* 0x000000020400720c */ /* 0x000fe40003f86270 */
[----:B------:R-:W-:Y:S02]  /*5b90*/  I2FP.F32.S32 R4, R4 ;  /* 0x0000000400047245 */ /* 0x000fe40000201400 */
[----:B------:R-:W-:Y:S02]  /*5ba0*/  FSEL R6, R6, -INF , !P5 ;  /* 0xff80000006067808 */ /* 0x000fe40006800000 */
[----:B------:R-:W-:Y:S01]  /*5bb0*/  FSEL R13, R13, -INF , !P2 ;  /* 0xff8000000d0d7808 */ /* 0x000fe20005000000 */
[C---:B------:R-:W-:Y:S01]  /*5bc0*/  FFMA.FTZ R10, R4.reuse, UR5, R37 ;  /* 0x00000005040a7c23 */ /* 0x040fe20008010025 */
[----:B------:R-:W-:Y:S01]  /*5bd0*/  I2FP.F32.S32 R11, R11 ;  /* 0x0000000b000b7245 */ /* 0x000fe20000201400 */
[----:B------:R-:W-:Y:S01]  /*5be0*/  FFMA.FTZ R15, R4, UR5, R39 ;  /* 0x00000005040f7c23 */ /* 0x000fe20008010027 */
[----:B------:R-:W-:-:S02]  /*5bf0*/  ISETP.GE.AND P5, PT, R16, R167, PT ;  /* 0x000000a71000720c */ /* 0x000fc40003fa6270 */
[----:B------:R-:W-:Y:S01]  /*5c00*/  ISETP.GE.AND P2, PT, R16, R2, PT ;  /* 0x000000021000720c */ /* 0x000fe20003f46270 */
[C---:B------:R-:W-:Y:S01]  /*5c10*/  FFMA.FTZ R4, R11.reuse, UR5, R32 ;  /* 0x000000050b047c23 */ /* 0x040fe20008010020 */
[----:B------:R-:W-:Y:S01]  /*5c20*/  I2FP.F32.S32 R16, R16 ;  /* 0x0000001000107245 */ /* 0x000fe20000201400 */
[----:B------:R-:W-:Y:S01]  /*5c30*/  FFMA.FTZ R11, R11, UR5, R34 ;  /* 0x000000050b0b7c23 */ /* 0x000fe20008010022 */
[----:B------:R-:W-:Y:S02]  /*5c40*/  FSEL R10, R10, -INF , !P6 ;  /* 0xff8000000a0a7808 */ /* 0x000fe40007000000 */
[----:B------:R-:W-:Y:S01]  /*5c50*/  FSEL R4, R4, -INF , !P1 ;  /* 0xff80000004047808 */ /* 0x000fe20004800000 */
[C---:B------:R-:W-:Y:S01]  /*5c60*/  FFMA.FTZ R8, R16.reuse, UR5, R33 ;  /* 0x0000000510087c23 */ /* 0x040fe20008010021 */
[----:B------:R-:W-:Y:S01]  /*5c70*/  FFMA.FTZ R9, R16, UR5, R35 ;  /* 0x0000000510097c23 */ /* 0x000fe20008010023 */
[----:B------:R-:W-:Y:S01]  /*5c80*/  VIADD R16, R3, 0x21 ;  /* 0x0000002103107836 */ /* 0x000fe20000000000 */
[----:B------:R-:W-:-:S02]  /*5c90*/  FSEL R11, R11, -INF , !P3 ;  /* 0xff8000000b0b7808 */ /* 0x000fc40005800000 */
[----:B------:R-:W-:Y:S02]  /*5ca0*/  FSEL R8, R8, -INF , !P5 ;  /* 0xff80000008087808 */ /* 0x000fe40006800000 */
[----:B------:R-:W-:Y:S02]  /*5cb0*/  FSEL R9, R9, -INF , !P2 ;  /* 0xff80000009097808 */ /* 0x000fe40005000000 */
[CC--:B------:R-:W-:Y:S02]  /*5cc0*/  ISETP.GE.AND P1, PT, R16.reuse, R167.reuse, PT ;  /* 0x000000a71000720c */ /* 0x0c0fe40003f26270 */
[-C--:B------:R-:W-:Y:S02]  /*5cd0*/  ISETP.GE.AND P3, PT, R16, R2.reuse, PT ;  /* 0x000000021000720c */ /* 0x080fe40003f66270 */
[C---:B------:R-:W-:Y:S02]  /*5ce0*/  ISETP.GE.AND P5, PT, R17.reuse, R167, PT ;  /* 0x000000a71100720c */ /* 0x040fe40003fa6270 */
[----:B------:R-:W-:-:S02]  /*5cf0*/  ISETP.GE.AND P2, PT, R17, R2, PT ;  /* 0x000000021100720c */ /* 0x000fc40003f46270 */
[----:B------:R-:W-:Y:S02]  /*5d00*/  I2FP.F32.S32 R16, R16 ;  /* 0x0000001000107245 */ /* 0x000fe40000201400 */
[----:B------:R-:W-:Y:S02]  /*5d10*/  I2FP.F32.S32 R17, R17 ;  /* 0x0000001100117245 */ /* 0x000fe40000201400 */
[----:B------:R-:W-:Y:S01]  /*5d20*/  FSEL R15, R15, -INF , !P4 ;  /* 0xff8000000f0f7808 */ /* 0x000fe20006000000 */
[C---:B------:R-:W-:Y:S01]  /*5d30*/  FFMA.FTZ R29, R16.reuse, UR5, R29 ;  /* 0x00000005101d7c23 */ /* 0x040fe2000801001d */
[----:B------:R-:W-:Y:S01]  /*5d40*/  FFMA.FTZ R31, R16, UR5, R31 ;  /* 0x00000005101f7c23 */ /* 0x000fe2000801001f */
[C---:B------:R-:W-:Y:S01]  /*5d50*/  FFMA.FTZ R24, R17.reuse, UR5, R24 ;  /* 0x0000000511187c23 */ /* 0x040fe20008010018 */
[----:B------:R-:W-:Y:S01]  /*5d60*/  FFMA.FTZ R26, R17, UR5, R26 ;  /* 0x00000005111a7c23 */ /* 0x000fe2000801001a */
[----:B------:R-:W-:Y:S01]  /*5d70*/  VIADD R16, R3, 0x31 ;  /* 0x0000003103107836 */ /* 0x000fe20000000000 */
[----:B------:R-:W-:Y:S01]  /*5d80*/  ISETP.GE.AND P6, PT, R19, R167, PT ;  /* 0x000000a71300720c */ /* 0x000fe20003fc6270 */
[----:B------:R-:W-:Y:S01]  /*5d90*/  VIADD R17, R3, 0x30 ;  /* 0x0000003003117836 */ /* 0x000fe20000000000 */
[----:B------:R-:W-:-:S02]  /*5da0*/  ISETP.GE.AND P4, PT, R19, R2, PT ;  /* 0x000000021300720c */ /* 0x000fc40003f86270 */
[----:B------:R-:W-:Y:S02]  /*5db0*/  I2FP.F32.S32 R19, R19 ;  /* 0x0000001300137245 */ /* 0x000fe40000201400 */
[----:B------:R-:W-:Y:S02]  /*5dc0*/  FSEL R188, R24, -INF , !P5 ;  /* 0xff80000018bc7808 */ /* 0x000fe40006800000 */
[----:B------:R-:W-:Y:S01]  /*5dd0*/  FSEL R201, R26, -INF , !P2 ;  /* 0xff8000001ac97808 */ /* 0x000fe20005000000 */
[C---:B------:R-:W-:Y:S01]  /*5de0*/  FFMA.FTZ R28, R19.reuse, UR5, R28 ;  /* 0x00000005131c7c23 */ /* 0x040fe2000801001c */
[C---:B------:R-:W-:Y:S01]  /*5df0*/  ISETP.GE.AND P5, PT, R16.reuse, R167, PT ;  /* 0x000000a71000720c */ /* 0x040fe20003fa6270 */
[----:B------:R-:W-:Y:S01]  /*5e00*/  FFMA.FTZ R30, R19, UR5, R30 ;  /* 0x00000005131e7c23 */ /* 0x000fe2000801001e */
[----:B------:R-:W-:Y:S02]  /*5e10*/  ISETP.GE.AND P2, PT, R16, R2, PT ;  /* 0x000000021000720c */ /* 0x000fe40003f46270 */
[----:B------:R-:W-:-:S02]  /*5e20*/  I2FP.F32.S32 R16, R16 ;  /* 0x0000001000107245 */ /* 0x000fc40000201400 */
[----:B------:R-:W-:Y:S02]  /*5e30*/  FSEL R194, R29, -INF , !P1 ;  /* 0xff8000001dc27808 */ /* 0x000fe40004800000 */
[----:B------:R-:W-:Y:S01]  /*5e40*/  FSEL R193, R31, -INF , !P3 ;  /* 0xff8000001fc17808 */ /* 0x000fe20005800000 */
[C---:B------:R-:W-:Y:S01]  /*5e50*/  FFMA.FTZ R53, R16.reuse, UR5, R53 ;  /* 0x0000000510357c23 */ /* 0x040fe20008010035 */
[C---:B------:R-:W-:Y:S01]  /*5e60*/  ISETP.GE.AND P1, PT, R17.reuse, R167, PT ;  /* 0x000000a71100720c */ /* 0x040fe20003f26270 */
[----:B------:R-:W-:Y:S01]  /*5e70*/  FFMA.FTZ R33, R16, UR5, R55 ;  /* 0x0000000510217c23 */ /* 0x000fe20008010037 */
[----:B------:R-:W-:Y:S01]  /*5e80*/  ISETP.GE.AND P3, PT, R17, R2, PT ;  /* 0x000000021100720c */ /* 0x000fe20003f66270 */
[----:B------:R-:W-:Y:S01]  /*5e90*/  VIADD R16, R3, 0x38 ;  /* 0x0000003803107836 */ /* 0x000fe20000000000 */
[----:B------:R-:W-:Y:S02]  /*5ea0*/  I2FP.F32.S32 R17, R17 ;  /* 0x0000001100117245 */ /* 0x000fe40000201400 */
[----:B------:R-:W-:-:S02]  /*5eb0*/  FSEL R186, R28, -INF , !P6 ;  /* 0xff8000001cba7808 */ /* 0x000fc40007000000 */
[----:B------:R-:W-:Y:S01]  /*5ec0*/  FSEL R203, R30, -INF , !P4 ;  /* 0xff8000001ecb7808 */ /* 0x000fe20006000000 */
[C---:B------:R-:W-:Y:S01]  /*5ed0*/  FFMA.FTZ R52, R17.reuse, UR5, R52 ;  /* 0x0000000511347c23 */ /* 0x040fe20008010034 */
[CC--:B------:R-:W-:Y:S01]  /*5ee0*/  ISETP.GE.AND P6, PT, R18.reuse, R167.reuse, PT ;  /* 0x000000a71200720c */ /* 0x0c0fe20003fc6270 */
[----:B------:R-:W-:Y:S01]  /*5ef0*/  FFMA.FTZ R35, R17, UR5, R54 ;  /* 0x0000000511237c23 */ /* 0x000fe20008010036 */
[----:B------:R-:W-:Y:S02]  /*5f00*/  ISETP.GE.AND P4, PT, R18, R2, PT ;  /* 0x000000021200720c */ /* 0x000fe40003f86270 */
[----:B------:R-:W-:Y:S02]  /*5f10*/  I2FP.F32.S32 R18, R18 ;  /* 0x0000001200127245 */ /* 0x000fe40000201400 */
[----:B------:R-:W-:Y:S02]  /*5f20*/  I2FP.F32.S32 R19, R16 ;  /* 0x0000001000137245 */ /* 0x000fe40000201400 */
[----:B------:R-:W-:Y:S01]  /*5f30*/  FSEL R198, R52, -INF , !P1 ;  /* 0xff80000034c67808 */ /* 0x000fe20004800000 */
[C---:B------:R-:W-:Y:S01]  /*5f40*/  FFMA.FTZ R25, R18.reuse, UR5, R25 ;  /* 0x0000000512197c23 */ /* 0x040fe20008010019 */
[----:B------:R-:W-:Y:S01]  /*5f50*/  FFMA.FTZ R27, R18, UR5, R27 ;  /* 0x00000005121b7c23 */ /* 0x000fe2000801001b */
[C---:B------:R-:W-:Y:S01]  /*5f60*/  FFMA.FTZ R34, R19.reuse, UR5, R68 ;  /* 0x0000000513227c23 */ /* 0x040fe20008010044 */
[----:B------:R-:W-:Y:S01]  /*5f70*/  ISETP.GE.AND P1, PT, R16, R167, PT ;  /* 0x000000a71000720c */ /* 0x000fe20003f26270 */
[----:B------:R-:W-:Y:S01]  /*5f80*/  FFMA.FTZ R70, R19, UR5, R70 ;  /* 0x0000000513467c23 */ /* 0x000fe20008010046 */
[----:B------:R-:W-:-:S02]  /*5f90*/  FSEL R190, R25, -INF , !P6 ;  /* 0xff80000019be7808 */ /* 0x000fc40007000000 */
[----:B------:R-:W-:Y:S02]  /*5fa0*/  FSEL R197, R27, -INF , !P4 ;  /* 0xff8000001bc57808 */ /* 0x000fe40006000000 */
[----:B------:R-:W-:Y:S02]  /*5fb0*/  I2FP.F32.S32 R17, R3 ;  /* 0x0000000300117245 */ /* 0x000fe40000201400 */
[C---:B------:R-:W-:Y:S02]  /*5fc0*/  ISETP.GE.AND P6, PT, R3.reuse, R167, PT ;  /* 0x000000a70300720c */ /* 0x040fe40003fc6270 */
[C---:B------:R-:W-:Y:S01]  /*5fd0*/  ISETP.GE.AND P4, PT, R3.reuse, R2, PT ;  /* 0x000000020300720c */ /* 0x040fe20003f86270 */
[----:B------:R-:W-:Y:S01]  /*5fe0*/  VIADD R3, R3, 0x39 ;  /* 0x0000003903037836 */ /* 0x000fe20000000000 */
[----:B------:R-:W-:Y:S01]  /*5ff0*/  FSEL R34, R34, -INF , !P1 ;  /* 0xff80000022227808 */ /* 0x000fe20004800000 */
[C---:B------:R-:W-:Y:S01]  /*6000*/  FFMA.FTZ R24, R17.reuse, UR5, R44 ;  /* 0x0000000511187c23 */ /* 0x040fe2000801002c */
[----:B------:R-:W-:Y:S01]  /*6010*/  PLOP3.LUT P1, PT, PT, PT, UP0, 0x80, 0x0 ;  /* 0x000000000000781c */ /* 0x000fe20003f2f008 */
[----:B------:R-:W-:Y:S01]  /*6020*/  FFMA.FTZ R25, R17, UR5, R46 ;  /* 0x0000000511197c23 */ /* 0x000fe2000801002e */
[----:B------:R-:W-:-:S02]  /*6030*/  FSEL R35, R35, -INF , !P3 ;  /* 0xff80000023237808 */ /* 0x000fc40005800000 */
[-C--:B------:R-:W-:Y:S02]  /*6040*/  ISETP.GE.AND P3, PT, R16, R2.reuse, PT ;  /* 0x000000021000720c */ /* 0x080fe40003f66270 */
[----:B------:R-:W-:Y:S02]  /*6050*/  I2FP.F32.S32 R16, R3 ;  /* 0x0000000300107245 */ /* 0x000fe40000201400 */
[----:B------:R-:W-:Y:S02]  /*6060*/  FSEL R196, R53, -INF , !P5 ;  /* 0xff80000035c47808 */ /* 0x000fe40006800000 */
[----:B------:R-:W-:Y:S01]  /*6070*/  FSEL R33, R33, -INF , !P2 ;  /* 0xff80000021217808 */ /* 0x000fe20005000000 */
[C---:B------:R-:W-:Y:S01]  /*6080*/  FFMA.FTZ R32, R16.reuse, UR5, R69 ;  /* 0x0000000510207c23 */ /* 0x040fe20008010045 */
[----:B------:R-:W-:Y:S01]  /*6090*/  FFMA.FTZ R71, R16, UR5, R71 ;  /* 0x0000000510477c23 */ /* 0x000fe20008010047 */
[C---:B------:R-:W-:Y:S02]  /*60a0*/  ISETP.GE.AND P5, PT, R3.reuse, R167, PT ;  /* 0x000000a70300720c */ /* 0x040fe40003fa6270 */
[----:B------:R-:W-:-:S02]  /*60b0*/  ISETP.GE.AND P2, PT, R3, R2, PT ;  /* 0x000000020300720c */ /* 0x000fc40003f46270 */
[----:B------:R-:W-:Y:S02]  /*60c0*/  FSEL R195, R70, -INF , !P3 ;  /* 0xff80000046c37808 */ /* 0x000fe40005800000 */
[----:B------:R-:W-:Y:S02]  /*60d0*/  FSEL R24, R24, -INF , !P6 ;  /* 0xff80000018187808 */ /* 0x000fe40007000000 */
[----:B------:R-:W-:Y:S02]  /*60e0*/  FSEL R25, R25, -INF , !P4 ;  /* 0xff80000019197808 */ /* 0x000fe40006000000 */
[----:B------:R-:W-:Y:S02]  /*60f0*/  FSEL R32, R32, -INF , !P5 ;  /* 0xff80000020207808 */ /* 0x000fe40006800000 */
[----:B------:R-:W-:Y:S01]  /*6100*/  FSEL R191, R71, -INF , !P2 ;  /* 0xff80000047bf7808 */ /* 0x000fe20005000000 */
[----:B------:R-:W-:Y:S06]  /*6110*/  @!P1 BRA `(.L_x_2495) ;  /* 0x0000000c00fc9947 */ /* 0x000fec0003800000 */
[----:B------:R-:W-:Y:S05]  /*6120*/  @!P0 BRA `(.L_x_2496) ;  /* 0x0000000400248947 */ /* 0x000fea0003800000 */
[----:B------:R-:W-:Y:S01]  /*6130*/  ULDC UR17, c[0x0][0x380] ;  /* 0x0000e00000117ab9 */ /* 0x000fe20000000800 */
[----:B------:R-:W-:Y:S01]  /*6140*/  UIADD3 UR32, UR14, -0x40, URZ ;  /* 0xffffffc00e207890 */ /* 0x000fe2000fffe03f */
[----:B------:R-:W-:Y:S01]  /*6150*/  IMAD.U32 R3, RZ, RZ, UR17 ;  /* 0x00000011ff037e24 */ /* 0x000fe2000f8e00ff */
[----:B------:R-:W-:Y:S01]  /*6160*/  MOV R16, UR14 ;  /* 0x0000000e00107c02 */ /* 0x000fe20008000f00 */
[----:B------:R-:W-:Y:S01]  /*6170*/  UMOV UR34, URZ ;  /* 0x0000003f00227c82 */ /* 0x000fe20008000000 */
[----:B------:R-:W-:Y:S02]  /*6180*/  ULOP3.LUT UR14, UR14, UR17, URZ, 0x3c, !UPT ;  /* 0x000000110e0e7292 */ /* 0x000fe4000f8e3c3f */
[----:B------:R-:W-:Y:S02]  /*6190*/  IABS R3, R3 ;  /* 0x0000000300037213 */ /* 0x000fe40000000000 */
[----:B------:R-:W-:Y:S01]  /*61a0*/  IABS R16, R16 ;  /* 0x0000001000107213 */ /* 0x000fe20000000000 */
[----:B------:R-:W-:Y:S01]  /*61b0*/  UISETP.GE.AND UP1, UPT, UR14, URZ, UPT ;  /* 0x0000003f0e00728c */ /* 0x000fe2000bf26270 */
[----:B------:R-:W-:Y:S01]  /*61c0*/  R2UR UR16, R3 ;  /* 0x00000000031072ca */ /* 0x000fe200000e0000 */
[----:B------:R-:W-:Y:S01]  /*61d0*/  ULOP3.LUT UR14, URZ, UR17, URZ, 0x33, !UPT ;  /* 0x000000113f0e7292 */ /* 0x000fe2000f8e333f */
        /* <DEDUP_REMOVED lines=30> */
[----:B------:R-:W-:-:S04]  /*63c0*/  @UP4 UIADD3 UR35, UR35, 0x1, URZ ;  /* 0x0000000123234890 */ /* 0x000fc8000fffe03f */
[----:B------:R-:W-:Y:S02]  /*63d0*/  @!UP1 UIADD3 UR35, -UR35, URZ, URZ ;  /* 0x0000003f23239290 */ /* 0x000fe4000fffe13f */
[----:B------:R-:W-:Y:S02]  /*63e0*/  @UP3 UIADD3 UR33, UR33, 0x1, URZ ;  /* 0x0000000121213890 */ /* 0x000fe4000fffe03f */
[----:B------:R-:W-:Y:S02]  /*63f0*/  USEL UR35, UR14, UR35, !UP2 ;  /* 0x000000230e237287 */ /* 0x000fe4000d000000 */
[----:B------:R-:W-:Y:S02]  /*6400*/  @!UP0 UIADD3 UR33, -UR33, URZ, URZ ;  /* 0x0000003f21218290 */ /* 0x000fe4000fffe13f */
[----:B------:R-:W-:Y:S02]  /*6410*/  UIMAD.WIDE UR20, UR35, 0x4, UR18 ;  /* 0x00000004231478a5 */ /* 0x000fe4000f8e0212 */
[----:B------:R-:W-:-:S04]  /*6420*/  USEL UR14, UR14, UR33, !UP2 ;  /* 0x000000210e0e7287 */ /* 0x000fc8000d000000 */
[----:B------:R-:W-:Y:S01]  /*6430*/  UIMAD.WIDE UR32, UR14, 0x4, UR18 ;  /* 0x000000040e2078a5 */ /* 0x000fe2000f8e0212 */
[----:B------:R-:W-:Y:S01]  /*6440*/  IMAD.U32 R20, RZ, RZ, UR20 ;  /* 0x00000014ff147e24 */ /* 0x000fe2000f8e00ff */
[----:B------:R-:W-:-:S04]  /*6450*/  MOV R21, UR21 ;  /* 0x0000001500157c02 */ /* 0x000fc80008000f00 */
[----:B------:R-:W-:Y:S01]  /*6460*/  IMAD.U32 R18, RZ, RZ, UR32 ;  /* 0x00000020ff127e24 */ /* 0x000fe2000f8e00ff */
[----:B------:R-:W2:Y:S01]  /*6470*/  LDG.E R3, desc[UR24][R20.64] ;  /* 0x0000001814037981 */ /* 0x000ea2000c1e1900 */
[----:B------:R-:W-:-:S05]  /*6480*/  IMAD.U32 R19, RZ, RZ, UR33 ;  /* 0x00000021ff137e24 */ /* 0x000fca000f8e00ff */
[----:B------:R1:W2:Y:S01]  /*6490*/  LDG.E R16, desc[UR24][R18.64] ;  /* 0x0000001812107981 */ /* 0x0002a2000c1e1900 */
[----:B------:R-:W-:-:S04]  /*64a0*/  UIADD3 UR14, UR35, -UR14, URZ ;  /* 0x8000000e230e7290 */ /* 0x000fc8000fffe03f */
[----:B------:R-:W-:-:S04]  /*64b0*/  UIMAD UR17, UR14, UR17, -0x40 ;  /* 0xffffffc00e1174a4 */ /* 0x000fc8000f8e0211 */
[----:B------:R-:W-:-:S04]  /*64c0*/  USHF.R.S32.HI UR14, URZ, 0x1f, UR17 ;  /* 0x0000001f3f0e7899 */ /* 0x000fc80008011411 */
[----:B------:R-:W-:Y:S02]  /*64d0*/  UIMAD UR14, UR14, UR6, URZ ;  /* 0x000000060e0e72a4 */ /* 0x000fe4000f8e023f */
[----:B------:R-:W-:Y:S02]  /*64e0*/  UIMAD.WIDE.U32 UR20, UR17, UR6, URZ ;  /* 0x00000006111472a5 */ /* 0x000fe4000f8e003f */
        /* <DEDUP_REMOVED lines=13> */
.L_x_2496:
[----:B------:R-:W-:-:S04]  /*65c0*/  ULEA UR14, -UR6, URZ, 0x6 ;  /* 0x0000003f060e7291 */ /* 0x000fc8000f8e313f */
[----:B------:R-:W-:Y:S02]  /*65d0*/  USHF.R.S32.HI UR16, URZ, 0x1f, UR14 ;  /* 0x0000001f3f107899 */ /* 0x000fe4000801140e */
[----:B------:R-:W-:-:S04]  /*65e0*/  MOV R26, UR14 ;  /* 0x0000000e001a7c02 */ /* 0x000fc80008000f00 */
[----:B------:R-:W-:-:S07]  /*65f0*/  MOV R3, UR16 ;  /* 0x0000001000037c02 */ /* 0x000fce0008000f00 */
.L_x_2497:
        /* <DEDUP_REMOVED lines=173> */
.L_x_2499:
[----:B------:R-:W-:Y:S05]  /*70d0*/  BSYNC B0 ;  /* 0x0000000000007941 */ /* 0x000fea0003800000 */
.L_x_2498:
[----:B------:R-:W0:Y:S01]  /*70e0*/  LDGDEPBAR ;  /* 0x00000000000079af */ /* 0x000e220000000000 */
[----:B------:R-:W-:-:S04]  /*70f0*/  IADD3 R165, P2, R26, R165, RZ ;  /* 0x000000a51aa57210 */ /* 0x000fc80007f5e0ff */
[----:B------:R-:W-:-:S09]  /*7100*/  IADD3.X R166, R3, R166, RZ, P2, !PT ;  /* 0x000000a603a67210 */ /* 0x000fd200017fe4ff */
.L_x_2495:
[----:B------:R-:W-:Y:S01]  /*7110*/  FMNMX.FTZ R3, R24, R12, !PT ;  /* 0x0000000c18037209 */ /* 0x000fe20007810000 */
[----:B------:R-:W-:Y:S01]  /*7120*/  ULDC UR23, c[0x0][0x2ec] ;  /* 0x0000bb0000177ab9 */ /* 0x000fe20000000800 */
[----:B-1--4-:R-:W-:Y:S01]  /*7130*/  FMNMX.FTZ R16, R25, R45, !PT ;  /* 0x0000002d19107209 */ /* 0x012fe20007810000 */
[----:B------:R-:W-:Y:S01]  /*7140*/  ULDC.64 UR16, c[0x0][0x218] ;  /* 0x0000860000107ab9 */ /* 0x000fe20000000a00 */
        /* <DEDUP_REMOVED lines=43> */
[----:B------:R-:W-:Y:S04]  /*7400*/  LDSM.16.MT88.4 R80, [R225+0x12000] ;  /* 0x01200000e150783b */ /* 0x000fe80000004200 */
[----:B------:R-:W-:Y:S04]  /*7410*/  LDSM.16.MT88.4 R88, [R224+0x12000] ;  /* 0x01200000e058783b */ /* 0x000fe80000004200 */
[----:B------:R-:W-:Y:S04]  /*7420*/  LDSM.16.MT88.4 R96, [R228+0x14000] ;  /* 0x01400000e460783b */ /* 0x000fe80000004200 */
[----:B------:R-:W-:Y:S01]  /*7430*/  LDSM.16.MT88.4 R104, [R226+0x14000] ;  /* 0x01400000e268783b */ /* 0x000fe20000004200 */
[----:B-1----:R-:W-:-:S03]  /*7440*/  FMNMX.FTZ R164, R17, R164, !PT ;  /* 0x000000a411a47209 */ /* 0x002fc60007810000 */
[----:B------:R-:W-:Y:S01]  /*7450*/  LDSM.16.MT88.4 R112, [R225+0x14000] ;  /* 0x01400000e170783b */ /* 0x000fe20000004200 */
[----:B--2---:R-:W-:Y:S01]  /*7460*/  FMNMX.FTZ R3, R16, R3, !PT ;  /* 0x0000000310037209 */ /* 0x004fe20007810000 */
[C---:B------:R-:W-:Y:S01]  /*7470*/  FMUL.FTZ R199, R164.reuse, UR23 ;  /* 0x00000017a4c77c20 */ /* 0x040fe20008410000 */
[----:B------:R-:W-:Y:S01]  /*7480*/  FSETP.NEU.FTZ.AND P2, PT, R164, -INF , PT ;  /* 0xff800000a400780b */ /* 0x000fe20003f5d000 */
[----:B------:R-:W-:Y:S02]  /*7490*/  LDSM.16.MT88.4 R120, [R224+0x14000] ;  /* 0x01400000e078783b */ /* 0x000fe40000004200 */
[----:B------:R-:W-:Y:S01]  /*74a0*/  FMUL.FTZ R192, R3, UR23 ;  /* 0x0000001703c07c20 */ /* 0x000fe20008410000 */
[----:B------:R-:W-:Y:S01]  /*74b0*/  FSEL R199, R199, RZ, P2 ;  /* 0x000000ffc7c77208 */ /* 0x000fe20001000000 */
[----:B------:R-:W-:Y:S01]  /*74c0*/  LDSM.16.MT88.4 R128, [R228+0x16000] ;  /* 0x01600000e480783b */ /* 0x000fe20000004200 */
[----:B------:R-:W-:-:S03]  /*74d0*/  FSETP.NEU.FTZ.AND P2, PT, R3, -INF , PT ;  /* 0xff8000000300780b */ /* 0x000fc60003f5d000 */
[--C-:B------:R-:W-:Y:S01]  /*74e0*/  FFMA.FTZ R185, R24, UR23, -R199.reuse ;  /* 0x0000001718b97c23 */ /* 0x100fe200080108c7 */
[----:B------:R-:W-:Y:S01]  /*74f0*/  FSEL R192, R192, RZ, P2 ;  /* 0x000000ffc0c07208 */ /* 0x000fe20001000000 */
[--C-:B------:R-:W-:Y:S01]  /*7500*/  FFMA.FTZ R182, R12, UR23, -R199.reuse ;  /* 0x000000170cb67c23 */ /* 0x100fe200080108c7 */
[--C-:B------:R-:W-:Y:S01]  /*7510*/  FFMA.FTZ R183, R22, UR23, -R199.reuse ;  /* 0x0000001716b77c23 */ /* 0x100fe200080108c7 */
[--C-:B------:R-:W-:Y:S01]  /*7520*/  FFMA.FTZ R178, R14, UR23, -R199.reuse ;  /* 0x000000170eb27c23 */ /* 0x100fe200080108c7 */
[----:B------:R-:W-:Y:S01]  /*7530*/  LDSM.16.MT88.4 R136, [R226+0x16000] ;  /* 0x01600000e288783b */ /* 0x000fe20000004200 */
[--C-:B------:R-:W-:Y:S01]  /*7540*/  FFMA.FTZ R181, R25, UR23, -R192.reuse ;  /* 0x0000001719b57c23 */ /* 0x100fe200080108c0 */
[--C-:B------:R-:W-:Y:S01]  /*7550*/  FFMA.FTZ R184, R45, UR23, -R192.reuse ;  /* 0x000000172db87c23 */ /* 0x100fe200080108c0 */
[--C-:B------:R-:W-:Y:S01]  /*7560*/  FFMA.FTZ R179, R41, UR23, -R192.reuse ;  /* 0x0000001729b37c23 */ /* 0x100fe200080108c0 */
[--C-:B------:R-:W-:Y:S01]  /*7570*/  FFMA.FTZ R180, R23, UR23, -R192.reuse ;  /* 0x0000001717b47c23 */ /* 0x100fe200080108c0 */
[----:B------:R-:W1:Y:S01]  /*7580*/  LDSM.16.MT88.4 R40, [R226+0x10000] ;  /* 0x01000000e228783b */ /* 0x000e620000004200 */
[--C-:B------:R-:W-:Y:S01]  /*7590*/  FFMA.FTZ R177, R6, UR23, -R199.reuse ;  /* 0x0000001706b17c23 */ /* 0x100fe200080108c7 */
[--C-:B------:R-:W-:Y:S01]  /*75a0*/  FFMA.FTZ R174, R4, UR23, -R199.reuse ;  /* 0x0000001704ae7c23 */ /* 0x100fe200080108c7 */
[----:B------:R-:W-:Y:S01]  /*75b0*/  MUFU.EX2 R185, R185 ;  /* 0x000000b900b97308 */ /* 0x000fe20000000800 */
[----:B------:R-:W2:Y:S01]  /*75c0*/  LDSM.16.MT88.4 R144, [R225+0x16000] ;  /* 0x01600000e190783b */ /* 0x000ea20000004200 */
[--C-:B------:R-:W-:Y:S01]  /*75d0*/  FFMA.FTZ R176, R10, UR23, -R199.reuse ;  /* 0x000000170ab07c23 */ /* 0x100fe200080108c7 */
[--C-:B------:R-:W-:Y:S01]  /*75e0*/  FFMA.FTZ R169, R8, UR23, -R199.reuse ;  /* 0x0000001708a97c23 */ /* 0x100fe200080108c7 */
[--C-:B------:R-:W-:Y:S01]  /*75f0*/  FFMA.FTZ R175, R13, UR23, -R192.reuse ;  /* 0x000000170daf7c23 */ /* 0x100fe200080108c0 */
[----:B------:R-:W3:Y:S01]  /*7600*/  LDSM.16.MT88.4 R4, [R224+0x16000] ;  /* 0x01600000e004783b */ /* 0x000ee20000004200 */
[--C-:B------:R-:W-:Y:S01]  /*7610*/  FFMA.FTZ R172, R15, UR23, -R192.reuse ;  /* 0x000000170fac7c23 */ /* 0x100fe200080108c0 */
[--C-:B------:R-:W-:Y:S01]  /*7620*/  FFMA.FTZ R173, R11, UR23, -R192.reuse ;  /* 0x000000170bad7c23 */ /* 0x100fe200080108c0 */
[----:B------:R-:W4:Y:S01]  /*7630*/  MUFU.EX2 R182, R182 ;  /* 0x000000b600b67308 */ /* 0x000f220000000800 */
[----:B------:R-:W5:Y:S01]  /*7640*/  LDSM.16.MT88.4 R16, [R224+0x10800] ;  /* 0x01080000e010783b */ /* 0x000f620000004200 */
[--C-:B------:R-:W-:Y:S01]  /*7650*/  FFMA.FTZ R0, R9, UR23, -R192.reuse ;  /* 0x0000001709007c23 */ /* 0x100fe200080108c0 */
[--C-:B------:R-:W-:Y:S01]  /*7660*/  FFMA.FTZ R187, R194, UR23, -R199.reuse ;  /* 0x00000017c2bb7c23 */ /* 0x100fe200080108c7 */
[--C-:B------:R-:W-:Y:S01]  /*7670*/  FFMA.FTZ R189, R190, UR23, -R199.reuse ;  /* 0x00000017bebd7c23 */ /* 0x100fe200080108c7 */
[----:B------:R-:W5:Y:S01]  /*7680*/  LDSM.16.MT88.4 R12, [R228+0x12800] ;  /* 0x01280000e40c783b */ /* 0x000f620000004200 */
[--C-:B------:R-:W-:Y:S01]  /*7690*/  FFMA.FTZ R186, R186, UR23, -R199.reuse ;  /* 0x00000017baba7c23 */ /* 0x100fe200080108c7 */
[--C-:B------:R-:W-:Y:S01]  /*76a0*/  FFMA.FTZ R188, R188, UR23, -R199.reuse ;  /* 0x00000017bcbc7c23 */ /* 0x100fe200080108c7 */
[----:B------:R-:W-:Y:S01]  /*76b0*/  MUFU.EX2 R183, R183 ;  /* 0x000000b700b77308 */ /* 0x000fe20000000800 */
[----:B------:R-:W5:Y:S01]  /*76c0*/  LDSM.16.MT88.4 R8, [R226+0x12800] ;  /* 0x01280000e208783b */ /* 0x000f620000004200 */
[--C-:B------:R-:W-:Y:S01]  /*76d0*/  FFMA.FTZ R190, R203, UR23, -R192.reuse ;  /* 0x00000017cbbe7c23 */ /* 0x100fe200080108c0 */
[--C-:B------:R-:W-:Y:S01]  /*76e0*/  FFMA.FTZ R193, R193, UR23, -R192.reuse ;  /* 0x00000017c1c17c23 */ /* 0x100fe200080108c0 */
[--C-:B------:R-:W-:Y:S01]  /*76f0*/  FFMA.FTZ R194, R201, UR23, -R192.reuse ;  /* 0x00000017c9c27c23 */ /* 0x100fe200080108c0 */
[----:B------:R-:W5:Y:S01]  /*7700*/  LDSM.16.MT88.4 R20, [R228+0x10800] ;  /* 0x01080000e414783b */ /* 0x000f620000004200 */
[--C-:B------:R-:W-:Y:S01]  /*7710*/  FFMA.FTZ R197, R197, UR23, -R192.reuse ;  /* 0x00000017c5c57c23 */ /* 0x100fe200080108c0 */
[--C-:B------:R-:W-:Y:S01]  /*7720*/  FFMA.FTZ R201, R196, UR23, -R199.reuse ;  /* 0x00000017c4c97c23 */ /* 0x100fe200080108c7 */
[----:B------:R-:W1:Y:S01]  /*7730*/  MUFU.EX2 R178, R178 ;  /* 0x000000b200b27308 */ /* 0x000e620000000800 */
[----:B----4-:R-:W-:Y:S01]  /*7740*/  F2FP.BF16.F32.PACK_AB R148, R182, R185 ;  /* 0x000000b9b694723e */ /* 0x010fe200000010ff */
[----:B------:R-:W-:Y:S01]  /*7750*/  LDSM.16.MT88.4 R28, [R226+0x10800] ;  /* 0x01080000e21c783b */ /* 0x000fe20000004200 */
[--C-:B------:R-:W-:Y:S01]  /*7760*/  FFMA.FTZ R198, R198, UR23, -R199.reuse ;  /* 0x00000017c6c67c23 */ /* 0x100fe200080108c7 */
[--C-:B------:R-:W-:Y:S01]  /*7770*/  FFMA.FTZ R196, R34, UR23, -R199.reuse ;  /* 0x0000001722c47c23 */ /* 0x100fe200080108c7 */
[----:B------:R-:W-:Y:S01]  /*7780*/  FFMA.FTZ R249, R32, UR23, -R199 ;  /* 0x0000001720f97c23 */ /* 0x000fe200080108c7 */
[----:B------:R-:W-:Y:S01]  /*7790*/  LDSM.16.MT88.4 R24, [R225+0x10800] ;  /* 0x01080000e118783b */ /* 0x000fe20000004200 */
[--C-:B------:R-:W-:Y:S01]  /*77a0*/  FFMA.FTZ R199, R35, UR23, -R192.reuse ;  /* 0x0000001723c77c23 */ /* 0x100fe200080108c0 */
[----:B------:R-:W-:Y:S01]  /*77b0*/  MUFU.EX2 R181, R181 ;  /* 0x000000b500b57308 */ /* 0x000fe20000000800 */
[--C-:B------:R-:W-:Y:S01]  /*77c0*/  FFMA.FTZ R200, R33, UR23, -R192.reuse ;  /* 0x0000001721c87c23 */ /* 0x100fe200080108c0 */
[--C-:B------:R-:W-:Y:S01]  /*77d0*/  FFMA.FTZ R195, R195, UR23, -R192.reuse ;  /* 0x00000017c3c37c23 */ /* 0x100fe200080108c0 */
[----:B------:R-:W-:Y:S01]  /*77e0*/  FFMA.FTZ R192, R191, UR23, -R192 ;  /* 0x00000017bfc07c23 */ /* 0x000fe200080108c0 */
[----:B------:R-:W-:Y:S01]  /*77f0*/  LDSM.16.MT88.4 R32, [R228+0x11800] ;  /* 0x01180000e420783b */ /* 0x000fe20000004200 */
[----:B------:R-:W-:Y:S01]  /*7800*/  FADD.FTZ R182, R185, R182 ;  /* 0x000000b6b9b67221 */ /* 0x000fe20000010000 */
[----:B------:R-:W-:-:S02]  /*7810*/  LEA R244, P2, R165, UR16, 0x1 ;  /* 0x00000010a5f47c11 */ /* 0x000fc4000f8408ff */
[----:B------:R-:W4:Y:S01]  /*7820*/  MUFU.EX2 R184, R184 ;  /* 0x000000b800b87308 */ /* 0x000f220000000800 */
[----:B-1----:R-:W-:Y:S01]  /*7830*/  F2FP.BF16.F32.PACK_AB R150, R178, R183 ;  /* 0x000000b7b296723e */ /* 0x002fe200000010ff */
[----:B------:R-:W-:Y:S01]  /*7840*/  FADD.FTZ R183, R183, R182 ;  /* 0x000000b6b7b77221 */ /* 0x000fe20000010000 */
[----:B------:R-:W-:-:S03]  /*7850*/  LEA.HI.X R245, R165, UR17, R166, 0x1, P2 ;  /* 0x00000011a5f57c11 */ /* 0x000fc600090f0ca6 */
        /* <DEDUP_REMOVED lines=36> */
[----:B------:R-:W5:Y:S01]  /*7aa0*/  MUFU.EX2 R193, R193 ;  /* 0x000000c100c17308 */ /* 0x000f620000000800 */
[C---:B------:R-:W-:Y:S06]  /*7ab0*/  HMMA.16816.F32.BF16 R124, R148.reuse, R128, RZ ;  /* 0x00000080947c723c */ /* 0x040fec00000418ff */
        /* <DEDUP_REMOVED lines=24> */
[C---:B---3--:R-:W-:Y:S06]  /*7c40*/  HMMA.16816.F32.BF16 R152, R148.reuse, R4, RZ ;  /* 0x000000049498723c */ /* 0x048fec00000418ff */
[----:B------:R-:W-:Y:S01]  /*7c50*/  HMMA.16816.F32.BF16 R148, R148, R6, RZ ;  /* 0x000000069494723c */ /* 0x000fe200000418ff */
[----:B----4-:R-:W-:-:S02]  /*7c60*/  F2FP.BF16.F32.PACK_AB R4, R176, R177 ;  /* 0x000000b1b004723e */ /* 0x010fc400000010ff */
[----:B-1----:R-:W-:Y:S01]  /*7c70*/  F2FP.BF16.F32.PACK_AB R5, R172, R175 ;  /* 0x000000afac05723e */ /* 0x002fe200000010ff */
[----:B------:R-:W-:-:S03]  /*7c80*/  FADD.FTZ R175, R175, R180 ;  /* 0x000000b4afaf7221 */ /* 0x000fc60000010000 */
[----:B------:R-:W-:Y:S01]  /*7c90*/  F2FP.BF16.F32.PACK_AB R6, R169, R174 ;  /* 0x000000aea906723e */ /* 0x000fe200000010ff */
[----:B------:R-:W-:Y:S01]  /*7ca0*/  FADD.FTZ R172, R172, R175 ;  /* 0x000000afacac7221 */ /* 0x000fe20000010000 */
[----:B-----5:R-:W-:-:S03]  /*7cb0*/  F2FP.BF16.F32.PACK_AB R7, R0, R173 ;  /* 0x000000ad0007723e */ /* 0x020fc600000010ff */
[----:B------:R-:W-:-:S04]  /*7cc0*/  FADD.FTZ R173, R173, R172 ;  /* 0x000000acadad7221 */ /* 0x000fc80000010000 */
[----:B------:R-:W-:Y:S01]  /*7cd0*/  HMMA.16816.F32.BF16 R52, R4, R16, R52 ;  /* 0x000000100434723c */ /* 0x000fe20000041834 */
[----:B------:R-:W-:-:S05]  /*7ce0*/  FADD.FTZ R173, R0, R173 ;  /* 0x000000ad00ad7221 */ /* 0x000fca0000010000 */
        /* <DEDUP_REMOVED lines=40> */
[----:B------:R-:W-:Y:S05]  /*7f70*/  LDSM.16.MT88.4 R28, [R226+0x11000] ;  /* 0x01100000e21c783b */ /* 0x000fea0000004200 */
[C---:B------:R-:W-:Y:S06]  /*7f80*/  HMMA.16816.F32.BF16 R100, R4.reuse, R24, R100 ;  /* 0x000000180464723c */ /* 0x040fec0000041864 */
[C---:B------:R-:W-:Y:S01]  /*7f90*/  HMMA.16816.F32.BF16 R104, R4.reuse, R26, R104 ;  /* 0x0000001a0468723c */ /* 0x040fe20000041868 */
[----:B------:R-:W-:Y:S05]  /*7fa0*/  LDSM.16.MT88.4 R24, [R224+0x11000] ;  /* 0x01100000e018783b */ /* 0x000fea0000004200 */
[C---:B-----5:R-:W-:Y:S06]  /*7fb0*/  HMMA.16816.F32.BF16 R124, R4.reuse, R20, R124 ;  /* 0x00000014047c723c */ /* 0x060fec000004187c */
[----:B------:R-:W-:Y:S01]  /*7fc0*/  HMMA.16816.F32.BF16 R128, R4, R22, R128 ;  /* 0x000000160480723c */ /* 0x000fe20000041880 */
[----:B------:R-:W2:Y:S06]  /*7fd0*/  LDSM.16.MT88.4 R20, [R228+0x11000] ;  /* 0x01100000e414783b */ /* 0x000eac0000004200 */
[----:B------:R-:W-:-:S02]  /*7fe0*/  F2FP.BF16.F32.PACK_AB R4, R187, R186 ;  /* 0x000000babb04723e */ /* 0x000fc400000010ff */
[----:B------:R-:W-:Y:S01]  /*7ff0*/  F2FP.BF16.F32.PACK_AB R5, R193, R190 ;  /* 0x000000bec105723e */ /* 0x000fe200000010ff */
[----:B------:R-:W-:Y:S01]  /*8000*/  FADD.FTZ R190, R190, R173 ;  /* 0x000000adbebe7221 */ /* 0x000fe20000010000 */
[----:B------:R-:W-:Y:S02]  /*8010*/  F2FP.BF16.F32.PACK_AB R6, R189, R188 ;  /* 0x000000bcbd06723e */ /* 0x000fe400000010ff */
[----:B------:R-:W-:Y:S01]  /*8020*/  F2FP.BF16.F32.PACK_AB R7, R197, R194 ;  /* 0x000000c2c507723e */ /* 0x000fe200000010ff */
[----:B------:R-:W-:-:S04]  /*8030*/  FADD.FTZ R193, R193, R190 ;  /* 0x000000bec1c17221 */ /* 0x000fc80000010000 */
[----:B------:R-:W-:Y:S02]  /*8040*/  FADD.FTZ R194, R194, R193 ;  /* 0x000000c1c2c27221 */ /* 0x000fe40000010000 */
[----:B-1----:R-:W-:Y:S02]  /*8050*/  HMMA.16816.F32.BF16 R44, R4, R16, R44 ;  /* 0x00000010042c723c */ /* 0x002fe4000004182c */
[----:B------:R-:W-:-:S04]  /*8060*/  FADD.FTZ R194, R197, R194 ;  /* 0x000000c2c5c27221 */ /* 0x000fc80000010000 */
        /* <DEDUP_REMOVED lines=44> */
[C---:B--2---:R-:W-:Y:S06]  /*8330*/  HMMA.16816.F32.BF16 R124, R4.reuse, R20, R124 ;  /* 0x00000014047c723c */ /* 0x044fec000004187c */
[----:B------:R-:W-:Y:S01]  /*8340*/  HMMA.16816.F32.BF16 R128, R4, R22, R128 ;  /* 0x000000160480723c */ /* 0x000fe20000041880 */
[----:B------:R-:W-:Y:S06]  /*8350*/  LDSM.16.MT88.4 R20, [R228+0x13800] ;  /* 0x01380000e414783b */ /* 0x000fec0000004200 */
        /* <DEDUP_REMOVED lines=21> */
[----:B------:R-:W-:Y:S01]  /*84b0*/  HMMA.16816.F32.BF16 R36, R4, R28, R36 ;  /* 0x0000001c0424723c */ /* 0x000fe20000041824 */
[----:B------:R-:W-:-:S04]  /*84c0*/  FADD.FTZ R17, R177, R178 ;  /* 0x000000b2b1117221 */ /* 0x000fc80000010000 */
[----:B------:R-:W-:Y:S01]  /*84d0*/  FADD.FTZ R17, R176, R17 ;  /* 0x00000011b0117221 */ /* 0x000fe20000010000 */
[----:B------:R-:W-:Y:S01]  /*84e0*/  HMMA.16816.F32.BF16 R40, R4, R30, R40 ;  /* 0x0000001e0428723c */ /* 0x000fe20000041828 */
[----:B------:R-:W1:Y:S02]  /*84f0*/  LDSM.16.MT88.4 R28, [R226+0x15800] ;  /* 0x01580000e21c783b */ /* 0x000e640000004200 */
[----:B------:R-:W-:-:S03]  /*8500*/  FADD.FTZ R174, R174, R17 ;  /* 0x00000011aeae7221 */ /* 0x000fc60000010000 */
[----:B------:R-:W-:Y:S01]  /*8510*/  HMMA.16816.F32.BF16 R44, R4, R24, R44 ;  /* 0x00000018042c723c */ /* 0x000fe2000004182c */
[----:B------:R-:W-:-:S04]  /*8520*/  FADD.FTZ R169, R169, R174 ;  /* 0x000000aea9a97221 */ /* 0x000fc80000010000 */
[----:B------:R-:W-:Y:S01]  /*8530*/  FADD.FTZ R186, R186, R169 ;  /* 0x000000a9baba7221 */ /* 0x000fe20000010000 */
[----:B------:R-:W-:Y:S01]  /*8540*/  HMMA.16816.F32.BF16 R48, R4, R26, R48 ;  /* 0x0000001a0430723c */ /* 0x000fe20000041830 */
[----:B------:R-:W5:Y:S02]  /*8550*/  LDSM.16.MT88.4 R24, [R225+0x15800] ;  /* 0x01580000e118783b */ /* 0x000f640000004200 */
[----:B------:R-:W-:-:S03]  /*8560*/  FADD.FTZ R187, R187, R186 ;  /* 0x000000babbbb7221 */ /* 0x000fc60000010000 */
[----:B------:R-:W-:Y:S01]  /*8570*/  HMMA.16816.F32.BF16 R60, R4, R20, R60 ;  /* 0x00000014043c723c */ /* 0x000fe2000004183c */
[----:B------:R-:W-:-:S04]  /*8580*/  FADD.FTZ R188, R188, R187 ;  /* 0x000000bbbcbc7221 */ /* 0x000fc80000010000 */
[----:B------:R-:W-:Y:S01]  /*8590*/  FADD.FTZ R189, R189, R188 ;  /* 0x000000bcbdbd7221 */ /* 0x000fe20000010000 */
[----:B------:R-:W-:Y:S01]  /*85a0*/  HMMA.16816.F32.BF16 R64, R4, R22, R64 ;  /* 0x000000160440723c */ /* 0x000fe20000041840 */
[----:B------:R-:W5:Y:S02]  /*85b0*/  LDSM.16.MT88.4 R20, [R228+0x17800] ;  /* 0x01780000e414783b */ /* 0x000f640000004200 */
[----:B------:R-:W-:-:S03]  /*85c0*/  FADD.FTZ R198, R198, R189 ;  /* 0x000000bdc6c67221 */ /* 0x000fc60000010000 */
[----:B--2---:R-:W-:Y:S01]  /*85d0*/  HMMA.16816.F32.BF16 R92, R4, R12, R92 ;  /* 0x0000000c045c723c */ /* 0x004fe2000004185c */
[----:B------:R-:W-:-:S04]  /*85e0*/  FADD.FTZ R201, R201, R198 ;  /* 0x000000c6c9c97221 */ /* 0x000fc80000010000 */
[----:B------:R-:W-:Y:S01]  /*85f0*/  FADD.FTZ R196, R196, R201 ;  /* 0x000000c9c4c47221 */ /* 0x000fe20000010000 */
[----:B------:R-:W-:Y:S01]  /*8600*/  HMMA.16816.F32.BF16 R96, R4, R14, R96 ;  /* 0x0000000e0460723c */ /* 0x000fe20000041860 */
[----:B------:R-:W2:Y:S02]  /*8610*/  LDSM.16.MT88.4 R12, [R225+0x17800] ;  /* 0x01780000e10c783b */ /* 0x000ea40000004200 */
[----:B------:R-:W-:-:S03]  /*8620*/  FADD.FTZ R249, R249, R196 ;  /* 0x000000c4f9f97221 */ /* 0x000fc60000010000 */
[C---:B---3--:R-:W-:Y:S06]  /*8630*/  HMMA.16816.F32.BF16 R116, R4.reuse, R8, R116 ;  /* 0x000000080474723c */ /* 0x048fec0000041874 */
[C---:B------:R-:W-:Y:S01]  /*8640*/  HMMA.16816.F32.BF16 R120, R4.reuse, R10, R120 ;  /* 0x0000000a0478723c */ /* 0x040fe20000041878 */
[----:B------:R-:W3:Y:S05]  /*8650*/  LDSM.16.MT88.4 R8, [R224+0x17800] ;  /* 0x01780000e008783b */ /* 0x000eea0000004200 */
[C---:B----4-:R-:W-:Y:S06]  /*8660*/  HMMA.16816.F32.BF16 R84, R4.reuse, R32, R84 ;  /* 0x000000200454723c */ /* 0x050fec0000041854 */
[C---:B------:R-:W-:Y:S06]  /*8670*/  HMMA.16816.F32.BF16 R88, R4.reuse, R34, R88 ;  /* 0x000000220458723c */ /* 0x040fec0000041858 */
[C---:B-1----:R-:W-:Y:S06]  /*8680*/  HMMA.16816.F32.BF16 R100, R4.reuse, R28, R100 ;  /* 0x0000001c0464723c */ /* 0x042fec0000041864 */
[C---:B------:R-:W-:Y:S06]  /*8690*/  HMMA.16816.F32.BF16 R104, R4.reuse, R30, R104 ;  /* 0x0000001e0468723c */ /* 0x040fec0000041868 */
[C---:B-----5:R-:W-:Y:S06]  /*86a0*/  HMMA.16816.F32.BF16 R108, R4.reuse, R24, R108 ;  /* 0x00000018046c723c */ /* 0x060fec000004186c */
[C---:B------:R-:W-:Y:S06]  /*86b0*/  HMMA.16816.F32.BF16 R112, R4.reuse, R26, R112 ;  /* 0x0000001a0470723c */ /* 0x040fec0000041870 */
        /* <DEDUP_REMOVED lines=66> */
[----:B------:R-:W-:Y:S01]  /*8ae0*/  IMAD.U32 R8, RZ, RZ, UR32 ;  /* 0x00000020ff087e24 */ /* 0x000fe2000f8e00ff */
[----:B------:R-:W-:Y:S02]  /*8af0*/  UIADD3 UR4, UR37, -UR4, URZ ;  /* 0x8000000425047290 */ /* 0x000fe4000fffe03f */
[----:B------:R1:W2:Y:S01]  /*8b00*/  LDG.E R5, desc[UR24][R4.64] ;  /* 0x0000001804057981 */ /* 0x0002a2000c1e1900 */
[----:B------:R-:W-:-:S03]  /*8b10*/  ULDC.64 UR20, c[0x0][0x238] ;  /* 0x00008e0000147ab9 */ /* 0x000fc60000000a00 */
[----:B------:R-:W2:Y:S01]  /*8b20*/  LDG.E R0, desc[UR24][R8.64] ;  /* 0x0000001808007981 */ /* 0x000ea2000c1e1900 */
[----:B------:R-:W-:-:S04]  /*8b30*/  UIMAD UR14, UR4, UR14, -0x40 ;  /* 0xffffffc0040e74a4 */ /* 0x000fc8000f8e020e */
[----:B------:R-:W-:Y:S02]  /*8b40*/  USHF.R.S32.HI UR4, URZ, 0x1f, UR14 ;  /* 0x0000001f3f047899 */ /* 0x000fe4000801140e */
[----:B------:R-:W-:Y:S02]  /*8b50*/  UIMAD.WIDE.U32 UR32, UR14, UR8, URZ ;  /* 0x000000080e2072a5 */ /* 0x000fe4000f8e003f */
[----:B------:R-:W-:-:S04]  /*8b60*/  UIMAD UR4, UR4, UR8, URZ ;  /* 0x00000008040472a4 */ /* 0x000fc8000f8e023f */
[----:B------:R-:W-:-:S04]  /*8b70*/  UIMAD UR4, UR14, UR9, UR4 ;  /* 0x000000090e0472a4 */ /* 0x000fc8000f8e0204 */
        /* <DEDUP_REMOVED lines=12> */
.L_x_2501:
[----:B------:R-:W-:-:S04]  /*8c40*/  ULEA UR4, -UR8, URZ, 0x6 ;  /* 0x0000003f08047291 */ /* 0x000fc8000f8e313f */
[----:B------:R-:W-:Y:S02]  /*8c50*/  USHF.R.S32.HI UR9, URZ, 0x1f, UR4 ;  /* 0x0000001f3f097899 */ /* 0x000fe40008011404 */
[----:B------:R-:W-:-:S04]  /*8c60*/  MOV R9, UR4 ;  /* 0x0000000400097c02 */ /* 0x000fc80008000f00 */
[----:B------:R-:W-:-:S07]  /*8c70*/  MOV R7, UR9 ;  /* 0x0000000900077c02 */ /* 0x000fce0008000f00 */
.L_x_2502:
        /* <DEDUP_REMOVED lines=98> */
[----:B------:R-:W-:Y:S01]  /*92a0*/  @!P6 LDGSTS.E.BYPASS.LTC128B.128 [R238+0x11000], desc[UR24][R20.64] ;  /* 0x1100000014eeefae */ /* 0x000fe2000b901d58 */
[----:B------:R-:W-:Y:S01]  /*92b0*/  @!P3 LEA.HI.X R33, R0, UR27, R5, 0x1, P1 ;  /* 0x0000001b0021bc11 */ /* 0x000fe200088f0c05 */
[----:B------:R-:W-:Y:S01]  /*92c0*/  IMAD.MOV.U32 R250, RZ, RZ, R200 ;  /* 0x000000fffffa7224 */ /* 0x000fe200078e00c8 */
[CC--:B------:R-:W-:Y:S01]  /*92d0*/  @!P5 IADD3 R0, P1, R9.reuse, R170.reuse, RZ ;  /* 0x000000aa0900d210 */ /* 0x0c0fe20007f3e0ff */
[----:B------:R-:W-:Y:S01]  /*92e0*/  @P5 STS.128 [R238+0x13000], RZ ;  /* 0x013000ffee005388 */ /* 0x000fe20000000c00 */
[C---:B------:R-:W-:Y:S01]  /*92f0*/  @!P6 LEA.HI.X R173, R9.reuse, R251, R7, 0x1, P2 ;  /* 0x000000fb09ade211 */ /* 0x040fe200010f0c07 */
[----:B------:R-:W-:Y:S01]  /*9300*/  IMAD.MOV.U32 R251, RZ, RZ, R201 ;  /* 0x000000fffffb7224 */ /* 0x000fe200078e00c9 */
[-C--:B------:R-:W-:Y:S01]  /*9310*/  @!P4 IADD3 R4, P2, R9, R170.reuse, RZ ;  /* 0x000000aa0904c210 */ /* 0x080fe20007f5e0ff */
[--C-:B------:R-:W-:Y:S01]  /*9320*/  @!P5 IMAD.X R5, R7, 0x1, R168.reuse, P1 ;  /* 0x000000010705d824 */ /* 0x100fe200008e06a8 */
[----:B------:R-:W-:Y:S01]  /*9330*/  @!P3 IADD3 R9, P1, R9, R170, RZ ;  /* 0x000000aa0909b210 */ /* 0x000fe20007f3e0ff */
[----:B------:R-:W-:Y:S01]  /*9340*/  @!PT LDS RZ, [RZ] ;  /* 0x00000000fffff984 */ /* 0x000fe20000000800 */
[----:B------:R-:W-:Y:S01]  /*9350*/  @!PT LDS RZ, [RZ] ;  /* 0x00000000fffff984 */ /* 0x000fe20000000800 */
[----:B------:R-:W-:Y:S01]  /*9360*/  @!PT LDS RZ, [RZ] ;  /* 0x00000000fffff984 */ /* 0x000fe20000000800 */
[----:B------:R-:W-:Y:S02]  /*9370*/  @!P5 LDGSTS.E.BYPASS.LTC128B.128 [R238+0x13000], desc[UR24][R10.64+0x80] ;  /* 0x130000800aeedfae */ /* 0x000fe4000b901d58 */
[C-C-:B------:R-:W-:Y:S01]  /*9380*/  @!P4 IMAD.X R29, R7.reuse, 0x1, R168.reuse, P2 ;  /* 0x00000001071dc824 */ /* 0x140fe200010e06a8 */
[----:B------:R-:W-:Y:S01]  /*9390*/  @!P5 LEA R170, P2, R0, UR26, 0x1 ;  /* 0x0000001a00aadc11 */ /* 0x000fe2000f8408ff */
[----:B------:R-:W-:Y:S01]  /*93a0*/  @P4 STS.128 [R238+0x15000], RZ ;  /* 0x015000ffee004388 */ /* 0x000fe20000000c00 */
[----:B------:R-:W-:Y:S01]  /*93b0*/  @!P3 IMAD.X R168, R7, 0x1, R168, P1 ;  /* 0x0000000107a8b824 */ /* 0x000fe200008e06a8 */
[----:B------:R-:W-:-:S02]  /*93c0*/  @!P3 LEA R28, P1, R9, UR26, 0x1 ;  /* 0x0000001a091cbc11 */ /* 0x000fc4000f8208ff */
[----:B------:R-:W-:Y:S01]  /*93d0*/  @!P5 LEA.HI.X R171, R0, UR27, R5, 0x1, P2 ;  /* 0x0000001b00abdc11 */ /* 0x000fe200090f0c05 */
[----:B------:R-:W-:Y:S01]  /*93e0*/  @!PT LDS RZ, [RZ] ;  /* 0x00000000fffff984 */ /* 0x000fe20000000800 */
[----:B------:R-:W-:Y:S01]  /*93f0*/  @!PT LDS RZ, [RZ] ;  /* 0x00000000fffff984 */ /* 0x000fe20000000800 */
[----:B------:R-:W-:Y:S01]  /*9400*/  @!PT LDS RZ, [RZ] ;  /* 0x00000000fffff984 */ /* 0x000fe20000000800 */
[----:B------:R-:W-:Y:S01]  /*9410*/  @!P4 LDGSTS.E.BYPASS.LTC128B.128 [R238+0x15000], desc[UR24][R30.64+0x100] ;  /* 0x150001001eeecfae */ /* 0x000fe2000b901d58 */
[C---:B------:R-:W-:Y:S01]  /*9420*/  @!P4 LEA R174, P2, R4.reuse, UR26, 0x1 ;  /* 0x0000001a04aecc11 */ /* 0x040fe2000f8408ff */
[----:B------:R-:W-:Y:S02]  /*9430*/  IMAD.U32 R0, RZ, RZ, UR11 ;  /* 0x0000000bff007e24 */ /* 0x000fe4000f8e00ff */
[----:B------:R-:W-:Y:S01]  /*9440*/  @P3 STS.128 [R238+0x17000], RZ ;  /* 0x017000ffee003388 */ /* 0x000fe20000000c00 */
[----:B------:R-:W-:Y:S01]  /*9450*/  @!P4 LEA.HI.X R175, R4, UR27, R29, 0x1, P2 ;  /* 0x0000001b04afcc11 */ /* 0x000fe200090f0c1d */
[----:B------:R-:W-:Y:S01]  /*9460*/  IMAD R0, R0, 0x40, R239 ;  /* 0x0000004000007824 */ /* 0x000fe200078e02ef */
[----:B------:R-:W-:Y:S01]  /*9470*/  @!P3 LEA.HI.X R29, R9, UR27, R168, 0x1, P1 ;  /* 0x0000001b091dbc11 */ /* 0x000fe200088f0ca8 */
        /* <DEDUP_REMOVED lines=26> */
[----:B-1----:R-:W1:Y:S04]  /*9620*/  LDSM.16.M88.4 R32, [R233+0x8800] ;  /* 0x00880000e920783b */ /* 0x002e680000000200 */
[----:B------:R-:W3:Y:S04]  /*9630*/  LDSM.16.M88.4 R24, [R233+0x9000] ;  /* 0x00900000e918783b */ /* 0x000ee80000000200 */
[----:B------:R-:W5:Y:S04]  /*9640*/  LDSM.16.M88.4 R176, [R233+0x9800] ;  /* 0x00980000e9b0783b */ /* 0x000f680000000200 */
[----:B------:R-:W-:Y:S04]  /*9650*/  LDSM.16.M88.4 R16, [R232] ;  /* 0x00000000e810783b */ /* 0x000fe80000000200 */
[----:B------:R-:W5:Y:S04]  /*9660*/  LDSM.16.M88.4 R12, [R231] ;  /* 0x00000000e70c783b */ /* 0x000f680000000200 */
[----:B------:R-:W5:Y:S04]  /*9670*/  LDSM.16.M88.4 R20, [R223] ;  /* 0x00000000df14783b */ /* 0x000f680000000200 */
[----:B------:R-:W5:Y:S04]  /*9680*/  LDSM.16.M88.4 R180, [R222] ;  /* 0x00000000deb4783b */ /* 0x000f680000000200 */
[----:B--2---:R-:W2:Y:S04]  /*9690*/  LDSM.16.M88.4 R172, [R221] ;  /* 0x00000000ddac783b */ /* 0x004ea80000000200 */
[----:B------:R-:W-:Y:S01]  /*96a0*/  LDSM.16.M88.4 R196, [R227+0x8000] ;  /* 0x00800000e3c4783b */ /* 0x000fe20000000200 */
[C---:B----4-:R-:W-:Y:S03]  /*96b0*/  HMMA.16816.F32.BF16 R8, R184.reuse, R4, RZ ;  /* 0x00000004b808723c */ /* 0x050fe600000418ff */
[----:B------:R-:W-:Y:S04]  /*96c0*/  LDSM.16.M88.4 R192, [R227+0x9800] ;  /* 0x00980000e3c0783b */ /* 0x000fe80000000200 */
[----:B------:R-:W0:Y:S01]  /*96d0*/  LDGDEPBAR ;  /* 0x00000000000079af */ /* 0x000e220000000000 */
[C---:B-1----:R-:W-:Y:S06]  /*96e0*/  HMMA.16816.F32.BF16 R168, R184.reuse, R32, RZ ;  /* 0x00000020b8a8723c */ /* 0x042fec00000418ff */
[C---:B------:R-:W-:Y:S06]  /*96f0*/  HMMA.16816.F32.BF16 R4, R184.reuse, R6, RZ ;  /* 0x00000006b804723c */ /* 0x040fec00000418ff */
[C---:B------:R-:W-:Y:S06]  /*9700*/  HMMA.16816.F32.BF16 R32, R184.reuse, R34, RZ ;  /* 0x00000022b820723c */ /* 0x040fec00000418ff */
[C---:B---3--:R-:W-:Y:S06]  /*9710*/  HMMA.16816.F32.BF16 R28, R184.reuse, R24, RZ ;  /* 0x00000018b81c723c */ /* 0x048fec00000418ff */
[C---:B------:R-:W-:Y:S06]  /*9720*/  HMMA.16816.F32.BF16 R24, R184.reuse, R26, RZ ;  /* 0x0000001ab818723c */ /* 0x040fec00000418ff */
[C---:B-----5:R-:W-:Y:S06]  /*9730*/  HMMA.16816.F32.BF16 R188, R184.reuse, R176, RZ ;  /* 0x000000b0b8bc723c */ /* 0x060fec00000418ff */
[----:B------:R-:W-:Y:S01]  /*9740*/  HMMA.16816.F32.BF16 R184, R184, R178, RZ ;  /* 0x000000b2b8b8723c */ /* 0x000fe200000418ff */
[----:B------:R-:W-:Y:S05]  /*9750*/  LDSM.16.M88.4 R176, [R227+0x8800] ;  /* 0x00880000e3b0783b */ /* 0x000fea0000000200 */
[C---:B------:R-:W-:Y:S06]  /*9760*/  HMMA.16816.F32.BF16 R8, R16.reuse, R12, R8 ;  /* 0x0000000c1008723c */ /* 0x040fec0000041808 */
[C---:B------:R-:W-:Y:S01]  /*9770*/  HMMA.16816.F32.BF16 R4, R16.reuse, R14, R4 ;  /* 0x0000000e1004723c */ /* 0x040fe20000041804 */
[----:B------:R-:W1:Y:S05]  /*9780*/  LDSM.16.M88.4 R12, [R230] ;  /* 0x00000000e60c783b */ /* 0x000e6a0000000200 */
[C---:B------:R-:W-:Y:S06]  /*9790*/  HMMA.16816.F32.BF16 R168, R16.reuse, R20, R168 ;  /* 0x0000001410a8723c */ /* 0x040fec00000418a8 */
[C---:B------:R-:W-:Y:S01]  /*97a0*/  HMMA.16816.F32.BF16 R32, R16.reuse, R22, R32 ;  /* 0x000000161020723c */ /* 0x040fe20000041820 */
[----:B------:R-:W3:Y:S05]  /*97b0*/  LDSM.16.M88.4 R20, [R227+0x9000] ;  /* 0x00900000e314783b */ /* 0x000eea0000000200 */
[C---:B------:R-:W-:Y:S06]  /*97c0*/  HMMA.16816.F32.BF16 R28, R16.reuse, R180, R28 ;  /* 0x000000b4101c723c */ /* 0x040fec000004181c */
[C---:B------:R-:W-:Y:S01]  /*97d0*/  HMMA.16816.F32.BF16 R24, R16.reuse, R182, R24 ;  /* 0x000000b61018723c */ /* 0x040fe20000041818 */
[----:B------:R-:W-:Y:S05]  /*97e0*/  LDSM.16.M88.4 R180, [R220] ;  /* 0x00000000dcb4783b */ /* 0x000fea0000000200 */
[C---:B--2---:R-:W-:Y:S06]  /*97f0*/  HMMA.16816.F32.BF16 R188, R16.reuse, R172, R188 ;  /* 0x000000ac10bc723c */ /* 0x044fec00000418bc */
[----:B------:R-:W-:Y:S01]  /*9800*/  HMMA.16816.F32.BF16 R184, R16, R174, R184 ;  /* 0x000000ae10b8723c */ /* 0x000fe200000418b8 */
[----:B------:R-:W2:Y:S04]  /*9810*/  LDSM.16.M88.4 R16, [R229] ;  /* 0x00000000e510783b */ /* 0x000ea80000000200 */
[----:B------:R-:W4:Y:S01]  /*9820*/  LDSM.16.M88.4 R172, [R220+0x800] ;  /* 0x00080000dcac783b */ /* 0x000f220000000200 */
        /* <DEDUP_REMOVED lines=9> */
[C---:B------:R-:W-:Y:S06]  /*98c0*/  HMMA.16816.F32.BF16 R188, R12.reuse, R192, R188 ;  /* 0x000000c00cbc723c */ /* 0x040fec00000418bc */
[----:B------:R-:W-:Y:S01]  /*98d0*/  HMMA.16816.F32.BF16 R184, R12, R194, R184 ;  /* 0x000000c20cb8723c */ /* 0x000fe200000418b8 */
[----:B------:R-:W5:Y:S04]  /*98e0*/  LDSM.16.M88.4 R12, [R234+0x2000] ;  /* 0x00200000ea0c783b */ /* 0x000f680000000200 */
[----:B------:R-:W5:Y:S01]  /*98f0*/  LDSM.16.M88.4 R192, [R233+0xa800] ;  /* 0x00a80000e9c0783b */ /* 0x000f620000000200 */
[C---:B--2---:R-:W-:Y:S06]  /*9900*/  HMMA.16816.F32.BF16 R8, R16.reuse, R180, R8 ;  /* 0x000000b41008723c */ /* 0x044fec0000041808 */
[C---:B------:R-:W-:Y:S01]  /*9910*/  HMMA.16816.F32.BF16 R4, R16.reuse, R182, R4 ;  /* 0x000000b61004723c */ /* 0x040fe20000041804 */
[----:B------:R-:W2:Y:S05]  /*9920*/  LDSM.16.M88.4 R180, [R233+0xb000] ;  /* 0x00b00000e9b4783b */ /* 0x000eaa0000000200 */
[C---:B----4-:R-:W-:Y:S06]  /*9930*/  HMMA.16816.F32.BF16 R168, R16.reuse, R172, R168 ;  /* 0x000000ac10a8723c */ /* 0x050fec00000418a8 */
[C---:B------:R-:W-:Y:S01]  /*9940*/  HMMA.16816.F32.BF16 R32, R16.reuse, R174, R32 ;  /* 0x000000ae1020723c */ /* 0x040fe20000041820 */
[----:B------:R-:W4:Y:S05]  /*9950*/  LDSM.16.M88.4 R172, [R233+0xb800] ;  /* 0x00b80000e9ac783b */ /* 0x000f2a0000000200 */
[C---:B-1----:R-:W-:Y:S06]  /*9960*/  HMMA.16816.F32.BF16 R28, R16.reuse, R176, R28 ;  /* 0x000000b0101c723c */ /* 0x042fec000004181c */
[C---:B------:R-:W-:Y:S01]  /*9970*/  HMMA.16816.F32.BF16 R24, R16.reuse, R178, R24 ;  /* 0x000000b21018723c */ /* 0x040fe20000041818 */
[----:B------:R-:W-:Y:S05]  /*9980*/  LDSM.16.M88.4 R176, [R232+0x2000] ;  /* 0x00200000e8b0783b */ /* 0x000fea0000000200 */
[C---:B---3--:R-:W-:Y:S06]  /*9990*/  HMMA.16816.F32.BF16 R188, R16.reuse, R20, R188 ;  /* 0x0000001410bc723c */ /* 0x048fec00000418bc */
[----:B------:R-:W-:Y:S01]  /*99a0*/  HMMA.16816.F32.BF16 R184, R16, R22, R184 ;  /* 0x0000001610b8723c */ /* 0x000fe200000418b8 */
[----:B------:R-:W1:Y:S04]  /*99b0*/  LDSM.16.M88.4 R20, [R219] ;  /* 0x00000000db14783b */ /* 0x000e680000000200 */
[----:B------:R-:W3:Y:S01]  /*99c0*/  LDSM.16.M88.4 R16, [R218] ;  /* 0x00000000da10783b */ /* 0x000ee20000000200 */
[C---:B-----5:R-:W-:Y:S06]  /*99d0*/  HMMA.16816.F32.BF16 R8, R12.reuse, R196, R8 ;  /* 0x000000c40c08723c */ /* 0x060fec0000041808 */
[C---:B------:R-:W-:Y:S01]  /*99e0*/  HMMA.16816.F32.BF16 R4, R12.reuse, R198, R4 ;  /* 0x000000c60c04723c */ /* 0x040fe20000041804 */
[----:B------:R-:W5:Y:S05]  /*99f0*/  LDSM.16.M88.4 R196, [R217] ;  /* 0x00000000d9c4783b */ /* 0x000f6a0000000200 */
[C---:B------:R-:W-:Y:S06]  /*9a00*/  HMMA.16816.F32.BF16 R168, R12.reuse, R192, R168 ;  /* 0x000000c00ca8723c */ /* 0x040fec00000418a8 */
[C---:B------:R-:W-:Y:S01]  /*9a10*/  HMMA.16816.F32.BF16 R32, R12.reuse, R194, R32 ;  /* 0x000000c20c20723c */ /* 0x040fe20000041820 */
[----:B------:R-:W5:Y:S05]  /*9a20*/  LDSM.16.M88.4 R192, [R216] ;  /* 0x00000000d8c0783b */ /* 0x000f6a0000000200 */
        /* <DEDUP_REMOVED lines=13> */
[C---:B-----5:R-:W-:Y:S06]  /*9b00*/  HMMA.16816.F32.BF16 R28, R176.reuse, R196, R28 ;  /* 0x000000c4b01c723c */ /* 0x060fec000004181c */
[C---:B------:R-:W-:Y:S01]  /*9b10*/  HMMA.16816.F32.BF16 R24, R176.reuse, R198, R24 ;  /* 0x000000c6b018723c */ /* 0x040fe20000041818 */
[----:B------:R-:W-:Y:S05]  /*9b20*/  LDSM.16.M88.4 R196, [R220+0x3000] ;  /* 0x00300000dcc4783b */ /* 0x000fea0000000200 */
[C---:B------:R-:W-:Y:S06]  /*9b30*/  HMMA.16816.F32.BF16 R188, R176.reuse, R192, R188 ;  /* 0x000000c0b0bc723c */ /* 0x040fec00000418bc */
        /* <DEDUP_REMOVED lines=8> */
[----:B------:R-:W5:Y:S05]  /*9bc0*/  LDSM.16.M88.4 R180, [R220+0x3800] ;  /* 0x00380000dcb4783b */ /* 0x000f6a0000000200 */
        /* <DEDUP_REMOVED lines=26> */
[C---:B----4-:R-:W-:Y:S06]  /*9d70*/  HMMA.16816.F32.BF16 R28, R20.reuse, R192, R28 ;  /* 0x000000c0141c723c */ /* 0x050fec000004181c */
[C---:B------:R-:W-:Y:S01]  /*9d80*/  HMMA.16816.F32.BF16 R24, R20.reuse, R194, R24 ;  /* 0x000000c21418723c */ /* 0x040fe20000041818 */
[----:B------:R-:W-:Y:S05]  /*9d90*/  LDSM.16.M88.4 R192, [R227+0xc000] ;  /* 0x00c00000e3c0783b */ /* 0x000fea0000000200 */
[C---:B--2---:R-:W-:Y:S06]  /*9da0*/  HMMA.16816.F32.BF16 R188, R20.reuse, R172, R188 ;  /* 0x000000ac14bc723c */ /* 0x044fec00000418bc */
        /* <DEDUP_REMOVED lines=34> */
[----:B------:R-:W-:Y:S05]  /*9fd0*/  LDSM.16.M88.4 R196, [R232+0x6000] ;  /* 0x00600000e8c4783b */ /* 0x000fea0000000200 */
[C---:B--2---:R-:W-:Y:S06]  /*9fe0*/  HMMA.16816.F32.BF16 R188, R16.reuse, R20, R188 ;  /* 0x0000001410bc723c */ /* 0x044fec00000418bc */
[C---:B------:R-:W-:Y:S01]  /*9ff0*/  HMMA.16816.F32.BF16 R184, R16.reuse, R22, R184 ;  /* 0x0000001610b8723c */ /* 0x040fe200000418b8 */
[----:B------:R-:W2:Y:S05]  /*a000*/  LDSM.16.M88.4 R20, [R211] ;  /* 0x00000000d314783b */ /* 0x000eaa0000000200 */
[C---:B-----5:R-:W-:Y:S06]  /*a010*/  HMMA.16816.F32.BF16 R28, R16.reuse, R192, R28 ;  /* 0x000000c0101c723c */ /* 0x060fec000004181c */
[----:B------:R-:W-:Y:S01]  /*a020*/  HMMA.16816.F32.BF16 R24, R16, R194, R24 ;  /* 0x000000c21018723c */ /* 0x000fe20000041818 */
[----:B------:R-:W5:Y:S04]  /*a030*/  LDSM.16.M88.4 R192, [R233+0xf800] ;  /* 0x00f80000e9c0783b */ /* 0x000f680000000200 */
[----:B------:R-:W5:Y:S01]  /*a040*/  LDSM.16.M88.4 R16, [R210] ;  /* 0x00000000d210783b */ /* 0x000f620000000200 */
[C---:B-1----:R-:W-:Y:S06]  /*a050*/  HMMA.16816.F32.BF16 R8, R176.reuse, R180, R8 ;  /* 0x000000b4b008723c */ /* 0x042fec0000041808 */
[C---:B------:R-:W-:Y:S01]  /*a060*/  HMMA.16816.F32.BF16 R4, R176.reuse, R182, R4 ;  /* 0x000000b6b004723c */ /* 0x040fe20000041804 */
[----:B------:R-:W-:Y:S05]  /*a070*/  LDSM.16.M88.4 R180, [R230+0x6000] ;  /* 0x00600000e6b4783b */ /* 0x000fea0000000200 */
[C---:B----4-:R-:W-:Y:S06]  /*a080*/  HMMA.16816.F32.BF16 R168, R176.reuse, R172, R168 ;  /* 0x000000acb0a8723c */ /* 0x050fec00000418a8 */
[C---:B------:R-:W-:Y:S01]  /*a090*/  HMMA.16816.F32.BF16 R32, R176.reuse, R174, R32 ;  /* 0x000000aeb020723c */ /* 0x040fe20000041820 */
[----:B------:R-:W1:Y:S05]  /*a0a0*/  LDSM.16.M88.4 R172, [R227+0xe000] ;  /* 0x00e00000e3ac783b */ /* 0x000e6a0000000200 */
[C---:B---3--:R-:W-:Y:S06]  /*a0b0*/  HMMA.16816.F32.BF16 R28, R176.reuse, R12, R28 ;  /* 0x0000000cb01c723c */ /* 0x048fec000004181c */
[----:B------:R-:W-:Y:S01]  /*a0c0*/  HMMA.16816.F32.BF16 R24, R176, R14, R24 ;  /* 0x0000000eb018723c */ /* 0x000fe20000041818 */
[----:B------:R-:W3:Y:S05]  /*a0d0*/  LDSM.16.M88.4 R12, [R209] ;  /* 0x00000000d10c783b */ /* 0x000eea0000000200 */
[C---:B--2---:R-:W-:Y:S06]  /*a0e0*/  HMMA.16816.F32.BF16 R8, R196.reuse, R20, R8 ;  /* 0x00000014c408723c */ /* 0x044fec0000041808 */
[----:B------:R-:W-:Y:S01]  /*a0f0*/  HMMA.16816.F32.BF16 R4, R196, R22, R4 ;  /* 0x00000016c404723c */ /* 0x000fe20000041804 */
[----:B------:R-:W-:Y:S05]  /*a100*/  LDSM.16.M88.4 R20, [R229+0x6000] ;  /* 0x00600000e514783b */ /* 0x000fea0000000200 */
[C---:B-----5:R-:W-:Y:S06]  /*a110*/  HMMA.16816.F32.BF16 R188, R176.reuse, R192, R188 ;  /* 0x000000c0b0bc723c */ /* 0x060fec00000418bc */
[----:B------:R-:W-:Y:S01]  /*a120*/  HMMA.16816.F32.BF16 R184, R176, R194, R184 ;  /* 0x000000c2b0b8723c */ /* 0x000fe200000418b8 */
[----:B------:R-:W2:Y:S04]  /*a130*/  LDSM.16.M88.4 R176, [R227+0xe800] ;  /* 0x00e80000e3b0783b */ /* 0x000ea80000000200 */
[----:B------:R-:W4:Y:S01]  /*a140*/  LDSM.16.M88.4 R192, [R208] ;  /* 0x00000000d0c0783b */ /* 0x000f220000000200 */
[C---:B------:R-:W-:Y:S06]  /*a150*/  HMMA.16816.F32.BF16 R168, R196.reuse, R16, R168 ;  /* 0x00000010c4a8723c */ /* 0x040fec00000418a8 */
[----:B------:R-:W-:Y:S01]  /*a160*/  HMMA.16816.F32.BF16 R32, R196, R18, R32 ;  /* 0x00000012c420723c */ /* 0x000fe20000041820 */
[----:B------:R-:W5:Y:S05]  /*a170*/  LDSM.16.M88.4 R16, [R220+0x6000] ;  /* 0x00600000dc10783b */ /* 0x000f6a0000000200 */
[C---:B-1----:R-:W-:Y:S06]  /*a180*/  HMMA.16816.F32.BF16 R8, R180.reuse, R172, R8 ;  /* 0x000000acb408723c */ /* 0x042fec0000041808 */
[----:B------:R-:W-:Y:S01]  /*a190*/  HMMA.16816.F32.BF16 R4, R180, R174, R4 ;  /* 0x000000aeb404723c */ /* 0x000fe20000041804 */
[----:B------:R-:W1:Y:S05]  /*a1a0*/  LDSM.16.M88.4 R172, [R227+0xf000] ;  /* 0x00f00000e3ac783b */ /* 0x000e6a0000000200 */
[C---:B---3--:R-:W-:Y:S06]  /*a1b0*/  HMMA.16816.F32.BF16 R28, R196.reuse, R12, R28 ;  /* 0x0000000cc41c723c */ /* 0x048fec000004181c */
[----:B------:R-:W-:Y:S01]  /*a1c0*/  HMMA.16816.F32.BF16 R24, R196, R14, R24 ;  /* 0x0000000ec418723c */ /* 0x000fe20000041818 */
[----:B------:R-:W3:Y:S05]  /*a1d0*/  LDSM.16.M88.4 R12, [R220+0x6800] ;  /* 0x00680000dc0c783b */ /* 0x000eea0000000200 */
[----:B--2---:R-:W-:Y:S06]  /*a1e0*/  HMMA.16816.F32.BF16 R168, R180, R176, R168 ;  /* 0x000000b0b4a8723c */ /* 0x004fec00000418a8 */
[----:B----4-:R-:W-:Y:S01]  /*a1f0*/  HMMA.16816.F32.BF16 R188, R196, R192, R188 ;  /* 0x000000c0c4bc723c */ /* 0x010fe200000418bc */
[----:B------:R-:W-:-:S05]  /*a200*/  VIADD R176, R0, 0x1 ;  /* 0x0000000100b07836 */ /* 0x000fca0000000000 */
[C---:B-----5:R-:W-:Y:S01]  /*a210*/  HMMA.16816.F32.BF16 R8, R20.reuse, R16, R8 ;  /* 0x000000101408723c */ /* 0x060fe20000041808 */
[----:B------:R-:W-:Y:S02]  /*a220*/  I2FP.F32.S32 R192, R176 ;  /* 0x000000b000c07245 */ /* 0x000fe40000201400 */
[C---:B------:R-:W-:Y:S02]  /*a230*/  ISETP.GE.AND P1, PT, R176.reuse, R167, PT ;  /* 0x000000a7b000720c */ /* 0x040fe40003f26270 */
[----:B------:R-:W-:Y:S01]  /*a240*/  ISETP.GE.AND P2, PT, R176, R2, PT ;  /* 0x00000002b000720c */ /* 0x000fe20003f46270 */
[----:B------:R-:W-:Y:S01]  /*a250*/  HMMA.16816.F32.BF16 R4, R20, R18, R4 ;  /* 0x000000121404723c */ /* 0x000fe20000041804 */
[----:B------:R-:W-:Y:S05]  /*a260*/  LDSM.16.M88.4 R16, [R220+0x7000] ;  /* 0x00700000dc10783b */ /* 0x000fea0000000200 */
[C---:B------:R-:W-:Y:S01]  /*a270*/  HMMA.16816.F32.BF16 R32, R180.reuse, R178, R32 ;  /* 0x000000b2b420723c */ /* 0x040fe20000041820 */
[----:B------:R-:W2:Y:S05]  /*a280*/  LDSM.16.M88.4 R176, [R227+0xf800] ;  /* 0x00f80000e3b0783b */ /* 0x000eaa0000000200 */
[----:B-1----:R-:W-:Y:S06]  /*a290*/  HMMA.16816.F32.BF16 R28, R180, R172, R28 ;  /* 0x000000acb41c723c */ /* 0x002fec000004181c */
[----:B---3--:R-:W-:Y:S01]  /*a2a0*/  HMMA.16816.F32.BF16 R168, R20, R12, R168 ;  /* 0x0000000c14a8723c */ /* 0x008fe200000418a8 */
[----:B------:R-:W-:-:S02]  /*a2b0*/  VIADD R172, R0, 0x8 ;  /* 0x0000000800ac7836 */ /* 0x000fc40000000000 */
[----:B------:R-:W-:-:S03]  /*a2c0*/  FFMA.FTZ R9, R192, UR5, R9 ;  /* 0x00000005c0097c23 */ /* 0x000fc60008010009 */
[----:B------:R-:W-:Y:S01]  /*a2d0*/  I2FP.F32.S32 R173, R172 ;  /* 0x000000ac00ad7245 */ /* 0x000fe20000201400 */
[----:B------:R-:W-:Y:S01]  /*a2e0*/  FFMA.FTZ R12, R192, UR5, R11 ;  /* 0x00000005c00c7c23 */ /* 0x000fe2000801000b */
[----:B------:R-:W-:Y:S01]  /*a2f0*/  VIADD R13, R0, 0x9 ;  /* 0x00000009000d7836 */ /* 0x000fe20000000000 */
[----:B------:R-:W-:Y:S01]  /*a300*/  FSEL R9, R9, -INF , !P1 ;  /* 0xff80000009097808 */ /* 0x000fe20004800000 */
[----:B------:R-:W-:Y:S01]  /*a310*/  HMMA.16816.F32.BF16 R24, R180, R174, R24 ;  /* 0x000000aeb418723c */ /* 0x000fe20000041818 */
[C---:B------:R-:W-:Y:S01]  /*a320*/  FFMA.FTZ R11, R173.reuse, UR5, R4 ;  /* 0x00000005ad0b7c23 */ /* 0x040fe20008010004 */
[----:B------:R-:W-:Y:S01]  /*a330*/  FSEL R12, R12, -INF , !P2 ;  /* 0xff8000000c0c7808 */ /* 0x000fe20005000000 */
[----:B------:R-:W-:Y:S01]  /*a340*/  FFMA.FTZ R6, R173, UR5, R6 ;  /* 0x00000005ad067c23 */ /* 0x000fe20008010006 */
[----:B------:R-:W-:Y:S02]  /*a350*/  I2FP.F32.S32 R4, R13 ;  /* 0x0000000d00047245 */ /* 0x000fe40000201400 */
[CC--:B------:R-:W-:Y:S01]  /*a360*/  ISETP.GE.AND P1, PT, R172.reuse, R167.reuse, PT ;  /* 0x000000a7ac00720c */ /* 0x0c0fe20003f26270 */
[----:B------:R-:W-:Y:S01]  /*a370*/  HMMA.16816.F32.BF16 R32, R20, R14, R32 ;  /* 0x0000000e1420723c */ /* 0x000fe20000041820 */
[-C--:B------:R-:W-:Y:S01]  /*a380*/  ISETP.GE.AND P2, PT, R172, R2.reuse, PT ;  /* 0x00000002ac00720c */ /* 0x080fe20003f46270 */
[C---:B------:R-:W-:Y:S01]  /*a390*/  FFMA.FTZ R172, R4.reuse, UR5, R5 ;  /* 0x0000000504ac7c23 */ /* 0x040fe20008010005 */
[----:B------:R-:W-:Y:S01]  /*a3a0*/  FSEL R11, R11, -INF , !P1 ;  /* 0xff8000000b0b7808 */ /* 0x000fe20004800000 */
[----:B------:R-:W-:Y:S01]  /*a3b0*/  FFMA.FTZ R7, R4, UR5, R7 ;  /* 0x0000000504077c23 */ /* 0x000fe20008010007 */
[----:B------:R-:W-:Y:S01]  /*a3c0*/  FSEL R206, R6, -INF , !P2 ;  /* 0xff80000006ce7808 */ /* 0x000fe20005000000 */
[C---:B------:R-:W-:Y:S01]  /*a3d0*/  VIADD R5, R0.reuse, 0x10 ;  /* 0x0000001000057836 */ /* 0x040fe20000000000 */
[C---:B------:R-:W-:Y:S01]  /*a3e0*/  ISETP.GE.AND P1, PT, R13.reuse, R167, PT ;  /* 0x000000a70d00720c */ /* 0x040fe20003f26270 */
[----:B------:R-:W-:Y:S01]  /*a3f0*/  HMMA.16816.F32.BF16 R184, R196, R194, R184 ;  /* 0x000000c2c4b8723c */ /* 0x000fe200000418b8 */
[----:B------:R-:W-:Y:S01]  /*a400*/  ISETP.GE.AND P2, PT, R13, R2, PT ;  /* 0x000000020d00720c */ /* 0x000fe20003f46270 */
[----:B------:R-:W-:Y:S01]  /*a410*/  VIADD R14, R0, 0x11 ;  /* 0x00000011000e7836 */ /* 0x000fe20000000000 */
[----:B------:R-:W-:-:S02]  /*a420*/  FSEL R13, R172, -INF , !P1 ;  /* 0xff800000ac0d7808 */ /* 0x000fc40004800000 */
[----:B------:R-:W-:Y:S01]  /*a430*/  FSEL R242, R7, -INF , !P2 ;  /* 0xff80000007f27808 */ /* 0x000fe20005000000 */
[----:B--2---:R-:W-:Y:S01]  /*a440*/  HMMA.16816.F32.BF16 R188, R180, R176, R188 ;  /* 0x000000b0b4bc723c */ /* 0x004fe200000418bc */
[C---:B------:R-:W-:Y:S02]  /*a450*/  ISETP.GE.AND P1, PT, R5.reuse, R167, PT ;  /* 0x000000a70500720c */ /* 0x040fe40003f26270 */
[----:B------:R-:W-:Y:S02]  /*a460*/  I2FP.F32.S32 R15, R5 ;  /* 0x00000005000f7245 */ /* 0x000fe40000201400 */
[----:B------:R-:W-:Y:S01]  /*a470*/  ISETP.GE.AND P2, PT, R5, R2, PT ;  /* 0x000000020500720c */ /* 0x000fe20003f46270 */
[----:B------:R-:W-:Y:S01]  /*a480*/  HMMA.16816.F32.BF16 R28, R20, R16, R28 ;  /* 0x00000010141c723c */ /* 0x000fe2000004181c */
[----:B------:R-:W1:Y:S01]  /*a490*/  LDSM.16.M88.4 R4, [R220+0x7800] ;  /* 0x00780000dc04783b */ /* 0x000e620000000200 */
[C---:B------:R-:W-:Y:S01]  /*a4a0*/  FFMA.FTZ R168, R15.reuse, UR5, R168 ;  /* 0x000000050fa87c23 */ /* 0x040fe200080100a8 */
[----:B------:R-:W-:Y:S01]  /*a4b0*/  FFMA.FTZ R170, R15, UR5, R170 ;  /* 0x000000050faa7c23 */ /* 0x000fe200080100aa */
[----:B------:R-:W-:Y:S01]  /*a4c0*/  VIADD R15, R0, 0x18 ;  /* 0x00000018000f7836 */ /* 0x000fe20000000000 */
[----:B------:R-:W-:-:S04]  /*a4d0*/  DEPBAR.LE SB0, 0x0 ;  /* 0x000080000000791a */ /* 0x000fc80000000000 */
[----:B------:R-:W-:Y:S01]  /*a4e0*/  I2FP.F32.S32 R16, R14 ;  /* 0x0000000e00107245 */ /* 0x000fe20000201400 */
[----:B------:R-:W-:Y:S01]  /*a4f0*/  HMMA.16816.F32.BF16 R24, R20, R18, R24 ;  /* 0x000000121418723c */ /* 0x000fe20000041818 */
[----:B------:R-:W-:Y:S02]  /*a500*/  FSEL R207, R168, -INF , !P1 ;  /* 0xff800000a8cf7808 */ /* 0x000fe40004800000 */
[----:B------:R-:W-:Y:S01]  /*a510*/  FSEL R192, R170, -INF , !P2 ;  /* 0xff800000aac07808 */ /* 0x000fe20005000000 */
[C---:B------:R-:W-:Y:S01]  /*a520*/  FFMA.FTZ R169, R16.reuse, UR5, R169 ;  /* 0x0000000510a97c23 */ /* 0x040fe200080100a9 */
[----:B------:R-:W-:Y:S01]  /*a530*/  FFMA.FTZ R171, R16, UR5, R171 ;  /* 0x0000000510ab7c23 */ /* 0x000fe200080100ab */
[----:B------:R-:W-:Y:S01]  /*a540*/  I2FP.F32.S32 R17, R15 ;  /* 0x0000000f00117245 */ /* 0x000fe20000201400 */
[----:B------:R-:W-:Y:S01]  /*a550*/  HMMA.16816.F32.BF16 R184, R180, R178, R184 ;  /* 0x000000b2b4b8723c */ /* 0x000fe200000418b8 */
[----:B------:R-:W-:Y:S01]  /*a560*/  BAR.SYNC.DEFER_BLOCKING 0x0 ;  /* 0x0000000000007b1d */ /* 0x000fe20000010000 */
[----:B------:R-:W-:-:S02]  /*a570*/  ISETP.GE.AND P1, PT, R14, R167, PT ;  /* 0x000000a70e00720c */ /* 0x000fc40003f26270 */
[-C--:B------:R-:W-:Y:S01]  /*a580*/  ISETP.GE.AND P2, PT, R14, R2.reuse, PT ;  /* 0x000000020e00720c */ /* 0x080fe20003f46270 */
[C---:B------:R-:W-:Y:S01]  /*a590*/  VIADD R14, R0.reuse, 0x19 ;  /* 0x00000019000e7836 */ /* 0x040fe20000000000 */
[----:B------:R-:W-:Y:S01]  /*a5a0*/  FSEL R205, R169, -INF , !P1 ;  /* 0xff800000a9cd7808 */ /* 0x000fe20004800000 */
[----:B------:R-:W-:Y:S01]  /*a5b0*/  FFMA.FTZ R32, R17, UR5, R32 ;  /* 0x0000000511207c23 */ /* 0x000fe20008010020 */
[----:B------:R-:W-:Y:S01]  /*a5c0*/  FSEL R194, R171, -INF , !P2 ;  /* 0xff800000abc27808 */ /* 0x000fe20005000000 */
[----:B------:R-:W-:Y:S01]  /*a5d0*/  FFMA.FTZ R34, R17, UR5, R34 ;  /* 0x0000000511227c23 */ /* 0x000fe20008010022 */
[C---:B------:R-:W-:Y:S01]  /*a5e0*/  ISETP.GE.AND P1, PT, R15.reuse, R167, PT ;  /* 0x000000a70f00720c */ /* 0x040fe20003f26270 */
[C---:B------:R-:W-:Y:S01]  /*a5f0*/  VIADD R17, R0.reuse, 0x21 ;  /* 0x0000002100117836 */ /* 0x040fe20000000000 */
[----:B------:R-:W-:Y:S01]  /*a600*/  ISETP.GE.AND P2, PT, R15, R2, PT ;  /* 0x000000020f00720c */ /* 0x000fe20003f46270 */
[----:B------:R-:W-:Y:S01]  /*a610*/  VIADD R15, R0, 0x20 ;  /* 0x00000020000f7836 */ /* 0x000fe20000000000 */
[----:B------:R-:W-:-:S02]  /*a620*/  I2FP.F32.S32 R16, R14 ;  /* 0x0000000e00107245 */ /* 0x000fc40000201400 */
[----:B------:R-:W-:Y:S02]  /*a630*/  FSEL R193, R32, -INF , !P1 ;  /* 0xff80000020c17808 */ /* 0x000fe40004800000 */
[----:B------:R-:W-:Y:S01]  /*a640*/  FSEL R32, R34, -INF , !P2 ;  /* 0xff80000022207808 */ /* 0x000fe20005000000 */
[C---:B------:R-:W-:Y:S01]  /*a650*/  FFMA.FTZ R33, R16.reuse, UR5, R33 ;  /* 0x0000000510217c23 */ /* 0x040fe20008010021 */
[----:B------:R-:W-:Y:S01]  /*a660*/  I2FP.F32.S32 R19, R15 ;  /* 0x0000000f00137245 */ /* 0x000fe20000201400 */
[----:B------:R-:W-:Y:S01]  /*a670*/  FFMA.FTZ R34, R16, UR5, R35 ;  /* 0x0000000510227c23 */ /* 0x000fe20008010023 */
[C---:B------:R-:W-:Y:S02]  /*a680*/  ISETP.GE.AND P1, PT, R14.reuse, R167, PT ;  /* 0x000000a70e00720c */ /* 0x040fe40003f26270 */
[----:B------:R-:W-:Y:S01]  /*a690*/  ISETP.GE.AND P2, PT, R14, R2, PT ;  /* 0x000000020e00720c */ /* 0x000fe20003f46270 */
[----:B------:R-:W-:Y:S01]  /*a6a0*/  VIADD R14, R0, 0x28 ;  /* 0x00000028000e7836 */ /* 0x000fe20000000000 */
[----:B-1----:R-:W-:Y:S01]  /*a6b0*/  HMMA.16816.F32.BF16 R188, R20, R4, R188 ;  /* 0x0000000414bc723c */ /* 0x002fe200000418bc */
[----:B------:R-:W-:Y:S01]  /*a6c0*/  FSEL R33, R33, -INF , !P1 ;  /* 0xff80000021217808 */ /* 0x000fe20004800000 */
[C---:B------:R-:W-:Y:S01]  /*a6d0*/  FFMA.FTZ R28, R19.reuse, UR5, R28 ;  /* 0x00000005131c7c23 */ /* 0x040fe2000801001c */
[----:B------:R-:W-:Y:S01]  /*a6e0*/  FSEL R34, R34, -INF , !P2 ;  /* 0xff80000022227808 */ /* 0x000fe20005000000 */
[----:B------:R-:W-:Y:S01]  /*a6f0*/  FFMA.FTZ R30, R19, UR5, R30 ;  /* 0x00000005131e7c23 */ /* 0x000fe2000801001e */
[----:B------:R-:W-:-:S02]  /*a700*/  I2FP.F32.S32 R16, R17 ;  /* 0x0000001100107245 */ /* 0x000fc40000201400 */
[CC--:B------:R-:W-:Y:S02]  /*a710*/  ISETP.GE.AND P1, PT, R15.reuse, R167.reuse, PT ;  /* 0x000000a70f00720c */ /* 0x0c0fe40003f26270 */
[----:B------:R-:W-:Y:S01]  /*a720*/  ISETP.GE.AND P2, PT, R15, R2, PT ;  /* 0x000000020f00720c */ /* 0x000fe20003f46270 */
[C---:B------:R-:W-:Y:S01]  /*a730*/  FFMA.FTZ R29, R16.reuse, UR5, R29 ;  /* 0x00000005101d7c23 */ /* 0x040fe2000801001d */
[----:B------:R-:W-:Y:S01]  /*a740*/  I2FP.F32.S32 R5, R14 ;  /* 0x0000000e00057245 */ /* 0x000fe20000201400 */
[----:B------:R-:W-:Y:S01]  /*a750*/  FFMA.FTZ R31, R16, UR5, R31 ;  /* 0x00000005101f7c23 */ /* 0x000fe2000801001f */
[----:B------:R-:W-:Y:S01]  /*a760*/  FSEL R195, R28, -INF , !P1 ;  /* 0xff8000001cc37808 */ /* 0x000fe20004800000 */
[----:B------:R-:W-:Y:S01]  /*a770*/  VIADD R15, R0, 0x29 ;  /* 0x00000029000f7836 */ /* 0x000fe20000000000 */
[----:B------:R-:W-:Y:S01]  /*a780*/  FSEL R198, R30, -INF , !P2 ;  /* 0xff8000001ec67808 */ /* 0x000fe20005000000 */
[----:B------:R-:W-:Y:S01]  /*a790*/  FFMA.FTZ R24, R5, UR5, R24 ;  /* 0x0000000505187c23 */ /* 0x000fe20008010018 */
[----:B------:R-:W-:Y:S01]  /*a7a0*/  ISETP.GE.AND P1, PT, R17, R167, PT ;  /* 0x000000a71100720c */ /* 0x000fe20003f26270 */
[----:B------:R-:W-:Y:S01]  /*a7b0*/  FFMA.FTZ R26, R5, UR5, R26 ;  /* 0x00000005051a7c23 */ /* 0x000fe2000801001a */
[----:B------:R-:W-:Y:S01]  /*a7c0*/  ISETP.GE.AND P2, PT, R17, R2, PT ;  /* 0x000000021100720c */ /* 0x000fe20003f46270 */
[----:B------:R-:W-:Y:S01]  /*a7d0*/  HMMA.16816.F32.BF16 R4, R20, R6, R184 ;  /* 0x000000061404723c */ /* 0x000fe200000418b8 */
[----:B------:R-:W-:Y:S01]  /*a7e0*/  FSEL R197, R29, -INF , !P1 ;  /* 0xff8000001dc57808 */ /* 0x000fe20004800000 */
[----:B------:R-:W-:Y:S01]  /*a7f0*/  VIADD R16, R0, 0x30 ;  /* 0x0000003000107836 */ /* 0x000fe20000000000 */
[----:B------:R-:W-:-:S02]  /*a800*/  FSEL R202, R31, -INF , !P2 ;  /* 0xff8000001fca7808 */ /* 0x000fc40005000000 */
[C---:B------:R-:W-:Y:S02]  /*a810*/  ISETP.GE.AND P1, PT, R14.reuse, R167, PT ;  /* 0x000000a70e00720c */ /* 0x040fe40003f26270 */
[-C--:B------:R-:W-:Y:S02]  /*a820*/  ISETP.GE.AND P2, PT, R14, R2.reuse, PT ;  /* 0x000000020e00720c */ /* 0x080fe40003f46270 */
[----:B------:R-:W-:Y:S02]  /*a830*/  I2FP.F32.S32 R14, R15 ;  /* 0x0000000f000e7245 */ /* 0x000fe40000201400 */
[----:B------:R-:W-:Y:S02]  /*a840*/  FSEL R203, R24, -INF , !P1 ;  /* 0xff80000018cb7808 */ /* 0x000fe40004800000 */
[----:B------:R-:W-:Y:S01]  /*a850*/  FSEL R204, R26, -INF , !P2 ;  /* 0xff8000001acc7808 */ /* 0x000fe20005000000 */
[C---:B------:R-:W-:Y:S01]  /*a860*/  FFMA.FTZ R25, R14.reuse, UR5, R25 ;  /* 0x000000050e197c23 */ /* 0x040fe20008010019 */
[C---:B------:R-:W-:Y:S01]  /*a870*/  ISETP.GE.AND P1, PT, R15.reuse, R167, PT ;  /* 0x000000a70f00720c */ /* 0x040fe20003f26270 */
[----:B------:R-:W-:Y:S01]  /*a880*/  FFMA.FTZ R27, R14, UR5, R27 ;  /* 0x000000050e1b7c23 */ /* 0x000fe2000801001b */
[----:B------:R-:W-:Y:S01]  /*a890*/  ISETP.GE.AND P2, PT, R15, R2, PT ;  /* 0x000000020f00720c */ /* 0x000fe20003f46270 */
[C---:B------:R-:W-:Y:S01]  /*a8a0*/  VIADD R15, R0.reuse, 0x31 ;  /* 0x00000031000f7836 */ /* 0x040fe20000000000 */
[----:B------:R-:W-:Y:S01]  /*a8b0*/  I2FP.F32.S32 R17, R16 ;  /* 0x0000001000117245 */ /* 0x000fe20000201400 */
[----:B------:R-:W-:Y:S01]  /*a8c0*/  VIADD R14, R0, 0x38 ;  /* 0x00000038000e7836 */ /* 0x000fe20000000000 */
[----:B------:R-:W-:-:S02]  /*a8d0*/  FSEL R199, R25, -INF , !P1 ;  /* 0xff80000019c77808 */ /* 0x000fc40004800000 */
[----:B------:R-:W-:Y:S01]  /*a8e0*/  I2FP.F32.S32 R180, R15 ;  /* 0x0000000f00b47245 */ /* 0x000fe20000201400 */
[C---:B------:R-:W-:Y:S01]  /*a8f0*/  FFMA.FTZ R185, R17.reuse, UR5, R188 ;  /* 0x0000000511b97c23 */ /* 0x040fe200080100bc */
[----:B------:R-:W-:Y:S01]  /*a900*/  ISETP.GE.AND P1, PT, R16, R167, PT ;  /* 0x000000a71000720c */ /* 0x000fe20003f26270 */
[----:B------:R-:W-:Y:S01]  /*a910*/  FFMA.FTZ R182, R17, UR5, R190 ;  /* 0x0000000511b67c23 */ /* 0x000fe200080100be */
[----:B------:R-:W-:Y:S01]  /*a920*/  FSEL R196, R27, -INF , !P2 ;  /* 0xff8000001bc47808 */ /* 0x000fe20005000000 */
[C---:B------:R-:W-:Y:S01]  /*a930*/  FFMA.FTZ R184, R180.reuse, UR5, R189 ;  /* 0x00000005b4b87c23 */ /* 0x040fe200080100bd */
[----:B------:R-:W-:Y:S01]  /*a940*/  FSEL R185, R185, -INF , !P1 ;  /* 0xff800000b9b97808 */ /* 0x000fe20004800000 */
[----:B------:R-:W-:Y:S01]  /*a950*/  FFMA.FTZ R180, R180, UR5, R191 ;  /* 0x00000005b4b47c23 */ /* 0x000fe200080100bf */
[----:B------:R-:W-:Y:S02]  /*a960*/  I2FP.F32.S32 R17, R14 ;  /* 0x0000000e00117245 */ /* 0x000fe40000201400 */
[----:B------:R-:W-:-:S02]  /*a970*/  ISETP.GE.AND P2, PT, R16, R2, PT ;  /* 0x000000021000720c */ /* 0x000fc40003f46270 */
[-C--:B------:R-:W-:Y:S01]  /*a980*/  ISETP.GE.AND P1, PT, R15, R167.reuse, PT ;  /* 0x000000a70f00720c */ /* 0x080fe20003f26270 */
[C---:B------:R-:W-:Y:S01]  /*a990*/  FFMA.FTZ R4, R17.reuse, UR5, R4 ;  /* 0x0000000511047c23 */ /* 0x040fe20008010004 */
[----:B------:R-:W-:Y:S01]  /*a9a0*/  FSEL R182, R182, -INF , !P2 ;  /* 0xff800000b6b67808 */ /* 0x000fe20005000000 */
[----:B------:R-:W-:Y:S01]  /*a9b0*/  FFMA.FTZ R177, R17, UR5, R6 ;  /* 0x0000000511b17c23 */ /* 0x000fe20008010006 */
[----:B------:R-:W-:Y:S01]  /*a9c0*/  FSEL R184, R184, -INF , !P1 ;  /* 0xff800000b8b87808 */ /* 0x000fe20004800000 */
[----:B------:R-:W-:Y:S01]  /*a9d0*/  VIADD R6, R0, 0x39 ;  /* 0x0000003900067836 */ /* 0x000fe20000000000 */
[----:B------:R-:W-:Y:S02]  /*a9e0*/  ISETP.GE.AND P2, PT, R15, R2, PT ;  /* 0x000000020f00720c */ /* 0x000fe40003f46270 */
[----:B------:R-:W-:Y:S02]  /*a9f0*/  ISETP.GE.AND P1, PT, R14, R167, PT ;  /* 0x000000a70e00720c */ /* 0x000fe40003f26270 */
[----:B------:R-:W-:-:S02]  /*aa00*/  I2FP.F32.S32 R15, R0 ;  /* 0x00000000000f7245 */ /* 0x000fc40000201400 */
[----:B------:R-:W-:Y:S02]  /*aa10*/  FSEL R181, R4, -INF , !P1 ;  /* 0xff80000004b57808 */ /* 0x000fe40004800000 */
[----:B------:R-:W-:Y:S01]  /*aa20*/  I2FP.F32.S32 R4, R6 ;  /* 0x0000000600047245 */ /* 0x000fe20000201400 */
[----:B------:R-:W-:Y:S01]  /*aa30*/  FFMA.FTZ R8, R15, UR5, R8 ;  /* 0x000000050f087c23 */ /* 0x000fe20008010008 */
[-C--:B------:R-:W-:Y:S02]  /*aa40*/  ISETP.GE.AND P1, PT, R0, R167.reuse, PT ;  /* 0x000000a70000720c */ /* 0x080fe40003f26270 */
[----:B------:R-:W-:Y:S01]  /*aa50*/  FSEL R180, R180, -INF , !P2 ;  /* 0xff800000b4b47808 */ /* 0x000fe20005000000 */
[----:B------:R-:W-:Y:S01]  /*aa60*/  FFMA.FTZ R183, R4, UR5, R5 ;  /* 0x0000000504b77c23 */ /* 0x000fe20008010005 */
[----:B------:R-:W-:Y:S01]  /*aa70*/  FSEL R5, R8, -INF , !P1 ;  /* 0xff80000008057808 */ /* 0x000fe20004800000 */
[----:B------:R-:W-:Y:S01]  /*aa80*/  FFMA.FTZ R7, R4, UR5, R7 ;  /* 0x0000000504077c23 */ /* 0x000fe20008010007 */
[----:B------:R-:W-:-:S02]  /*aa90*/  ISETP.GE.AND P1, PT, R6, R167, PT ;  /* 0x000000a70600720c */ /* 0x000fc40003f26270 */
[-C--:B------:R-:W-:Y:S02]  /*aaa0*/  ISETP.GE.AND P2, PT, R14, R2.reuse, PT ;  /* 0x000000020e00720c */ /* 0x080fe40003f46270 */
[----:B------:R-:W-:Y:S02]  /*aab0*/  FSEL R183, R183, -INF , !P1 ;  /* 0xff800000b7b77808 */ /* 0x000fe40004800000 */
[----:B------:R-:W-:Y:S02]  /*aac0*/  PLOP3.LUT P1, PT, PT, PT, UP0, 0x80, 0x0 ;  /* 0x000000000000781c */ /* 0x000fe40003f2f008 */
[----:B------:R-:W-:Y:S02]  /*aad0*/  FSEL R177, R177, -INF , !P2 ;  /* 0xff800000b1b17808 */ /* 0x000fe40005000000 */
[----:B------:R-:W-:Y:S01]  /*aae0*/  ISETP.GE.AND P2, PT, R0, R2, PT ;  /* 0x000000020000720c */ /* 0x000fe20003f46270 */
[----:B------:R-:W-:-:S05]  /*aaf0*/  FFMA.FTZ R0, R15, UR5, R10 ;  /* 0x000000050f007c23 */ /* 0x000fca000801000a */
        /* <DEDUP_REMOVED lines=47> */
[----:B------:R-:W-:Y:S02]  /*adf0*/  ULOP3.LUT UR4, URZ, UR9, URZ, 0x33, !UPT ;  /* 0x000000093f047292 */ /* 0x000fe4000f8e333f */
[----:B------:R-:W-:Y:S02]  /*ae00*/  @!UP1 UIADD3 UR33, -UR33, URZ, URZ ;  /* 0x0000003f21219290 */ /* 0x000fe4000fffe13f */
[----:B------:R-:W-:-:S02]  /*ae10*/  @UP3 UIADD3 UR27, UR27, 0x1, URZ ;  /* 0x000000011b1b3890 */ /* 0x000fc4000fffe03f */
[----:B------:R-:W-:Y:S02]  /*ae20*/  USEL UR33, UR4, UR33, !UP2 ;  /* 0x0000002104217287 */ /* 0x000fe4000d000000 */
[----:B------:R-:W-:Y:S02]  /*ae30*/  @!UP0 UIADD3 UR27, -UR27, URZ, URZ ;  /* 0x0000003f1b1b8290 */ /* 0x000fe4000fffe13f */
[----:B------:R-:W-:Y:S02]  /*ae40*/  UIMAD.WIDE UR14, UR33, 0x4, UR18 ;  /* 0x00000004210e78a5 */ /* 0x000fe4000f8e0212 */
[----:B------:R-:W-:-:S04]  /*ae50*/  USEL UR4, UR4, UR27, !UP2 ;  /* 0x0000001b04047287 */ /* 0x000fc8000d000000 */
[----:B------:R-:W-:Y:S01]  /*ae60*/  UIMAD.WIDE UR20, UR4, 0x4, UR18 ;  /* 0x00000004041478a5 */ /* 0x000fe2000f8e0212 */
[----:B------:R-:W-:Y:S02]  /*ae70*/  IMAD.U32 R14, RZ, RZ, UR14 ;  /* 0x0000000eff0e7e24 */ /* 0x000fe4000f8e00ff */
[----:B------:R-:W-:-:S03]  /*ae80*/  IMAD.U32 R15, RZ, RZ, UR15 ;  /* 0x0000000fff0f7e24 */ /* 0x000fc6000f8e00ff */
        /* <DEDUP_REMOVED lines=21> */
.L_x_2504:
[----:B------:R-:W-:-:S04]  /*afe0*/  ULEA UR20, -UR6, URZ, 0x6 ;  /* 0x0000003f06147291 */ /* 0x000fc8000f8e313f */
[----:B------:R-:W-:-:S12]  /*aff0*/  USHF.R.S32.HI UR14, URZ, 0x1f, UR20 ;  /* 0x0000001f3f0e7899 */ /* 0x000fd80008011414 */
.L_x_2505:
        /* <DEDUP_REMOVED lines=154> */
.L_x_2507:
[----:B------:R-:W-:Y:S05]  /*b9a0*/  BSYNC B0 ;  /* 0x0000000000007941 */ /* 0x000fea0003800000 */
.L_x_2506:
[----:B------:R-:W0:Y:S01]  /*b9b0*/  LDGDEPBAR ;  /* 0x00000000000079af */ /* 0x000e220000000000 */
[----:B-12---:R-:W-:Y:S02]  /*b9c0*/  IMAD.U32 R7, RZ, RZ, UR20 ;  /* 0x00000014ff077e24 */ /* 0x006fe4000f8e00ff */
[----:B------:R-:W-:-:S03]  /*b9d0*/  IMAD.U32 R2, RZ, RZ, UR14 ;  /* 0x0000000eff027e24 */ /* 0x000fc6000f8e00ff */
[----:B------:R-:W-:-:S04]  /*b9e0*/  LEA R244, P1, R7, R244, 0x1 ;  /* 0x000000f407f47211 */ /* 0x000fc800078208ff */
[----:B------:R-:W-:-:S09]  /*b9f0*/  LEA.HI.X R245, R7, R245, R2, 0x1, P1 ;  /* 0x000000f507f57211 */ /* 0x000fd200008f0c02 */
.L_x_2503:
[----:B------:R-:W-:Y:S01]  /*ba00*/  FMNMX.FTZ R2, R164, R5, !PT ;  /* 0x00000005a4027209 */ /* 0x000fe20007810000 */
        /* <DEDUP_REMOVED lines=51> */
[--C-:B------:R-:W-:Y:S01]  /*bd40*/  FFMA.FTZ R170, R11, UR23, -R186.reuse ;  /* 0x000000170baa7c23 */ /* 0x100fe200080108ba */
[--C-:B------:R-:W-:Y:S01]  /*bd50*/  FFMA.FTZ R169, R13, UR23, -R186.reuse ;  /* 0x000000170da97c23 */ /* 0x100fe200080108ba */
[----:B------:R-:W-:Y:S01]  /*bd60*/  FFMA.FTZ R172, R5, UR23, -R186 ;  /* 0x0000001705ac7c23 */ /* 0x000fe200080108ba */
[--C-:B------:R-:W-:Y:S01]  /*bd70*/  FFMA.FTZ R2, R12, UR23, -R179.reuse ;  /* 0x000000170c027c23 */ /* 0x100fe200080108b3 */
[----:B------:R-:W-:Y:S01]  /*bd80*/  LDSM.16.MT88.4 R8, [R226+0x10000] ;  /* 0x01000000e208783b */ /* 0x000fe20000004200 */
[----:B------:R-:W-:Y:S01]  /*bd90*/  FSEL R5, R174, RZ, P2 ;  /* 0x000000ffae057208 */ /* 0x000fe20001000000 */
[----:B------:R-:W-:Y:S01]  /*bda0*/  FADD.FTZ R6, R3, -R6 ;  /* 0x8000000603067221 */ /* 0x000fe20000010000 */
[--C-:B------:R-:W-:Y:S01]  /*bdb0*/  FFMA.FTZ R168, R0, UR23, -R179.reuse ;  /* 0x0000001700a87c23 */ /* 0x100fe200080108b3 */
[----:B------:R-:W1:Y:S01]  /*bdc0*/  LDSM.16.MT88.4 R12, [R228+0x10000] ;  /* 0x01000000e40c783b */ /* 0x000e620000004200 */
[----:B------:R-:W-:Y:S01]  /*bdd0*/  FFMA.FTZ R0, R206, UR23, -R179 ;  /* 0x00000017ce007c23 */ /* 0x000fe200080108b3 */
[----:B------:R-:W-:Y:S01]  /*bde0*/  FADD.FTZ R4, R164, -R5 ;  /* 0x80000005a4047221 */ /* 0x000fe20000010000 */
[--C-:B------:R-:W-:Y:S01]  /*bdf0*/  FFMA.FTZ R175, R242, UR23, -R179.reuse ;  /* 0x00000017f2af7c23 */ /* 0x100fe200080108b3 */
[----:B------:R-:W-:Y:S01]  /*be00*/  FMUL.FTZ R3, R6, UR23 ;  /* 0x0000001706037c20 */ /* 0x000fe20008410000 */
[----:B------:R-:W-:Y:S01]  /*be10*/  MUFU.EX2 R172, R172 ;  /* 0x000000ac00ac7308 */ /* 0x000fe20000000800 */
[----:B------:R-:W-:Y:S01]  /*be20*/  FMUL.FTZ R176, R4, UR23 ;  /* 0x0000001704b07c20 */ /* 0x000fe20008410000 */
[--C-:B------:R-:W-:Y:S01]  /*be30*/  FFMA.FTZ R189, R193, UR23, -R186.reuse ;  /* 0x00000017c1bd7c23 */ /* 0x100fe200080108ba */
[--C-:B------:R-:W-:Y:S01]  /*be40*/  FFMA.FTZ R191, R192, UR23, -R179.reuse ;  /* 0x00000017c0bf7c23 */ /* 0x100fe200080108b3 */
[--C-:B------:R-:W-:Y:S01]  /*be50*/  FFMA.FTZ R187, R207, UR23, -R186.reuse ;  /* 0x00000017cfbb7c23 */ /* 0x100fe200080108ba */
[--C-:B------:R-:W-:Y:S01]  /*be60*/  FFMA.FTZ R188, R205, UR23, -R186.reuse ;  /* 0x00000017cdbc7c23 */ /* 0x100fe200080108ba */
[--C-:B------:R-:W-:Y:S01]  /*be70*/  FFMA.FTZ R190, R33, UR23, -R186.reuse ;  /* 0x0000001721be7c23 */ /* 0x100fe200080108ba */
[--C-:B------:R-:W-:Y:S01]  /*be80*/  FFMA.FTZ R194, R194, UR23, -R179.reuse ;  /* 0x00000017c2c27c23 */ /* 0x100fe200080108b3 */
[----:B------:R-:W2:Y:S01]  /*be90*/  MUFU.EX2 R171, R171 ;  /* 0x000000ab00ab7308 */ /* 0x000ea20000000800 */
        /* <DEDUP_REMOVED lines=16> */
[----:B--2---:R-:W-:Y:S01]  /*bfa0*/  F2FP.BF16.F32.PACK_AB R4, R171, R172 ;  /* 0x000000acab04723e */ /* 0x004fe200000010ff */
[--C-:B------:R-:W-:Y:S01]  /*bfb0*/  FFMA.FTZ R181, R181, UR23, -R186.reuse ;  /* 0x00000017b5b57c23 */ /* 0x100fe200080108ba */
[----:B------:R-:W-:Y:S01]  /*bfc0*/  FFMA.FTZ R186, R183, UR23, -R186 ;  /* 0x00000017b7ba7c23 */ /* 0x000fe200080108ba */
[--C-:B------:R-:W-:Y:S01]  /*bfd0*/  FFMA.FTZ R182, R182, UR23, -R179.reuse ;  /* 0x00000017b6b67c23 */ /* 0x100fe200080108b3 */
[--C-:B------:R-:W-:Y:S01]  /*bfe0*/  FFMA.FTZ R183, R180, UR23, -R179.reuse ;  /* 0x00000017b4b77c23 */ /* 0x100fe200080108b3 */
[--C-:B------:R-:W-:Y:S01]  /*bff0*/  FFMA.FTZ R177, R177, UR23, -R179.reuse ;  /* 0x00000017b1b17c23 */ /* 0x100fe200080108b3 */
[----:B------:R-:W-:Y:S01]  /*c000*/  FFMA.FTZ R178, R178, UR23, -R179 ;  /* 0x00000017b2b27c23 */ /* 0x000fe200080108b3 */
        /* <DEDUP_REMOVED lines=168> */
[----:B-1----:R-:W-:Y:S01]  /*ca90*/  HMMA.16816.F32.BF16 R100, R4, R12, R100 ;  /* 0x0000000c0464723c */ /* 0x002fe20000041864 */
[----:B------:R-:W-:Y:S01]  /*caa0*/  MUFU.EX2 R188, R188 ;  /* 0x000000bc00bc7308 */ /* 0x000fe20000000800 */
[----:B------:R-:W-:Y:S01]  /*cab0*/  FFMA.FTZ R172, R249, R176, R172 ;  /* 0x000000b0f9ac7223 */ /* 0x000fe200000100ac */
[----:B------:R-:W-:-:S03]  /*cac0*/  FFMA.FTZ R3, R247, R3, R168 ;  /* 0x00000003f7037223 */ /* 0x000fc600000100a8 */
[C---:B------:R-:W-:Y:S01]  /*cad0*/  HMMA.16816.F32.BF16 R104, R4.reuse, R14, R104 ;  /* 0x0000000e0468723c */ /* 0x040fe20000041868 */
[----:B------:R-:W1:Y:S01]  /*cae0*/  LDSM.16.MT88.4 R12, [R226+0x16000] ;  /* 0x01600000e20c783b */ /* 0x000e620000004200 */
[----:B------:R-:W-:Y:S01]  /*caf0*/  FADD.FTZ R171, R171, R172 ;  /* 0x000000acabab7221 */ /* 0x000fe20000010000 */
[----:B------:R-:W-:Y:S01]  /*cb00*/  MUFU.EX2 R189, R189 ;  /* 0x000000bd00bd7308 */ /* 0x000fe20000000800 */
[----:B------:R-:W-:Y:S02]  /*cb10*/  FADD.FTZ R3, R2, R3 ;  /* 0x0000000302037221 */ /* 0x000fe40000010000 */
[----:B--2---:R-:W-:Y:S01]  /*cb20*/  HMMA.16816.F32.BF16 R108, R4, R8, R108 ;  /* 0x00000008046c723c */ /* 0x004fe2000004186c */
[----:B------:R-:W-:Y:S01]  /*cb30*/  FADD.FTZ R170, R170, R171 ;  /* 0x000000abaaaa7221 */ /* 0x000fe20000010000 */
[----:B------:R-:W-:-:S03]  /*cb40*/  FADD.FTZ R0, R0, R3 ;  /* 0x0000000300007221 */ /* 0x000fc60000010000 */
[----:B------:R-:W-:Y:S01]  /*cb50*/  MUFU.EX2 R190, R190 ;  /* 0x000000be00be7308 */ /* 0x000fe20000000800 */
[----:B------:R-:W-:Y:S01]  /*cb60*/  HMMA.16816.F32.BF16 R112, R4, R10, R112 ;  /* 0x0000000a0470723c */ /* 0x000fe20000041870 */
[----:B------:R-:W2:Y:S01]  /*cb70*/  LDSM.16.MT88.4 R8, [R225+0x16000] ;  /* 0x01600000e108783b */ /* 0x000ea20000004200 */
[----:B------:R-:W-:Y:S01]  /*cb80*/  FADD.FTZ R170, R169, R170 ;  /* 0x000000aaa9aa7221 */ /* 0x000fe20000010000 */
[----:B------:R-:W-:-:S04]  /*cb90*/  FADD.FTZ R0, R175, R0 ;  /* 0x00000000af007221 */ /* 0x000fc80000010000 */
[----:B------:R-:W5:Y:S01]  /*cba0*/  MUFU.EX2 R191, R191 ;  /* 0x000000bf00bf7308 */ /* 0x000f620000000800 */
[C---:B---3--:R-:W-:Y:S07]  /*cbb0*/  HMMA.16816.F32.BF16 R116, R4.reuse, R16, R116 ;  /* 0x000000100474723c */ /* 0x048fee0000041874 */
[----:B------:R-:W3:Y:S01]  /*cbc0*/  MUFU.EX2 R194, R194 ;  /* 0x000000c200c27308 */ /* 0x000ee20000000800 */
[C---:B------:R-:W-:Y:S01]  /*cbd0*/  HMMA.16816.F32.BF16 R120, R4.reuse, R18, R120 ;  /* 0x000000120478723c */ /* 0x040fe20000041878 */
[----:B------:R-:W2:Y:S05]  /*cbe0*/  LDSM.16.MT88.4 R16, [R225+0x10800] ;  /* 0x01080000e110783b */ /* 0x000eaa0000004200 */
[----:B----4-:R-:W-:Y:S01]  /*cbf0*/  HMMA.16816.F32.BF16 R152, R4, R20, R152 ;  /* 0x000000140498723c */ /* 0x010fe20000041898 */
[----:B------:R-:W-:Y:S01]  /*cc00*/  MUFU.EX2 R192, R192 ;  /* 0x000000c000c07308 */ /* 0x000fe20000000800 */
[----:B-----5:R-:W-:-:S04]  /*cc10*/  FADD.FTZ R3, R191, R0 ;  /* 0x00000000bf037221 */ /* 0x020fc80000010000 */
[C---:B-1----:R-:W-:Y:S03]  /*cc20*/  HMMA.16816.F32.BF16 R132, R4.reuse, R12, R132 ;  /* 0x0000000c0484723c */ /* 0x042fe60000041884 */
[----:B------:R-:W1:Y:S01]  /*cc30*/  MUFU.EX2 R193, R193 ;  /* 0x000000c100c17308 */ /* 0x000e620000000800 */
[----:B---3--:R-:W-:Y:S02]  /*cc40*/  FADD.FTZ R3, R194, R3 ;  /* 0x00000003c2037221 */ /* 0x008fe40000010000 */
[C---:B------:R-:W-:Y:S01]  /*cc50*/  HMMA.16816.F32.BF16 R136, R4.reuse, R14, R136 ;  /* 0x0000000e0488723c */ /* 0x040fe20000041888 */
[----:B------:R-:W3:Y:S04]  /*cc60*/  LDSM.16.MT88.4 R12, [R224+0x10800] ;  /* 0x01080000e00c783b */ /* 0x000ee80000004200 */
[----:B------:R-:W-:Y:S01]  /*cc70*/  MUFU.EX2 R195, R195 ;  /* 0x000000c300c37308 */ /* 0x000fe20000000800 */
[C---:B--2---:R-:W-:Y:S06]  /*cc80*/  HMMA.16816.F32.BF16 R140, R4.reuse, R8, R140 ;  /* 0x00000008048c723c */ /* 0x044fec000004188c */
[C---:B------:R-:W-:Y:S01]  /*cc90*/  HMMA.16816.F32.BF16 R144, R4.reuse, R10, R144 ;  /* 0x0000000a0490723c */ /* 0x040fe20000041890 */
[----:B------:R-:W2:Y:S01]  /*cca0*/  LDSM.16.MT88.4 R8, [R228+0x12800] ;  /* 0x01280000e408783b */ /* 0x000ea20000004200 */
[----:B------:R-:W-:Y:S04]  /*ccb0*/  MUFU.EX2 R200, R200 ;  /* 0x000000c800c87308 */ /* 0x000fe80000000800 */
[----:B------:R-:W-:Y:S01]  /*ccc0*/  HMMA.16816.F32.BF16 R148, R4, R22, R148 ;  /* 0x000000160494723c */ /* 0x000fe20000041894 */
[----:B------:R-:W4:Y:S03]  /*ccd0*/  LDSM.16.MT88.4 R20, [R226+0x12800] ;  /* 0x01280000e214783b */ /* 0x000f260000004200 */
[----:B------:R-:W-:Y:S03]  /*cce0*/  MUFU.EX2 R197, R197 ;  /* 0x000000c500c57308 */ /* 0x000fe60000000800 */
[----:B------:R-:W-:Y:S01]  /*ccf0*/  F2FP.BF16.F32.PACK_AB R4, R188, R187 ;  /* 0x000000bbbc04723e */ /* 0x000fe200000010ff */
[----:B------:R-:W-:Y:S01]  /*cd00*/  FADD.FTZ R187, R187, R170 ;  /* 0x000000aabbbb7221 */ /* 0x000fe20000010000 */
[----:B------:R-:W-:-:S02]  /*cd10*/  F2FP.BF16.F32.PACK_AB R5, R194, R191 ;  /* 0x000000bfc205723e */ /* 0x000fc400000010ff */
[----:B------:R-:W-:Y:S01]  /*cd20*/  F2FP.BF16.F32.PACK_AB R6, R190, R189 ;  /* 0x000000bdbe06723e */ /* 0x000fe200000010ff */
[----:B------:R-:W-:Y:S01]  /*cd30*/  MUFU.EX2 R206, R206 ;  /* 0x000000ce00ce7308 */ /* 0x000fe20000000800 */
[----:B-1----:R-:W-:Y:S01]  /*cd40*/  F2FP.BF16.F32.PACK_AB R7, R193, R192 ;  /* 0x000000c0c107723e */ /* 0x002fe200000010ff */
[----:B------:R-:W-:Y:S01]  /*cd50*/  FADD.FTZ R188, R188, R187 ;  /* 0x000000bbbcbc7221 */ /* 0x000fe20000010000 */
[----:B------:R-:W-:-:S03]  /*cd60*/  FADD.FTZ R192, R192, R3 ;  /* 0x00000003c0c07221 */ /* 0x000fc60000010000 */
[----:B------:R-:W-:Y:S01]  /*cd70*/  FADD.FTZ R189, R189, R188 ;  /* 0x000000bcbdbd7221 */ /* 0x000fe20000010000 */
[----:B------:R-:W-:Y:S01]  /*cd80*/  FADD.FTZ R193, R193, R192 ;  /* 0x000000c0c1c17221 */ /* 0x000fe20000010000 */
[----:B------:R-:W-:Y:S01]  /*cd90*/  HMMA.16816.F32.BF16 R36, R4, R24, R36 ;  /* 0x000000180424723c */ /* 0x000fe20000041824 */
[----:B------:R-:W1:Y:S01]  /*cda0*/  MUFU.EX2 R198, R198 ;  /* 0x000000c600c67308 */ /* 0x000e620000000800 */
[----:B------:R-:W-:-:S04]  /*cdb0*/  FADD.FTZ R190, R190, R189 ;  /* 0x000000bdbebe7221 */ /* 0x000fc80000010000 */
[C---:B------:R-:W-:Y:S01]  /*cdc0*/  HMMA.16816.F32.BF16 R40, R4.reuse, R26, R40 ;  /* 0x0000001a0428723c */ /* 0x040fe20000041828 */
[----:B------:R-:W5:Y:S02]  /*cdd0*/  LDSM.16.MT88.4 R24, [R228+0x14800] ;  /* 0x01480000e418783b */ /* 0x000f640000004200 */
[----:B------:R-:W2:Y:S03]  /*cde0*/  MUFU.EX2 R199, R199 ;  /* 0x000000c700c77308 */ /* 0x000ea60000000800 */
[C---:B------:R-:W-:Y:S05]  /*cdf0*/  HMMA.16816.F32.BF16 R44, R4.reuse, R16, R44 ;  /* 0x00000010042c723c */ /* 0x040fea000004182c */
[----:B------:R-:W4:Y:S01]  /*ce00*/  MUFU.EX2 R201, R201 ;  /* 0x000000c900c97308 */ /* 0x000f220000000800 */
[----:B------:R-:W-:Y:S01]  /*ce10*/  HMMA.16816.F32.BF16 R48, R4, R18, R48 ;  /* 0x000000120430723c */ /* 0x000fe20000041830 */
[----:B------:R-:W5:Y:S01]  /*ce20*/  LDSM.16.MT88.4 R16, [R226+0x14800] ;  /* 0x01480000e210783b */ /* 0x000f620000004200 */
[----:B-1----:R-:W-:-:S04]  /*ce30*/  FADD.FTZ R0, R198, R193 ;  /* 0x000000c1c6007221 */ /* 0x002fc80000010000 */
[----:B---3--:R-:W-:Y:S01]  /*ce40*/  HMMA.16816.F32.BF16 R52, R4, R12, R52 ;  /* 0x0000000c0434723c */ /* 0x008fe20000041834 */
[----:B------:R-:W1:Y:S01]  /*ce50*/  MUFU.EX2 R196, R196 ;  /* 0x000000c400c47308 */ /* 0x000e620000000800 */
[----:B--2---:R-:W-:-:S04]  /*ce60*/  FADD.FTZ R0, R199, R0 ;  /* 0x00000000c7007221 */ /* 0x004fc80000010000 */
[C---:B------:R-:W-:Y:S01]  /*ce70*/  HMMA.16816.F32.BF16 R56, R4.reuse, R14, R56 ;  /* 0x0000000e0438723c */ /* 0x040fe20000041838 */
[----:B------:R-:W2:Y:S02]  /*ce80*/  LDSM.16.MT88.4 R12, [R225+0x14800] ;  /* 0x01480000e10c783b */ /* 0x000ea40000004200 */
[----:B------:R-:W-:Y:S01]  /*ce90*/  MUFU.EX2 R185, R185 ;  /* 0x000000b900b97308 */ /* 0x000fe20000000800 */
[----:B----4-:R-:W-:Y:S02]  /*cea0*/  FADD.FTZ R3, R201, R0 ;  /* 0x00000000c9037221 */ /* 0x010fe40000010000 */
[C---:B------:R-:W-:Y:S05]  /*ceb0*/  HMMA.16816.F32.BF16 R60, R4.reuse, R8, R60 ;  /* 0x00000008043c723c */ /* 0x040fea000004183c */
[----:B------:R-:W3:Y:S01]  /*cec0*/  MUFU.EX2 R184, R184 ;  /* 0x000000b800b87308 */ /* 0x000ee20000000800 */
[----:B------:R-:W-:Y:S01]  /*ced0*/  HMMA.16816.F32.BF16 R64, R4, R10, R64 ;  /* 0x0000000a0440723c */ /* 0x000fe20000041840 */
[----:B------:R-:W4:Y:S01]  /*cee0*/  LDSM.16.MT88.4 R8, [R224+0x14800] ;  /* 0x01480000e008783b */ /* 0x000f220000004200 */
[----:B-1----:R-:W-:-:S04]  /*cef0*/  FADD.FTZ R3, R196, R3 ;  /* 0x00000003c4037221 */ /* 0x002fc80000010000 */
[C---:B------:R-:W-:Y:S01]  /*cf00*/  HMMA.16816.F32.BF16 R68, R4.reuse, R20, R68 ;  /* 0x000000140444723c */ /* 0x040fe20000041844 */
[----:B------:R-:W-:Y:S05]  /*cf10*/  MUFU.EX2 R181, R181 ;  /* 0x000000b500b57308 */ /* 0x000fea0000000800 */
[C---:B------:R-:W-:Y:S01]  /*cf20*/  HMMA.16816.F32.BF16 R72, R4.reuse, R22, R72 ;  /* 0x000000160448723c */ /* 0x040fe20000041848 */
[----:B------:R-:W1:Y:S02]  /*cf30*/  LDSM.16.MT88.4 R20, [R228+0x16800] ;  /* 0x01680000e414783b */ /* 0x000e640000004200 */
[----:B------:R-:W-:Y:S03]  /*cf40*/  MUFU.EX2 R186, R186 ;  /* 0x000000ba00ba7308 */ /* 0x000fe60000000800 */
[C---:B------:R-:W-:Y:S05]  /*cf50*/  HMMA.16816.F32.BF16 R160, R4.reuse, R28, R160 ;  /* 0x0000001c04a0723c */ /* 0x040fea00000418a0 */
[----:B------:R-:W-:Y:S01]  /*cf60*/  MUFU.EX2 R182, R182 ;  /* 0x000000b600b67308 */ /* 0x000fe20000000800 */
[C---:B------:R-:W-:Y:S01]  /*cf70*/  HMMA.16816.F32.BF16 R156, R4.reuse, R30, R156 ;  /* 0x0000001e049c723c */ /* 0x040fe2000004189c */
[----:B------:R-:W3:Y:S05]  /*cf80*/  LDSM.16.MT88.4 R28, [R224+0x12800] ;  /* 0x01280000e01c783b */ /* 0x000eea0000004200 */
[C---:B------:R-:W-:Y:S01]  /*cf90*/  HMMA.16816.F32.BF16 R76, R4.reuse, R32, R76 ;  /* 0x00000020044c723c */ /* 0x040fe2000004184c */
[----:B------:R-:W3:Y:S05]  /*cfa0*/  MUFU.EX2 R183, R183 ;  /* 0x000000b700b77308 */ /* 0x000eea0000000800 */
[C---:B------:R-:W-:Y:S01]  /*cfb0*/  HMMA.16816.F32.BF16 R80, R4.reuse, R34, R80 ;  /* 0x000000220450723c */ /* 0x040fe20000041850 */
[----:B------:R-:W-:Y:S02]  /*cfc0*/  LDSM.16.MT88.4 R32, [R224+0x16800] ;  /* 0x01680000e020783b */ /* 0x000fe40000004200 */
        /* <DEDUP_REMOVED lines=25> */
[----:B------:R-:W-:Y:S05]  /*d160*/  LDSM.16.MT88.4 R164, [R228+0x15800] ;  /* 0x01580000e4a4783b */ /* 0x000fea0000004200 */
        /* <DEDUP_REMOVED lines=8> */
[----:B------:R-:W-:-:S03]  /*d1f0*/  F2FP.BF16.F32.PACK_AB R7, R196, R201 ;  /* 0x000000c9c407723e */ /* 0x000fc600000010ff */
[----:B------:R-:W-:-:S04]  /*d200*/  FADD.FTZ R197, R197, R200 ;  /* 0x000000c8c5c57221 */ /* 0x000fc80000010000 */
[----:B------:R-:W-:Y:S01]  /*d210*/  HMMA.16816.F32.BF16 R160, R4, R16, R160 ;  /* 0x0000001004a0723c */ /* 0x000fe200000418a0 */
[----:B------:R-:W-:-:S05]  /*d220*/  FADD.FTZ R206, R206, R197 ;  /* 0x000000c5cece7221 */ /* 0x000fca0000010000 */
        /* <DEDUP_REMOVED lines=45> */
[----:B------:R-:W-:Y:S01]  /*d500*/  HMMA.16816.F32.BF16 R148, R4, R10, R148 ;  /* 0x0000000a0494723c */ /* 0x000fe20000041894 */
[----:B------:R-:W4:Y:S06]  /*d510*/  LDSM.16.MT88.4 R8, [R225+0x13800] ;  /* 0x01380000e108783b */ /* 0x000f2c0000004200 */
[----:B------:R-:W-:Y:S01]  /*d520*/  F2FP.BF16.F32.PACK_AB R4, R184, R185 ;  /* 0x000000b9b804723e */ /* 0x000fe200000010ff */
[----:B------:R-:W-:Y:S01]  /*d530*/  FADD.FTZ R185, R185, R206 ;  /* 0x000000ceb9b97221 */ /* 0x000fe20000010000 */
[C---:B------:R-:W-:Y:S01]  /*d540*/  F2FP.BF16.F32.PACK_AB R5, R183.reuse, R182 ;  /* 0x000000b6b705723e */ /* 0x040fe200000010ff */
        /* <DEDUP_REMOVED lines=8> */
[----:B-1----:R-:W-:Y:S01]  /*d5d0*/  HMMA.16816.F32.BF16 R52, R4, R20, R52 ;  /* 0x000000140434723c */ /* 0x002fe20000041834 */
[----:B------:R-:W-:Y:S01]  /*d5e0*/  FADD.FTZ R249, R186, R181 ;  /* 0x000000b5baf97221 */ /* 0x000fe20000010000 */
[----:B------:R-:W-:-:S04]  /*d5f0*/  FADD.FTZ R247, R178, R177 ;  /* 0x000000b1b2f77221 */ /* 0x000fc80000010000 */
        /* <DEDUP_REMOVED lines=24> */
[C---:B------:R-:W-:Y:S06]  /*d780*/  HMMA.16816.F32.BF16 R88, R4.reuse, R34, R88 ;  /* 0x000000220458723c */ /* 0x040fec0000041858 */
[C---:B------:R-:W-:Y:S06]  /*d790*/  HMMA.16816.F32.BF16 R96, R4.reuse, R166, R96 ;  /* 0x000000a60460723c */ /* 0x040fec0000041860 */
[C---:B---3--:R-:W-:Y:S06]  /*d7a0*/  HMMA.16816.F32.BF16 R100, R4.reuse, R28, R100 ;  /* 0x0000001c0464723c */ /* 0x048fec0000041864 */
[C---:B------:R-:W-:Y:S06]  /*d7b0*/  HMMA.16816.F32.BF16 R104, R4.reuse, R30, R104 ;  /* 0x0000001e0468723c */ /* 0x040fec0000041868 */
[C---:B-----5:R-:W-:Y:S06]  /*d7c0*/  HMMA.16816.F32.BF16 R108, R4.reuse, R24, R108 ;  /* 0x00000018046c723c */ /* 0x060fec000004186c */
[C---:B------:R-:W-:Y:S06]  /*d7d0*/  HMMA.16816.F32.BF16 R112, R4.reuse, R26, R112 ;  /* 0x0000001a0470723c */ /* 0x040fec0000041870 */
[C---:B------:R-:W-:Y:S06]  /*d7e0*/  HMMA.16816.F32.BF16 R124, R4.reuse, R16, R124 ;  /* 0x00000010047c723c */ /* 0x040fec000004187c */
[C---:B------:R-:W-:Y:S06]  /*d7f0*/  HMMA.16816.F32.BF16 R128, R4.reuse, R18, R128 ;  /* 0x000000120480723c */ /* 0x040fec0000041880 */
[C---:B--2---:R-:W-:Y:S06]  /*d800*/  HMMA.16816.F32.BF16 R132, R4.reuse, R12, R132 ;  /* 0x0000000c0484723c */ /* 0x044fec0000041884 */
[C---:B------:R-:W-:Y:S06]  /*d810*/  HMMA.16816.F32.BF16 R136, R4.reuse, R14, R136 ;  /* 0x0000000e0488723c */ /* 0x040fec0000041888 */
[C---:B----4-:R-:W-:Y:S06]  /*d820*/  HMMA.16816.F32.BF16 R140, R4.reuse, R8, R140 ;  /* 0x00000008048c723c */ /* 0x050fec000004188c */
[C---:B------:R-:W-:Y:S06]  /*d830*/  HMMA.16816.F32.BF16 R144, R4.reuse, R10, R144 ;  /* 0x0000000a0490723c */ /* 0x040fec0000041890 */
[C---:B-1----:R-:W-:Y:S06]  /*d840*/  HMMA.16816.F32.BF16 R152, R4.reuse, R20, R152 ;  /* 0x000000140498723c */ /* 0x042fec0000041898 */
[C---:B------:R-:W-:Y:S06]  /*d850*/  HMMA.16816.F32.BF16 R148, R4.reuse, R22, R148 ;  /* 0x000000160494723c */ /* 0x040fec0000041894 */
[----:B------:R-:W-:Y:S07]  /*d860*/  HMMA.16816.F32.BF16 R92, R4, R164, R92 ;  /* 0x000000a4045c723c */ /* 0x000fee000004185c */
[----:B------:R-:W-:-:S15]  /*d870*/  MOV R164, R174 ;  /* 0x000000ae00a47202 */ /* 0x000fde0000000f00 */
[----:B------:R-:W-:-:S02]  /*d880*/  NOP ;  /* 0x0000000000007918 */ /* 0x000fc40000000000 */
.L_x_2500:
[----:B------:R-:W-:-:S06]  /*d890*/  UISETP.GE.AND UP0, UPT, UR11, 0x1, UPT ;  /* 0x000000010b00788c */ /* 0x000fcc000bf06270 */
[----:B------:R-:W-:-:S13]  /*d8a0*/  PLOP3.LUT P1, PT, PT, PT, UP0, 0x80, 0x0 ;  /* 0x000000000000781c */ /* 0x000fda0003f2f008 */
        /* <DEDUP_REMOVED lines=46> */
.L_x_2512:
        /* <DEDUP_REMOVED lines=82> */
.L_x_2509:
[CC--:B------:R-:W-:Y:S01]  /*e0b0*/  LEA R2, P1, R3.reuse, R250.reuse, 0x1 ;  /* 0x000000fa03027211 */ /* 0x0c0fe200078208ff */
[----:B------:R-:W-:Y:S01]  /*e0c0*/  @P6 STS.128 [R238+0x10000], RZ ;  /* 0x010000ffee006388 */ /* 0x000fe20000000c00 */
[C---:B------:R-:W-:Y:S01]  /*e0d0*/  IADD3 R248, P2, R3.reuse, UR30, RZ ;  /* 0x0000001e03f87c10 */ /* 0x040fe2000ff5e0ff */
[----:B------:R-:W-:Y:S01]  /*e0e0*/  UISETP.GE.AND UP2, UPT, UR11, 0x2, UPT ;  /* 0x000000020b00788c */ /* 0x000fe2000bf46270 */
[-C--:B------:R-:W-:Y:S02]  /*e0f0*/  LEA.HI.X R3, R3, R251.reuse, R164, 0x1, P1 ;  /* 0x000000fb03037211 */ /* 0x080fe400008f0ca4 */
[----:B------:R-:W-:Y:S02]  /*e100*/  ISETP.GE.AND P3, PT, R235, UR26, PT ;  /* 0x0000001aeb007c0c */ /* 0x000fe4000bf66270 */
[-C--:B------:R-:W-:Y:S01]  /*e110*/  @!P6 LEA R26, P1, R248, R250.reuse, 0x1 ;  /* 0x000000faf81ae211 */ /* 0x080fe200078208ff */
[----:B------:R-:W-:Y:S01]  /*e120*/  @!PT LDS RZ, [RZ] ;  /* 0x00000000fffff984 */ /* 0x000fe20000000800 */
[----:B------:R-:W-:Y:S01]  /*e130*/  @!PT LDS RZ, [RZ] ;  /* 0x00000000fffff984 */ /* 0x000fe20000000800 */
[----:B------:R-:W-:Y:S01]  /*e140*/  @!PT LDS RZ, [RZ] ;  /* 0x00000000fffff984 */ /* 0x000fe20000000800 */
[----:B------:R-:W-:Y:S01]  /*e150*/  @!P6 LDGSTS.E.BYPASS.LTC128B.128 [R238+0x10000], desc[UR24][R2.64] ;  /* 0x1000000002eeefae */ /* 0x000fe2000b901d58 */
[----:B------:R-:W-:Y:S02]  /*e160*/  IADD3.X R246, R164, UR22, RZ, P2, !PT ;  /* 0x00000016a4f67c10 */ /* 0x000fe400097fe4ff */
[C---:B------:R-:W-:Y:S01]  /*e170*/  IADD3 R167, P2, R248.reuse, UR30, RZ ;  /* 0x0000001ef8a77c10 */ /* 0x040fe2000ff5e0ff */
[----:B------:R-:W-:Y:S01]  /*e180*/  @P5 STS.128 [R238+0x12000], RZ ;  /* 0x012000ffee005388 */ /* 0x000fe20000000c00 */
[-CC-:B------:R-:W-:Y:S02]  /*e190*/  @!P6 LEA.HI.X R27, R248, R251.reuse, R246.reuse, 0x1, P1 ;  /* 0x000000fbf81be211 */ /* 0x180fe400008f0cf6 */
        /* <DEDUP_REMOVED lines=15> */
[C---:B------:R-:W-:Y:S01]  /*e290*/  IADD3 R164, P1, R167.reuse, UR30, RZ ;  /* 0x0000001ea7a47c10 */ /* 0x040fe2000ff3e0ff */
        /* <DEDUP_REMOVED lines=346> */
[----:B------:R-:W-:Y:S01]  /*f840*/  LEA.HI.X.SX32 R167, R164, UR19, 0x2, P2 ;  /* 0x00000013a4a77c11 */ /* 0x000fe200090f16ff */
[----:B------:R-:W1:Y:S01]  /*f850*/  LDC.64 R2, c[0x0][0x230] ;  /* 0x00008c00ff027b82 */ /* 0x000e620000000a00 */
[----:B------:R-:W-:Y:S02]  /*f860*/  R2UR UR14, R168 ;  /* 0x00000000a80e72ca */ /* 0x000fe400000e0000 */
[----:B------:R-:W-:Y:S02]  /*f870*/  R2UR UR37, R167 ;  /* 0x00000000a72572ca */ /* 0x000fe400000e0000 */
[----:B------:R-:W-:Y:S02]  /*f880*/  R2UR UR15, R169 ;  /* 0x00000000a90f72ca */ /* 0x000fe400000e0000 */
[----:B------:R-:W-:Y:S07]  /*f890*/  R2UR UR36, R166 ;  /* 0x00000000a62472ca */ /* 0x000fee00000e0000 */
[----:B------:R-:W-:Y:S02]  /*f8a0*/  IMAD.U32 R172, RZ, RZ, UR14 ;  /* 0x0000000effac7e24 */ /* 0x000fe4000f8e00ff */
[----:B------:R-:W-:Y:S02]  /*f8b0*/  IMAD.U32 R171, RZ, RZ, UR37 ;  /* 0x00000025ffab7e24 */ /* 0x000fe4000f8e00ff */
[----:B------:R-:W-:Y:S02]  /*f8c0*/  IMAD.U32 R173, RZ, RZ, UR15 ;  /* 0x0000000fffad7e24 */ /* 0x000fe4000f8e00ff */
[----:B------:R-:W-:Y:S01]  /*f8d0*/  MOV R170, UR36 ;  /* 0x0000002400aa7c02 */ /* 0x000fe20008000f00 */
[----:B------:R-:W-:Y:S02]  /*f8e0*/  UIADD3 UR36, UR41, -UR39, URZ ;  /* 0x8000002729247290 */ /* 0x000fe4000fffe03f */
[----:B------:R-:W2:Y:S02]  /*f8f0*/  LDG.E R164, desc[UR24][R172.64] ;  /* 0x00000018aca47981 */ /* 0x000ea4000c1e1900 */
[----:B------:R-:W-:Y:S02]  /*f900*/  UIMAD UR36, UR36, UR20, -0x40 ;  /* 0xffffffc0242474a4 */ /* 0x000fe4000f8e0214 */
[----:B------:R3:W2:Y:S02]  /*f910*/  LDG.E R167, desc[UR24][R170.64] ;  /* 0x00000018aaa77981 */ /* 0x0006a4000c1e1900 */
        /* <DEDUP_REMOVED lines=17> */
.L_x_2511:
        /* <DEDUP_REMOVED lines=117> */
.L_x_2510:
[----:B------:R-:W-:Y:S01]  /*10180*/  UIADD3 UR36, UR11, -0x1, URZ ;  /* 0xffffffff0b247890 */ /* 0x000fe2000fffe03f */
[----:B-1----:R-:W-:Y:S01]  /*10190*/  LDSM.16.MT88.4 R172, [R226+0x10000] ;  /* 0x01000000e2ac783b */ /* 0x002fe20000004200 */
[----:B------:R-:W-:Y:S01]  /*101a0*/  UISETP.GT.AND UP2, UPT, UR11, 0x1, UPT ;  /* 0x000000010b00788c */ /* 0x000fe2000bf44270 */
[----:B------:R-:W-:Y:S01]  /*101b0*/  UMOV UR15, UR35 ;  /* 0x00000023000f7c82 */ /* 0x000fe20008000000 */
[----:B------:R-:W-:Y:S02]  /*101c0*/  UMOV UR14, UR34 ;  /* 0x00000022000e7c82 */ /* 0x000fe40008000000 */
[----:B------:R-:W-:Y:S01]  /*101d0*/  MOV R2, UR36 ;  /* 0x0000002400027c02 */ /* 0x000fe20008000f00 */
[----:B------:R-:W-:Y:S02]  /*101e0*/  UMOV UR11, UR36 ;  /* 0x00000024000b7c82 */ /* 0x000fe40008000000 */
[----:B------:R-:W-:Y:S01]  /*101f0*/  LDSM.16.MT88.4 R176, [R225+0x10000] ;  /* 0x01000000e1b0783b */ /* 0x000fe20000004200 */
[----:B------:R-:W-:Y:S04]  /*10200*/  LEA R2, R2, R239, 0x6 ;  /* 0x000000ef02027211 */ /* 0x000fe800078e30ff */
[----:B------:R-:W-:Y:S02]  /*10210*/  I2FP.F32.S32 R3, R2 ;  /* 0x0000000200037245 */ /* 0x000fe40000201400 */
[C---:B------:R-:W-:Y:S01]  /*10220*/  IADD3 R166, R2.reuse, 0x9, RZ ;  /* 0x0000000902a67810 */ /* 0x040fe20007ffe0ff */
[----:B------:R-:W-:Y:S01]  /*10230*/  LDSM.16.MT88.4 R180, [R228+0x12800] ;  /* 0x01280000e4b4783b */ /* 0x000fe20000004200 */
[C---:B------:R-:W-:Y:S01]  /*10240*/  IADD3 R167, R2.reuse, 0x8, RZ ;  /* 0x0000000802a77810 */ /* 0x040fe20007ffe0ff */
[C---:B------:R-:W-:Y:S01]  /*10250*/  FFMA.FTZ R6, R3.reuse, UR5, R6 ;  /* 0x0000000503067c23 */ /* 0x040fe20008010006 */
[----:B------:R-:W-:Y:S01]  /*10260*/  FFMA.FTZ R4, R3, UR5, R4 ;  /* 0x0000000503047c23 */ /* 0x000fe20008010004 */
[C---:B------:R-:W-:Y:S02]  /*10270*/  IADD3 R3, R2.reuse, 0x10, RZ ;  /* 0x0000001002037810 */ /* 0x040fe40007ffe0ff */
[----:B------:R-:W-:Y:S02]  /*10280*/  I2FP.F32.S32 R166, R166 ;  /* 0x000000a600a67245 */ /* 0x000fe40000201400 */
[----:B------:R-:W-:Y:S01]  /*10290*/  I2FP.F32.S32 R167, R167 ;  /* 0x000000a700a77245 */ /* 0x000fe20000201400 */
[----:B------:R-:W-:Y:S01]  /*102a0*/  LDSM.16.MT88.4 R184, [R226+0x12800] ;  /* 0x01280000e2b8783b */ /* 0x000fe20000004200 */
[----:B------:R-:W-:Y:S01]  /*102b0*/  IADD3 R164, R2, 0x1, RZ ;  /* 0x0000000102a47810 */ /* 0x000fe20007ffe0ff */
[C---:B------:R-:W-:Y:S01]  /*102c0*/  FFMA.FTZ R11, R166.reuse, UR5, R11 ;  /* 0x00000005a60b7c23 */ /* 0x040fe2000801000b */
[----:B------:R-:W-:Y:S01]  /*102d0*/  I2FP.F32.S32 R3, R3 ;  /* 0x0000000300037245 */ /* 0x000fe20000201400 */
[----:B------:R-:W-:Y:S01]  /*102e0*/  FFMA.FTZ R9, R166, UR5, R9 ;  /* 0x00000005a6097c23 */ /* 0x000fe20008010009 */
[C---:B------:R-:W-:Y:S01]  /*102f0*/  IADD3 R166, R2.reuse, 0x19, RZ ;  /* 0x0000001902a67810 */ /* 0x040fe20007ffe0ff */
[C---:B------:R-:W-:Y:S01]  /*10300*/  FFMA.FTZ R10, R167.reuse, UR5, R10 ;  /* 0x00000005a70a7c23 */ /* 0x040fe2000801000a */
[----:B------:R-:W-:Y:S01]  /*10310*/  FFMA.FTZ R8, R167, UR5, R8 ;  /* 0x00000005a7087c23 */ /* 0x000fe20008010008 */
[C---:B------:R-:W-:Y:S01]  /*10320*/  IADD3 R167, R2.reuse, 0x18, RZ ;  /* 0x0000001802a77810 */ /* 0x040fe20007ffe0ff */
[C---:B------:R-:W-:Y:S01]  /*10330*/  FFMA.FTZ R14, R3.reuse, UR5, R14 ;  /* 0x00000005030e7c23 */ /* 0x040fe2000801000e */
[----:B------:R-:W-:Y:S01]  /*10340*/  I2FP.F32.S32 R164, R164 ;  /* 0x000000a400a47245 */ /* 0x000fe20000201400 */
[----:B------:R-:W-:Y:S01]  /*10350*/  FFMA.FTZ R12, R3, UR5, R12 ;  /* 0x00000005030c7c23 */ /* 0x000fe2000801000c */
[----:B------:R-:W-:Y:S01]  /*10360*/  IADD3 R3, R2, 0x20, RZ ;  /* 0x0000002002037810 */ /* 0x000fe20007ffe0ff */
[----:B------:R-:W-:Y:S01]  /*10370*/  LDSM.16.MT88.4 R188, [R225+0x12800] ;  /* 0x01280000e1bc783b */ /* 0x000fe20000004200 */
[----:B------:R-:W-:Y:S01]  /*10380*/  I2FP.F32.S32 R166, R166 ;  /* 0x000000a600a67245 */ /* 0x000fe20000201400 */
[C---:B------:R-:W-:Y:S01]  /*10390*/  FFMA.FTZ R7, R164.reuse, UR5, R7 ;  /* 0x00000005a4077c23 */ /* 0x040fe20008010007 */
[----:B------:R-:W-:Y:S01]  /*103a0*/  I2FP.F32.S32 R167, R167 ;  /* 0x000000a700a77245 */ /* 0x000fe20000201400 */
[----:B------:R-:W-:Y:S01]  /*103b0*/  FFMA.FTZ R5, R164, UR5, R5 ;  /* 0x00000005a4057c23 */ /* 0x000fe20008010005 */
[----:B------:R-:W-:Y:S01]  /*103c0*/  I2FP.F32.S32 R3, R3 ;  /* 0x0000000300037245 */ /* 0x000fe20000201400 */
[----:B------:R-:W-:Y:S01]  /*103d0*/  FFMA.FTZ R19, R166, UR5, R19 ;  /* 0x00000005a6137c23 */ /* 0x000fe20008010013 */
[----:B------:R-:W-:Y:S01]  /*103e0*/  FMNMX.FTZ R168, R6, R0, !PT ;  /* 0x0000000006a87209 */ /* 0x000fe20007810000 */
[----:B------:R-:W-:Y:S01]  /*103f0*/  FFMA.FTZ R17, R166, UR5, R17 ;  /* 0x00000005a6117c23 */ /* 0x000fe20008010011 */
[----:B------:R-:W-:Y:S01]  /*10400*/  FMNMX.FTZ R166, R4, R165, !PT ;  /* 0x000000a504a67209 */ /* 0x000fe20007810000 */
[C---:B------:R-:W-:Y:S01]  /*10410*/  FFMA.FTZ R18, R167.reuse, UR5, R18 ;  /* 0x00000005a7127c23 */ /* 0x040fe20008010012 */
[----:B------:R-:W-:Y:S01]  /*10420*/  FFMA.FTZ R16, R167, UR5, R16 ;  /* 0x00000005a7107c23 */ /* 0x000fe20008010010 */
[----:B------:R-:W-:Y:S01]  /*10430*/  IADD3 R164, R2, 0x11, RZ ;  /* 0x0000001102a47810 */ /* 0x000fe20007ffe0ff */
[----:B------:R-:W-:Y:S01]  /*10440*/  FFMA.FTZ R22, R3, UR5, R22 ;  /* 0x0000000503167c23 */ /* 0x000fe20008010016 */
[----:B------:R-:W-:Y:S01]  /*10450*/  FMNMX.FTZ R167, R7, R168, !PT ;  /* 0x000000a807a77209 */ /* 0x000fe20007810000 */
[----:B------:R-:W-:Y:S01]  /*10460*/  FFMA.FTZ R20, R3, UR5, R20 ;  /* 0x0000000503147c23 */ /* 0x000fe20008010014 */
[----:B------:R-:W-:Y:S02]  /*10470*/  FMNMX.FTZ R3, R5, R166, !PT ;  /* 0x000000a605037209 */ /* 0x000fe40007810000 */
[----:B------:R-:W-:Y:S02]  /*10480*/  FMNMX.FTZ R168, R10, R167, !PT ;  /* 0x000000a70aa87209 */ /* 0x000fe40007810000 */
[----:B------:R-:W-:Y:S02]  /*10490*/  I2FP.F32.S32 R164, R164 ;  /* 0x000000a400a47245 */ /* 0x000fe40000201400 */
[----:B------:R-:W-:Y:S02]  /*104a0*/  FMNMX.FTZ R166, R8, R3, !PT ;  /* 0x0000000308a67209 */ /* 0x000fe40007810000 */
[----:B------:R-:W-:Y:S01]  /*104b0*/  IADD3 R167, R2, 0x28, RZ ;  /* 0x0000002802a77810 */ /* 0x000fe20007ffe0ff */
[C---:B------:R-:W-:Y:S01]  /*104c0*/  FFMA.FTZ R15, R164.reuse, UR5, R15 ;  /* 0x00000005a40f7c23 */ /* 0x040fe2000801000f */
[----:B------:R-:W-:Y:S01]  /*104d0*/  FMNMX.FTZ R3, R11, R168, !PT ;  /* 0x000000a80b037209 */ /* 0x000fe20007810000 */
[----:B------:R-:W-:Y:S01]  /*104e0*/  FFMA.FTZ R13, R164, UR5, R13 ;  /* 0x00000005a40d7c23 */ /* 0x000fe2000801000d */
[----:B------:R-:W-:Y:S02]  /*104f0*/  IADD3 R164, R2, 0x21, RZ ;  /* 0x0000002102a47810 */ /* 0x000fe40007ffe0ff */
[----:B------:R-:W-:Y:S02]  /*10500*/  FMNMX.FTZ R169, R9, R166, !PT ;  /* 0x000000a609a97209 */ /* 0x000fe40007810000 */
[----:B------:R-:W-:Y:S02]  /*10510*/  I2FP.F32.S32 R167, R167 ;  /* 0x000000a700a77245 */ /* 0x000fe40000201400 */
[----:B------:R-:W-:Y:S02]  /*10520*/  FMNMX.FTZ R168, R14, R3, !PT ;  /* 0x000000030ea87209 */ /* 0x000fe40007810000 */
[----:B------:R-:W-:Y:S01]  /*10530*/  FMNMX.FTZ R166, R12, R169, !PT ;  /* 0x000000a90ca67209 */ /* 0x000fe20007810000 */
[C---:B------:R-:W-:Y:S01]  /*10540*/  FFMA.FTZ R26, R167.reuse, UR5, R26 ;  /* 0x00000005a71a7c23 */ /* 0x040fe2000801001a */
[----:B------:R-:W-:Y:S01]  /*10550*/  I2FP.F32.S32 R164, R164 ;  /* 0x000000a400a47245 */ /* 0x000fe20000201400 */
[----:B------:R-:W-:Y:S01]  /*10560*/  FFMA.FTZ R24, R167, UR5, R24 ;  /* 0x00000005a7187c23 */ /* 0x000fe20008010018 */
[----:B------:R-:W-:Y:S02]  /*10570*/  FMNMX.FTZ R169, R15, R168, !PT ;  /* 0x000000a80fa97209 */ /* 0x000fe40007810000 */
[----:B------:R-:W-:Y:S01]  /*10580*/  FMNMX.FTZ R167, R13, R166, !PT ;  /* 0x000000a60da77209 */ /* 0x000fe20007810000 */
[C---:B------:R-:W-:Y:S01]  /*10590*/  FFMA.FTZ R23, R164.reuse, UR5, R23 ;  /* 0x00000005a4177c23 */ /* 0x040fe20008010017 */
[----:B------:R-:W-:Y:S01]  /*105a0*/  FFMA.FTZ R21, R164, UR5, R21 ;  /* 0x00000005a4157c23 */ /* 0x000fe20008010015 */
[C---:B------:R-:W-:Y:S02]  /*105b0*/  IADD3 R3, R2.reuse, 0x30, RZ ;  /* 0x0000003002037810 */ /* 0x040fe40007ffe0ff */
[----:B------:R-:W-:Y:S02]  /*105c0*/  IADD3 R164, R2, 0x29, RZ ;  /* 0x0000002902a47810 */ /* 0x000fe40007ffe0ff */
[----:B------:R-:W-:Y:S02]  /*105d0*/  FMNMX.FTZ R168, R18, R169, !PT ;  /* 0x000000a912a87209 */ /* 0x000fe40007810000 */
[----:B------:R-:W-:Y:S02]  /*105e0*/  FMNMX.FTZ R166, R16, R167, !PT ;  /* 0x000000a710a67209 */ /* 0x000fe40007810000 */
[----:B------:R-:W-:Y:S02]  /*105f0*/  I2FP.F32.S32 R3, R3 ;  /* 0x0000000300037245 */ /* 0x000fe40000201400 */
[----:B------:R-:W-:Y:S02]  /*10600*/  I2FP.F32.S32 R164, R164 ;  /* 0x000000a400a47245 */ /* 0x000fe40000201400 */
[----:B------:R-:W-:Y:S01]  /*10610*/  FMNMX.FTZ R167, R19, R168, !PT ;  /* 0x000000a813a77209 */ /* 0x000fe20007810000 */
[----:B------:R-:W-:Y:S01]  /*10620*/  FFMA.FTZ R30, R3, UR5, R30 ;  /* 0x00000005031e7c23 */ /* 0x000fe2000801001e */
[----:B------:R-:W-:Y:S01]  /*10630*/  FMNMX.FTZ R169, R17, R166, !PT ;  /* 0x000000a611a97209 */ /* 0x000fe20007810000 */
[----:B------:R-:W-:Y:S01]  /*10640*/  FFMA.FTZ R28, R3, UR5, R28 ;  /* 0x00000005031c7c23 */ /* 0x000fe2000801001c */
[----:B------:R-:W-:Y:S01]  /*10650*/  FMNMX.FTZ R166, R22, R167, !PT ;  /* 0x000000a716a67209 */ /* 0x000fe20007810000 */
[C---:B------:R-:W-:Y:S01]  /*10660*/  FFMA.FTZ R27, R164.reuse, UR5, R27 ;  /* 0x00000005a41b7c23 */ /* 0x040fe2000801001b */
[----:B------:R-:W-:Y:S01]  /*10670*/  FFMA.FTZ R25, R164, UR5, R25 ;  /* 0x00000005a4197c23 */ /* 0x000fe20008010019 */
[----:B------:R-:W-:Y:S02]  /*10680*/  IADD3 R3, R2, 0x31, RZ ;  /* 0x0000003102037810 */ /* 0x000fe40007ffe0ff */
[----:B------:R-:W-:Y:S02]  /*10690*/  FMNMX.FTZ R164, R20, R169, !PT ;  /* 0x000000a914a47209 */ /* 0x000fe40007810000 */
[----:B------:R-:W-:Y:S02]  /*106a0*/  FMNMX.FTZ R169, R23, R166, !PT ;  /* 0x000000a617a97209 */ /* 0x000fe40007810000 */
[----:B------:R-:W-:Y:S02]  /*106b0*/  I2FP.F32.S32 R166, R3 ;  /* 0x0000000300a67245 */ /* 0x000fe40000201400 */
[----:B------:R-:W-:Y:S02]  /*106c0*/  FMNMX.FTZ R3, R21, R164, !PT ;  /* 0x000000a415037209 */ /* 0x000fe40007810000 */
[----:B------:R-:W-:Y:S01]  /*106d0*/  IADD3 R167, R2, 0x38, RZ ;  /* 0x0000003802a77810 */ /* 0x000fe20007ffe0ff */
[----:B------:R-:W-:Y:S01]  /*106e0*/  FFMA.FTZ R31, R166, UR5, R31 ;  /* 0x00000005a61f7c23 */ /* 0x000fe2000801001f */
[----:B------:R-:W-:Y:S01]  /*106f0*/  IADD3 R164, R2, 0x39, RZ ;  /* 0x0000003902a47810 */ /* 0x000fe20007ffe0ff */
[----:B------:R-:W-:Y:S01]  /*10700*/  FFMA.FTZ R29, R166, UR5, R29 ;  /* 0x00000005a61d7c23 */ /* 0x000fe2000801001d */
[----:B------:R-:W-:Y:S02]  /*10710*/  FMNMX.FTZ R168, R26, R169, !PT ;  /* 0x000000a91aa87209 */ /* 0x000fe40007810000 */
[----:B------:R-:W-:Y:S02]  /*10720*/  FMNMX.FTZ R2, R24, R3, !PT ;  /* 0x0000000318027209 */ /* 0x000fe40007810000 */
[----:B------:R-:W-:Y:S02]  /*10730*/  FMNMX.FTZ R169, R27, R168, !PT ;  /* 0x000000a81ba97209 */ /* 0x000fe40007810000 */
        /* <DEDUP_REMOVED lines=23> */
[C---:B------:R-:W-:Y:S02]  /*108b0*/  FADD.FTZ R2, -R164.reuse, R165 ;  /* 0x000000a5a4027221 */ /* 0x040fe40000010100 */
[----:B------:R-:W1:Y:S01]  /*108c0*/  LDSM.16.MT88.4 R168, [R228+0x10000] ;  /* 0x01000000e4a8783b */ /* 0x000e620000004200 */
[----:B------:R-:W-:Y:S01]  /*108d0*/  FMUL.FTZ R196, R164, UR4 ;  /* 0x00000004a4c47c20 */ /* 0x000fe20008410000 */
[C---:B------:R-:W-:Y:S01]  /*108e0*/  FSETP.NEU.FTZ.AND P1, PT, R3.reuse, -INF , PT ;  /* 0xff8000000300780b */ /* 0x040fe20003f3d000 */
[C---:B------:R-:W-:Y:S01]  /*108f0*/  FADD.FTZ R0, -R3.reuse, R0 ;  /* 0x0000000003007221 */ /* 0x040fe20000010100 */
[----:B------:R-:W-:Y:S01]  /*10900*/  FMUL.FTZ R166, R2, UR4 ;  /* 0x0000000402a67c20 */ /* 0x000fe20008410000 */
[----:B------:R-:W-:Y:S02]  /*10910*/  FMUL.FTZ R198, R3, UR4 ;  /* 0x0000000403c67c20 */ /* 0x000fe40008410000 */
[----:B------:R-:W-:Y:S01]  /*10920*/  FMUL.FTZ R165, R0, UR4 ;  /* 0x0000000400a57c20 */ /* 0x000fe20008410000 */
[----:B------:R2:W3:Y:S02]  /*10930*/  MUFU.EX2 R2, R166 ;  /* 0x000000a600027308 */ /* 0x0004e40000000800 */
[----:B------:R-:W-:Y:S02]  /*10940*/  FSEL R198, R198, RZ, P1 ;  /* 0x000000ffc6c67208 */ /* 0x000fe40000800000 */
[----:B------:R-:W-:Y:S03]  /*10950*/  FSETP.NEU.FTZ.AND P1, PT, R164, -INF , PT ;  /* 0xff800000a400780b */ /* 0x000fe60003f3d000 */
[--C-:B------:R-:W-:Y:S03]  /*10960*/  FFMA.FTZ R195, R6, UR4, -R198.reuse ;  /* 0x0000000406c37c23 */ /* 0x100fe600080108c6 */
[----:B------:R4:W5:Y:S01]  /*10970*/  MUFU.EX2 R0, R165 ;  /* 0x000000a500007308 */ /* 0x0009620000000800 */
[----:B------:R-:W-:Y:S01]  /*10980*/  FSEL R196, R196, RZ, P1 ;  /* 0x000000ffc4c47208 */ /* 0x000fe20000800000 */
[--C-:B------:R-:W-:Y:S01]  /*10990*/  FFMA.FTZ R194, R7, UR4, -R198.reuse ;  /* 0x0000000407c27c23 */ /* 0x100fe200080108c6 */
[--C-:B------:R-:W-:Y:S01]  /*109a0*/  FFMA.FTZ R192, R10, UR4, -R198.reuse ;  /* 0x000000040ac07c23 */ /* 0x100fe200080108c6 */
[--C-:B------:R-:W-:Y:S01]  /*109b0*/  FFMA.FTZ R199, R14, UR4, -R198.reuse ;  /* 0x000000040ec77c23 */ /* 0x100fe200080108c6 */
[----:B------:R-:W-:Y:S01]  /*109c0*/  FFMA.FTZ R200, R15, UR4, -R198 ;  /* 0x000000040fc87c23 */ /* 0x000fe200080108c6 */
[--C-:B------:R-:W-:Y:S01]  /*109d0*/  FFMA.FTZ R197, R4, UR4, -R196.reuse ;  /* 0x0000000404c57c23 */ /* 0x100fe200080108c4 */
[--C-:B------:R-:W-:Y:S01]  /*109e0*/  FFMA.FTZ R193, R5, UR4, -R196.reuse ;  /* 0x0000000405c17c23 */ /* 0x100fe200080108c4 */
[--C-:B------:R-:W-:Y:S01]  /*109f0*/  FFMA.FTZ R167, R8, UR4, -R196.reuse ;  /* 0x0000000408a77c23 */ /* 0x100fe200080108c4 */
[----:B--2---:R-:W-:Y:S01]  /*10a00*/  FFMA.FTZ R166, R9, UR4, -R196 ;  /* 0x0000000409a67c23 */ /* 0x004fe200080108c4 */
[----:B------:R-:W-:Y:S01]  /*10a10*/  MUFU.EX2 R195, R195 ;  /* 0x000000c300c37308 */ /* 0x000fe20000000800 */
[C---:B---3--:R-:W-:Y:S01]  /*10a20*/  FMUL.FTZ R4, R2.reuse, R160 ;  /* 0x000000a002047220 */ /* 0x048fe20000410000 */
[C---:B------:R-:W-:Y:S01]  /*10a30*/  FMUL.FTZ R5, R2.reuse, R161 ;  /* 0x000000a102057220 */ /* 0x040fe20000410000 */
[C---:B------:R-:W-:Y:S01]  /*10a40*/  FMUL.FTZ R8, R2.reuse, R156 ;  /* 0x0000009c02087220 */ /* 0x040fe20000410000 */
[C---:B------:R-:W-:Y:S01]  /*10a50*/  FMUL.FTZ R9, R2.reuse, R157 ;  /* 0x0000009d02097220 */ /* 0x040fe20000410000 */
[C---:B------:R-:W-:Y:S01]  /*10a60*/  FMUL.FTZ R36, R2.reuse, R36 ;  /* 0x0000002402247220 */ /* 0x040fe20000410000 */
[----:B------:R-:W-:Y:S01]  /*10a70*/  FMUL.FTZ R37, R2, R37 ;  /* 0x0000002502257220 */ /* 0x000fe20000410000 */
[----:B----4-:R-:W-:Y:S03]  /*10a80*/  FFMA.FTZ R165, R11, UR4, -R198 ;  /* 0x000000040ba57c23 */ /* 0x010fe600080108c6 */
[----:B------:R-:W2:Y:S01]  /*10a90*/  MUFU.EX2 R194, R194 ;  /* 0x000000c200c27308 */ /* 0x000ea20000000800 */
[C---:B-----5:R-:W-:Y:S01]  /*10aa0*/  FMUL.FTZ R6, R0.reuse, R162 ;  /* 0x000000a200067220 */ /* 0x060fe20000410000 */
[C---:B------:R-:W-:Y:S01]  /*10ab0*/  FMUL.FTZ R7, R0.reuse, R163 ;  /* 0x000000a300077220 */ /* 0x040fe20000410000 */
[C---:B------:R-:W-:Y:S01]  /*10ac0*/  FMUL.FTZ R10, R0.reuse, R158 ;  /* 0x0000009e000a7220 */ /* 0x040fe20000410000 */
[C---:B------:R-:W-:Y:S01]  /*10ad0*/  FMUL.FTZ R11, R0.reuse, R159 ;  /* 0x0000009f000b7220 */ /* 0x040fe20000410000 */
[C---:B------:R-:W-:Y:S01]  /*10ae0*/  FMUL.FTZ R38, R0.reuse, R38 ;  /* 0x0000002600267220 */ /* 0x040fe20000410000 */
[----:B------:R-:W3:Y:S01]  /*10af0*/  LDSM.16.MT88.4 R156, [R224+0x10000] ;  /* 0x01000000e09c783b */ /* 0x000ee20000004200 */
[C---:B------:R-:W-:Y:S03]  /*10b00*/  FMUL.FTZ R39, R0.reuse, R39 ;  /* 0x0000002700277220 */ /* 0x040fe60000410000 */
        /* <DEDUP_REMOVED lines=39> */
[C---:B------:R-:W-:Y:S03]  /*10d80*/  FMUL.FTZ R74, R0.reuse, R74 ;  /* 0x0000004a004a7220 */ /* 0x040fe60000410000 */
[----:B------:R-:W4:Y:S01]  /*10d90*/  MUFU.EX2 R166, R166 ;  /* 0x000000a600a67308 */ /* 0x000f220000000800 */
[----:B--2---:R-:W-:Y:S01]  /*10da0*/  F2FP.BF16.F32.PACK_AB R160, R193, R197 ;  /* 0x000000c5c1a0723e */ /* 0x004fe200000010ff */
[----:B------:R-:W-:Y:S01]  /*10db0*/  FMUL.FTZ R75, R0, R75 ;  /* 0x0000004b004b7220 */ /* 0x000fe20000410000 */
[C---:B------:R-:W-:Y:S01]  /*10dc0*/  FMUL.FTZ R72, R2.reuse, R72 ;  /* 0x0000004802487220 */ /* 0x040fe20000410000 */
[----:B------:R-:W-:Y:S01]  /*10dd0*/  FMUL.FTZ R73, R2, R73 ;  /* 0x0000004902497220 */ /* 0x000fe20000410000 */
[C---:B------:R-:W-:Y:S01]  /*10de0*/  FMUL.FTZ R14, R0.reuse, R154 ;  /* 0x0000009a000e7220 */ /* 0x040fe20000410000 */
[----:B------:R-:W-:Y:S01]  /*10df0*/  FMUL.FTZ R15, R0, R155 ;  /* 0x0000009b000f7220 */ /* 0x000fe20000410000 */
[--C-:B------:R-:W-:Y:S01]  /*10e00*/  FFMA.FTZ R248, R24, UR4, -R196.reuse ;  /* 0x0000000418f87c23 */ /* 0x100fe200080108c4 */
[----:B------:R-:W-:Y:S01]  /*10e10*/  FFMA.FTZ R252, R25, UR4, -R196 ;  /* 0x0000000419fc7c23 */ /* 0x000fe200080108c4 */
        /* <DEDUP_REMOVED lines=21> */
[----:B------:R-:W2:Y:S01]  /*10f70*/  MUFU.EX2 R200, R200 ;  /* 0x000000c800c87308 */ /* 0x000ea20000000800 */
[----:B------:R-:W-:Y:S01]  /*10f80*/  FMUL.FTZ R89, R2, R89 ;  /* 0x0000005902597220 */ /* 0x000fe20000410000 */
[C---:B------:R-:W-:Y:S04]  /*10f90*/  HMMA.16816.F32.BF16 R36, R160.reuse, R172, R36 ;  /* 0x000000aca024723c */ /* 0x040fe80000041824 */
[C---:B------:R-:W-:Y:S02]  /*10fa0*/  FMUL.FTZ R94, R0.reuse, R94 ;  /* 0x0000005e005e7220 */ /* 0x040fe40000410000 */
[C---:B------:R-:W-:Y:S01]  /*10fb0*/  HMMA.16816.F32.BF16 R40, R160.reuse, R174, R40 ;  /* 0x000000aea028723c */ /* 0x040fe20000041828 */
[----:B------:R-:W4:Y:S01]  /*10fc0*/  LDSM.16.MT88.4 R172, [R226+0x12000] ;  /* 0x01200000e2ac783b */ /* 0x000f220000004200 */
[----:B------:R-:W-:Y:S03]  /*10fd0*/  MUFU.EX2 R248, R248 ;  /* 0x000000f800f87308 */ /* 0x000fe60000000800 */
[----:B------:R-:W-:Y:S01]  /*10fe0*/  FMUL.FTZ R95, R0, R95 ;  /* 0x0000005f005f7220 */ /* 0x000fe20000410000 */
[C---:B------:R-:W-:Y:S06]  /*10ff0*/  HMMA.16816.F32.BF16 R44, R160.reuse, R176, R44 ;  /* 0x000000b0a02c723c */ /* 0x040fec000004182c */
[----:B------:R-:W-:Y:S01]  /*11000*/  MUFU.EX2 R252, R252 ;  /* 0x000000fc00fc7308 */ /* 0x000fe20000000800 */
[C---:B------:R-:W-:Y:S01]  /*11010*/  FMUL.FTZ R92, R2.reuse, R92 ;  /* 0x0000005c025c7220 */ /* 0x040fe20000410000 */
[C---:B------:R-:W-:Y:S01]  /*11020*/  HMMA.16816.F32.BF16 R48, R160.reuse, R178, R48 ;  /* 0x000000b2a030723c */ /* 0x040fe20000041830 */
[----:B------:R-:W-:Y:S02]  /*11030*/  LDSM.16.MT88.4 R176, [R225+0x10800] ;  /* 0x01080000e1b0783b */ /* 0x000fe40000004200 */
[----:B------:R-:W-:Y:S03]  /*11040*/  FMUL.FTZ R93, R2, R93 ;  /* 0x0000005d025d7220 */ /* 0x000fe60000410000 */
[C---:B---3--:R-:W-:Y:S05]  /*11050*/  HMMA.16816.F32.BF16 R52, R160.reuse, R156, R52 ;  /* 0x0000009ca034723c */ /* 0x048fea0000041834 */
        /* <DEDUP_REMOVED lines=23> */
[C---:B---3--:R-:W-:Y:S03]  /*111d0*/  HMMA.16816.F32.BF16 R76, R160.reuse, R156, R76 ;  /* 0x0000009ca04c723c */ /* 0x048fe6000004184c */
[----:B------:R-:W-:Y:S01]  /*111e0*/  FMUL.FTZ R109, R2, R109 ;  /* 0x0000006d026d7220 */ /* 0x000fe20000410000 */
[C---:B------:R-:W-:Y:S01]  /*111f0*/  FMUL.FTZ R114, R0.reuse, R114 ;  /* 0x0000007200727220 */ /* 0x040fe20000410000 */
        /* <DEDUP_REMOVED lines=55> */
[--C-:B------:R-:W-:Y:S01]  /*11570*/  FFMA.FTZ R201, R18, UR4, -R198.reuse ;  /* 0x0000000412c97c23 */ /* 0x100fe200080108c6 */
[C---:B-1----:R-:W-:Y:S05]  /*11580*/  HMMA.16816.F32.BF16 R132, R160.reuse, R168, R132 ;  /* 0x000000a8a084723c */ /* 0x042fea0000041884 */
[----:B------:R-:W-:Y:S01]  /*11590*/  FFMA.FTZ R202, R19, UR4, -R198 ;  /* 0x0000000413ca7c23 */ /* 0x000fe200080108c6 */
[C---:B------:R-:W-:Y:S01]  /*115a0*/  HMMA.16816.F32.BF16 R136, R160.reuse, R170, R136 ;  /* 0x000000aaa088723c */ /* 0x040fe20000041888 */
[----:B------:R-:W1:Y:S01]  /*115b0*/  LDSM.16.MT88.4 R168, [R228+0x10800] ;  /* 0x01080000e4a8783b */ /* 0x000e620000004200 */
[----:B------:R-:W-:Y:S03]  /*115c0*/  MUFU.EX2 R201, R201 ;  /* 0x000000c900c97308 */ /* 0x000fe60000000800 */
[--C-:B------:R-:W-:Y:S01]  /*115d0*/  FFMA.FTZ R203, R12, UR4, -R196.reuse ;  /* 0x000000040ccb7c23 */ /* 0x100fe200080108c4 */
[C---:B----4-:R-:W-:Y:S06]  /*115e0*/  HMMA.16816.F32.BF16 R140, R160.reuse, R172, R140 ;  /* 0x000000aca08c723c */ /* 0x050fec000004188c */
[----:B------:R-:W4:Y:S01]  /*115f0*/  MUFU.EX2 R202, R202 ;  /* 0x000000ca00ca7308 */ /* 0x000f220000000800 */
[--C-:B------:R-:W-:Y:S01]  /*11600*/  FFMA.FTZ R204, R13, UR4, -R196.reuse ;  /* 0x000000040dcc7c23 */ /* 0x100fe200080108c4 */
[C---:B------:R-:W-:Y:S01]  /*11610*/  HMMA.16816.F32.BF16 R144, R160.reuse, R174, R144 ;  /* 0x000000aea090723c */ /* 0x040fe20000041890 */
[----:B------:R-:W5:Y:S02]  /*11620*/  LDSM.16.MT88.4 R172, [R226+0x10800] ;  /* 0x01080000e2ac783b */ /* 0x000f640000004200 */
[--C-:B------:R-:W-:Y:S01]  /*11630*/  FFMA.FTZ R206, R16, UR4, -R196.reuse ;  /* 0x0000000410ce7c23 */ /* 0x100fe200080108c4 */
[--C-:B------:R-:W-:Y:S04]  /*11640*/  FFMA.FTZ R205, R17, UR4, -R196.reuse ;  /* 0x0000000411cd7c23 */ /* 0x100fe800080108c4 */
[----:B------:R-:W-:Y:S03]  /*11650*/  MUFU.EX2 R203, R203 ;  /* 0x000000cb00cb7308 */ /* 0x000fe60000000800 */
[C---:B------:R-:W-:Y:S01]  /*11660*/  FMUL.FTZ R12, R2.reuse, R152 ;  /* 0x00000098020c7220 */ /* 0x040fe20000410000 */
[----:B------:R-:W-:Y:S01]  /*11670*/  FMUL.FTZ R13, R2, R153 ;  /* 0x00000099020d7220 */ /* 0x000fe20000410000 */
[C---:B------:R-:W-:Y:S01]  /*11680*/  FMUL.FTZ R18, R0.reuse, R150 ;  /* 0x0000009600127220 */ /* 0x040fe20000410000 */
[----:B------:R-:W-:Y:S01]  /*11690*/  FMUL.FTZ R19, R0, R151 ;  /* 0x0000009700137220 */ /* 0x000fe20000410000 */
[C---:B------:R-:W-:Y:S03]  /*116a0*/  FMUL.FTZ R16, R2.reuse, R148 ;  /* 0x0000009402107220 */ /* 0x040fe60000410000 */
[----:B------:R-:W1:Y:S01]  /*116b0*/  MUFU.EX2 R204, R204 ;  /* 0x000000cc00cc7308 */ /* 0x000e620000000800 */
[----:B------:R-:W-:Y:S01]  /*116c0*/  FMUL.FTZ R17, R2, R149 ;  /* 0x0000009502117220 */ /* 0x000fe20000410000 */
[----:B------:R-:W5:Y:S01]  /*116d0*/  LDSM.16.MT88.4 R152, [R224+0x10800] ;  /* 0x01080000e098783b */ /* 0x000f620000004200 */
[C---:B---3--:R-:W-:Y:S03]  /*116e0*/  HMMA.16816.F32.BF16 R12, R160.reuse, R156, R12 ;  /* 0x0000009ca00c723c */ /* 0x048fe6000004180c */
[----:B--2---:R-:W-:Y:S01]  /*116f0*/  F2FP.BF16.F32.PACK_AB R149, R200, R199 ;  /* 0x000000c7c895723e */ /* 0x004fe200000010ff */
[--C-:B------:R-:W-:Y:S03]  /*11700*/  FFMA.FTZ R207, R20, UR4, -R196.reuse ;  /* 0x0000000414cf7c23 */ /* 0x100fe600080108c4 */
[----:B------:R-:W-:Y:S01]  /*11710*/  MUFU.EX2 R206, R206 ;  /* 0x000000ce00ce7308 */ /* 0x000fe20000000800 */
[----:B------:R-:W-:Y:S01]  /*11720*/  HMMA.16816.F32.BF16 R16, R160, R158, R16 ;  /* 0x0000009ea010723c */ /* 0x000fe20000041810 */
[----:B------:R-:W2:Y:S02]  /*11730*/  LDSM.16.MT88.4 R156, [R224+0x12800] ;  /* 0x01280000e09c783b */ /* 0x000ea40000004200 */
[----:B----4-:R-:W-:Y:S01]  /*11740*/  F2FP.BF16.F32.PACK_AB R151, R202, R201 ;  /* 0x000000c9ca97723e */ /* 0x010fe200000010ff */
[----:B------:R-:W-:Y:S05]  /*11750*/  FFMA.FTZ R246, R21, UR4, -R196 ;  /* 0x0000000415f67c23 */ /* 0x000fea00080108c4 */
[----:B------:R-:W3:Y:S02]  /*11760*/  MUFU.EX2 R205, R205 ;  /* 0x000000cd00cd7308 */ /* 0x000ee40000000800 */
[----:B-1----:R-:W-:Y:S01]  /*11770*/  F2FP.BF16.F32.PACK_AB R148, R204, R203 ;  /* 0x000000cbcc94723e */ /* 0x002fe200000010ff */
[----:B------:R-:W1:Y:S01]  /*11780*/  LDSM.16.MT88.4 R160, [R228+0x14800] ;  /* 0x01480000e4a0783b */ /* 0x000e620000004200 */
[----:B------:R-:W-:Y:S01]  /*11790*/  FFMA.FTZ R195, R0, R247, R195 ;  /* 0x000000f700c37223 */ /* 0x000fe200000100c3 */
[----:B------:R-:W-:Y:S05]  /*117a0*/  FFMA.FTZ R197, R2, R249, R197 ;  /* 0x000000f902c57223 */ /* 0x000fea00000100c5 */
[----:B------:R-:W-:Y:S01]  /*117b0*/  MUFU.EX2 R207, R207 ;  /* 0x000000cf00cf7308 */ /* 0x000fe20000000800 */
[----:B------:R-:W-:Y:S01]  /*117c0*/  FADD.FTZ R195, R194, R195 ;  /* 0x000000c3c2c37221 */ /* 0x000fe20000010000 */
[----:B------:R-:W-:Y:S03]  /*117d0*/  FADD.FTZ R0, R193, R197 ;  /* 0x000000c5c1007221 */ /* 0x000fe60000010000 */
[----:B------:R-:W-:Y:S01]  /*117e0*/  FADD.FTZ R192, R192, R195 ;  /* 0x000000c3c0c07221 */ /* 0x000fe20000010000 */
[----:B------:R-:W-:Y:S01]  /*117f0*/  FADD.FTZ R167, R167, R0 ;  /* 0x00000000a7a77221 */ /* 0x000fe20000010000 */
[----:B------:R-:W-:Y:S03]  /*11800*/  MOV R0, R3 ;  /* 0x0000000300007202 */ /* 0x000fe60000000f00 */
[----:B------:R-:W4:Y:S01]  /*11810*/  MUFU.EX2 R246, R246 ;  /* 0x000000f600f67308 */ /* 0x000f220000000800 */
[----:B---3--:R-:W-:Y:S01]  /*11820*/  F2FP.BF16.F32.PACK_AB R150, R205, R206 ;  /* 0x000000cecd96723e */ /* 0x008fe200000010ff */
[----:B------:R-:W-:Y:S01]  /*11830*/  FADD.FTZ R192, R165, R192 ;  /* 0x000000c0a5c07221 */ /* 0x000fe20000010000 */
[----:B------:R-:W-:Y:S01]  /*11840*/  MOV R165, R164 ;  /* 0x000000a400a57202 */ /* 0x000fe20000000f00 */
[----:B------:R-:W-:Y:S02]  /*11850*/  FADD.FTZ R166, R166, R167 ;  /* 0x000000a7a6a67221 */ /* 0x000fe40000010000 */
[----:B------:R-:W-:Y:S02]  /*11860*/  FADD.FTZ R199, R199, R192 ;  /* 0x000000c0c7c77221 */ /* 0x000fe40000010000 */
[C---:B------:R-:W-:Y:S05]  /*11870*/  HMMA.16816.F32.BF16 R4, R148.reuse, R168, R4 ;  /* 0x000000a89404723c */ /* 0x040fea0000041804 */
[----:B------:R-:W-:Y:S01]  /*11880*/  FADD.FTZ R203, R203, R166 ;  /* 0x000000a6cbcb7221 */ /* 0x000fe20000010000 */
[C---:B------:R-:W-:Y:S01]  /*11890*/  HMMA.16816.F32.BF16 R8, R148.reuse, R170, R8 ;  /* 0x000000aa9408723c */ /* 0x040fe20000041808 */
[----:B------:R-:W3:Y:S04]  /*118a0*/  LDSM.16.MT88.4 R168, [R226+0x14800] ;  /* 0x01480000e2a8783b */ /* 0x000ee80000004200 */
[----:B----4-:R-:W-:Y:S01]  /*118b0*/  F2FP.BF16.F32.PACK_AB R20, R246, R207 ;  /* 0x000000cff614723e */ /* 0x010fe200000010ff */
[C---:B-----5:R-:W-:Y:S05]  /*118c0*/  HMMA.16816.F32.BF16 R36, R148.reuse, R172, R36 ;  /* 0x000000ac9424723c */ /* 0x060fea0000041824 */
        /* <DEDUP_REMOVED lines=12> */
[----:B------:R-:W4:Y:S04]  /*11990*/  LDSM.16.MT88.4 R152, [R225+0x14800] ;  /* 0x01480000e198783b */ /* 0x000f280000004200 */
[----:B------:R-:W-:Y:S01]  /*119a0*/  FADD.FTZ R206, R205, R206 ;  /* 0x000000cecdce7221 */ /* 0x000fe20000010000 */
        /* <DEDUP_REMOVED lines=9> */
[C---:B--2---:R-:W-:Y:S05]  /*11a40*/  HMMA.16816.F32.BF16 R84, R148.reuse, R156, R84 ;  /* 0x0000009c9454723c */ /* 0x044fea0000041854 */
[--C-:B------:R-:W-:Y:S01]  /*11a50*/  FFMA.FTZ R190, R26, UR4, -R198.reuse ;  /* 0x000000041abe7c23 */ /* 0x100fe200080108c6 */
[C---:B------:R-:W-:Y:S01]  /*11a60*/  HMMA.16816.F32.BF16 R88, R148.reuse, R158, R88 ;  /* 0x0000009e9458723c */ /* 0x040fe20000041858 */
[----:B------:R-:W2:Y:S01]  /*11a70*/  LDSM.16.MT88.4 R156, [R228+0x16800] ;  /* 0x01680000e49c783b */ /* 0x000ea20000004200 */
[----:B------:R-:W-:Y:S03]  /*11a80*/  MUFU.EX2 R188, R188 ;  /* 0x000000bc00bc7308 */ /* 0x000fe60000000800 */
[--C-:B------:R-:W-:Y:S01]  /*11a90*/  FFMA.FTZ R191, R27, UR4, -R198.reuse ;  /* 0x000000041bbf7c23 */ /* 0x100fe200080108c6 */
[C---:B-1----:R-:W-:Y:S03]  /*11aa0*/  HMMA.16816.F32.BF16 R92, R148.reuse, R160, R92 ;  /* 0x000000a0945c723c */ /* 0x042fe6000004185c */
[----:B------:R-:W-:Y:S03]  /*11ab0*/  LDSM.16.MT88.4 R24, [R228+0x13000] ;  /* 0x01300000e418783b */ /* 0x000fe60000004200 */
[----:B------:R-:W-:Y:S01]  /*11ac0*/  MUFU.EX2 R190, R190 ;  /* 0x000000be00be7308 */ /* 0x000fe20000000800 */
[----:B------:R-:W-:Y:S01]  /*11ad0*/  F2FP.BF16.F32.PACK_AB R22, R252, R248 ;  /* 0x000000f8fc16723e */ /* 0x000fe200000010ff */
[C---:B------:R-:W-:Y:S03]  /*11ae0*/  HMMA.16816.F32.BF16 R96, R148.reuse, R162, R96 ;  /* 0x000000a29460723c */ /* 0x040fe60000041860 */
[----:B------:R-:W1:Y:S03]  /*11af0*/  LDSM.16.MT88.4 R160, [R226+0x16800] ;  /* 0x01680000e2a0783b */ /* 0x000e660000004200 */
[C---:B---3--:R-:W-:Y:S02]  /*11b00*/  HMMA.16816.F32.BF16 R100, R148.reuse, R168, R100 ;  /* 0x000000a89464723c */ /* 0x048fe40000041864 */
[----:B------:R-:W3:Y:S03]  /*11b10*/  MUFU.EX2 R191, R191 ;  /* 0x000000bf00bf7308 */ /* 0x000ee60000000800 */
[----:B------:R-:W-:Y:S01]  /*11b20*/  FFMA.FTZ R189, R23, UR4, -R198 ;  /* 0x0000000417bd7c23 */ /* 0x000fe200080108c6 */
[C---:B------:R-:W-:Y:S01]  /*11b30*/  HMMA.16816.F32.BF16 R104, R148.reuse, R170, R104 ;  /* 0x000000aa9468723c */ /* 0x040fe20000041868 */
[----:B------:R-:W5:Y:S05]  /*11b40*/  LDSM.16.MT88.4 R168, [R225+0x16800] ;  /* 0x01680000e1a8783b */ /* 0x000f6a0000004200 */
[----:B------:R-:W2:Y:S01]  /*11b50*/  MUFU.EX2 R189, R189 ;  /* 0x000000bd00bd7308 */ /* 0x000ea20000000800 */
[C---:B----4-:R-:W-:Y:S06]  /*11b60*/  HMMA.16816.F32.BF16 R108, R148.reuse, R152, R108 ;  /* 0x00000098946c723c */ /* 0x050fec000004186c */
[C---:B------:R-:W-:Y:S01]  /*11b70*/  HMMA.16816.F32.BF16 R112, R148.reuse, R154, R112 ;  /* 0x0000009a9470723c */ /* 0x040fe20000041870 */
[----:B------:R-:W4:Y:S04]  /*11b80*/  LDSM.16.MT88.4 R152, [R224+0x16800] ;  /* 0x01680000e098783b */ /* 0x000f280000004200 */
[----:B---3--:R-:W-:Y:S01]  /*11b90*/  F2FP.BF16.F32.PACK_AB R23, R191, R190 ;  /* 0x000000bebf17723e */ /* 0x008fe200000010ff */
[C---:B------:R-:W-:Y:S05]  /*11ba0*/  HMMA.16816.F32.BF16 R116, R148.reuse, R172, R116 ;  /* 0x000000ac9474723c */ /* 0x040fea0000041874 */
[C---:B--2---:R-:W-:Y:S01]  /*11bb0*/  F2FP.BF16.F32.PACK_AB R21, R189.reuse, R188 ;  /* 0x000000bcbd15723e */ /* 0x044fe200000010ff */
        /* <DEDUP_REMOVED lines=8> */
[C---:B-1----:R-:W-:Y:S05]  /*11c40*/  HMMA.16816.F32.BF16 R132, R148.reuse, R160, R132 ;  /* 0x000000a09484723c */ /* 0x042fea0000041884 */
[----:B------:R-:W-:Y:S01]  /*11c50*/  FADD.FTZ R191, R191, R190 ;  /* 0x000000bebfbf7221 */ /* 0x000fe20000010000 */
[C---:B------:R-:W-:Y:S01]  /*11c60*/  HMMA.16816.F32.BF16 R136, R148.reuse, R162, R136 ;  /* 0x000000a29488723c */ /* 0x040fe20000041888 */
[----:B------:R-:W1:Y:S05]  /*11c70*/  LDSM.16.MT88.4 R160, [R225+0x11000] ;  /* 0x01100000e1a0783b */ /* 0x000e6a0000004200 */
[C---:B-----5:R-:W-:Y:S06]  /*11c80*/  HMMA.16816.F32.BF16 R140, R148.reuse, R168, R140 ;  /* 0x000000a8948c723c */ /* 0x060fec000004188c */
[C---:B------:R-:W-:Y:S01]  /*11c90*/  HMMA.16816.F32.BF16 R144, R148.reuse, R170, R144 ;  /* 0x000000aa9490723c */ /* 0x040fe20000041890 */
[----:B------:R-:W3:Y:S05]  /*11ca0*/  LDSM.16.MT88.4 R168, [R225+0x13000] ;  /* 0x01300000e1a8783b */ /* 0x000eea0000004200 */
[C---:B----4-:R-:W-:Y:S06]  /*11cb0*/  HMMA.16816.F32.BF16 R12, R148.reuse, R152, R12 ;  /* 0x00000098940c723c */ /* 0x050fec000004180c */
[----:B------:R-:W-:Y:S01]  /*11cc0*/  HMMA.16816.F32.BF16 R16, R148, R154, R16 ;  /* 0x0000009a9410723c */ /* 0x000fe20000041810 */
[----:B------:R-:W4:Y:S05]  /*11cd0*/  LDSM.16.MT88.4 R148, [R228+0x15000] ;  /* 0x01500000e494783b */ /* 0x000f2a0000004200 */
[C---:B--2---:R-:W-:Y:S03]  /*11ce0*/  HMMA.16816.F32.BF16 R4, R20.reuse, R156, R4 ;  /* 0x0000009c1404723c */ /* 0x044fe60000041804 */
[----:B------:R-:W2:Y:S03]  /*11cf0*/  LDSM.16.MT88.4 R152, [R226+0x15000] ;  /* 0x01500000e298783b */ /* 0x000ea60000004200 */
[C---:B------:R-:W-:Y:S05]  /*11d00*/  HMMA.16816.F32.BF16 R8, R20.reuse, R158, R8 ;  /* 0x0000009e1408723c */ /* 0x040fea0000041808 */
[----:B------:R-:W5:Y:S01]  /*11d10*/  LDSM.16.MT88.4 R156, [R225+0x15000] ;  /* 0x01500000e19c783b */ /* 0x000f620000004200 */
[C---:B------:R-:W-:Y:S06]  /*11d20*/  HMMA.16816.F32.BF16 R36, R20.reuse, R172, R36 ;  /* 0x000000ac1424723c */ /* 0x040fec0000041824 */
[C---:B------:R-:W-:Y:S01]  /*11d30*/  HMMA.16816.F32.BF16 R40, R20.reuse, R174, R40 ;  /* 0x000000ae1428723c */ /* 0x040fe20000041828 */
[----:B------:R-:W-:Y:S05]  /*11d40*/  LDSM.16.MT88.4 R172, [R225+0x13800] ;  /* 0x01380000e1ac783b */ /* 0x000fea0000004200 */
[C---:B-1----:R-:W-:Y:S06]  /*11d50*/  HMMA.16816.F32.BF16 R44, R20.reuse, R160, R44 ;  /* 0x000000a0142c723c */ /* 0x042fec000004182c */
        /* <DEDUP_REMOVED lines=8> */
[----:B------:R-:W1:Y:S01]  /*11de0*/  LDSM.16.MT88.4 R24, [R224+0x15000] ;  /* 0x01500000e018783b */ /* 0x000e620000004200 */
[----:B------:R-:W-:Y:S03]  /*11df0*/  MUFU.EX2 R176, R176 ;  /* 0x000000b000b07308 */ /* 0x000fe60000000800 */
[--C-:B------:R-:W-:Y:S01]  /*11e00*/  FFMA.FTZ R178, R34, UR4, -R198.reuse ;  /* 0x0000000422b27c23 */ /* 0x100fe200080108c6 */
[C---:B------:R-:W-:Y:S06]  /*11e10*/  HMMA.16816.F32.BF16 R68, R20.reuse, R180, R68 ;  /* 0x000000b41444723c */ /* 0x040fec0000041844 */
[----:B------:R-:W1:Y:S01]  /*11e20*/  MUFU.EX2 R177, R177 ;  /* 0x000000b100b17308 */ /* 0x000e620000000800 */
[----:B------:R-:W-:Y:S01]  /*11e30*/  FFMA.FTZ R198, R35, UR4, -R198 ;  /* 0x0000000423c67c23 */ /* 0x000fe200080108c6 */
[C---:B------:R-:W-:Y:S03]  /*11e40*/  HMMA.16816.F32.BF16 R72, R20.reuse, R182, R72 ;  /* 0x000000b61448723c */ /* 0x040fe60000041848 */
[--C-:B------:R-:W-:Y:S03]  /*11e50*/  FFMA.FTZ R180, R28, UR4, -R196.reuse ;  /* 0x000000041cb47c23 */ /* 0x100fe600080108c4 */
[C---:B---3--:R-:W-:Y:S02]  /*11e60*/  HMMA.16816.F32.BF16 R76, R20.reuse, R168, R76 ;  /* 0x000000a8144c723c */ /* 0x048fe4000004184c */
[----:B------:R-:W-:Y:S03]  /*11e70*/  MUFU.EX2 R178, R178 ;  /* 0x000000b200b27308 */ /* 0x000fe60000000800 */
[--C-:B------:R-:W-:Y:S01]  /*11e80*/  FFMA.FTZ R181, R29, UR4, -R196.reuse ;  /* 0x000000041db57c23 */ /* 0x100fe200080108c4 */
[C---:B------:R-:W-:Y:S01]  /*11e90*/  HMMA.16816.F32.BF16 R80, R20.reuse, R170, R80 ;  /* 0x000000aa1450723c */ /* 0x040fe20000041850 */
[----:B------:R-:W-:Y:S05]  /*11ea0*/  LDSM.16.MT88.4 R28, [R226+0x11800] ;  /* 0x01180000e21c783b */ /* 0x000fea0000004200 */
[----:B------:R-:W3:Y:S01]  /*11eb0*/  MUFU.EX2 R179, R198 ;  /* 0x000000c600b37308 */ /* 0x000ee20000000800 */
[--C-:B------:R-:W-:Y:S01]  /*11ec0*/  FFMA.FTZ R182, R32, UR4, -R196.reuse ;  /* 0x0000000420b67c23 */ /* 0x100fe200080108c4 */
[C---:B------:R-:W-:Y:S01]  /*11ed0*/  HMMA.16816.F32.BF16 R84, R20.reuse, R184, R84 ;  /* 0x000000b81454723c */ /* 0x040fe20000041854 */
[----:B------:R-:W-:Y:S02]  /*11ee0*/  LDSM.16.MT88.4 R168, [R228+0x13800] ;  /* 0x01380000e4a8783b */ /* 0x000fe40000004200 */
[----:B------:R-:W-:Y:S03]  /*11ef0*/  FFMA.FTZ R196, R33, UR4, -R196 ;  /* 0x0000000421c47c23 */ /* 0x000fe600080108c4 */
[C---:B------:R-:W-:Y:S02]  /*11f00*/  HMMA.16816.F32.BF16 R88, R20.reuse, R186, R88 ;  /* 0x000000ba1458723c */ /* 0x040fe40000041858 */
[----:B------:R-:W-:Y:S01]  /*11f10*/  MUFU.EX2 R180, R180 ;  /* 0x000000b400b47308 */ /* 0x000fe20000000800 */
[----:B------:R-:W-:Y:S03]  /*11f20*/  LDSM.16.MT88.4 R32, [R225+0x11800] ;  /* 0x01180000e120783b */ /* 0x000fe60000004200 */
[C---:B----4-:R-:W-:Y:S06]  /*11f30*/  HMMA.16816.F32.BF16 R92, R20.reuse, R148, R92 ;  /* 0x00000094145c723c */ /* 0x050fec000004185c */
[----:B------:R-:W4:Y:S01]  /*11f40*/  MUFU.EX2 R181, R181 ;  /* 0x000000b500b57308 */ /* 0x000f220000000800 */
[C---:B------:R-:W-:Y:S01]  /*11f50*/  HMMA.16816.F32.BF16 R96, R20.reuse, R150, R96 ;  /* 0x000000961460723c */ /* 0x040fe20000041860 */
[----:B------:R-:W3:Y:S08]  /*11f60*/  LDSM.16.MT88.4 R148, [R228+0x17000] ;  /* 0x01700000e494783b */ /* 0x000ef00000004200 */
[----:B------:R-:W-:Y:S01]  /*11f70*/  MUFU.EX2 R182, R182 ;  /* 0x000000b600b67308 */ /* 0x000fe20000000800 */
[C---:B--2---:R-:W-:Y:S06]  /*11f80*/  HMMA.16816.F32.BF16 R100, R20.reuse, R152, R100 ;  /* 0x000000981464723c */ /* 0x044fec0000041864 */
[C---:B------:R-:W-:Y:S01]  /*11f90*/  HMMA.16816.F32.BF16 R104, R20.reuse, R154, R104 ;  /* 0x0000009a1468723c */ /* 0x040fe20000041868 */
[----:B------:R-:W2:Y:S02]  /*11fa0*/  LDSM.16.MT88.4 R152, [R226+0x17000] ;  /* 0x01700000e298783b */ /* 0x000ea40000004200 */
[----:B------:R-:W4:Y:S03]  /*11fb0*/  MUFU.EX2 R183, R196 ;  /* 0x000000c400b77308 */ /* 0x000f260000000800 */
[C---:B-----5:R-:W-:Y:S06]  /*11fc0*/  HMMA.16816.F32.BF16 R108, R20.reuse, R156, R108 ;  /* 0x0000009c146c723c */ /* 0x060fec000004186c */
[C---:B------:R-:W-:Y:S01]  /*11fd0*/  HMMA.16816.F32.BF16 R112, R20.reuse, R158, R112 ;  /* 0x0000009e1470723c */ /* 0x040fe20000041870 */
[----:B------:R-:W5:Y:S05]  /*11fe0*/  LDSM.16.MT88.4 R156, [R224+0x17000] ;  /* 0x01700000e09c783b */ /* 0x000f6a0000004200 */
[C---:B-1----:R-:W-:Y:S06]  /*11ff0*/  HMMA.16816.F32.BF16 R116, R20.reuse, R24, R116 ;  /* 0x000000181474723c */ /* 0x042fec0000041874 */
[C---:B------:R-:W-:Y:S01]  /*12000*/  HMMA.16816.F32.BF16 R120, R20.reuse, R26, R120 ;  /* 0x0000001a1478723c */ /* 0x040fe20000041878 */
[----:B------:R-:W1:Y:S05]  /*12010*/  LDSM.16.MT88.4 R24, [R228+0x11800] ;  /* 0x01180000e418783b */ /* 0x000e6a0000004200 */
[C---:B---3--:R-:W-:Y:S06]  /*12020*/  HMMA.16816.F32.BF16 R124, R20.reuse, R148, R124 ;  /* 0x00000094147c723c */ /* 0x048fec000004187c */
[C---:B------:R-:W-:Y:S05]  /*12030*/  HMMA.16816.F32.BF16 R128, R20.reuse, R150, R128 ;  /* 0x000000961480723c */ /* 0x040fea0000041880 */
[----:B------:R-:W-:Y:S01]  /*12040*/  F2FP.BF16.F32.PACK_AB R149, R177, R176 ;  /* 0x000000b0b195723e */ /* 0x000fe200000010ff */
[C---:B--2---:R-:W-:Y:S05]  /*12050*/  HMMA.16816.F32.BF16 R132, R20.reuse, R152, R132 ;  /* 0x000000981484723c */ /* 0x044fea0000041884 */
[----:B------:R-:W-:Y:S01]  /*12060*/  F2FP.BF16.F32.PACK_AB R151, R179, R178 ;  /* 0x000000b2b397723e */ /* 0x000fe200000010ff */
[C---:B------:R-:W-:Y:S01]  /*12070*/  HMMA.16816.F32.BF16 R136, R20.reuse, R154, R136 ;  /* 0x0000009a1488723c */ /* 0x040fe20000041888 */
[----:B------:R-:W2:Y:S04]  /*12080*/  LDSM.16.MT88.4 R152, [R224+0x11800] ;  /* 0x01180000e098783b */ /* 0x000ea80000004200 */
[----:B----4-:R-:W-:Y:S01]  /*12090*/  F2FP.BF16.F32.PACK_AB R148, R181, R180 ;  /* 0x000000b4b594723e */ /* 0x010fe200000010ff */
[C---:B------:R-:W-:Y:S05]  /*120a0*/  HMMA.16816.F32.BF16 R140, R20.reuse, R160, R140 ;  /* 0x000000a0148c723c */ /* 0x040fea000004188c */
[----:B------:R-:W-:Y:S01]  /*120b0*/  F2FP.BF16.F32.PACK_AB R150, R183, R182 ;  /* 0x000000b6b796723e */ /* 0x000fe200000010ff */
[C---:B------:R-:W-:Y:S05]  /*120c0*/  HMMA.16816.F32.BF16 R144, R20.reuse, R162, R144 ;  /* 0x000000a21490723c */ /* 0x040fea0000041890 */
[----:B------:R-:W-:Y:S01]  /*120d0*/  FADD.FTZ R176, R176, R191 ;  /* 0x000000bfb0b07221 */ /* 0x000fe20000010000 */
[C---:B-----5:R-:W-:Y:S05]  /*120e0*/  HMMA.16816.F32.BF16 R12, R20.reuse, R156, R12 ;  /* 0x0000009c140c723c */ /* 0x060fea000004180c */
[----:B------:R-:W-:Y:S01]  /*120f0*/  FADD.FTZ R177, R177, R176 ;  /* 0x000000b0b1b17221 */ /* 0x000fe20000010000 */
[----:B------:R-:W-:Y:S01]  /*12100*/  HMMA.16816.F32.BF16 R16, R20, R158, R16 ;  /* 0x0000009e1410723c */ /* 0x000fe20000041810 */
[----:B------:R-:W3:Y:S04]  /*12110*/  LDSM.16.MT88.4 R20, [R226+0x13800] ;  /* 0x01380000e214783b */ /* 0x000ee80000004200 */
[----:B------:R-:W-:Y:S01]  /*12120*/  FADD.FTZ R178, R178, R177 ;  /* 0x000000b1b2b27221 */ /* 0x000fe20000010000 */
[C---:B-1----:R-:W-:Y:S03]  /*12130*/  HMMA.16816.F32.BF16 R160, R148.reuse, R24, R4 ;  /* 0x0000001894a0723c */ /* 0x042fe60000041804 */
[----:B------:R-:W1:Y:S02]  /*12140*/  LDSM.16.MT88.4 R4, [R224+0x13800] ;  /* 0x01380000e004783b */ /* 0x000e640000004200 */
[----:B------:R-:W-:Y:S01]  /*12150*/  FADD.FTZ R247, R179, R178 ;  /* 0x000000b2b3f77221 */ /* 0x000fe20000010000 */
[C---:B------:R-:W-:Y:S05]  /*12160*/  HMMA.16816.F32.BF16 R156, R148.reuse, R26, R8 ;  /* 0x0000001a949c723c */ /* 0x040fea0000041808 */
[----:B------:R-:W4:Y:S01]  /*12170*/  LDSM.16.MT88.4 R8, [R228+0x15800] ;  /* 0x01580000e408783b */ /* 0x000f220000004200 */
[C---:B------:R-:W-:Y:S06]  /*12180*/  HMMA.16816.F32.BF16 R36, R148.reuse, R28, R36 ;  /* 0x0000001c9424723c */ /* 0x040fec0000041824 */
[C---:B------:R-:W-:Y:S01]  /*12190*/  HMMA.16816.F32.BF16 R40, R148.reuse, R30, R40 ;  /* 0x0000001e9428723c */ /* 0x040fe20000041828 */
[----:B------:R-:W5:Y:S05]  /*121a0*/  LDSM.16.MT88.4 R24, [R226+0x15800] ;  /* 0x01580000e218783b */ /* 0x000f6a0000004200 */
[C---:B------:R-:W-:Y:S03]  /*121b0*/  HMMA.16816.F32.BF16 R44, R148.reuse, R32, R44 ;  /* 0x00000020942c723c */ /* 0x040fe6000004182c */
[----:B------:R-:W5:Y:S03]  /*121c0*/  LDSM.16.MT88.4 R28, [R225+0x15800] ;  /* 0x01580000e11c783b */ /* 0x000f660000004200 */
[C---:B------:R-:W-:Y:S05]  /*121d0*/  HMMA.16816.F32.BF16 R48, R148.reuse, R34, R48 ;  /* 0x000000229430723c */ /* 0x040fea0000041830 */
[----:B------:R-:W5:Y:S01]  /*121e0*/  LDSM.16.MT88.4 R32, [R224+0x15800] ;  /* 0x01580000e020783b */ /* 0x000f620000004200 */
[C---:B--2---:R-:W-:Y:S06]  /*121f0*/  HMMA.16816.F32.BF16 R52, R148.reuse, R152, R52 ;  /* 0x000000989434723c */ /* 0x044fec0000041834 */
[C---:B------:R-:W-:Y:S01]  /*12200*/  HMMA.16816.F32.BF16 R56, R148.reuse, R154, R56 ;  /* 0x0000009a9438723c */ /* 0x040fe20000041838 */
[----:B------:R-:W2:Y:S05]  /*12210*/  LDSM.16.MT88.4 R152, [R228+0x17800] ;  /* 0x01780000e498783b */ /* 0x000eaa0000004200 */
[C---:B------:R-:W-:Y:S06]  /*12220*/  HMMA.16816.F32.BF16 R60, R148.reuse, R168, R60 ;  /* 0x000000a8943c723c */ /* 0x040fec000004183c */
[C---:B------:R-:W-:Y:S06]  /*12230*/  HMMA.16816.F32.BF16 R64, R148.reuse, R170, R64 ;  /* 0x000000aa9440723c */ /* 0x040fec0000041840 */
[C---:B---3--:R-:W-:Y:S06]  /*12240*/  HMMA.16816.F32.BF16 R68, R148.reuse, R20, R68 ;  /* 0x000000149444723c */ /* 0x048fec0000041844 */
[C---:B------:R-:W-:Y:S01]  /*12250*/  HMMA.16816.F32.BF16 R72, R148.reuse, R22, R72 ;  /* 0x000000169448723c */ /* 0x040fe20000041848 */
[----:B------:R-:W-:Y:S05]  /*12260*/  LDSM.16.MT88.4 R20, [R224+0x17800] ;  /* 0x01780000e014783b */ /* 0x000fea0000004200 */
[C---:B------:R-:W-:Y:S06]  /*12270*/  HMMA.16816.F32.BF16 R76, R148.reuse, R172, R76 ;  /* 0x000000ac944c723c */ /* 0x040fec000004184c */
[C---:B------:R-:W-:Y:S06]  /*12280*/  HMMA.16816.F32.BF16 R80, R148.reuse, R174, R80 ;  /* 0x000000ae9450723c */ /* 0x040fec0000041850 */
[C---:B-1----:R-:W-:Y:S06]  /*12290*/  HMMA.16816.F32.BF16 R84, R148.reuse, R4, R84 ;  /* 0x000000049454723c */ /* 0x042fec0000041854 */
[C---:B------:R-:W-:Y:S01]  /*122a0*/  HMMA.16816.F32.BF16 R88, R148.reuse, R6, R88 ;  /* 0x000000069458723c */ /* 0x040fe20000041858 */
[----:B------:R-:W1:Y:S05]  /*122b0*/  LDSM.16.MT88.4 R4, [R226+0x17800] ;  /* 0x01780000e204783b */ /* 0x000e6a0000004200 */
[C---:B----4-:R-:W-:Y:S06]  /*122c0*/  HMMA.16816.F32.BF16 R92, R148.reuse, R8, R92 ;  /* 0x00000008945c723c */ /* 0x050fec000004185c */
[C---:B------:R-:W-:Y:S01]  /*122d0*/  HMMA.16816.F32.BF16 R96, R148.reuse, R10, R96 ;  /* 0x0000000a9460723c */ /* 0x040fe20000041860 */
[----:B------:R-:W3:Y:S05]  /*122e0*/  LDSM.16.MT88.4 R8, [R225+0x17800] ;  /* 0x01780000e108783b */ /* 0x000eea0000004200 */
[C---:B-----5:R-:W-:Y:S06]  /*122f0*/  HMMA.16816.F32.BF16 R100, R148.reuse, R24, R100 ;  /* 0x000000189464723c */ /* 0x060fec0000041864 */
        /* <DEDUP_REMOVED lines=8> */
[C---:B------:R-:W-:Y:S05]  /*12380*/  HMMA.16816.F32.BF16 R136, R148.reuse, R6, R136 ;  /* 0x000000069488723c */ /* 0x040fea0000041888 */
[----:B------:R-:W-:Y:S01]  /*12390*/  FADD.FTZ R5, R207, R206 ;  /* 0x000000cecf057221 */ /* 0x000fe20000010000 */
[C---:B---3--:R-:W-:Y:S05]  /*123a0*/  HMMA.16816.F32.BF16 R140, R148.reuse, R8, R140 ;  /* 0x00000008948c723c */ /* 0x048fea000004188c */
[----:B------:R-:W-:Y:S01]  /*123b0*/  FADD.FTZ R5, R246, R5 ;  /* 0x00000005f6057221 */ /* 0x000fe20000010000 */
[C---:B------:R-:W-:Y:S05]  /*123c0*/  HMMA.16816.F32.BF16 R144, R148.reuse, R10, R144 ;  /* 0x0000000a9490723c */ /* 0x040fea0000041890 */
[----:B------:R-:W-:Y:S01]  /*123d0*/  FADD.FTZ R5, R248, R5 ;  /* 0x00000005f8057221 */ /* 0x000fe20000010000 */
[C---:B------:R-:W-:Y:S05]  /*123e0*/  HMMA.16816.F32.BF16 R152, R148.reuse, R20, R12 ;  /* 0x000000149498723c */ /* 0x040fea000004180c */
[----:B------:R-:W-:Y:S01]  /*123f0*/  FADD.FTZ R5, R252, R5 ;  /* 0x00000005fc057221 */ /* 0x000fe20000010000 */
[----:B------:R-:W-:Y:S05]  /*12400*/  HMMA.16816.F32.BF16 R148, R148, R22, R16 ;  /* 0x000000169494723c */ /* 0x000fea0000041810 */
[----:B------:R-:W-:Y:S06]  /*12410*/  FADD.FTZ R180, R180, R5 ;  /* 0x00000005b4b47221 */ /* 0x000fec0000010000 */
[----:B------:R-:W-:Y:S04]  /*12420*/  FADD.FTZ R181, R181, R180 ;  /* 0x000000b4b5b57221 */ /* 0x000fe80000010000 */
[----:B------:R-:W-:Y:S04]  /*12430*/  FADD.FTZ R182, R182, R181 ;  /* 0x000000b5b6b67221 */ /* 0x000fe80000010000 */
[----:B------:R-:W-:Y:S01]  /*12440*/  FADD.FTZ R249, R183, R182 ;  /* 0x000000b6b7f97221 */ /* 0x000fe20000010000 */
[----:B------:R-:W-:Y:S06]  /*12450*/  @P1 BRA `(.L_x_2512) ;  /* 0xffffffb400cc1947 */ /* 0x000fec000383ffff */
.L_x_2508:
[----:B------:R-:W1:Y:S01]  /*12460*/  SHFL.BFLY PT, R2, R249, 0x2, 0x1f ;  /* 0x0c401f00f9027f89 */ /* 0x000e6200000e0000 */
[----:B------:R-:W-:Y:S01]  /*12470*/  MOV R4, 0x3f800000 ;  /* 0x3f80000000047802 */ /* 0x000fe20000000f00 */
[----:B------:R-:W2:Y:S01]  /*12480*/  S2UR UR4, SR_CgaCtaId ;  /* 0x00000000000479c3 */ /* 0x000ea20000008800 */
[----:B------:R-:W-:Y:S01]  /*12490*/  MOV R5, 0x3f800000 ;  /* 0x3f80000000057802 */ /* 0x000fe20000000f00 */
[----:B------:R-:W3:Y:S01]  /*124a0*/  SHFL.BFLY PT, R0, R247, 0x2, 0x1f ;  /* 0x0c401f00f7007f89 */ /* 0x000ee200000e0000 */
[----:B------:R-:W-:Y:S01]  /*124b0*/  UMOV UR5, 0x400 ;  /* 0x0000040000057882 */ /* 0x000fe20000000000 */
        /* <DEDUP_REMOVED lines=9> */
[----:B------:R-:W1:Y:S01]  /*12550*/  @P4 MUFU.RCP R4, R2 ;  /* 0x0000000200044308 */ /* 0x000e620000001000 */
[----:B------:R-:W2:Y:S07]  /*12560*/  @P4 LDC R25, c[0x0][0x2e8] ;  /* 0x0000ba00ff194b82 */ /* 0x000eae0000000800 */
[----:B------:R-:W3:Y:S08]  /*12570*/  @P3 MUFU.RCP R5, R0 ;  /* 0x0000000000053308 */ /* 0x000ef00000001000 */
[----:B------:R-:W4:Y:S01]  /*12580*/  @P4 MUFU.LG2 R2, R2 ;  /* 0x0000000200024308 */ /* 0x000f220000000c00 */
        /* <DEDUP_REMOVED lines=64> */
[C---:B---3--:R-:W-:Y:S01]  /*12990*/  FMUL.FTZ R163, R5.reuse, R163 ;  /* 0x000000a305a37220 */ /* 0x048fe20000410000 */
        /* <DEDUP_REMOVED lines=81> */
[----:B------:R-:W-:Y:S02]  /*12eb0*/  ISETP.NE.U32.AND P0, PT, R11, 0x1, PT ;  /* 0x000000010b00780c */ /* 0x000fe40003f05070 */
[----:B------:R-:W-:Y:S02]  /*12ec0*/  LEA R9, R9, R10, 0x1 ;  /* 0x0000000a09097211 */ /* 0x000fe400078e08ff */
[----:B------:R-:W-:Y:S02]  /*12ed0*/  R2P PR, R8, 0x6 ;  /* 0x0000000608007804 */ /* 0x000fe40000000000 */
[----:B------:R-:W-:Y:S01]  /*12ee0*/  LEA R9, R9, UR4, 0x1 ;  /* 0x0000000409097c11 */ /* 0x000fe2000f8e08ff */
[----:B------:R-:W-:Y:S01]  /*12ef0*/  ULDC.U8 UR4, c[0x0][0x3d8] ;  /* 0x0000f60000047ab9 */ /* 0x000fe20000000000 */
[----:B------:R-:W-:-:S02]  /*12f00*/  MOV R8, 0x20 ;  /* 0x0000002000087802 */ /* 0x000fc40000000f00 */
[----:B------:R-:W-:Y:S02]  /*12f10*/  MOV R10, 0x40 ;  /* 0x00000040000a7802 */ /* 0x000fe40000000f00 */
[C---:B------:R-:W-:Y:S02]  /*12f20*/  IADD3 R11, R9.reuse, -0x10, RZ ;  /* 0xfffffff0090b7810 */ /* 0x040fe40007ffe0ff */
[----:B------:R-:W-:Y:S02]  /*12f30*/  SEL R8, R8, 0xffffffe0, !P1 ;  /* 0xffffffe008087807 */ /* 0x000fe40004800000 */
[----:B------:R-:W-:Y:S02]  /*12f40*/  @P0 IADD3 R11, R9, 0x10, RZ ;  /* 0x00000010090b0810 */ /* 0x000fe40007ffe0ff */
[----:B------:R-:W-:Y:S02]  /*12f50*/  F2FP.BF16.F32.PACK_AB R160, R161, R160 ;  /* 0x000000a0a1a0723e */ /* 0x000fe400000010ff */
[----:B------:R-:W-:-:S02]  /*12f60*/  F2FP.BF16.F32.PACK_AB R162, R163, R162 ;  /* 0x000000a2a3a2723e */ /* 0x000fc400000010ff */
[----:B------:R-:W-:Y:S01]  /*12f70*/  SEL R10, R10, 0xffffffc0, !P2 ;  /* 0xffffffc00a0a7807 */ /* 0x000fe20005000000 */
[----:B------:R-:W-:Y:S01]  /*12f80*/  STS [R9], R160 ;  /* 0x000000a009007388 */ /* 0x000fe20000000800 */
[----:B------:R-:W-:Y:S02]  /*12f90*/  F2FP.BF16.F32.PACK_AB R156, R157, R156 ;  /* 0x0000009c9d9c723e */ /* 0x000fe400000010ff */
[----:B------:R-:W-:Y:S01]  /*12fa0*/  F2FP.BF16.F32.PACK_AB R158, R159, R158 ;  /* 0x0000009e9f9e723e */ /* 0x000fe200000010ff */
[----:B------:R-:W-:Y:S01]  /*12fb0*/  STS [R9+0x400], R162 ;  /* 0x000400a209007388 */ /* 0x000fe20000000800 */
[----:B------:R-:W-:Y:S02]  /*12fc0*/  F2FP.BF16.F32.PACK_AB R36, R37, R36 ;  /* 0x000000242524723e */ /* 0x000fe400000010ff */
[----:B------:R-:W-:Y:S01]  /*12fd0*/  F2FP.BF16.F32.PACK_AB R38, R39, R38 ;  /* 0x000000262726723e */ /* 0x000fe200000010ff */
[----:B------:R-:W-:Y:S01]  /*12fe0*/  STS [R11], R156 ;  /* 0x0000009c0b007388 */ /* 0x000fe20000000800 */
[----:B------:R-:W-:-:S02]  /*12ff0*/  IADD3 R13, R9, R8, RZ ;  /* 0x00000008090d7210 */ /* 0x000fc40007ffe0ff */
[----:B------:R-:W-:Y:S01]  /*13000*/  F2FP.BF16.F32.PACK_AB R40, R41, R40 ;  /* 0x000000282928723e */ /* 0x000fe200000010ff */
[----:B------:R-:W-:Y:S01]  /*13010*/  STS [R11+0x400], R158 ;  /* 0x0004009e0b007388 */ /* 0x000fe20000000800 */
[----:B------:R-:W-:Y:S02]  /*13020*/  F2FP.BF16.F32.PACK_AB R42, R43, R42 ;  /* 0x0000002a2b2a723e */ /* 0x000fe400000010ff */
[----:B------:R-:W-:Y:S01]  /*13030*/  IADD3 R15, R8, R11, RZ ;  /* 0x0000000b080f7210 */ /* 0x000fe20007ffe0ff */
[----:B------:R-:W-:Y:S01]  /*13040*/  STS [R13], R36 ;  /* 0x000000240d007388 */ /* 0x000fe20000000800 */
[----:B------:R-:W-:Y:S01]  /*13050*/  F2FP.BF16.F32.PACK_AB R44, R45, R44 ;  /* 0x0000002c2d2c723e */ /* 0x000fe200000010ff */
[----:B------:R-:W3:Y:S01]  /*13060*/  @P3 LDC R8, c[0x0][0x2e8] ;  /* 0x0000ba00ff083b82 */ /* 0x000ee20000000800 */
[----:B------:R-:W-:Y:S01]  /*13070*/  F2FP.BF16.F32.PACK_AB R46, R47, R46 ;  /* 0x0000002e2f2e723e */ /* 0x000fe200000010ff */
[----:B------:R-:W-:Y:S01]  /*13080*/  STS [R13+0x400], R38 ;  /* 0x000400260d007388 */ /* 0x000fe20000000800 */
[----:B------:R-:W-:-:S02]  /*13090*/  IADD3 R17, R9, R10, RZ ;  /* 0x0000000a09117210 */ /* 0x000fc40007ffe0ff */
[----:B------:R-:W-:Y:S01]  /*130a0*/  F2FP.BF16.F32.PACK_AB R48, R49, R48 ;  /* 0x000000303130723e */ /* 0x000fe200000010ff */
[----:B------:R-:W-:Y:S01]  /*130b0*/  STS [R15], R40 ;  /* 0x000000280f007388 */ /* 0x000fe20000000800 */
[----:B------:R-:W-:Y:S02]  /*130c0*/  F2FP.BF16.F32.PACK_AB R50, R51, R50 ;  /* 0x000000323332723e */ /* 0x000fe400000010ff */
[----:B------:R-:W-:Y:S01]  /*130d0*/  IADD3 R19, R10, R11, RZ ;  /* 0x0000000b0a137210 */ /* 0x000fe20007ffe0ff */
        /* <DEDUP_REMOVED lines=10> */
[----:B------:R-:W-:Y:S02]  /*13180*/  F2FP.BF16.F32.PACK_AB R60, R61, R60 ;  /* 0x0000003c3d3c723e */ /* 0x000fe400000010ff */
[----:B------:R-:W-:Y:S01]  /*13190*/  F2FP.BF16.F32.PACK_AB R62, R63, R62 ;  /* 0x0000003e3f3e723e */ /* 0x000fe200000010ff */
[----:B------:R-:W-:Y:S01]  /*131a0*/  STS [R19+0x400], R50 ;  /* 0x0004003213007388 */ /* 0x000fe20000000800 */
[----:B------:R-:W-:-:S02]  /*131b0*/  F2FP.BF16.F32.PACK_AB R64, R65, R64 ;  /* 0x000000404140723e */ /* 0x000fc400000010ff */
[----:B------:R-:W-:Y:S01]  /*131c0*/  F2FP.BF16.F32.PACK_AB R66, R67, R66 ;  /* 0x000000424342723e */ /* 0x000fe200000010ff */
        /* <DEDUP_REMOVED lines=67> */
[----:B------:R-:W-:Y:S02]  /*13600*/  ISETP.NE.AND P0, PT, RZ, UR4, PT ;  /* 0x00000004ff007c0c */ /* 0x000fe4000bf05270 */
[----:B------:R-:W-:Y:S01]  /*13610*/  MOV R10, 0x7f800000 ;  /* 0x7f800000000a7802 */ /* 0x000fe20000000f00 */
        /* <DEDUP_REMOVED lines=17> */
[----:B------:R2:W-:Y:S04]  /*13730*/  STS [R13+0x6000], R132 ;  /* 0x006000840d007388 */ /* 0x0005e80000000800 */
[----:B------:R3:W-:Y:S04]  /*13740*/  STS [R13+0x6400], R134 ;  /* 0x006400860d007388 */ /* 0x0007e80000000800 */
[----:B------:R3:W-:Y:S04]  /*13750*/  STS [R15+0x6000], R136 ;  /* 0x006000880f007388 */ /* 0x0007e80000000800 */
[----:B------:R3:W-:Y:S01]  /*13760*/  STS [R15+0x6400], R138 ;  /* 0x0064008a0f007388 */ /* 0x0007e20000000800 */
[----:B-----5:R-:W-:-:S03]  /*13770*/  MOV R9, 0x7f800000 ;  /* 0x7f80000000097802 */ /* 0x020fc60000000f00 */
[----:B------:R3:W-:Y:S04]  /*13780*/  STS [R17+0x6000], R140 ;  /* 0x0060008c11007388 */ /* 0x0007e80000000800 */
[----:B------:R3:W-:Y:S01]  /*13790*/  STS [R17+0x6400], R142 ;  /* 0x0064008e11007388 */ /* 0x0007e20000000800 */
[----:B----4-:R-:W-:Y:S01]  /*137a0*/  @P4 FMUL.FTZ R11, R2, 0.69314718246459960938 ;  /* 0x3f317218020b4820 */ /* 0x010fe20000410000 */
[----:B-1----:R-:W-:Y:S02]  /*137b0*/  @P3 FMUL.FTZ R2, R0, 0.69314718246459960938 ;  /* 0x3f31721800023820 */ /* 0x002fe40000410000 */
[----:B------:R1:W-:Y:S01]  /*137c0*/  STS [R19+0x6000], R144 ;  /* 0x0060009013007388 */ /* 0x0003e20000000800 */
[----:B--2---:R-:W-:Y:S01]  /*137d0*/  @P4 FFMA.FTZ R9, R164, R25, R11 ;  /* 0x00000019a4094223 */ /* 0x004fe2000001000b */
[----:B---3--:R-:W-:-:S02]  /*137e0*/  @P3 FFMA.FTZ R10, R3, R8, R2 ;  /* 0x00000008030a3223 */ /* 0x008fc40000010002 */
[----:B------:R1:W-:Y:S04]  /*137f0*/  STS [R19+0x6400], R146 ;  /* 0x0064009213007388 */ /* 0x0003e80000000800 */
[----:B------:R1:W-:Y:S04]  /*13800*/  STS [R21+0x6000], R152 ;  /* 0x0060009815007388 */ /* 0x0003e80000000800 */
[----:B------:R1:W-:Y:S04]  /*13810*/  STS [R21+0x6400], R154 ;  /* 0x0064009a15007388 */ /* 0x0003e80000000800 */
[----:B------:R1:W-:Y:S04]  /*13820*/  STS [R23+0x6000], R148 ;  /* 0x0060009417007388 */ /* 0x0003e80000000800 */
[----:B------:R1:W-:Y:S01]  /*13830*/  STS [R23+0x6400], R150 ;  /* 0x0064009617007388 */ /* 0x0003e20000000800 */
[----:B------:R-:W-:Y:S05]  /*13840*/  @!P0 BRA `(.L_x_2513) ;  /* 0x0000000000248947 */ /* 0x000fea0003800000 */
[----:B------:R-:W2:Y:S01]  /*13850*/  S2UR UR14, SR_CTAID.Y ;  /* 0x00000000000e79c3 */ /* 0x000ea20000002600 */
[----:B------:R-:W-:Y:S01]  /*13860*/  ULDC UR4, c[0x0][0x2c4] ;  /* 0x0000b10000047ab9 */ /* 0x000fe20000000800 */
[----:B------:R-:W-:Y:S01]  /*13870*/  UISETP.NE.AND UP0, UPT, UR13, -0x1, UPT ;  /* 0xffffffff0d00788c */ /* 0x000fe2000bf05270 */
[----:B------:R-:W-:-:S05]  /*13880*/  ULDC UR9, c[0x0][0x2e4] ;  /* 0x0000b90000097ab9 */ /* 0x000fca0000000800 */
[----:B------:R-:W3:Y:S01]  /*13890*/  S2UR UR8, SR_CTAID.Z ;  /* 0x00000000000879c3 */ /* 0x000ee20000002700 */
[----:B--2---:R-:W-:-:S04]  /*138a0*/  UIMAD UR4, UR14, UR4, URZ ;  /* 0x000000040e0472a4 */ /* 0x004fc8000f8e023f */
[----:B------:R-:W-:-:S04]  /*138b0*/  USEL UR4, UR4, UR13, !UP0 ;  /* 0x0000000d04047287 */ /* 0x000fc8000c000000 */
[----:B---3--:R-:W-:Y:S01]  /*138c0*/  UIMAD UR9, UR8, UR9, UR4 ;  /* 0x00000009080972a4 */ /* 0x008fe2000f8e0204 */
[----:B------:R-:W-:Y:S11]  /*138d0*/  BRA `(.L_x_2514) ;  /* 0x0000000000187947 */ /* 0x000ff60003800000 */
.L_x_2513:
[----:B------:R-:W-:Y:S01]  /*138e0*/  S2UR UR8, SR_CTAID.Z ;  /* 0x00000000000879c3 */ /* 0x000fe20000002700 */
[----:B------:R-:W-:Y:S01]  /*138f0*/  ULDC UR4, c[0x0][0x270] ;  /* 0x00009c0000047ab9 */ /* 0x000fe20000000800 */
[----:B------:R-:W-:-:S06]  /*13900*/  ULDC UR9, c[0x0][0x2c4] ;  /* 0x0000b10000097ab9 */ /* 0x000fcc0000000800 */
[----:B------:R-:W2:Y:S02]  /*13910*/  S2UR UR14, SR_CTAID.Y ;  /* 0x00000000000e79c3 */ /* 0x000ea40000002600 */
[----:B--2---:R-:W-:-:S04]  /*13920*/  UIMAD UR4, UR14, UR4, UR8 ;  /* 0x000000040e0472a4 */ /* 0x004fc8000f8e0208 */
[----:B------:R-:W-:-:S12]  /*13930*/  UIMAD UR9, UR4, UR9, URZ ;  /* 0x00000009040972a4 */ /* 0x000fd8000f8e023f */
.L_x_2514:
[----:B------:R-:W2:Y:S01]  /*13940*/  S2R R3, SR_TID.X ;  /* 0x0000000000037919 */ /* 0x000ea20000002100 */
[----:B------:R-:W-:Y:S01]  /*13950*/  LOP3.LUT R5, R5, 0xffffffe0, RZ, 0xc0, !PT ;  /* 0xffffffe005057812 */ /* 0x000fe200078ec0ff */
[----:B------:R-:W-:Y:S01]  /*13960*/  USHF.R.S32.HI UR11, URZ, 0x1f, UR14 ;  /* 0x0000001f3f0b7899 */ /* 0x000fe2000801140e */
[----:B------:R-:W-:Y:S01]  /*13970*/  SHF.R.S32.HI R11, RZ, 0x1f, R6 ;  /* 0x0000001fff0b7819 */ /* 0x000fe20000011406 */
[----:B------:R-:W-:Y:S01]  /*13980*/  UISETP.NE.AND UP0, UPT, UR13, -0x1, UPT ;  /* 0xffffffff0d00788c */ /* 0x000fe2000bf05270 */
[----:B------:R-:W-:Y:S01]  /*13990*/  BAR.SYNC.DEFER_BLOCKING 0x0 ;  /* 0x0000000000007b1d */ /* 0x000fe20000010000 */
[----:B------:R-:W-:Y:S01]  /*139a0*/  IMAD.IADD R5, R4, 0x1, -R5 ;  /* 0x0000000104057824 */ /* 0x000fe200078e0a05 */
[----:B------:R-:W-:-:S04]  /*139b0*/  LEA.HI R11, R11, R6, RZ, 0x2 ;  /* 0x000000060b0b7211 */ /* 0x000fc800078f10ff */
[----:B------:R-:W-:Y:S01]  /*139c0*/  LOP3.LUT P0, RZ, R5, 0x3, RZ, 0xc0, !PT ;  /* 0x0000000305ff7812 */ /* 0x000fe2000780c0ff */
[----:B------:R-:W-:Y:S01]  /*139d0*/  ULDC.64 UR4, c[0x0][0x290] ;  /* 0x0000a40000047ab9 */ /* 0x000fe20000000a00 */
[----:B------:R-:W-:Y:S01]  /*139e0*/  ULDC.64 UR6, c[0x0][0x298] ;  /* 0x0000a60000067ab9 */ /* 0x000fe20000000a00 */
[----:B------:R-:W-:Y:S01]  /*139f0*/  UIMAD UR11, UR11, UR4, URZ ;  /* 0x000000040b0b72a4 */ /* 0x000fe2000f8e023f */
[----:B------:R-:W-:Y:S01]  /*13a00*/  LOP3.LUT R11, R11, 0xffffffc, RZ, 0xc0, !PT ;  /* 0x0ffffffc0b0b7812 */ /* 0x000fe200078ec0ff */
[----:B------:R-:W-:Y:S01]  /*13a10*/  UIMAD.WIDE.U32 UR16, UR13, UR6, URZ ;  /* 0x000000060d1072a5 */ /* 0x000fe2000f8e003f */
[----:B------:R-:W-:Y:S01]  /*13a20*/  BSSY B0, `(.L_x_2515) ;  /* 0x000001d000007945 */ /* 0x000fe20003800000 */
[----:B------:R-:W-:Y:S02]  /*13a30*/  UIMAD.WIDE.U32 UR18, UR14, UR4, URZ ;  /* 0x000000040e1272a5 */ /* 0x000fe4000f8e003f */
[----:B------:R-:W-:Y:S01]  /*13a40*/  UIMAD UR5, UR14, UR5, UR11 ;  /* 0x000000050e0572a4 */ /* 0x000fe2000f8e020b */
[----:B------:R-:W-:Y:S01]  /*13a50*/  IMAD.IADD R6, R6, 0x1, -R11 ;  /* 0x0000000106067824 */ /* 0x000fe200078e0a0b */
[----:B------:R-:W-:-:S02]  /*13a60*/  UIMAD UR13, UR13, UR7, UR17 ;  /* 0x000000070d0d72a4 */ /* 0x000fc4000f8e0211 */
[----:B------:R-:W-:Y:S02]  /*13a70*/  USEL UR16, UR18, UR16, !UP0 ;  /* 0x0000001012107287 */ /* 0x000fe4000c000000 */
[----:B------:R-:W-:Y:S01]  /*13a80*/  @!UP0 UIADD3 UR13, UR19, UR5, URZ ;  /* 0x00000005130d8290 */ /* 0x000fe2000fffe03f */
[----:B--2---:R-:W-:-:S04]  /*13a90*/  SHF.R.S32.HI R0, RZ, 0x1f, R3 ;  /* 0x0000001fff007819 */ /* 0x004fc80000011403 */
        /* <DEDUP_REMOVED lines=8> */
[----:B------:R-:W2:Y:S01]  /*13b20*/  S2UR UR4, SR_CTAID.X ;  /* 0x00000000000479c3 */ /* 0x000ea20000002500 */
[C---:B------:R-:W-:Y:S01]  /*13b30*/  VIADD R5, R6.reuse, 0x8 ;  /* 0x0000000806057836 */ /* 0x040fe20000000000 */
[----:B------:R-:W-:-:S04]  /*13b40*/  ISETP.GE.AND P2, PT, R6, UR10, PT ;  /* 0x0000000a06007c0c */ /* 0x000fc8000bf46270 */
[----:B------:R-:W-:Y:S01]  /*13b50*/  ISETP.GE.AND P1, PT, R5, UR10, PT ;  /* 0x0000000a05007c0c */ /* 0x000fe2000bf26270 */
[----:B--2---:R-:W-:-:S04]  /*13b60*/  ULEA UR4, UR4, UR9, 0x6 ;  /* 0x0000000904047291 */ /* 0x004fc8000f8e303f */
        /* <DEDUP_REMOVED lines=8> */
.L_x_2516:
[----:B------:R-:W-:Y:S05]  /*13bf0*/  BSYNC B0 ;  /* 0x0000000000007941 */ /* 0x000fea0003800000 */
.L_x_2515:
[----:B------:R-:W3:Y:S01]  /*13c00*/  S2UR UR9, SR_CTAID.X ;  /* 0x00000000000979c3 */ /* 0x000ee20000002500 */
[----:B------:R-:W-:Y:S01]  /*13c10*/  LEA.HI R2, R7, R4, RZ, 0x3 ;  /* 0x0000000407027211 */ /* 0x000fe200078f18ff */
[----:B------:R-:W-:Y:S01]  /*13c20*/  IMAD.U32 R7, RZ, RZ, UR6 ;  /* 0x00000006ff077e24 */ /* 0x000fe2000f8e00ff */
[----:B------:R-:W-:Y:S01]  /*13c30*/  SHF.R.S32.HI R241, RZ, 0x1f, R240 ;  /* 0x0000001ffff17819 */ /* 0x000fe200000114f0 */
[----:B------:R-:W-:Y:S01]  /*13c40*/  USHF.R.S32.HI UR5, URZ, 0x1f, UR8 ;  /* 0x0000001f3f057899 */ /* 0x000fe20008011408 */
[----:B------:R-:W-:Y:S01]  /*13c50*/  SHF.R.S32.HI R2, RZ, 0x3, R2 ;  /* 0x00000003ff027819 */ /* 0x000fe20000011402 */
[----:B-1----:R1:W4:Y:S01]  /*13c60*/  LDS.128 R16, [R238+0x1800] ;  /* 0x00180000ee107984 */ /* 0x0023220000000c00 */
[----:B------:R-:W-:Y:S01]  /*13c70*/  LEA.HI R0, R0, R3, RZ, 0x3 ;  /* 0x0000000300007211 */ /* 0x000fe200078f18ff */
[----:B------:R-:W5:Y:S01]  /*13c80*/  LDC.64 R26, c[0x0][0x2a0] ;  /* 0x0000a800ff1a7b82 */ /* 0x000f620000000a00 */
[----:B------:R-:W-:Y:S01]  /*13c90*/  BSSY B0, `(.L_x_2517) ;  /* 0x000002d000007945 */ /* 0x000fe20003800000 */
[C---:B------:R-:W-:Y:S01]  /*13ca0*/  VIADD R4, R2.reuse, 0x10 ;  /* 0x0000001002047836 */ /* 0x040fe20000000000 */
[----:B------:R1:W1:Y:S01]  /*13cb0*/  LDS.128 R20, [R238] ;  /* 0x00000000ee147984 */ /* 0x0002620000000c00 */
[----:B------:R-:W-:Y:S01]  /*13cc0*/  VIADD R5, R2, 0x20 ;  /* 0x0000002002057836 */ /* 0x000fe20000000000 */
[----:B------:R-:W-:-:S02]  /*13cd0*/  SHF.R.S32.HI R0, RZ, 0x3, R0 ;  /* 0x00000003ff007819 */ /* 0x000fc40000011400 */
[----:B------:R-:W-:Y:S01]  /*13ce0*/  ISETP.GE.AND P2, PT, R4, UR10, PT ;  /* 0x0000000a04007c0c */ /* 0x000fe2000bf46270 */
[----:B------:R-:W-:Y:S01]  /*13cf0*/  VIADD R4, R2, 0x30 ;  /* 0x0000003002047836 */ /* 0x000fe20000000000 */
[----:B------:R-:W-:Y:S01]  /*13d00*/  ISETP.GE.AND P1, PT, R5, UR10, PT ;  /* 0x0000000a05007c0c */ /* 0x000fe2000bf26270 */
[----:B--2---:R2:W1:Y:S01]  /*13d10*/  LDS.128 R12, [R238+0x2000] ;  /* 0x00200000ee0c7984 */ /* 0x0044620000000c00 */
[----:B------:R-:W-:-:S03]  /*13d20*/  SHF.R.S32.HI R0, RZ, 0x1f, R0 ;  /* 0x0000001fff007819 */ /* 0x000fc60000011400 */
[----:B------:R2:W1:Y:S01]  /*13d30*/  LDS.128 R8, [R238+0x4000] ;  /* 0x00400000ee087984 */ /* 0x0004620000000c00 */
[----:B---3--:R-:W-:-:S04]  /*13d40*/  USHF.L.U32 UR9, UR9, 0x6, URZ ;  /* 0x0000000609097899 */ /* 0x008fc8000800063f */
[----:B------:R-:W-:Y:S02]  /*13d50*/  USHF.R.S32.HI UR4, URZ, 0x1f, UR9 ;  /* 0x0000001f3f047899 */ /* 0x000fe40008011409 */
[----:B------:R-:W-:Y:S02]  /*13d60*/  IMAD.WIDE.U32 R6, R7, UR9, R240 ;  /* 0x0000000907067c25 */ /* 0x000fe4000f8e00f0 */
[----:B------:R-:W-:Y:S01]  /*13d70*/  UIMAD UR4, UR4, UR6, URZ ;  /* 0x00000006040472a4 */ /* 0x000fe2000f8e023f */
[----:B------:R-:W-:-:S03]  /*13d80*/  IADD3 R24, P0, R6, UR16, RZ ;  /* 0x0000001006187c10 */ /* 0x000fc6000ff1e0ff */
[----:B------:R-:W-:Y:S01]  /*13d90*/  UIMAD UR4, UR9, UR7, UR4 ;  /* 0x00000007090472a4 */ /* 0x000fe2000f8e0204 */
[----:B-----5:R-:W-:Y:S01]  /*13da0*/  IMAD R6, R26, UR5, RZ ;  /* 0x000000051a067c24 */ /* 0x020fe2000f8e02ff */
[----:B------:R-:W-:-:S03]  /*13db0*/  UIADD3 UR9, -UR9, UR12, URZ ;  /* 0x0000000c09097290 */ /* 0x000fc6000fffe13f */
[----:B------:R-:W-:Y:S02]  /*13dc0*/  IMAD R27, R27, UR8, R6 ;  /* 0x000000081b1b7c24 */ /* 0x000fe4000f8e0206 */
[----:B------:R-:W-:Y:S01]  /*13dd0*/  IMAD.U32 R3, RZ, RZ, UR4 ;  /* 0x00000004ff037e24 */ /* 0x000fe2000f8e00ff */
[----:B------:R-:W-:-:S04]  /*13de0*/  ISETP.GE.AND P3, PT, R2, UR9, PT ;  /* 0x0000000902007c0c */ /* 0x000fc8000bf66270 */
[----:B------:R-:W-:Y:S02]  /*13df0*/  IADD3.X R25, R7, UR13, R3, P0, !PT ;  /* 0x0000000d07197c10 */ /* 0x000fe400087fe403 */
[----:B------:R-:W-:Y:S02]  /*13e00*/  ISETP.GE.AND P0, PT, R4, UR10, PT ;  /* 0x0000000a04007c0c */ /* 0x000fe4000bf06270 */
[----:B------:R2:W3:Y:S01]  /*13e10*/  LDS.128 R4, [R238+0x6000] ;  /* 0x00600000ee047984 */ /* 0x0004e20000000c00 */
[----:B------:R-:W-:-:S04]  /*13e20*/  IMAD.WIDE.U32 R24, R26, UR8, R24 ;  /* 0x000000081a187c25 */ /* 0x000fc8000f8e0018 */
[----:B------:R-:W-:Y:S01]  /*13e30*/  IMAD.IADD R27, R27, 0x1, R25 ;  /* 0x000000011b1b7824 */ /* 0x000fe200078e0219 */
[----:B-1--4-:R-:W-:Y:S06]  /*13e40*/  @P3 BRA `(.L_x_2518) ;  /* 0x0000000000443947 */ /* 0x012fec0003800000 */
[----:B------:R-:W-:Y:S01]  /*13e50*/  IMAD R3, R0, UR6, RZ ;  /* 0x0000000600037c24 */ /* 0x000fe2000f8e02ff */
[----:B------:R-:W-:Y:S01]  /*13e60*/  ULDC.64 UR4, c[0x0][0x280] ;  /* 0x0000a00000047ab9 */ /* 0x000fe20000000a00 */
[----:B------:R-:W-:Y:S01]  /*13e70*/  IMAD.MOV.U32 R26, RZ, RZ, R24 ;  /* 0x000000ffff1a7224 */ /* 0x000fe200078e0018 */
[----:B------:R-:W-:Y:S01]  /*13e80*/  ULDC UR8, c[0x0][0x2d0] ;  /* 0x0000b40000087ab9 */ /* 0x000fe20000000800 */
[----:B------:R-:W-:Y:S01]  /*13e90*/  IMAD R3, R2, UR7, R3 ;  /* 0x0000000702037c24 */ /* 0x000fe2000f8e0203 */
[----:B------:R-:W-:Y:S01]  /*13ea0*/  ISETP.GE.AND P6, PT, R240, UR8, PT ;  /* 0x00000008f0007c0c */ /* 0x000fe2000bfc6270 */
[----:B------:R-:W-:Y:S01]  /*13eb0*/  IMAD.WIDE.U32 R28, R2, UR6, R26 ;  /* 0x00000006021c7c25 */ /* 0x000fe2000f8e001a */
[----:B------:R-:W-:Y:S02]  /*13ec0*/  ISETP.GE.AND P5, PT, R237, UR8, PT ;  /* 0x00000008ed007c0c */ /* 0x000fe4000bfa6270 */
[----:B------:R-:W-:Y:S01]  /*13ed0*/  ISETP.GE.AND P4, PT, R236, UR8, PT ;  /* 0x00000008ec007c0c */ /* 0x000fe2000bf86270 */
[----:B------:R-:W-:Y:S01]  /*13ee0*/  IMAD.IADD R3, R3, 0x1, R29 ;  /* 0x0000000103037824 */ /* 0x000fe200078e021d */
[----:B------:R-:W-:-:S04]  /*13ef0*/  LEA R30, P3, R28, UR4, 0x1 ;  /* 0x000000041c1e7c11 */ /* 0x000fc8000f8608ff */
[----:B------:R-:W-:Y:S02]  /*13f00*/  LEA.HI.X R31, R28, UR5, R3, 0x1, P3 ;  /* 0x000000051c1f7c11 */ /* 0x000fe400098f0c03 */
[----:B------:R-:W-:-:S03]  /*13f10*/  ISETP.GE.AND P3, PT, R235, UR8, PT ;  /* 0x00000008eb007c0c */ /* 0x000fc6000bf66270 */
[----:B------:R1:W-:Y:S04]  /*13f20*/  @!P6 STG.E.128 desc[UR24][R30.64], R20 ;  /* 0x000000141e00e986 */ /* 0x0003e8000c101d18 */
[----:B------:R1:W-:Y:S04]  /*13f30*/  @!P5 STG.E.128 desc[UR24][R30.64+0x80], R12 ;  /* 0x0000800c1e00d986 */ /* 0x0003e8000c101d18 */
[----:B------:R1:W-:Y:S04]  /*13f40*/  @!P4 STG.E.128 desc[UR24][R30.64+0x100], R8 ;  /* 0x000100081e00c986 */ /* 0x0003e8000c101d18 */
[----:B---3--:R1:W-:Y:S02]  /*13f50*/  @!P3 STG.E.128 desc[UR24][R30.64+0x180], R4 ;  /* 0x000180041e00b986 */ /* 0x0083e4000c101d18 */
.L_x_2518:
[----:B------:R-:W-:Y:S05]  /*13f60*/  BSYNC B0 ;  /* 0x0000000000007941 */ /* 0x000fea0003800000 */
.L_x_2517:
        /* <DEDUP_REMOVED lines=17> */
[----:B------:R-:W-:-:S04]  /*14080*/  IMAD R3, R3, UR6, RZ ;  /* 0x0000000603037c24 */ /* 0x000fc8000f8e02ff */
[----:B------:R-:W-:Y:S01]  /*14090*/  IMAD R3, R28, UR7, R3 ;  /* 0x000000071c037c24 */ /* 0x000fe2000f8e0203 */
[----:B------:R-:W-:-:S03]  /*140a0*/  LEA R28, P6, R30, UR4, 0x1 ;  /* 0x000000041e1c7c11 */ /* 0x000fc6000f8c08ff */
[----:B------:R-:W-:-:S05]  /*140b0*/  IMAD.IADD R3, R3, 0x1, R31 ;  /* 0x0000000103037824 */ /* 0x000fca00078e021f */
[----:B------:R-:W-:-:S05]  /*140c0*/  LEA.HI.X R29, R30, UR5, R3, 0x1, P6 ;  /* 0x000000051e1d7c11 */ /* 0x000fca000b0f0c03 */
[----:B----4-:R4:W-:Y:S04]  /*140d0*/  @!P5 STG.E.128 desc[UR24][R28.64], R20 ;  /* 0x000000141c00d986 */ /* 0x0109e8000c101d18 */
[----:B-1----:R4:W-:Y:S04]  /*140e0*/  @!P4 STG.E.128 desc[UR24][R28.64+0x80], R12 ;  /* 0x0000800c1c00c986 */ /* 0x0029e8000c101d18 */
[----:B------:R4:W-:Y:S04]  /*140f0*/  @!P3 STG.E.128 desc[UR24][R28.64+0x100], R8 ;  /* 0x000100081c00b986 */ /* 0x0009e8000c101d18 */
[----:B------:R4:W-:Y:S02]  /*14100*/  @!P2 STG.E.128 desc[UR24][R28.64+0x180], R4 ;  /* 0x000180041c00a986 */ /* 0x0009e4000c101d18 */
.L_x_2520:
[----:B------:R-:W-:Y:S05]  /*14110*/  BSYNC B0 ;  /* 0x0000000000007941 */ /* 0x000fea0003800000 */
.L_x_2519:
        /* <DEDUP_REMOVED lines=22> */
[----:B--2---:R2:W-:Y:S04]  /*14280*/  @!P4 STG.E.128 desc[UR24][R28.64], R20 ;  /* 0x000000141c00c986 */ /* 0x0045e8000c101d18 */
[----:B-1----:R2:W-:Y:S04]  /*14290*/  @!P3 STG.E.128 desc[UR24][R28.64+0x80], R12 ;  /* 0x0000800c1c00b986 */ /* 0x0025e8000c101d18 */
[----:B------:R2:W-:Y:S04]  /*142a0*/  @!P2 STG.E.128 desc[UR24][R28.64+0x100], R8 ;  /* 0x000100081c00a986 */ /* 0x0005e8000c101d18 */
[----:B------:R2:W-:Y:S02]  /*142b0*/  @!P1 STG.E.128 desc[UR24][R28.64+0x180], R4 ;  /* 0x000180041c009986 */ /* 0x0005e4000c101d18 */
.L_x_2522:
[----:B------:R-:W-:Y:S05]  /*142c0*/  BSYNC B0 ;  /* 0x0000000000007941 */ /* 0x000fea0003800000 */
.L_x_2521:
[----:B-12---:R1:W2:Y:S04]  /*142d0*/  LDS.128 R8, [R238+0x3800] ;  /* 0x00380000ee087984 */ /* 0x0062a80000000c00 */
[----:B------:R1:W1:Y:S04]  /*142e0*/  LDS.128 R4, [R238+0x5800] ;  /* 0x00580000ee047984 */ /* 0x0002680000000c00 */
[----:B------:R1:W1:Y:S01]  /*142f0*/  LDS.128 R12, [R238+0x7800] ;  /* 0x00780000ee0c7984 */ /* 0x0002620000000c00 */
[----:B------:R-:W-:Y:S05]  /*14300*/  @P0 EXIT ;  /* 0x000000000000094d */ /* 0x000fea0003800000 */
[----:B------:R-:W-:Y:S01]  /*14310*/  IADD3 R2, P0, R2, 0x30, RZ ;  /* 0x0000003002027810 */ /* 0x000fe20007f1e0ff */
[----:B------:R-:W-:Y:S01]  /*14320*/  IMAD.MOV.U32 R20, RZ, RZ, R24 ;  /* 0x000000ffff147224 */ /* 0x000fe200078e0018 */
[----:B------:R-:W-:Y:S01]  /*14330*/  ULDC.64 UR4, c[0x0][0x280] ;  /* 0x0000a00000047ab9 */ /* 0x000fe20000000a00 */
[----:B------:R-:W-:Y:S01]  /*14340*/  IMAD.MOV.U32 R21, RZ, RZ, R27 ;  /* 0x000000ffff157224 */ /* 0x000fe200078e001b */
[----:B------:R-:W-:Y:S01]  /*14350*/  ULDC UR8, c[0x0][0x2d0] ;  /* 0x0000b40000087ab9 */ /* 0x000fe20000000800 */
[----:B------:R-:W-:Y:S01]  /*14360*/  IMAD.X R3, RZ, RZ, R0, P0 ;  /* 0x000000ffff037224 */ /* 0x000fe200000e0600 */
[----:B------:R-:W-:Y:S01]  /*14370*/  ISETP.GE.AND P3, PT, R240, UR8, PT ;  /* 0x00000008f0007c0c */ /* 0x000fe2000bf66270 */
[----:B------:R-:W-:Y:S01]  /*14380*/  IMAD.WIDE.U32 R20, R2, UR6, R20 ;  /* 0x0000000602147c25 */ /* 0x000fe2000f8e0014 */
[----:B------:R-:W-:Y:S02]  /*14390*/  ISETP.GE.AND P2, PT, R237, UR8, PT ;  /* 0x00000008ed007c0c */ /* 0x000fe4000bf46270 */
[----:B------:R-:W-:Y:S01]  /*143a0*/  ISETP.GE.AND P1, PT, R236, UR8, PT ;  /* 0x00000008ec007c0c */ /* 0x000fe2000bf26270 */
[----:B------:R-:W-:-:S04]  /*143b0*/  IMAD R3, R3, UR6, RZ ;  /* 0x0000000603037c24 */ /* 0x000fc8000f8e02ff */
[----:B------:R-:W-:Y:S01]  /*143c0*/  IMAD R3, R2, UR7, R3 ;  /* 0x0000000702037c24 */ /* 0x000fe2000f8e0203 */
[----:B------:R-:W-:-:S03]  /*143d0*/  LEA R2, P0, R20, UR4, 0x1 ;  /* 0x0000000414027c11 */ /* 0x000fc6000f8008ff */
        /* <DEDUP_REMOVED lines=9> */
.L_x_2523:
        /* <DEDUP_REMOVED lines=9> */
.L_x_4990:


//--------------------- .text._ZN5flash24flash_fwd_splitkv_kernelI23Flash_fwd_kernel_traitsILi256ELi64ELi64ELi4ELb0ELb0EN7cutlass10bfloat16_tE19Flash_kernel_traitsILi256ELi64ELi64ELi4ES3_EELb1ELb0ELb1ELb0ELb0ELb1ELb0ELb0EEEvNS_16Flash_fwd_paramsE --------------------------
	.section	.text._ZN5flash24flash_fwd_splitkv_kernelI23Flash_fwd_kernel_traitsILi256ELi64ELi64ELi4ELb0ELb0EN7cutlass10bfloat16_tE19Flash_kernel_traitsILi256ELi64ELi64ELi4ES3_EELb1ELb0ELb1ELb0ELb0ELb1ELb0ELb0EEEvNS_16Flash_fwd_paramsE,"ax",@progbits
	.align	128
        .global         _ZN5flash24flash_fwd_splitkv_kernelI23Flash_fwd_kernel_traitsILi256ELi64ELi64ELi4ELb0ELb0EN7cutlass10bfloat16_tE19Flash_kernel_traitsILi256ELi64ELi64ELi4ES3_EELb1ELb0ELb1ELb0ELb0ELb1ELb0ELb0EEEvNS_16Flash_fwd_paramsE
        .type           _ZN5flash24flash_fwd_splitkv_kernelI23Flash_fwd_kernel_traitsILi256ELi64ELi64ELi4ELb0ELb0EN7cutlass10bfloat16_tE19Flash_kernel_traitsILi256ELi64ELi64ELi4ES3_EELb1ELb0ELb1ELb0ELb0ELb1ELb0ELb0EEEvNS_16Flash_fwd_paramsE,@function
        .size           _ZN5flash24flash_fwd_splitkv_kernelI23Flash_fwd_kernel_traitsILi256ELi64ELi64ELi4ELb0ELb0EN7cutlass10bfloat16_tE19Flash_kernel_traitsILi256ELi64ELi64ELi4ES3_EELb1ELb0ELb1ELb0ELb0ELb1ELb0ELb0EEEvNS_16Flash_fwd_paramsE,(.L_x_4991 - _ZN5flash24flash_fwd_splitkv_kernelI23Flash_fwd_kernel_traitsILi256ELi64ELi64ELi4ELb0ELb0EN7cutlass10bfloat16_tE19Flash_kernel_traitsILi256ELi64ELi64ELi4ES3_EELb1ELb0ELb1ELb0ELb0ELb1ELb0ELb0EEEvNS_16Flash_fwd_paramsE)
        .other          _ZN5flash24flash_fwd_splitkv_kernelI23Flash_fwd_kernel_traitsILi256ELi64ELi64ELi4ELb0ELb0EN7cutlass10bfloat16_tE19Flash_kernel_traitsILi256ELi64ELi64ELi4ES3_EELb1ELb0ELb1ELb0ELb0ELb1ELb0ELb0EEEvNS_16Flash_fwd_paramsE,@"STO_CUDA_ENTRY STV_DEFAULT"
_ZN5flash24flash_fwd_splitkv_kernelI23Flash_fwd_kernel_traitsILi256ELi64ELi64ELi4ELb0ELb0EN7cutlass10bfloat16_tE19Flash_kernel_traitsILi256ELi64ELi64ELi4ES3_EELb1ELb0ELb1ELb0ELb0ELb1ELb0ELb0EEEvNS_16Flash_fwd_paramsE:
.text._ZN5flash24flash_fwd_splitkv_kernelI23Flash_fwd_kernel_traitsILi256ELi64ELi64ELi4ELb0ELb0EN7cutlass10bfloat16_tE19Flash_kernel_traitsILi256ELi64ELi64ELi4ES3_EELb1ELb0ELb1ELb0ELb0ELb1ELb0ELb0EEEvNS_16Flash_fwd_paramsE:
        /* <DEDUP_REMOVED lines=54> */
.L_x_2524:
[----:B------:R-:W-:Y:S01]  /*0360*/  ULDC UR6, c[0x0][0x2c8] ;  /* 0x0000b20000067ab9 */ /* 0x000fe20000000800 */
.L_x_2525:
        /* <DEDUP_REMOVED lines=49> */
[----:B------:R-:W-:Y:S02]  /*0680*/  UIADD3 UR12, -UR23, UR12, URZ ;  /* 0x0000000c170c7290 */ /* 0x000fe4000fffe13f */
[----:B------:R-:W-:Y:S01]  /*0690*/  LOP3.LUT R0, R10, 0xfffffff8, RZ, 0xc0, !PT ;  /* 0xfffffff80a007812 */ /* 0x000fe200078ec0ff */
[----:B------:R-:W-:Y:S01]  /*06a0*/  UIMAD UR8, UR8, UR6, URZ ;  /* 0x00000006080872a4 */ /* 0x000fe2000f8e023f */
[----:B------:R-:W-:-:S02]  /*06b0*/  SHF.R.S32.HI R10, RZ, 0x3, R10 ;  /* 0x00000003ff0a7819 */ /* 0x000fc4000001140a */
[----:B------:R-:W-:Y:S01]  /*06c0*/  @!UP0 USHF.R.S32.HI UR9, URZ, 0x1f, UR21 ;  /* 0x0000001f3f098899 */ /* 0x000fe20008011415 */
[----:B------:R-:W-:Y:S01]  /*06d0*/  IMAD.IADD R5, R5, 0x1, -R0 ;  /* 0x0000000105057824 */ /* 0x000fe200078e0a00 */
[----:B------:R-:W-:Y:S01]  /*06e0*/  @!UP0 ULDC.64 UR4, c[0x0][0x290] ;  /* 0x0000a40000048ab9 */ /* 0x000fe20000000a00 */
[----:B------:R-:W-:Y:S01]  /*06f0*/  @UP0 UIMAD.WIDE.U32 UR10, UR13, UR6, URZ ;  /* 0x000000060d0a02a5 */ /* 0x000fe2000f8e003f */
[----:B------:R-:W-:Y:S01]  /*0700*/  IMAD.U32 R0, RZ, RZ, UR6 ;  /* 0x00000006ff007e24 */ /* 0x000fe2000f8e00ff */
[----:B------:R-:W-:Y:S01]  /*0710*/  @!UP0 UIMAD UR9, UR9, UR4, URZ ;  /* 0x00000004090982a4 */ /* 0x000fe2000f8e023f */
[C---:B------:R-:W-:Y:S01]  /*0720*/  IMAD.SHL.U32 R18, R5.reuse, 0x8, RZ ;  /* 0x0000000805127824 */ /* 0x040fe200078e00ff */
[----:B------:R-:W-:Y:S01]  /*0730*/  @!UP0 UIMAD.WIDE.U32 UR14, UR21, UR4, URZ ;  /* 0x00000004150e82a5 */ /* 0x000fe2000f8e003f */
[C---:B------:R-:W-:Y:S01]  /*0740*/  ISETP.GE.AND P1, PT, R10.reuse, UR12, PT ;  /* 0x0000000c0a007c0c */ /* 0x040fe2000bf26270 */
[----:B------:R-:W-:Y:S01]  /*0750*/  UIMAD UR8, UR23, UR7, UR8 ;  /* 0x00000007170872a4 */ /* 0x000fe2000f8e0208 */
[----:B------:R-:W-:Y:S01]  /*0760*/  IADD3 R6, R10, 0x10, RZ ;  /* 0x000000100a067810 */ /* 0x000fe20007ffe0ff */
[----:B------:R-:W-:Y:S01]  /*0770*/  @!UP0 UIMAD UR5, UR21, UR5, UR9 ;  /* 0x00000005150582a4 */ /* 0x000fe2000f8e0209 */
[--C-:B------:R-:W-:Y:S01]  /*0780*/  SHF.R.S32.HI R19, RZ, 0x1f, R18.reuse ;  /* 0x0000001fff137819 */ /* 0x100fe20000011412 */
[----:B------:R-:W-:Y:S01]  /*0790*/  @UP0 UIMAD UR13, UR13, UR7, UR11 ;  /* 0x000000070d0d02a4 */ /* 0x000fe2000f8e020b */
[----:B------:R-:W-:Y:S01]  /*07a0*/  ISETP.NE.AND P6, PT, R5, RZ, PT ;  /* 0x000000ff0500720c */ /* 0x000fe20003fc5270 */
[----:B------:R-:W-:Y:S01]  /*07b0*/  @!UP0 UMOV UR10, UR14 ;  /* 0x0000000e000a8c82 */ /* 0x000fe20008000000 */
[----:B------:R-:W-:Y:S01]  /*07c0*/  @!UP0 UIADD3 UR13, UR15, UR5, URZ ;  /* 0x000000050f0d8290 */ /* 0x000fe2000fffe03f */
[----:B------:R-:W-:Y:S01]  /*07d0*/  IMAD.WIDE.U32 R2, R0, UR23, R18 ;  /* 0x0000001700027c25 */ /* 0x000fe2000f8e0012 */
[----:B------:R-:W-:Y:S01]  /*07e0*/  IADD3 R7, R18, 0xc0, RZ ;  /* 0x000000c012077810 */ /* 0x000fe20007ffe0ff */
[----:B------:R-:W-:-:S02]  /*07f0*/  ULDC.64 UR4, c[0x0][0x2a0] ;  /* 0x0000a80000047ab9 */ /* 0x000fc40000000a00 */
[----:B------:R-:W-:Y:S01]  /*0800*/  IMAD.U32 R0, RZ, RZ, UR8 ;  /* 0x00000008ff007e24 */ /* 0x000fe2000f8e00ff */
[----:B------:R-:W-:Y:S01]  /*0810*/  USHF.R.S32.HI UR8, URZ, 0x1f, UR22 ;  /* 0x0000001f3f087899 */ /* 0x000fe20008011416 */
[----:B------:R-:W-:Y:S01]  /*0820*/  IADD3 R2, P0, R2, UR10, RZ ;  /* 0x0000000a02027c10 */ /* 0x000fe2000ff1e0ff */
[----:B------:R-:W-:Y:S02]  /*0830*/  IMAD.U32 R12, RZ, RZ, UR4 ;  /* 0x00000004ff0c7e24 */ /* 0x000fe4000f8e00ff */
[----:B------:R-:W-:Y:S01]  /*0840*/  UIMAD UR8, UR8, UR4, URZ ;  /* 0x00000004080872a4 */ /* 0x000fe2000f8e023f */
[----:B------:R-:W-:Y:S01]  /*0850*/  IADD3.X R3, R3, UR13, R0, P0, !PT ;  /* 0x0000000d03037c10 */ /* 0x000fe200087fe400 */
[----:B------:R-:W-:Y:S01]  /*0860*/  VIADD R5, R10, 0x20 ;  /* 0x000000200a057836 */ /* 0x000fe20000000000 */
[----:B------:R-:W-:Y:S01]  /*0870*/  ULDC UR4, c[0x0][0x270] ;  /* 0x00009c0000047ab9 */ /* 0x000fe20000000800 */
[----:B------:R-:W-:Y:S01]  /*0880*/  UIMAD UR5, UR22, UR5, UR8 ;  /* 0x00000005160572a4 */ /* 0x000fe2000f8e0208 */
[----:B------:R-:W-:Y:S01]  /*0890*/  ISETP.GE.AND P0, PT, R6, UR12, PT ;  /* 0x0000000c06007c0c */ /* 0x000fe2000bf06270 */
[----:B------:R-:W-:Y:S01]  /*08a0*/  IMAD.WIDE.U32 R12, R12, UR22, R2 ;  /* 0x000000160c0c7c25 */ /* 0x000fe2000f8e0002 */
[----:B------:R-:W-:Y:S01]  /*08b0*/  UIMAD UR21, UR21, UR4, UR22 ;  /* 0x00000004151572a4 */ /* 0x000fe2000f8e0216 */
[----:B------:R-:W-:-:S02]  /*08c0*/  SHF.R.S32.HI R3, RZ, 0x1f, R10 ;  /* 0x0000001fff037819 */ /* 0x000fc4000001140a */
[----:B------:R-:W-:Y:S01]  /*08d0*/  ULDC UR4, c[0x0][0x2c4] ;  /* 0x0000b10000047ab9 */ /* 0x000fe20000000800 */
[----:B------:R-:W-:Y:S01]  /*08e0*/  VIADD R17, R13, UR5 ;  /* 0x000000050d117c36 */ /* 0x000fe20008000000 */
[----:B------:R-:W-:Y:S01]  /*08f0*/  UIMAD UR23, UR21, UR4, UR23 ;  /* 0x00000004151772a4 */ /* 0x000fe2000f8e0217 */
[C---:B------:R-:W-:Y:S02]  /*0900*/  VIADD R9, R18.reuse, 0x40 ;  /* 0x0000004012097836 */ /* 0x040fe40000000000 */
[----:B------:R-:W-:Y:S01]  /*0910*/  VIADD R8, R18, 0x80 ;  /* 0x0000008012087836 */ /* 0x000fe20000000000 */
[----:B------:R-:W-:Y:S08]  /*0920*/  @P1 BRA `(.L_x_2528) ;  /* 0x0000000000441947 */ /* 0x000ff00003800000 */
        /* <DEDUP_REMOVED lines=17> */
.L_x_2528:
[----:B------:R-:W-:Y:S05]  /*0a40*/  BSYNC B0 ;  /* 0x0000000000007941 */ /* 0x000fea0003800000 */
.L_x_2527:
        /* <DEDUP_REMOVED lines=24> */
.L_x_2530:
[----:B------:R-:W-:Y:S05]  /*0bd0*/  BSYNC B0 ;  /* 0x0000000000007941 */ /* 0x000fea0003800000 */
.L_x_2529:
        /* <DEDUP_REMOVED lines=23> */
.L_x_2532:
[----:B------:R-:W-:Y:S05]  /*0d50*/  BSYNC B0 ;  /* 0x0000000000007941 */ /* 0x000fea0003800000 */
.L_x_2531:
        /* <DEDUP_REMOVED lines=22> */
.L_x_2534:
[----:B------:R-:W-:Y:S05]  /*0ec0*/  BSYNC B0 ;  /* 0x0000000000007941 */ /* 0x000fea0003800000 */
.L_x_2533:
[C---:B------:R-:W-:Y:S01]  /*0ed0*/  ISETP.GE.OR P2, PT, R10.reuse, UR12, P6 ;  /* 0x0000000c0a007c0c */ /* 0x040fe2000b746670 */
[----:B------:R-:W-:Y:S01]  /*0ee0*/  IMAD.U32 R0, RZ, RZ, UR23 ;  /* 0x00000017ff007e24 */ /* 0x000fe2000f8e00ff */
[----:B------:R-:W-:Y:S01]  /*0ef0*/  ISETP.GE.OR P1, PT, R5, UR12, P6 ;  /* 0x0000000c05007c0c */ /* 0x000fe2000b726670 */
[----:B------:R-:W-:Y:S01]  /*0f00*/  ULDC.64 UR4, c[0x0][0x2b0] ;  /* 0x0000ac0000047ab9 */ /* 0x000fe20000000a00 */
[----:B------:R-:W-:Y:S01]  /*0f10*/  IADD3 R10, P0, R10, UR23, RZ ;  /* 0x000000170a0a7c10 */ /* 0x000fe2000ff1e0ff */
[----:B------:R-:W-:Y:S01]  /*0f20*/  @!P5 IMAD.MOV.U32 R2, RZ, RZ, 0x7f800000 ;  /* 0x7f800000ff02d424 */ /* 0x000fe200078e00ff */
[----:B------:R-:W-:Y:S02]  /*0f30*/  ISETP.GE.OR P6, PT, R4, UR12, P6 ;  /* 0x0000000c04007c0c */ /* 0x000fe4000b7c6670 */
[----:B------:R-:W-:Y:S02]  /*0f40*/  LEA.HI.X.SX32 R3, R0, R3, 0x1, P0 ;  /* 0x0000000300037211 */ /* 0x000fe400000f0eff */
        /* <DEDUP_REMOVED lines=11> */
.L_x_2526:
        /* <DEDUP_REMOVED lines=29> */
.L_x_2535:
        /* <DEDUP_REMOVED lines=35> */
[----:B------:R-:W-:Y:S02]  /*1400*/  IMAD.U32 R2, RZ, RZ, UR4 ;  /* 0x00000004ff027e24 */ /* 0x000fe4000f8e00ff */
[----:B------:R-:W-:Y:S01]  /*1410*/  IMAD.U32 R3, RZ, RZ, UR5 ;  /* 0x00000005ff037e24 */ /* 0x000fe2000f8e00ff */
[----:B-1----:R-:W-:Y:S01]  /*1420*/  IABS R6, R4 ;  /* 0x0000000400067213 */ /* 0x002fe20000000000 */
[----:B------:R-:W1:Y:S01]  /*1430*/  S2R R0, SR_CTAID.Z ;  /* 0x0000000000007919 */ /* 0x000e620000002700 */
[----:B------:R-:W-:Y:S01]  /*1440*/  UIADD3 UR6, -UR6, URZ, URZ ;  /* 0x0000003f06067290 */ /* 0x000fe2000fffe13f */
[----:B------:R-:W-:Y:S01]  /*1450*/  ULDC.64 UR4, c[0x0][0x230] ;  /* 0x00008c0000047ab9 */ /* 0x000fe20000000a00 */
[----:B------:R2:W3:Y:S01]  /*1460*/  LDG.E R2, desc[UR24][R2.64] ;  /* 0x0000001802027981 */ /* 0x0004e2000c1e1900 */
[----:B------:R-:W4:Y:S01]  /*1470*/  I2F.RP R8, R6 ;  /* 0x0000000600087306 */ /* 0x000f220000209400 */
[----:B------:R-:W-:-:S03]  /*1480*/  UIMAD UR27, UR7, UR6, UR27 ;  /* 0x00000006071b72a4 */ /* 0x000fc6000f8e021b */
[----:B------:R-:W-:Y:S01]  /*1490*/  ULDC.64 UR6, c[0x0][0x248] ;  /* 0x0000920000067ab9 */ /* 0x000fe20000000a00 */
[----:B------:R-:W-:-:S03]  /*14a0*/  USHF.R.S32.HI UR26, URZ, 0x1f, UR27 ;  /* 0x0000001f3f1a7899 */ /* 0x000fc6000801141b */
[----:B----4-:R-:W4:Y:S01]  /*14b0*/  MUFU.RCP R8, R8 ;  /* 0x0000000800087308 */ /* 0x010f220000001000 */
[----:B-1----:R-:W-:Y:S02]  /*14c0*/  IABS R0, R0 ;  /* 0x0000000000007213 */ /* 0x002fe40000000000 */
[----:B----4-:R-:W-:-:S05]  /*14d0*/  IADD3 R8, R8, 0xffffffe, RZ ;  /* 0x0ffffffe08087810 */ /* 0x010fca0007ffe0ff */
[----:B------:R-:W2:Y:S02]  /*14e0*/  F2I.FTZ.U32.TRUNC.NTZ R9, R8 ;  /* 0x0000000800097305 */ /* 0x000ea4000021f000 */
[----:B--2---:R-:W-:Y:S02]  /*14f0*/  IMAD.MOV R3, RZ, RZ, -R9 ;  /* 0x000000ffff037224 */ /* 0x004fe400078e0a09 */
        /* <DEDUP_REMOVED lines=12> */
[----:B------:R-:W-:-:S04]  /*15c0*/  LOP3.LUT R0, R4, UR22, RZ, 0x3c, !PT ;  /* 0x0000001604007c12 */ /* 0x000fc8000f8e3cff */
[----:B------:R-:W-:-:S07]  /*15d0*/  ISETP.GE.AND P1, PT, R0, RZ, PT ;  /* 0x000000ff0000720c */ /* 0x000fce0003f26270 */
[----:B------:R-:W-:-:S06]  /*15e0*/  @P3 VIADD R7, R7, 0x1 ;  /* 0x0000000107073836 */ /* 0x000fcc0000000000 */
[----:B------:R-:W-:Y:S01]  /*15f0*/  @!P1 IMAD.MOV R7, RZ, RZ, -R7 ;  /* 0x000000ffff079224 */ /* 0x000fe200078e0a07 */
[----:B------:R-:W-:-:S04]  /*1600*/  @!P2 LOP3.LUT R7, RZ, R4, RZ, 0x33, !PT ;  /* 0x00000004ff07a212 */ /* 0x000fc800078e33ff */
[----:B------:R-:W-:Y:S02]  /*1610*/  SHF.R.S32.HI R4, RZ, 0x1f, R7 ;  /* 0x0000001fff047819 */ /* 0x000fe40000011407 */
[----:B------:R-:W-:Y:S02]  /*1620*/  MOV R20, R7 ;  /* 0x0000000700147202 */ /* 0x000fe40000000f00 */
[----:B---3--:R-:W-:-:S13]  /*1630*/  R2UR UR11, R2 ;  /* 0x00000000020b72ca */ /* 0x008fda00000e0000 */
        /* <DEDUP_REMOVED lines=12> */
[----:B------:R-:W-:Y:S01]  /*1700*/  MOV R8, UR28 ;  /* 0x0000001c00087c02 */ /* 0x000fe20008000f00 */
[----:B------:R-:W-:Y:S01]  /*1710*/  IMAD.U32 R9, RZ, RZ, UR29 ;  /* 0x0000001dff097e24 */ /* 0x000fe2000f8e00ff */
[----:B------:R-:W-:Y:S01]  /*1720*/  UIMAD UR10, UR10, UR4, URZ ;  /* 0x000000040a0a72a4 */ /* 0x000fe2000f8e023f */
[C---:B------:R-:W-:Y:S01]  /*1730*/  IMAD R2, R7.reuse, UR9, R2 ;  /* 0x0000000907027c24 */ /* 0x040fe2000f8e0202 */
[----:B------:R-:W-:Y:S01]  /*1740*/  UIMAD.WIDE.U32 UR28, UR11, UR4, URZ ;  /* 0x000000040b1c72a5 */ /* 0x000fe2000f8e003f */
[----:B------:R-:W-:Y:S01]  /*1750*/  IMAD.U32 R9, RZ, RZ, UR14 ;  /* 0x0000000eff097e24 */ /* 0x000fe2000f8e00ff */
[----:B------:R-:W-:Y:S01]  /*1760*/  UIMAD UR5, UR11, UR5, UR10 ;  /* 0x000000050b0572a4 */ /* 0x000fe2000f8e020a */
[----:B------:R-:W-:-:S03]  /*1770*/  IMAD.WIDE.U32 R8, R7, UR8, R8 ;  /* 0x0000000807087c25 */ /* 0x000fc6000f8e0008 */
[----:B------:R-:W-:Y:S01]  /*1780*/  UIADD3 UR14, UR29, UR5, URZ ;  /* 0x000000051d0e7290 */ /* 0x000fe2000fffe03f */
[----:B------:R-:W-:Y:S01]  /*1790*/  UMOV UR20, UR28 ;  /* 0x0000001c00147c82 */ /* 0x000fe20008000000 */
[----:B------:R-:W-:Y:S01]  /*17a0*/  IMAD.MOV.U32 R34, RZ, RZ, R8 ;  /* 0x000000ffff227224 */ /* 0x000fe200078e0008 */
[----:B------:R-:W-:Y:S01]  /*17b0*/  IADD3 R2, R9, R2, RZ ;  /* 0x0000000209027210 */ /* 0x000fe20007ffe0ff */
[----:B------:R-:W-:Y:S08]  /*17c0*/  BRA `(.L_x_2537) ;  /* 0x0000000400587947 */ /* 0x000ff00003800000 */
.L_x_2536:
        /* <DEDUP_REMOVED lines=48> */
.L_x_2538:
        /* <DEDUP_REMOVED lines=11> */
[----:B------:R-:W-:Y:S01]  /*1b80*/  MOV R8, UR28 ;  /* 0x0000001c00087c02 */ /* 0x000fe20008000f00 */
[----:B------:R-:W-:-:S02]  /*1b90*/  IMAD.U32 R9, RZ, RZ, UR29 ;  /* 0x0000001dff097e24 */ /* 0x000fc4000f8e00ff */
[-C--:B-1----:R-:W-:Y:S01]  /*1ba0*/  IMAD R0, R4, R2.reuse, RZ ;  /* 0x0000000204007224 */ /* 0x082fe200078e02ff */
[----:B------:R-:W-:Y:S01]  /*1bb0*/  MOV R9, UR4 ;  /* 0x0000000400097c02 */ /* 0x000fe20008000f00 */
[----:B------:R-:W-:Y:S02]  /*1bc0*/  @UP0 ULDC.64 UR4, c[0x0][0x250] ;  /* 0x0000940000040ab9 */ /* 0x000fe40000000a00 */
[----:B------:R-:W-:Y:S01]  /*1bd0*/  @UP0 UIMAD.WIDE.U32 UR28, UR10, UR4, URZ ;  /* 0x000000040a1c02a5 */ /* 0x000fe2000f8e003f */
[C---:B------:R-:W-:Y:S02]  /*1be0*/  IMAD R0, R6.reuse, R3, R0 ;  /* 0x0000000306007224 */ /* 0x040fe400078e0200 */
[----:B------:R-:W-:Y:S01]  /*1bf0*/  IMAD.WIDE.U32 R8, R6, R2, R8 ;  /* 0x0000000206087225 */ /* 0x000fe200078e0008 */
[----:B------:R-:W-:-:S03]  /*1c00*/  @UP0 UIMAD UR14, UR10, UR5, UR29 ;  /* 0x000000050a0e02a4 */ /* 0x000fc6000f8e021d */
[----:B------:R-:W-:Y:S01]  /*1c10*/  @UP0 UMOV UR20, UR28 ;  /* 0x0000001c00140c82 */ /* 0x000fe20008000000 */
[----:B------:R-:W-:Y:S01]  /*1c20*/  IMAD.MOV.U32 R34, RZ, RZ, R8 ;  /* 0x000000ffff227224 */ /* 0x000fe200078e0008 */
[----:B------:R-:W-:Y:S01]  /*1c30*/  IADD3 R2, R9, R0, RZ ;  /* 0x0000000009027210 */ /* 0x000fe20007ffe0ff */
[----:B------:R-:W-:Y:S06]  /*1c40*/  @P1 BRA `(.L_x_2537) ;  /* 0x0000000000381947 */ /* 0x000fec0003800000 */
        /* <DEDUP_REMOVED lines=14> */
.L_x_2537:
[----:B------:R-:W-:Y:S01]  /*1d30*/  SHF.R.S32.HI R93, RZ, 0x1f, R5 ;  /* 0x0000001fff5d7819 */ /* 0x000fe20000011405 */
[----:B------:R-:W-:Y:S01]  /*1d40*/  UISETP.NE.AND UP0, UPT, UR13, -0x1, UPT ;  /* 0xffffffff0d00788c */ /* 0x000fe2000bf05270 */
[----:B------:R-:W1:Y:S01]  /*1d50*/  S2R R28, SR_CTAID.X ;  /* 0x00000000001c7919 */ /* 0x000e620000002500 */
[----:B------:R-:W-:Y:S01]  /*1d60*/  ULDC.64 UR8, c[0x0][0x258] ;  /* 0x0000960000087ab9 */ /* 0x000fe20000000a00 */
[CC--:B------:R-:W-:Y:S01]  /*1d70*/  LEA.HI R3, R93.reuse, R5.reuse, RZ, 0x3 ;  /* 0x000000055d037211 */ /* 0x0c0fe200078f18ff */
[----:B------:R-:W-:Y:S01]  /*1d80*/  IMAD.U32 R24, RZ, RZ, UR8 ;  /* 0x00000008ff187e24 */ /* 0x000fe2000f8e00ff */
[----:B------:R-:W-:Y:S01]  /*1d90*/  LEA.HI R18, R93, R5, RZ, 0x4 ;  /* 0x000000055d127211 */ /* 0x000fe200078f20ff */
[----:B------:R-:W-:Y:S01]  /*1da0*/  BSSY B0, `(.L_x_2539) ;  /* 0x0000074000007945 */ /* 0x000fe20003800000 */
[----:B------:R-:W-:Y:S02]  /*1db0*/  SHF.R.S32.HI R22, RZ, 0x3, R3 ;  /* 0x00000003ff167819 */ /* 0x000fe40000011403 */
[----:B------:R-:W-:-:S02]  /*1dc0*/  LOP3.LUT R3, R3, 0xfffffff8, RZ, 0xc0, !PT ;  /* 0xfffffff803037812 */ /* 0x000fc400078ec0ff */
[----:B------:R-:W-:Y:S01]  /*1dd0*/  @UP0 ULDC.64 UR4, c[0x0][0x240] ;  /* 0x0000900000040ab9 */ /* 0x000fe20000000a00 */
[----:B------:R-:W-:Y:S01]  /*1de0*/  IMAD.SHL.U32 R242, R22, 0x40, RZ ;  /* 0x0000004016f27824 */ /* 0x000fe200078e00ff */
[----:B------:R-:W-:Y:S01]  /*1df0*/  @UP0 UIMAD.WIDE.U32 UR30, UR13, UR4, URZ ;  /* 0x000000040d1e02a5 */ /* 0x000fe2000f8e003f */
[----:B------:R-:W-:Y:S01]  /*1e00*/  IMAD.IADD R3, R5, 0x1, -R3 ;  /* 0x0000000105037824 */ /* 0x000fe200078e0a03 */
[----:B------:R-:W-:Y:S01]  /*1e10*/  LOP3.LUT R6, R18, 0xfffffff0, RZ, 0xc0, !PT ;  /* 0xfffffff012067812 */ /* 0x000fe200078ec0ff */
[----:B------:R-:W-:Y:S01]  /*1e20*/  @!UP0 USHF.R.S32.HI UR28, URZ, 0x1f, UR21 ;  /* 0x0000001f3f1c8899 */ /* 0x000fe20008011415 */
[----:B------:R-:W-:Y:S01]  /*1e30*/  LOP3.LUT R242, R242, 0x1c0, RZ, 0xc0, !PT ;  /* 0x000001c0f2f27812 */ /* 0x000fe200078ec0ff */
[----:B------:R-:W-:Y:S01]  /*1e40*/  IMAD.SHL.U32 R244, R3, 0x8, RZ ;  /* 0x0000000803f47824 */ /* 0x000fe200078e00ff */
[----:B------:R-:W-:Y:S01]  /*1e50*/  @UP0 UIMAD UR4, UR13, UR5, UR31 ;  /* 0x000000050d0402a4 */ /* 0x000fe2000f8e021f */
[----:B------:R-:W-:Y:S01]  /*1e60*/  IMAD.IADD R6, R5, 0x1, -R6 ;  /* 0x0000000105067824 */ /* 0x000fe200078e0a06 */
[----:B------:R-:W-:Y:S01]  /*1e70*/  USHF.R.S32.HI UR5, URZ, 0x1f, UR22 ;  /* 0x0000001f3f057899 */ /* 0x000fe20008011416 */
[----:B------:R-:W-:Y:S01]  /*1e80*/  SHF.R.S32.HI R23, RZ, 0x1f, R22 ;  /* 0x0000001fff177819 */ /* 0x000fe20000011416 */
[----:B------:R-:W-:Y:S01]  /*1e90*/  @!UP0 ULDC.64 UR10, c[0x0][0x228] ;  /* 0x00008a00000a8ab9 */ /* 0x000fe20000000a00 */
[----:B------:R-:W-:Y:S01]  /*1ea0*/  LOP3.LUT R0, R242, 0x38, R244, 0xf8, !PT ;  /* 0x00000038f2007812 */ /* 0x000fe200078ef8f4 */
[----:B------:R-:W-:Y:S01]  /*1eb0*/  UIMAD UR29, UR5, UR8, URZ ;  /* 0x00000008051d72a4 */ /* 0x000fe2000f8e023f */
[----:B------:R-:W-:Y:S01]  /*1ec0*/  SHF.R.U32.HI R242, RZ, 0x3, R242 ;  /* 0x00000003fff27819 */ /* 0x000fe200000116f2 */
[----:B------:R-:W-:Y:S01]  /*1ed0*/  @!UP0 UIMAD.WIDE.U32 UR32, UR21, UR10, URZ ;  /* 0x0000000a152082a5 */ /* 0x000fe2000f8e003f */
[----:B------:R-:W-:Y:S01]  /*1ee0*/  SHF.R.S32.HI R15, RZ, 0x1f, R6 ;  /* 0x0000001fff0f7819 */ /* 0x000fe20000011406 */
[----:B------:R-:W-:Y:S01]  /*1ef0*/  @!UP0 UIMAD UR10, UR28, UR10, URZ ;  /* 0x0000000a1c0a82a4 */ /* 0x000fe2000f8e023f */
[----:B------:R-:W-:Y:S01]  /*1f00*/  LOP3.LUT R242, R0, R242, RZ, 0x3c, !PT ;  /* 0x000000f200f27212 */ /* 0x000fe200078e3cff */
[----:B------:R-:W-:Y:S01]  /*1f10*/  UIMAD UR28, UR22, UR9, UR29 ;  /* 0x00000009161c72a4 */ /* 0x000fe2000f8e021d */
[----:B------:R-:W-:Y:S01]  /*1f20*/  LEA.HI R0, R93, R5, RZ, 0x6 ;  /* 0x000000055d007211 */ /* 0x000fe200078f30ff */
[----:B------:R-:W-:Y:S01]  /*1f30*/  @!UP0 UIMAD UR10, UR21, UR11, UR10 ;  /* 0x0000000b150a82a4 */ /* 0x000fe2000f8e020a */
[----:B------:R-:W-:Y:S01]  /*1f40*/  LEA.HI R15, R15, R6, RZ, 0x3 ;  /* 0x000000060f0f7211 */ /* 0x000fe200078f18ff */
[----:B------:R-:W-:Y:S01]  /*1f50*/  UIADD3 UR11, UR15, -0x1, URZ ;  /* 0xffffffff0f0b7890 */ /* 0x000fe2000fffe03f */
[----:B------:R-:W2:Y:S01]  /*1f60*/  S2UR UR29, SR_CgaCtaId ;  /* 0x00000000001d79c3 */ /* 0x000ea20000008800 */
[----:B------:R-:W-:Y:S01]  /*1f70*/  IMAD.SHL.U32 R0, R0, 0x8, RZ ;  /* 0x0000000800007824 */ /* 0x000fe200078e00ff */
[----:B------:R-:W-:Y:S01]  /*1f80*/  IADD3 R8, P2, R244, UR20, RZ ;  /* 0x00000014f4087c10 */ /* 0x000fe2000ff5e0ff */
[----:B------:R-:W-:Y:S01]  /*1f90*/  @!UP0 UIADD3 UR4, UR33, UR10, URZ ;  /* 0x0000000a21048290 */ /* 0x000fe2000fffe03f */
[----:B------:R-:W-:Y:S01]  /*1fa0*/  LOP3.LUT R14, R15, 0xfffffff8, RZ, 0xc0, !PT ;  /* 0xfffffff80f0e7812 */ /* 0x000fe200078ec0ff */
[----:B------:R-:W-:Y:S01]  /*1fb0*/  UIADD3 UR10, -UR23, UR12, URZ ;  /* 0x0000000c170a7290 */ /* 0x000fe2000fffe13f */
[----:B------:R-:W-:Y:S01]  /*1fc0*/  LOP3.LUT R242, R242, 0xfffffe00, R0, 0xf8, !PT ;  /* 0xfffffe00f2f27812 */ /* 0x000fe200078ef800 */
[----:B------:R-:W-:Y:S01]  /*1fd0*/  @!UP0 UMOV UR30, UR32 ;  /* 0x00000020001e8c82 */ /* 0x000fe20008000000 */
[----:B------:R-:W-:Y:S01]  /*1fe0*/  SHF.R.S32.HI R0, RZ, 0x1f, R244 ;  /* 0x0000001fff007819 */ /* 0x000fe200000114f4 */
[----:B------:R-:W-:Y:S01]  /*1ff0*/  IMAD.IADD R14, R6, 0x1, -R14 ;  /* 0x00000001060e7824 */ /* 0x000fe200078e0a0e */
[----:B------:R-:W-:Y:S01]  /*2000*/  IADD3 R6, P1, R244, UR30, RZ ;  /* 0x0000001ef4067c10 */ /* 0x000fe2000ff3e0ff */
[----:B------:R-:W-:Y:S01]  /*2010*/  ULDC.64 UR8, c[0x0][0x268] ;  /* 0x00009a0000087ab9 */ /* 0x000fe20000000a00 */
[----:B------:R-:W-:Y:S01]  /*2020*/  IADD3.X R9, R0, UR14, RZ, P2, !PT ;  /* 0x0000000e00097c10 */ /* 0x000fe200097fe4ff */
[----:B------:R-:W-:Y:S01]  /*2030*/  USHF.L.U32 UR14, UR11, 0x6, URZ ;  /* 0x000000060b0e7899 */ /* 0x000fe2000800063f */
[----:B------:R-:W-:Y:S01]  /*2040*/  IADD3 R34, P3, R244, R34, RZ ;  /* 0x00000022f4227210 */ /* 0x000fe20007f7e0ff */
[----:B------:R-:W-:Y:S01]  /*2050*/  IMAD R4, R4, UR8, RZ ;  /* 0x0000000804047c24 */ /* 0x000fe2000f8e02ff */
[----:B------:R-:W-:Y:S01]  /*2060*/  ISETP.GE.AND P4, PT, R22, UR10, PT ;  /* 0x0000000a16007c0c */ /* 0x000fe2000bf86270 */
[----:B------:R-:W-:Y:S01]  /*2070*/  UIADD3 UR20, -UR14, UR17, URZ ;  /* 0x000000110e147290 */ /* 0x000fe2000fffe13f */
[C---:B------:R-:W-:Y:S01]  /*2080*/  IADD3.X R7, R0.reuse, UR4, RZ, P1, !PT ;  /* 0x0000000400077c10 */ /* 0x040fe20008ffe4ff */
[----:B------:R-:W-:Y:S01]  /*2090*/  IMAD.X R35, R0, 0x1, R2, P3 ;  /* 0x0000000100237824 */ /* 0x000fe200018e0602 */
[C---:B------:R-:W-:Y:S01]  /*20a0*/  IADD3 R170, P1, R22.reuse, UR27, RZ ;  /* 0x0000001b16aa7c10 */ /* 0x040fe2000ff3e0ff */
[----:B------:R-:W-:Y:S01]  /*20b0*/  UMOV UR4, 0x400 ;  /* 0x0000040000047882 */ /* 0x000fe20000000000 */
[----:B------:R-:W-:Y:S01]  /*20c0*/  IMAD.MOV.U32 R2, RZ, RZ, 0x10 ;  /* 0x00000010ff027424 */ /* 0x000fe200078e00ff */
[----:B------:R-:W-:Y:S01]  /*20d0*/  ISETP.GE.AND P3, PT, R22, UR20, PT ;  /* 0x0000001416007c0c */ /* 0x000fe2000bf66270 */
[----:B------:R-:W-:Y:S01]  /*20e0*/  IMAD.WIDE.U32 R24, R24, UR22, R6 ;  /* 0x0000001618187c25 */ /* 0x000fe2000f8e0006 */
[----:B--2---:R-:W-:Y:S01]  /*20f0*/  ULEA UR4, UR29, UR4, 0x18 ;  /* 0x000000041d047291 */ /* 0x004fe2000f8ec03f */
[----:B------:R-:W-:-:S02]  /*2100*/  IADD3.X R13, R23, UR26, RZ, P1, !PT ;  /* 0x0000001a170d7c10 */ /* 0x000fc40008ffe4ff */
[----:B------:R-:W-:Y:S01]  /*2110*/  IMAD.MOV.U32 R0, RZ, RZ, 0x20 ;  /* 0x00000020ff007424 */ /* 0x000fe200078e00ff */
[----:B------:R-:W-:Y:S01]  /*2120*/  R2P PR, R14, 0x6 ;  /* 0x000000060e007804 */ /* 0x000fe20000000000 */
[----:B------:R-:W-:Y:S01]  /*2130*/  IMAD R4, R20, UR9, R4 ;  /* 0x0000000914047c24 */ /* 0x000fe2000f8e0204 */
[----:B------:R-:W-:Y:S01]  /*2140*/  LEA R242, R242, UR4, 0x1 ;  /* 0x00000004f2f27c11 */ /* 0x000fe2000f8e08ff */
[----:B------:R-:W-:Y:S02]  /*2150*/  IMAD.WIDE.U32 R20, R20, UR8, R8 ;  /* 0x0000000814147c25 */ /* 0x000fe4000f8e0008 */
[----:B------:R-:W-:Y:S02]  /*2160*/  SEL R2, R2, 0xfffffff0, !P1 ;  /* 0xfffffff002027807 */ /* 0x000fe40004800000 */
[----:B------:R-:W-:Y:S01]  /*2170*/  VIADD R27, R25, UR28 ;  /* 0x0000001c191b7c36 */ /* 0x000fe20008000000 */
[----:B------:R-:W-:Y:S01]  /*2180*/  SEL R0, R0, 0xffffffe0, !P2 ;  /* 0xffffffe000007807 */ /* 0x000fe20005000000 */
[----:B-1----:R-:W-:-:S04]  /*2190*/  IMAD.WIDE R28, R28, 0x40, R22 ;  /* 0x000000401c1c7825 */ /* 0x002fc800078e0216 */
[C---:B------:R-:W-:Y:S02]  /*21a0*/  VIADD R17, R22.reuse, 0x10 ;  /* 0x0000001016117836 */ /* 0x040fe40000000000 */
[C---:B------:R-:W-:Y:S02]  /*21b0*/  VIADD R16, R22.reuse, 0x20 ;  /* 0x0000002016107836 */ /* 0x040fe40000000000 */
[----:B------:R-:W-:Y:S02]  /*21c0*/  VIADD R12, R22, 0x30 ;  /* 0x00000030160c7836 */ /* 0x000fe40000000000 */
[----:B------:R-:W-:Y:S02]  /*21d0*/  IMAD R30, R23, UR6, RZ ;  /* 0x00000006171e7c24 */ /* 0x000fe4000f8e02ff */
[C---:B------:R-:W-:Y:S02]  /*21e0*/  VIADD R241, R244.reuse, 0x40 ;  /* 0x00000040f4f17836 */ /* 0x040fe40000000000 */
[----:B------:R-:W-:-:S02]  /*21f0*/  VIADD R240, R244, 0x80 ;  /* 0x00000080f4f07836 */ /* 0x000fc40000000000 */
        /* <DEDUP_REMOVED lines=46> */
.L_x_2540:
[----:B------:R-:W-:Y:S05]  /*24e0*/  BSYNC B0 ;  /* 0x0000000000007941 */ /* 0x000fea0003800000 */
.L_x_2539:
        /* <DEDUP_REMOVED lines=58> */
.L_x_2542:
[----:B------:R-:W-:Y:S05]  /*2890*/  BSYNC B0 ;  /* 0x0000000000007941 */ /* 0x000fea0003800000 */
.L_x_2541:
        /* <DEDUP_REMOVED lines=49> */
.L_x_2544:
[----:B------:R-:W-:Y:S05]  /*2bb0*/  BSYNC B0 ;  /* 0x0000000000007941 */ /* 0x000fea0003800000 */
.L_x_2543:
        /* <DEDUP_REMOVED lines=49> */
.L_x_2546:
[----:B------:R-:W-:Y:S05]  /*2ed0*/  BSYNC B0 ;  /* 0x0000000000007941 */ /* 0x000fea0003800000 */
.L_x_2545:
        /* <DEDUP_REMOVED lines=40> */
.L_x_2548:
[----:B------:R-:W-:Y:S05]  /*3160*/  BSYNC B0 ;  /* 0x0000000000007941 */ /* 0x000fea0003800000 */
.L_x_2547:
        /* <DEDUP_REMOVED lines=59> */
.L_x_2550:
[----:B------:R-:W-:Y:S05]  /*3520*/  BSYNC B0 ;  /* 0x0000000000007941 */ /* 0x000fea0003800000 */
.L_x_2549:
[----:B------:R-:W-:Y:S01]  /*3530*/  BSSY B0, `(.L_x_2551) ;  /* 0x0000031000007945 */ /* 0x000fe20003800000 */
[----:B------:R-:W-:Y:S01]  /*3540*/  IMAD R237, R16, 0x200, R237 ;  /* 0x0000020010ed7824 */ /* 0x000fe200078e02ed */
[----:B------:R-:W-:Y:S01]  /*3550*/  ISETP.GE.AND P3, PT, R12, UR20, PT ;  /* 0x000000140c007c0c */ /* 0x000fe2000bf66270 */
[----:B------:R-:W-:Y:S01]  /*3560*/  IMAD.SHL.U32 R14, R14, 0x40, RZ ;  /* 0x000000400e0e7824 */ /* 0x000fe200078e00ff */
[----:B------:R-:W-:Y:S01]  /*3570*/  SHF.L.U32 R16, R16, 0x3, RZ ;  /* 0x0000000310107819 */ /* 0x000fe200000006ff */
[----:B------:R-:W-:Y:S05]  /*3580*/  @P1 BRA `(.L_x_2552) ;  /* 0x0000000000ac1947 */ /* 0x000fea0003800000 */
        /* <DEDUP_REMOVED lines=43> */
.L_x_2552:
[----:B------:R-:W-:Y:S05]  /*3840*/  BSYNC B0 ;  /* 0x0000000000007941 */ /* 0x000fea0003800000 */
.L_x_2551:
        /* <DEDUP_REMOVED lines=45> */
.L_x_2554:
[----:B------:R-:W-:Y:S05]  /*3b20*/  BSYNC B0 ;  /* 0x0000000000007941 */ /* 0x000fea0003800000 */
.L_x_2553:
[----:B------:R-:W-:Y:S01]  /*3b30*/  USHF.R.S32.HI UR26, URZ, 0x1f, UR21 ;  /* 0x0000001f3f1a7899 */ /* 0x000fe20008011415 */
[----:B------:R-:W0:Y:S01]  /*3b40*/  LDGDEPBAR ;  /* 0x00000000000079af */ /* 0x000e220000000000 */
[----:B------:R-:W-:Y:S01]  /*3b50*/  ULDC.64 UR8, c[0x0][0x3d0] ;  /* 0x0000f40000087ab9 */ /* 0x000fe20000000a00 */
[----:B------:R-:W-:Y:S01]  /*3b60*/  UMOV UR30, UR22 ;  /* 0x00000016001e7c82 */ /* 0x000fe20008000000 */
[----:B------:R-:W-:Y:S01]  /*3b70*/  UIMAD UR26, UR26, UR8, URZ ;  /* 0x000000081a1a72a4 */ /* 0x000fe2000f8e023f */
[----:B------:R-:W-:Y:S01]  /*3b80*/  ISETP.NE.AND P2, PT, R11, RZ, PT ;  /* 0x000000ff0b00720c */ /* 0x000fe20003f45270 */
[----:B------:R-:W-:Y:S01]  /*3b90*/  UMOV UR31, UR5 ;  /* 0x00000005001f7c82 */ /* 0x000fe20008000000 */
[----:B------:R-:W-:Y:S01]  /*3ba0*/  LOP3.LUT R14, R14, 0x1c0, RZ, 0xc0, !PT ;  /* 0x000001c00e0e7812 */ /* 0x000fe200078ec0ff */
[----:B------:R-:W-:Y:S01]  /*3bb0*/  UIMAD.WIDE.U32 UR30, UR21, UR8, UR30 ;  /* 0x00000008151e72a5 */ /* 0x000fe2000f8e001e */
[----:B------:R-:W-:Y:S01]  /*3bc0*/  IMAD.IADD R21, R21, 0x1, R4 ;  /* 0x0000000115157824 */ /* 0x000fe200078e0204 */
[----:B------:R-:W-:Y:S01]  /*3bd0*/  UIMAD UR21, UR21, UR9, UR26 ;  /* 0x00000009151572a4 */ /* 0x000fe2000f8e021a */
[----:B------:R-:W-:Y:S01]  /*3be0*/  LOP3.LUT R4, R14, 0x8, R16, 0xf8, !PT ;  /* 0x000000080e047812 */ /* 0x000fe200078ef810 */
[----:B------:R-:W-:Y:S01]  /*3bf0*/  IMAD.SHL.U32 R15, R15, 0x40, RZ ;  /* 0x000000400f0f7824 */ /* 0x000fe200078e00ff */
[----:B------:R-:W-:Y:S01]  /*3c00*/  ULDC.64 UR26, c[0x0][0x3c8] ;  /* 0x0000f200001a7ab9 */ /* 0x000fe20000000a00 */
[----:B------:R-:W-:Y:S01]  /*3c10*/  UIADD3 UR21, UR31, UR21, URZ ;  /* 0x000000151f157290 */ /* 0x000fe2000fffe03f */
[----:B------:R-:W-:Y:S01]  /*3c20*/  SHF.R.U32.HI R14, RZ, 0x3, R14 ;  /* 0x00000003ff0e7819 */ /* 0x000fe2000001160e */
[----:B------:R-:W-:Y:S01]  /*3c30*/  ULEA UR5, UP0, UR30, UR26, 0x2 ;  /* 0x0000001a1e057291 */ /* 0x000fe2000f80103f */
[----:B------:R-:W-:Y:S01]  /*3c40*/  LEA.HI R93, R93, R5, RZ, 0x5 ;  /* 0x000000055d5d7211 */ /* 0x000fe200078f28ff */
[----:B------:R-:W-:Y:S01]  /*3c50*/  ULDC.64 UR8, c[0x0][0x250] ;  /* 0x0000940000087ab9 */ /* 0x000fe20000000a00 */
[----:B------:R-:W-:Y:S01]  /*3c60*/  LOP3.LUT R4, R4, R14, RZ, 0x3c, !PT ;  /* 0x0000000e04047212 */ /* 0x000fe200078e3cff */
[----:B------:R-:W-:Y:S01]  /*3c70*/  ULEA.HI.X UR21, UR30, UR27, UR21, 0x2, UP0 ;  /* 0x0000001b1e157291 */ /* 0x000fe200080f1415 */
[----:B------:R-:W-:Y:S01]  /*3c80*/  IMAD R13, R13, UR8, RZ ;  /* 0x000000080d0d7c24 */ /* 0x000fe2000f8e02ff */
[----:B------:R-:W-:Y:S01]  /*3c90*/  SHF.R.S32.HI R92, RZ, 0x5, R93 ;  /* 0x00000005ff5c7819 */ /* 0x000fe2000001145d */
[----:B-1234-:R-:W-:Y:S01]  /*3ca0*/  IMAD.U32 R6, RZ, RZ, UR5 ;  /* 0x00000005ff067e24 */ /* 0x01efe2000f8e00ff */
[----:B------:R-:W-:Y:S01]  /*3cb0*/  ULDC.64 UR26, c[0x0][0x220] ;  /* 0x00008800001a7ab9 */ /* 0x000fe20000000a00 */
[----:B------:R-:W-:-:S04]  /*3cc0*/  DEPBAR.LE SB0, 0x0 ;  /* 0x000080000000791a */ /* 0x000fc80000000000 */
[----:B------:R-:W-:Y:S01]  /*3cd0*/  IMAD.U32 R7, RZ, RZ, UR21 ;  /* 0x00000015ff077e24 */ /* 0x000fe2000f8e00ff */
[----:B------:R-:W-:Y:S01]  /*3ce0*/  LOP3.LUT R4, R4, 0xfffffe00, R15, 0xf8, !PT ;  /* 0xfffffe0004047812 */ /* 0x000fe200078ef80f */
[C---:B------:R-:W-:Y:S01]  /*3cf0*/  IMAD R168, R170.reuse, UR9, R13 ;  /* 0x00000009aaa87c24 */ /* 0x040fe2000f8e020d */
[----:B------:R-:W-:Y:S01]  /*3d00*/  ULDC UR5, c[0x0][0x2e8] ;  /* 0x0000ba0000057ab9 */ /* 0x000fe20000000800 */
[----:B------:R-:W-:Y:S01]  /*3d10*/  IMAD.WIDE.U32 R170, R170, UR8, R20 ;  /* 0x00000008aaaa7c25 */ /* 0x000fe2000f8e0014 */
[----:B------:R-:W-:Y:S01]  /*3d20*/  USHF.L.U64.HI UR22, UR8, 0x4, UR9 ;  /* 0x0000000408167899 */ /* 0x000fe20008010209 */
[----:B------:R1:W5:Y:S02]  /*3d30*/  LDG.E R7, desc[UR24][R6.64] ;  /* 0x0000001806077981 */ /* 0x000364000c1e1900 */
[----:B------:R-:W-:Y:S01]  /*3d40*/  IMAD.IADD R168, R171, 0x1, R168 ;  /* 0x00000001aba87824 */ /* 0x000fe200078e02a8 */
[----:B------:R-:W-:Y:S01]  /*3d50*/  BAR.SYNC.DEFER_BLOCKING 0x0 ;  /* 0x0000000000007b1d */ /* 0x000fe20000010000 */
[----:B------:R-:W-:Y:S01]  /*3d60*/  LEA R188, P1, R170, UR26, 0x1 ;  /* 0x0000001aaabc7c11 */ /* 0x000fe2000f8208ff */
[----:B------:R-:W-:Y:S01]  /*3d70*/  USHF.L.U32 UR30, UR8, 0x4, URZ ;  /* 0x00000004081e7899 */ /* 0x000fe2000800063f */
[----:B------:R-:W-:-:S03]  /*3d80*/  IMAD R238, R92, 0x400, R4 ;  /* 0x000004005cee7824 */ /* 0x000fc600078e0204 */
[----:B------:R-:W-:Y:S01]  /*3d90*/  BSSY B0, `(.L_x_2555) ;  /* 0x000002a000007945 */ /* 0x000fe20003800000 */
[----:B------:R2:W-:Y:S04]  /*3da0*/  @P2 STS.128 [R242+0x10000], RZ ;  /* 0x010000fff2002388 */ /* 0x0005e80000000c00 */
[----:B------:R2:W-:Y:S04]  /*3db0*/  @P2 STS.128 [R242+0x12000], RZ ;  /* 0x012000fff2002388 */ /* 0x0005e80000000c00 */
[----:B------:R2:W-:Y:S04]  /*3dc0*/  @P2 STS.128 [R242+0x14000], RZ ;  /* 0x014000fff2002388 */ /* 0x0005e80000000c00 */
[----:B------:R2:W-:Y:S01]  /*3dd0*/  @P2 STS.128 [R242+0x16000], RZ ;  /* 0x016000fff2002388 */ /* 0x0005e20000000c00 */
[----:B-1----:R-:W1:Y:S01]  /*3de0*/  MUFU.RCP R6, UR5 ;  /* 0x0000000500067d08 */ /* 0x002e620008001000 */
[----:B------:R-:W-:Y:S01]  /*3df0*/  LEA.HI.X R167, R170, UR27, R168, 0x1, P1 ;  /* 0x0000001baaa77c11 */ /* 0x000fe200088f0ca8 */
[----:B------:R-:W-:Y:S06]  /*3e00*/  @P2 BRA `(.L_x_2556) ;  /* 0x0000000000882947 */ /* 0x000fec0003800000 */
[----:B------:R-:W-:Y:S02]  /*3e10*/  ULDC UR5, c[0x0][0x2d0] ;  /* 0x0000b40000057ab9 */ /* 0x000fe40000000800 */
[----:B------:R-:W-:Y:S02]  /*3e20*/  ISETP.GE.AND P4, PT, R244, UR5, PT ;  /* 0x00000005f4007c0c */ /* 0x000fe4000bf86270 */
[----:B------:R-:W-:Y:S02]  /*3e30*/  ISETP.GE.AND P3, PT, R241, UR5, PT ;  /* 0x00000005f1007c0c */ /* 0x000fe4000bf66270 */
[----:B------:R-:W-:Y:S02]  /*3e40*/  ISETP.GE.AND P2, PT, R240, UR5, PT ;  /* 0x00000005f0007c0c */ /* 0x000fe4000bf46270 */
[----:B------:R-:W-:-:S07]  /*3e50*/  ISETP.GE.AND P1, PT, R239, UR5, PT ;  /* 0x00000005ef007c0c */ /* 0x000fce000bf26270 */
[--C-:B------:R-:W-:Y:S01]  /*3e60*/  @!P4 IMAD.MOV.U32 R8, RZ, RZ, R188.reuse ;  /* 0x000000ffff08c224 */ /* 0x100fe200078e00bc */
[----:B------:R3:W-:Y:S01]  /*3e70*/  @P4 STS.128 [R242+0x10000], RZ ;  /* 0x010000fff2004388 */ /* 0x0007e20000000c00 */
[----:B------:R-:W-:Y:S01]  /*3e80*/  @!P4 IMAD.MOV.U32 R9, RZ, RZ, R167 ;  /* 0x000000ffff09c224 */ /* 0x000fe200078e00a7 */
[----:B------:R-:W-:Y:S01]  /*3e90*/  @!P3 MOV R15, R167 ;  /* 0x000000a7000fb202 */ /* 0x000fe20000000f00 */
        /* <DEDUP_REMOVED lines=11> */
[----:B----4-:R-:W-:Y:S01]  /*3f50*/  @!P2 IMAD.MOV.U32 R8, RZ, RZ, R188 ;  /* 0x000000ffff08a224 */ /* 0x010fe200078e00bc */
[----:B------:R-:W-:-:S05]  /*3f60*/  @!P2 MOV R9, R167 ;  /* 0x000000a70009a202 */ /* 0x000fca0000000f00 */
[----:B------:R-:W-:Y:S01]  /*3f70*/  @!PT LDS RZ, [RZ] ;  /* 0x00000000fffff984 */ /* 0x000fe20000000800 */
[----:B------:R-:W-:Y:S01]  /*3f80*/  @!PT LDS RZ, [RZ] ;  /* 0x00000000fffff984 */ /* 0x000fe20000000800 */
[----:B------:R-:W-:Y:S01]  /*3f90*/  @!PT LDS RZ, [RZ] ;  /* 0x00000000fffff984 */ /* 0x000fe20000000800 */
[----:B------:R3:W-:Y:S04]  /*3fa0*/  @!P2 LDGSTS.E.BYPASS.LTC128B.128 [R242+0x14000], desc[UR24][R8.64+0x100] ;  /* 0x1400010008f2afae */ /* 0x0007e8000b901d58 */
[----:B------:R3:W-:Y:S01]  /*3fb0*/  @P1 STS.128 [R242+0x16000], RZ ;  /* 0x016000fff2001388 */ /* 0x0007e20000000c00 */
[----:B------:R-:W-:Y:S05]  /*3fc0*/  @P1 BRA `(.L_x_2556) ;  /* 0x0000000000181947 */ /* 0x000fea0003800000 */
[----:B---3--:R-:W-:Y:S02]  /*3fd0*/  MOV R8, R188 ;  /* 0x000000bc00087202 */ /* 0x008fe40000000f00 */
[----:B------:R-:W-:-:S05]  /*3fe0*/  MOV R9, R167 ;  /* 0x000000a700097202 */ /* 0x000fca0000000f00 */
[----:B------:R-:W-:Y:S01]  /*3ff0*/  @!PT LDS RZ, [RZ] ;  /* 0x00000000fffff984 */ /* 0x000fe20000000800 */
[----:B------:R-:W-:Y:S01]  /*4000*/  @!PT LDS RZ, [RZ] ;  /* 0x00000000fffff984 */ /* 0x000fe20000000800 */
[----:B------:R-:W-:Y:S01]  /*4010*/  @!PT LDS RZ, [RZ] ;  /* 0x00000000fffff984 */ /* 0x000fe20000000800 */
[----:B------:R4:W-:Y:S02]  /*4020*/  LDGSTS.E.BYPASS.LTC128B.128 [R242+0x16000], desc[UR24][R8.64+0x180] ;  /* 0x1600018008f27fae */ /* 0x0009e4000b901d58 */
.L_x_2556:
[----:B------:R-:W-:Y:S05]  /*4030*/  BSYNC B0 ;  /* 0x0000000000007941 */ /* 0x000fea0003800000 */
.L_x_2555:
        /* <DEDUP_REMOVED lines=8> */
[----:B------:R-:W-:Y:S01]  /*40c0*/  IMAD.U32 R10, RZ, RZ, UR30 ;  /* 0x0000001eff0a7e24 */ /* 0x000fe2000f8e00ff */
[----:B------:R-:W-:Y:S01]  /*40d0*/  ISETP.GE.AND P4, PT, R241, UR5, PT ;  /* 0x00000005f1007c0c */ /* 0x000fe2000bf86270 */
[----:B---3--:R-:W-:Y:S01]  /*40e0*/  IMAD.U32 R14, RZ, RZ, UR30 ;  /* 0x0000001eff0e7e24 */ /* 0x008fe2000f8e00ff */
[----:B------:R-:W-:Y:S01]  /*40f0*/  ISETP.GE.AND P5, PT, R244, UR5, PT ;  /* 0x00000005f4007c0c */ /* 0x000fe2000bfa6270 */
[----:B----4-:R-:W-:Y:S01]  /*4100*/  IMAD.U32 R9, RZ, RZ, UR30 ;  /* 0x0000001eff097e24 */ /* 0x010fe2000f8e00ff */
        /* <DEDUP_REMOVED lines=28> */
[----:B---3--:R-:W-:Y:S01]  /*42d0*/  IMAD.U32 R10, RZ, RZ, UR30 ;  /* 0x0000001eff0a7e24 */ /* 0x008fe2000f8e00ff */
        /* <DEDUP_REMOVED lines=8> */
.L_x_2558:
[----:B------:R-:W-:Y:S05]  /*4360*/  BSYNC B0 ;  /* 0x0000000000007941 */ /* 0x000fea0003800000 */
.L_x_2557:
        /* <DEDUP_REMOVED lines=10> */
[----:B---34-:R-:W-:Y:S01]  /*4410*/  IMAD.U32 R8, RZ, RZ, UR8 ;  /* 0x00000008ff087e24 */ /* 0x018fe2000f8e00ff */
[----:B------:R-:W-:Y:S01]  /*4420*/  ISETP.GE.AND P5, PT, R241, UR5, PT ;  /* 0x00000005f1007c0c */ /* 0x000fe2000bfa6270 */
[----:B------:R-:W-:Y:S01]  /*4430*/  IMAD.U32 R10, RZ, RZ, UR8 ;  /* 0x00000008ff0a7e24 */ /* 0x000fe2000f8e00ff */
        /* <DEDUP_REMOVED lines=35> */
.L_x_2560:
[----:B------:R-:W-:Y:S05]  /*4670*/  BSYNC B0 ;  /* 0x0000000000007941 */ /* 0x000fea0003800000 */
.L_x_2559:
[----:B------:R1:W-:Y:S01]  /*4680*/  @P1 STS.128 [R242+0x11800], RZ ;  /* 0x011800fff2001388 */ /* 0x0003e20000000c00 */
[----:B------:R-:W-:Y:S03]  /*4690*/  BSSY B0, `(.L_x_2561) ;  /* 0x000003a000007945 */ /* 0x000fe60003800000 */
[----:B------:R1:W-:Y:S04]  /*46a0*/  @P1 STS.128 [R242+0x13800], RZ ;  /* 0x013800fff2001388 */ /* 0x0003e80000000c00 */
[----:B------:R1:W-:Y:S04]  /*46b0*/  @P1 STS.128 [R242+0x15800], RZ ;  /* 0x015800fff2001388 */ /* 0x0003e80000000c00 */
[----:B------:R1:W-:Y:S01]  /*46c0*/  @P1 STS.128 [R242+0x17800], RZ ;  /* 0x017800fff2001388 */ /* 0x0003e20000000c00 */
[----:B------:R-:W-:Y:S05]  /*46d0*/  @P1 BRA `(.L_x_2562) ;  /* 0x0000000000d41947 */ /* 0x000fea0003800000 */
[----:B------:R-:W-:Y:S01]  /*46e0*/  ULDC UR21, c[0x0][0x2d0] ;  /* 0x0000b40000157ab9 */ /* 0x000fe20000000800 */
[----:B---3--:R-:W-:Y:S01]  /*46f0*/  IMAD.U32 R10, RZ, RZ, UR8 ;  /* 0x00000008ff0a7e24 */ /* 0x008fe2000f8e00ff */
[----:B------:R-:W-:Y:S02]  /*4700*/  ISETP.GE.AND P4, PT, R244, UR21, PT ;  /* 0x00000015f4007c0c */ /* 0x000fe4000bf86270 */
[----:B------:R-:W-:Y:S02]  /*4710*/  ISETP.GE.AND P3, PT, R241, UR21, PT ;  /* 0x00000015f1007c0c */ /* 0x000fe4000bf66270 */
[----:B------:R-:W-:Y:S02]  /*4720*/  ISETP.GE.AND P2, PT, R240, UR21, PT ;  /* 0x00000015f0007c0c */ /* 0x000fe4000bf46270 */
[----:B------:R-:W-:-:S07]  /*4730*/  ISETP.GE.AND P1, PT, R239, UR21, PT ;  /* 0x00000015ef007c0c */ /* 0x000fce000bf26270 */
[-C--:B----4-:R-:W-:Y:S01]  /*4740*/  @!P4 MOV R9, R167.reuse ;  /* 0x000000a70009c202 */ /* 0x090fe20000000f00 */
[--C-:B------:R-:W-:Y:S01]  /*4750*/  @!P4 IMAD.MOV.U32 R8, RZ, RZ, R188.reuse ;  /* 0x000000ffff08c224 */ /* 0x100fe200078e00bc */
[-C--:B------:R-:W-:Y:S01]  /*4760*/  @!P3 MOV R13, R167.reuse ;  /* 0x000000a7000db202 */ /* 0x080fe20000000f00 */
[----:B------:R-:W-:Y:S01]  /*4770*/  VOTEU.ALL UP2, P4 ;  /* 0x00000000003f7886 */ /* 0x000fe20002040000 */
[----:B------:R-:W-:Y:S01]  /*4780*/  @!P3 IMAD.MOV.U32 R12, RZ, RZ, R188 ;  /* 0x000000ffff0cb224 */ /* 0x000fe200078e00bc */
[----:B------:R-:W-:Y:S01]  /*4790*/  VOTEU.ALL UP1, P3 ;  /* 0x00000000003f7886 */ /* 0x000fe20001820000 */
[----:B------:R-:W-:Y:S01]  /*47a0*/  @!P4 IMAD.WIDE.U32 R10, R10, 0x60, R8 ;  /* 0x000000600a0ac825 */ /* 0x000fe200078e0008 */
[----:B------:R-:W-:Y:S01]  /*47b0*/  VOTEU.ALL UP0, P2 ;  /* 0x00000000003f7886 */ /* 0x000fe20001000000 */
[----:B------:R-:W-:Y:S01]  /*47c0*/  MOV R8, UR8 ;  /* 0x0000000800087c02 */ /* 0x000fe20008000f00 */
[----:B------:R-:W-:Y:S01]  /*47d0*/  @!UP2 UIMAD UR31, UR9, 0x60, URZ ;  /* 0x00000060091fa8a4 */ /* 0x000fe2000f8e023f */
[----:B------:R-:W-:Y:S01]  /*47e0*/  IMAD.U32 R9, RZ, RZ, UR8 ;  /* 0x00000008ff097e24 */ /* 0x000fe2000f8e00ff */
[----:B------:R-:W-:Y:S01]  /*47f0*/  @!UP1 UIMAD UR20, UR9, 0x60, URZ ;  /* 0x00000060091498a4 */ /* 0x000fe2000f8e023f */
[----:B------:R3:W-:Y:S01]  /*4800*/  @P4 STS.128 [R242+0x11800], RZ ;  /* 0x011800fff2004388 */ /* 0x0007e20000000c00 */
[----:B------:R-:W-:Y:S01]  /*4810*/  @!UP0 UIMAD UR5, UR9, 0x60, URZ ;  /* 0x00000060090588a4 */ /* 0x000fe2000f8e023f */
[----:B------:R-:W-:Y:S01]  /*4820*/  @!P3 IMAD.WIDE.U32 R14, R9, 0x60, R12 ;  /* 0x00000060090eb825 */ /* 0x000fe200078e000c */
[----:B------:R-:W-:-:S03]  /*4830*/  @!P2 MOV R13, R167 ;  /* 0x000000a7000da202 */ /* 0x000fc60000000f00 */
[----:B------:R-:W-:Y:S01]  /*4840*/  @!P2 IMAD.MOV.U32 R12, RZ, RZ, R188 ;  /* 0x000000ffff0ca224 */ /* 0x000fe200078e00bc */
[----:B------:R-:W-:Y:S01]  /*4850*/  @!P3 IADD3 R15, R15, UR20, RZ ;  /* 0x000000140f0fbc10 */ /* 0x000fe2000fffe0ff */
[----:B------:R-:W-:Y:S02]  /*4860*/  @!P4 VIADD R11, R11, UR31 ;  /* 0x0000001f0b0bcc36 */ /* 0x000fe40008000000 */
[----:B------:R-:W-:-:S03]  /*4870*/  @!P2 IMAD.WIDE.U32 R8, R8, 0x60, R12 ;  /* 0x000000600808a825 */ /* 0x000fc600078e000c */
[----:B------:R-:W-:Y:S01]  /*4880*/  @!PT LDS RZ, [RZ] ;  /* 0x00000000fffff984 */ /* 0x000fe20000000800 */
[----:B------:R-:W-:Y:S01]  /*4890*/  @!PT LDS RZ, [RZ] ;  /* 0x00000000fffff984 */ /* 0x000fe20000000800 */
[----:B------:R-:W-:Y:S01]  /*48a0*/  @!PT LDS RZ, [RZ] ;  /* 0x00000000fffff984 */ /* 0x000fe20000000800 */
[----:B------:R3:W-:Y:S02]  /*48b0*/  @!P4 LDGSTS.E.BYPASS.LTC128B.128 [R242+0x11800], desc[UR24][R10.64] ;  /* 0x118000000af2cfae */ /* 0x0007e4000b901d58 */
[----:B------:R-:W-:Y:S02]  /*48c0*/  @!P2 IADD3 R9, R9, UR5, RZ ;  /* 0x000000050909ac10 */ /* 0x000fe4000fffe0ff */
        /* <DEDUP_REMOVED lines=12> */
[----:B---3--:R-:W-:Y:S01]  /*4990*/  MOV R8, UR8 ;  /* 0x0000000800087c02 */ /* 0x008fe20008000f00 */
[----:B------:R-:W-:Y:S01]  /*49a0*/  UIMAD UR5, UR9, 0x60, URZ ;  /* 0x00000060090578a4 */ /* 0x000fe2000f8e023f */
[----:B------:R-:W-:Y:S02]  /*49b0*/  MOV R10, R188 ;  /* 0x000000bc000a7202 */ /* 0x000fe40000000f00 */
[----:B------:R-:W-:-:S03]  /*49c0*/  MOV R11, R167 ;  /* 0x000000a7000b7202 */ /* 0x000fc60000000f00 */
[----:B------:R-:W-:-:S05]  /*49d0*/  IMAD.WIDE.U32 R8, R8, 0x60, R10 ;  /* 0x0000006008087825 */ /* 0x000fca00078e000a */
[----:B------:R-:W-:-:S05]  /*49e0*/  IADD3 R9, R9, UR5, RZ ;  /* 0x0000000509097c10 */ /* 0x000fca000fffe0ff */
[----:B------:R-:W-:Y:S01]  /*49f0*/  @!PT LDS RZ, [RZ] ;  /* 0x00000000fffff984 */ /* 0x000fe20000000800 */
[----:B------:R-:W-:Y:S01]  /*4a00*/  @!PT LDS RZ, [RZ] ;  /* 0x00000000fffff984 */ /* 0x000fe20000000800 */
[----:B------:R-:W-:Y:S01]  /*4a10*/  @!PT LDS RZ, [RZ] ;  /* 0x00000000fffff984 */ /* 0x000fe20000000800 */
[----:B------:R3:W-:Y:S02]  /*4a20*/  LDGSTS.E.BYPASS.LTC128B.128 [R242+0x17800], desc[UR24][R8.64+0x180] ;  /* 0x1780018008f27fae */ /* 0x0007e4000b901d58 */
.L_x_2562:
[----:B------:R-:W-:Y:S05]  /*4a30*/  BSYNC B0 ;  /* 0x0000000000007941 */ /* 0x000fea0003800000 */
.L_x_2561:
[----:B------:R-:W-:Y:S01]  /*4a40*/  LDSM.16.M88.4 R24, [R238] ;  /* 0x00000000ee18783b */ /* 0x000fe20000000200 */
[----:B------:R-:W-:Y:S01]  /*4a50*/  R2P PR, R3, 0x6 ;  /* 0x0000000603007804 */ /* 0x000fe20000000000 */
[C---:B------:R-:W-:Y:S01]  /*4a60*/  VIADD R3, R237.reuse, 0x8000 ;  /* 0x00008000ed037836 */ /* 0x040fe20000000000 */
[----:B------:R-:W-:Y:S01]  /*4a70*/  ULDC UR31, c[0x0][0x39c] ;  /* 0x0000e700001f7ab9 */ /* 0x000fe20000000800 */
[----:B------:R-:W2:Y:S01]  /*4a80*/  LDSM.16.M88.4 R28, [R237+0x8000] ;  /* 0x00800000ed1c783b */ /* 0x000ea20000000200 */
[----:B------:R-:W-:Y:S01]  /*4a90*/  VIADD R235, R237, 0x8020 ;  /* 0x00008020edeb7836 */ /* 0x000fe20000000000 */
[----:B------:R-:W-:Y:S01]  /*4aa0*/  LOP3.LUT R93, R93, 0xffffffe0, RZ, 0xc0, !PT ;  /* 0xffffffe05d5d7812 */ /* 0x000fe200078ec0ff */
[--C-:B------:R-:W-:Y:S01]  /*4ab0*/  IMAD R236, R2, 0x2, R238.reuse ;  /* 0x0000000202ec7824 */ /* 0x100fe200078e02ee */
[----:B------:R-:W2:Y:S01]  /*4ac0*/  LDSM.16.M88.4 R52, [R237+0x8800] ;  /* 0x00880000ed34783b */ /* 0x000ea20000000200 */
[C---:B------:R-:W-:Y:S01]  /*4ad0*/  IMAD R234, R0.reuse, 0x2, R238 ;  /* 0x0000000200ea7824 */ /* 0x040fe200078e02ee */
[----:B------:R-:W-:Y:S01]  /*4ae0*/  IADD3 R93, -R93, R5, RZ ;  /* 0x000000055d5d7210 */ /* 0x000fe20007ffe1ff */
[----:B------:R-:W-:Y:S01]  /*4af0*/  IMAD R233, R0, 0x2, R236 ;  /* 0x0000000200e97824 */ /* 0x000fe200078e02ec */
[----:B------:R-:W-:Y:S01]  /*4b00*/  LDSM.16.M88.4 R60, [R236] ;  /* 0x00000000ec3c783b */ /* 0x000fe20000000200 */
[----:B------:R-:W-:-:S02]  /*4b10*/  IMAD.U32 R204, RZ, RZ, UR17 ;  /* 0x00000011ffcc7e24 */ /* 0x000fc4000f8e00ff */
[----:B-1---5:R-:W-:Y:S01]  /*4b20*/  FMUL.FTZ R7, R7, R6 ;  /* 0x0000000607077220 */ /* 0x022fe20000410000 */
[----:B------:R-:W-:Y:S01]  /*4b30*/  @P1 VIADD R235, R3, 0xffffffe0 ;  /* 0xffffffe003eb1836 */ /* 0x000fe20000000000 */
[----:B------:R-:W1:Y:S01]  /*4b40*/  LDSM.16.M88.4 R44, [R237+0x9000] ;  /* 0x00900000ed2c783b */ /* 0x000e620000000200 */
[----:B------:R-:W-:Y:S01]  /*4b50*/  MOV R3, 0x40 ;  /* 0x0000004000037802 */ /* 0x000fe20000000f00 */
[----:B------:R-:W-:Y:S01]  /*4b60*/  IMAD.SHL.U32 R243, R5, 0x2, RZ ;  /* 0x0000000205f37824 */ /* 0x000fe200078e00ff */
[----:B------:R-:W-:Y:S01]  /*4b70*/  R2UR UR5, R7 ;  /* 0x00000000070572ca */ /* 0x000fe200000e0000 */
[----:B------:R-:W1:Y:S01]  /*4b80*/  LDSM.16.M88.4 R68, [R235] ;  /* 0x00000000eb44783b */ /* 0x000e620000000200 */
[----:B------:R-:W-:Y:S01]  /*4b90*/  SEL R3, R3, 0xffffffc0, !P2 ;  /* 0xffffffc003037807 */ /* 0x000fe20005000000 */
[----:B------:R-:W-:Y:S01]  /*4ba0*/  UISETP.GE.AND UP0, UPT, UR15, 0x2, UPT ;  /* 0x000000020f00788c */ /* 0x000fe2000bf06270 */
[----:B------:R-:W-:Y:S01]  /*4bb0*/  LOP3.LUT R243, R243, 0x6, RZ, 0xc0, !PT ;  /* 0x00000006f3f37812 */ /* 0x000fe200078ec0ff */
[----:B------:R-:W-:Y:S01]  /*4bc0*/  LDSM.16.M88.4 R76, [R234] ;  /* 0x00000000ea4c783b */ /* 0x000fe20000000200 */
[----:B------:R-:W-:Y:S01]  /*4bd0*/  IADD3 R227, R235, 0x800, RZ ;  /* 0x00000800ebe37810 */ /* 0x000fe20007ffe0ff */
[----:B------:R-:W-:Y:S01]  /*4be0*/  IMAD.IADD R231, R237, 0x1, R3 ;  /* 0x00000001ede77824 */ /* 0x000fe200078e0203 */
[----:B------:R-:W-:Y:S01]  /*4bf0*/  IADD3 R222, R235, 0x2800, RZ ;  /* 0x00002800ebde7810 */ /* 0x000fe20007ffe0ff */
[----:B------:R-:W-:Y:S01]  /*4c00*/  LDSM.16.M88.4 R64, [R237+0x9800] ;  /* 0x00980000ed40783b */ /* 0x000fe20000000200 */
[----:B------:R-:W-:Y:S01]  /*4c10*/  IMAD.IADD R224, R3, 0x1, R235 ;  /* 0x0000000103e07824 */ /* 0x000fe200078e02eb */
[C---:B------:R-:W-:Y:S01]  /*4c20*/  IADD3 R218, R235.reuse, 0x4800, RZ ;  /* 0x00004800ebda7810 */ /* 0x040fe20007ffe0ff */
[C---:B------:R-:W-:Y:S01]  /*4c30*/  VIADD R226, R235.reuse, 0x1000 ;  /* 0x00001000ebe27836 */ /* 0x040fe20000000000 */
[----:B------:R-:W1:Y:S01]  /*4c40*/  LDSM.16.M88.4 R88, [R231+0x8000] ;  /* 0x00800000e758783b */ /* 0x000e620000000200 */
[C---:B------:R-:W-:Y:S01]  /*4c50*/  VIADD R225, R235.reuse, 0x1800 ;  /* 0x00001800ebe17836 */ /* 0x040fe20000000000 */
[C---:B------:R-:W-:Y:S01]  /*4c60*/  IADD3 R214, R235.reuse, 0x6800, RZ ;  /* 0x00006800ebd67810 */ /* 0x040fe20007ffe0ff */
[C---:B------:R-:W-:Y:S01]  /*4c70*/  VIADD R223, R235.reuse, 0x2000 ;  /* 0x00002000ebdf7836 */ /* 0x040fe20000000000 */
[----:B------:R-:W1:Y:S01]  /*4c80*/  LDSM.16.M88.4 R36, [R235+0x800] ;  /* 0x00080000eb24783b */ /* 0x000e620000000200 */
[----:B------:R-:W-:-:S02]  /*4c90*/  VIADD R221, R235, 0x3000 ;  /* 0x00003000ebdd7836 */ /* 0x000fc40000000000 */
[C---:B------:R-:W-:Y:S01]  /*4ca0*/  VIADD R220, R235.reuse, 0x3800 ;  /* 0x00003800ebdc7836 */ /* 0x040fe20000000000 */
[----:B---34-:R-:W3:Y:S01]  /*4cb0*/  LDSM.16.M88.4 R8, [R235+0x1000] ;  /* 0x00100000eb08783b */ /* 0x018ee20000000200 */
[C---:B------:R-:W-:Y:S02]  /*4cc0*/  VIADD R219, R235.reuse, 0x4000 ;  /* 0x00004000ebdb7836 */ /* 0x040fe40000000000 */
[C---:B------:R-:W-:Y:S01]  /*4cd0*/  VIADD R217, R235.reuse, 0x5000 ;  /* 0x00005000ebd97836 */ /* 0x040fe20000000000 */
[C---:B--2---:R-:W-:Y:S01]  /*4ce0*/  HMMA.16816.F32.BF16 R16, R24.reuse, R28, RZ ;  /* 0x0000001c1810723c */ /* 0x044fe200000418ff */
[----:B------:R-:W-:Y:S01]  /*4cf0*/  LDSM.16.M88.4 R32, [R233] ;  /* 0x00000000e920783b */ /* 0x000fe20000000200 */
[C---:B------:R-:W-:Y:S02]  /*4d00*/  VIADD R216, R235.reuse, 0x5800 ;  /* 0x00005800ebd87836 */ /* 0x040fe40000000000 */
[C---:B------:R-:W-:Y:S01]  /*4d10*/  VIADD R215, R235.reuse, 0x6000 ;  /* 0x00006000ebd77836 */ /* 0x040fe20000000000 */
[----:B------:R-:W2:Y:S01]  /*4d20*/  LDSM.16.M88.4 R84, [R224] ;  /* 0x00000000e054783b */ /* 0x000ea20000000200 */
[----:B------:R-:W-:Y:S01]  /*4d30*/  HMMA.16816.F32.BF16 R28, R24, R30, RZ ;  /* 0x0000001e181c723c */ /* 0x000fe200000418ff */
[----:B------:R-:W-:-:S02]  /*4d40*/  VIADD R213, R235, 0x7000 ;  /* 0x00007000ebd57836 */ /* 0x000fc40000000000 */
[----:B------:R-:W4:Y:S01]  /*4d50*/  LDSM.16.M88.4 R72, [R235+0x1800] ;  /* 0x00180000eb48783b */ /* 0x000f220000000200 */
[----:B------:R-:W-:Y:S02]  /*4d60*/  VIADD R212, R235, 0x7800 ;  /* 0x00007800ebd47836 */ /* 0x000fe40000000000 */
[C---:B------:R-:W-:Y:S01]  /*4d70*/  HMMA.16816.F32.BF16 R56, R24.reuse, R52, RZ ;  /* 0x000000341838723c */ /* 0x040fe200000418ff */
[----:B------:R-:W4:Y:S04]  /*4d80*/  LDSM.16.M88.4 R20, [R231+0x8800] ;  /* 0x00880000e714783b */ /* 0x000f280000000200 */
[----:B------:R-:W4:Y:S01]  /*4d90*/  LDSM.16.M88.4 R12, [R231+0x9000] ;  /* 0x00900000e70c783b */ /* 0x000f220000000200 */
[----:B-1----:R-:W-:Y:S03]  /*4da0*/  HMMA.16816.F32.BF16 R48, R24, R44, RZ ;  /* 0x0000002c1830723c */ /* 0x002fe600000418ff */
[----:B------:R-:W-:Y:S03]  /*4db0*/  LDSM.16.M88.4 R80, [R237+0xa000] ;  /* 0x00a00000ed50783b */ /* 0x000fe60000000200 */
[C---:B------:R-:W-:Y:S01]  /*4dc0*/  HMMA.16816.F32.BF16 R16, R60.reuse, R68, R16 ;  /* 0x000000443c10723c */ /* 0x040fe20000041810 */
[----:B------:R-:W0:Y:S05]  /*4dd0*/  LDGDEPBAR ;  /* 0x00000000000079af */ /* 0x000e2a0000000000 */
[----:B------:R-:W-:Y:S01]  /*4de0*/  HMMA.16816.F32.BF16 R28, R60, R70, R28 ;  /* 0x000000463c1c723c */ /* 0x000fe2000004181c */
[----:B------:R-:W-:Y:S05]  /*4df0*/  LDSM.16.M88.4 R68, [R231+0x9800] ;  /* 0x00980000e744783b */ /* 0x000fea0000000200 */
[C---:B------:R-:W-:Y:S06]  /*4e00*/  HMMA.16816.F32.BF16 R52, R24.reuse, R54, RZ ;  /* 0x000000361834723c */ /* 0x040fec00000418ff */
[----:B------:R-:W-:Y:S06]  /*4e10*/  HMMA.16816.F32.BF16 R44, R24, R46, RZ ;  /* 0x0000002e182c723c */ /* 0x000fec00000418ff */
[C---:B------:R-:W-:Y:S06]  /*4e20*/  HMMA.16816.F32.BF16 R16, R76.reuse, R88, R16 ;  /* 0x000000584c10723c */ /* 0x040fec0000041810 */
[----:B------:R-:W-:Y:S01]  /*4e30*/  HMMA.16816.F32.BF16 R28, R76, R90, R28 ;  /* 0x0000005a4c1c723c */ /* 0x000fe2000004181c */
[----:B------:R-:W-:Y:S05]  /*4e40*/  LDSM.16.M88.4 R88, [R235+0x2000] ;  /* 0x00200000eb58783b */ /* 0x000fea0000000200 */
[C---:B------:R-:W-:Y:S06]  /*4e50*/  HMMA.16816.F32.BF16 R40, R24.reuse, R64, RZ ;  /* 0x000000401828723c */ /* 0x040fec00000418ff */
[----:B------:R-:W-:Y:S01]  /*4e60*/  HMMA.16816.F32.BF16 R24, R24, R66, RZ ;  /* 0x000000421818723c */ /* 0x000fe200000418ff */
[----:B------:R-:W1:Y:S05]  /*4e70*/  LDSM.16.M88.4 R64, [R238+0x2000] ;  /* 0x00200000ee40783b */ /* 0x000e6a0000000200 */
[C---:B------:R-:W-:Y:S06]  /*4e80*/  HMMA.16816.F32.BF16 R56, R60.reuse, R36, R56 ;  /* 0x000000243c38723c */ /* 0x040fec0000041838 */
[C---:B------:R-:W-:Y:S01]  /*4e90*/  HMMA.16816.F32.BF16 R52, R60.reuse, R38, R52 ;  /* 0x000000263c34723c */ /* 0x040fe20000041834 */
[----:B------:R-:W1:Y:S05]  /*4ea0*/  LDSM.16.M88.4 R36, [R224+0x800] ;  /* 0x00080000e024783b */ /* 0x000e6a0000000200 */
[C---:B---3--:R-:W-:Y:S06]  /*4eb0*/  HMMA.16816.F32.BF16 R48, R60.reuse, R8, R48 ;  /* 0x000000083c30723c */ /* 0x048fec0000041830 */
[----:B------:R-:W-:Y:S01]  /*4ec0*/  HMMA.16816.F32.BF16 R44, R60, R10, R44 ;  /* 0x0000000a3c2c723c */ /* 0x000fe2000004182c */
[----:B------:R-:W3:Y:S05]  /*4ed0*/  LDSM.16.M88.4 R8, [R224+0x1000] ;  /* 0x00100000e008783b */ /* 0x000eea0000000200 */
[C---:B--2---:R-:W-:Y:S06]  /*4ee0*/  HMMA.16816.F32.BF16 R16, R32.reuse, R84, R16 ;  /* 0x000000542010723c */ /* 0x044fec0000041810 */
[----:B------:R-:W-:Y:S01]  /*4ef0*/  HMMA.16816.F32.BF16 R28, R32, R86, R28 ;  /* 0x00000056201c723c */ /* 0x000fe2000004181c */
[----:B------:R-:W-:Y:S05]  /*4f00*/  LDSM.16.M88.4 R84, [R231+0xa000] ;  /* 0x00a00000e754783b */ /* 0x000fea0000000200 */
[C---:B----4-:R-:W-:Y:S06]  /*4f10*/  HMMA.16816.F32.BF16 R40, R60.reuse, R72, R40 ;  /* 0x000000483c28723c */ /* 0x050fec0000041828 */
[----:B------:R-:W-:Y:S01]  /*4f20*/  HMMA.16816.F32.BF16 R60, R60, R74, R24 ;  /* 0x0000004a3c3c723c */ /* 0x000fe20000041818 */
[----:B------:R-:W2:Y:S04]  /*4f30*/  LDSM.16.M88.4 R24, [R236+0x2000] ;  /* 0x00200000ec18783b */ /* 0x000ea80000000200 */
[----:B------:R-:W4:Y:S01]  /*4f40*/  LDSM.16.M88.4 R72, [R224+0x1800] ;  /* 0x00180000e048783b */ /* 0x000f220000000200 */
[C---:B------:R-:W-:Y:S06]  /*4f50*/  HMMA.16816.F32.BF16 R56, R76.reuse, R20, R56 ;  /* 0x000000144c38723c */ /* 0x040fec0000041838 */
[C---:B------:R-:W-:Y:S01]  /*4f60*/  HMMA.16816.F32.BF16 R52, R76.reuse, R22, R52 ;  /* 0x000000164c34723c */ /* 0x040fe20000041834 */
[----:B------:R-:W4:Y:S05]  /*4f70*/  LDSM.16.M88.4 R20, [R237+0xa800] ;  /* 0x00a80000ed14783b */ /* 0x000f2a0000000200 */
[C---:B------:R-:W-:Y:S06]  /*4f80*/  HMMA.16816.F32.BF16 R48, R76.reuse, R12, R48 ;  /* 0x0000000c4c30723c */ /* 0x040fec0000041830 */
[----:B------:R-:W-:Y:S01]  /*4f90*/  HMMA.16816.F32.BF16 R44, R76, R14, R44 ;  /* 0x0000000e4c2c723c */ /* 0x000fe2000004182c */
[----:B------:R-:W4:Y:S05]  /*4fa0*/  LDSM.16.M88.4 R12, [R237+0xb000] ;  /* 0x00b00000ed0c783b */ /* 0x000f2a0000000200 */
[C---:B-1----:R-:W-:Y:S06]  /*4fb0*/  HMMA.16816.F32.BF16 R16, R64.reuse, R80, R16 ;  /* 0x000000504010723c */ /* 0x042fec0000041810 */
[----:B------:R-:W-:Y:S01]  /*4fc0*/  HMMA.16816.F32.BF16 R28, R64, R82, R28 ;  /* 0x00000052401c723c */ /* 0x000fe2000004181c */
[----:B------:R-:W-:Y:S05]  /*4fd0*/  LDSM.16.M88.4 R80, [R224+0x2000] ;  /* 0x00200000e050783b */ /* 0x000fea0000000200 */
[C---:B------:R-:W-:Y:S06]  /*4fe0*/  HMMA.16816.F32.BF16 R40, R76.reuse, R68, R40 ;  /* 0x000000444c28723c */ /* 0x040fec0000041828 */
[----:B------:R-:W-:Y:S01]  /*4ff0*/  HMMA.16816.F32.BF16 R76, R76, R70, R60 ;  /* 0x000000464c4c723c */ /* 0x000fe2000004183c */
[----:B------:R-:W1:Y:S04]  /*5000*/  LDSM.16.M88.4 R60, [R234+0x2000] ;  /* 0x00200000ea3c783b */ /* 0x000e680000000200 */
[----:B------:R-:W1:Y:S01]  /*5010*/  LDSM.16.M88.4 R68, [R237+0xb800] ;  /* 0x00b80000ed44783b */ /* 0x000e620000000200 */
[C---:B------:R-:W-:Y:S06]  /*5020*/  HMMA.16816.F32.BF16 R56, R32.reuse, R36, R56 ;  /* 0x000000242038723c */ /* 0x040fec0000041838 */
[C---:B------:R-:W-:Y:S01]  /*5030*/  HMMA.16816.F32.BF16 R52, R32.reuse, R38, R52 ;  /* 0x000000262034723c */ /* 0x040fe20000041834 */
[----:B------:R-:W-:Y:S05]  /*5040*/  LDSM.16.M88.4 R36, [R235+0x3000] ;  /* 0x00300000eb24783b */ /* 0x000fea0000000200 */
        /* <DEDUP_REMOVED lines=26> */
[C---:B------:R-:W-:Y:S06]  /*51f0*/  HMMA.16816.F32.BF16 R48, R24.reuse, R36, R48 ;  /* 0x000000241830723c */ /* 0x040fec0000041830 */
        /* <DEDUP_REMOVED lines=50> */
[----:B------:R-:W-:Y:S05]  /*5520*/  LDSM.16.M88.4 R8, [R231+0xd000] ;  /* 0x00d00000e708783b */ /* 0x000fea0000000200 */
[C---:B------:R-:W-:Y:S06]  /*5530*/  HMMA.16816.F32.BF16 R48, R24.reuse, R36, R48 ;  /* 0x000000241830723c */ /* 0x040fec0000041830 */
[----:B------:R-:W-:Y:S01]  /*5540*/  HMMA.16816.F32.BF16 R44, R24, R38, R44 ;  /* 0x00000026182c723c */ /* 0x000fe2000004182c */
[----:B------:R-:W1:Y:S05]  /*5550*/  LDSM.16.M88.4 R36, [R238+0x6000] ;  /* 0x00600000ee24783b */ /* 0x000e6a0000000200 */
[C---:B--2---:R-:W-:Y:S06]  /*5560*/  HMMA.16816.F32.BF16 R16, R72.reuse, R12, R16 ;  /* 0x0000000c4810723c */ /* 0x044fec0000041810 */
        /* <DEDUP_REMOVED lines=8> */
[----:B------:R-:W2:Y:S05]  /*55f0*/  LDSM.16.M88.4 R20, [R235+0x6000] ;  /* 0x00600000eb14783b */ /* 0x000eaa0000000200 */
[C---:B-1----:R-:W-:Y:S06]  /*5600*/  HMMA.16816.F32.BF16 R16, R36.reuse, R88, R16 ;  /* 0x000000582410723c */ /* 0x042fec0000041810 */
[----:B------:R-:W-:Y:S01]  /*5610*/  HMMA.16816.F32.BF16 R28, R36, R90, R28 ;  /* 0x0000005a241c723c */ /* 0x000fe2000004181c */
[----:B------:R-:W-:Y:S05]  /*5620*/  LDSM.16.M88.4 R88, [R237+0xf800] ;  /* 0x00f80000ed58783b */ /* 0x000fea0000000200 */
[C---:B------:R-:W-:Y:S06]  /*5630*/  HMMA.16816.F32.BF16 R48, R80.reuse, R8, R48 ;  /* 0x000000085030723c */ /* 0x040fec0000041830 */
[C---:B------:R-:W-:Y:S01]  /*5640*/  HMMA.16816.F32.BF16 R44, R80.reuse, R10, R44 ;  /* 0x0000000a502c723c */ /* 0x040fe2000004182c */
[----:B------:R-:W1:Y:S05]  /*5650*/  LDSM.16.M88.4 R8, [R231+0xe000] ;  /* 0x00e00000e708783b */ /* 0x000e6a0000000200 */
[C---:B------:R-:W-:Y:S06]  /*5660*/  HMMA.16816.F32.BF16 R40, R80.reuse, R84, R40 ;  /* 0x000000545028723c */ /* 0x040fec0000041828 */
[----:B------:R-:W-:Y:S01]  /*5670*/  HMMA.16816.F32.BF16 R76, R80, R86, R76 ;  /* 0x00000056504c723c */ /* 0x000fe2000004184c */
[----:B------:R-:W-:Y:S05]  /*5680*/  LDSM.16.M88.4 R80, [R233+0x6000] ;  /* 0x00600000e950783b */ /* 0x000fea0000000200 */
[C---:B------:R-:W-:Y:S06]  /*5690*/  HMMA.16816.F32.BF16 R56, R72.reuse, R68, R56 ;  /* 0x000000444838723c */ /* 0x040fec0000041838 */
[----:B------:R-:W-:Y:S01]  /*56a0*/  HMMA.16816.F32.BF16 R52, R72, R70, R52 ;  /* 0x000000464834723c */ /* 0x000fe20000041834 */
[----:B------:R-:W3:Y:S05]  /*56b0*/  LDSM.16.M88.4 R68, [R237+0xf000] ;  /* 0x00f00000ed44783b */ /* 0x000eea0000000200 */
[C---:B--2---:R-:W-:Y:S06]  /*56c0*/  HMMA.16816.F32.BF16 R16, R24.reuse, R20, R16 ;  /* 0x000000141810723c */ /* 0x044fec0000041810 */
[----:B------:R-:W-:Y:S01]  /*56d0*/  HMMA.16816.F32.BF16 R28, R24, R22, R28 ;  /* 0x00000016181c723c */ /* 0x000fe2000004181c */
[----:B------:R-:W2:Y:S05]  /*56e0*/  LDSM.16.M88.4 R20, [R235+0x7000] ;  /* 0x00700000eb14783b */ /* 0x000eaa0000000200 */
[C---:B------:R-:W-:Y:S06]  /*56f0*/  HMMA.16816.F32.BF16 R48, R72.reuse, R64, R48 ;  /* 0x000000404830723c */ /* 0x040fec0000041830 */
[C---:B------:R-:W-:Y:S01]  /*5700*/  HMMA.16816.F32.BF16 R64, R72.reuse, R66, R44 ;  /* 0x000000424840723c */ /* 0x040fe2000004182c */
[----:B------:R-:W4:Y:S05]  /*5710*/  LDSM.16.M88.4 R44, [R235+0x6800] ;  /* 0x00680000eb2c783b */ /* 0x000f2a0000000200 */
[C---:B------:R-:W-:Y:S01]  /*5720*/  HMMA.16816.F32.BF16 R84, R72.reuse, R60, R40 ;  /* 0x0000003c4854723c */ /* 0x040fe20000041828 */
[----:B------:R-:W-:Y:S05]  /*5730*/  LDSM.16.M88.4 R40, [R224+0x6000] ;  /* 0x00600000e028783b */ /* 0x000fea0000000200 */
[----:B------:R-:W-:Y:S01]  /*5740*/  HMMA.16816.F32.BF16 R76, R72, R62, R76 ;  /* 0x0000003e484c723c */ /* 0x000fe2000004184c */
[----:B------:R-:W-:Y:S05]  /*5750*/  LDSM.16.M88.4 R60, [R231+0xe800] ;  /* 0x00e80000e73c783b */ /* 0x000fea0000000200 */
[C---:B-1----:R-:W-:Y:S06]  /*5760*/  HMMA.16816.F32.BF16 R16, R12.reuse, R8, R16 ;  /* 0x000000080c10723c */ /* 0x042fec0000041810 */
[----:B------:R-:W-:Y:S01]  /*5770*/  HMMA.16816.F32.BF16 R28, R12, R10, R28 ;  /* 0x0000000a0c1c723c */ /* 0x000fe2000004181c */
[----:B------:R-:W1:Y:S05]  /*5780*/  LDSM.16.M88.4 R8, [R235+0x7800] ;  /* 0x00780000eb08783b */ /* 0x000e6a0000000200 */
[C---:B---3--:R-:W-:Y:S06]  /*5790*/  HMMA.16816.F32.BF16 R64, R36.reuse, R70, R64 ;  /* 0x000000462440723c */ /* 0x048fec0000041840 */
[C---:B------:R-:W-:Y:S06]  /*57a0*/  HMMA.16816.F32.BF16 R56, R36.reuse, R32, R56 ;  /* 0x000000202438723c */ /* 0x040fec0000041838 */
[C---:B------:R-:W-:Y:S01]  /*57b0*/  HMMA.16816.F32.BF16 R52, R36.reuse, R34, R52 ;  /* 0x000000222434723c */ /* 0x040fe20000041834 */
[----:B------:R-:W-:Y:S05]  /*57c0*/  LDSM.16.M88.4 R32, [R224+0x6800] ;  /* 0x00680000e020783b */ /* 0x000fea0000000200 */
[C---:B------:R-:W-:Y:S06]  /*57d0*/  HMMA.16816.F32.BF16 R48, R36.reuse, R68, R48 ;  /* 0x000000442430723c */ /* 0x040fec0000041830 */
[C---:B------:R-:W-:Y:S06]  /*57e0*/  HMMA.16816.F32.BF16 R84, R36.reuse, R88, R84 ;  /* 0x000000582454723c */ /* 0x040fec0000041854 */
[----:B------:R-:W-:Y:S01]  /*57f0*/  HMMA.16816.F32.BF16 R76, R36, R90, R76 ;  /* 0x0000005a244c723c */ /* 0x000fe2000004184c */
[----:B------:R-:W3:Y:S05]  /*5800*/  LDSM.16.M88.4 R36, [R231+0xf000] ;  /* 0x00f00000e724783b */ /* 0x000eea0000000200 */
[C---:B--2---:R-:W-:Y:S06]  /*5810*/  HMMA.16816.F32.BF16 R64, R24.reuse, R22, R64 ;  /* 0x000000161840723c */ /* 0x044fec0000041840 */
[C---:B----4-:R-:W-:Y:S06]  /*5820*/  HMMA.16816.F32.BF16 R56, R24.reuse, R44, R56 ;  /* 0x0000002c1838723c */ /* 0x050fec0000041838 */
[C---:B-1----:R-:W-:Y:S06]  /*5830*/  HMMA.16816.F32.BF16 R84, R24.reuse, R8, R84 ;  /* 0x000000081854723c */ /* 0x042fec0000041854 */
[----:B------:R-:W-:Y:S01]  /*5840*/  HMMA.16816.F32.BF16 R76, R24, R10, R76 ;  /* 0x0000000a184c723c */ /* 0x000fe2000004184c */
[----:B------:R-:W1:Y:S05]  /*5850*/  LDSM.16.M88.4 R8, [R224+0x7000] ;  /* 0x00700000e008783b */ /* 0x000e6a0000000200 */
[----:B------:R-:W-:Y:S06]  /*5860*/  HMMA.16816.F32.BF16 R16, R80, R40, R16 ;  /* 0x000000285010723c */ /* 0x000fec0000041810 */
[----:B------:R-:W-:Y:S06]  /*5870*/  HMMA.16816.F32.BF16 R52, R24, R46, R52 ;  /* 0x0000002e1834723c */ /* 0x000fec0000041834 */
[----:B------:R-:W-:Y:S01]  /*5880*/  HMMA.16816.F32.BF16 R28, R80, R42, R28 ;  /* 0x0000002a501c723c */ /* 0x000fe2000004181c */
[----:B------:R-:W2:Y:S05]  /*5890*/  LDSM.16.M88.4 R40, [R231+0xf800] ;  /* 0x00f80000e728783b */ /* 0x000eaa0000000200 */
[----:B---3--:R-:W-:Y:S06]  /*58a0*/  HMMA.16816.F32.BF16 R64, R12, R38, R64 ;  /* 0x000000260c40723c */ /* 0x008fec0000041840 */
[----:B------:R-:W-:Y:S01]  /*58b0*/  HMMA.16816.F32.BF16 R48, R24, R20, R48 ;  /* 0x000000141830723c */ /* 0x000fe20000041830 */
[----:B------:R-:W-:Y:S01]  /*58c0*/  FMUL.FTZ R17, R17, UR31 ;  /* 0x0000001f11117c20 */ /* 0x000fe20008410000 */
[----:B------:R-:W-:Y:S01]  /*58d0*/  FMUL.FTZ R18, R18, UR31 ;  /* 0x0000001f12127c20 */ /* 0x000fe20008410000 */
[----:B------:R-:W-:Y:S01]  /*58e0*/  FMUL.FTZ R19, R19, UR31 ;  /* 0x0000001f13137c20 */ /* 0x000fe20008410000 */
[----:B------:R-:W-:Y:S01]  /*58f0*/  FMUL.FTZ R3, R16, UR31 ;  /* 0x0000001f10037c20 */ /* 0x000fe20008410000 */
[----:B------:R-:W3:Y:S01]  /*5900*/  MUFU.TANH R21, R17 ;  /* 0x0000001100157308 */ /* 0x000ee20000002400 */
[C---:B------:R-:W-:Y:S06]  /*5910*/  HMMA.16816.F32.BF16 R56, R12.reuse, R60, R56 ;  /* 0x0000003c0c38723c */ /* 0x040fec0000041838 */
[----:B------:R-:W-:Y:S01]  /*5920*/  HMMA.16816.F32.BF16 R52, R12, R62, R52 ;  /* 0x0000003e0c34723c */ /* 0x000fe20000041834 */
[----:B------:R-:W-:Y:S01]  /*5930*/  MUFU.TANH R20, R18 ;  /* 0x0000001200147308 */ /* 0x000fe20000002400 */
[----:B------:R-:W-:Y:S01]  /*5940*/  FMUL.FTZ R23, R28, UR31 ;  /* 0x0000001f1c177c20 */ /* 0x000fe20008410000 */
[----:B------:R-:W-:Y:S01]  /*5950*/  FMUL.FTZ R25, R30, UR31 ;  /* 0x0000001f1e197c20 */ /* 0x000fe20008410000 */
[----:B------:R-:W-:Y:S01]  /*5960*/  FMUL.FTZ R24, R29, UR31 ;  /* 0x0000001f1d187c20 */ /* 0x000fe20008410000 */
[----:B------:R-:W-:Y:S01]  /*5970*/  FMUL.FTZ R27, R31, UR31 ;  /* 0x0000001f1f1b7c20 */ /* 0x000fe20008410000 */
[----:B-1----:R-:W-:Y:S03]  /*5980*/  HMMA.16816.F32.BF16 R64, R80, R10, R64 ;  /* 0x0000000a5040723c */ /* 0x002fe60000041840 */
[----:B------:R1:W4:Y:S03]  /*5990*/  MUFU.TANH R22, R19 ;  /* 0x0000001300167308 */ /* 0x0003260000002400 */
[----:B------:R-:W-:Y:S01]  /*59a0*/  HMMA.16816.F32.BF16 R48, R12, R36, R48 ;  /* 0x000000240c30723c */ /* 0x000fe20000041830 */
[----:B------:R-:W-:-:S04]  /*59b0*/  SHF.R.S32.HI R10, RZ, 0x1f, R93 ;  /* 0x0000001fff0a7819 */ /* 0x000fc8000001145d */
[----:B------:R-:W-:Y:S01]  /*59c0*/  LEA.HI R93, R10, R93, RZ, 0x2 ;  /* 0x0000005d0a5d7211 */ /* 0x000fe200078f10ff */
[----:B------:R-:W-:Y:S01]  /*59d0*/  HMMA.16816.F32.BF16 R56, R80, R32, R56 ;  /* 0x000000205038723c */ /* 0x000fe20000041838 */
[----:B------:R-:W-:Y:S01]  /*59e0*/  LEA R10, R92, UR23, 0x4 ;  /* 0x000000175c0a7c11 */ /* 0x000fe2000f8e20ff */
[----:B------:R-:W4:Y:S01]  /*59f0*/  MUFU.TANH R23, R23 ;  /* 0x0000001700177308 */ /* 0x000f220000002400 */
[----:B------:R-:W-:-:S03]  /*5a00*/  SHF.R.S32.HI R93, RZ, 0x2, R93 ;  /* 0x00000002ff5d7819 */ /* 0x000fc6000001145d */
[----:B--2---:R-:W-:Y:S01]  /*5a10*/  HMMA.16816.F32.BF16 R76, R12, R42, R76 ;  /* 0x0000002a0c4c723c */ /* 0x004fe2000004184c */
[----:B------:R-:W-:Y:S01]  /*5a20*/  IADD3 R10, R10, 0x1, R93 ;  /* 0x000000010a0a7810 */ /* 0x000fe20007ffe05d */
[----:B-1----:R-:W1:Y:S01]  /*5a30*/  LDSM.16.M88.4 R16, [R224+0x7800] ;  /* 0x00780000e010783b */ /* 0x002e620000000200 */
[----:B------:R-:W-:-:S04]  /*5a40*/  DEPBAR.LE SB0, 0x0 ;  /* 0x000080000000791a */ /* 0x000fc80000000000 */
[----:B------:R-:W-:Y:S01]  /*5a50*/  HMMA.16816.F32.BF16 R84, R12, R40, R84 ;  /* 0x000000280c54723c */ /* 0x000fe20000041854 */
[----:B------:R-:W-:Y:S01]  /*5a60*/  IADD3 R205, R204, -UR12, R10 ;  /* 0x8000000ccccd7c10 */ /* 0x000fe2000fffe00a */
[----:B------:R-:W2:Y:S01]  /*5a70*/  MUFU.TANH R25, R25 ;  /* 0x0000001900197308 */ /* 0x000ea20000002400 */
[----:B------:R-:W-:Y:S01]  /*5a80*/  FMUL.FTZ R64, R64, UR31 ;  /* 0x0000001f40407c20 */ /* 0x000fe20008410000 */
[----:B------:R-:W-:Y:S01]  /*5a90*/  FMUL.FTZ R66, R66, UR31 ;  /* 0x0000001f42427c20 */ /* 0x000fe20008410000 */
[----:B------:R-:W-:Y:S01]  /*5aa0*/  FMUL.FTZ R65, R65, UR31 ;  /* 0x0000001f41417c20 */ /* 0x000fe20008410000 */
[C---:B------:R-:W-:Y:S01]  /*5ab0*/  HMMA.16816.F32.BF16 R52, R80.reuse, R34, R52 ;  /* 0x000000225034723c */ /* 0x040fe20000041834 */
[----:B------:R-:W-:Y:S02]  /*5ac0*/  VIADD R205, R205, UR16 ;  /* 0x00000010cdcd7c36 */ /* 0x000fe40008000000 */
[----:B------:R-:W-:Y:S01]  /*5ad0*/  FMUL.FTZ R67, R67, UR31 ;  /* 0x0000001f43437c20 */ /* 0x000fe20008410000 */
[----:B------:R-:W-:Y:S01]  /*5ae0*/  VIADD R14, R243, UR14 ;  /* 0x0000000ef30e7c36 */ /* 0x000fe20008000000 */
[----:B------:R-:W2:Y:S01]  /*5af0*/  MUFU.TANH R24, R24 ;  /* 0x0000001800187308 */ /* 0x000ea20000002400 */
[----:B------:R-:W-:Y:S01]  /*5b00*/  FMUL.FTZ R28, R56, UR31 ;  /* 0x0000001f381c7c20 */ /* 0x000fe20008410000 */
[----:B------:R-:W-:Y:S01]  /*5b10*/  HMMA.16816.F32.BF16 R48, R80, R8, R48 ;  /* 0x000000085030723c */ /* 0x000fe20000041830 */
[----:B------:R-:W-:Y:S01]  /*5b20*/  VIADDMNMX R204, R205, 0x8, R204, PT ;  /* 0x00000008cdcc7846 */ /* 0x000fe200038001cc */
[----:B------:R-:W-:Y:S01]  /*5b30*/  FMUL.FTZ R12, R57, UR31 ;  /* 0x0000001f390c7c20 */ /* 0x000fe20008410000 */
[C---:B------:R-:W-:Y:S01]  /*5b40*/  IADD3 R7, R14.reuse, 0x1, RZ ;  /* 0x000000010e077810 */ /* 0x040fe20007ffe0ff */
[----:B------:R-:W-:Y:S01]  /*5b50*/  VIADD R11, R14, 0x8 ;  /* 0x000000080e0b7836 */ /* 0x000fe20000000000 */
[----:B------:R-:W-:Y:S01]  /*5b60*/  VIMNMX R205, R205, UR17, PT ;  /* 0x00000011cdcd7c48 */ /* 0x000fe2000bfe0100 */
[----:B------:R-:W2:Y:S01]  /*5b70*/  MUFU.TANH R28, R28 ;  /* 0x0000001c001c7308 */ /* 0x000ea20000002400 */
[----:B------:R-:W-:Y:S01]  /*5b80*/  FMUL.FTZ R8, R58, UR31 ;  /* 0x0000001f3a087c20 */ /* 0x000fe20008410000 */
[----:B------:R-:W-:Y:S01]  /*5b90*/  ISETP.GE.AND P2, PT, R7, R204, PT ;  /* 0x000000cc0700720c */ /* 0x000fe20003f46270 */
[----:B------:R-:W-:Y:S01]  /*5ba0*/  FMUL.FTZ R9, R59, UR31 ;  /* 0x0000001f3b097c20 */ /* 0x000fe20008410000 */
[----:B------:R-:W-:Y:S01]  /*5bb0*/  ISETP.GE.AND P5, PT, R7, R205, PT ;  /* 0x000000cd0700720c */ /* 0x000fe20003fa6270 */
[----:B------:R-:W-:Y:S01]  /*5bc0*/  VIADD R13, R14, 0x9 ;  /* 0x000000090e0d7836 */ /* 0x000fe20000000000 */
[----:B------:R-:W-:-:S02]  /*5bd0*/  I2FP.F32.S32 R7, R7 ;  /* 0x0000000700077245 */ /* 0x000fc40000201400 */
[----:B------:R-:W2:Y:S01]  /*5be0*/  MUFU.TANH R8, R8 ;  /* 0x0000000800087308 */ /* 0x000ea20000002400 */
[----:B------:R-:W-:Y:S02]  /*5bf0*/  ISETP.GE.AND P6, PT, R11, R205, PT ;  /* 0x000000cd0b00720c */ /* 0x000fe40003fc6270 */
[C---:B---3--:R-:W-:Y:S01]  /*5c00*/  FFMA.FTZ R26, R7.reuse, UR5, R21 ;  /* 0x00000005071a7c23 */ /* 0x048fe20008010015 */
[----:B----4-:R-:W-:Y:S01]  /*5c10*/  FFMA.FTZ R22, R7, UR5, R22 ;  /* 0x0000000507167c23 */ /* 0x010fe20008010016 */
[----:B------:R-:W-:Y:S01]  /*5c20*/  FMUL.FTZ R6, R52, UR31 ;  /* 0x0000001f34067c20 */ /* 0x000fe20008410000 */
[----:B------:R-:W-:Y:S01]  /*5c30*/  FMUL.FTZ R53, R53, UR31 ;  /* 0x0000001f35357c20 */ /* 0x000fe20008410000 */
[----:B------:R-:W-:Y:S01]  /*5c40*/  FMUL.FTZ R54, R54, UR31 ;  /* 0x0000001f36367c20 */ /* 0x000fe20008410000 */
[----:B------:R-:W3:Y:S01]  /*5c50*/  MUFU.TANH R27, R27 ;  /* 0x0000001b001b7308 */ /* 0x000ee20000002400 */
[C---:B-1----:R-:W-:Y:S01]  /*5c60*/  HMMA.16816.F32.BF16 R76, R80.reuse, R18, R76 ;  /* 0x00000012504c723c */ /* 0x042fe2000004184c */
[----:B------:R-:W-:Y:S01]  /*5c70*/  I2FP.F32.S32 R21, R11 ;  /* 0x0000000b00157245 */ /* 0x000fe20000201400 */
[----:B------:R-:W-:Y:S01]  /*5c80*/  FMUL.FTZ R15, R48, UR31 ;  /* 0x0000001f300f7c20 */ /* 0x000fe20008410000 */
[----:B------:R-:W-:Y:S01]  /*5c90*/  FSEL R26, R26, -INF , !P5 ;  /* 0xff8000001a1a7808 */ /* 0x000fe20006800000 */
[----:B------:R-:W-:Y:S01]  /*5ca0*/  FMUL.FTZ R50, R50, UR31 ;  /* 0x0000001f32327c20 */ /* 0x000fe20008410000 */
[----:B------:R-:W-:Y:S01]  /*5cb0*/  FSEL R22, R22, -INF , !P2 ;  /* 0xff80000016167808 */ /* 0x000fe20005000000 */
[----:B------:R-:W-:Y:S01]  /*5cc0*/  HMMA.16816.F32.BF16 R84, R80, R16, R84 ;  /* 0x000000105054723c */ /* 0x000fe20000041854 */
[C---:B------:R-:W-:Y:S01]  /*5cd0*/  VIADD R18, R14.reuse, 0x10 ;  /* 0x000000100e127836 */ /* 0x040fe20000000000 */
[----:B------:R-:W1:Y:S01]  /*5ce0*/  MUFU.TANH R12, R12 ;  /* 0x0000000c000c7308 */ /* 0x000e620000002400 */
[CC--:B------:R-:W-:Y:S01]  /*5cf0*/  ISETP.GE.AND P1, PT, R13.reuse, R205.reuse, PT ;  /* 0x000000cd0d00720c */ /* 0x0c0fe20003f26270 */
[----:B------:R-:W-:Y:S01]  /*5d00*/  VIADD R19, R14, 0x11 ;  /* 0x000000110e137836 */ /* 0x000fe20000000000 */
[-C--:B------:R-:W-:Y:S01]  /*5d10*/  ISETP.GE.AND P3, PT, R13, R204.reuse, PT ;  /* 0x000000cc0d00720c */ /* 0x080fe20003f66270 */
[----:B------:R-:W-:Y:S01]  /*5d20*/  FMUL.FTZ R51, R51, UR31 ;  /* 0x0000001f33337c20 */ /* 0x000fe20008410000 */
[----:B------:R-:W-:Y:S01]  /*5d30*/  FMUL.FTZ R16, R55, UR31 ;  /* 0x0000001f37107c20 */ /* 0x000fe20008410000 */
[C---:B------:R-:W-:Y:S01]  /*5d40*/  ISETP.GE.AND P5, PT, R18.reuse, R205, PT ;  /* 0x000000cd1200720c */ /* 0x040fe20003fa6270 */
[----:B------:R-:W-:Y:S01]  /*5d50*/  FMUL.FTZ R17, R49, UR31 ;  /* 0x0000001f31117c20 */ /* 0x000fe20008410000 */
[----:B------:R-:W4:Y:S01]  /*5d60*/  MUFU.TANH R9, R9 ;  /* 0x0000000900097308 */ /* 0x000f220000002400 */
[----:B------:R-:W-:-:S02]  /*5d70*/  ISETP.GE.AND P2, PT, R18, R204, PT ;  /* 0x000000cc1200720c */ /* 0x000fc40003f46270 */
[----:B------:R-:W-:Y:S02]  /*5d80*/  I2FP.F32.S32 R13, R13 ;  /* 0x0000000d000d7245 */ /* 0x000fe40000201400 */
[----:B------:R-:W-:Y:S02]  /*5d90*/  I2FP.F32.S32 R18, R18 ;  /* 0x0000001200127245 */ /* 0x000fe40000201400 */
[-C--:B------:R-:W-:Y:S01]  /*5da0*/  ISETP.GE.AND P4, PT, R11, R204.reuse, PT ;  /* 0x000000cc0b00720c */ /* 0x080fe20003f86270 */
[----:B------:R-:W4:Y:S01]  /*5db0*/  MUFU.TANH R5, R53 ;  /* 0x0000003500057308 */ /* 0x000f220000002400 */
[C---:B------:R-:W-:Y:S01]  /*5dc0*/  FFMA.FTZ R11, R21.reuse, UR5, R23 ;  /* 0x00000005150b7c23 */ /* 0x040fe20008010017 */
[----:B--2---:R-:W-:Y:S01]  /*5dd0*/  FFMA.FTZ R21, R21, UR5, R25 ;  /* 0x0000000515157c23 */ /* 0x004fe20008010019 */
[C---:B------:R-:W-:Y:S01]  /*5de0*/  FFMA.FTZ R23, R13.reuse, UR5, R24 ;  /* 0x000000050d177c23 */ /* 0x040fe20008010018 */
[C---:B------:R-:W-:Y:S01]  /*5df0*/  FFMA.FTZ R7, R18.reuse, UR5, R28 ;  /* 0x0000000512077c23 */ /* 0x040fe2000801001c */
[----:B------:R-:W-:Y:S01]  /*5e00*/  FFMA.FTZ R8, R18, UR5, R8 ;  /* 0x0000000512087c23 */ /* 0x000fe20008010008 */
[----:B---3--:R-:W-:Y:S01]  /*5e10*/  FFMA.FTZ R13, R13, UR5, R27 ;  /* 0x000000050d0d7c23 */ /* 0x008fe2000801001b */
[C---:B------:R-:W-:Y:S01]  /*5e20*/  VIADD R18, R14.reuse, 0x19 ;  /* 0x000000190e127836 */ /* 0x040fe20000000000 */
[----:B------:R-:W-:Y:S01]  /*5e30*/  MUFU.TANH R6, R6 ;  /* 0x0000000600067308 */ /* 0x000fe20000002400 */
[----:B------:R-:W-:Y:S01]  /*5e40*/  IADD3 R25, R14, 0x18, RZ ;  /* 0x000000180e197810 */ /* 0x000fe20007ffe0ff */
[----:B------:R-:W-:Y:S01]  /*5e50*/  FMUL.FTZ R84, R84, UR31 ;  /* 0x0000001f54547c20 */ /* 0x000fe20008410000 */
[----:B------:R-:W-:Y:S01]  /*5e60*/  FSEL R24, R11, -INF , !P6 ;  /* 0xff8000000b187808 */ /* 0x000fe20007000000 */
[----:B------:R-:W-:Y:S01]  /*5e70*/  FMUL.FTZ R86, R86, UR31 ;  /* 0x0000001f56567c20 */ /* 0x000fe20008410000 */
[----:B------:R-:W-:Y:S01]  /*5e80*/  FSEL R21, R21, -INF , !P4 ;  /* 0xff80000015157808 */ /* 0x000fe20006000000 */
[----:B------:R-:W-:Y:S01]  /*5e90*/  FMUL.FTZ R76, R76, UR31 ;  /* 0x0000001f4c4c7c20 */ /* 0x000fe20008410000 */
[C---:B------:R-:W-:Y:S01]  /*5ea0*/  ISETP.GE.AND P6, PT, R19.reuse, R205, PT ;  /* 0x000000cd1300720c */ /* 0x040fe20003fc6270 */
[----:B------:R-:W2:Y:S01]  /*5eb0*/  MUFU.TANH R10, R54 ;  /* 0x00000036000a7308 */ /* 0x000ea20000002400 */
[----:B------:R-:W-:Y:S01]  /*5ec0*/  ISETP.GE.AND P4, PT, R19, R204, PT ;  /* 0x000000cc1300720c */ /* 0x000fe20003f86270 */
[----:B------:R-:W-:Y:S01]  /*5ed0*/  FMUL.FTZ R85, R85, UR31 ;  /* 0x0000001f55557c20 */ /* 0x000fe20008410000 */
[----:B------:R-:W-:Y:S01]  /*5ee0*/  I2FP.F32.S32 R19, R19 ;  /* 0x0000001300137245 */ /* 0x000fe20000201400 */
[----:B------:R-:W-:Y:S01]  /*5ef0*/  FMUL.FTZ R87, R87, UR31 ;  /* 0x0000001f57577c20 */ /* 0x000fe20008410000 */
[----:B------:R-:W-:Y:S01]  /*5f00*/  FSEL R11, R8, -INF , !P2 ;  /* 0xff800000080b7808 */ /* 0x000fe20005000000 */
[----:B------:R-:W-:Y:S01]  /*5f10*/  FMUL.FTZ R78, R78, UR31 ;  /* 0x0000001f4e4e7c20 */ /* 0x000fe20008410000 */
[----:B------:R-:W-:Y:S01]  /*5f20*/  FSEL R23, R23, -INF , !P1 ;  /* 0xff80000017177808 */ /* 0x000fe20004800000 */
[----:B------:R-:W3:Y:S01]  /*5f30*/  MUFU.TANH R16, R16 ;  /* 0x0000001000107308 */ /* 0x000ee20000002400 */
[----:B------:R-:W-:Y:S01]  /*5f40*/  FSEL R13, R13, -INF , !P3 ;  /* 0xff8000000d0d7808 */ /* 0x000fe20005800000 */
[C---:B-1----:R-:W-:Y:S01]  /*5f50*/  FFMA.FTZ R27, R19.reuse, UR5, R12 ;  /* 0x00000005131b7c23 */ /* 0x042fe2000801000c */
[----:B------:R-:W-:Y:S01]  /*5f60*/  I2FP.F32.S32 R8, R18 ;  /* 0x0000001200087245 */ /* 0x000fe20000201400 */
[----:B----4-:R-:W-:Y:S01]  /*5f70*/  FFMA.FTZ R19, R19, UR5, R9 ;  /* 0x0000000513137c23 */ /* 0x010fe20008010009 */
[----:B------:R-:W-:Y:S01]  /*5f80*/  ISETP.GE.AND P1, PT, R25, R205, PT ;  /* 0x000000cd1900720c */ /* 0x000fe20003f26270 */
[----:B------:R-:W-:Y:S01]  /*5f90*/  FMUL.FTZ R79, R79, UR31 ;  /* 0x0000001f4f4f7c20 */ /* 0x000fe20008410000 */
[-C--:B------:R-:W-:Y:S01]  /*5fa0*/  ISETP.GE.AND P3, PT, R25, R204.reuse, PT ;  /* 0x000000cc1900720c */ /* 0x080fe20003f66270 */
[----:B------:R-:W1:Y:S01]  /*5fb0*/  MUFU.TANH R15, R15 ;  /* 0x0000000f000f7308 */ /* 0x000e620000002400 */
[----:B------:R-:W-:Y:S01]  /*5fc0*/  I2FP.F32.S32 R25, R25 ;  /* 0x0000001900197245 */ /* 0x000fe20000201400 */
[----:B------:R-:W-:Y:S01]  /*5fd0*/  FFMA.FTZ R12, R8, UR5, R5 ;  /* 0x00000005080c7c23 */ /* 0x000fe20008010005 */
[----:B------:R-:W-:Y:S01]  /*5fe0*/  FSEL R7, R7, -INF , !P5 ;  /* 0xff80000007077808 */ /* 0x000fe20006800000 */
[----:B------:R-:W-:Y:S01]  /*5ff0*/  VIADD R5, R14, 0x20 ;  /* 0x000000200e057836 */ /* 0x000fe20000000000 */
[CC--:B------:R-:W-:Y:S01]  /*6000*/  ISETP.GE.AND P5, PT, R18.reuse, R205.reuse, PT ;  /* 0x000000cd1200720c */ /* 0x0c0fe20003fa6270 */
[C---:B--2---:R-:W-:Y:S01]  /*6010*/  FFMA.FTZ R9, R25.reuse, UR5, R10 ;  /* 0x0000000519097c23 */ /* 0x044fe2000801000a */
[----:B------:R-:W-:Y:S01]  /*6020*/  ISETP.GE.AND P2, PT, R18, R204, PT ;  /* 0x000000cc1200720c */ /* 0x000fe20003f46270 */
[----:B------:R-:W-:Y:S01]  /*6030*/  MUFU.TANH R17, R17 ;  /* 0x0000001100117308 */ /* 0x000fe20000002400 */
[----:B------:R-:W-:Y:S01]  /*6040*/  FFMA.FTZ R18, R25, UR5, R6 ;  /* 0x0000000519127c23 */ /* 0x000fe20008010006 */
[----:B---3--:R-:W-:Y:S01]  /*6050*/  FFMA.FTZ R8, R8, UR5, R16 ;  /* 0x0000000508087c23 */ /* 0x008fe20008010010 */
[C---:B------:R-:W-:Y:S01]  /*6060*/  VIADD R25, R14.reuse, 0x21 ;  /* 0x000000210e197836 */ /* 0x040fe20000000000 */
[----:B------:R-:W-:Y:S01]  /*6070*/  FSEL R6, R27, -INF , !P6 ;  /* 0xff8000001b067808 */ /* 0x000fe20007000000 */
[----:B------:R-:W-:Y:S01]  /*6080*/  VIADD R16, R14, 0x28 ;  /* 0x000000280e107836 */ /* 0x000fe20000000000 */
[----:B------:R-:W-:Y:S01]  /*6090*/  FSEL R10, R19, -INF , !P4 ;  /* 0xff800000130a7808 */ /* 0x000fe20006000000 */
[----:B------:R-:W-:Y:S01]  /*60a0*/  FMUL.FTZ R77, R77, UR31 ;  /* 0x0000001f4d4d7c20 */ /* 0x000fe20008410000 */
[----:B------:R-:W2:Y:S01]  /*60b0*/  MUFU.TANH R50, R50 ;  /* 0x0000003200327308 */ /* 0x000ea20000002400 */
[----:B------:R-:W-:-:S02]  /*60c0*/  ISETP.GE.AND P6, PT, R5, R205, PT ;  /* 0x000000cd0500720c */ /* 0x000fc40003fc6270 */
[----:B------:R-:W-:Y:S02]  /*60d0*/  ISETP.GE.AND P4, PT, R5, R204, PT ;  /* 0x000000cc0500720c */ /* 0x000fe40003f86270 */
[----:B------:R-:W-:Y:S02]  /*60e0*/  I2FP.F32.S32 R19, R5 ;  /* 0x0000000500137245 */ /* 0x000fe40000201400 */
[----:B------:R-:W-:Y:S01]  /*60f0*/  FSEL R5, R18, -INF , !P1 ;  /* 0xff80000012057808 */ /* 0x000fe20004800000 */
[----:B------:R-:W3:Y:S01]  /*6100*/  MUFU.TANH R51, R51 ;  /* 0x0000003300337308 */ /* 0x000ee20000002400 */
[----:B------:R-:W-:Y:S01]  /*6110*/  FSEL R12, R12, -INF , !P5 ;  /* 0xff8000000c0c7808 */ /* 0x000fe20006800000 */
[----:B-1----:R-:W-:Y:S01]  /*6120*/  FFMA.FTZ R185, R19, UR5, R15 ;  /* 0x0000000513b97c23 */ /* 0x002fe2000801000f */
[----:B------:R-:W-:Y:S01]  /*6130*/  FSEL R8, R8, -INF , !P2 ;  /* 0xff80000008087808 */ /* 0x000fe20005000000 */
[----:B------:R-:W-:Y:S01]  /*6140*/  VIADD R15, R14, 0x31 ;  /* 0x000000310e0f7836 */ /* 0x000fe20000000000 */
[----:B------:R-:W-:-:S02]  /*6150*/  I2FP.F32.S32 R18, R25 ;  /* 0x0000001900127245 */ /* 0x000fc40000201400 */
[CC--:B------:R-:W-:Y:S01]  /*6160*/  ISETP.GE.AND P5, PT, R16.reuse, R205.reuse, PT ;  /* 0x000000cd1000720c */ /* 0x0c0fe20003fa6270 */
[----:B------:R-:W1:Y:S01]  /*6170*/  MUFU.TANH R64, R64 ;  /* 0x0000004000407308 */ /* 0x000e620000002400 */
[----:B------:R-:W-:Y:S01]  /*6180*/  ISETP.GE.AND P2, PT, R16, R204, PT ;  /* 0x000000cc1000720c */ /* 0x000fe20003f46270 */
[----:B--2---:R-:W-:Y:S01]  /*6190*/  FFMA.FTZ R50, R19, UR5, R50 ;  /* 0x0000000513327c23 */ /* 0x004fe20008010032 */
[----:B------:R-:W-:Y:S01]  /*61a0*/  I2FP.F32.S32 R16, R16 ;  /* 0x0000001000107245 */ /* 0x000fe20000201400 */
[----:B------:R-:W-:Y:S01]  /*61b0*/  FFMA.FTZ R186, R18, UR5, R17 ;  /* 0x0000000512ba7c23 */ /* 0x000fe20008010011 */
[----:B------:R-:W-:Y:S01]  /*61c0*/  FSEL R9, R9, -INF , !P3 ;  /* 0xff80000009097808 */ /* 0x000fe20005800000 */
[----:B------:R-:W-:Y:S01]  /*61d0*/  VIADD R17, R14, 0x30 ;  /* 0x000000300e117836 */ /* 0x000fe20000000000 */
[C---:B------:R-:W-:Y:S01]  /*61e0*/  ISETP.GE.AND P1, PT, R25.reuse, R205, PT ;  /* 0x000000cd1900720c */ /* 0x040fe20003f26270 */
[----:B------:R-:W2:Y:S01]  /*61f0*/  MUFU.TANH R66, R66 ;  /* 0x0000004200427308 */ /* 0x000ea20000002400 */
[----:B---3--:R-:W-:Y:S01]  /*6200*/  FFMA.FTZ R51, R18, UR5, R51 ;  /* 0x0000000512337c23 */ /* 0x008fe20008010033 */
[----:B------:R-:W-:-:S02]  /*6210*/  ISETP.GE.AND P3, PT, R25, R204, PT ;  /* 0x000000cc1900720c */ /* 0x000fc40003f66270 */
[----:B------:R-:W-:Y:S02]  /*6220*/  FSEL R185, R185, -INF , !P6 ;  /* 0xff800000b9b97808 */ /* 0x000fe40007000000 */
[----:B------:R-:W-:Y:S02]  /*6230*/  FSEL R190, R50, -INF , !P4 ;  /* 0xff80000032be7808 */ /* 0x000fe40006000000 */
[----:B------:R-:W3:Y:S01]  /*6240*/  MUFU.TANH R65, R65 ;  /* 0x0000004100417308 */ /* 0x000ee20000002400 */
[----:B-1----:R-:W-:Y:S01]  /*6250*/  FFMA.FTZ R64, R16, UR5, R64 ;  /* 0x0000000510407c23 */ /* 0x002fe20008010040 */
[----:B------:R-:W-:Y:S02]  /*6260*/  FSEL R186, R186, -INF , !P1 ;  /* 0xff800000baba7808 */ /* 0x000fe40004800000 */
[----:B------:R-:W-:Y:S02]  /*6270*/  FSEL R193, R51, -INF , !P3 ;  /* 0xff80000033c17808 */ /* 0x000fe40005800000 */
[----:B------:R-:W-:-:S02]  /*6280*/  ISETP.GE.AND P1, PT, R17, R205, PT ;  /* 0x000000cd1100720c */ /* 0x000fc40003f26270 */
[----:B------:R-:W1:Y:S01]  /*6290*/  MUFU.TANH R67, R67 ;  /* 0x0000004300437308 */ /* 0x000e620000002400 */
[----:B--2---:R-:W-:Y:S01]  /*62a0*/  FFMA.FTZ R66, R16, UR5, R66 ;  /* 0x0000000510427c23 */ /* 0x004fe20008010042 */
[----:B------:R-:W-:Y:S02]  /*62b0*/  IADD3 R16, R14, 0x29, RZ ;  /* 0x000000290e107810 */ /* 0x000fe40007ffe0ff */
[-C--:B------:R-:W-:Y:S02]  /*62c0*/  ISETP.GE.AND P3, PT, R17, R204.reuse, PT ;  /* 0x000000cc1100720c */ /* 0x080fe40003f66270 */
[C---:B------:R-:W-:Y:S02]  /*62d0*/  ISETP.GE.AND P6, PT, R16.reuse, R205, PT ;  /* 0x000000cd1000720c */ /* 0x040fe40003fc6270 */
[----:B------:R-:W2:Y:S01]  /*62e0*/  MUFU.TANH R84, R84 ;  /* 0x0000005400547308 */ /* 0x000ea20000002400 */
[----:B------:R-:W-:Y:S02]  /*62f0*/  ISETP.GE.AND P4, PT, R16, R204, PT ;  /* 0x000000cc1000720c */ /* 0x000fe40003f86270 */
[----:B------:R-:W-:-:S02]  /*6300*/  I2FP.F32.S32 R16, R16 ;  /* 0x0000001000107245 */ /* 0x000fc40000201400 */
[----:B------:R-:W-:Y:S02]  /*6310*/  I2FP.F32.S32 R17, R17 ;  /* 0x0000001100117245 */ /* 0x000fe40000201400 */
[----:B------:R-:W-:Y:S01]  /*6320*/  FSEL R187, R64, -INF , !P5 ;  /* 0xff80000040bb7808 */ /* 0x000fe20006800000 */
[----:B------:R-:W4:Y:S01]  /*6330*/  MUFU.TANH R86, R86 ;  /* 0x0000005600567308 */ /* 0x000f220000002400 */
[C---:B---3--:R-:W-:Y:S01]  /*6340*/  FFMA.FTZ R65, R16.reuse, UR5, R65 ;  /* 0x0000000510417c23 */ /* 0x048fe20008010041 */
[----:B-1----:R-:W-:Y:S01]  /*6350*/  FFMA.FTZ R67, R16, UR5, R67 ;  /* 0x0000000510437c23 */ /* 0x002fe20008010043 */
[----:B------:R-:W-:Y:S01]  /*6360*/  VIADD R16, R14, 0x38 ;  /* 0x000000380e107836 */ /* 0x000fe20000000000 */
[----:B------:R-:W-:Y:S02]  /*6370*/  FSEL R194, R66, -INF , !P2 ;  /* 0xff80000042c27808 */ /* 0x000fe40005000000 */
[----:B------:R-:W-:Y:S02]  /*6380*/  ISETP.GE.AND P5, PT, R15, R205, PT ;  /* 0x000000cd0f00720c */ /* 0x000fe40003fa6270 */
[----:B------:R-:W1:Y:S01]  /*6390*/  MUFU.TANH R76, R76 ;  /* 0x0000004c004c7308 */ /* 0x000e620000002400 */
[----:B--2---:R-:W-:Y:S01]  /*63a0*/  FFMA.FTZ R84, R17, UR5, R84 ;  /* 0x0000000511547c23 */ /* 0x004fe20008010054 */
[----:B------:R-:W-:-:S02]  /*63b0*/  ISETP.GE.AND P2, PT, R15, R204, PT ;  /* 0x000000cc0f00720c */ /* 0x000fc40003f46270 */
[----:B------:R-:W-:Y:S02]  /*63c0*/  I2FP.F32.S32 R15, R15 ;  /* 0x0000000f000f7245 */ /* 0x000fe40000201400 */
[----:B------:R-:W-:Y:S02]  /*63d0*/  FSEL R199, R84, -INF , !P1 ;  /* 0xff80000054c77808 */ /* 0x000fe40004800000 */
[----:B------:R-:W2:Y:S01]  /*63e0*/  MUFU.TANH R85, R85 ;  /* 0x0000005500557308 */ /* 0x000ea20000002400 */
[----:B----4-:R-:W-:Y:S01]  /*63f0*/  FFMA.FTZ R33, R17, UR5, R86 ;  /* 0x0000000511217c23 */ /* 0x010fe20008010056 */
[----:B------:R-:W-:Y:S02]  /*6400*/  ISETP.GE.AND P1, PT, R16, R205, PT ;  /* 0x000000cd1000720c */ /* 0x000fe40003f26270 */
[----:B------:R-:W-:Y:S02]  /*6410*/  FSEL R189, R65, -INF , !P6 ;  /* 0xff80000041bd7808 */ /* 0x000fe40007000000 */
[----:B------:R-:W-:-:S02]  /*6420*/  FSEL R33, R33, -INF , !P3 ;  /* 0xff80000021217808 */ /* 0x000fc40005800000 */
[----:B------:R-:W3:Y:S01]  /*6430*/  MUFU.TANH R87, R87 ;  /* 0x0000005700577308 */ /* 0x000ee20000002400 */
[----:B------:R-:W-:Y:S02]  /*6440*/  ISETP.GE.AND P3, PT, R16, R204, PT ;  /* 0x000000cc1000720c */ /* 0x000fe40003f66270 */
[----:B------:R-:W-:Y:S02]  /*6450*/  I2FP.F32.S32 R16, R16 ;  /* 0x0000001000107245 */ /* 0x000fe40000201400 */
[----:B------:R-:W-:Y:S02]  /*6460*/  FSEL R196, R67, -INF , !P4 ;  /* 0xff80000043c47808 */ /* 0x000fe40006000000 */
[----:B------:R-:W-:Y:S01]  /*6470*/  ISETP.GE.AND P6, PT, R14, R205, PT ;  /* 0x000000cd0e00720c */ /* 0x000fe20003fc6270 */
[----:B------:R-:W4:Y:S01]  /*6480*/  MUFU.TANH R3, R3 ;  /* 0x0000000300037308 */ /* 0x000f220000002400 */
[----:B-1----:R-:W-:Y:S01]  /*6490*/  FFMA.FTZ R76, R16, UR5, R76 ;  /* 0x00000005104c7c23 */ /* 0x002fe2000801004c */
[----:B--2---:R-:W-:Y:S01]  /*64a0*/  FFMA.FTZ R85, R15, UR5, R85 ;  /* 0x000000050f557c23 */ /* 0x004fe20008010055 */
[----:B------:R-:W-:Y:S01]  /*64b0*/  BAR.SYNC.DEFER_BLOCKING 0x0 ;  /* 0x0000000000007b1d */ /* 0x000fe20000010000 */
[----:B------:R-:W-:-:S02]  /*64c0*/  ISETP.GE.AND P4, PT, R14, R204, PT ;  /* 0x000000cc0e00720c */ /* 0x000fc40003f86270 */
[----:B------:R-:W-:Y:S02]  /*64d0*/  FSEL R197, R76, -INF , !P1 ;  /* 0xff8000004cc57808 */ /* 0x000fe40004800000 */
[----:B------:R-:W-:Y:S01]  /*64e0*/  PLOP3.LUT P1, PT, PT, PT, UP0, 0x80, 0x0 ;  /* 0x000000000000781c */ /* 0x000fe20003f2f008 */
[----:B------:R-:W1:Y:S01]  /*64f0*/  MUFU.TANH R34, R77 ;  /* 0x0000004d00227308 */ /* 0x000e620000002400 */
[----:B---3--:R-:W-:Y:S01]  /*6500*/  FFMA.FTZ R32, R15, UR5, R87 ;  /* 0x000000050f207c23 */ /* 0x008fe20008010057 */
[----:B------:R-:W-:Y:S01]  /*6510*/  I2FP.F32.S32 R15, R14 ;  /* 0x0000000e000f7245 */ /* 0x000fe20000201400 */
[----:B------:R-:W-:Y:S01]  /*6520*/  VIADD R14, R14, 0x39 ;  /* 0x000000390e0e7836 */ /* 0x000fe20000000000 */
[----:B------:R-:W-:Y:S02]  /*6530*/  FSEL R198, R85, -INF , !P5 ;  /* 0xff80000055c67808 */ /* 0x000fe40006800000 */
[----:B------:R-:W-:Y:S01]  /*6540*/  FSEL R32, R32, -INF , !P2 ;  /* 0xff80000020207808 */ /* 0x000fe20005000000 */
[C---:B------:R-:W-:Y:S01]  /*6550*/  FFMA.FTZ R20, R15.reuse, UR5, R20 ;  /* 0x000000050f147c23 */ /* 0x040fe20008010014 */
[----:B------:R-:W2:Y:S01]  /*6560*/  MUFU.TANH R78, R78 ;  /* 0x0000004e004e7308 */ /* 0x000ea20000002400 */
[C---:B------:R-:W-:Y:S01]  /*6570*/  ISETP.GE.AND P5, PT, R14.reuse, R205, PT ;  /* 0x000000cd0e00720c */ /* 0x040fe20003fa6270 */
[----:B----4-:R-:W-:Y:S01]  /*6580*/  FFMA.FTZ R3, R15, UR5, R3 ;  /* 0x000000050f037c23 */ /* 0x010fe20008010003 */
[----:B------:R-:W-:-:S02]  /*6590*/  ISETP.GE.AND P2, PT, R14, R204, PT ;  /* 0x000000cc0e00720c */ /* 0x000fc40003f46270 */
[----:B------:R-:W-:Y:S02]  /*65a0*/  I2FP.F32.S32 R14, R14 ;  /* 0x0000000e000e7245 */ /* 0x000fe40000201400 */
[----:B------:R-:W-:Y:S01]  /*65b0*/  FSEL R3, R3, -INF , !P6 ;  /* 0xff80000003037808 */ /* 0x000fe20007000000 */
[----:B------:R-:W3:Y:S01]  /*65c0*/  MUFU.TANH R79, R79 ;  /* 0x0000004f004f7308 */ /* 0x000ee20000002400 */
[----:B------:R-:W-:Y:S01]  /*65d0*/  FSEL R20, R20, -INF , !P4 ;  /* 0xff80000014147808 */ /* 0x000fe20006000000 */
[----:B-1----:R-:W-:-:S05]  /*65e0*/  FFMA.FTZ R34, R14, UR5, R34 ;  /* 0x000000050e227c23 */ /* 0x002fca0008010022 */
[----:B------:R-:W-:Y:S01]  /*65f0*/  FSEL R34, R34, -INF , !P5 ;  /* 0xff80000022227808 */ /* 0x000fe20006800000 */
[----:B--2---:R-:W-:-:S05]  /*6600*/  FFMA.FTZ R195, R16, UR5, R78 ;  /* 0x0000000510c37c23 */ /* 0x004fca000801004e */
[----:B------:R-:W-:Y:S01]  /*6610*/  FSEL R195, R195, -INF , !P3 ;  /* 0xff800000c3c37808 */ /* 0x000fe20005800000 */
[----:B---3--:R-:W-:-:S05]  /*6620*/  FFMA.FTZ R191, R14, UR5, R79 ;  /* 0x000000050ebf7c23 */ /* 0x008fca000801004f */
        /* <DEDUP_REMOVED lines=30> */
[----:B------:R-:W-:Y:S01]  /*6810*/  UIADD3 UR23, -UR35, URZ, URZ ;  /* 0x0000003f23177290 */ /* 0x000fe2000fffe13f */
[----:B------:R-:W-:Y:S02]  /*6820*/  UMOV UR33, UR37 ;  /* 0x0000002500217c82 */ /* 0x000fe40008000000 */
        /* <DEDUP_REMOVED lines=15> */
[----:B------:R-:W-:Y:S02]  /*6920*/  @!UP1 UIADD3 UR35, -UR35, URZ, URZ ;  /* 0x0000003f23239290 */ /* 0x000fe4000fffe13f */
[----:B------:R-:W-:-:S02]  /*6930*/  @!UP0 UIADD3 UR33, -UR33, URZ, URZ ;  /* 0x0000003f21218290 */ /* 0x000fc4000fffe13f */
        /* <DEDUP_REMOVED lines=18> */
[----:B-1----:R-:W-:Y:S01]  /*6a60*/  IMAD.U32 R17, RZ, RZ, UR21 ;  /* 0x00000015ff117e24 */ /* 0x002fe2000f8e00ff */
[----:B------:R-:W-:-:S04]  /*6a70*/  MOV R16, UR20 ;  /* 0x0000001400107c02 */ /* 0x000fc80008000f00 */
        /* <DEDUP_REMOVED lines=9> */
.L_x_2564:
[----:B------:R-:W-:-:S04]  /*6b10*/  ULEA UR14, -UR6, URZ, 0x6 ;  /* 0x0000003f060e7291 */ /* 0x000fc8000f8e313f */
[----:B------:R-:W-:Y:S02]  /*6b20*/  USHF.R.S32.HI UR16, URZ, 0x1f, UR14 ;  /* 0x0000001f3f107899 */ /* 0x000fe4000801140e */
[----:B------:R-:W-:-:S04]  /*6b30*/  MOV R27, UR14 ;  /* 0x0000000e001b7c02 */ /* 0x000fc80008000f00 */
[----:B------:R-:W-:-:S07]  /*6b40*/  MOV R25, UR16 ;  /* 0x0000001000197c02 */ /* 0x000fce0008000f00 */
.L_x_2565:
        /* <DEDUP_REMOVED lines=45> */
[----:B------:R-:W5:Y:S02]  /*6e20*/  @!P4 LDC.64 R18, c[0x0][0x218] ;  /* 0x00008600ff12cb82 */ /* 0x000f640000000a00 */
        /* <DEDUP_REMOVED lines=109> */
[C---:B--2---:R-:W-:Y:S01]  /*7500*/  @!P4 LEA R14, P2, R16.reuse, R14, 0x1 ;  /* 0x0000000e100ec211 */ /* 0x044fe200078408ff */
        /* <DEDUP_REMOVED lines=17> */
.L_x_2567:
[----:B------:R-:W-:Y:S05]  /*7620*/  BSYNC B0 ;  /* 0x0000000000007941 */ /* 0x000fea0003800000 */
.L_x_2566:
[----:B------:R-:W0:Y:S01]  /*7630*/  LDGDEPBAR ;  /* 0x00000000000079af */ /* 0x000e220000000000 */
[----:B------:R-:W-:-:S04]  /*7640*/  IADD3 R166, P2, R27, R166, RZ ;  /* 0x000000a61ba67210 */ /* 0x000fc80007f5e0ff */
[----:B------:R-:W-:-:S09]  /*7650*/  IADD3.X R165, R25, R165, RZ, P2, !PT ;  /* 0x000000a519a57210 */ /* 0x000fd200017fe4ff */
.L_x_2563:
        /* <DEDUP_REMOVED lines=53> */
[C---:B------:R-:W-:Y:S01]  /*79b0*/  FSETP.NEU.FTZ.AND P2, PT, R164.reuse, -INF , PT ;  /* 0xff800000a400780b */ /* 0x040fe20003f5d000 */
[----:B------:R-:W-:Y:S02]  /*79c0*/  FMUL.FTZ R35, R164, UR23 ;  /* 0x00000017a4237c20 */ /* 0x000fe40008410000 */
[----:B------:R-:W1:Y:S03]  /*79d0*/  LDSM.16.MT88.4 R88, [R229+0x14000] ;  /* 0x01400000e558783b */ /* 0x000e660000004200 */
[----:B------:R-:W-:Y:S01]  /*79e0*/  FSEL R35, R35, RZ, P2 ;  /* 0x000000ff23237208 */ /* 0x000fe20001000000 */
[----:B------:R-:W1:Y:S04]  /*79f0*/  LDSM.16.MT88.4 R96, [R228+0x14000] ;  /* 0x01400000e460783b */ /* 0x000e680000004200 */
[--C-:B------:R-:W-:Y:S01]  /*7a00*/  FFMA.FTZ R183, R3, UR23, -R35.reuse ;  /* 0x0000001703b77c23 */ /* 0x100fe20008010823 */
[----:B--2---:R-:W-:Y:S01]  /*7a10*/  FMNMX.FTZ R3, R15, R14, !PT ;  /* 0x0000000e0f037209 */ /* 0x004fe20007810000 */
[--C-:B------:R-:W-:Y:S01]  /*7a20*/  FFMA.FTZ R182, R26, UR23, -R35.reuse ;  /* 0x000000171ab67c23 */ /* 0x100fe20008010823 */
[--C-:B------:R-:W-:Y:S01]  /*7a30*/  FFMA.FTZ R181, R24, UR23, -R35.reuse ;  /* 0x0000001718b57c23 */ /* 0x100fe20008010823 */
[--C-:B------:R-:W-:Y:S01]  /*7a40*/  FFMA.FTZ R177, R23, UR23, -R35.reuse ;  /* 0x0000001717b17c23 */ /* 0x100fe20008010823 */
[C---:B------:R-:W-:Y:S01]  /*7a50*/  FSETP.NEU.FTZ.AND P2, PT, R3.reuse, -INF , PT ;  /* 0xff8000000300780b */ /* 0x040fe20003f5d000 */
[----:B------:R-:W-:Y:S01]  /*7a60*/  FMUL.FTZ R192, R3, UR23 ;  /* 0x0000001703c07c20 */ /* 0x000fe20008410000 */
[----:B------:R-:W2:Y:S01]  /*7a70*/  LDSM.16.MT88.4 R104, [R232+0x16000] ;  /* 0x01600000e868783b */ /* 0x000ea20000004200 */
[--C-:B------:R-:W-:Y:S01]  /*7a80*/  FFMA.FTZ R176, R7, UR23, -R35.reuse ;  /* 0x0000001707b07c23 */ /* 0x100fe20008010823 */
[--C-:B------:R-:W-:Y:S01]  /*7a90*/  FFMA.FTZ R175, R6, UR23, -R35.reuse ;  /* 0x0000001706af7c23 */ /* 0x100fe20008010823 */
[--C-:B------:R-:W-:Y:S01]  /*7aa0*/  FFMA.FTZ R173, R5, UR23, -R35.reuse ;  /* 0x0000001705ad7c23 */ /* 0x100fe20008010823 */
[----:B------:R-:W-:Y:S01]  /*7ab0*/  FSEL R192, R192, RZ, P2 ;  /* 0x000000ffc0c07208 */ /* 0x000fe20001000000 */
[----:B------:R-:W2:Y:S01]  /*7ac0*/  LDSM.16.MT88.4 R112, [R230+0x16000] ;  /* 0x01600000e670783b */ /* 0x000ea20000004200 */
[----:B------:R-:W-:Y:S01]  /*7ad0*/  MUFU.EX2 R183, R183 ;  /* 0x000000b700b77308 */ /* 0x000fe20000000800 */
[--C-:B------:R-:W-:Y:S01]  /*7ae0*/  FFMA.FTZ R2, R12, UR23, -R35.reuse ;  /* 0x000000170c027c23 */ /* 0x100fe20008010823 */
[--C-:B------:R-:W-:Y:S01]  /*7af0*/  FFMA.FTZ R185, R185, UR23, -R35.reuse ;  /* 0x00000017b9b97c23 */ /* 0x100fe20008010823 */
[--C-:B------:R-:W-:Y:S01]  /*7b00*/  FFMA.FTZ R180, R20, UR23, -R192.reuse ;  /* 0x0000001714b47c23 */ /* 0x100fe200080108c0 */
        /* <DEDUP_REMOVED lines=23> */
[----:B------:R-:W3:Y:S01]  /*7c80*/  LDSM.16.MT88.4 R16, [R228+0x10800] ;  /* 0x01080000e410783b */ /* 0x000ee20000004200 */
        /* <DEDUP_REMOVED lines=11> */
[----:B------:R-:W-:Y:S01]  /*7d40*/  LDSM.16.MT88.4 R32, [R232+0x11800] ;  /* 0x01180000e820783b */ /* 0x000fe20000004200 */
[----:B------:R-:W5:Y:S01]  /*7d50*/  MUFU.EX2 R184, R184 ;  /* 0x000000b800b87308 */ /* 0x000f620000000800 */
[----:B----4-:R-:W-:Y:S01]  /*7d60*/  F2FP.BF16.F32.PACK_AB R130, R177, R181 ;  /* 0x000000b5b182723e */ /* 0x010fe200000010ff */
[----:B------:R-:W-:Y:S01]  /*7d70*/  FADD.FTZ R182, R183, R182 ;  /* 0x000000b6b7b67221 */ /* 0x000fe20000010000 */
[----:B------:R-:W-:-:S03]  /*7d80*/  LEA R249, P2, R166, UR16, 0x1 ;  /* 0x00000010a6f97c11 */ /* 0x000fc6000f8408ff */
[----:B------:R-:W-:Y:S01]  /*7d90*/  FADD.FTZ R181, R181, R182 ;  /* 0x000000b6b5b57221 */ /* 0x000fe20000010000 */
[----:B------:R-:W-:Y:S01]  /*7da0*/  LEA.HI.X R248, R166, UR17, R165, 0x1, P2 ;  /* 0x00000011a6f87c11 */ /* 0x000fe200090f0ca5 */
[----:B------:R-:W4:Y:S02]  /*7db0*/  MUFU.EX2 R178, R178 ;  /* 0x000000b200b27308 */ /* 0x000f240000000800 */
[----:B------:R-:W-:-:S06]  /*7dc0*/  FADD.FTZ R181, R177, R181 ;  /* 0x000000b5b1b57221 */ /* 0x000fcc0000010000 */
[----:B------:R-:W1:Y:S01]  /*7dd0*/  MUFU.EX2 R179, R179 ;  /* 0x000000b300b37308 */ /* 0x000e620000000800 */
[----:B-----5:R-:W-:Y:S01]  /*7de0*/  F2FP.BF16.F32.PACK_AB R129, R184, R180 ;  /* 0x000000b4b881723e */ /* 0x020fe200000010ff */
[----:B------:R-:W-:-:S06]  /*7df0*/  FADD.FTZ R180, R180, R184 ;  /* 0x000000b8b4b47221 */ /* 0x000fcc0000010000 */
[----:B------:R-:W5:Y:S01]  /*7e00*/  MUFU.EX2 R176, R176 ;  /* 0x000000b000b07308 */ /* 0x000f620000000800 */
[----:B----4-:R-:W-:-:S07]  /*7e10*/  FADD.FTZ R180, R178, R180 ;  /* 0x000000b4b2b47221 */ /* 0x010fce0000010000 */
[----:B------:R-:W-:Y:S01]  /*7e20*/  MUFU.EX2 R175, R175 ;  /* 0x000000af00af7308 */ /* 0x000fe20000000800 */
[C---:B-1----:R-:W-:Y:S01]  /*7e30*/  F2FP.BF16.F32.PACK_AB R131, R179.reuse, R178 ;  /* 0x000000b2b383723e */ /* 0x042fe200000010ff */
[----:B------:R-:W-:-:S06]  /*7e40*/  FADD.FTZ R179, R179, R180 ;  /* 0x000000b4b3b37221 */ /* 0x000fcc0000010000 */
[----:B------:R-:W-:Y:S01]  /*7e50*/  HMMA.16816.F32.BF16 R36, R128, R40, RZ ;  /* 0x000000288024723c */ /* 0x000fe200000418ff */
[----:B------:R-:W-:Y:S01]  /*7e60*/  MUFU.EX2 R173, R173 ;  /* 0x000000ad00ad7308 */ /* 0x000fe20000000800 */
[----:B-----5:R-:W-:-:S04]  /*7e70*/  FADD.FTZ R181, R176, R181 ;  /* 0x000000b5b0b57221 */ /* 0x020fc80000010000 */
[C---:B------:R-:W-:Y:S03]  /*7e80*/  HMMA.16816.F32.BF16 R44, R128.reuse, R48, RZ ;  /* 0x00000030802c723c */ /* 0x040fe600000418ff */
[----:B------:R-:W-:Y:S03]  /*7e90*/  MUFU.EX2 R2, R2 ;  /* 0x0000000200027308 */ /* 0x000fe60000000800 */
[C---:B------:R-:W-:Y:S05]  /*7ea0*/  HMMA.16816.F32.BF16 R40, R128.reuse, R42, RZ ;  /* 0x0000002a8028723c */ /* 0x040fea00000418ff */
[----:B------:R-:W1:Y:S01]  /*7eb0*/  MUFU.EX2 R174, R174 ;  /* 0x000000ae00ae7308 */ /* 0x000e620000000800 */
[C---:B------:R-:W-:Y:S06]  /*7ec0*/  HMMA.16816.F32.BF16 R48, R128.reuse, R50, RZ ;  /* 0x000000328030723c */ /* 0x040fec00000418ff */
[C---:B------:R-:W-:Y:S01]  /*7ed0*/  HMMA.16816.F32.BF16 R160, R128.reuse, R156, RZ ;  /* 0x0000009c80a0723c */ /* 0x040fe200000418ff */
[----:B------:R-:W4:Y:S05]  /*7ee0*/  MUFU.EX2 R172, R172 ;  /* 0x000000ac00ac7308 */ /* 0x000f2a0000000800 */
[----:B------:R-:W-:Y:S03]  /*7ef0*/  HMMA.16816.F32.BF16 R152, R128, R148, RZ ;  /* 0x000000948098723c */ /* 0x000fe600000418ff */
[----:B------:R-:W-:Y:S01]  /*7f00*/  MUFU.EX2 R169, R169 ;  /* 0x000000a900a97308 */ /* 0x000fe20000000800 */
[----:B-1----:R-:W-:-:S02]  /*7f10*/  FADD.FTZ R179, R174, R179 ;  /* 0x000000b3aeb37221 */ /* 0x002fc40000010000 */
[C---:B------:R-:W-:Y:S05]  /*7f20*/  HMMA.16816.F32.BF16 R144, R128.reuse, R140, RZ ;  /* 0x0000008c8090723c */ /* 0x040fea00000418ff */
[----:B------:R-:W1:Y:S01]  /*7f30*/  MUFU.EX2 R0, R0 ;  /* 0x0000000000007308 */ /* 0x000e620000000800 */
[----:B------:R-:W-:Y:S01]  /*7f40*/  HMMA.16816.F32.BF16 R136, R128, R132, RZ ;  /* 0x000000848088723c */ /* 0x000fe200000418ff */
[----:B----4-:R-:W-:-:S05]  /*7f50*/  FADD.FTZ R179, R172, R179 ;  /* 0x000000b3acb37221 */ /* 0x010fca0000010000 */
        /* <DEDUP_REMOVED lines=10> */
[----:B------:R-:W4:Y:S03]  /*8000*/  MUFU.EX2 R190, R190 ;  /* 0x000000be00be7308 */ /* 0x000f260000000800 */
[C---:B--2---:R-:W-:Y:S05]  /*8010*/  HMMA.16816.F32.BF16 R100, R128.reuse, R104, RZ ;  /* 0x000000688064723c */ /* 0x044fea00000418ff */
[----:B------:R-:W2:Y:S01]  /*8020*/  MUFU.EX2 R193, R193 ;  /* 0x000000c100c17308 */ /* 0x000ea20000000800 */
        /* <DEDUP_REMOVED lines=27> */
[C---:B------:R-:W-:Y:S01]  /*81e0*/  F2FP.BF16.F32.PACK_AB R4, R175.reuse, R176 ;  /* 0x000000b0af04723e */ /* 0x040fe200000010ff */
[----:B------:R-:W-:Y:S01]  /*81f0*/  FADD.FTZ R175, R175, R181 ;  /* 0x000000b5afaf7221 */ /* 0x000fe20000010000 */
[----:B------:R-:W-:-:S03]  /*8200*/  F2FP.BF16.F32.PACK_AB R5, R172, R174 ;  /* 0x000000aeac05723e */ /* 0x000fc600000010ff */
[----:B------:R-:W-:Y:S01]  /*8210*/  FADD.FTZ R175, R173, R175 ;  /* 0x000000afadaf7221 */ /* 0x000fe20000010000 */
[----:B------:R-:W-:Y:S02]  /*8220*/  F2FP.BF16.F32.PACK_AB R6, R2, R173 ;  /* 0x000000ad0206723e */ /* 0x000fe400000010ff */
[----:B-1----:R-:W-:Y:S01]  /*8230*/  F2FP.BF16.F32.PACK_AB R7, R0, R169 ;  /* 0x000000a90007723e */ /* 0x002fe200000010ff */
[----:B------:R-:W-:Y:S01]  /*8240*/  FADD.FTZ R169, R169, R179 ;  /* 0x000000b3a9a97221 */ /* 0x000fe20000010000 */
[----:B------:R-:W-:-:S03]  /*8250*/  FADD.FTZ R175, R2, R175 ;  /* 0x000000af02af7221 */ /* 0x000fc60000010000 */
[----:B------:R-:W-:Y:S02]  /*8260*/  FADD.FTZ R169, R0, R169 ;  /* 0x000000a900a97221 */ /* 0x000fe40000010000 */
[----:B------:R-:W-:Y:S02]  /*8270*/  HMMA.16816.F32.BF16 R36, R4, R12, R36 ;  /* 0x0000000c0424723c */ /* 0x000fe40000041824 */
[----:B----4-:R-:W-:-:S04]  /*8280*/  FADD.FTZ R169, R190, R169 ;  /* 0x000000a9bea97221 */ /* 0x010fc80000010000 */
[C---:B------:R-:W-:Y:S01]  /*8290*/  HMMA.16816.F32.BF16 R40, R4.reuse, R14, R40 ;  /* 0x0000000e0428723c */ /* 0x040fe20000041828 */
[----:B------:R-:W1:Y:S05]  /*82a0*/  LDSM.16.MT88.4 R12, [R229+0x14800] ;  /* 0x01480000e50c783b */ /* 0x000e6a0000004200 */
[C---:B------:R-:W-:Y:S06]  /*82b0*/  HMMA.16816.F32.BF16 R44, R4.reuse, R8, R44 ;  /* 0x00000008042c723c */ /* 0x040fec000004182c */
[C---:B------:R-:W-:Y:S01]  /*82c0*/  HMMA.16816.F32.BF16 R48, R4.reuse, R10, R48 ;  /* 0x0000000a0430723c */ /* 0x040fe20000041830 */
[----:B------:R-:W4:Y:S05]  /*82d0*/  LDSM.16.MT88.4 R8, [R228+0x14800] ;  /* 0x01480000e408783b */ /* 0x000f2a0000004200 */
        /* <DEDUP_REMOVED lines=39> */
[C---:B---3--:R-:W-:Y:S06]  /*8550*/  HMMA.16816.F32.BF16 R108, R4.reuse, R16, R108 ;  /* 0x00000010046c723c */ /* 0x048fec000004186c */
[----:B------:R-:W-:Y:S01]  /*8560*/  HMMA.16816.F32.BF16 R112, R4, R18, R112 ;  /* 0x000000120470723c */ /* 0x000fe20000041870 */
[----:B------:R-:W3:Y:S06]  /*8570*/  LDSM.16.MT88.4 R16, [R229+0x11000] ;  /* 0x01100000e510783b */ /* 0x000eec0000004200 */
        /* <DEDUP_REMOVED lines=20> */
[----:B------:R-:W-:-:S04]  /*86c0*/  FADD.FTZ R193, R195, R193 ;  /* 0x000000c1c3c17221 */ /* 0x000fc80000010000 */
        /* <DEDUP_REMOVED lines=44> */
[----:B------:R-:W-:-:S02]  /*8990*/  F2FP.BF16.F32.PACK_AB R4, R198, R199 ;  /* 0x000000c7c604723e */ /* 0x000fc400000010ff */
[----:B------:R-:W-:Y:S02]  /*89a0*/  F2FP.BF16.F32.PACK_AB R5, R201, R200 ;  /* 0x000000c8c905723e */ /* 0x000fe400000010ff */
[C---:B------:R-:W-:Y:S01]  /*89b0*/  F2FP.BF16.F32.PACK_AB R6, R251.reuse, R197 ;  /* 0x000000c5fb06723e */ /* 0x040fe200000010ff */
[----:B------:R-:W-:Y:S01]  /*89c0*/  FADD.FTZ R251, R251, R189 ;  /* 0x000000bdfbfb7221 */ /* 0x000fe20000010000 */
[C---:B------:R-:W-:Y:S01]  /*89d0*/  F2FP.BF16.F32.PACK_AB R7, R250.reuse, R195 ;  /* 0x000000c3fa07723e */ /* 0x040fe200000010ff */
[----:B------:R-:W-:-:S06]  /*89e0*/  FADD.FTZ R250, R250, R193 ;  /* 0x000000c1fafa7221 */ /* 0x000fcc0000010000 */
        /* <DEDUP_REMOVED lines=37> */
[C---:B-1----:R-:W-:Y:S06]  /*8c40*/  HMMA.16816.F32.BF16 R116, R4.reuse, R12, R116 ;  /* 0x0000000c0474723c */ /* 0x042fec0000041874 */
[C---:B------:R-:W-:Y:S06]  /*8c50*/  HMMA.16816.F32.BF16 R120, R4.reuse, R14, R120 ;  /* 0x0000000e0478723c */ /* 0x040fec0000041878 */
[C---:B----4-:R-:W-:Y:S06]  /*8c60*/  HMMA.16816.F32.BF16 R124, R4.reuse, R8, R124 ;  /* 0x00000008047c723c */ /* 0x050fec000004187c */
        /* <DEDUP_REMOVED lines=58> */
[----:B------:R-:W-:Y:S01]  /*9010*/  IMAD.U32 R6, RZ, RZ, UR20 ;  /* 0x00000014ff067e24 */ /* 0x000fe2000f8e00ff */
[----:B------:R-:W-:Y:S01]  /*9020*/  MOV R7, UR21 ;  /* 0x0000001500077c02 */ /* 0x000fe20008000f00 */
[----:B------:R-:W-:Y:S01]  /*9030*/  IMAD.U32 R4, RZ, RZ, UR32 ;  /* 0x00000020ff047e24 */ /* 0x000fe2000f8e00ff */
[----:B------:R-:W-:Y:S01]  /*9040*/  UIADD3 UR4, UR37, -UR4, URZ ;  /* 0x8000000425047290 */ /* 0x000fe2000fffe03f */
[----:B------:R-:W-:Y:S01]  /*9050*/  IMAD.U32 R5, RZ, RZ, UR33 ;  /* 0x00000021ff057e24 */ /* 0x000fe2000f8e00ff */
[----:B------:R-:W-:Y:S01]  /*9060*/  ULDC.64 UR20, c[0x0][0x238] ;  /* 0x00008e0000147ab9 */ /* 0x000fe20000000a00 */
[----:B------:R1:W2:Y:S04]  /*9070*/  LDG.E R2, desc[UR24][R6.64] ;  /* 0x0000001806027981 */ /* 0x0002a8000c1e1900 */
        /* <DEDUP_REMOVED lines=17> */
.L_x_2569:
[----:B------:R-:W-:-:S04]  /*9190*/  ULEA UR4, -UR8, URZ, 0x6 ;  /* 0x0000003f08047291 */ /* 0x000fc8000f8e313f */
[----:B------:R-:W-:Y:S02]  /*91a0*/  USHF.R.S32.HI UR9, URZ, 0x1f, UR4 ;  /* 0x0000001f3f097899 */ /* 0x000fe40008011404 */
[----:B------:R-:W-:-:S04]  /*91b0*/  MOV R6, UR4 ;  /* 0x0000000400067c02 */ /* 0x000fc80008000f00 */
[----:B------:R-:W-:-:S07]  /*91c0*/  MOV R5, UR9 ;  /* 0x0000000900057c02 */ /* 0x000fce0008000f00 */
.L_x_2570:
        /* <DEDUP_REMOVED lines=10> */
[C---:B------:R-:W-:Y:S01]  /*9270*/  @!P5 IMAD.X R0, R5.reuse, 0x1, R168, P1 ;  /* 0x000000010500d824 */ /* 0x040fe200008e06a8 */
        /* <DEDUP_REMOVED lines=13> */
[C---:B------:R-:W-:Y:S01]  /*9350*/  @!P3 IMAD.X R0, R5.reuse, 0x1, R168, P1 ;  /* 0x000000010500b824 */ /* 0x040fe200008e06a8 */
[C---:B------:R-:W-:Y:S01]  /*9360*/  @!P3 LEA R12, P1, R2.reuse, UR26, 0x1 ;  /* 0x0000001a020cbc11 */ /* 0x040fe2000f8208ff */
        /* <DEDUP_REMOVED lines=8> */
[C---:B------:R-:W-:Y:S01]  /*93f0*/  @!P6 LEA R22, P2, R6.reuse, R188, 0x1 ;  /* 0x000000bc0616e211 */ /* 0x040fe200078408ff */
        /* <DEDUP_REMOVED lines=12> */
[----:B------:R1:W-:Y:S01]  /*94c0*/  @!P3 LDGSTS.E.BYPASS.LTC128B.128 [R242+0x16000], desc[UR24][R12.64+0x180] ;  /* 0x160001800cf2bfae */ /* 0x0003e2000b901d58 */
[----:B------:R-:W-:-:S02]  /*94d0*/  @!P5 LEA.HI.X R21, R2, UR27, R0, 0x1, P2 ;  /* 0x0000001b0215dc11 */ /* 0x000fc400090f0c00 */
[----:B------:R-:W-:Y:S01]  /*94e0*/  @!P4 LEA R10, P2, R4, UR26, 0x1 ;  /* 0x0000001a040acc11 */ /* 0x000fe2000f8408ff */
[C---:B------:R-:W-:Y:S01]  /*94f0*/  @!P4 IMAD.X R0, R5.reuse, 0x1, R168, P1 ;  /* 0x000000010500c824 */ /* 0x040fe200008e06a8 */
        /* <DEDUP_REMOVED lines=19> */
[C---:B------:R-:W-:Y:S01]  /*9630*/  @!P5 IMAD.X R0, R5.reuse, 0x1, R168, P1 ;  /* 0x000000010500d824 */ /* 0x040fe200008e06a8 */
[----:B------:R-:W-:Y:S01]  /*9640*/  @!P6 LEA.HI.X R19, R6, R167, R5, 0x1, P2 ;  /* 0x000000a70613e211 */ /* 0x000fe200010f0c05 */
[----:B------:R-:W-:Y:S01]  /*9650*/  @P4 STS.128 [R242+0x14800], RZ ;  /* 0x014800fff2004388 */ /* 0x000fe20000000c00 */
[----:B------:R-:W-:Y:S02]  /*9660*/  @!P5 LEA R16, P2, R2, UR26, 0x1 ;  /* 0x0000001a0210dc11 */ /* 0x000fe4000f8408ff */
[-C--:B------:R-:W-:Y:S01]  /*9670*/  @!P4 IADD3 R4, P1, R6, R170.reuse, RZ ;  /* 0x000000aa0604c210 */ /* 0x080fe20007f3e0ff */
[----:B------:R-:W-:Y:S01]  /*9680*/  @!PT LDS RZ, [RZ] ;  /* 0x00000000fffff984 */ /* 0x000fe20000000800 */
[----:B------:R-:W-:Y:S01]  /*9690*/  @!PT LDS RZ, [RZ] ;  /* 0x00000000fffff984 */ /* 0x000fe20000000800 */
[----:B------:R-:W-:Y:S01]  /*96a0*/  @!PT LDS RZ, [RZ] ;  /* 0x00000000fffff984 */ /* 0x000fe20000000800 */
[----:B------:R-:W-:Y:S01]  /*96b0*/  @!P4 LDGSTS.E.BYPASS.LTC128B.128 [R242+0x14800], desc[UR24][R10.64+0x100] ;  /* 0x148001000af2cfae */ /* 0x000fe2000b901d58 */
[----:B------:R-:W-:Y:S02]  /*96c0*/  @!P5 LEA.HI.X R17, R2, UR27, R0, 0x1, P2 ;  /* 0x0000001b0211dc11 */ /* 0x000fe400090f0c00 */
[----:B------:R-:W-:Y:S01]  /*96d0*/  @!P4 LEA R26, P2, R4, UR26, 0x1 ;  /* 0x0000001a041acc11 */ /* 0x000fe2000f8408ff */
[C---:B------:R-:W-:Y:S01]  /*96e0*/  @!P4 IMAD.X R2, R5.reuse, 0x1, R168, P1 ;  /* 0x000000010502c824 */ /* 0x040fe200008e06a8 */
[----:B------:R-:W-:Y:S01]  /*96f0*/  @!P3 IADD3 R0, P1, R6, R170, RZ ;  /* 0x000000aa0600b210 */ /* 0x000fe20007f3e0ff */
[----:B------:R-:W-:Y:S03]  /*9700*/  @P3 STS.128 [R242+0x16800], RZ ;  /* 0x016800fff2003388 */ /* 0x000fe60000000c00 */
[----:B------:R-:W-:Y:S01]  /*9710*/  @!P4 LEA.HI.X R27, R4, UR27, R2, 0x1, P2 ;  /* 0x0000001b041bcc11 */ /* 0x000fe200090f0c02 */
[----:B------:R-:W-:Y:S01]  /*9720*/  @!P3 IMAD.X R2, R5, 0x1, R168, P1 ;  /* 0x000000010502b824 */ /* 0x000fe200008e06a8 */
[----:B------:R-:W-:Y:S01]  /*9730*/  IADD3 R6, P2, R6, UR30, RZ ;  /* 0x0000001e06067c10 */ /* 0x000fe2000ff5e0ff */
[----:B------:R-:W-:Y:S01]  /*9740*/  @!PT LDS RZ, [RZ] ;  /* 0x00000000fffff984 */ /* 0x000fe20000000800 */
[----:B------:R-:W-:Y:S01]  /*9750*/  @!PT LDS RZ, [RZ] ;  /* 0x00000000fffff984 */ /* 0x000fe20000000800 */
[----:B------:R-:W-:Y:S01]  /*9760*/  @!PT LDS RZ, [RZ] ;  /* 0x00000000fffff984 */ /* 0x000fe20000000800 */
[----:B------:R-:W-:Y:S01]  /*9770*/  @!P3 LDGSTS.E.BYPASS.LTC128B.128 [R242+0x16800], desc[UR24][R8.64+0x180] ;  /* 0x1680018008f2bfae */ /* 0x000fe2000b901d58 */
[----:B------:R-:W-:-:S02]  /*9780*/  @!P3 LEA R28, P1, R0, UR26, 0x1 ;  /* 0x0000001a001cbc11 */ /* 0x000fc4000f8208ff */
[----:B------:R-:W-:Y:S01]  /*9790*/  IADD3.X R5, R5, UR22, RZ, P2, !PT ;  /* 0x0000001605057c10 */ /* 0x000fe200097fe4ff */
[----:B------:R-:W-:Y:S01]  /*97a0*/  @P6 STS.128 [R242+0x11000], RZ ;  /* 0x011000fff2006388 */ /* 0x000fe20000000c00 */
[----:B------:R-:W-:Y:S02]  /*97b0*/  @!P6 LEA R30, P2, R6, R188, 0x1 ;  /* 0x000000bc061ee211 */ /* 0x000fe400078408ff */
[----:B------:R-:W-:Y:S01]  /*97c0*/  @!P3 LEA.HI.X R29, R0, UR27, R2, 0x1, P1 ;  /* 0x0000001b001dbc11 */ /* 0x000fe200088f0c02 */
[----:B------:R-:W-:Y:S01]  /*97d0*/  @!PT LDS RZ, [RZ] ;  /* 0x00000000fffff984 */ /* 0x000fe20000000800 */
[----:B------:R-:W-:Y:S01]  /*97e0*/  @!PT LDS RZ, [RZ] ;  /* 0x00000000fffff984 */ /* 0x000fe20000000800 */
[----:B------:R-:W-:Y:S01]  /*97f0*/  @!PT LDS RZ, [RZ] ;  /* 0x00000000fffff984 */ /* 0x000fe20000000800 */
[----:B------:R-:W-:Y:S01]  /*9800*/  @!P6 LDGSTS.E.BYPASS.LTC128B.128 [R242+0x11000], desc[UR24][R18.64] ;  /* 0x1100000012f2efae */ /* 0x000fe2000b901d58 */
[C---:B------:R-:W-:Y:S02]  /*9810*/  @!P6 LEA.HI.X R31, R6.reuse, R167, R5, 0x1, P2 ;  /* 0x000000a7061fe211 */ /* 0x040fe400010f0c05 */
[CC--:B------:R-:W-:Y:S01]  /*9820*/  @!P5 IADD3 R0, P1, R6.reuse, R170.reuse, RZ ;  /* 0x000000aa0600d210 */ /* 0x0c0fe20007f3e0ff */
[----:B------:R-:W-:Y:S01]  /*9830*/  @P5 STS.128 [R242+0x13000], RZ ;  /* 0x013000fff2005388 */ /* 0x000fe20000000c00 */
[----:B------:R-:W-:-:S03]  /*9840*/  @!P4 IADD3 R2, P2, R6, R170, RZ ;  /* 0x000000aa0602c210 */ /* 0x000fc60007f5e0ff */
[C-C-:B------:R-:W-:Y:S01]  /*9850*/  @!P5 IMAD.X R4, R5.reuse, 0x1, R168.reuse, P1 ;  /* 0x000000010504d824 */ /* 0x140fe200008e06a8 */
[----:B------:R-:W-:Y:S01]  /*9860*/  @!P3 IADD3 R6, P1, R6, R170, RZ ;  /* 0x000000aa0606b210 */ /* 0x000fe20007f3e0ff */
[C-C-:B------:R-:W-:Y:S01]  /*9870*/  @!P4 IMAD.X R7, R5.reuse, 0x1, R168.reuse, P2 ;  /* 0x000000010507c824 */ /* 0x140fe200010e06a8 */
[C---:B------:R-:W-:Y:S01]  /*9880*/  @!P5 LEA R32, P2, R0.reuse, UR26, 0x1 ;  /* 0x0000001a0020dc11 */ /* 0x040fe2000f8408ff */
[----:B------:R-:W-:Y:S01]  /*9890*/  @!PT LDS RZ, [RZ] ;  /* 0x00000000fffff984 */ /* 0x000fe20000000800 */
[----:B------:R-:W-:Y:S01]  /*98a0*/  @!PT LDS RZ, [RZ] ;  /* 0x00000000fffff984 */ /* 0x000fe20000000800 */
[----:B------:R-:W-:Y:S01]  /*98b0*/  @!PT LDS RZ, [RZ] ;  /* 0x00000000fffff984 */ /* 0x000fe20000000800 */
[----:B------:R-:W-:Y:S02]  /*98c0*/  @!P5 LDGSTS.E.BYPASS.LTC128B.128 [R242+0x13000], desc[UR24][R16.64+0x80] ;  /* 0x1300008010f2dfae */ /* 0x000fe4000b901d58 */
[----:B------:R-:W-:Y:S01]  /*98d0*/  @!P3 IMAD.X R5, R5, 0x1, R168, P1 ;  /* 0x000000010505b824 */ /* 0x000fe200008e06a8 */
[----:B------:R-:W-:Y:S01]  /*98e0*/  @!P5 LEA.HI.X R33, R0, UR27, R4, 0x1, P2 ;  /* 0x0000001b0021dc11 */ /* 0x000fe200090f0c04 */
[----:B------:R-:W-:Y:S01]  /*98f0*/  @P4 STS.128 [R242+0x15000], RZ ;  /* 0x015000fff2004388 */ /* 0x000fe20000000c00 */
[----:B------:R-:W-:Y:S02]  /*9900*/  @!P4 LEA R34, P2, R2, UR26, 0x1 ;  /* 0x0000001a0222cc11 */ /* 0x000fe4000f8408ff */
[----:B------:R-:W-:Y:S01]  /*9910*/  @!P3 LEA R4, P1, R6, UR26, 0x1 ;  /* 0x0000001a0604bc11 */ /* 0x000fe2000f8208ff */
[----:B------:R-:W-:Y:S01]  /*9920*/  @!PT LDS RZ, [RZ] ;  /* 0x00000000fffff984 */ /* 0x000fe20000000800 */
[----:B------:R-:W-:Y:S01]  /*9930*/  @!PT LDS RZ, [RZ] ;  /* 0x00000000fffff984 */ /* 0x000fe20000000800 */
[----:B------:R-:W-:Y:S01]  /*9940*/  @!PT LDS RZ, [RZ] ;  /* 0x00000000fffff984 */ /* 0x000fe20000000800 */
[----:B------:R-:W-:Y:S01]  /*9950*/  @!P4 LDGSTS.E.BYPASS.LTC128B.128 [R242+0x15000], desc[UR24][R26.64+0x100] ;  /* 0x150001001af2cfae */ /* 0x000fe2000b901d58 */
[----:B------:R-:W-:-:S02]  /*9960*/  @!P4 LEA.HI.X R35, R2, UR27, R7, 0x1, P2 ;  /* 0x0000001b0223cc11 */ /* 0x000fc400090f0c07 */
[----:B------:R-:W-:Y:S01]  /*9970*/  @!P3 LEA.HI.X R5, R6, UR27, R5, 0x1, P1 ;  /* 0x0000001b0605bc11 */ /* 0x000fe200088f0c05 */
        /* <DEDUP_REMOVED lines=28> */
[----:B------:R-:W4:Y:S04]  /*9b40*/  LDSM.16.M88.4 R184, [R237+0x9000] ;  /* 0x00900000edb8783b */ /* 0x000f280000000200 */
[----:B------:R-:W5:Y:S04]  /*9b50*/  LDSM.16.M88.4 R192, [R237+0x9800] ;  /* 0x00980000edc0783b */ /* 0x000f680000000200 */
[----:B------:R-:W-:Y:S04]  /*9b60*/  LDSM.16.M88.4 R8, [R236] ;  /* 0x00000000ec08783b */ /* 0x000fe80000000200 */
[----:B------:R-:W5:Y:S04]  /*9b70*/  LDSM.16.M88.4 R172, [R235] ;  /* 0x00000000ebac783b */ /* 0x000f680000000200 */
[----:B------:R-:W5:Y:S04]  /*9b80*/  LDSM.16.M88.4 R24, [R227] ;  /* 0x00000000e318783b */ /* 0x000f680000000200 */
[----:B------:R-:W5:Y:S04]  /*9b90*/  LDSM.16.M88.4 R168, [R226] ;  /* 0x00000000e2a8783b */ /* 0x000f680000000200 */
[----:B------:R-:W5:Y:S04]  /*9ba0*/  LDSM.16.M88.4 R20, [R225] ;  /* 0x00000000e114783b */ /* 0x000f680000000200 */
[----:B---3--:R-:W-:Y:S01]  /*9bb0*/  LDSM.16.M88.4 R4, [R234] ;  /* 0x00000000ea04783b */ /* 0x008fe20000000200 */
[C---:B-1----:R-:W-:Y:S03]  /*9bc0*/  HMMA.16816.F32.BF16 R16, R176.reuse, R12, RZ ;  /* 0x0000000cb010723c */ /* 0x042fe600000418ff */
[----:B------:R-:W1:Y:S04]  /*9bd0*/  LDSM.16.M88.4 R196, [R231+0x8000] ;  /* 0x00800000e7c4783b */ /* 0x000e680000000200 */
[----:B------:R-:W-:Y:S01]  /*9be0*/  LDSM.16.M88.4 R200, [R213] ;  /* 0x00000000d5c8783b */ /* 0x000fe20000000200 */
[C---:B------:R-:W-:Y:S03]  /*9bf0*/  HMMA.16816.F32.BF16 R12, R176.reuse, R14, RZ ;  /* 0x0000000eb00c723c */ /* 0x040fe600000418ff */
[----:B------:R-:W0:Y:S03]  /*9c00*/  LDGDEPBAR ;  /* 0x00000000000079af */ /* 0x000e260000000000 */
[C---:B--2---:R-:W-:Y:S06]  /*9c10*/  HMMA.16816.F32.BF16 R32, R176.reuse, R28, RZ ;  /* 0x0000001cb020723c */ /* 0x044fec00000418ff */
[C---:B------:R-:W-:Y:S06]  /*9c20*/  HMMA.16816.F32.BF16 R28, R176.reuse, R30, RZ ;  /* 0x0000001eb01c723c */ /* 0x040fec00000418ff */
[C---:B----4-:R-:W-:Y:S06]  /*9c30*/  HMMA.16816.F32.BF16 R188, R176.reuse, R184, RZ ;  /* 0x000000b8b0bc723c */ /* 0x050fec00000418ff */
[C---:B------:R-:W-:Y:S06]  /*9c40*/  HMMA.16816.F32.BF16 R184, R176.reuse, R186, RZ ;  /* 0x000000bab0b8723c */ /* 0x040fec00000418ff */
[C---:B-----5:R-:W-:Y:S06]  /*9c50*/  HMMA.16816.F32.BF16 R180, R176.reuse, R192, RZ ;  /* 0x000000c0b0b4723c */ /* 0x060fec00000418ff */
[----:B------:R-:W-:Y:S01]  /*9c60*/  HMMA.16816.F32.BF16 R176, R176, R194, RZ ;  /* 0x000000c2b0b0723c */ /* 0x000fe200000418ff */
[----:B------:R-:W2:Y:S05]  /*9c70*/  LDSM.16.M88.4 R192, [R231+0x8800] ;  /* 0x00880000e7c0783b */ /* 0x000eaa0000000200 */
        /* <DEDUP_REMOVED lines=24> */
[----:B------:R-:W-:Y:S04]  /*9e00*/  LDSM.16.M88.4 R4, [R238+0x2000] ;  /* 0x00200000ee04783b */ /* 0x000fe80000000200 */
[----:B------:R-:W3:Y:S01]  /*9e10*/  LDSM.16.M88.4 R24, [R237+0xa000] ;  /* 0x00a00000ed18783b */ /* 0x000ee20000000200 */
[C---:B-----5:R-:W-:Y:S06]  /*9e20*/  HMMA.16816.F32.BF16 R16, R168.reuse, R20, R16 ;  /* 0x00000014a810723c */ /* 0x060fec0000041810 */
[C---:B------:R-:W-:Y:S01]  /*9e30*/  HMMA.16816.F32.BF16 R12, R168.reuse, R22, R12 ;  /* 0x00000016a80c723c */ /* 0x040fe2000004180c */
[----:B------:R-:W4:Y:S05]  /*9e40*/  LDSM.16.M88.4 R20, [R237+0xb000] ;  /* 0x00b00000ed14783b */ /* 0x000f2a0000000200 */
[C---:B------:R-:W-:Y:S06]  /*9e50*/  HMMA.16816.F32.BF16 R32, R168.reuse, R8, R32 ;  /* 0x00000008a820723c */ /* 0x040fec0000041820 */
[C---:B------:R-:W-:Y:S01]  /*9e60*/  HMMA.16816.F32.BF16 R28, R168.reuse, R10, R28 ;  /* 0x0000000aa81c723c */ /* 0x040fe2000004181c */
[----:B------:R-:W5:Y:S05]  /*9e70*/  LDSM.16.M88.4 R8, [R237+0xb800] ;  /* 0x00b80000ed08783b */ /* 0x000f6a0000000200 */
[C---:B-1----:R-:W-:Y:S06]  /*9e80*/  HMMA.16816.F32.BF16 R188, R168.reuse, R196, R188 ;  /* 0x000000c4a8bc723c */ /* 0x042fec00000418bc */
[C---:B------:R-:W-:Y:S01]  /*9e90*/  HMMA.16816.F32.BF16 R184, R168.reuse, R198, R184 ;  /* 0x000000c6a8b8723c */ /* 0x040fe200000418b8 */
[----:B------:R-:W-:Y:S05]  /*9ea0*/  LDSM.16.M88.4 R196, [R221] ;  /* 0x00000000ddc4783b */ /* 0x000fea0000000200 */
[C---:B--2---:R-:W-:Y:S06]  /*9eb0*/  HMMA.16816.F32.BF16 R180, R168.reuse, R172, R180 ;  /* 0x000000aca8b4723c */ /* 0x044fec00000418b4 */
[----:B------:R-:W-:Y:S01]  /*9ec0*/  HMMA.16816.F32.BF16 R176, R168, R174, R176 ;  /* 0x000000aea8b0723c */ /* 0x000fe200000418b0 */
[----:B------:R-:W-:Y:S04]  /*9ed0*/  LDSM.16.M88.4 R172, [R236+0x2000] ;  /* 0x00200000ecac783b */ /* 0x000fe80000000200 */
[----:B------:R-:W1:Y:S01]  /*9ee0*/  LDSM.16.M88.4 R168, [R223] ;  /* 0x00000000dfa8783b */ /* 0x000e620000000200 */
[C---:B---3--:R-:W-:Y:S06]  /*9ef0*/  HMMA.16816.F32.BF16 R16, R4.reuse, R24, R16 ;  /* 0x000000180410723c */ /* 0x048fec0000041810 */
[C---:B------:R-:W-:Y:S01]  /*9f00*/  HMMA.16816.F32.BF16 R12, R4.reuse, R26, R12 ;  /* 0x0000001a040c723c */ /* 0x040fe2000004180c */
[----:B------:R-:W2:Y:S05]  /*9f10*/  LDSM.16.M88.4 R24, [R222] ;  /* 0x00000000de18783b */ /* 0x000eaa0000000200 */
[C---:B------:R-:W-:Y:S06]  /*9f20*/  HMMA.16816.F32.BF16 R32, R4.reuse, R192, R32 ;  /* 0x000000c00420723c */ /* 0x040fec0000041820 */
[C---:B------:R-:W-:Y:S01]  /*9f30*/  HMMA.16816.F32.BF16 R28, R4.reuse, R194, R28 ;  /* 0x000000c2041c723c */ /* 0x040fe2000004181c */
[----:B------:R-:W3:Y:S05]  /*9f40*/  LDSM.16.M88.4 R192, [R220] ;  /* 0x00000000dcc0783b */ /* 0x000eea0000000200 */
[C---:B----4-:R-:W-:Y:S06]  /*9f50*/  HMMA.16816.F32.BF16 R188, R4.reuse, R20, R188 ;  /* 0x0000001404bc723c */ /* 0x050fec00000418bc */
[C---:B------:R-:W-:Y:S01]  /*9f60*/  HMMA.16816.F32.BF16 R184, R4.reuse, R22, R184 ;  /* 0x0000001604b8723c */ /* 0x040fe200000418b8 */
[----:B------:R-:W-:Y:S05]  /*9f70*/  LDSM.16.M88.4 R20, [R231+0xa800] ;  /* 0x00a80000e714783b */ /* 0x000fea0000000200 */
[C---:B-----5:R-:W-:Y:S06]  /*9f80*/  HMMA.16816.F32.BF16 R180, R4.reuse, R8, R180 ;  /* 0x0000000804b4723c */ /* 0x060fec00000418b4 */
[----:B------:R-:W-:Y:S01]  /*9f90*/  HMMA.16816.F32.BF16 R176, R4, R10, R176 ;  /* 0x0000000a04b0723c */ /* 0x000fe200000418b0 */
[----:B------:R-:W-:Y:S04]  /*9fa0*/  LDSM.16.M88.4 R8, [R234+0x2000] ;  /* 0x00200000ea08783b */ /* 0x000fe80000000200 */
[----:B------:R-:W4:Y:S01]  /*9fb0*/  LDSM.16.M88.4 R4, [R231+0xa000] ;  /* 0x00a00000e704783b */ /* 0x000f220000000200 */
        /* <DEDUP_REMOVED lines=12> */
[----:B------:R-:W-:Y:S01]  /*a080*/  LDSM.16.M88.4 R172, [R224+0x3000] ;  /* 0x00300000e0ac783b */ /* 0x000fe20000000200 */
[C---:B----4-:R-:W-:Y:S06]  /*a090*/  HMMA.16816.F32.BF16 R16, R8.reuse, R4, R16 ;  /* 0x000000040810723c */ /* 0x050fec0000041810 */
[C---:B------:R-:W-:Y:S01]  /*a0a0*/  HMMA.16816.F32.BF16 R12, R8.reuse, R6, R12 ;  /* 0x00000006080c723c */ /* 0x040fe2000004180c */
[----:B------:R-:W3:Y:S05]  /*a0b0*/  LDSM.16.M88.4 R4, [R233+0x2000] ;  /* 0x00200000e904783b */ /* 0x000eea0000000200 */
[C---:B------:R-:W-:Y:S06]  /*a0c0*/  HMMA.16816.F32.BF16 R32, R8.reuse, R20, R32 ;  /* 0x000000140820723c */ /* 0x040fec0000041820 */
[C---:B------:R-:W-:Y:S01]  /*a0d0*/  HMMA.16816.F32.BF16 R28, R8.reuse, R22, R28 ;  /* 0x00000016081c723c */ /* 0x040fe2000004181c */
[----:B------:R-:W4:Y:S05]  /*a0e0*/  LDSM.16.M88.4 R20, [R224+0x3800] ;  /* 0x00380000e014783b */ /* 0x000f2a0000000200 */
[C---:B-1----:R-:W-:Y:S06]  /*a0f0*/  HMMA.16816.F32.BF16 R188, R8.reuse, R168, R188 ;  /* 0x000000a808bc723c */ /* 0x042fec00000418bc */
        /* <DEDUP_REMOVED lines=14> */
[----:B------:R-:W5:Y:S05]  /*a1e0*/  LDSM.16.M88.4 R172, [R237+0xd800] ;  /* 0x00d80000edac783b */ /* 0x000f6a0000000200 */
[C---:B----4-:R-:W-:Y:S06]  /*a1f0*/  HMMA.16816.F32.BF16 R180, R4.reuse, R20, R180 ;  /* 0x0000001404b4723c */ /* 0x050fec00000418b4 */
[----:B------:R-:W-:Y:S01]  /*a200*/  HMMA.16816.F32.BF16 R176, R4, R22, R176 ;  /* 0x0000001604b0723c */ /* 0x000fe200000418b0 */
[----:B------:R-:W-:Y:S04]  /*a210*/  LDSM.16.M88.4 R4, [R236+0x4000] ;  /* 0x00400000ec04783b */ /* 0x000fe80000000200 */
[----:B------:R-:W4:Y:S01]  /*a220*/  LDSM.16.M88.4 R20, [R219] ;  /* 0x00000000db14783b */ /* 0x000f220000000200 */
        /* <DEDUP_REMOVED lines=12> */
[----:B------:R-:W5:Y:S01]  /*a2f0*/  LDSM.16.M88.4 R24, [R231+0xc800] ;  /* 0x00c80000e718783b */ /* 0x000f620000000200 */
        /* <DEDUP_REMOVED lines=15> */
[----:B------:R-:W-:Y:S05]  /*a3f0*/  LDSM.16.M88.4 R196, [R238+0x6000] ;  /* 0x00600000eec4783b */ /* 0x000fea0000000200 */
[C---:B-----5:R-:W-:Y:S06]  /*a400*/  HMMA.16816.F32.BF16 R32, R172.reuse, R24, R32 ;  /* 0x00000018ac20723c */ /* 0x060fec0000041820 */
[C---:B------:R-:W-:Y:S01]  /*a410*/  HMMA.16816.F32.BF16 R28, R172.reuse, R26, R28 ;  /* 0x0000001aac1c723c */ /* 0x040fe2000004181c */
[----:B------:R-:W-:Y:S05]  /*a420*/  LDSM.16.M88.4 R24, [R224+0x5000] ;  /* 0x00500000e018783b */ /* 0x000fea0000000200 */
[C---:B----4-:R-:W-:Y:S06]  /*a430*/  HMMA.16816.F32.BF16 R188, R172.reuse, R20, R188 ;  /* 0x00000014acbc723c */ /* 0x050fec00000418bc */
[----:B------:R-:W-:Y:S01]  /*a440*/  HMMA.16816.F32.BF16 R184, R172, R22, R184 ;  /* 0x00000016acb8723c */ /* 0x000fe200000418b8 */
[----:B------:R-:W3:Y:S05]  /*a450*/  LDSM.16.M88.4 R20, [R237+0xe000] ;  /* 0x00e00000ed14783b */ /* 0x000eea0000000200 */
[C---:B-1----:R-:W-:Y:S06]  /*a460*/  HMMA.16816.F32.BF16 R16, R168.reuse, R8, R16 ;  /* 0x00000008a810723c */ /* 0x042fec0000041810 */
[----:B------:R-:W-:Y:S01]  /*a470*/  HMMA.16816.F32.BF16 R12, R168, R10, R12 ;  /* 0x0000000aa80c723c */ /* 0x000fe2000004180c */
[----:B------:R-:W-:Y:S05]  /*a480*/  LDSM.16.M88.4 R8, [R237+0xe800] ;  /* 0x00e80000ed08783b */ /* 0x000fea0000000200 */
[C---:B------:R-:W-:Y:S06]  /*a490*/  HMMA.16816.F32.BF16 R180, R172.reuse, R192, R180 ;  /* 0x000000c0acb4723c */ /* 0x040fec00000418b4 */
[----:B------:R-:W-:Y:S01]  /*a4a0*/  HMMA.16816.F32.BF16 R176, R172, R194, R176 ;  /* 0x000000c2acb0723c */ /* 0x000fe200000418b0 */
[----:B------:R-:W1:Y:S04]  /*a4b0*/  LDSM.16.M88.4 R192, [R224+0x5800] ;  /* 0x00580000e0c0783b */ /* 0x000e680000000200 */
[----:B------:R-:W-:Y:S01]  /*a4c0*/  LDSM.16.M88.4 R172, [R236+0x6000] ;  /* 0x00600000ecac783b */ /* 0x000fe20000000200 */
[C---:B--2---:R-:W-:Y:S06]  /*a4d0*/  HMMA.16816.F32.BF16 R32, R168.reuse, R4, R32 ;  /* 0x00000004a820723c */ /* 0x044fec0000041820 */
[----:B------:R-:W-:Y:S01]  /*a4e0*/  HMMA.16816.F32.BF16 R28, R168, R6, R28 ;  /* 0x00000006a81c723c */ /* 0x000fe2000004181c */
[----:B------:R-:W2:Y:S05]  /*a4f0*/  LDSM.16.M88.4 R4, [R215] ;  /* 0x00000000d704783b */ /* 0x000eaa0000000200 */
[C---:B---3--:R-:W-:Y:S06]  /*a500*/  HMMA.16816.F32.BF16 R16, R196.reuse, R20, R16 ;  /* 0x00000014c410723c */ /* 0x048fec0000041810 */
[----:B------:R-:W-:Y:S01]  /*a510*/  HMMA.16816.F32.BF16 R12, R196, R22, R12 ;  /* 0x00000016c40c723c */ /* 0x000fe2000004180c */
[----:B------:R-:W-:Y:S05]  /*a520*/  LDSM.16.M88.4 R20, [R231+0xe000] ;  /* 0x00e00000e714783b */ /* 0x000fea0000000200 */
[C---:B------:R-:W-:Y:S06]  /*a530*/  HMMA.16816.F32.BF16 R188, R168.reuse, R24, R188 ;  /* 0x00000018a8bc723c */ /* 0x040fec00000418bc */
[C---:B------:R-:W-:Y:S01]  /*a540*/  HMMA.16816.F32.BF16 R184, R168.reuse, R26, R184 ;  /* 0x0000001aa8b8723c */ /* 0x040fe200000418b8 */
[----:B------:R-:W3:Y:S05]  /*a550*/  LDSM.16.M88.4 R24, [R234+0x6000] ;  /* 0x00600000ea18783b */ /* 0x000eea0000000200 */
[C---:B-1----:R-:W-:Y:S06]  /*a560*/  HMMA.16816.F32.BF16 R180, R168.reuse, R192, R180 ;  /* 0x000000c0a8b4723c */ /* 0x042fec00000418b4 */
[----:B------:R-:W-:Y:S01]  /*a570*/  HMMA.16816.F32.BF16 R176, R168, R194, R176 ;  /* 0x000000c2a8b0723c */ /* 0x000fe200000418b0 */
[----:B------:R-:W1:Y:S04]  /*a580*/  LDSM.16.M88.4 R168, [R214] ;  /* 0x00000000d6a8783b */ /* 0x000e680000000200 */
[----:B------:R-:W4:Y:S01]  /*a590*/  LDSM.16.M88.4 R192, [R237+0xf000] ;  /* 0x00f00000edc0783b */ /* 0x000f220000000200 */
[C---:B--2---:R-:W-:Y:S06]  /*a5a0*/  HMMA.16816.F32.BF16 R16, R172.reuse, R4, R16 ;  /* 0x00000004ac10723c */ /* 0x044fec0000041810 */
[----:B------:R-:W-:Y:S01]  /*a5b0*/  HMMA.16816.F32.BF16 R12, R172, R6, R12 ;  /* 0x00000006ac0c723c */ /* 0x000fe2000004180c */
[----:B------:R-:W-:Y:S05]  /*a5c0*/  LDSM.16.M88.4 R4, [R224+0x6000] ;  /* 0x00600000e004783b */ /* 0x000fea0000000200 */
[C---:B------:R-:W-:Y:S06]  /*a5d0*/  HMMA.16816.F32.BF16 R32, R196.reuse, R8, R32 ;  /* 0x00000008c420723c */ /* 0x040fec0000041820 */
[----:B------:R-:W-:Y:S01]  /*a5e0*/  HMMA.16816.F32.BF16 R28, R196, R10, R28 ;  /* 0x0000000ac41c723c */ /* 0x000fe2000004181c */
[----:B------:R-:W2:Y:S05]  /*a5f0*/  LDSM.16.M88.4 R8, [R233+0x6000] ;  /* 0x00600000e908783b */ /* 0x000eaa0000000200 */
[C---:B---3--:R-:W-:Y:S06]  /*a600*/  HMMA.16816.F32.BF16 R16, R24.reuse, R20, R16 ;  /* 0x000000141810723c */ /* 0x048fec0000041810 */
[----:B------:R-:W-:Y:S01]  /*a610*/  HMMA.16816.F32.BF16 R12, R24, R22, R12 ;  /* 0x00000016180c723c */ /* 0x000fe2000004180c */
[----:B------:R-:W3:Y:S05]  /*a620*/  LDSM.16.M88.4 R20, [R231+0xe800] ;  /* 0x00e80000e714783b */ /* 0x000eea0000000200 */
[C---:B-1----:R-:W-:Y:S06]  /*a630*/  HMMA.16816.F32.BF16 R32, R172.reuse, R168, R32 ;  /* 0x000000a8ac20723c */ /* 0x042fec0000041820 */
[----:B------:R-:W-:Y:S01]  /*a640*/  HMMA.16816.F32.BF16 R168, R172, R170, R28 ;  /* 0x000000aaaca8723c */ /* 0x000fe2000004181c */
[----:B------:R-:W1:Y:S05]  /*a650*/  LDSM.16.M88.4 R28, [R224+0x6800] ;  /* 0x00680000e01c783b */ /* 0x000e6a0000000200 */
[C---:B----4-:R-:W-:Y:S06]  /*a660*/  HMMA.16816.F32.BF16 R188, R196.reuse, R192, R188 ;  /* 0x000000c0c4bc723c */ /* 0x050fec00000418bc */
[----:B------:R-:W-:Y:S01]  /*a670*/  HMMA.16816.F32.BF16 R184, R196, R194, R184 ;  /* 0x000000c2c4b8723c */ /* 0x000fe200000418b8 */
[----:B------:R-:W-:Y:S05]  /*a680*/  LDSM.16.M88.4 R192, [R224+0x7000] ;  /* 0x00700000e0c0783b */ /* 0x000fea0000000200 */
[C---:B--2---:R-:W-:Y:S06]  /*a690*/  HMMA.16816.F32.BF16 R12, R8.reuse, R6, R12 ;  /* 0x00000006080c723c */ /* 0x044fec000004180c */
[----:B------:R-:W-:Y:S01]  /*a6a0*/  HMMA.16816.F32.BF16 R16, R8, R4, R16 ;  /* 0x000000040810723c */ /* 0x000fe20000041810 */
[----:B------:R-:W2:Y:S05]  /*a6b0*/  LDSM.16.M88.4 R4, [R231+0xf000] ;  /* 0x00f00000e704783b */ /* 0x000eaa0000000200 */
[C---:B---3--:R-:W-:Y:S06]  /*a6c0*/  HMMA.16816.F32.BF16 R32, R24.reuse, R20, R32 ;  /* 0x000000141820723c */ /* 0x048fec0000041820 */
[----:B------:R-:W-:Y:S01]  /*a6d0*/  HMMA.16816.F32.BF16 R168, R24, R22, R168 ;  /* 0x0000001618a8723c */ /* 0x000fe200000418a8 */
[----:B------:R-:W3:Y:S05]  /*a6e0*/  LDSM.16.M88.4 R20, [R237+0xf800] ;  /* 0x00f80000ed14783b */ /* 0x000eea0000000200 */
[----:B------:R-:W-:Y:S01]  /*a6f0*/  FMUL.FTZ R12, R12, UR31 ;  /* 0x0000001f0c0c7c20 */ /* 0x000fe20008410000 */
[----:B------:R-:W-:Y:S01]  /*a700*/  FMUL.FTZ R13, R13, UR31 ;  /* 0x0000001f0d0d7c20 */ /* 0x000fe20008410000 */
[----:B------:R-:W-:Y:S01]  /*a710*/  FMUL.FTZ R14, R14, UR31 ;  /* 0x0000001f0e0e7c20 */ /* 0x000fe20008410000 */
[----:B------:R-:W-:Y:S01]  /*a720*/  FMUL.FTZ R15, R15, UR31 ;  /* 0x0000001f0f0f7c20 */ /* 0x000fe20008410000 */
[C---:B------:R-:W-:Y:S02]  /*a730*/  HMMA.16816.F32.BF16 R188, R172.reuse, R200, R188 ;  /* 0x000000c8acbc723c */ /* 0x040fe400000418bc */
[----:B------:R-:W-:Y:S01]  /*a740*/  FMUL.FTZ R0, R16, UR31 ;  /* 0x0000001f10007c20 */ /* 0x000fe20008410000 */
[----:B------:R-:W-:Y:S01]  /*a750*/  FMUL.FTZ R2, R17, UR31 ;  /* 0x0000001f11027c20 */ /* 0x000fe20008410000 */
[----:B------:R-:W-:Y:S01]  /*a760*/  FMUL.FTZ R16, R19, UR31 ;  /* 0x0000001f13107c20 */ /* 0x000fe20008410000 */
[----:B------:R-:W-:Y:S01]  /*a770*/  MUFU.TANH R17, R12 ;  /* 0x0000000c00117308 */ /* 0x000fe20000002400 */
[----:B------:R-:W-:Y:S01]  /*a780*/  HMMA.16816.F32.BF16 R184, R172, R202, R184 ;  /* 0x000000caacb8723c */ /* 0x000fe200000418b8 */
[----:B------:R-:W-:-:S05]  /*a790*/  FMUL.FTZ R18, R18, UR31 ;  /* 0x0000001f12127c20 */ /* 0x000fca0008410000 */
[C---:B-1----:R-:W-:Y:S01]  /*a7a0*/  HMMA.16816.F32.BF16 R32, R8.reuse, R28, R32 ;  /* 0x0000001c0820723c */ /* 0x042fe20000041820 */
[----:B------:R-:W1:Y:S05]  /*a7b0*/  MUFU.TANH R19, R13 ;  /* 0x0000000d00137308 */ /* 0x000e6a0000002400 */
[----:B------:R-:W-:Y:S03]  /*a7c0*/  HMMA.16816.F32.BF16 R168, R8, R30, R168 ;  /* 0x0000001e08a8723c */ /* 0x000fe600000418a8 */
[----:B------:R-:W-:Y:S03]  /*a7d0*/  MUFU.TANH R167, R14 ;  /* 0x0000000e00a77308 */ /* 0x000fe60000002400 */
[C---:B--2---:R-:W-:Y:S05]  /*a7e0*/  HMMA.16816.F32.BF16 R188, R24.reuse, R4, R188 ;  /* 0x0000000418bc723c */ /* 0x044fea00000418bc */
[----:B------:R2:W-:Y:S01]  /*a7f0*/  MUFU.TANH R28, R15 ;  /* 0x0000000f001c7308 */ /* 0x0005e20000002400 */
[----:B------:R-:W-:Y:S01]  /*a800*/  HMMA.16816.F32.BF16 R184, R24, R6, R184 ;  /* 0x0000000618b8723c */ /* 0x000fe200000418b8 */
[----:B------:R-:W-:Y:S05]  /*a810*/  LDSM.16.M88.4 R4, [R231+0xf800] ;  /* 0x00f80000e704783b */ /* 0x000fea0000000200 */
[----:B---3--:R-:W-:Y:S01]  /*a820*/  HMMA.16816.F32.BF16 R180, R196, R20, R180 ;  /* 0x00000014c4b4723c */ /* 0x008fe200000418b4 */
[----:B------:R-:W-:Y:S01]  /*a830*/  MUFU.TANH R2, R2 ;  /* 0x0000000200027308 */ /* 0x000fe20000002400 */
[----:B------:R-:W-:Y:S01]  /*a840*/  FMUL.FTZ R29, R32, UR31 ;  /* 0x0000001f201d7c20 */ /* 0x000fe20008410000 */
[----:B------:R-:W-:-:S03]  /*a850*/  FMUL.FTZ R30, R33, UR31 ;  /* 0x0000001f211e7c20 */ /* 0x000fc60008410000 */
[----:B------:R-:W-:Y:S01]  /*a860*/  HMMA.16816.F32.BF16 R176, R196, R22, R176 ;  /* 0x00000016c4b0723c */ /* 0x000fe200000418b0 */
[----:B------:R-:W-:Y:S02]  /*a870*/  IMAD.U32 R20, RZ, RZ, UR11 ;  /* 0x0000000bff147e24 */ /* 0x000fe4000f8e00ff */
[----:B------:R-:W-:Y:S01]  /*a880*/  FMUL.FTZ R21, R34, UR31 ;  /* 0x0000001f22157c20 */ /* 0x000fe20008410000 */
[----:B------:R-:W-:Y:S01]  /*a890*/  MUFU.TANH R16, R16 ;  /* 0x0000001000107308 */ /* 0x000fe20000002400 */
[----:B--2---:R-:W2:Y:S01]  /*a8a0*/  LDSM.16.M88.4 R12, [R212] ;  /* 0x00000000d40c783b */ /* 0x004ea20000000200 */
[----:B------:R-:W-:Y:S01]  /*a8b0*/  IMAD R20, R20, 0x40, R243 ;  /* 0x0000004014147824 */ /* 0x000fe200078e02f3 */
[----:B------:R-:W-:Y:S01]  /*a8c0*/  HMMA.16816.F32.BF16 R188, R8, R192, R188 ;  /* 0x000000c008bc723c */ /* 0x000fe200000418bc */
[----:B------:R-:W-:Y:S01]  /*a8d0*/  FMUL.FTZ R22, R35, UR31 ;  /* 0x0000001f23167c20 */ /* 0x000fe20008410000 */
[----:B------:R-:W-:Y:S01]  /*a8e0*/  FMUL.FTZ R23, R168, UR31 ;  /* 0x0000001fa8177c20 */ /* 0x000fe20008410000 */
[----:B------:R-:W-:-:S02]  /*a8f0*/  VIADD R31, R20, 0x1 ;  /* 0x00000001141f7836 */ /* 0x000fc40000000000 */
[----:B------:R-:W-:Y:S01]  /*a900*/  FMUL.FTZ R32, R169, UR31 ;  /* 0x0000001fa9207c20 */ /* 0x000fe20008410000 */
[----:B------:R-:W-:Y:S01]  /*a910*/  VIADD R35, R20, 0x9 ;  /* 0x0000000914237836 */ /* 0x000fe20000000000 */
[----:B------:R-:W-:Y:S01]  /*a920*/  MUFU.TANH R21, R21 ;  /* 0x0000001500157308 */ /* 0x000fe20000002400 */
[----:B------:R-:W-:Y:S01]  /*a930*/  FMUL.FTZ R33, R170, UR31 ;  /* 0x0000001faa217c20 */ /* 0x000fe20008410000 */
[C---:B------:R-:W-:Y:S01]  /*a940*/  ISETP.GE.AND P1, PT, R31.reuse, R205, PT ;  /* 0x000000cd1f00720c */ /* 0x040fe20003f26270 */
[----:B------:R-:W-:Y:S01]  /*a950*/  VIADD R169, R20, 0x10 ;  /* 0x0000001014a97836 */ /* 0x000fe20000000000 */
[----:B------:R-:W-:Y:S01]  /*a960*/  ISETP.GE.AND P2, PT, R31, R204, PT ;  /* 0x000000cc1f00720c */ /* 0x000fe20003f46270 */
[----:B------:R-:W-:Y:S01]  /*a970*/  HMMA.16816.F32.BF16 R184, R8, R194, R184 ;  /* 0x000000c208b8723c */ /* 0x000fe200000418b8 */
[----:B------:R-:W-:Y:S01]  /*a980*/  I2FP.F32.S32 R168, R35 ;  /* 0x0000002300a87245 */ /* 0x000fe20000201400 */
[----:B------:R-:W-:Y:S01]  /*a990*/  FMUL.FTZ R34, R171, UR31 ;  /* 0x0000001fab227c20 */ /* 0x000fe20008410000 */
[----:B------:R-:W3:Y:S01]  /*a9a0*/  MUFU.TANH R29, R29 ;  /* 0x0000001d001d7308 */ /* 0x000ee20000002400 */
[----:B------:R-:W-:-:S02]  /*a9b0*/  I2FP.F32.S32 R170, R169 ;  /* 0x000000a900aa7245 */ /* 0x000fc40000201400 */
[----:B-1----:R-:W-:-:S05]  /*a9c0*/  FFMA.FTZ R19, R168, UR5, R19 ;  /* 0x00000005a8137c23 */ /* 0x002fca0008010013 */
[----:B------:R-:W1:Y:S01]  /*a9d0*/  MUFU.TANH R30, R30 ;  /* 0x0000001e001e7308 */ /* 0x000e620000002400 */
[----:B------:R-:W-:Y:S01]  /*a9e0*/  FMUL.FTZ R188, R188, UR31 ;  /* 0x0000001fbcbc7c20 */ /* 0x000fe20008410000 */
[----:B------:R-:W-:Y:S01]  /*a9f0*/  FMUL.FTZ R190, R190, UR31 ;  /* 0x0000001fbebe7c20 */ /* 0x000fe20008410000 */
[----:B------:R-:W-:-:S05]  /*aa00*/  FMUL.FTZ R189, R189, UR31 ;  /* 0x0000001fbdbd7c20 */ /* 0x000fca0008410000 */
[----:B------:R-:W4:Y:S01]  /*aa10*/  MUFU.TANH R22, R22 ;  /* 0x0000001600167308 */ /* 0x000f220000002400 */
[----:B---3--:R-:W-:-:S04]  /*aa20*/  FFMA.FTZ R29, R170, UR5, R29 ;  /* 0x00000005aa1d7c23 */ /* 0x008fc8000801001d */
[----:B------:R-:W-:Y:S01]  /*aa30*/  FMUL.FTZ R184, R184, UR31 ;  /* 0x0000001fb8b87c20 */ /* 0x000fe20008410000 */
[----:B------:R-:W-:Y:S01]  /*aa40*/  FMUL.FTZ R185, R185, UR31 ;  /* 0x0000001fb9b97c20 */ /* 0x000fe20008410000 */
[----:B------:R-:W-:Y:S01]  /*aa50*/  FMUL.FTZ R187, R187, UR31 ;  /* 0x0000001fbbbb7c20 */ /* 0x000fe20008410000 */
[C---:B--2---:R-:W-:Y:S01]  /*aa60*/  HMMA.16816.F32.BF16 R180, R172.reuse, R12, R180 ;  /* 0x0000000cacb4723c */ /* 0x044fe200000418b4 */
[----:B------:R-:W2:Y:S05]  /*aa70*/  MUFU.TANH R23, R23 ;  /* 0x0000001700177308 */ /* 0x000eaa0000002400 */
[----:B------:R-:W-:Y:S01]  /*aa80*/  HMMA.16816.F32.BF16 R176, R172, R14, R176 ;  /* 0x0000000eacb0723c */ /* 0x000fe200000418b0 */
[----:B------:R-:W-:Y:S01]  /*aa90*/  I2FP.F32.S32 R12, R31 ;  /* 0x0000001f000c7245 */ /* 0x000fe20000201400 */
[----:B------:R-:W-:Y:S01]  /*aaa0*/  VIADD R13, R20, 0x8 ;  /* 0x00000008140d7836 */ /* 0x000fe20000000000 */
[----:B------:R-:W3:Y:S03]  /*aab0*/  MUFU.TANH R33, R33 ;  /* 0x0000002100217308 */ /* 0x000ee60000002400 */
[C---:B------:R-:W-:Y:S01]  /*aac0*/  FFMA.FTZ R2, R12.reuse, UR5, R2 ;  /* 0x000000050c027c23 */ /* 0x040fe20008010002 */
[----:B------:R-:W-:Y:S01]  /*aad0*/  FFMA.FTZ R14, R12, UR5, R16 ;  /* 0x000000050c0e7c23 */ /* 0x000fe20008010010 */
[----:B------:R-:W-:-:S03]  /*aae0*/  I2FP.F32.S32 R12, R13 ;  /* 0x0000000d000c7245 */ /* 0x000fc60000201400 */
[----:B------:R-:W-:Y:S01]  /*aaf0*/  FSEL R16, R2, -INF , !P1 ;  /* 0xff80000002107808 */ /* 0x000fe20004800000 */
[----:B------:R-:W5:Y:S01]  /*ab00*/  MUFU.TANH R32, R32 ;  /* 0x0000002000207308 */ /* 0x000f620000002400 */
[----:B------:R-:W-:Y:S01]  /*ab10*/  FSEL R2, R14, -INF , !P2 ;  /* 0xff8000000e027808 */ /* 0x000fe20005000000 */
[C---:B------:R-:W-:Y:S01]  /*ab20*/  FFMA.FTZ R31, R12.reuse, UR5, R17 ;  /* 0x000000050c1f7c23 */ /* 0x040fe20008010011 */
[C---:B------:R-:W-:Y:S01]  /*ab30*/  ISETP.GE.AND P1, PT, R13.reuse, R205, PT ;  /* 0x000000cd0d00720c */ /* 0x040fe20003f26270 */
[----:B------:R-:W-:Y:S01]  /*ab40*/  FFMA.FTZ R17, R12, UR5, R167 ;  /* 0x000000050c117c23 */ /* 0x000fe200080100a7 */
[----:B------:R-:W-:Y:S01]  /*ab50*/  ISETP.GE.AND P2, PT, R13, R204, PT ;  /* 0x000000cc0d00720c */ /* 0x000fe20003f46270 */
[----:B------:R-:W-:Y:S01]  /*ab60*/  HMMA.16816.F32.BF16 R180, R24, R4, R180 ;  /* 0x0000000418b4723c */ /* 0x000fe200000418b4 */
[----:B------:R-:W5:Y:S01]  /*ab70*/  LDSM.16.M88.4 R12, [R224+0x7800] ;  /* 0x00780000e00c783b */ /* 0x000f620000000200 */
[----:B------:R-:W-:Y:S01]  /*ab80*/  FSEL R31, R31, -INF , !P1 ;  /* 0xff8000001f1f7808 */ /* 0x000fe20004800000 */
[----:B------:R-:W5:Y:S01]  /*ab90*/  MUFU.TANH R34, R34 ;  /* 0x0000002200227308 */ /* 0x000f620000002400 */
[----:B------:R-:W-:Y:S01]  /*aba0*/  FSEL R17, R17, -INF , !P2 ;  /* 0xff80000011117808 */ /* 0x000fe20005000000 */
[----:B------:R-:W-:-:S04]  /*abb0*/  DEPBAR.LE SB0, 0x0 ;  /* 0x000080000000791a */ /* 0x000fc80000000000 */
[----:B------:R-:W-:Y:S01]  /*abc0*/  FFMA.FTZ R4, R168, UR5, R28 ;  /* 0x00000005a8047c23 */ /* 0x000fe2000801001c */
[CC--:B------:R-:W-:Y:S01]  /*abd0*/  ISETP.GE.AND P1, PT, R35.reuse, R205.reuse, PT ;  /* 0x000000cd2300720c */ /* 0x0c0fe20003f26270 */
[----:B------:R-:W-:Y:S01]  /*abe0*/  FFMA.FTZ R28, R170, UR5, R21 ;  /* 0x00000005aa1c7c23 */ /* 0x000fe20008010015 */
[-C--:B------:R-:W-:Y:S01]  /*abf0*/  ISETP.GE.AND P2, PT, R35, R204.reuse, PT ;  /* 0x000000cc2300720c */ /* 0x080fe20003f46270 */
[----:B------:R-:W-:Y:S01]  /*ac00*/  HMMA.16816.F32.BF16 R176, R24, R6, R176 ;  /* 0x0000000618b0723c */ /* 0x000fe200000418b0 */
[----:B------:R-:W-:Y:S01]  /*ac10*/  FSEL R5, R19, -INF , !P1 ;  /* 0xff80000013057808 */ /* 0x000fe20004800000 */
[----:B------:R-:W-:Y:S01]  /*ac20*/  FMUL.FTZ R19, R191, UR31 ;  /* 0x0000001fbf137c20 */ /* 0x000fe20008410000 */
[----:B------:R-:W-:Y:S01]  /*ac30*/  FSEL R4, R4, -INF , !P2 ;  /* 0xff80000004047808 */ /* 0x000fe20005000000 */
[----:B------:R2:W5:Y:S01]  /*ac40*/  MUFU.TANH R167, R188 ;  /* 0x000000bc00a77308 */ /* 0x0005620000002400 */
[C---:B------:R-:W-:Y:S02]  /*ac50*/  ISETP.GE.AND P1, PT, R169.reuse, R205, PT ;  /* 0x000000cda900720c */ /* 0x040fe40003f26270 */
[----:B------:R-:W-:Y:S01]  /*ac60*/  ISETP.GE.AND P2, PT, R169, R204, PT ;  /* 0x000000cca900720c */ /* 0x000fe20003f46270 */
[C---:B------:R-:W-:Y:S01]  /*ac70*/  VIADD R169, R20.reuse, 0x11 ;  /* 0x0000001114a97836 */ /* 0x040fe20000000000 */
[----:B------:R-:W-:Y:S01]  /*ac80*/  FSEL R29, R29, -INF , !P1 ;  /* 0xff8000001d1d7808 */ /* 0x000fe20004800000 */
[----:B------:R-:W-:Y:S01]  /*ac90*/  VIADD R7, R20, 0x18 ;  /* 0x0000001814077836 */ /* 0x000fe20000000000 */
[----:B------:R-:W-:Y:S01]  /*aca0*/  FSEL R28, R28, -INF , !P2 ;  /* 0xff8000001c1c7808 */ /* 0x000fe20005000000 */
[----:B------:R-:W5:Y:S01]  /*acb0*/  MUFU.TANH R168, R190 ;  /* 0x000000be00a87308 */ /* 0x000f620000002400 */
[----:B------:R-:W-:-:S02]  /*acc0*/  I2FP.F32.S32 R21, R169 ;  /* 0x000000a900157245 */ /* 0x000fc40000201400 */
[C---:B------:R-:W-:Y:S02]  /*acd0*/  ISETP.GE.AND P1, PT, R169.reuse, R205, PT ;  /* 0x000000cda900720c */ /* 0x040fe40003f26270 */
[-C--:B------:R-:W-:Y:S01]  /*ace0*/  ISETP.GE.AND P2, PT, R169, R204.reuse, PT ;  /* 0x000000cca900720c */ /* 0x080fe20003f46270 */
[C---:B-1----:R-:W-:Y:S01]  /*acf0*/  FFMA.FTZ R30, R21.reuse, UR5, R30 ;  /* 0x00000005151e7c23 */ /* 0x042fe2000801001e */
[----:B----4-:R-:W-:Y:S01]  /*ad00*/  FFMA.FTZ R22, R21, UR5, R22 ;  /* 0x0000000515167c23 */ /* 0x010fe20008010016 */
[----:B------:R-:W-:Y:S01]  /*ad10*/  I2FP.F32.S32 R21, R7 ;  /* 0x0000000700157245 */ /* 0x000fe20000201400 */
[----:B------:R-:W1:Y:S01]  /*ad20*/  MUFU.TANH R35, R189 ;  /* 0x000000bd00237308 */ /* 0x000e620000002400 */
[----:B--2---:R-:W-:Y:S01]  /*ad30*/  IMAD.MOV.U32 R188, RZ, RZ, R206 ;  /* 0x000000ffffbc7224 */ /* 0x004fe200078e00ce */
[----:B------:R-:W-:Y:S02]  /*ad40*/  FSEL R27, R30, -INF , !P1 ;  /* 0xff8000001e1b7808 */ /* 0x000fe40004800000 */
[C---:B------:R-:W-:Y:S01]  /*ad50*/  FFMA.FTZ R23, R21.reuse, UR5, R23 ;  /* 0x0000000515177c23 */ /* 0x040fe20008010017 */
[----:B---3--:R-:W-:Y:S01]  /*ad60*/  FFMA.FTZ R33, R21, UR5, R33 ;  /* 0x0000000515217c23 */ /* 0x008fe20008010021 */
[----:B------:R-:W-:Y:S01]  /*ad70*/  FSEL R24, R22, -INF , !P2 ;  /* 0xff80000016187808 */ /* 0x000fe20005000000 */
[----:B-----5:R-:W-:Y:S01]  /*ad80*/  HMMA.16816.F32.BF16 R180, R8, R12, R180 ;  /* 0x0000000c08b4723c */ /* 0x020fe200000418b4 */
[----:B------:R-:W2:Y:S01]  /*ad90*/  MUFU.TANH R19, R19 ;  /* 0x0000001300137308 */ /* 0x000ea20000002400 */
[C---:B------:R-:W-:Y:S01]  /*ada0*/  ISETP.GE.AND P1, PT, R7.reuse, R205, PT ;  /* 0x000000cd0700720c */ /* 0x040fe20003f26270 */
[----:B------:R-:W-:Y:S01]  /*adb0*/  VIADD R22, R20, 0x20 ;  /* 0x0000002014167836 */ /* 0x000fe20000000000 */
[----:B------:R-:W-:-:S02]  /*adc0*/  ISETP.GE.AND P2, PT, R7, R204, PT ;  /* 0x000000cc0700720c */ /* 0x000fc40003f46270 */
[----:B------:R-:W-:Y:S01]  /*add0*/  FSEL R26, R23, -INF , !P1 ;  /* 0xff800000171a7808 */ /* 0x000fe20004800000 */
[----:B------:R-:W-:Y:S01]  /*ade0*/  VIADD R13, R20, 0x19 ;  /* 0x00000019140d7836 */ /* 0x000fe20000000000 */
[----:B------:R-:W-:Y:S01]  /*adf0*/  FSEL R33, R33, -INF , !P2 ;  /* 0xff80000021217808 */ /* 0x000fe20005000000 */
[----:B------:R-:W3:Y:S01]  /*ae00*/  MUFU.TANH R6, R184 ;  /* 0x000000b800067308 */ /* 0x000ee20000002400 */
[----:B------:R-:W-:Y:S01]  /*ae10*/  FMUL.FTZ R12, R186, UR31 ;  /* 0x0000001fba0c7c20 */ /* 0x000fe20008410000 */
[C---:B------:R-:W-:Y:S01]  /*ae20*/  VIADD R23, R20.reuse, 0x21 ;  /* 0x0000002114177836 */ /* 0x040fe20000000000 */
[----:B------:R-:W-:Y:S01]  /*ae30*/  I2FP.F32.S32 R21, R13 ;  /* 0x0000000d00157245 */ /* 0x000fe20000201400 */
[----:B------:R-:W-:Y:S01]  /*ae40*/  HMMA.16816.F32.BF16 R176, R8, R14, R176 ;  /* 0x0000000e08b0723c */ /* 0x000fe200000418b0 */
[CC--:B------:R-:W-:Y:S02]  /*ae50*/  ISETP.GE.AND P1, PT, R13.reuse, R205.reuse, PT ;  /* 0x000000cd0d00720c */ /* 0x0c0fe40003f26270 */
[----:B------:R-:W-:Y:S01]  /*ae60*/  ISETP.GE.AND P2, PT, R13, R204, PT ;  /* 0x000000cc0d00720c */ /* 0x000fe20003f46270 */
[C---:B------:R-:W-:Y:S01]  /*ae70*/  FFMA.FTZ R25, R21.reuse, UR5, R32 ;  /* 0x0000000515197c23 */ /* 0x040fe20008010020 */
[----:B------:R-:W-:Y:S01]  /*ae80*/  FFMA.FTZ R32, R21, UR5, R34 ;  /* 0x0000000515207c23 */ /* 0x000fe20008010022 */
[----:B------:R-:W-:Y:S01]  /*ae90*/  I2FP.F32.S32 R13, R22 ;  /* 0x00000016000d7245 */ /* 0x000fe20000201400 */
[----:B------:R-:W-:Y:S01]  /*aea0*/  MUFU.TANH R7, R185 ;  /* 0x000000b900077308 */ /* 0x000fe20000002400 */
[C---:B------:R-:W-:Y:S01]  /*aeb0*/  VIADD R11, R20.reuse, 0x28 ;  /* 0x00000028140b7836 */ /* 0x040fe20000000000 */
[----:B------:R-:W-:Y:S01]  /*aec0*/  FSEL R25, R25, -INF , !P1 ;  /* 0xff80000019197808 */ /* 0x000fe20004800000 */
[----:B------:R-:W-:Y:S01]  /*aed0*/  VIADD R9, R20, 0x29 ;  /* 0x0000002914097836 */ /* 0x000fe20000000000 */
[----:B------:R-:W-:Y:S01]  /*aee0*/  FSEL R32, R32, -INF , !P2 ;  /* 0xff80000020207808 */ /* 0x000fe20005000000 */
[C---:B------:R-:W-:Y:S01]  /*aef0*/  FFMA.FTZ R167, R13.reuse, UR5, R167 ;  /* 0x000000050da77c23 */ /* 0x040fe200080100a7 */
[C---:B------:R-:W-:Y:S01]  /*af00*/  ISETP.GE.AND P1, PT, R22.reuse, R205, PT ;  /* 0x000000cd1600720c */ /* 0x040fe20003f26270 */
[----:B------:R-:W-:Y:S01]  /*af10*/  FFMA.FTZ R198, R13, UR5, R168 ;  /* 0x000000050dc67c23 */ /* 0x000fe200080100a8 */
[-C--:B------:R-:W-:Y:S01]  /*af20*/  ISETP.GE.AND P2, PT, R22, R204.reuse, PT ;  /* 0x000000cc1600720c */ /* 0x080fe20003f46270 */
[----:B------:R-:W4:Y:S01]  /*af30*/  MUFU.TANH R12, R12 ;  /* 0x0000000c000c7308 */ /* 0x000f220000002400 */
[----:B------:R-:W-:Y:S01]  /*af40*/  I2FP.F32.S32 R22, R23 ;  /* 0x0000001700167245 */ /* 0x000fe20000201400 */
[----:B------:R-:W-:Y:S01]  /*af50*/  FMUL.FTZ R13, R180, UR31 ;  /* 0x0000001fb40d7c20 */ /* 0x000fe20008410000 */
[----:B------:R-:W-:Y:S01]  /*af60*/  FSEL R168, R167, -INF , !P1 ;  /* 0xff800000a7a87808 */ /* 0x000fe20004800000 */
[----:B------:R-:W-:Y:S01]  /*af70*/  FMUL.FTZ R10, R182, UR31 ;  /* 0x0000001fb60a7c20 */ /* 0x000fe20008410000 */
[----:B------:R-:W-:Y:S01]  /*af80*/  FSEL R198, R198, -INF , !P2 ;  /* 0xff800000c6c67808 */ /* 0x000fe20005000000 */
[C---:B-1----:R-:W-:Y:S01]  /*af90*/  FFMA.FTZ R35, R22.reuse, UR5, R35 ;  /* 0x0000000516237c23 */ /* 0x042fe20008010023 */
[----:B--2---:R-:W-:Y:S01]  /*afa0*/  FFMA.FTZ R19, R22, UR5, R19 ;  /* 0x0000000516137c23 */ /* 0x004fe20008010013 */
[----:B------:R-:W1:Y:S01]  /*afb0*/  MUFU.TANH R21, R187 ;  /* 0x000000bb00157308 */ /* 0x000e620000002400 */
[----:B------:R-:W-:Y:S01]  /*afc0*/  ISETP.GE.AND P1, PT, R23, R205, PT ;  /* 0x000000cd1700720c */ /* 0x000fe20003f26270 */
[----:B------:R-:W-:Y:S01]  /*afd0*/  FMUL.FTZ R183, R183, UR31 ;  /* 0x0000001fb7b77c20 */ /* 0x000fe20008410000 */
[-C--:B------:R-:W-:Y:S01]  /*afe0*/  ISETP.GE.AND P2, PT, R23, R204.reuse, PT ;  /* 0x000000cc1700720c */ /* 0x080fe20003f46270 */
[----:B------:R-:W-:Y:S01]  /*aff0*/  FMUL.FTZ R8, R181, UR31 ;  /* 0x0000001fb5087c20 */ /* 0x000fe20008410000 */
[----:B------:R-:W-:Y:S01]  /*b000*/  I2FP.F32.S32 R14, R11 ;  /* 0x0000000b000e7245 */ /* 0x000fe20000201400 */
[----:B------:R-:W-:Y:S01]  /*b010*/  FMUL.FTZ R176, R176, UR31 ;  /* 0x0000001fb0b07c20 */ /* 0x000fe20008410000 */
[----:B------:R-:W-:Y:S01]  /*b020*/  FSEL R169, R35, -INF , !P1 ;  /* 0xff80000023a97808 */ /* 0x000fe20004800000 */
[----:B------:R-:W2:Y:S01]  /*b030*/  MUFU.TANH R13, R13 ;  /* 0x0000000d000d7308 */ /* 0x000ea20000002400 */
[----:B------:R-:W-:Y:S01]  /*b040*/  FSEL R200, R19, -INF , !P2 ;  /* 0xff80000013c87808 */ /* 0x000fe20005000000 */
[C---:B---3--:R-:W-:Y:S01]  /*b050*/  FFMA.FTZ R6, R14.reuse, UR5, R6 ;  /* 0x000000050e067c23 */ /* 0x048fe20008010006 */
[C---:B------:R-:W-:Y:S01]  /*b060*/  ISETP.GE.AND P1, PT, R11.reuse, R205, PT ;  /* 0x000000cd0b00720c */ /* 0x040fe20003f26270 */
[----:B----4-:R-:W-:Y:S01]  /*b070*/  FFMA.FTZ R12, R14, UR5, R12 ;  /* 0x000000050e0c7c23 */ /* 0x010fe2000801000c */
[----:B------:R-:W-:Y:S01]  /*b080*/  ISETP.GE.AND P2, PT, R11, R204, PT ;  /* 0x000000cc0b00720c */ /* 0x000fe20003f46270 */
[----:B------:R-:W-:Y:S01]  /*b090*/  FMUL.FTZ R177, R177, UR31 ;  /* 0x0000001fb1b17c20 */ /* 0x000fe20008410000 */
[----:B------:R-:W-:Y:S01]  /*b0a0*/  I2FP.F32.S32 R11, R9 ;  /* 0x00000009000b7245 */ /* 0x000fe20000201400 */
[----:B------:R-:W3:Y:S01]  /*b0b0*/  MUFU.TANH R10, R10 ;  /* 0x0000000a000a7308 */ /* 0x000ee20000002400 */
[----:B------:R-:W-:Y:S01]  /*b0c0*/  FSEL R202, R6, -INF , !P1 ;  /* 0xff80000006ca7808 */ /* 0x000fe20004800000 */
[----:B------:R-:W-:Y:S01]  /*b0d0*/  IMAD.MOV.U32 R167, RZ, RZ, R207 ;  /* 0x000000ffffa77224 */ /* 0x000fe200078e00cf */
[----:B------:R-:W-:Y:S01]  /*b0e0*/  FSEL R199, R12, -INF , !P2 ;  /* 0xff8000000cc77808 */ /* 0x000fe20005000000 */
[----:B------:R-:W-:Y:S01]  /*b0f0*/  FFMA.FTZ R201, R11, UR5, R7 ;  /* 0x000000050bc97c23 */ /* 0x000fe20008010007 */
[----:B------:R-:W-:-:S02]  /*b100*/  VIADD R7, R20, 0x30 ;  /* 0x0000003014077836 */ /* 0x000fc40000000000 */
[----:B-1----:R-:W-:Y:S01]  /*b110*/  FFMA.FTZ R21, R11, UR5, R21 ;  /* 0x000000050b157c23 */ /* 0x002fe20008010015 */
[C---:B------:R-:W-:Y:S01]  /*b120*/  ISETP.GE.AND P1, PT, R9.reuse, R205, PT ;  /* 0x000000cd0900720c */ /* 0x040fe20003f26270 */
[----:B------:R-:W1:Y:S01]  /*b130*/  MUFU.TANH R6, R183 ;  /* 0x000000b700067308 */ /* 0x000e620000002400 */
[----:B------:R-:W-:Y:S01]  /*b140*/  BAR.SYNC.DEFER_BLOCKING 0x0 ;  /* 0x0000000000007b1d */ /* 0x000fe20000010000 */
[-C--:B------:R-:W-:Y:S01]  /*b150*/  ISETP.GE.AND P2, PT, R9, R204.reuse, PT ;  /* 0x000000cc0900720c */ /* 0x080fe20003f46270 */
[----:B------:R-:W-:Y:S01]  /*b160*/  FMUL.FTZ R11, R178, UR31 ;  /* 0x0000001fb20b7c20 */ /* 0x000fe20008410000 */
[----:B------:R-:W-:Y:S01]  /*b170*/  I2FP.F32.S32 R182, R7 ;  /* 0x0000000700b67245 */ /* 0x000fe20000201400 */
[----:B------:R-:W-:Y:S01]  /*b180*/  VIADD R9, R20, 0x31 ;  /* 0x0000003114097836 */ /* 0x000fe20000000000 */
[----:B------:R-:W-:Y:S02]  /*b190*/  FSEL R201, R201, -INF , !P1 ;  /* 0xff800000c9c97808 */ /* 0x000fe40004800000 */
[----:B------:R-:W4:Y:S01]  /*b1a0*/  MUFU.TANH R8, R8 ;  /* 0x0000000800087308 */ /* 0x000f220000002400 */
[----:B------:R-:W-:Y:S01]  /*b1b0*/  FSEL R197, R21, -INF , !P2 ;  /* 0xff80000015c57808 */ /* 0x000fe20005000000 */
[C---:B--2---:R-:W-:Y:S01]  /*b1c0*/  FFMA.FTZ R13, R182.reuse, UR5, R13 ;  /* 0x00000005b60d7c23 */ /* 0x044fe2000801000d */
[C---:B------:R-:W-:Y:S01]  /*b1d0*/  ISETP.GE.AND P1, PT, R7.reuse, R205, PT ;  /* 0x000000cd0700720c */ /* 0x040fe20003f26270 */
[----:B---3--:R-:W-:Y:S01]  /*b1e0*/  FFMA.FTZ R182, R182, UR5, R10 ;  /* 0x00000005b6b67c23 */ /* 0x008fe2000801000a */
[----:B------:R-:W-:Y:S01]  /*b1f0*/  ISETP.GE.AND P2, PT, R7, R204, PT ;  /* 0x000000cc0700720c */ /* 0x000fe20003f46270 */
[----:B------:R-:W-:Y:S01]  /*b200*/  VIADD R10, R20, 0x38 ;  /* 0x00000038140a7836 */ /* 0x000fe20000000000 */
[----:B------:R-:W-:Y:S01]  /*b210*/  I2FP.F32.S32 R12, R9 ;  /* 0x00000009000c7245 */ /* 0x000fe20000201400 */
[----:B------:R-:W2:Y:S01]  /*b220*/  MUFU.TANH R7, R176 ;  /* 0x000000b000077308 */ /* 0x000ea20000002400 */
[----:B------:R-:W-:-:S02]  /*b230*/  FSEL R182, R182, -INF , !P2 ;  /* 0xff800000b6b67808 */ /* 0x000fc40005000000 */
[----:B------:R-:W-:Y:S01]  /*b240*/  ISETP.GE.AND P2, PT, R9, R204, PT ;  /* 0x000000cc0900720c */ /* 0x000fe20003f46270 */
[----:B-1----:R-:W-:Y:S01]  /*b250*/  FFMA.FTZ R6, R12, UR5, R6 ;  /* 0x000000050c067c23 */ /* 0x002fe20008010006 */
[----:B------:R-:W-:Y:S02]  /*b260*/  FSEL R187, R13, -INF , !P1 ;  /* 0xff8000000dbb7808 */ /* 0x000fe40004800000 */
[----:B------:R-:W-:Y:S01]  /*b270*/  ISETP.GE.AND P1, PT, R9, R205, PT ;  /* 0x000000cd0900720c */ /* 0x000fe20003f26270 */
[----:B------:R-:W1:Y:S01]  /*b280*/  MUFU.TANH R11, R11 ;  /* 0x0000000b000b7308 */ /* 0x000e620000002400 */
[----:B------:R-:W-:Y:S01]  /*b290*/  FSEL R181, R6, -INF , !P2 ;  /* 0xff80000006b57808 */ /* 0x000fe20005000000 */
[----:B----4-:R-:W-:Y:S01]  /*b2a0*/  FFMA.FTZ R8, R12, UR5, R8 ;  /* 0x000000050c087c23 */ /* 0x010fe20008010008 */
[----:B------:R-:W-:Y:S02]  /*b2b0*/  I2FP.F32.S32 R9, R10 ;  /* 0x0000000a00097245 */ /* 0x000fe40000201400 */
[----:B------:R-:W-:-:S02]  /*b2c0*/  ISETP.GE.AND P2, PT, R10, R204, PT ;  /* 0x000000cc0a00720c */ /* 0x000fc40003f46270 */
[----:B------:R-:W-:Y:S01]  /*b2d0*/  FSEL R185, R8, -INF , !P1 ;  /* 0xff80000008b97808 */ /* 0x000fe20004800000 */
[----:B------:R-:W3:Y:S01]  /*b2e0*/  MUFU.TANH R0, R0 ;  /* 0x0000000000007308 */ /* 0x000ee20000002400 */
[----:B--2---:R-:W-:Y:S01]  /*b2f0*/  FFMA.FTZ R7, R9, UR5, R7 ;  /* 0x0000000509077c23 */ /* 0x004fe20008010007 */
[-C--:B------:R-:W-:Y:S01]  /*b300*/  ISETP.GE.AND P1, PT, R10, R205.reuse, PT ;  /* 0x000000cd0a00720c */ /* 0x080fe20003f26270 */
[----:B------:R-:W-:Y:S01]  /*b310*/  FMUL.FTZ R8, R179, UR31 ;  /* 0x0000001fb3087c20 */ /* 0x000fe20008410000 */
[----:B------:R-:W-:Y:S02]  /*b320*/  I2FP.F32.S32 R10, R20 ;  /* 0x00000014000a7245 */ /* 0x000fe40000201400 */
[----:B------:R-:W-:Y:S02]  /*b330*/  FSEL R183, R7, -INF , !P1 ;  /* 0xff80000007b77808 */ /* 0x000fe40004800000 */
[----:B------:R-:W2:Y:S01]  /*b340*/  MUFU.TANH R6, R177 ;  /* 0x000000b100067308 */ /* 0x000ea20000002400 */
[----:B-1----:R-:W-:Y:S01]  /*b350*/  FFMA.FTZ R11, R9, UR5, R11 ;  /* 0x00000005090b7c23 */ /* 0x002fe2000801000b */
[C---:B------:R-:W-:Y:S01]  /*b360*/  VIADD R9, R20.reuse, 0x39 ;  /* 0x0000003914097836 */ /* 0x040fe20000000000 */
[----:B------:R-:W-:-:S03]  /*b370*/  ISETP.GE.AND P1, PT, R20, R205, PT ;  /* 0x000000cd1400720c */ /* 0x000fc60003f26270 */
[----:B------:R-:W-:Y:S02]  /*b380*/  FSEL R179, R11, -INF , !P2 ;  /* 0xff8000000bb37808 */ /* 0x000fe40005000000 */
[----:B------:R-:W1:Y:S01]  /*b390*/  MUFU.TANH R18, R18 ;  /* 0x0000001200127308 */ /* 0x000e620000002400 */
[----:B------:R-:W-:Y:S01]  /*b3a0*/  I2FP.F32.S32 R7, R9 ;  /* 0x0000000900077245 */ /* 0x000fe20000201400 */
[----:B---3--:R-:W-:Y:S01]  /*b3b0*/  FFMA.FTZ R0, R10, UR5, R0 ;  /* 0x000000050a007c23 */ /* 0x008fe20008010000 */
[----:B------:R-:W-:-:S05]  /*b3c0*/  ISETP.GE.AND P2, PT, R20, R204, PT ;  /* 0x000000cc1400720c */ /* 0x000fca0003f46270 */
[----:B------:R-:W3:Y:S01]  /*b3d0*/  MUFU.TANH R8, R8 ;  /* 0x0000000800087308 */ /* 0x000ee20000002400 */
[----:B--2---:R-:W-:Y:S01]  /*b3e0*/  FFMA.FTZ R184, R7, UR5, R6 ;  /* 0x0000000507b87c23 */ /* 0x004fe20008010006 */
[----:B------:R-:W-:Y:S02]  /*b3f0*/  FSEL R6, R0, -INF , !P1 ;  /* 0xff80000000067808 */ /* 0x000fe40004800000 */
[----:B------:R-:W-:-:S04]  /*b400*/  ISETP.GE.AND P1, PT, R9, R205, PT ;  /* 0x000000cd0900720c */ /* 0x000fc80003f26270 */
[----:B------:R-:W-:Y:S01]  /*b410*/  FSEL R184, R184, -INF , !P1 ;  /* 0xff800000b8b87808 */ /* 0x000fe20004800000 */
[----:B-1----:R-:W-:Y:S01]  /*b420*/  FFMA.FTZ R18, R10, UR5, R18 ;  /* 0x000000050a127c23 */ /* 0x002fe20008010012 */
[----:B------:R-:W-:-:S04]  /*b430*/  PLOP3.LUT P1, PT, PT, PT, UP0, 0x80, 0x0 ;  /* 0x000000000000781c */ /* 0x000fc80003f2f008 */
[----:B------:R-:W-:Y:S02]  /*b440*/  FSEL R0, R18, -INF , !P2 ;  /* 0xff80000012007808 */ /* 0x000fe40005000000 */
[----:B------:R-:W-:Y:S01]  /*b450*/  ISETP.GE.AND P2, PT, R9, R204, PT ;  /* 0x000000cc0900720c */ /* 0x000fe20003f46270 */
[----:B---3--:R-:W-:-:S05]  /*b460*/  FFMA.FTZ R8, R7, UR5, R8 ;  /* 0x0000000507087c23 */ /* 0x008fca0008010008 */
[----:B------:R-:W-:Y:S01]  /*b470*/  FSEL R178, R8, -INF , !P2 ;  /* 0xff80000008b27808 */ /* 0x000fe20005000000 */
[----:B------:R-:W-:Y:S06]  /*b480*/  @!P1 BRA `(.L_x_2571) ;  /* 0x0000000c00b09947 */ /* 0x000fec0003800000 */
        /* <DEDUP_REMOVED lines=74> */
.L_x_2572:
[----:B------:R-:W-:-:S04]  /*b930*/  ULEA UR20, -UR6, URZ, 0x6 ;  /* 0x0000003f06147291 */ /* 0x000fc8000f8e313f */
[----:B------:R-:W-:-:S12]  /*b940*/  USHF.R.S32.HI UR14, URZ, 0x1f, UR20 ;  /* 0x0000001f3f0e7899 */ /* 0x000fd80008011414 */
.L_x_2573:
[C---:B------:R-:W-:Y:S01]  /*b950*/  @!P5 IADD3 R8, P1, R166.reuse, UR20, RZ ;  /* 0x00000014a608dc10 */ /* 0x040fe2000ff3e0ff */
[----:B------:R-:W-:Y:S01]  /*b960*/  UIADD3 UR4, UP1, UP0, UR29, UR20, UR29 ;  /* 0x000000141d047290 */ /* 0x000fe2000f83e01d */
[----:B------:R-:W-:Y:S01]  /*b970*/  @!P4 IADD3 R10, P2, R166, UR20, RZ ;  /* 0x00000014a60acc10 */ /* 0x000fe2000ff5e0ff */
[----:B------:R1:W-:Y:S01]  /*b980*/  @P6 STS.128 [R242+0x8000], RZ ;  /* 0x008000fff2006388 */ /* 0x0003e20000000c00 */
[----:B------:R-:W-:Y:S01]  /*b990*/  @!P5 IADD3.X R7, R165, UR14, RZ, P1, !PT ;  /* 0x0000000ea507dc10 */ /* 0x000fe20008ffe4ff */
[----:B------:R-:W-:Y:S01]  /*b9a0*/  UIADD3.X UR9, UR28, UR14, UR28, UP1, UP0 ;  /* 0x0000000e1c097290 */ /* 0x000fe20008fe041c */
[C---:B------:R-:W-:Y:S01]  /*b9b0*/  @!P5 LEA R174, P1, R8.reuse, UR16, 0x1 ;  /* 0x0000001008aedc11 */ /* 0x040fe2000f8208ff */
[----:B------:R-:W-:Y:S01]  /*b9c0*/  UIADD3 UR7, UP1, UR29, UR4, URZ ;  /* 0x000000041d077290 */ /* 0x000fe2000ff3e03f */
[----:B------:R-:W-:Y:S01]  /*b9d0*/  BSSY B0, `(.L_x_2574) ;  /* 0x0000092000007945 */ /* 0x000fe20003800000 */
[----:B------:R-:W-:Y:S01]  /*b9e0*/  VOTEU.ALL UP0, P6 ;  /* 0x00000000003f7886 */ /* 0x000fe20003000000 */
[----:B------:R-:W-:-:S02]  /*b9f0*/  @!P5 LEA.HI.X R175, R8, UR17, R7, 0x1, P1 ;  /* 0x0000001108afdc11 */ /* 0x000fc400088f0c07 */
[----:B------:R-:W-:Y:S02]  /*ba00*/  @!P3 IADD3 R9, P1, R166, UR20, RZ ;  /* 0x00000014a609bc10 */ /* 0x000fe4000ff3e0ff */
[C---:B------:R-:W-:Y:S01]  /*ba10*/  @!P4 IADD3.X R8, R165.reuse, UR14, RZ, P2, !PT ;  /* 0x0000000ea508cc10 */ /* 0x040fe200097fe4ff */
[----:B------:R-:W-:Y:S01]  /*ba20*/  @!UP0 UIADD3 UR21, UP2, UR29, UR20, URZ ;  /* 0x000000141d158290 */ /* 0x000fe2000ff5e03f */
[C---:B------:R-:W-:Y:S02]  /*ba30*/  @!P4 LEA R22, P2, R10.reuse, UR16, 0x1 ;  /* 0x000000100a16cc11 */ /* 0x040fe4000f8408ff */
[----:B------:R-:W-:Y:S01]  /*ba40*/  @!P3 IADD3.X R7, R165, UR14, RZ, P1, !PT ;  /* 0x0000000ea507bc10 */ /* 0x000fe20008ffe4ff */
[----:B------:R-:W-:Y:S01]  /*ba50*/  @!UP0 UIADD3.X UR15, UR28, UR14, URZ, UP2, !UPT ;  /* 0x0000000e1c0f8290 */ /* 0x000fe200097fe43f */
[----:B------:R-:W-:Y:S01]  /*ba60*/  @!P4 LEA.HI.X R23, R10, UR17, R8, 0x1, P2 ;  /* 0x000000110a17cc11 */ /* 0x000fe200090f0c08 */
[----:B------:R-:W-:Y:S01]  /*ba70*/  IMAD.U32 R8, RZ, RZ, UR20 ;  /* 0x00000014ff087e24 */ /* 0x000fe2000f8e00ff */
[----:B------:R-:W-:-:S04]  /*ba80*/  @!P3 LEA R20, P1, R9, UR16, 0x1 ;  /* 0x000000100914bc11 */ /* 0x000fc8000f8208ff */
[----:B------:R-:W-:Y:S01]  /*ba90*/  @!P3 LEA.HI.X R21, R9, UR17, R7, 0x1, P1 ;  /* 0x000000110915bc11 */ /* 0x000fe200088f0c07 */
[----:B------:R-:W-:Y:S01]  /*baa0*/  IMAD.U32 R7, RZ, RZ, UR14 ;  /* 0x0000000eff077e24 */ /* 0x000fe2000f8e00ff */
[----:B------:R-:W-:Y:S01]  /*bab0*/  @!P5 IADD3 R11, P2, P1, R166, UR29, R8 ;  /* 0x0000001da60bdc10 */ /* 0x000fe2000f95e008 */
[----:B------:R-:W-:-:S03]  /*bac0*/  IMAD.U32 R9, RZ, RZ, UR14 ;  /* 0x0000000eff097e24 */ /* 0x000fc6000f8e00ff */
[----:B------:R-:W-:Y:S02]  /*bad0*/  @!P5 IADD3.X R10, R165, UR28, R7, P2, P1 ;  /* 0x0000001ca50adc10 */ /* 0x000fe400097e2407 */
[C---:B------:R-:W-:Y:S02]  /*bae0*/  @!P5 LEA R172, P1, R11.reuse, UR16, 0x1 ;  /* 0x000000100bacdc11 */ /* 0x040fe4000f8208ff */
[C---:B------:R-:W-:Y:S02]  /*baf0*/  @!P6 LEA R176, P2, R8.reuse, R249, 0x1 ;  /* 0x000000f908b0e211 */ /* 0x040fe400078408ff */
[----:B------:R-:W-:Y:S01]  /*bb00*/  @!P5 LEA.HI.X R173, R11, UR17, R10, 0x1, P1 ;  /* 0x000000110baddc11 */ /* 0x000fe200088f0c0a */
[----:B------:R-:W-:Y:S01]  /*bb10*/  IMAD.U32 R10, RZ, RZ, UR4 ;  /* 0x00000004ff0a7e24 */ /* 0x000fe2000f8e00ff */
        /* <DEDUP_REMOVED lines=24> */
[----:B------:R-:W-:Y:S02]  /*bca0*/  @!P6 LEA.HI.X R171, R10, R248, R9, 0x1, P2 ;  /* 0x000000f80aabe211 */ /* 0x000fe400010f0c09 */
        /* <DEDUP_REMOVED lines=11> */
[----:B------:R-:W-:Y:S01]  /*bd60*/  @!P5 LEA.HI.X R35, R9, UR17, R7, 0x1, P2 ;  /* 0x000000110923dc11 */ /* 0x000fe200090f0c07 */
[----:B------:R-:W-:Y:S01]  /*bd70*/  IMAD.U32 R9, RZ, RZ, UR21 ;  /* 0x00000015ff097e24 */ /* 0x000fe2000f8e00ff */
[----:B------:R-:W-:Y:S02]  /*bd80*/  @!P4 IADD3.X R7, R165, UR9, RZ, P1, !PT ;  /* 0x00000009a507cc10 */ /* 0x000fe40008ffe4ff */
[----:B------:R-:W-:Y:S02]  /*bd90*/  @!P4 LEA R12, P2, R8, UR16, 0x1 ;  /* 0x00000010080ccc11 */ /* 0x000fe4000f8408ff */
[----:B------:R-:W-:Y:S01]  /*bda0*/  @!P3 IADD3 R11, P1, R166, UR4, RZ ;  /* 0x00000004a60bbc10 */ /* 0x000fe2000ff3e0ff */
[----:B------:R-:W-:Y:S01]  /*bdb0*/  UIADD3.X UR4, UR28, UR9, URZ, UP1, !UPT ;  /* 0x000000091c047290 */ /* 0x000fe20008ffe43f */
[----:B------:R-:W-:Y:S01]  /*bdc0*/  @!P4 LEA.HI.X R13, R8, UR17, R7, 0x1, P2 ;  /* 0x00000011080dcc11 */ /* 0x000fe200090f0c07 */
[----:B------:R-:W-:Y:S01]  /*bdd0*/  IMAD.U32 R8, RZ, RZ, UR15 ;  /* 0x0000000fff087e24 */ /* 0x000fe2000f8e00ff */
[----:B------:R-:W-:Y:S01]  /*bde0*/  @!P6 LEA R192, P2, R9, R249, 0x1 ;  /* 0x000000f909c0e211 */ /* 0x000fe200078408ff */
[----:B------:R-:W-:Y:S01]  /*bdf0*/  IMAD.U32 R7, RZ, RZ, UR7 ;  /* 0x00000007ff077e24 */ /* 0x000fe2000f8e00ff */
[----:B------:R-:W-:-:S02]  /*be00*/  @!P3 IADD3.X R10, R165, UR9, RZ, P1, !PT ;  /* 0x00000009a50abc10 */ /* 0x000fc40008ffe4ff */
[----:B------:R-:W-:Y:S02]  /*be10*/  @!P3 LEA R190, P1, R11, UR16, 0x1 ;  /* 0x000000100bbebc11 */ /* 0x000fe4000f8208ff */
[-C--:B------:R-:W-:Y:S01]  /*be20*/  @!P6 LEA.HI.X R193, R9, R248.reuse, R8, 0x1, P2 ;  /* 0x000000f809c1e211 */ /* 0x080fe200010f0c08 */
[----:B------:R-:W-:Y:S01]  /*be30*/  IMAD.U32 R8, RZ, RZ, UR4 ;  /* 0x00000004ff087e24 */ /* 0x000fe2000f8e00ff */
[----:B------:R-:W-:Y:S02]  /*be40*/  @!P3 LEA.HI.X R191, R11, UR17, R10, 0x1, P1 ;  /* 0x000000110bbfbc11 */ /* 0x000fe400088f0c0a */
[C---:B------:R-:W-:Y:S01]  /*be50*/  @!P6 LEA R10, P2, R7.reuse, R249, 0x1 ;  /* 0x000000f9070ae211 */ /* 0x040fe200078408ff */
[----:B------:R-:W-:Y:S01]  /*be60*/  @!PT LDS RZ, [RZ] ;  /* 0x00000000fffff984 */ /* 0x000fe20000000800 */
[----:B------:R-:W-:Y:S01]  /*be70*/  @!PT LDS RZ, [RZ] ;  /* 0x00000000fffff984 */ /* 0x000fe20000000800 */
[----:B------:R-:W-:Y:S01]  /*be80*/  @!PT LDS RZ, [RZ] ;  /* 0x00000000fffff984 */ /* 0x000fe20000000800 */
[----:B------:R1:W-:Y:S01]  /*be90*/  @!P6 LDGSTS.E.BYPASS.LTC128B.128 [R242+0x8800], desc[UR24][R192.64] ;  /* 0x08800000c0f2efae */ /* 0x0003e2000b901d58 */
[----:B------:R-:W-:Y:S02]  /*bea0*/  @!P5 IADD3 R9, P1, R166, UR7, RZ ;  /* 0x00000007a609dc10 */ /* 0x000fe4000ff3e0ff */
[----:B------:R-:W-:Y:S01]  /*beb0*/  @!P6 LEA.HI.X R11, R7, R248, R8, 0x1, P2 ;  /* 0x000000f8070be211 */ /* 0x000fe200010f0c08 */
[----:B------:R1:W-:Y:S01]  /*bec0*/  @P5 STS.128 [R242+0xa800], RZ ;  /* 0x00a800fff2005388 */ /* 0x0003e20000000c00 */
[----:B------:R-:W-:-:S02]  /*bed0*/  @!P5 IADD3.X R8, R165, UR4, RZ, P1, !PT ;  /* 0x00000004a508dc10 */ /* 0x000fc40008ffe4ff */
[C---:B------:R-:W-:Y:S01]  /*bee0*/  @!P5 LEA R194, P2, R9.reuse, UR16, 0x1 ;  /* 0x0000001009c2dc11 */ /* 0x040fe2000f8408ff */
[----:B------:R-:W-:Y:S01]  /*bef0*/  @!PT LDS RZ, [RZ] ;  /* 0x00000000fffff984 */ /* 0x000fe20000000800 */
[----:B------:R-:W-:Y:S01]  /*bf00*/  @!PT LDS RZ, [RZ] ;  /* 0x00000000fffff984 */ /* 0x000fe20000000800 */
[----:B------:R-:W-:Y:S01]  /*bf10*/  @!PT LDS RZ, [RZ] ;  /* 0x00000000fffff984 */ /* 0x000fe20000000800 */
[----:B------:R1:W-:Y:S01]  /*bf20*/  @!P5 LDGSTS.E.BYPASS.LTC128B.128 [R242+0xa800], desc[UR24][R172.64+0x80] ;  /* 0x0a800080acf2dfae */ /* 0x0003e2000b901d58 */
[----:B------:R-:W-:Y:S02]  /*bf30*/  @!P4 IADD3 R7, P1, R166, UR7, RZ ;  /* 0x00000007a607cc10 */ /* 0x000fe4000ff3e0ff */
[----:B------:R-:W-:Y:S01]  /*bf40*/  @!P5 LEA.HI.X R195, R9, UR17, R8, 0x1, P2 ;  /* 0x0000001109c3dc11 */ /* 0x000fe200090f0c08 */
[----:B------:R1:W-:Y:S01]  /*bf50*/  @P4 STS.128 [R242+0xc800], RZ ;  /* 0x00c800fff2004388 */ /* 0x0003e20000000c00 */
[----:B------:R-:W-:Y:S02]  /*bf60*/  @!P4 IADD3.X R8, R165, UR4, RZ, P1, !PT ;  /* 0x00000004a508cc10 */ /* 0x000fe40008ffe4ff */
[C---:B------:R-:W-:Y:S01]  /*bf70*/  @!P4 LEA R204, P1, R7.reuse, UR16, 0x1 ;  /* 0x0000001007cccc11 */ /* 0x040fe2000f8208ff */
[----:B------:R-:W-:Y:S01]  /*bf80*/  @!PT LDS RZ, [RZ] ;  /* 0x00000000fffff984 */ /* 0x000fe20000000800 */
[----:B------:R-:W-:Y:S01]  /*bf90*/  @!PT LDS RZ, [RZ] ;  /* 0x00000000fffff984 */ /* 0x000fe20000000800 */
[----:B------:R-:W-:Y:S01]  /*bfa0*/  @!PT LDS RZ, [RZ] ;  /* 0x00000000fffff984 */ /* 0x000fe20000000800 */
[----:B------:R1:W-:Y:S03]  /*bfb0*/  @!P4 LDGSTS.E.BYPASS.LTC128B.128 [R242+0xc800], desc[UR24][R18.64+0x100] ;  /* 0x0c80010012f2cfae */ /* 0x0003e6000b901d58 */
[----:B------:R-:W-:Y:S01]  /*bfc0*/  @!P4 LEA.HI.X R205, R7, UR17, R8, 0x1, P1 ;  /* 0x0000001107cdcc11 */ /* 0x000fe200088f0c08 */
        /* <DEDUP_REMOVED lines=44> */
[----:B------:R-:W-:-:S04]  /*c290*/  LEA R8, P1, R166, UR16, 0x1 ;  /* 0x00000010a6087c11 */ /* 0x000fc8000f8208ff */
[----:B------:R-:W-:-:S05]  /*c2a0*/  LEA.HI.X R9, R166, UR17, R165, 0x1, P1 ;  /* 0x00000011a6097c11 */ /* 0x000fca00088f0ca5 */
[----:B------:R-:W-:Y:S01]  /*c2b0*/  @!PT LDS RZ, [RZ] ;  /* 0x00000000fffff984 */ /* 0x000fe20000000800 */
[----:B------:R-:W-:Y:S01]  /*c2c0*/  @!PT LDS RZ, [RZ] ;  /* 0x00000000fffff984 */ /* 0x000fe20000000800 */
[----:B------:R-:W-:Y:S01]  /*c2d0*/  @!PT LDS RZ, [RZ] ;  /* 0x00000000fffff984 */ /* 0x000fe20000000800 */
[----:B------:R2:W-:Y:S04]  /*c2e0*/  LDGSTS.E.BYPASS.LTC128B.128 [R242+0xf800], desc[UR24][R8.64+0x180] ;  /* 0x0f80018008f27fae */ /* 0x0005e8000b901d58 */
.L_x_2575:
[----:B------:R-:W-:Y:S05]  /*c2f0*/  BSYNC B0 ;  /* 0x0000000000007941 */ /* 0x000fea0003800000 */
.L_x_2574:
[----:B------:R-:W0:Y:S01]  /*c300*/  LDGDEPBAR ;  /* 0x00000000000079af */ /* 0x000e220000000000 */
[----:B--2---:R-:W-:Y:S02]  /*c310*/  IMAD.U32 R8, RZ, RZ, UR20 ;  /* 0x00000014ff087e24 */ /* 0x004fe4000f8e00ff */
[----:B------:R-:W-:-:S03]  /*c320*/  IMAD.U32 R7, RZ, RZ, UR14 ;  /* 0x0000000eff077e24 */ /* 0x000fc6000f8e00ff */
[----:B------:R-:W-:-:S04]  /*c330*/  LEA R249, P1, R8, R249, 0x1 ;  /* 0x000000f908f97211 */ /* 0x000fc800078208ff */
[----:B------:R-:W-:-:S09]  /*c340*/  LEA.HI.X R248, R8, R248, R7, 0x1, P1 ;  /* 0x000000f808f87211 */ /* 0x000fd200008f0c07 */
.L_x_2571:
        /* <DEDUP_REMOVED lines=40> */
[----:B-1----:R-:W-:-:S03]  /*c5d0*/  FMNMX.FTZ R176, R8, R176, !PT ;  /* 0x000000b008b07209 */ /* 0x002fc60007810000 */
[----:B------:R-:W1:Y:S01]  /*c5e0*/  LDSM.16.MT88.4 R8, [R230+0x10000] ;  /* 0x01000000e608783b */ /* 0x000e620000004200 */
[C---:B------:R-:W-:Y:S01]  /*c5f0*/  FSETP.NEU.FTZ.AND P2, PT, R176.reuse, -INF , PT ;  /* 0xff800000b000780b */ /* 0x040fe20003f5d000 */
[----:B------:R-:W-:Y:S01]  /*c600*/  FMUL.FTZ R186, R176, UR23 ;  /* 0x00000017b0ba7c20 */ /* 0x000fe20008410000 */
[----:B--2---:R-:W-:-:S04]  /*c610*/  FMNMX.FTZ R175, R7, R175, !PT ;  /* 0x000000af07af7209 */ /* 0x004fc80007810000 */
[----:B------:R-:W-:Y:S01]  /*c620*/  FSEL R186, R186, RZ, P2 ;  /* 0x000000ffbaba7208 */ /* 0x000fe20001000000 */
[C---:B------:R-:W-:Y:S01]  /*c630*/  FMUL.FTZ R180, R175.reuse, UR23 ;  /* 0x00000017afb47c20 */ /* 0x040fe20008410000 */
[----:B------:R-:W-:-:S03]  /*c640*/  FSETP.NEU.FTZ.AND P1, PT, R175, -INF , PT ;  /* 0xff800000af00780b */ /* 0x000fc60003f3d000 */
[--C-:B------:R-:W-:Y:S01]  /*c650*/  FFMA.FTZ R166, R5, UR23, -R186.reuse ;  /* 0x0000001705a67c23 */ /* 0x100fe200080108ba */
[----:B------:R-:W-:Y:S01]  /*c660*/  FSEL R5, R176, RZ, P2 ;  /* 0x000000ffb0057208 */ /* 0x000fe20001000000 */
[--C-:B------:R-:W-:Y:S01]  /*c670*/  FFMA.FTZ R174, R6, UR23, -R186.reuse ;  /* 0x0000001706ae7c23 */ /* 0x100fe200080108ba */
[----:B------:R-:W-:Y:S01]  /*c680*/  FSEL R180, R180, RZ, P1 ;  /* 0x000000ffb4b47208 */ /* 0x000fe20000800000 */
[--C-:B------:R-:W-:Y:S01]  /*c690*/  FFMA.FTZ R173, R16, UR23, -R186.reuse ;  /* 0x0000001710ad7c23 */ /* 0x100fe200080108ba */
[----:B------:R-:W-:Y:S01]  /*c6a0*/  FFMA.FTZ R172, R31, UR23, -R186 ;  /* 0x000000171fac7c23 */ /* 0x000fe200080108ba */
[----:B------:R-:W-:Y:S01]  /*c6b0*/  FADD.FTZ R5, R164, -R5 ;  /* 0x80000005a4057221 */ /* 0x000fe20000010000 */
[----:B------:R-:W-:Y:S01]  /*c6c0*/  MUFU.EX2 R166, R166 ;  /* 0x000000a600a67308 */ /* 0x000fe20000000800 */
[--C-:B------:R-:W-:Y:S01]  /*c6d0*/  FFMA.FTZ R164, R4, UR23, -R180.reuse ;  /* 0x0000001704a47c23 */ /* 0x100fe200080108b4 */
[----:B------:R-:W-:Y:S01]  /*c6e0*/  FSEL R4, R175, RZ, P1 ;  /* 0x000000ffaf047208 */ /* 0x000fe20000800000 */
[--C-:B------:R-:W-:Y:S01]  /*c6f0*/  FFMA.FTZ R165, R0, UR23, -R180.reuse ;  /* 0x0000001700a57c23 */ /* 0x100fe200080108b4 */
[--C-:B------:R-:W-:Y:S01]  /*c700*/  FFMA.FTZ R2, R2, UR23, -R180.reuse ;  /* 0x0000001702027c23 */ /* 0x100fe200080108b4 */
[----:B------:R-:W-:Y:S01]  /*c710*/  FFMA.FTZ R0, R17, UR23, -R180 ;  /* 0x0000001711007c23 */ /* 0x000fe200080108b4 */
[----:B------:R-:W-:Y:S01]  /*c720*/  FMUL.FTZ R5, R5, UR23 ;  /* 0x0000001705057c20 */ /* 0x000fe20008410000 */
[----:B------:R-:W-:Y:S01]  /*c730*/  FADD.FTZ R4, R3, -R4 ;  /* 0x8000000403047221 */ /* 0x000fe20000010000 */
[----:B------:R-:W-:Y:S01]  /*c740*/  MUFU.EX2 R174, R174 ;  /* 0x000000ae00ae7308 */ /* 0x000fe20000000800 */
[----:B------:R-:W2:Y:S01]  /*c750*/  LDSM.16.MT88.4 R16, [R229+0x10000] ;  /* 0x01000000e510783b */ /* 0x000ea20000004200 */
[--C-:B------:R-:W-:Y:S01]  /*c760*/  FFMA.FTZ R190, R27, UR23, -R186.reuse ;  /* 0x000000171bbe7c23 */ /* 0x100fe200080108ba */
[----:B------:R-:W-:Y:S01]  /*c770*/  FMUL.FTZ R3, R4, UR23 ;  /* 0x0000001704037c20 */ /* 0x000fe20008410000 */
[--C-:B------:R-:W-:Y:S01]  /*c780*/  FFMA.FTZ R191, R26, UR23, -R186.reuse ;  /* 0x000000171abf7c23 */ /* 0x100fe200080108ba */
[----:B------:R-:W-:Y:S01]  /*c790*/  FFMA.FTZ R192, R25, UR23, -R186 ;  /* 0x0000001719c07c23 */ /* 0x000fe200080108ba */
[----:B------:R-:W-:Y:S01]  /*c7a0*/  FFMA.FTZ R195, R24, UR23, -R180 ;  /* 0x0000001718c37c23 */ /* 0x000fe200080108b4 */
[----:B------:R-:W-:Y:S01]  /*c7b0*/  FFMA.FTZ R189, R29, UR23, -R186 ;  /* 0x000000171dbd7c23 */ /* 0x000fe200080108ba */
[----:B------:R-:W3:Y:S01]  /*c7c0*/  MUFU.EX2 R173, R173 ;  /* 0x000000ad00ad7308 */ /* 0x000ee20000000800 */
[----:B------:R-:W-:Y:S01]  /*c7d0*/  LDSM.16.MT88.4 R24, [R230+0x10800] ;  /* 0x01080000e618783b */ /* 0x000fe20000004200 */
[--C-:B------:R-:W-:Y:S01]  /*c7e0*/  FFMA.FTZ R193, R28, UR23, -R180.reuse ;  /* 0x000000171cc17c23 */ /* 0x100fe200080108b4 */
[--C-:B------:R-:W-:Y:S01]  /*c7f0*/  FFMA.FTZ R194, R33, UR23, -R180.reuse ;  /* 0x0000001721c27c23 */ /* 0x100fe200080108b4 */
[----:B------:R-:W-:Y:S01]  /*c800*/  FFMA.FTZ R196, R32, UR23, -R180 ;  /* 0x0000001720c47c23 */ /* 0x000fe200080108b4 */
[----:B------:R-:W-:Y:S01]  /*c810*/  LDSM.16.MT88.4 R28, [R232+0x10800] ;  /* 0x01080000e81c783b */ /* 0x000fe20000004200 */
[--C-:B------:R-:W-:Y:S01]  /*c820*/  FFMA.FTZ R203, R168, UR23, -R186.reuse ;  /* 0x00000017a8cb7c23 */ /* 0x100fe200080108ba */
[--C-:B------:R-:W-:Y:S01]  /*c830*/  FFMA.FTZ R204, R169, UR23, -R186.reuse ;  /* 0x00000017a9cc7c23 */ /* 0x100fe200080108ba */
[----:B------:R-:W4:Y:S01]  /*c840*/  MUFU.EX2 R172, R172 ;  /* 0x000000ac00ac7308 */ /* 0x000f220000000800 */
[----:B------:R-:W-:Y:S01]  /*c850*/  LDSM.16.MT88.4 R32, [R229+0x12800] ;  /* 0x01280000e520783b */ /* 0x000fe20000004200 */
[--C-:B------:R-:W-:Y:S01]  /*c860*/  FFMA.FTZ R202, R202, UR23, -R186.reuse ;  /* 0x00000017caca7c23 */ /* 0x100fe200080108ba */
[----:B------:R-:W-:Y:S01]  /*c870*/  FFMA.FTZ R201, R201, UR23, -R186 ;  /* 0x00000017c9c97c23 */ /* 0x000fe200080108ba */
[--C-:B------:R-:W-:Y:S01]  /*c880*/  FFMA.FTZ R198, R198, UR23, -R180.reuse ;  /* 0x00000017c6c67c23 */ /* 0x100fe200080108b4 */
[----:B------:R-:W-:Y:S01]  /*c890*/  LDSM.16.MT88.4 R168, [R229+0x16800] ;  /* 0x01680000e5a8783b */ /* 0x000fe20000004200 */
[--C-:B------:R-:W-:Y:S01]  /*c8a0*/  FFMA.FTZ R200, R200, UR23, -R180.reuse ;  /* 0x00000017c8c87c23 */ /* 0x100fe200080108b4 */
[--C-:B------:R-:W-:Y:S01]  /*c8b0*/  FFMA.FTZ R199, R199, UR23, -R180.reuse ;  /* 0x00000017c7c77c23 */ /* 0x100fe200080108b4 */
[----:B------:R-:W-:Y:S01]  /*c8c0*/  MUFU.EX2 R165, R165 ;  /* 0x000000a500a57308 */ /* 0x000fe20000000800 */
[----:B---3--:R-:W-:Y:S01]  /*c8d0*/  F2FP.BF16.F32.PACK_AB R4, R173, R174 ;  /* 0x000000aead04723e */ /* 0x008fe200000010ff */
[----:B------:R-:W-:Y:S01]  /*c8e0*/  FFMA.FTZ R197, R197, UR23, -R180 ;  /* 0x00000017c5c57c23 */ /* 0x000fe200080108b4 */
[--C-:B------:R-:W-:Y:S01]  /*c8f0*/  FFMA.FTZ R187, R187, UR23, -R186.reuse ;  /* 0x00000017bbbb7c23 */ /* 0x100fe200080108ba */
[--C-:B------:R-:W-:Y:S01]  /*c900*/  FFMA.FTZ R185, R185, UR23, -R186.reuse ;  /* 0x00000017b9b97c23 */ /* 0x100fe200080108ba */
[--C-:B------:R-:W-:Y:S01]  /*c910*/  FFMA.FTZ R183, R183, UR23, -R186.reuse ;  /* 0x00000017b7b77c23 */ /* 0x100fe200080108ba */
[----:B------:R-:W-:Y:S01]  /*c920*/  FFMA.FTZ R184, R184, UR23, -R186 ;  /* 0x00000017b8b87c23 */ /* 0x000fe200080108ba */
[--C-:B------:R-:W-:Y:S01]  /*c930*/  FFMA.FTZ R182, R182, UR23, -R180.reuse ;  /* 0x00000017b6b67c23 */ /* 0x100fe200080108b4 */
[----:B------:R-:W-:Y:S01]  /*c940*/  MUFU.EX2 R2, R2 ;  /* 0x0000000200027308 */ /* 0x000fe20000000800 */
[----:B----4-:R-:W-:Y:S01]  /*c950*/  F2FP.BF16.F32.PACK_AB R6, R166, R172 ;  /* 0x000000aca606723e */ /* 0x010fe200000010ff */
[--C-:B------:R-:W-:Y:S01]  /*c960*/  FFMA.FTZ R181, R181, UR23, -R180.reuse ;  /* 0x00000017b5b57c23 */ /* 0x100fe200080108b4 */
[--C-:B------:R-:W-:Y:S01]  /*c970*/  FFMA.FTZ R179, R179, UR23, -R180.reuse ;  /* 0x00000017b3b37c23 */ /* 0x100fe200080108b4 */
[----:B------:R-:W-:-:S04]  /*c980*/  FFMA.FTZ R178, R178, UR23, -R180 ;  /* 0x00000017b2b27c23 */ /* 0x000fc800080108b4 */
[----:B------:R-:W-:Y:S08]  /*c990*/  MUFU.EX2 R0, R0 ;  /* 0x0000000000007308 */ /* 0x000ff00000000800 */
[----:B------:R-:W3:Y:S08]  /*c9a0*/  MUFU.EX2 R164, R164 ;  /* 0x000000a400a47308 */ /* 0x000ef00000000800 */
[----:B------:R4:W5:Y:S08]  /*c9b0*/  MUFU.EX2 R177, R5 ;  /* 0x0000000500b17308 */ /* 0x0009700000000800 */
[----:B------:R-:W1:Y:S01]  /*c9c0*/  MUFU.EX2 R3, R3 ;  /* 0x0000000300037308 */ /* 0x000e620000000800 */
[----:B---3--:R-:W-:-:S07]  /*c9d0*/  F2FP.BF16.F32.PACK_AB R7, R164, R0 ;  /* 0x00000000a407723e */ /* 0x008fce00000010ff */
[----:B------:R-:W3:Y:S01]  /*c9e0*/  MUFU.EX2 R189, R189 ;  /* 0x000000bd00bd7308 */ /* 0x000ee20000000800 */
[----:B----4-:R-:W-:Y:S01]  /*c9f0*/  F2FP.BF16.F32.PACK_AB R5, R2, R165 ;  /* 0x000000a50205723e */ /* 0x010fe200000010ff */
[-C--:B-----5:R-:W-:Y:S01]  /*ca00*/  FMUL.FTZ R160, R160, R177.reuse ;  /* 0x000000b1a0a07220 */ /* 0x0a0fe20000410000 */
[-C--:B------:R-:W-:Y:S01]  /*ca10*/  FMUL.FTZ R161, R161, R177.reuse ;  /* 0x000000b1a1a17220 */ /* 0x080fe20000410000 */
[-C--:B------:R-:W-:Y:S01]  /*ca20*/  FMUL.FTZ R156, R156, R177.reuse ;  /* 0x000000b19c9c7220 */ /* 0x080fe20000410000 */
[-C--:B------:R-:W-:Y:S01]  /*ca30*/  FMUL.FTZ R157, R157, R177.reuse ;  /* 0x000000b19d9d7220 */ /* 0x080fe20000410000 */
[-C--:B------:R-:W-:Y:S01]  /*ca40*/  FMUL.FTZ R152, R152, R177.reuse ;  /* 0x000000b198987220 */ /* 0x080fe20000410000 */
[-C--:B------:R-:W-:Y:S01]  /*ca50*/  FMUL.FTZ R153, R153, R177.reuse ;  /* 0x000000b199997220 */ /* 0x080fe20000410000 */
[----:B------:R-:W-:Y:S01]  /*ca60*/  FMUL.FTZ R148, R148, R177 ;  /* 0x000000b194947220 */ /* 0x000fe20000410000 */
[-C--:B-1----:R-:W-:Y:S01]  /*ca70*/  FMUL.FTZ R162, R162, R3.reuse ;  /* 0x00000003a2a27220 */ /* 0x082fe20000410000 */
[-C--:B------:R-:W-:Y:S01]  /*ca80*/  FMUL.FTZ R163, R163, R3.reuse ;  /* 0x00000003a3a37220 */ /* 0x080fe20000410000 */
[-C--:B------:R-:W-:Y:S01]  /*ca90*/  FMUL.FTZ R158, R158, R3.reuse ;  /* 0x000000039e9e7220 */ /* 0x080fe20000410000 */
[----:B------:R-:W-:Y:S01]  /*caa0*/  FMUL.FTZ R159, R159, R3 ;  /* 0x000000039f9f7220 */ /* 0x000fe20000410000 */
[----:B------:R-:W-:Y:S01]  /*cab0*/  FMUL.FTZ R149, R149, R177 ;  /* 0x000000b195957220 */ /* 0x000fe20000410000 */
[-C--:B------:R-:W-:Y:S01]  /*cac0*/  FMUL.FTZ R154, R154, R3.reuse ;  /* 0x000000039a9a7220 */ /* 0x080fe20000410000 */
[-C--:B------:R-:W-:Y:S01]  /*cad0*/  FMUL.FTZ R155, R155, R3.reuse ;  /* 0x000000039b9b7220 */ /* 0x080fe20000410000 */
        /* <DEDUP_REMOVED lines=9> */
[----:B------:R-:W1:Y:S01]  /*cb70*/  LDSM.16.MT88.4 R12, [R228+0x10000] ;  /* 0x01000000e40c783b */ /* 0x000e620000004200 */
[-C--:B------:R-:W-:Y:S01]  /*cb80*/  FMUL.FTZ R147, R147, R3.reuse ;  /* 0x0000000393937220 */ /* 0x080fe20000410000 */
[-C--:B------:R-:W-:Y:S01]  /*cb90*/  FMUL.FTZ R142, R142, R3.reuse ;  /* 0x000000038e8e7220 */ /* 0x080fe20000410000 */
[----:B------:R-:W-:Y:S01]  /*cba0*/  FMUL.FTZ R143, R143, R3 ;  /* 0x000000038f8f7220 */ /* 0x000fe20000410000 */
[-C--:B------:R-:W-:Y:S01]  /*cbb0*/  FMUL.FTZ R136, R136, R177.reuse ;  /* 0x000000b188887220 */ /* 0x080fe20000410000 */
[C---:B------:R-:W-:Y:S01]  /*cbc0*/  HMMA.16816.F32.BF16 R152, R4.reuse, R8, R152 ;  /* 0x000000080498723c */ /* 0x040fe20000041898 */
[-C--:B------:R-:W-:Y:S01]  /*cbd0*/  FMUL.FTZ R137, R137, R177.reuse ;  /* 0x000000b189897220 */ /* 0x080fe20000410000 */
[-C--:B------:R-:W-:Y:S01]  /*cbe0*/  FMUL.FTZ R132, R132, R177.reuse ;  /* 0x000000b184847220 */ /* 0x080fe20000410000 */
[----:B------:R-:W-:Y:S01]  /*cbf0*/  FMUL.FTZ R133, R133, R177 ;  /* 0x000000b185857220 */ /* 0x000fe20000410000 */
[-C--:B------:R-:W-:Y:S01]  /*cc00*/  FMUL.FTZ R138, R138, R3.reuse ;  /* 0x000000038a8a7220 */ /* 0x080fe20000410000 */
[-C--:B------:R-:W-:Y:S01]  /*cc10*/  FMUL.FTZ R139, R139, R3.reuse ;  /* 0x000000038b8b7220 */ /* 0x080fe20000410000 */
[C---:B------:R-:W-:Y:S01]  /*cc20*/  HMMA.16816.F32.BF16 R148, R4.reuse, R10, R148 ;  /* 0x0000000a0494723c */ /* 0x040fe20000041894 */
[----:B------:R-:W4:Y:S01]  /*cc30*/  LDSM.16.MT88.4 R8, [R232+0x12000] ;  /* 0x01200000e808783b */ /* 0x000f220000004200 */
[-C--:B------:R-:W-:Y:S01]  /*cc40*/  FMUL.FTZ R134, R134, R3.reuse ;  /* 0x0000000386867220 */ /* 0x080fe20000410000 */
[----:B------:R-:W-:Y:S01]  /*cc50*/  FMUL.FTZ R135, R135, R3 ;  /* 0x0000000387877220 */ /* 0x000fe20000410000 */
[-C--:B------:R-:W-:Y:S01]  /*cc60*/  FMUL.FTZ R36, R36, R177.reuse ;  /* 0x000000b124247220 */ /* 0x080fe20000410000 */
[-C--:B------:R-:W-:Y:S01]  /*cc70*/  FMUL.FTZ R37, R37, R177.reuse ;  /* 0x000000b125257220 */ /* 0x080fe20000410000 */
[-C--:B------:R-:W-:Y:S01]  /*cc80*/  FMUL.FTZ R40, R40, R177.reuse ;  /* 0x000000b128287220 */ /* 0x080fe20000410000 */
[----:B------:R-:W-:Y:S01]  /*cc90*/  FMUL.FTZ R41, R41, R177 ;  /* 0x000000b129297220 */ /* 0x000fe20000410000 */
[-C--:B------:R-:W-:Y:S01]  /*cca0*/  FMUL.FTZ R38, R38, R3.reuse ;  /* 0x0000000326267220 */ /* 0x080fe20000410000 */
[-C--:B------:R-:W-:Y:S01]  /*ccb0*/  FMUL.FTZ R39, R39, R3.reuse ;  /* 0x0000000327277220 */ /* 0x080fe20000410000 */
[-C--:B------:R-:W-:Y:S01]  /*ccc0*/  FMUL.FTZ R42, R42, R3.reuse ;  /* 0x000000032a2a7220 */ /* 0x080fe20000410000 */
[----:B------:R-:W-:Y:S01]  /*ccd0*/  FMUL.FTZ R43, R43, R3 ;  /* 0x000000032b2b7220 */ /* 0x000fe20000410000 */
[C---:B--2---:R-:W-:Y:S01]  /*cce0*/  HMMA.16816.F32.BF16 R144, R4.reuse, R16, R144 ;  /* 0x000000100490723c */ /* 0x044fe20000041890 */
[-C--:B------:R-:W-:Y:S01]  /*ccf0*/  FMUL.FTZ R44, R44, R177.reuse ;  /* 0x000000b12c2c7220 */ /* 0x080fe20000410000 */
[-C--:B------:R-:W-:Y:S01]  /*cd00*/  FMUL.FTZ R45, R45, R177.reuse ;  /* 0x000000b12d2d7220 */ /* 0x080fe20000410000 */
[-C--:B------:R-:W-:Y:S01]  /*cd10*/  FMUL.FTZ R48, R48, R177.reuse ;  /* 0x000000b130307220 */ /* 0x080fe20000410000 */
[----:B------:R-:W-:Y:S01]  /*cd20*/  FMUL.FTZ R49, R49, R177 ;  /* 0x000000b131317220 */ /* 0x000fe20000410000 */
[-C--:B------:R-:W-:Y:S01]  /*cd30*/  FMUL.FTZ R46, R46, R3.reuse ;  /* 0x000000032e2e7220 */ /* 0x080fe20000410000 */
[C---:B------:R-:W-:Y:S01]  /*cd40*/  HMMA.16816.F32.BF16 R140, R4.reuse, R18, R140 ;  /* 0x00000012048c723c */ /* 0x040fe2000004188c */
[----:B------:R-:W2:Y:S01]  /*cd50*/  LDSM.16.MT88.4 R16, [R230+0x12000] ;  /* 0x01200000e610783b */ /* 0x000ea20000004200 */
[-C--:B------:R-:W-:Y:S01]  /*cd60*/  FMUL.FTZ R47, R47, R3.reuse ;  /* 0x000000032f2f7220 */ /* 0x080fe20000410000 */
        /* <DEDUP_REMOVED lines=8> */
[C---:B-1----:R-:W-:Y:S01]  /*cdf0*/  HMMA.16816.F32.BF16 R136, R4.reuse, R12, R136 ;  /* 0x0000000c0488723c */ /* 0x042fe20000041888 */
[-C--:B------:R-:W-:Y:S01]  /*ce00*/  FMUL.FTZ R58, R58, R3.reuse ;  /* 0x000000033a3a7220 */ /* 0x080fe20000410000 */
[----:B------:R-:W-:Y:S01]  /*ce10*/  FMUL.FTZ R59, R59, R3 ;  /* 0x000000033b3b7220 */ /* 0x000fe20000410000 */
[-C--:B------:R-:W-:Y:S01]  /*ce20*/  FMUL.FTZ R60, R60, R177.reuse ;  /* 0x000000b13c3c7220 */ /* 0x080fe20000410000 */
[-C--:B------:R-:W-:Y:S01]  /*ce30*/  FMUL.FTZ R61, R61, R177.reuse ;  /* 0x000000b13d3d7220 */ /* 0x080fe20000410000 */
[-C--:B------:R-:W-:Y:S01]  /*ce40*/  FMUL.FTZ R64, R64, R177.reuse ;  /* 0x000000b140407220 */ /* 0x080fe20000410000 */
[C---:B------:R-:W-:Y:S01]  /*ce50*/  HMMA.16816.F32.BF16 R132, R4.reuse, R14, R132 ;  /* 0x0000000e0484723c */ /* 0x040fe20000041884 */
[----:B------:R-:W1:Y:S01]  /*ce60*/  LDSM.16.MT88.4 R12, [R229+0x12000] ;  /* 0x01200000e50c783b */ /* 0x000e620000004200 */
[----:B------:R-:W-:Y:S01]  /*ce70*/  FMUL.FTZ R65, R65, R177 ;  /* 0x000000b141417220 */ /* 0x000fe20000410000 */
[-C--:B------:R-:W-:Y:S01]  /*ce80*/  FMUL.FTZ R62, R62, R3.reuse ;  /* 0x000000033e3e7220 */ /* 0x080fe20000410000 */
[-C--:B------:R-:W-:Y:S01]  /*ce90*/  FMUL.FTZ R63, R63, R3.reuse ;  /* 0x000000033f3f7220 */ /* 0x080fe20000410000 */
[-C--:B------:R-:W-:Y:S01]  /*cea0*/  FMUL.FTZ R66, R66, R3.reuse ;  /* 0x0000000342427220 */ /* 0x080fe20000410000 */
[C---:B----4-:R-:W-:Y:S01]  /*ceb0*/  HMMA.16816.F32.BF16 R36, R4.reuse, R8, R36 ;  /* 0x000000080424723c */ /* 0x050fe20000041824 */
        /* <DEDUP_REMOVED lines=29> */
[----:B------:R-:W-:Y:S01]  /*d090*/  FMUL.FTZ R91, R91, R3 ;  /* 0x000000035b5b7220 */ /* 0x000fe20000410000 */
[-C--:B------:R-:W-:Y:S01]  /*d0a0*/  FMUL.FTZ R100, R100, R177.reuse ;  /* 0x000000b164647220 */ /* 0x080fe20000410000 */
[----:B------:R-:W-:Y:S01]  /*d0b0*/  FMUL.FTZ R101, R101, R177 ;  /* 0x000000b165657220 */ /* 0x000fe20000410000 */
[-C--:B------:R-:W-:Y:S01]  /*d0c0*/  FMUL.FTZ R102, R102, R3.reuse ;  /* 0x0000000366667220 */ /* 0x080fe20000410000 */
[----:B------:R-:W-:Y:S01]  /*d0d0*/  FMUL.FTZ R103, R103, R3 ;  /* 0x0000000367677220 */ /* 0x000fe20000410000 */
[C---:B-1----:R-:W-:Y:S01]  /*d0e0*/  HMMA.16816.F32.BF16 R52, R4.reuse, R12, R52 ;  /* 0x0000000c0434723c */ /* 0x042fe20000041834 */
[-C--:B------:R-:W-:Y:S01]  /*d0f0*/  FMUL.FTZ R104, R104, R177.reuse ;  /* 0x000000b168687220 */ /* 0x080fe20000410000 */
[----:B------:R-:W-:Y:S01]  /*d100*/  FMUL.FTZ R105, R105, R177 ;  /* 0x000000b169697220 */ /* 0x000fe20000410000 */
[-C--:B------:R-:W-:Y:S01]  /*d110*/  FMUL.FTZ R106, R106, R3.reuse ;  /* 0x000000036a6a7220 */ /* 0x080fe20000410000 */
[----:B------:R-:W-:Y:S01]  /*d120*/  FMUL.FTZ R107, R107, R3 ;  /* 0x000000036b6b7220 */ /* 0x000fe20000410000 */
[-C--:B------:R-:W-:Y:S01]  /*d130*/  FMUL.FTZ R92, R92, R177.reuse ;  /* 0x000000b15c5c7220 */ /* 0x080fe20000410000 */
[C---:B------:R-:W-:Y:S01]  /*d140*/  HMMA.16816.F32.BF16 R56, R4.reuse, R14, R56 ;  /* 0x0000000e0438723c */ /* 0x040fe20000041838 */
[----:B------:R-:W1:Y:S01]  /*d150*/  LDSM.16.MT88.4 R12, [R230+0x14000] ;  /* 0x01400000e60c783b */ /* 0x000e620000004200 */
        /* <DEDUP_REMOVED lines=16> */
[C---:B------:R-:W-:Y:S01]  /*d260*/  HMMA.16816.F32.BF16 R100, R4.reuse, R20, R100 ;  /* 0x000000140464723c */ /* 0x040fe20000041864 */
[-C--:B------:R-:W-:Y:S01]  /*d270*/  FMUL.FTZ R114, R114, R3.reuse ;  /* 0x0000000372727220 */ /* 0x080fe20000410000 */
[----:B------:R-:W-:Y:S01]  /*d280*/  FMUL.FTZ R115, R115, R3 ;  /* 0x0000000373737220 */ /* 0x000fe20000410000 */
[-C--:B------:R-:W-:Y:S01]  /*d290*/  FMUL.FTZ R116, R116, R177.reuse ;  /* 0x000000b174747220 */ /* 0x080fe20000410000 */
[----:B------:R-:W-:Y:S01]  /*d2a0*/  FMUL.FTZ R117, R117, R177 ;  /* 0x000000b175757220 */ /* 0x000fe20000410000 */
        /* <DEDUP_REMOVED lines=9> */
[-C--:B------:R-:W-:Y:S01]  /*d340*/  FMUL.FTZ R124, R124, R177.reuse ;  /* 0x000000b17c7c7220 */ /* 0x080fe20000410000 */
[-C--:B------:R-:W-:Y:S01]  /*d350*/  FMUL.FTZ R125, R125, R177.reuse ;  /* 0x000000b17d7d7220 */ /* 0x080fe20000410000 */
[-C--:B------:R-:W-:Y:S01]  /*d360*/  FMUL.FTZ R128, R128, R177.reuse ;  /* 0x000000b180807220 */ /* 0x080fe20000410000 */
[----:B------:R-:W-:Y:S01]  /*d370*/  FMUL.FTZ R129, R129, R177 ;  /* 0x000000b181817220 */ /* 0x000fe20000410000 */
[C---:B------:R-:W-:Y:S01]  /*d380*/  HMMA.16816.F32.BF16 R104, R4.reuse, R22, R104 ;  /* 0x000000160468723c */ /* 0x040fe20000041868 */
[----:B------:R-:W5:Y:S01]  /*d390*/  LDSM.16.MT88.4 R20, [R228+0x16000] ;  /* 0x01600000e414783b */ /* 0x000f620000004200 */
[-C--:B------:R-:W-:Y:S01]  /*d3a0*/  FMUL.FTZ R126, R126, R3.reuse ;  /* 0x000000037e7e7220 */ /* 0x080fe20000410000 */
[-C--:B------:R-:W-:Y:S01]  /*d3b0*/  FMUL.FTZ R127, R127, R3.reuse ;  /* 0x000000037f7f7220 */ /* 0x080fe20000410000 */
[-C--:B------:R-:W-:Y:S01]  /*d3c0*/  FMUL.FTZ R130, R130, R3.reuse ;  /* 0x0000000382827220 */ /* 0x080fe20000410000 */
[----:B------:R-:W-:Y:S01]  /*d3d0*/  FMUL.FTZ R131, R131, R3 ;  /* 0x0000000383837220 */ /* 0x000fe20000410000 */
        /* <DEDUP_REMOVED lines=18> */
[----:B---3--:R-:W-:Y:S01]  /*d500*/  FADD.FTZ R174, R189, R174 ;  /* 0x000000aebdae7221 */ /* 0x008fe20000010000 */
[----:B------:R-:W3:Y:S01]  /*d510*/  MUFU.EX2 R193, R193 ;  /* 0x000000c100c17308 */ /* 0x000ee20000000800 */
[C---:B--2---:R-:W-:Y:S07]  /*d520*/  HMMA.16816.F32.BF16 R92, R4.reuse, R16, R92 ;  /* 0x00000010045c723c */ /* 0x044fee000004185c */
[----:B------:R-:W2:Y:S01]  /*d530*/  MUFU.EX2 R195, R195 ;  /* 0x000000c300c37308 */ /* 0x000ea20000000800 */
[C---:B------:R-:W-:Y:S01]  /*d540*/  HMMA.16816.F32.BF16 R96, R4.reuse, R18, R96 ;  /* 0x000000120460723c */ /* 0x040fe20000041860 */
[----:B------:R-:W2:Y:S05]  /*d550*/  LDSM.16.MT88.4 R16, [R229+0x10800] ;  /* 0x01080000e510783b */ /* 0x000eaa0000004200 */
[----:B-----5:R-:W-:Y:S01]  /*d560*/  HMMA.16816.F32.BF16 R124, R4, R20, R124 ;  /* 0x00000014047c723c */ /* 0x020fe2000004187c */
[----:B------:R-:W-:Y:S01]  /*d570*/  MUFU.EX2 R194, R194 ;  /* 0x000000c200c27308 */ /* 0x000fe20000000800 */
[----:B---3--:R-:W-:-:S04]  /*d580*/  FADD.FTZ R3, R193, R3 ;  /* 0x00000003c1037221 */ /* 0x008fc80000010000 */
[C---:B-1----:R-:W-:Y:S03]  /*d590*/  HMMA.16816.F32.BF16 R108, R4.reuse, R12, R108 ;  /* 0x0000000c046c723c */ /* 0x042fe6000004186c */
[----:B------:R-:W1:Y:S03]  /*d5a0*/  MUFU.EX2 R196, R196 ;  /* 0x000000c400c47308 */ /* 0x000e660000000800 */
[C---:B------:R-:W-:Y:S01]  /*d5b0*/  HMMA.16816.F32.BF16 R112, R4.reuse, R14, R112 ;  /* 0x0000000e0470723c */ /* 0x040fe20000041870 */
[----:B------:R-:W3:Y:S04]  /*d5c0*/  LDSM.16.MT88.4 R12, [R228+0x10800] ;  /* 0x01080000e40c783b */ /* 0x000ee80000004200 */
[----:B------:R-:W5:Y:S01]  /*d5d0*/  MUFU.EX2 R203, R203 ;  /* 0x000000cb00cb7308 */ /* 0x000f620000000800 */
[C---:B----4-:R-:W-:Y:S06]  /*d5e0*/  HMMA.16816.F32.BF16 R116, R4.reuse, R8, R116 ;  /* 0x000000080474723c */ /* 0x050fec0000041874 */
[C---:B------:R-:W-:Y:S01]  /*d5f0*/  HMMA.16816.F32.BF16 R120, R4.reuse, R10, R120 ;  /* 0x0000000a0478723c */ /* 0x040fe20000041878 */
[----:B------:R-:W4:Y:S01]  /*d600*/  LDSM.16.MT88.4 R8, [R232+0x12800] ;  /* 0x01280000e808783b */ /* 0x000f220000004200 */
[----:B------:R-:W-:Y:S04]  /*d610*/  MUFU.EX2 R204, R204 ;  /* 0x000000cc00cc7308 */ /* 0x000fe80000000800 */
[----:B------:R-:W-:Y:S01]  /*d620*/  HMMA.16816.F32.BF16 R128, R4, R22, R128 ;  /* 0x000000160480723c */ /* 0x000fe20000041880 */
[----:B------:R-:W4:Y:S03]  /*d630*/  LDSM.16.MT88.4 R20, [R230+0x12800] ;  /* 0x01280000e614783b */ /* 0x000f260000004200 */
[----:B------:R-:W-:Y:S03]  /*d640*/  MUFU.EX2 R202, R202 ;  /* 0x000000ca00ca7308 */ /* 0x000fe60000000800 */
[C---:B------:R-:W-:Y:S01]  /*d650*/  F2FP.BF16.F32.PACK_AB R4, R190.reuse, R189 ;  /* 0x000000bdbe04723e */ /* 0x040fe200000010ff */
[----:B------:R-:W-:Y:S01]  /*d660*/  FADD.FTZ R190, R190, R174 ;  /* 0x000000aebebe7221 */ /* 0x000fe20000010000 */
[C---:B--2---:R-:W-:Y:S01]  /*d670*/  F2FP.BF16.F32.PACK_AB R5, R195.reuse, R193 ;  /* 0x000000c1c305723e */ /* 0x044fe200000010ff */
[----:B------:R-:W-:Y:S01]  /*d680*/  FADD.FTZ R195, R195, R3 ;  /* 0x00000003c3c37221 */ /* 0x000fe20000010000 */
[----:B------:R-:W-:Y:S01]  /*d690*/  F2FP.BF16.F32.PACK_AB R6, R192, R191 ;  /* 0x000000bfc006723e */ /* 0x000fe200000010ff */
[----:B------:R-:W-:Y:S01]  /*d6a0*/  MUFU.EX2 R201, R201 ;  /* 0x000000c900c97308 */ /* 0x000fe20000000800 */
[----:B-1----:R-:W-:Y:S01]  /*d6b0*/  F2FP.BF16.F32.PACK_AB R7, R196, R194 ;  /* 0x000000c2c407723e */ /* 0x002fe200000010ff */
[----:B------:R-:W-:Y:S01]  /*d6c0*/  FADD.FTZ R190, R191, R190 ;  /* 0x000000bebfbe7221 */ /* 0x000fe20000010000 */
[----:B------:R-:W-:Y:S01]  /*d6d0*/  FADD.FTZ R195, R194, R195 ;  /* 0x000000c3c2c37221 */ /* 0x000fe20000010000 */
[----:B------:R-:W-:-:S02]  /*d6e0*/  MOV R3, R175 ;  /* 0x000000af00037202 */ /* 0x000fc40000000f00 */
[----:B------:R-:W-:Y:S01]  /*d6f0*/  FADD.FTZ R192, R192, R190 ;  /* 0x000000bec0c07221 */ /* 0x000fe20000010000 */
[----:B------:R-:W-:Y:S01]  /*d700*/  FADD.FTZ R196, R196, R195 ;  /* 0x000000c3c4c47221 */ /* 0x000fe20000010000 */
[----:B------:R-:W-:Y:S01]  /*d710*/  HMMA.16816.F32.BF16 R152, R4, R24, R152 ;  /* 0x000000180498723c */ /* 0x000fe20000041898 */
[----:B------:R-:W1:Y:S01]  /*d720*/  MUFU.EX2 R198, R198 ;  /* 0x000000c600c67308 */ /* 0x000e620000000800 */
[----:B-----5:R-:W-:-:S04]  /*d730*/  FADD.FTZ R192, R203, R192 ;  /* 0x000000c0cbc07221 */ /* 0x020fc80000010000 */
[C---:B------:R-:W-:Y:S01]  /*d740*/  HMMA.16816.F32.BF16 R148, R4.reuse, R26, R148 ;  /* 0x0000001a0494723c */ /* 0x040fe20000041894 */
[----:B------:R-:W2:Y:S02]  /*d750*/  LDSM.16.MT88.4 R24, [R232+0x14800] ;  /* 0x01480000e818783b */ /* 0x000ea40000004200 */
[----:B------:R-:W5:Y:S03]  /*d760*/  MUFU.EX2 R200, R200 ;  /* 0x000000c800c87308 */ /* 0x000f660000000800 */
[C---:B------:R-:W-:Y:S05]  /*d770*/  HMMA.16816.F32.BF16 R144, R4.reuse, R16, R144 ;  /* 0x000000100490723c */ /* 0x040fea0000041890 */
[----:B------:R-:W-:Y:S01]  /*d780*/  MUFU.EX2 R199, R199 ;  /* 0x000000c700c77308 */ /* 0x000fe20000000800 */
[----:B------:R-:W-:Y:S01]  /*d790*/  HMMA.16816.F32.BF16 R140, R4, R18, R140 ;  /* 0x00000012048c723c */ /* 0x000fe2000004188c */
[----:B------:R-:W5:Y:S01]  /*d7a0*/  LDSM.16.MT88.4 R16, [R230+0x14800] ;  /* 0x01480000e610783b */ /* 0x000f620000004200 */
[----:B-1----:R-:W-:-:S04]  /*d7b0*/  FADD.FTZ R196, R198, R196 ;  /* 0x000000c4c6c47221 */ /* 0x002fc80000010000 */
[C---:B---3--:R-:W-:Y:S01]  /*d7c0*/  HMMA.16816.F32.BF16 R136, R4.reuse, R12, R136 ;  /* 0x0000000c0488723c */ /* 0x048fe20000041888 */
[----:B------:R-:W1:Y:S05]  /*d7d0*/  MUFU.EX2 R197, R197 ;  /* 0x000000c500c57308 */ /* 0x000e6a0000000800 */
[C---:B------:R-:W-:Y:S01]  /*d7e0*/  HMMA.16816.F32.BF16 R132, R4.reuse, R14, R132 ;  /* 0x0000000e0484723c */ /* 0x040fe20000041884 */
[----:B------:R-:W3:Y:S02]  /*d7f0*/  LDSM.16.MT88.4 R12, [R229+0x14800] ;  /* 0x01480000e50c783b */ /* 0x000ee40000004200 */
[----:B------:R-:W1:Y:S03]  /*d800*/  MUFU.EX2 R187, R187 ;  /* 0x000000bb00bb7308 */ /* 0x000e660000000800 */
[C---:B----4-:R-:W-:Y:S05]  /*d810*/  HMMA.16816.F32.BF16 R36, R4.reuse, R8, R36 ;  /* 0x000000080424723c */ /* 0x050fea0000041824 */
[----:B------:R-:W-:Y:S01]  /*d820*/  MUFU.EX2 R185, R185 ;  /* 0x000000b900b97308 */ /* 0x000fe20000000800 */
[C---:B------:R-:W-:Y:S01]  /*d830*/  HMMA.16816.F32.BF16 R40, R4.reuse, R10, R40 ;  /* 0x0000000a0428723c */ /* 0x040fe20000041828 */
[----:B------:R-:W4:Y:S05]  /*d840*/  LDSM.16.MT88.4 R8, [R228+0x14800] ;  /* 0x01480000e408783b */ /* 0x000f2a0000004200 */
[C---:B------:R-:W-:Y:S01]  /*d850*/  HMMA.16816.F32.BF16 R44, R4.reuse, R20, R44 ;  /* 0x00000014042c723c */ /* 0x040fe2000004182c */
[----:B------:R-:W-:Y:S05]  /*d860*/  MUFU.EX2 R183, R183 ;  /* 0x000000b700b77308 */ /* 0x000fea0000000800 */
[C---:B------:R-:W-:Y:S01]  /*d870*/  HMMA.16816.F32.BF16 R48, R4.reuse, R22, R48 ;  /* 0x000000160430723c */ /* 0x040fe20000041830 */
[----:B------:R-:W1:Y:S02]  /*d880*/  LDSM.16.MT88.4 R20, [R232+0x16800] ;  /* 0x01680000e814783b */ /* 0x000e640000004200 */
[----:B------:R-:W-:Y:S03]  /*d890*/  MUFU.EX2 R184, R184 ;  /* 0x000000b800b87308 */ /* 0x000fe60000000800 */
[C---:B------:R-:W-:Y:S05]  /*d8a0*/  HMMA.16816.F32.BF16 R160, R4.reuse, R28, R160 ;  /* 0x0000001c04a0723c */ /* 0x040fea00000418a0 */
[----:B------:R-:W1:Y:S01]  /*d8b0*/  MUFU.EX2 R182, R182 ;  /* 0x000000b600b67308 */ /* 0x000e620000000800 */
[C---:B------:R-:W-:Y:S01]  /*d8c0*/  HMMA.16816.F32.BF16 R156, R4.reuse, R30, R156 ;  /* 0x0000001e049c723c */ /* 0x040fe2000004189c */
[----:B------:R-:W1:Y:S05]  /*d8d0*/  LDSM.16.MT88.4 R28, [R228+0x12800] ;  /* 0x01280000e41c783b */ /* 0x000e6a0000004200 */
[C---:B------:R-:W-:Y:S01]  /*d8e0*/  HMMA.16816.F32.BF16 R52, R4.reuse, R32, R52 ;  /* 0x000000200434723c */ /* 0x040fe20000041834 */
[----:B------:R-:W1:Y:S05]  /*d8f0*/  MUFU.EX2 R181, R181 ;  /* 0x000000b500b57308 */ /* 0x000e6a0000000800 */
[C---:B------:R-:W-:Y:S01]  /*d900*/  HMMA.16816.F32.BF16 R56, R4.reuse, R34, R56 ;  /* 0x000000220438723c */ /* 0x040fe20000041838 */
[----:B------:R-:W-:Y:S02]  /*d910*/  LDSM.16.MT88.4 R32, [R228+0x16800] ;  /* 0x01680000e420783b */ /* 0x000fe40000004200 */
[----:B------:R-:W1:Y:S03]  /*d920*/  MUFU.EX2 R179, R179 ;  /* 0x000000b300b37308 */ /* 0x000e660000000800 */
[C---:B--2---:R-:W-:Y:S05]  /*d930*/  HMMA.16816.F32.BF16 R68, R4.reuse, R24, R68 ;  /* 0x000000180444723c */ /* 0x044fea0000041844 */
[----:B------:R-:W2:Y:S01]  /*d940*/  MUFU.EX2 R178, R178 ;  /* 0x000000b200b27308 */ /* 0x000ea20000000800 */
        /* <DEDUP_REMOVED lines=17> */
[C---:B--2---:R-:W-:Y:S06]  /*da60*/  HMMA.16816.F32.BF16 R108, R4.reuse, R24, R108 ;  /* 0x00000018046c723c */ /* 0x044fec000004186c */
[C---:B------:R-:W-:Y:S01]  /*da70*/  HMMA.16816.F32.BF16 R112, R4.reuse, R26, R112 ;  /* 0x0000001a0470723c */ /* 0x040fe20000041870 */
[----:B------:R-:W2:Y:S05]  /*da80*/  LDSM.16.MT88.4 R24, [R229+0x11000] ;  /* 0x01100000e518783b */ /* 0x000eaa0000004200 */
[C---:B------:R-:W-:Y:S06]  /*da90*/  HMMA.16816.F32.BF16 R116, R4.reuse, R168, R116 ;  /* 0x000000a80474723c */ /* 0x040fec0000041874 */
[C---:B------:R-:W-:Y:S01]  /*daa0*/  HMMA.16816.F32.BF16 R120, R4.reuse, R170, R120 ;  /* 0x000000aa0478723c */ /* 0x040fe20000041878 */
[----:B------:R-:W-:Y:S05]  /*dab0*/  LDSM.16.MT88.4 R168, [R232+0x15800] ;  /* 0x01580000e8a8783b */ /* 0x000fea0000004200 */
[C---:B------:R-:W-:Y:S06]  /*dac0*/  HMMA.16816.F32.BF16 R124, R4.reuse, R32, R124 ;  /* 0x00000020047c723c */ /* 0x040fec000004187c */
        /* <DEDUP_REMOVED lines=14> */
[----:B------:R-:W-:-:S03]  /*dbb0*/  FADD.FTZ R197, R182, R197 ;  /* 0x000000c5b6c57221 */ /* 0x000fc60000010000 */
[----:B------:R-:W-:Y:S01]  /*dbc0*/  FADD.FTZ R201, R185, R201 ;  /* 0x000000c9b9c97221 */ /* 0x000fe20000010000 */
[----:B------:R-:W-:Y:S01]  /*dbd0*/  HMMA.16816.F32.BF16 R156, R4, R18, R156 ;  /* 0x00000012049c723c */ /* 0x000fe2000004189c */
[----:B------:R-:W5:Y:S01]  /*dbe0*/  LDSM.16.MT88.4 R16, [R229+0x13000] ;  /* 0x01300000e510783b */ /* 0x000f620000004200 */
        /* <DEDUP_REMOVED lines=48> */
[----:B------:R-:W-:Y:S01]  /*def0*/  HMMA.16816.F32.BF16 R128, R4, R10, R128 ;  /* 0x0000000a0480723c */ /* 0x000fe20000041880 */
[----:B------:R-:W4:Y:S06]  /*df00*/  LDSM.16.MT88.4 R8, [R229+0x13800] ;  /* 0x01380000e508783b */ /* 0x000f2c0000004200 */
[----:B------:R-:W-:-:S02]  /*df10*/  F2FP.BF16.F32.PACK_AB R4, R185, R187 ;  /* 0x000000bbb904723e */ /* 0x000fc400000010ff */
[----:B------:R-:W-:Y:S02]  /*df20*/  F2FP.BF16.F32.PACK_AB R5, R181, R182 ;  /* 0x000000b6b505723e */ /* 0x000fe400000010ff */
[----:B------:R-:W-:Y:S02]  /*df30*/  F2FP.BF16.F32.PACK_AB R6, R184, R183 ;  /* 0x000000b7b806723e */ /* 0x000fe400000010ff */
[----:B------:R-:W-:-:S07]  /*df40*/  F2FP.BF16.F32.PACK_AB R7, R178, R179 ;  /* 0x000000b3b207723e */ /* 0x000fce00000010ff */
        /* <DEDUP_REMOVED lines=32> */
[C---:B-----5:R-:W-:Y:S06]  /*e150*/  HMMA.16816.F32.BF16 R100, R4.reuse, R16, R100 ;  /* 0x000000100464723c */ /* 0x060fec0000041864 */
[C---:B------:R-:W-:Y:S06]  /*e160*/  HMMA.16816.F32.BF16 R104, R4.reuse, R18, R104 ;  /* 0x000000120468723c */ /* 0x040fec0000041868 */
[C---:B---3--:R-:W-:Y:S06]  /*e170*/  HMMA.16816.F32.BF16 R108, R4.reuse, R12, R108 ;  /* 0x0000000c046c723c */ /* 0x048fec000004186c */
[C---:B------:R-:W-:Y:S06]  /*e180*/  HMMA.16816.F32.BF16 R112, R4.reuse, R14, R112 ;  /* 0x0000000e0470723c */ /* 0x040fec0000041870 */
[C---:B----4-:R-:W-:Y:S06]  /*e190*/  HMMA.16816.F32.BF16 R116, R4.reuse, R8, R116 ;  /* 0x000000080474723c */ /* 0x050fec0000041874 */
[C---:B------:R-:W-:Y:S06]  /*e1a0*/  HMMA.16816.F32.BF16 R120, R4.reuse, R10, R120 ;  /* 0x0000000a0478723c */ /* 0x040fec0000041878 */
[C---:B-1----:R-:W-:Y:S06]  /*e1b0*/  HMMA.16816.F32.BF16 R124, R4.reuse, R20, R124 ;  /* 0x00000014047c723c */ /* 0x042fec000004187c */
[----:B------:R-:W-:-:S15]  /*e1c0*/  HMMA.16816.F32.BF16 R128, R4, R22, R128 ;  /* 0x000000160480723c */ /* 0x000fde0000041880 */
[----:B------:R-:W-:-:S09]  /*e1d0*/  NOP ;  /* 0x0000000000007918 */ /* 0x000fd20000000000 */
.L_x_2568:
        /* <DEDUP_REMOVED lines=13> */
[----:B------:R-:W-:Y:S01]  /*e2b0*/  IMAD.U32 R247, RZ, RZ, UR14 ;  /* 0x0000000efff77e24 */ /* 0x000fe2000f8e00ff */
[----:B------:R-:W-:Y:S01]  /*e2c0*/  R2UR UR17, R2 ;  /* 0x00000000021172ca */ /* 0x000fe200000e0000 */
[----:B------:R-:W-:Y:S01]  /*e2d0*/  ULDC UR27, c[0x0][0x2d0] ;  /* 0x0000b400001b7ab9 */ /* 0x000fe20000000800 */
        /* <DEDUP_REMOVED lines=18> */
[----:B------:R-:W-:Y:S02]  /*e400*/  MOV R2, R3 ;  /* 0x0000000300027202 */ /* 0x000fe40000000f00 */
[----:B--2---:R-:W-:Y:S01]  /*e410*/  R2UR UR7, R0 ;  /* 0x00000000000772ca */ /* 0x004fe200000e0000 */
[----:B------:R-:W-:-:S08]  /*e420*/  IMAD.MOV.U32 R0, RZ, RZ, R164 ;  /* 0x000000ffff007224 */ /* 0x000fd000078e00a4 */
        /* <DEDUP_REMOVED lines=12> */
.L_x_2580:
        /* <DEDUP_REMOVED lines=53> */
[----:B------:R-:W-:Y:S02]  /*e840*/  R2UR UR38, R8 ;  /* 0x00000000082672ca */ /* 0x000fe400000e0000 */
[----:B------:R-:W-:Y:S03]  /*e850*/  R2UR UR39, R9 ;  /* 0x00000000092772ca */ /* 0x000fe600000e0000 */
[----:B------:R-:W-:Y:S04]  /*e860*/  IMAD.U32 R4, RZ, RZ, UR36 ;  /* 0x00000024ff047e24 */ /* 0x000fe8000f8e00ff */
[----:B------:R-:W-:Y:S04]  /*e870*/  IMAD.U32 R5, RZ, RZ, UR37 ;  /* 0x00000025ff057e24 */ /* 0x000fe8000f8e00ff */
[----:B------:R-:W-:Y:S01]  /*e880*/  MOV R6, UR38 ;  /* 0x0000002600067c02 */ /* 0x000fe20008000f00 */
[----:B------:R1:W2:Y:S01]  /*e890*/  LDG.E R3, desc[UR24][R4.64] ;  /* 0x0000001804037981 */ /* 0x0002a2000c1e1900 */
[----:B------:R-:W-:Y:S01]  /*e8a0*/  IMAD.U32 R7, RZ, RZ, UR39 ;  /* 0x00000027ff077e24 */ /* 0x000fe2000f8e00ff */
[----:B------:R-:W-:Y:S04]  /*e8b0*/  UIADD3 UR38, UR43, -UR41, URZ ;  /* 0x800000292b267290 */ /* 0x000fe8000fffe03f */
[----:B------:R-:W2:Y:S01]  /*e8c0*/  LDG.E R6, desc[UR24][R6.64] ;  /* 0x0000001806067981 */ /* 0x000ea2000c1e1900 */
[----:B------:R-:W-:Y:S04]  /*e8d0*/  UIMAD UR38, UR38, UR20, -0x40 ;  /* 0xffffffc0262674a4 */ /* 0x000fe8000f8e0214 */
[----:B------:R-:W-:Y:S02]  /*e8e0*/  USHF.R.S32.HI UR36, URZ, 0x1f, UR38 ;  /* 0x0000001f3f247899 */ /* 0x000fe40008011426 */
[----:B------:R-:W-:Y:S02]  /*e8f0*/  UIMAD UR35, UR14, UR38, URZ ;  /* 0x000000260e2372a4 */ /* 0x000fe4000f8e023f */
[----:B------:R-:W-:Y:S02]  /*e900*/  UIMAD.WIDE.U32 UR38, UR15, UR38, URZ ;  /* 0x000000260f2672a5 */ /* 0x000fe4000f8e003f */
[----:B------:R-:W-:Y:S03]  /*e910*/  UIMAD UR35, UR36, UR15, UR35 ;  /* 0x0000000f242372a4 */ /* 0x000fe6000f8e0223 */
[----:B------:R-:W-:Y:S01]  /*e920*/  UMOV UR36, UR15 ;  /* 0x0000000f00247c82 */ /* 0x000fe20008000000 */
[----:B------:R-:W-:Y:S01]  /*e930*/  IMAD.U32 R9, RZ, RZ, UR39 ;  /* 0x00000027ff097e24 */ /* 0x000fe2000f8e00ff */
[----:B------:R-:W-:Y:S01]  /*e940*/  UIADD3 UR35, UR39, UR35, URZ ;  /* 0x0000002327237290 */ /* 0x000fe2000fffe03f */
[----:B------:R-:W-:Y:S01]  /*e950*/  MOV R8, UR38 ;  /* 0x0000002600087c02 */ /* 0x000fe20008000f00 */
[----:B-1----:R-:W1:Y:S04]  /*e960*/  LDC.64 R4, c[0x0][0x238] ;  /* 0x00008e00ff047b82 */ /* 0x002e680000000a00 */
[----:B------:R-:W-:Y:S01]  /*e970*/  IMAD.U32 R9, RZ, RZ, UR35 ;  /* 0x00000023ff097e24 */ /* 0x000fe2000f8e00ff */
[----:B------:R-:W-:Y:S01]  /*e980*/  UMOV UR35, UR14 ;  /* 0x0000000e00237c82 */ /* 0x000fe20008000000 */
[----:B--2---:R-:W-:Y:S04]  /*e990*/  IMAD.IADD R6, R6, 0x1, -R3 ;  /* 0x0000000106067824 */ /* 0x004fe800078e0a03 */
[CC--:B-1----:R-:W-:Y:S01]  /*e9a0*/  IMAD.WIDE.U32 R8, R6.reuse, R4.reuse, R8 ;  /* 0x0000000406087225 */ /* 0x0c2fe200078e0008 */
[----:B------:R-:W-:Y:S05]  /*e9b0*/  SHF.R.S32.HI R3, RZ, 0x1f, R6 ;  /* 0x0000001fff037819 */ /* 0x000fea0000011406 */
[----:B------:R-:W-:Y:S01]  /*e9c0*/  IMAD R3, R3, R4, RZ ;  /* 0x0000000403037224 */ /* 0x000fe200078e02ff */
[----:B------:R-:W-:Y:S03]  /*e9d0*/  MOV R4, R8 ;  /* 0x0000000800047202 */ /* 0x000fe60000000f00 */
[----:B------:R-:W-:Y:S04]  /*e9e0*/  IMAD R3, R6, R5, R3 ;  /* 0x0000000506037224 */ /* 0x000fe800078e0203 */
[----:B------:R-:W-:Y:S07]  /*e9f0*/  IMAD.IADD R3, R9, 0x1, R3 ;  /* 0x0000000109037824 */ /* 0x000fee00078e0203 */
.L_x_2577:
[C---:B------:R-:W-:Y:S01]  /*ea00*/  IADD3 R7, P2, R4.reuse, UR30, RZ ;  /* 0x0000001e04077c10 */ /* 0x040fe2000ff5e0ff */
[----:B------:R-:W-:Y:S01]  /*ea10*/  @P6 STS.128 [R242+0x10000], RZ ;  /* 0x010000fff2006388 */ /* 0x000fe20000000c00 */
[CC--:B------:R-:W-:Y:S01]  /*ea20*/  LEA R196, P1, R4.reuse, R188.reuse, 0x1 ;  /* 0x000000bc04c47211 */ /* 0x0c0fe200078208ff */
[----:B------:R-:W-:Y:S01]  /*ea30*/  UISETP.GE.AND UP2, UPT, UR11, 0x2, UPT ;  /* 0x000000020b00788c */ /* 0x000fe2000bf46270 */
[----:B------:R-:W-:Y:S02]  /*ea40*/  ISETP.GE.AND P3, PT, R239, UR27, PT ;  /* 0x0000001bef007c0c */ /* 0x000fe4000bf66270 */
[----:B------:R-:W-:Y:S02]  /*ea50*/  IADD3.X R6, R3, UR22, RZ, P2, !PT ;  /* 0x0000001603067c10 */ /* 0x000fe400097fe4ff */
[-C--:B------:R-:W-:Y:S02]  /*ea60*/  LEA.HI.X R197, R4, R167.reuse, R3, 0x1, P1 ;  /* 0x000000a704c57211 */ /* 0x080fe400008f0c03 */
[C---:B------:R-:W-:Y:S02]  /*ea70*/  IADD3 R5, P2, R7.reuse, UR30, RZ ;  /* 0x0000001e07057c10 */ /* 0x040fe4000ff5e0ff */
[CC--:B------:R-:W-:Y:S01]  /*ea80*/  @!P6 LEA R14, P1, R7.reuse, R188.reuse, 0x1 ;  /* 0x000000bc070ee211 */ /* 0x0c0fe200078208ff */
        /* <DEDUP_REMOVED lines=8> */
[CC--:B------:R-:W-:Y:S02]  /*eb10*/  @!P4 LEA R10, P1, R7.reuse, R188.reuse, 0x1 ;  /* 0x000000bc070ac211 */ /* 0x0c0fe400078208ff */
[CCC-:B------:R-:W-:Y:S02]  /*eb20*/  @!P5 LEA.HI.X R13, R7.reuse, R167.reuse, R6.reuse, 0x1, P2 ;  /* 0x000000a7070dd211 */ /* 0x1c0fe400010f0c06 */
[CC--:B------:R-:W-:Y:S02]  /*eb30*/  @!P3 LEA R8, P2, R7.reuse, R188.reuse, 0x1 ;  /* 0x000000bc0708b211 */ /* 0x0c0fe400078408ff */
[-CC-:B------:R-:W-:Y:S02]  /*eb40*/  @!P4 LEA.HI.X R11, R7, R167.reuse, R6.reuse, 0x1, P1 ;  /* 0x000000a7070bc211 */ /* 0x180fe400008f0c06 */
[----:B------:R-:W-:Y:S02]  /*eb50*/  IADD3 R3, P1, R5, UR30, RZ ;  /* 0x0000001e05037c10 */ /* 0x000fe4000ff3e0ff */
[-C--:B------:R-:W-:Y:S01]  /*eb60*/  @!P3 LEA.HI.X R9, R7, R167.reuse, R6, 0x1, P2 ;  /* 0x000000a70709b211 */ /* 0x080fe200010f0c06 */
[--C-:B------:R-:W-:Y:S01]  /*eb70*/  @!P5 IMAD.MOV.U32 R7, RZ, RZ, R197.reuse ;  /* 0x000000ffff07d224 */ /* 0x100fe200078e00c5 */
[----:B------:R-:W-:Y:S02]  /*eb80*/  IADD3.X R6, R4, UR22, RZ, P1, !PT ;  /* 0x0000001604067c10 */ /* 0x000fe40008ffe4ff */
[CC--:B------:R-:W-:Y:S02]  /*eb90*/  @!P6 LEA R24, P2, R5.reuse, R188.reuse, 0x1 ;  /* 0x000000bc0518e211 */ /* 0x0c0fe400078408ff */
[CC--:B------:R-:W-:Y:S02]  /*eba0*/  @!P5 LEA R20, P1, R5.reuse, R188.reuse, 0x1 ;  /* 0x000000bc0514d211 */ /* 0x0c0fe400078208ff */
[CCC-:B------:R-:W-:Y:S02]  /*ebb0*/  @!P6 LEA.HI.X R25, R5.reuse, R167.reuse, R4.reuse, 0x1, P2 ;  /* 0x000000a70519e211 */ /* 0x1c0fe400010f0c04 */
[CCC-:B------:R-:W-:Y:S02]  /*ebc0*/  @!P5 LEA.HI.X R21, R5.reuse, R167.reuse, R4.reuse, 0x1, P1 ;  /* 0x000000a70515d211 */ /* 0x1c0fe400008f0c04 */
[CC--:B------:R-:W-:Y:S02]  /*ebd0*/  @!P4 LEA R18, P2, R5.reuse, R188.reuse, 0x1 ;  /* 0x000000bc0512c211 */ /* 0x0c0fe400078408ff */
[CC--:B------:R-:W-:Y:S02]  /*ebe0*/  @!P3 LEA R16, P1, R5.reuse, R188.reuse, 0x1 ;  /* 0x000000bc0510b211 */ /* 0x0c0fe400078208ff */
[CCC-:B------:R-:W-:Y:S02]  /*ebf0*/  @!P4 LEA.HI.X R19, R5.reuse, R167.reuse, R4.reuse, 0x1, P2 ;  /* 0x000000a70513c211 */ /* 0x1c0fe400010f0c04 */
[-C--:B------:R-:W-:Y:S02]  /*ec00*/  @!P3 LEA.HI.X R17, R5, R167.reuse, R4, 0x1, P1 ;  /* 0x000000a70511b211 */ /* 0x080fe400008f0c04 */
[CC--:B------:R-:W-:Y:S02]  /*ec10*/  @!P6 LEA R22, P2, R3.reuse, R188.reuse, 0x1 ;  /* 0x000000bc0316e211 */ /* 0x0c0fe400078408ff */
[CC--:B------:R-:W-:Y:S02]  /*ec20*/  @!P5 LEA R26, P1, R3.reuse, R188.reuse, 0x1 ;  /* 0x000000bc031ad211 */ /* 0x0c0fe400078208ff */
[CCC-:B------:R-:W-:Y:S02]  /*ec30*/  @!P6 LEA.HI.X R23, R3.reuse, R167.reuse, R6.reuse, 0x1, P2 ;  /* 0x000000a70317e211 */ /* 0x1c0fe400010f0c06 */
[CCC-:B------:R-:W-:Y:S02]  /*ec40*/  @!P5 LEA.HI.X R27, R3.reuse, R167.reuse, R6.reuse, 0x1, P1 ;  /* 0x000000a7031bd211 */ /* 0x1c0fe400008f0c06 */
[CC--:B------:R-:W-:Y:S02]  /*ec50*/  @!P4 LEA R4, P2, R3.reuse, R188.reuse, 0x1 ;  /* 0x000000bc0304c211 */ /* 0x0c0fe400078408ff */
[C---:B------:R-:W-:Y:S02]  /*ec60*/  @!P3 LEA R28, P1, R3.reuse, R188, 0x1 ;  /* 0x000000bc031cb211 */ /* 0x040fe400078208ff */
[CCC-:B------:R-:W-:Y:S02]  /*ec70*/  @!P4 LEA.HI.X R5, R3.reuse, R167.reuse, R6.reuse, 0x1, P2 ;  /* 0x000000a70305c211 */ /* 0x1c0fe400010f0c06 */
[----:B------:R-:W-:Y:S01]  /*ec80*/  @!P3 LEA.HI.X R29, R3, R167, R6, 0x1, P1 ;  /* 0x000000a7031db211 */ /* 0x000fe200008f0c06 */
[----:B------:R-:W-:Y:S01]  /*ec90*/  @!P5 IMAD.MOV.U32 R6, RZ, RZ, R196 ;  /* 0x000000ffff06d224 */ /* 0x000fe200078e00c4 */
[----:B------:R-:W-:Y:S04]  /*eca0*/  PLOP3.LUT P1, PT, PT, PT, UP2, 0x80, 0x0 ;  /* 0x000000000000781c */ /* 0x000fe80003f2f028 */
[----:B------:R-:W-:Y:S01]  /*ecb0*/  @!PT LDS RZ, [RZ] ;  /* 0x00000000fffff984 */ /* 0x000fe20000000800 */
[----:B------:R-:W-:Y:S01]  /*ecc0*/  @!PT LDS RZ, [RZ] ;  /* 0x00000000fffff984 */ /* 0x000fe20000000800 */
[----:B------:R-:W-:Y:S01]  /*ecd0*/  @!PT LDS RZ, [RZ] ;  /* 0x00000000fffff984 */ /* 0x000fe20000000800 */
[----:B------:R1:W-:Y:S04]  /*ece0*/  @!P5 LDGSTS.E.BYPASS.LTC128B.128 [R242+0x12000], desc[UR24][R6.64+0x80] ;  /* 0x1200008006f2dfae */ /* 0x0003e8000b901d58 */
[----:B------:R-:W-:Y:S01]  /*ecf0*/  @P4 STS.128 [R242+0x14000], RZ ;  /* 0x014000fff2004388 */ /* 0x000fe20000000c00 */
[-C--:B-1----:R-:W-:Y:S01]  /*ed00*/  @!P4 MOV R6, R196.reuse ;  /* 0x000000c40006c202 */ /* 0x082fe20000000f00 */
[--C-:B------:R-:W-:Y:S05]  /*ed10*/  @!P4 IMAD.MOV.U32 R7, RZ, RZ, R197.reuse ;  /* 0x000000ffff07c224 */ /* 0x100fea00078e00c5 */
        /* <DEDUP_REMOVED lines=72> */
[----:B-1----:R-:W4:Y:S04]  /*f1a0*/  LDSM.16.M88.4 R8, [R237+0x8000] ;  /* 0x00800000ed08783b */ /* 0x002f280000000200 */
[----:B--2---:R-:W1:Y:S04]  /*f1b0*/  LDSM.16.M88.4 R16, [R237+0x8800] ;  /* 0x00880000ed10783b */ /* 0x004e680000000200 */
[----:B---3--:R-:W2:Y:S04]  /*f1c0*/  LDSM.16.M88.4 R24, [R237+0x9000] ;  /* 0x00900000ed18783b */ /* 0x008ea80000000200 */
[----:B------:R-:W5:Y:S04]  /*f1d0*/  LDSM.16.M88.4 R164, [R237+0x9800] ;  /* 0x00980000eda4783b */ /* 0x000f680000000200 */
[----:B------:R-:W0:Y:S04]  /*f1e0*/  LDGDEPBAR ;  /* 0x00000000000079af */ /* 0x000e280000000000 */
[----:B------:R-:W-:Y:S04]  /*f1f0*/  LDSM.16.M88.4 R168, [R236] ;  /* 0x00000000eca8783b */ /* 0x000fe80000000200 */
[----:B------:R-:W3:Y:S04]  /*f200*/  LDSM.16.M88.4 R172, [R235] ;  /* 0x00000000ebac783b */ /* 0x000ee80000000200 */
[----:B------:R-:W3:Y:S04]  /*f210*/  LDSM.16.M88.4 R176, [R227] ;  /* 0x00000000e3b0783b */ /* 0x000ee80000000200 */
[----:B------:R-:W3:Y:S04]  /*f220*/  LDSM.16.M88.4 R180, [R226] ;  /* 0x00000000e2b4783b */ /* 0x000ee80000000200 */
[----:B------:R-:W3:Y:S01]  /*f230*/  LDSM.16.M88.4 R184, [R225] ;  /* 0x00000000e1b8783b */ /* 0x000ee20000000200 */
[C---:B----4-:R-:W-:Y:S03]  /*f240*/  HMMA.16816.F32.BF16 R4, R32.reuse, R8, RZ ;  /* 0x000000082004723c */ /* 0x050fe600000418ff */
[----:B------:R-:W-:Y:S04]  /*f250*/  LDSM.16.M88.4 R188, [R234] ;  /* 0x00000000eabc783b */ /* 0x000fe80000000200 */
[----:B------:R-:W4:Y:S01]  /*f260*/  LDSM.16.M88.4 R192, [R231+0x8000] ;  /* 0x00800000e7c0783b */ /* 0x000f220000000200 */
[C---:B------:R-:W-:Y:S03]  /*f270*/  HMMA.16816.F32.BF16 R8, R32.reuse, R10, RZ ;  /* 0x0000000a2008723c */ /* 0x040fe600000418ff */
[----:B------:R-:W-:Y:S03]  /*f280*/  LDSM.16.M88.4 R200, [R231+0x9800] ;  /* 0x00980000e7c8783b */ /* 0x000fe60000000200 */
[C---:B-1----:R-:W-:Y:S01]  /*f290*/  HMMA.16816.F32.BF16 R12, R32.reuse, R16, RZ ;  /* 0x00000010200c723c */ /* 0x042fe200000418ff */
[----:B------:R-:W-:Y:S04]  /*f2a0*/  LDSM.16.M88.4 R204, [R233] ;  /* 0x00000000e9cc783b */ /* 0x000fe80000000200 */
[----:B------:R-:W-:Y:S01]  /*f2b0*/  LDSM.16.M88.4 R208, [R224] ;  /* 0x00000000e0d0783b */ /* 0x000fe20000000200 */
[C---:B------:R-:W-:Y:S06]  /*f2c0*/  HMMA.16816.F32.BF16 R16, R32.reuse, R18, RZ ;  /* 0x000000122010723c */ /* 0x040fec00000418ff */
[C---:B--2---:R-:W-:Y:S06]  /*f2d0*/  HMMA.16816.F32.BF16 R20, R32.reuse, R24, RZ ;  /* 0x000000182014723c */ /* 0x044fec00000418ff */
[C---:B------:R-:W-:Y:S06]  /*f2e0*/  HMMA.16816.F32.BF16 R24, R32.reuse, R26, RZ ;  /* 0x0000001a2018723c */ /* 0x040fec00000418ff */
[C---:B-----5:R-:W-:Y:S06]  /*f2f0*/  HMMA.16816.F32.BF16 R28, R32.reuse, R164, RZ ;  /* 0x000000a4201c723c */ /* 0x060fec00000418ff */
[----:B------:R-:W-:Y:S01]  /*f300*/  HMMA.16816.F32.BF16 R32, R32, R166, RZ ;  /* 0x000000a62020723c */ /* 0x000fe200000418ff */
[----:B------:R-:W1:Y:S05]  /*f310*/  LDSM.16.M88.4 R164, [R231+0x8800] ;  /* 0x00880000e7a4783b */ /* 0x000e6a0000000200 */
[C---:B---3--:R-:W-:Y:S06]  /*f320*/  HMMA.16816.F32.BF16 R4, R168.reuse, R172, R4 ;  /* 0x000000aca804723c */ /* 0x048fec0000041804 */
[C---:B------:R-:W-:Y:S05]  /*f330*/  HMMA.16816.F32.BF16 R8, R168.reuse, R174, R8 ;  /* 0x000000aea808723c */ /* 0x040fea0000041808 */
[----:B------:R-:W-:Y:S01]  /*f340*/  MOV R172, R196 ;  /* 0x000000c400ac7202 */ /* 0x000fe20000000f00 */
[C---:B------:R-:W-:Y:S05]  /*f350*/  HMMA.16816.F32.BF16 R12, R168.reuse, R176, R12 ;  /* 0x000000b0a80c723c */ /* 0x040fea000004180c */
[----:B------:R-:W-:Y:S01]  /*f360*/  IMAD.MOV.U32 R173, RZ, RZ, R197 ;  /* 0x000000ffffad7224 */ /* 0x000fe200078e00c5 */
[C---:B------:R-:W-:Y:S01]  /*f370*/  HMMA.16816.F32.BF16 R16, R168.reuse, R178, R16 ;  /* 0x000000b2a810723c */ /* 0x040fe20000041810 */
[----:B------:R-:W2:Y:S04]  /*f380*/  LDSM.16.M88.4 R196, [R231+0x9000] ;  /* 0x00900000e7c4783b */ /* 0x000ea80000000200 */
[----:B------:R-:W-:Y:S01]  /*f390*/  LDSM.16.M88.4 R176, [R224+0x1800] ;  /* 0x00180000e0b0783b */ /* 0x000fe20000000200 */
[C---:B------:R-:W-:Y:S06]  /*f3a0*/  HMMA.16816.F32.BF16 R20, R168.reuse, R180, R20 ;  /* 0x000000b4a814723c */ /* 0x040fec0000041814 */
[C---:B------:R-:W-:Y:S01]  /*f3b0*/  HMMA.16816.F32.BF16 R24, R168.reuse, R182, R24 ;  /* 0x000000b6a818723c */ /* 0x040fe20000041818 */
[----:B------:R-:W-:Y:S05]  /*f3c0*/  LDSM.16.M88.4 R180, [R238+0x2000] ;  /* 0x00200000eeb4783b */ /* 0x000fea0000000200 */
[C---:B------:R-:W-:Y:S06]  /*f3d0*/  HMMA.16816.F32.BF16 R28, R168.reuse, R184, R28 ;  /* 0x000000b8a81c723c */ /* 0x040fec000004181c */
[----:B------:R-:W-:Y:S01]  /*f3e0*/  HMMA.16816.F32.BF16 R32, R168, R186, R32 ;  /* 0x000000baa820723c */ /* 0x000fe20000041820 */
[----:B------:R-:W3:Y:S04]  /*f3f0*/  LDSM.16.M88.4 R168, [R224+0x800] ;  /* 0x00080000e0a8783b */ /* 0x000ee80000000200 */
[----:B------:R-:W-:Y:S01]  /*f400*/  LDSM.16.M88.4 R184, [R237+0xa000] ;  /* 0x00a00000edb8783b */ /* 0x000fe20000000200 */
[C---:B----4-:R-:W-:Y:S06]  /*f410*/  HMMA.16816.F32.BF16 R4, R188.reuse, R192, R4 ;  /* 0x000000c0bc04723c */ /* 0x050fec0000041804 */
[C---:B------:R-:W-:Y:S05]  /*f420*/  HMMA.16816.F32.BF16 R8, R188.reuse, R194, R8 ;  /* 0x000000c2bc08723c */ /* 0x040fea0000041808 */
[----:B------:R-:W-:Y:S01]  /*f430*/  MOV R192, R172 ;  /* 0x000000ac00c07202 */ /* 0x000fe20000000f00 */
[C---:B-1----:R-:W-:Y:S05]  /*f440*/  HMMA.16816.F32.BF16 R12, R188.reuse, R164, R12 ;  /* 0x000000a4bc0c723c */ /* 0x042fea000004180c */
[----:B------:R-:W-:Y:S01]  /*f450*/  IMAD.MOV.U32 R193, RZ, RZ, R173 ;  /* 0x000000ffffc17224 */ /* 0x000fe200078e00ad */
[C---:B------:R-:W-:Y:S01]  /*f460*/  HMMA.16816.F32.BF16 R16, R188.reuse, R166, R16 ;  /* 0x000000a6bc10723c */ /* 0x040fe20000041810 */
[----:B------:R-:W1:Y:S04]  /*f470*/  LDSM.16.M88.4 R172, [R224+0x1000] ;  /* 0x00100000e0ac783b */ /* 0x000e680000000200 */
[----:B------:R-:W4:Y:S01]  /*f480*/  LDSM.16.M88.4 R164, [R237+0xa800] ;  /* 0x00a80000eda4783b */ /* 0x000f220000000200 */
[C---:B--2---:R-:W-:Y:S06]  /*f490*/  HMMA.16816.F32.BF16 R20, R188.reuse, R196, R20 ;  /* 0x000000c4bc14723c */ /* 0x044fec0000041814 */
[C---:B------:R-:W-:Y:S01]  /*f4a0*/  HMMA.16816.F32.BF16 R24, R188.reuse, R198, R24 ;  /* 0x000000c6bc18723c */ /* 0x040fe20000041818 */
[----:B------:R-:W-:Y:S05]  /*f4b0*/  LDSM.16.M88.4 R196, [R236+0x2000] ;  /* 0x00200000ecc4783b */ /* 0x000fea0000000200 */
[C---:B------:R-:W-:Y:S06]  /*f4c0*/  HMMA.16816.F32.BF16 R28, R188.reuse, R200, R28 ;  /* 0x000000c8bc1c723c */ /* 0x040fec000004181c */
[----:B------:R-:W-:Y:S01]  /*f4d0*/  HMMA.16816.F32.BF16 R32, R188, R202, R32 ;  /* 0x000000cabc20723c */ /* 0x000fe20000041820 */
[----:B------:R-:W2:Y:S04]  /*f4e0*/  LDSM.16.M88.4 R188, [R237+0xb000] ;  /* 0x00b00000edbc783b */ /* 0x000ea80000000200 */
[----:B------:R-:W-:Y:S01]  /*f4f0*/  LDSM.16.M88.4 R200, [R223] ;  /* 0x00000000dfc8783b */ /* 0x000fe20000000200 */
[C---:B------:R-:W-:Y:S06]  /*f500*/  HMMA.16816.F32.BF16 R4, R204.reuse, R208, R4 ;  /* 0x000000d0cc04723c */ /* 0x040fec0000041804 */
[C---:B------:R-:W-:Y:S05]  /*f510*/  HMMA.16816.F32.BF16 R8, R204.reuse, R210, R8 ;  /* 0x000000d2cc08723c */ /* 0x040fea0000041808 */
[----:B------:R-:W-:Y:S01]  /*f520*/  MOV R208, R192 ;  /* 0x000000c000d07202 */ /* 0x000fe20000000f00 */
[C---:B---3--:R-:W-:Y:S05]  /*f530*/  HMMA.16816.F32.BF16 R12, R204.reuse, R168, R12 ;  /* 0x000000a8cc0c723c */ /* 0x048fea000004180c */
[----:B------:R-:W-:Y:S01]  /*f540*/  IMAD.MOV.U32 R209, RZ, RZ, R193 ;  /* 0x000000ffffd17224 */ /* 0x000fe200078e00c1 */
[C---:B------:R-:W-:Y:S01]  /*f550*/  HMMA.16816.F32.BF16 R16, R204.reuse, R170, R16 ;  /* 0x000000aacc10723c */ /* 0x040fe20000041810 */
[----:B------:R-:W3:Y:S04]  /*f560*/  LDSM.16.M88.4 R192, [R237+0xb800] ;  /* 0x00b80000edc0783b */ /* 0x000ee80000000200 */
[----:B------:R-:W5:Y:S01]  /*f570*/  LDSM.16.M88.4 R168, [R222] ;  /* 0x00000000dea8783b */ /* 0x000f620000000200 */
[C---:B-1----:R-:W-:Y:S06]  /*f580*/  HMMA.16816.F32.BF16 R20, R204.reuse, R172, R20 ;  /* 0x000000accc14723c */ /* 0x042fec0000041814 */
[C---:B------:R-:W-:Y:S01]  /*f590*/  HMMA.16816.F32.BF16 R24, R204.reuse, R174, R24 ;  /* 0x000000aecc18723c */ /* 0x040fe20000041818 */
[----:B------:R-:W1:Y:S05]  /*f5a0*/  LDSM.16.M88.4 R172, [R221] ;  /* 0x00000000ddac783b */ /* 0x000e6a0000000200 */
[C---:B------:R-:W-:Y:S06]  /*f5b0*/  HMMA.16816.F32.BF16 R28, R204.reuse, R176, R28 ;  /* 0x000000b0cc1c723c */ /* 0x040fec000004181c */
[----:B------:R-:W-:Y:S01]  /*f5c0*/  HMMA.16816.F32.BF16 R32, R204, R178, R32 ;  /* 0x000000b2cc20723c */ /* 0x000fe20000041820 */
[----:B------:R-:W1:Y:S04]  /*f5d0*/  LDSM.16.M88.4 R176, [R220] ;  /* 0x00000000dcb0783b */ /* 0x000e680000000200 */
[----:B------:R-:W-:Y:S01]  /*f5e0*/  LDSM.16.M88.4 R204, [R234+0x2000] ;  /* 0x00200000eacc783b */ /* 0x000fe20000000200 */
[C---:B------:R-:W-:Y:S06]  /*f5f0*/  HMMA.16816.F32.BF16 R4, R180.reuse, R184, R4 ;  /* 0x000000b8b404723c */ /* 0x040fec0000041804 */
[C---:B------:R-:W-:Y:S05]  /*f600*/  HMMA.16816.F32.BF16 R8, R180.reuse, R186, R8 ;  /* 0x000000bab408723c */ /* 0x040fea0000041808 */
[----:B------:R-:W-:Y:S01]  /*f610*/  MOV R184, R208 ;  /* 0x000000d000b87202 */ /* 0x000fe20000000f00 */
[C---:B----4-:R-:W-:Y:S05]  /*f620*/  HMMA.16816.F32.BF16 R12, R180.reuse, R164, R12 ;  /* 0x000000a4b40c723c */ /* 0x050fea000004180c */
[----:B------:R-:W-:Y:S01]  /*f630*/  IMAD.MOV.U32 R185, RZ, RZ, R209 ;  /* 0x000000ffffb97224 */ /* 0x000fe200078e00d1 */
[C---:B------:R-:W-:Y:S01]  /*f640*/  HMMA.16816.F32.BF16 R16, R180.reuse, R166, R16 ;  /* 0x000000a6b410723c */ /* 0x040fe20000041810 */
[----:B------:R-:W4:Y:S04]  /*f650*/  LDSM.16.M88.4 R208, [R231+0xa000] ;  /* 0x00a00000e7d0783b */ /* 0x000f280000000200 */
[----:B------:R-:W4:Y:S01]  /*f660*/  LDSM.16.M88.4 R164, [R231+0xa800] ;  /* 0x00a80000e7a4783b */ /* 0x000f220000000200 */
[C---:B--2---:R-:W-:Y:S06]  /*f670*/  HMMA.16816.F32.BF16 R20, R180.reuse, R188, R20 ;  /* 0x000000bcb414723c */ /* 0x044fec0000041814 */
[C---:B------:R-:W-:Y:S01]  /*f680*/  HMMA.16816.F32.BF16 R24, R180.reuse, R190, R24 ;  /* 0x000000beb418723c */ /* 0x040fe20000041818 */
[----:B------:R-:W-:Y:S05]  /*f690*/  LDSM.16.M88.4 R188, [R233+0x2000] ;  /* 0x00200000e9bc783b */ /* 0x000fea0000000200 */
[C---:B---3--:R-:W-:Y:S06]  /*f6a0*/  HMMA.16816.F32.BF16 R28, R180.reuse, R192, R28 ;  /* 0x000000c0b41c723c */ /* 0x048fec000004181c */
[----:B------:R-:W-:Y:S01]  /*f6b0*/  HMMA.16816.F32.BF16 R32, R180, R194, R32 ;  /* 0x000000c2b420723c */ /* 0x000fe20000041820 */
[----:B------:R-:W2:Y:S04]  /*f6c0*/  LDSM.16.M88.4 R180, [R231+0xb000] ;  /* 0x00b00000e7b4783b */ /* 0x000ea80000000200 */
[----:B------:R-:W-:Y:S01]  /*f6d0*/  LDSM.16.M88.4 R192, [R224+0x2000] ;  /* 0x00200000e0c0783b */ /* 0x000fe20000000200 */
[C---:B------:R-:W-:Y:S06]  /*f6e0*/  HMMA.16816.F32.BF16 R4, R196.reuse, R200, R4 ;  /* 0x000000c8c404723c */ /* 0x040fec0000041804 */
[C---:B------:R-:W-:Y:S05]  /*f6f0*/  HMMA.16816.F32.BF16 R8, R196.reuse, R202, R8 ;  /* 0x000000cac408723c */ /* 0x040fea0000041808 */
[----:B------:R-:W-:Y:S01]  /*f700*/  MOV R200, R184 ;  /* 0x000000b800c87202 */ /* 0x000fe20000000f00 */
[C---:B-----5:R-:W-:Y:S05]  /*f710*/  HMMA.16816.F32.BF16 R12, R196.reuse, R168, R12 ;  /* 0x000000a8c40c723c */ /* 0x060fea000004180c */
[----:B------:R-:W-:Y:S01]  /*f720*/  IMAD.MOV.U32 R201, RZ, RZ, R185 ;  /* 0x000000ffffc97224 */ /* 0x000fe200078e00b9 */
[C---:B------:R-:W-:Y:S01]  /*f730*/  HMMA.16816.F32.BF16 R16, R196.reuse, R170, R16 ;  /* 0x000000aac410723c */ /* 0x040fe20000041810 */
[----:B------:R-:W3:Y:S04]  /*f740*/  LDSM.16.M88.4 R184, [R231+0xb800] ;  /* 0x00b80000e7b8783b */ /* 0x000ee80000000200 */
[----:B------:R-:W5:Y:S01]  /*f750*/  LDSM.16.M88.4 R168, [R224+0x2800] ;  /* 0x00280000e0a8783b */ /* 0x000f620000000200 */
[C---:B-1----:R-:W-:Y:S06]  /*f760*/  HMMA.16816.F32.BF16 R20, R196.reuse, R172, R20 ;  /* 0x000000acc414723c */ /* 0x042fec0000041814 */
[C---:B------:R-:W-:Y:S01]  /*f770*/  HMMA.16816.F32.BF16 R24, R196.reuse, R174, R24 ;  /* 0x000000aec418723c */ /* 0x040fe20000041818 */
[----:B------:R-:W1:Y:S05]  /*f780*/  LDSM.16.M88.4 R172, [R224+0x3000] ;  /* 0x00300000e0ac783b */ /* 0x000e6a0000000200 */
[C---:B------:R-:W-:Y:S06]  /*f790*/  HMMA.16816.F32.BF16 R28, R196.reuse, R176, R28 ;  /* 0x000000b0c41c723c */ /* 0x040fec000004181c */
[----:B------:R-:W-:Y:S01]  /*f7a0*/  HMMA.16816.F32.BF16 R32, R196, R178, R32 ;  /* 0x000000b2c420723c */ /* 0x000fe20000041820 */
[----:B------:R-:W1:Y:S04]  /*f7b0*/  LDSM.16.M88.4 R176, [R224+0x3800] ;  /* 0x00380000e0b0783b */ /* 0x000e680000000200 */
[----:B------:R-:W-:Y:S01]  /*f7c0*/  LDSM.16.M88.4 R196, [R238+0x4000] ;  /* 0x00400000eec4783b */ /* 0x000fe20000000200 */
[C---:B----4-:R-:W-:Y:S06]  /*f7d0*/  HMMA.16816.F32.BF16 R4, R204.reuse, R208, R4 ;  /* 0x000000d0cc04723c */ /* 0x050fec0000041804 */
[C---:B------:R-:W-:Y:S05]  /*f7e0*/  HMMA.16816.F32.BF16 R8, R204.reuse, R210, R8 ;  /* 0x000000d2cc08723c */ /* 0x040fea0000041808 */
[----:B------:R-:W-:Y:S01]  /*f7f0*/  MOV R208, R200 ;  /* 0x000000c800d07202 */ /* 0x000fe20000000f00 */
[C---:B------:R-:W-:Y:S05]  /*f800*/  HMMA.16816.F32.BF16 R12, R204.reuse, R164, R12 ;  /* 0x000000a4cc0c723c */ /* 0x040fea000004180c */
[----:B------:R-:W-:Y:S01]  /*f810*/  IMAD.MOV.U32 R209, RZ, RZ, R201 ;  /* 0x000000ffffd17224 */ /* 0x000fe200078e00c9 */
[C---:B------:R-:W-:Y:S01]  /*f820*/  HMMA.16816.F32.BF16 R16, R204.reuse, R166, R16 ;  /* 0x000000a6cc10723c */ /* 0x040fe20000041810 */
[----:B------:R-:W4:Y:S04]  /*f830*/  LDSM.16.M88.4 R200, [R237+0xc000] ;  /* 0x00c00000edc8783b */ /* 0x000f280000000200 */
[----:B------:R-:W4:Y:S01]  /*f840*/  LDSM.16.M88.4 R164, [R237+0xc800] ;  /* 0x00c80000eda4783b */ /* 0x000f220000000200 */
[C---:B--2---:R-:W-:Y:S06]  /*f850*/  HMMA.16816.F32.BF16 R20, R204.reuse, R180, R20 ;  /* 0x000000b4cc14723c */ /* 0x044fec0000041814 */
[C---:B------:R-:W-:Y:S01]  /*f860*/  HMMA.16816.F32.BF16 R24, R204.reuse, R182, R24 ;  /* 0x000000b6cc18723c */ /* 0x040fe20000041818 */
[----:B------:R-:W2:Y:S05]  /*f870*/  LDSM.16.M88.4 R180, [R237+0xd000] ;  /* 0x00d00000edb4783b */ /* 0x000eaa0000000200 */
[C---:B---3--:R-:W-:Y:S06]  /*f880*/  HMMA.16816.F32.BF16 R28, R204.reuse, R184, R28 ;  /* 0x000000b8cc1c723c */ /* 0x048fec000004181c */
[----:B------:R-:W-:Y:S01]  /*f890*/  HMMA.16816.F32.BF16 R32, R204, R186, R32 ;  /* 0x000000bacc20723c */ /* 0x000fe20000041820 */
[----:B------:R-:W3:Y:S04]  /*f8a0*/  LDSM.16.M88.4 R184, [R237+0xd800] ;  /* 0x00d80000edb8783b */ /* 0x000ee80000000200 */
[----:B------:R-:W-:Y:S01]  /*f8b0*/  LDSM.16.M88.4 R204, [R236+0x4000] ;  /* 0x00400000eccc783b */ /* 0x000fe20000000200 */
[C---:B------:R-:W-:Y:S06]  /*f8c0*/  HMMA.16816.F32.BF16 R4, R188.reuse, R192, R4 ;  /* 0x000000c0bc04723c */ /* 0x040fec0000041804 */
[C---:B------:R-:W-:Y:S05]  /*f8d0*/  HMMA.16816.F32.BF16 R8, R188.reuse, R194, R8 ;  /* 0x000000c2bc08723c */ /* 0x040fea0000041808 */
[----:B------:R-:W-:Y:S01]  /*f8e0*/  MOV R192, R208 ;  /* 0x000000d000c07202 */ /* 0x000fe20000000f00 */
[C---:B-----5:R-:W-:Y:S05]  /*f8f0*/  HMMA.16816.F32.BF16 R12, R188.reuse, R168, R12 ;  /* 0x000000a8bc0c723c */ /* 0x060fea000004180c */
[----:B------:R-:W-:Y:S01]  /*f900*/  IMAD.MOV.U32 R193, RZ, RZ, R209 ;  /* 0x000000ffffc17224 */ /* 0x000fe200078e00d1 */
[C---:B------:R-:W-:Y:S01]  /*f910*/  HMMA.16816.F32.BF16 R16, R188.reuse, R170, R16 ;  /* 0x000000aabc10723c */ /* 0x040fe20000041810 */
[----:B------:R-:W5:Y:S04]  /*f920*/  LDSM.16.M88.4 R208, [R219] ;  /* 0x00000000dbd0783b */ /* 0x000f680000000200 */
        /* <DEDUP_REMOVED lines=23> */
[C---:B-----5:R-:W-:Y:S06]  /*faa0*/  HMMA.16816.F32.BF16 R4, R204.reuse, R208, R4 ;  /* 0x000000d0cc04723c */ /* 0x060fec0000041804 */
[C---:B------:R-:W-:Y:S05]  /*fab0*/  HMMA.16816.F32.BF16 R8, R204.reuse, R210, R8 ;  /* 0x000000d2cc08723c */ /* 0x040fea0000041808 */
[----:B------:R-:W-:Y:S01]  /*fac0*/  MOV R208, R200 ;  /* 0x000000c800d07202 */ /* 0x000fe20000000f00 */
[C---:B------:R-:W-:Y:S05]  /*fad0*/  HMMA.16816.F32.BF16 R12, R204.reuse, R168, R12 ;  /* 0x000000a8cc0c723c */ /* 0x040fea000004180c */
[----:B------:R-:W-:Y:S01]  /*fae0*/  IMAD.MOV.U32 R209, RZ, RZ, R201 ;  /* 0x000000ffffd17224 */ /* 0x000fe200078e00c9 */
[C---:B------:R-:W-:Y:S01]  /*faf0*/  HMMA.16816.F32.BF16 R16, R204.reuse, R170, R16 ;  /* 0x000000aacc10723c */ /* 0x040fe20000041810 */
[----:B------:R-:W5:Y:S04]  /*fb00*/  LDSM.16.M88.4 R200, [R224+0x4000] ;  /* 0x00400000e0c8783b */ /* 0x000f680000000200 */
        /* <DEDUP_REMOVED lines=56> */
[----:B------:R-:W-:Y:S01]  /*fe90*/  IMAD.MOV.U32 R193, RZ, RZ, R209 ;  /* 0x000000ffffc17224 */ /* 0x000fe200078e00d1 */
[C---:B------:R-:W-:Y:S01]  /*fea0*/  HMMA.16816.F32.BF16 R12, R188.reuse, R168, R12 ;  /* 0x000000a8bc0c723c */ /* 0x040fe2000004180c */
[----:B------:R-:W5:Y:S03]  /*feb0*/  LDSM.16.M88.4 R208, [R224+0x6000] ;  /* 0x00600000e0d0783b */ /* 0x000f660000000200 */
[----:B------:R-:W-:Y:S01]  /*fec0*/  MOV R194, R192 ;  /* 0x000000c000c27202 */ /* 0x000fe20000000f00 */
[----:B------:R-:W-:Y:S01]  /*fed0*/  IMAD.MOV.U32 R195, RZ, RZ, R193 ;  /* 0x000000ffffc37224 */ /* 0x000fe200078e00c1 */
[C---:B------:R-:W-:Y:S06]  /*fee0*/  HMMA.16816.F32.BF16 R16, R188.reuse, R170, R16 ;  /* 0x000000aabc10723c */ /* 0x040fec0000041810 */
[C---:B-1----:R-:W-:Y:S06]  /*fef0*/  HMMA.16816.F32.BF16 R20, R188.reuse, R172, R20 ;  /* 0x000000acbc14723c */ /* 0x042fec0000041814 */
[C---:B------:R-:W-:Y:S06]  /*ff00*/  HMMA.16816.F32.BF16 R24, R188.reuse, R174, R24 ;  /* 0x000000aebc18723c */ /* 0x040fec0000041818 */
[C---:B------:R-:W-:Y:S06]  /*ff10*/  HMMA.16816.F32.BF16 R28, R188.reuse, R176, R28 ;  /* 0x000000b0bc1c723c */ /* 0x040fec000004181c */
[----:B------:R-:W-:Y:S06]  /*ff20*/  HMMA.16816.F32.BF16 R32, R188, R178, R32 ;  /* 0x000000b2bc20723c */ /* 0x000fec0000041820 */
[C---:B----4-:R-:W-:Y:S05]  /*ff30*/  HMMA.16816.F32.BF16 R4, R196.reuse, R200, R4 ;  /* 0x000000c8c404723c */ /* 0x050fea0000041804 */
[----:B------:R-:W-:Y:S01]  /*ff40*/  MOV R188, R194 ;  /* 0x000000c200bc7202 */ /* 0x000fe20000000f00 */
[C---:B------:R-:W-:Y:S06]  /*ff50*/  HMMA.16816.F32.BF16 R8, R196.reuse, R202, R8 ;  /* 0x000000cac408723c */ /* 0x040fec0000041808 */
[C---:B------:R-:W-:Y:S06]  /*ff60*/  HMMA.16816.F32.BF16 R12, R196.reuse, R164, R12 ;  /* 0x000000a4c40c723c */ /* 0x040fec000004180c */
[C---:B------:R-:W-:Y:S01]  /*ff70*/  HMMA.16816.F32.BF16 R16, R196.reuse, R166, R16 ;  /* 0x000000a6c410723c */ /* 0x040fe20000041810 */
[----:B------:R-:W1:Y:S05]  /*ff80*/  LDSM.16.M88.4 R164, [R224+0x6800] ;  /* 0x00680000e0a4783b */ /* 0x000e6a0000000200 */
[C---:B--2---:R-:W-:Y:S06]  /*ff90*/  HMMA.16816.F32.BF16 R20, R196.reuse, R180, R20 ;  /* 0x000000b4c414723c */ /* 0x044fec0000041814 */
[C---:B------:R-:W-:Y:S06]  /*ffa0*/  HMMA.16816.F32.BF16 R24, R196.reuse, R182, R24 ;  /* 0x000000b6c418723c */ /* 0x040fec0000041818 */
[C---:B---3--:R-:W-:Y:S06]  /*ffb0*/  HMMA.16816.F32.BF16 R28, R196.reuse, R184, R28 ;  /* 0x000000b8c41c723c */ /* 0x048fec000004181c */
[----:B------:R-:W-:Y:S06]  /*ffc0*/  HMMA.16816.F32.BF16 R32, R196, R186, R32 ;  /* 0x000000bac420723c */ /* 0x000fec0000041820 */
[C---:B-----5:R-:W-:Y:S06]  /*ffd0*/  HMMA.16816.F32.BF16 R4, R204.reuse, R208, R4 ;  /* 0x000000d0cc04723c */ /* 0x060fec0000041804 */
        /* <DEDUP_REMOVED lines=11> */
[----:B------:R-:W-:Y:S01]  /*10090*/  FMUL.FTZ R11, R11, UR26 ;  /* 0x0000001a0b0b7c20 */ /* 0x000fe20008410000 */
[----:B------:R-:W-:Y:S04]  /*100a0*/  IMAD.MOV.U32 R167, RZ, RZ, R195 ;  /* 0x000000ffffa77224 */ /* 0x000fe800078e00c3 */
[----:B------:R-:W2:Y:S01]  /*100b0*/  MUFU.TANH R185, R6 ;  /* 0x0000000600b97308 */ /* 0x000ea20000002400 */
[----:B------:R-:W-:Y:S01]  /*100c0*/  FMUL.FTZ R12, R12, UR26 ;  /* 0x0000001a0c0c7c20 */ /* 0x000fe20008410000 */
[----:B------:R-:W-:Y:S01]  /*100d0*/  FMUL.FTZ R13, R13, UR26 ;  /* 0x0000001a0d0d7c20 */ /* 0x000fe20008410000 */
[----:B------:R-:W-:Y:S01]  /*100e0*/  FMUL.FTZ R14, R14, UR26 ;  /* 0x0000001a0e0e7c20 */ /* 0x000fe20008410000 */
[----:B------:R-:W-:Y:S01]  /*100f0*/  FMUL.FTZ R15, R15, UR26 ;  /* 0x0000001a0f0f7c20 */ /* 0x000fe20008410000 */
[----:B------:R-:W-:Y:S01]  /*10100*/  FMUL.FTZ R16, R16, UR26 ;  /* 0x0000001a10107c20 */ /* 0x000fe20008410000 */
[----:B------:R-:W-:Y:S04]  /*10110*/  FMUL.FTZ R17, R17, UR26 ;  /* 0x0000001a11117c20 */ /* 0x000fe80008410000 */
[----:B------:R3:W4:Y:S01]  /*10120*/  MUFU.TANH R164, R7 ;  /* 0x0000000700a47308 */ /* 0x0007220000002400 */
[----:B------:R-:W-:Y:S01]  /*10130*/  FMUL.FTZ R18, R18, UR26 ;  /* 0x0000001a12127c20 */ /* 0x000fe20008410000 */
[----:B------:R-:W-:Y:S08]  /*10140*/  FMUL.FTZ R19, R19, UR26 ;  /* 0x0000001a13137c20 */ /* 0x000ff00008410000 */
[----:B------:R-:W1:Y:S10]  /*10150*/  MUFU.TANH R189, R8 ;  /* 0x0000000800bd7308 */ /* 0x000e740000002400 */
[----:B------:R-:W1:Y:S01]  /*10160*/  MUFU.TANH R190, R9 ;  /* 0x0000000900be7308 */ /* 0x000e620000002400 */
[----:B---3--:R-:W3:Y:S09]  /*10170*/  LDSM.16.M88.4 R4, [R224+0x7000] ;  /* 0x00700000e004783b */ /* 0x008ef20000000200 */
[----:B------:R-:W1:Y:S10]  /*10180*/  MUFU.TANH R191, R10 ;  /* 0x0000000a00bf7308 */ /* 0x000e740000002400 */
[----:B------:R5:W1:Y:S10]  /*10190*/  MUFU.TANH R192, R11 ;  /* 0x0000000b00c07308 */ /* 0x000a740000002400 */
[----:B------:R2:W1:Y:S10]  /*101a0*/  MUFU.TANH R171, R12 ;  /* 0x0000000c00ab7308 */ /* 0x0004740000002400 */
[----:B------:R-:W1:Y:S01]  /*101b0*/  MUFU.TANH R170, R13 ;  /* 0x0000000d00aa7308 */ /* 0x000e620000002400 */
[----:B-----5:R-:W5:Y:S01]  /*101c0*/  LDSM.16.M88.4 R8, [R224+0x7800] ;  /* 0x00780000e008783b */ /* 0x020f620000000200 */
[----:B------:R-:W-:Y:S08]  /*101d0*/  DEPBAR.LE SB0, 0x0 ;  /* 0x000080000000791a */ /* 0x000ff00000000000 */
[----:B------:R4:W1:Y:S01]  /*101e0*/  MUFU.TANH R175, R14 ;  /* 0x0000000e00af7308 */ /* 0x0008620000002400 */
[----:B------:R-:W-:Y:S01]  /*101f0*/  BAR.SYNC.DEFER_BLOCKING 0x0 ;  /* 0x0000000000007b1d */ /* 0x000fe20000010000 */
[C---:B---3--:R-:W-:Y:S08]  /*10200*/  HMMA.16816.F32.BF16 R20, R204.reuse, R4, R20 ;  /* 0x00000004cc14723c */ /* 0x048ff00000041814 */
[----:B------:R-:W3:Y:S01]  /*10210*/  MUFU.TANH R3, R3 ;  /* 0x0000000300037308 */ /* 0x000ee20000002400 */
[C---:B------:R-:W-:Y:S09]  /*10220*/  HMMA.16816.F32.BF16 R24, R204.reuse, R6, R24 ;  /* 0x00000006cc18723c */ /* 0x040ff20000041818 */
[----:B------:R1:W1:Y:S10]  /*10230*/  MUFU.TANH R174, R15 ;  /* 0x0000000f00ae7308 */ /* 0x0002740000002400 */
[----:B------:R1:W1:Y:S01]  /*10240*/  MUFU.TANH R169, R16 ;  /* 0x0000001000a97308 */ /* 0x0002620000002400 */
[----:B--2---:R-:W-:Y:S01]  /*10250*/  FMUL.FTZ R12, R23, UR26 ;  /* 0x0000001a170c7c20 */ /* 0x004fe20008410000 */
[----:B------:R-:W-:Y:S01]  /*10260*/  FMUL.FTZ R20, R20, UR26 ;  /* 0x0000001a14147c20 */ /* 0x000fe20008410000 */
[----:B------:R-:W-:Y:S01]  /*10270*/  FMUL.FTZ R21, R21, UR26 ;  /* 0x0000001a15157c20 */ /* 0x000fe20008410000 */
[----:B------:R-:W-:Y:S06]  /*10280*/  FMUL.FTZ R22, R22, UR26 ;  /* 0x0000001a16167c20 */ /* 0x000fec0008410000 */
[----:B------:R2:W1:Y:S01]  /*10290*/  MUFU.TANH R168, R17 ;  /* 0x0000001100a87308 */ /* 0x0004620000002400 */
[C---:B-----5:R-:W-:Y:S03]  /*102a0*/  HMMA.16816.F32.BF16 R28, R204.reuse, R8, R28 ;  /* 0x00000008cc1c723c */ /* 0x060fe6000004181c */
[----:B----4-:R-:W-:Y:S01]  /*102b0*/  FMUL.FTZ R14, R26, UR26 ;  /* 0x0000001a1a0e7c20 */ /* 0x010fe20008410000 */
[----:B------:R-:W-:Y:S01]  /*102c0*/  FMUL.FTZ R13, R27, UR26 ;  /* 0x0000001a1b0d7c20 */ /* 0x000fe20008410000 */
[----:B------:R-:W-:Y:S01]  /*102d0*/  FMUL.FTZ R24, R24, UR26 ;  /* 0x0000001a18187c20 */ /* 0x000fe20008410000 */
[----:B------:R-:W-:Y:S03]  /*102e0*/  HMMA.16816.F32.BF16 R32, R204, R10, R32 ;  /* 0x0000000acc20723c */ /* 0x000fe60000041820 */
[----:B------:R2:W4:Y:S02]  /*102f0*/  MUFU.TANH R173, R18 ;  /* 0x0000001200ad7308 */ /* 0x0005240000002400 */
        /* <DEDUP_REMOVED lines=13> */
[----:B------:R-:W1:Y:S10]  /*103d0*/  MUFU.TANH R12, R12 ;  /* 0x0000000c000c7308 */ /* 0x000e740000002400 */
[----:B------:R2:W1:Y:S10]  /*103e0*/  MUFU.TANH R177, R24 ;  /* 0x0000001800b17308 */ /* 0x0004740000002400 */
[----:B------:R2:W1:Y:S10]  /*103f0*/  MUFU.TANH R176, R25 ;  /* 0x0000001900b07308 */ /* 0x0004740000002400 */
[----:B------:R-:W1:Y:S10]  /*10400*/  MUFU.TANH R14, R14 ;  /* 0x0000000e000e7308 */ /* 0x000e740000002400 */
        /* <DEDUP_REMOVED lines=9> */
[----:B---34-:R-:W-:Y:S05]  /*104a0*/  @!P1 BRA `(.L_x_2578) ;  /* 0x0000000c00089947 */ /* 0x018fea0003800000 */
        /* <DEDUP_REMOVED lines=20> */
[----:B------:R-:W-:Y:S03]  /*105f0*/  UMOV UR39, UR45 ;  /* 0x0000002d00277c82 */ /* 0x000fe60008000000 */
[----:B------:R-:W-:Y:S02]  /*10600*/  UIMAD UR38, UR16, UR37, UR38 ;  /* 0x00000025102672a4 */ /* 0x000fe4000f8e0226 */
        /* <DEDUP_REMOVED lines=19> */
[----:B------:R-:W-:Y:S01]  /*10740*/  LEA R8, P1, R5, UR18, 0x2 ;  /* 0x0000001205087c11 */ /* 0x000fe2000f8210ff */
[----:B------:R-:W-:Y:S02]  /*10750*/  UIADD3 UR38, UR41, -UR39, URZ ;  /* 0x8000002729267290 */ /* 0x000fe4000fffe03f */
[----:B------:R-:W-:Y:S01]  /*10760*/  IMAD.U32 R7, RZ, RZ, UR39 ;  /* 0x00000027ff077e24 */ /* 0x000fe2000f8e00ff */
[----:B------:R-:W-:Y:S01]  /*10770*/  LEA.HI.X.SX32 R9, R4, UR19, 0x2, P1 ;  /* 0x0000001304097c11 */ /* 0x000fe200088f16ff */
[----:B------:R-:W-:Y:S01]  /*10780*/  IMAD.U32 R6, RZ, RZ, UR39 ;  /* 0x00000027ff067e24 */ /* 0x000fe2000f8e00ff */
[----:B------:R-:W-:Y:S01]  /*10790*/  R2UR UR14, R8 ;  /* 0x00000000080e72ca */ /* 0x000fe200000e0000 */
[----:B------:R-:W-:Y:S01]  /*107a0*/  UIMAD UR38, UR38, UR20, -0x40 ;  /* 0xffffffc0262674a4 */ /* 0x000fe2000f8e0214 */
[----:B------:R-:W-:Y:S02]  /*107b0*/  R2UR UR15, R9 ;  /* 0x00000000090f72ca */ /* 0x000fe400000e0000 */
[----:B------:R-:W-:Y:S04]  /*107c0*/  LEA R10, P2, R7, UR18, 0x2 ;  /* 0x00000012070a7c11 */ /* 0x000fe8000f8410ff */
[----:B------:R-:W-:Y:S02]  /*107d0*/  LEA.HI.X.SX32 R11, R6, UR19, 0x2, P2 ;  /* 0x00000013060b7c11 */ /* 0x000fe400090f16ff */
[----:B------:R-:W-:Y:S02]  /*107e0*/  R2UR UR42, R10 ;  /* 0x000000000a2a72ca */ /* 0x000fe400000e0000 */
[----:B------:R-:W-:Y:S01]  /*107f0*/  R2UR UR43, R11 ;  /* 0x000000000b2b72ca */ /* 0x000fe200000e0000 */
[----:B------:R-:W-:Y:S01]  /*10800*/  IMAD.U32 R6, RZ, RZ, UR14 ;  /* 0x0000000eff067e24 */ /* 0x000fe2000f8e00ff */
[----:B------:R-:W-:Y:S01]  /*10810*/  UIMAD UR14, UR9, UR38, URZ ;  /* 0x00000026090e72a4 */ /* 0x000fe2000f8e023f */
[----:B------:R-:W-:Y:S01]  /*10820*/  IMAD.U32 R7, RZ, RZ, UR15 ;  /* 0x0000000fff077e24 */ /* 0x000fe2000f8e00ff */
[----:B------:R-:W-:Y:S02]  /*10830*/  USHF.R.S32.HI UR15, URZ, 0x1f, UR38 ;  /* 0x0000001f3f0f7899 */ /* 0x000fe40008011426 */
[----:B------:R-:W-:Y:S02]  /*10840*/  UIMAD.WIDE.U32 UR38, UR8, UR38, URZ ;  /* 0x00000026082672a5 */ /* 0x000fe4000f8e003f */
[----:B------:R-:W3:Y:S01]  /*10850*/  LDG.E R6, desc[UR24][R6.64] ;  /* 0x0000001806067981 */ /* 0x000ee2000c1e1900 */
[----:B------:R-:W-:Y:S02]  /*10860*/  UIMAD UR14, UR15, UR8, UR14 ;  /* 0x000000080f0e72a4 */ /* 0x000fe4000f8e020e */
[----:B------:R-:W-:Y:S01]  /*10870*/  MOV R4, UR42 ;  /* 0x0000002a00047c02 */ /* 0x000fe20008000f00 */
[----:B------:R-:W-:Y:S01]  /*10880*/  IMAD.U32 R9, RZ, RZ, UR39 ;  /* 0x00000027ff097e24 */ /* 0x000fe2000f8e00ff */
[----:B------:R-:W-:Y:S01]  /*10890*/  UIADD3 UR14, UR39, UR14, URZ ;  /* 0x0000000e270e7290 */ /* 0x000fe2000fffe03f */
[----:B------:R-:W-:Y:S01]  /*108a0*/  IMAD.U32 R5, RZ, RZ, UR43 ;  /* 0x0000002bff057e24 */ /* 0x000fe2000f8e00ff */
[----:B------:R-:W-:Y:S01]  /*108b0*/  MOV R8, UR38 ;  /* 0x0000002600087c02 */ /* 0x000fe20008000f00 */
[----:B------:R-:W-:Y:S03]  /*108c0*/  UMOV UR15, UR9 ;  /* 0x00000009000f7c82 */ /* 0x000fe60008000000 */
[----:B------:R-:W-:Y:S01]  /*108d0*/  IMAD.U32 R9, RZ, RZ, UR14 ;  /* 0x0000000eff097e24 */ /* 0x000fe2000f8e00ff */
[----:B------:R-:W-:Y:S01]  /*108e0*/  UMOV UR14, UR8 ;  /* 0x00000008000e7c82 */ /* 0x000fe20008000000 */
[----:B------:R4:W3:Y:S02]  /*108f0*/  LDG.E R7, desc[UR24][R4.64] ;  /* 0x0000001804077981 */ /* 0x0008e4000c1e1900 */
[----:B----4-:R-:W4:Y:S01]  /*10900*/  LDC.64 R4, c[0x0][0x230] ;  /* 0x00008c00ff047b82 */ /* 0x010f220000000a00 */
[----:B---3--:R-:W-:Y:S04]  /*10910*/  IMAD.IADD R7, R7, 0x1, -R6 ;  /* 0x0000000107077824 */ /* 0x008fe800078e0a06 */
[CC--:B----4-:R-:W-:Y:S01]  /*10920*/  IMAD.WIDE.U32 R8, R7.reuse, R4.reuse, R8 ;  /* 0x0000000407087225 */ /* 0x0d0fe200078e0008 */
[----:B------:R-:W-:Y:S05]  /*10930*/  SHF.R.S32.HI R6, RZ, 0x1f, R7 ;  /* 0x0000001fff067819 */ /* 0x000fea0000011407 */
[----:B------:R-:W-:Y:S04]  /*10940*/  IMAD R6, R6, R4, RZ ;  /* 0x0000000406067224 */ /* 0x000fe800078e02ff */
[----:B------:R-:W-:Y:S01]  /*10950*/  IMAD R6, R7, R5, R6 ;  /* 0x0000000507067224 */ /* 0x000fe200078e0206 */
[----:B------:R-:W-:Y:S03]  /*10960*/  MOV R5, R8 ;  /* 0x0000000800057202 */ /* 0x000fe60000000f00 */
[----:B------:R-:W-:Y:S07]  /*10970*/  IMAD.IADD R4, R9, 0x1, R6 ;  /* 0x0000000109047824 */ /* 0x000fee00078e0206 */
.L_x_2579:
[----:B------:R3:W-:Y:S01]  /*10980*/  @P6 STS.128 [R242+0x8000], RZ ;  /* 0x008000fff2006388 */ /* 0x0007e20000000c00 */
[CC--:B--2---:R-:W-:Y:S01]  /*10990*/  LEA R22, P1, R5.reuse, R249.reuse, 0x1 ;  /* 0x000000f905167211 */ /* 0x0c4fe200078208ff */
[----:B------:R-:W-:Y:S01]  /*109a0*/  UMOV UR8, UR14 ;  /* 0x0000000e00087c82 */ /* 0x000fe20008000000 */
[C---:B------:R-:W-:Y:S01]  /*109b0*/  IADD3 R8, P2, R5.reuse, UR29, RZ ;  /* 0x0000001d05087c10 */ /* 0x040fe2000ff5e0ff */
[----:B------:R-:W-:Y:S01]  /*109c0*/  UMOV UR9, UR15 ;  /* 0x0000000f00097c82 */ /* 0x000fe20008000000 */
[-C--:B------:R-:W-:Y:S02]  /*109d0*/  LEA.HI.X R23, R5, R248.reuse, R4, 0x1, P1 ;  /* 0x000000f805177211 */ /* 0x080fe400008f0c04 */
[-C--:B------:R-:W-:Y:S02]  /*109e0*/  @!P6 LEA R20, P1, R8, R249.reuse, 0x1 ;  /* 0x000000f90814e211 */ /* 0x080fe400078208ff */
        /* <DEDUP_REMOVED lines=8> */
[CC--:B-1----:R-:W-:Y:S02]  /*10a70*/  @!P4 LEA R16, P1, R8.reuse, R249.reuse, 0x1 ;  /* 0x000000f90810c211 */ /* 0x0c2fe400078208ff */
        /* <DEDUP_REMOVED lines=33> */
[-C--:B------:R-:W-:Y:S01]  /*10c90*/  @!P3 LEA R8, P1, R6, R249.reuse, 0x1 ;  /* 0x000000f90608b211 */ /* 0x080fe200078208ff */
[----:B------:R3:W-:Y:S01]  /*10ca0*/  @P5 STS.128 [R242+0xa800], RZ ;  /* 0x00a800fff2005388 */ /* 0x0007e20000000c00 */
[-C--:B------:R-:W-:Y:S02]  /*10cb0*/  @!P6 LEA R28, P2, R4, R249.reuse, 0x1 ;  /* 0x000000f9041ce211 */ /* 0x080fe400078408ff */
        /* <DEDUP_REMOVED lines=65> */
.L_x_2578:
[----:B------:R-:W-:Y:S01]  /*110d0*/  UIADD3 UR37, UR11, -0x1, URZ ;  /* 0xffffffff0b257890 */ /* 0x000fe2000fffe03f */
[----:B--23--:R-:W-:Y:S01]  /*110e0*/  LDSM.16.MT88.4 R20, [R230+0x10000] ;  /* 0x01000000e614783b */ /* 0x00cfe20000004200 */
[----:B------:R-:W-:Y:S01]  /*110f0*/  UISETP.GT.AND UP2, UPT, UR11, 0x1, UPT ;  /* 0x000000010b00788c */ /* 0x000fe2000bf44270 */
[----:B------:R-:W-:Y:S01]  /*11100*/  UMOV UR15, UR36 ;  /* 0x00000024000f7c82 */ /* 0x000fe20008000000 */
[----:B------:R-:W-:Y:S02]  /*11110*/  UMOV UR14, UR35 ;  /* 0x00000023000e7c82 */ /* 0x000fe40008000000 */
[----:B------:R-:W-:Y:S01]  /*11120*/  MOV R4, UR37 ;  /* 0x0000002500047c02 */ /* 0x000fe20008000f00 */
[----:B------:R-:W-:Y:S02]  /*11130*/  UMOV UR11, UR37 ;  /* 0x00000025000b7c82 */ /* 0x000fe40008000000 */
[----:B------:R-:W-:Y:S01]  /*11140*/  LDSM.16.MT88.4 R28, [R229+0x10000] ;  /* 0x01000000e51c783b */ /* 0x000fe20000004200 */
[----:B------:R-:W-:Y:S04]  /*11150*/  LEA R4, R4, R243, 0x6 ;  /* 0x000000f304047211 */ /* 0x000fe800078e30ff */
[C---:B-1----:R-:W-:Y:S02]  /*11160*/  IADD3 R15, R4.reuse, 0x10, RZ ;  /* 0x00000010040f7810 */ /* 0x042fe40007ffe0ff */
[----:B------:R-:W-:Y:S02]  /*11170*/  I2FP.F32.S32 R8, R4 ;  /* 0x0000000400087245 */ /* 0x000fe40000201400 */
[----:B------:R-:W-:Y:S02]  /*11180*/  I2FP.F32.S32 R15, R15 ;  /* 0x0000000f000f7245 */ /* 0x000fe40000201400 */
[----:B------:R-:W-:Y:S01]  /*11190*/  IADD3 R5, R4, 0x1, RZ ;  /* 0x0000000104057810 */ /* 0x000fe20007ffe0ff */
[C---:B------:R-:W-:Y:S01]  /*111a0*/  FFMA.FTZ R9, R8.reuse, UR5, R185 ;  /* 0x0000000508097c23 */ /* 0x040fe200080100b9 */
[----:B------:R-:W-:Y:S01]  /*111b0*/  FFMA.FTZ R8, R8, UR5, R3 ;  /* 0x0000000508087c23 */ /* 0x000fe20008010003 */
[C---:B------:R-:W-:Y:S01]  /*111c0*/  IADD3 R3, R4.reuse, 0x18, RZ ;  /* 0x0000001804037810 */ /* 0x040fe20007ffe0ff */
[C---:B------:R-:W-:Y:S01]  /*111d0*/  FFMA.FTZ R175, R15.reuse, UR5, R175 ;  /* 0x000000050faf7c23 */ /* 0x040fe200080100af */
[----:B------:R-:W-:Y:S01]  /*111e0*/  FFMA.FTZ R171, R15, UR5, R171 ;  /* 0x000000050fab7c23 */ /* 0x000fe200080100ab */
[C---:B------:R-:W-:Y:S02]  /*111f0*/  IADD3 R15, R4.reuse, 0x19, RZ ;  /* 0x00000019040f7810 */ /* 0x040fe40007ffe0ff */
[----:B------:R-:W-:Y:S02]  /*11200*/  I2FP.F32.S32 R3, R3 ;  /* 0x0000000300037245 */ /* 0x000fe40000201400 */
[----:B------:R-:W-:Y:S02]  /*11210*/  I2FP.F32.S32 R15, R15 ;  /* 0x0000000f000f7245 */ /* 0x000fe40000201400 */
[----:B------:R-:W-:Y:S01]  /*11220*/  I2FP.F32.S32 R5, R5 ;  /* 0x0000000500057245 */ /* 0x000fe20000201400 */
[C---:B------:R-:W-:Y:S01]  /*11230*/  FFMA.FTZ R173, R3.reuse, UR5, R173 ;  /* 0x0000000503ad7c23 */ /* 0x040fe200080100ad */
[C---:B------:R-:W-:Y:S01]  /*11240*/  IADD3 R6, R4.reuse, 0x8, RZ ;  /* 0x0000000804067810 */ /* 0x040fe20007ffe0ff */
[----:B------:R-:W-:Y:S01]  /*11250*/  FFMA.FTZ R169, R3, UR5, R169 ;  /* 0x0000000503a97c23 */ /* 0x000fe200080100a9 */
[C---:B------:R-:W-:Y:S01]  /*11260*/  IADD3 R3, R4.reuse, 0x21, RZ ;  /* 0x0000002104037810 */ /* 0x040fe20007ffe0ff */
[C---:B------:R-:W-:Y:S01]  /*11270*/  FFMA.FTZ R172, R15.reuse, UR5, R172 ;  /* 0x000000050fac7c23 */ /* 0x040fe200080100ac */
[C---:B------:R-:W-:Y:S01]  /*11280*/  IADD3 R7, R4.reuse, 0x9, RZ ;  /* 0x0000000904077810 */ /* 0x040fe20007ffe0ff */
[----:B------:R-:W-:Y:S01]  /*11290*/  FFMA.FTZ R168, R15, UR5, R168 ;  /* 0x000000050fa87c23 */ /* 0x000fe200080100a8 */
[----:B------:R-:W-:Y:S01]  /*112a0*/  I2FP.F32.S32 R6, R6 ;  /* 0x0000000600067245 */ /* 0x000fe20000201400 */
[C---:B------:R-:W-:Y:S01]  /*112b0*/  FFMA.FTZ R10, R5.reuse, UR5, R164 ;  /* 0x00000005050a7c23 */ /* 0x040fe200080100a4 */
[----:B------:R-:W-:Y:S01]  /*112c0*/  IADD3 R11, R4, 0x11, RZ ;  /* 0x00000011040b7810 */ /* 0x000fe20007ffe0ff */
[----:B------:R-:W-:Y:S01]  /*112d0*/  FFMA.FTZ R5, R5, UR5, R183 ;  /* 0x0000000505057c23 */ /* 0x000fe200080100b7 */
[----:B------:R-:W-:Y:S01]  /*112e0*/  FMNMX.FTZ R15, R9, R2, !PT ;  /* 0x00000002090f7209 */ /* 0x000fe20007810000 */
[C---:B------:R-:W-:Y:S01]  /*112f0*/  FFMA.FTZ R191, R6.reuse, UR5, R191 ;  /* 0x0000000506bf7c23 */ /* 0x040fe200080100bf */
[----:B------:R-:W-:Y:S01]  /*11300*/  I2FP.F32.S32 R3, R3 ;  /* 0x0000000300037245 */ /* 0x000fe20000201400 */
[----:B------:R-:W-:Y:S01]  /*11310*/  FFMA.FTZ R6, R6, UR5, R189 ;  /* 0x0000000506067c23 */ /* 0x000fe200080100bd */
[----:B------:R-:W-:Y:S02]  /*11320*/  I2FP.F32.S32 R7, R7 ;  /* 0x0000000700077245 */ /* 0x000fe40000201400 */
[----:B------:R-:W-:Y:S01]  /*11330*/  I2FP.F32.S32 R11, R11 ;  /* 0x0000000b000b7245 */ /* 0x000fe20000201400 */
[----:B------:R-:W-:Y:S01]  /*11340*/  FFMA.FTZ R207, R3, UR5, R12 ;  /* 0x0000000503cf7c23 */ /* 0x000fe2000801000c */
[----:B------:R-:W-:Y:S01]  /*11350*/  FMNMX.FTZ R15, R10, R15, !PT ;  /* 0x0000000f0a0f7209 */ /* 0x000fe20007810000 */
[----:B------:R-:W-:Y:S01]  /*11360*/  FFMA.FTZ R192, R7, UR5, R192 ;  /* 0x0000000507c07c23 */ /* 0x000fe200080100c0 */
[----:B------:R-:W-:Y:S01]  /*11370*/  FMNMX.FTZ R16, R8, R0, !PT ;  /* 0x0000000008107209 */ /* 0x000fe20007810000 */
[C---:B------:R-:W-:Y:S01]  /*11380*/  FFMA.FTZ R174, R11.reuse, UR5, R174 ;  /* 0x000000050bae7c23 */ /* 0x040fe200080100ae */
[----:B------:R-:W-:Y:S01]  /*11390*/  FFMA.FTZ R170, R11, UR5, R170 ;  /* 0x000000050baa7c23 */ /* 0x000fe200080100aa */
[----:B------:R-:W-:Y:S01]  /*113a0*/  FMNMX.FTZ R12, R191, R15, !PT ;  /* 0x0000000fbf0c7209 */ /* 0x000fe20007810000 */
[----:B------:R-:W-:Y:S01]  /*113b0*/  FFMA.FTZ R7, R7, UR5, R190 ;  /* 0x0000000507077c23 */ /* 0x000fe200080100be */
[----:B------:R-:W-:Y:S01]  /*113c0*/  IADD3 R11, R4, 0x20, RZ ;  /* 0x00000020040b7810 */ /* 0x000fe20007ffe0ff */
[----:B------:R-:W-:Y:S01]  /*113d0*/  FFMA.FTZ R178, R3, UR5, R178 ;  /* 0x0000000503b27c23 */ /* 0x000fe200080100b2 */
[----:B------:R-:W-:Y:S02]  /*113e0*/  FMNMX.FTZ R16, R5, R16, !PT ;  /* 0x0000001005107209 */ /* 0x000fe40007810000 */
[----:B------:R-:W-:Y:S02]  /*113f0*/  FMNMX.FTZ R12, R192, R12, !PT ;  /* 0x0000000cc00c7209 */ /* 0x000fe40007810000 */
[----:B------:R-:W-:Y:S02]  /*11400*/  I2FP.F32.S32 R11, R11 ;  /* 0x0000000b000b7245 */ /* 0x000fe40000201400 */
[----:B------:R-:W-:Y:S02]  /*11410*/  FMNMX.FTZ R15, R6, R16, !PT ;  /* 0x00000010060f7209 */ /* 0x000fe40007810000 */
[C---:B------:R-:W-:Y:S01]  /*11420*/  IADD3 R3, R4.reuse, 0x28, RZ ;  /* 0x0000002804037810 */ /* 0x040fe20007ffe0ff */
[----:B------:R-:W-:Y:S01]  /*11430*/  FFMA.FTZ R179, R11, UR5, R179 ;  /* 0x000000050bb37c23 */ /* 0x000fe200080100b3 */
[----:B------:R-:W-:Y:S01]  /*11440*/  FMNMX.FTZ R12, R175, R12, !PT ;  /* 0x0000000caf0c7209 */ /* 0x000fe20007810000 */
[----:B------:R-:W-:Y:S01]  /*11450*/  FFMA.FTZ R208, R11, UR5, R208 ;  /* 0x000000050bd07c23 */ /* 0x000fe200080100d0 */
[----:B------:R-:W-:Y:S02]  /*11460*/  FMNMX.FTZ R15, R7, R15, !PT ;  /* 0x0000000f070f7209 */ /* 0x000fe40007810000 */
[----:B------:R-:W-:Y:S02]  /*11470*/  I2FP.F32.S32 R16, R3 ;  /* 0x0000000300107245 */ /* 0x000fe40000201400 */
[----:B------:R-:W-:Y:S02]  /*11480*/  IADD3 R11, R4, 0x29, RZ ;  /* 0x00000029040b7810 */ /* 0x000fe40007ffe0ff */
[----:B------:R-:W-:Y:S01]  /*11490*/  FMNMX.FTZ R12, R174, R12, !PT ;  /* 0x0000000cae0c7209 */ /* 0x000fe20007810000 */
[C---:B------:R-:W-:Y:S01]  /*114a0*/  FFMA.FTZ R206, R16.reuse, UR5, R14 ;  /* 0x0000000510ce7c23 */ /* 0x040fe2000801000e */
[----:B------:R-:W-:Y:S01]  /*114b0*/  FMNMX.FTZ R15, R171, R15, !PT ;  /* 0x0000000fab0f7209 */ /* 0x000fe20007810000 */
[----:B------:R-:W-:Y:S01]  /*114c0*/  FFMA.FTZ R177, R16, UR5, R177 ;  /* 0x0000000510b17c23 */ /* 0x000fe200080100b1 */
[----:B------:R-:W-:Y:S02]  /*114d0*/  I2FP.F32.S32 R11, R11 ;  /* 0x0000000b000b7245 */ /* 0x000fe40000201400 */
[----:B------:R-:W-:Y:S02]  /*114e0*/  FMNMX.FTZ R12, R173, R12, !PT ;  /* 0x0000000cad0c7209 */ /* 0x000fe40007810000 */
[----:B------:R-:W-:Y:S01]  /*114f0*/  FMNMX.FTZ R14, R170, R15, !PT ;  /* 0x0000000faa0e7209 */ /* 0x000fe20007810000 */
[C---:B------:R-:W-:Y:S01]  /*11500*/  FFMA.FTZ R205, R11.reuse, UR5, R13 ;  /* 0x000000050bcd7c23 */ /* 0x040fe2000801000d */
[----:B------:R-:W-:Y:S01]  /*11510*/  IADD3 R3, R4, 0x30, RZ ;  /* 0x0000003004037810 */ /* 0x000fe20007ffe0ff */
[----:B------:R-:W-:Y:S01]  /*11520*/  FFMA.FTZ R176, R11, UR5, R176 ;  /* 0x000000050bb07c23 */ /* 0x000fe200080100b0 */
[----:B------:R-:W-:Y:S02]  /*11530*/  FMNMX.FTZ R12, R172, R12, !PT ;  /* 0x0000000cac0c7209 */ /* 0x000fe40007810000 */
[----:B------:R-:W-:Y:S02]  /*11540*/  FMNMX.FTZ R13, R169, R14, !PT ;  /* 0x0000000ea90d7209 */ /* 0x000fe40007810000 */
[----:B------:R-:W-:Y:S02]  /*11550*/  I2FP.F32.S32 R3, R3 ;  /* 0x0000000300037245 */ /* 0x000fe40000201400 */
[----:B------:R-:W-:Y:S02]  /*11560*/  FMNMX.FTZ R11, R208, R12, !PT ;  /* 0x0000000cd00b7209 */ /* 0x000fe40007810000 */
[----:B------:R-:W-:Y:S01]  /*11570*/  FMNMX.FTZ R13, R168, R13, !PT ;  /* 0x0000000da80d7209 */ /* 0x000fe20007810000 */
[C---:B------:R-:W-:Y:S01]  /*11580*/  FFMA.FTZ R187, R3.reuse, UR5, R187 ;  /* 0x0000000503bb7c23 */ /* 0x040fe200080100bb */
[----:B------:R-:W-:Y:S01]  /*11590*/  FFMA.FTZ R184, R3, UR5, R184 ;  /* 0x0000000503b87c23 */ /* 0x000fe200080100b8 */
[----:B------:R-:W-:Y:S02]  /*115a0*/  FMNMX.FTZ R3, R207, R11, !PT ;  /* 0x0000000bcf037209 */ /* 0x000fe40007810000 */
[----:B------:R-:W-:Y:S02]  /*115b0*/  FMNMX.FTZ R12, R179, R13, !PT ;  /* 0x0000000db30c7209 */ /* 0x000fe40007810000 */
[----:B------:R-:W-:Y:S02]  /*115c0*/  IADD3 R14, R4, 0x31, RZ ;  /* 0x00000031040e7810 */ /* 0x000fe40007ffe0ff */
[----:B------:R-:W-:Y:S02]  /*115d0*/  FMNMX.FTZ R3, R206, R3, !PT ;  /* 0x00000003ce037209 */ /* 0x000fe40007810000 */
[----:B------:R-:W-:Y:S02]  /*115e0*/  FMNMX.FTZ R12, R178, R12, !PT ;  /* 0x0000000cb20c7209 */ /* 0x000fe40007810000 */
[----:B------:R-:W-:Y:S02]  /*115f0*/  I2FP.F32.S32 R13, R14 ;  /* 0x0000000e000d7245 */ /* 0x000fe40000201400 */
[C---:B------:R-:W-:Y:S02]  /*11600*/  IADD3 R11, R4.reuse, 0x38, RZ ;  /* 0x00000038040b7810 */ /* 0x040fe40007ffe0ff */
[----:B------:R-:W-:Y:S01]  /*11610*/  FMNMX.FTZ R3, R205, R3, !PT ;  /* 0x00000003cd037209 */ /* 0x000fe20007810000 */
[----:B------:R-:W-:Y:S01]  /*11620*/  FFMA.FTZ R186, R13, UR5, R186 ;  /* 0x000000050dba7c23 */ /* 0x000fe200080100ba */
[----:B------:R-:W-:Y:S01]  /*11630*/  FMNMX.FTZ R12, R177, R12, !PT ;  /* 0x0000000cb10c7209 */ /* 0x000fe20007810000 */
[----:B------:R-:W-:Y:S01]  /*11640*/  FFMA.FTZ R182, R13, UR5, R182 ;  /* 0x000000050db67c23 */ /* 0x000fe200080100b6 */
        /* <DEDUP_REMOVED lines=9> */
[----:B------:R-:W-:Y:S01]  /*116e0*/  FFMA.FTZ R165, R4, UR5, R165 ;  /* 0x0000000504a57c23 */ /* 0x000fe200080100a5 */
[----:B------:R-:W-:Y:S01]  /*116f0*/  FMNMX.FTZ R3, R166, R3, !PT ;  /* 0x00000003a6037209 */ /* 0x000fe20007810000 */
[----:B------:R-:W-:Y:S01]  /*11700*/  FFMA.FTZ R180, R4, UR5, R180 ;  /* 0x0000000504b47c23 */ /* 0x000fe200080100b4 */
        /* <DEDUP_REMOVED lines=8> */
[----:B------:R-:W-:Y:S08]  /*11790*/  LDSM.16.MT88.4 R12, [R232+0x10000] ;  /* 0x01000000e80c783b */ /* 0x000ff00000004200 */
[----:B------:R-:W1:Y:S08]  /*117a0*/  SHFL.BFLY PT, R3, R4, 0x1, 0x1f ;  /* 0x0c201f0004037f89 */ /* 0x000e7000000e0000 */
[----:B------:R-:W2:Y:S01]  /*117b0*/  SHFL.BFLY PT, R164, R11, 0x1, 0x1f ;  /* 0x0c201f000ba47f89 */ /* 0x000ea200000e0000 */
[----:B-1----:R-:W-:Y:S02]  /*117c0*/  FMNMX.FTZ R3, R4, R3, !PT ;  /* 0x0000000304037209 */ /* 0x002fe40007810000 */
[----:B--2---:R-:W-:Y:S03]  /*117d0*/  FMNMX.FTZ R164, R11, R164, !PT ;  /* 0x000000a40ba47209 */ /* 0x004fe60007810000 */
[C---:B------:R-:W-:Y:S01]  /*117e0*/  FMUL.FTZ R185, R3.reuse, UR4 ;  /* 0x0000000403b97c20 */ /* 0x040fe20008410000 */
[C---:B------:R-:W-:Y:S01]  /*117f0*/  FSETP.NEU.FTZ.AND P1, PT, R3.reuse, -INF , PT ;  /* 0xff8000000300780b */ /* 0x040fe20003f3d000 */
[----:B------:R-:W-:Y:S01]  /*11800*/  FADD.FTZ R2, -R3, R2 ;  /* 0x0000000203027221 */ /* 0x000fe20000010100 */
[C---:B------:R-:W-:Y:S02]  /*11810*/  FMUL.FTZ R183, R164.reuse, UR4 ;  /* 0x00000004a4b77c20 */ /* 0x040fe40008410000 */
[----:B------:R-:W-:Y:S01]  /*11820*/  FSEL R185, R185, RZ, P1 ;  /* 0x000000ffb9b97208 */ /* 0x000fe20000800000 */
[C---:B------:R-:W-:Y:S01]  /*11830*/  FADD.FTZ R4, -R164.reuse, R0 ;  /* 0x00000000a4047221 */ /* 0x040fe20000010100 */
[----:B------:R-:W-:Y:S01]  /*11840*/  FSETP.NEU.FTZ.AND P1, PT, R164, -INF , PT ;  /* 0xff800000a400780b */ /* 0x000fe20003f3d000 */
[----:B------:R-:W-:Y:S02]  /*11850*/  FMUL.FTZ R0, R2, UR4 ;  /* 0x0000000402007c20 */ /* 0x000fe40008410000 */
[--C-:B------:R-:W-:Y:S01]  /*11860*/  FFMA.FTZ R190, R191, UR4, -R185.reuse ;  /* 0x00000004bfbe7c23 */ /* 0x100fe200080108b9 */
[----:B------:R-:W-:Y:S01]  /*11870*/  FSEL R183, R183, RZ, P1 ;  /* 0x000000ffb7b77208 */ /* 0x000fe20000800000 */
[--C-:B------:R-:W-:Y:S01]  /*11880*/  FFMA.FTZ R189, R192, UR4, -R185.reuse ;  /* 0x00000004c0bd7c23 */ /* 0x100fe200080108b9 */
[----:B------:R-:W-:Y:S01]  /*11890*/  FMUL.FTZ R2, R4, UR4 ;  /* 0x0000000404027c20 */ /* 0x000fe20008410000 */
[--C-:B------:R-:W-:Y:S01]  /*118a0*/  FFMA.FTZ R195, R9, UR4, -R185.reuse ;  /* 0x0000000409c37c23 */ /* 0x100fe200080108b9 */
[----:B------:R-:W-:Y:S01]  /*118b0*/  FFMA.FTZ R194, R10, UR4, -R185 ;  /* 0x000000040ac27c23 */ /* 0x000fe200080108b9 */
[--C-:B------:R-:W-:Y:S01]  /*118c0*/  FFMA.FTZ R196, R8, UR4, -R183.reuse ;  /* 0x0000000408c47c23 */ /* 0x100fe200080108b7 */
[--C-:B------:R-:W-:Y:S01]  /*118d0*/  FFMA.FTZ R193, R5, UR4, -R183.reuse ;  /* 0x0000000405c17c23 */ /* 0x100fe200080108b7 */
[--C-:B------:R-:W-:Y:S01]  /*118e0*/  FFMA.FTZ R192, R6, UR4, -R183.reuse ;  /* 0x0000000406c07c23 */ /* 0x100fe200080108b7 */
[----:B------:R-:W-:Y:S01]  /*118f0*/  FFMA.FTZ R191, R7, UR4, -R183 ;  /* 0x0000000407bf7c23 */ /* 0x000fe200080108b7 */
[----:B------:R-:W1:Y:S01]  /*11900*/  MUFU.EX2 R0, R0 ;  /* 0x0000000000007308 */ /* 0x000e620000000800 */
[--C-:B------:R-:W-:Y:S01]  /*11910*/  FFMA.FTZ R197, R175, UR4, -R185.reuse ;  /* 0x00000004afc57c23 */ /* 0x100fe200080108b9 */
[--C-:B------:R-:W-:Y:S01]  /*11920*/  FFMA.FTZ R198, R174, UR4, -R185.reuse ;  /* 0x00000004aec67c23 */ /* 0x100fe200080108b9 */
[--C-:B------:R-:W-:Y:S01]  /*11930*/  FFMA.FTZ R199, R173, UR4, -R185.reuse ;  /* 0x00000004adc77c23 */ /* 0x100fe200080108b9 */
[----:B------:R-:W-:Y:S01]  /*11940*/  FFMA.FTZ R200, R172, UR4, -R185 ;  /* 0x00000004acc87c23 */ /* 0x000fe200080108b9 */
[--C-:B------:R-:W-:Y:S01]  /*11950*/  FFMA.FTZ R201, R171, UR4, -R183.reuse ;  /* 0x00000004abc97c23 */ /* 0x100fe200080108b7 */
[----:B------:R-:W-:Y:S01]  /*11960*/  LDSM.16.MT88.4 R172, [R232+0x14800] ;  /* 0x01480000e8ac783b */ /* 0x000fe20000004200 */
[--C-:B------:R-:W-:Y:S03]  /*11970*/  FFMA.FTZ R202, R170, UR4, -R183.reuse ;  /* 0x00000004aaca7c23 */ /* 0x100fe600080108b7 */
[----:B------:R-:W2:Y:S01]  /*11980*/  MUFU.EX2 R2, R2 ;  /* 0x0000000200027308 */ /* 0x000ea20000000800 */
[--C-:B------:R-:W-:Y:S01]  /*11990*/  FFMA.FTZ R204, R169, UR4, -R183.reuse ;  /* 0x00000004a9cc7c23 */ /* 0x100fe200080108b7 */
[--C-:B------:R-:W-:Y:S01]  /*119a0*/  FFMA.FTZ R203, R168, UR4, -R183.reuse ;  /* 0x00000004a8cb7c23 */ /* 0x100fe200080108b7 */
[--C-:B------:R-:W-:Y:S01]  /*119b0*/  FFMA.FTZ R209, R179, UR4, -R183.reuse ;  /* 0x00000004b3d17c23 */ /* 0x100fe200080108b7 */
[--C-:B------:R-:W-:Y:S01]  /*119c0*/  FFMA.FTZ R210, R178, UR4, -R183.reuse ;  /* 0x00000004b2d27c23 */ /* 0x100fe200080108b7 */
[--C-:B------:R-:W-:Y:S01]  /*119d0*/  FFMA.FTZ R211, R177, UR4, -R183.reuse ;  /* 0x00000004b1d37c23 */ /* 0x100fe200080108b7 */
[----:B------:R-:W-:Y:S01]  /*119e0*/  LDSM.16.MT88.4 R168, [R229+0x12800] ;  /* 0x01280000e5a8783b */ /* 0x000fe20000004200 */
[----:B------:R-:W-:Y:S03]  /*119f0*/  FFMA.FTZ R252, R176, UR4, -R183 ;  /* 0x00000004b0fc7c23 */ /* 0x000fe600080108b7 */
[----:B------:R-:W-:Y:S01]  /*11a00*/  MUFU.EX2 R195, R195 ;  /* 0x000000c300c37308 */ /* 0x000fe20000000800 */
[C---:B-1----:R-:W-:Y:S01]  /*11a10*/  FMUL.FTZ R6, R0.reuse, R162 ;  /* 0x000000a200067220 */ /* 0x042fe20000410000 */
        /* <DEDUP_REMOVED lines=12> */
[----:B------:R-:W-:Y:S01]  /*11ae0*/  FMUL.FTZ R17, R2, R149 ;  /* 0x0000009502117220 */ /* 0x000fe20000410000 */
        /* <DEDUP_REMOVED lines=8> */
[----:B------:R-:W3:Y:S03]  /*11b70*/  LDSM.16.MT88.4 R148, [R232+0x12000] ;  /* 0x01200000e894783b */ /* 0x000ee60000004200 */
[----:B------:R-:W4:Y:S01]  /*11b80*/  MUFU.EX2 R189, R189 ;  /* 0x000000bd00bd7308 */ /* 0x000f220000000800 */
[----:B-1----:R-:W-:Y:S01]  /*11b90*/  F2FP.BF16.F32.PACK_AB R161, R194, R195 ;  /* 0x000000c3c2a1723e */ /* 0x002fe200000010ff */
[----:B------:R-:W-:Y:S01]  /*11ba0*/  FMUL.FTZ R33, R2, R133 ;  /* 0x0000008502217220 */ /* 0x000fe20000410000 */
[C---:B------:R-:W-:Y:S01]  /*11bb0*/  FMUL.FTZ R38, R0.reuse, R38 ;  /* 0x0000002600267220 */ /* 0x040fe20000410000 */
[----:B------:R-:W-:Y:S01]  /*11bc0*/  FMUL.FTZ R39, R0, R39 ;  /* 0x0000002700277220 */ /* 0x000fe20000410000 */
[C---:B------:R-:W-:Y:S01]  /*11bd0*/  FMUL.FTZ R36, R2.reuse, R36 ;  /* 0x0000002402247220 */ /* 0x040fe20000410000 */
[----:B------:R-:W-:Y:S01]  /*11be0*/  FMUL.FTZ R37, R2, R37 ;  /* 0x0000002502257220 */ /* 0x000fe20000410000 */
[----:B------:R-:W1:Y:S03]  /*11bf0*/  LDSM.16.MT88.4 R140, [R230+0x12000] ;  /* 0x01200000e68c783b */ /* 0x000e660000004200 */
[----:B------:R-:W-:Y:S01]  /*11c00*/  MUFU.EX2 R196, R196 ;  /* 0x000000c400c47308 */ /* 0x000fe20000000800 */
[C---:B------:R-:W-:Y:S01]  /*11c10*/  FMUL.FTZ R42, R0.reuse, R42 ;  /* 0x0000002a002a7220 */ /* 0x040fe20000410000 */
[----:B------:R-:W-:Y:S01]  /*11c20*/  FMUL.FTZ R43, R0, R43 ;  /* 0x0000002b002b7220 */ /* 0x000fe20000410000 */
[C---:B------:R-:W-:Y:S01]  /*11c30*/  FMUL.FTZ R40, R2.reuse, R40 ;  /* 0x0000002802287220 */ /* 0x040fe20000410000 */
[----:B------:R-:W-:Y:S01]  /*11c40*/  FMUL.FTZ R41, R2, R41 ;  /* 0x0000002902297220 */ /* 0x000fe20000410000 */
[C---:B------:R-:W-:Y:S01]  /*11c50*/  FMUL.FTZ R46, R0.reuse, R46 ;  /* 0x0000002e002e7220 */ /* 0x040fe20000410000 */
[----:B------:R-:W-:Y:S01]  /*11c60*/  FMUL.FTZ R47, R0, R47 ;  /* 0x0000002f002f7220 */ /* 0x000fe20000410000 */
        /* <DEDUP_REMOVED lines=20> */
[----:B------:R-:W-:Y:S01]  /*11db0*/  LDSM.16.MT88.4 R176, [R230+0x15000] ;  /* 0x01500000e6b0783b */ /* 0x000fe20000004200 */
[--C-:B------:R-:W-:Y:S01]  /*11dc0*/  FFMA.FTZ R187, R187, UR4, -R185.reuse ;  /* 0x00000004bbbb7c23 */ /* 0x100fe200080108b9 */
[----:B------:R-:W-:Y:S01]  /*11dd0*/  FFMA.FTZ R186, R186, UR4, -R185 ;  /* 0x00000004baba7c23 */ /* 0x000fe200080108b9 */
[--C-:B------:R-:W-:Y:S01]  /*11de0*/  FFMA.FTZ R184, R184, UR4, -R183.reuse ;  /* 0x00000004b8b87c23 */ /* 0x100fe200080108b7 */
[--C-:B------:R-:W-:Y:S01]  /*11df0*/  FFMA.FTZ R182, R182, UR4, -R183.reuse ;  /* 0x00000004b6b67c23 */ /* 0x100fe200080108b7 */
        /* <DEDUP_REMOVED lines=9> */
[----:B----4-:R-:W-:Y:S01]  /*11e90*/  F2FP.BF16.F32.PACK_AB R162, R191, R192 ;  /* 0x000000c0bfa2723e */ /* 0x010fe200000010ff */
[----:B------:R-:W-:Y:S01]  /*11ea0*/  FMUL.FTZ R65, R2, R65 ;  /* 0x0000004102417220 */ /* 0x000fe20000410000 */
[C---:B------:R-:W-:Y:S01]  /*11eb0*/  FMUL.FTZ R70, R0.reuse, R70 ;  /* 0x0000004600467220 */ /* 0x040fe20000410000 */
[----:B------:R-:W-:Y:S01]  /*11ec0*/  FMUL.FTZ R71, R0, R71 ;  /* 0x0000004700477220 */ /* 0x000fe20000410000 */
[C---:B------:R-:W-:Y:S01]  /*11ed0*/  FMUL.FTZ R68, R2.reuse, R68 ;  /* 0x0000004402447220 */ /* 0x040fe20000410000 */
[----:B------:R-:W-:Y:S01]  /*11ee0*/  FMUL.FTZ R69, R2, R69 ;  /* 0x0000004502457220 */ /* 0x000fe20000410000 */
[C---:B------:R-:W-:Y:S01]  /*11ef0*/  FMUL.FTZ R74, R0.reuse, R74 ;  /* 0x0000004a004a7220 */ /* 0x040fe20000410000 */
[C---:B------:R-:W-:Y:S01]  /*11f00*/  HMMA.16816.F32.BF16 R4, R160.reuse, R12, R4 ;  /* 0x0000000ca004723c */ /* 0x040fe20000041804 */
[----:B------:R-:W-:Y:S01]  /*11f10*/  MUFU.EX2 R197, R197 ;  /* 0x000000c500c57308 */ /* 0x000fe20000000800 */
[----:B------:R-:W-:Y:S03]  /*11f20*/  PLOP3.LUT P1, PT, PT, PT, UP2, 0x80, 0x0 ;  /* 0x000000000000781c */ /* 0x000fe60003f2f028 */
[----:B------:R-:W-:Y:S01]  /*11f30*/  FMUL.FTZ R75, R0, R75 ;  /* 0x0000004b004b7220 */ /* 0x000fe20000410000 */
[C---:B------:R-:W-:Y:S05]  /*11f40*/  HMMA.16816.F32.BF16 R8, R160.reuse, R14, R8 ;  /* 0x0000000ea008723c */ /* 0x040fea0000041808 */
[----:B------:R-:W-:Y:S01]  /*11f50*/  MUFU.EX2 R198, R198 ;  /* 0x000000c600c67308 */ /* 0x000fe20000000800 */
        /* <DEDUP_REMOVED lines=15> */
[----:B------:R-:W-:Y:S01]  /*12050*/  MUFU.EX2 R200, R200 ;  /* 0x000000c800c87308 */ /* 0x000fe20000000800 */
[C---:B------:R-:W-:Y:S01]  /*12060*/  FMUL.FTZ R20, R2.reuse, R144 ;  /* 0x0000009002147220 */ /* 0x040fe20000410000 */
[----:B------:R-:W-:Y:S01]  /*12070*/  FMUL.FTZ R21, R2, R145 ;  /* 0x0000009102157220 */ /* 0x000fe20000410000 */
[C---:B------:R-:W-:Y:S03]  /*12080*/  FMUL.FTZ R22, R0.reuse, R146 ;  /* 0x0000009200167220 */ /* 0x040fe60000410000 */
[C---:B------:R-:W-:Y:S02]  /*12090*/  FMUL.FTZ R23, R0.reuse, R147 ;  /* 0x0000009300177220 */ /* 0x040fe40000410000 */
[----:B------:R-:W-:Y:S01]  /*120a0*/  LDSM.16.MT88.4 R144, [R229+0x10800] ;  /* 0x01080000e590783b */ /* 0x000fe20000004200 */
[----:B------:R-:W-:Y:S01]  /*120b0*/  FMUL.FTZ R83, R0, R83 ;  /* 0x0000005300537220 */ /* 0x000fe20000410000 */
[C---:B------:R-:W-:Y:S01]  /*120c0*/  FMUL.FTZ R80, R2.reuse, R80 ;  /* 0x0000005002507220 */ /* 0x040fe20000410000 */
[----:B------:R-:W-:Y:S01]  /*120d0*/  FMUL.FTZ R81, R2, R81 ;  /* 0x0000005102517220 */ /* 0x000fe20000410000 */
[C---:B------:R-:W-:Y:S01]  /*120e0*/  FMUL.FTZ R86, R0.reuse, R86 ;  /* 0x0000005600567220 */ /* 0x040fe20000410000 */
[C---:B------:R-:W-:Y:S01]  /*120f0*/  HMMA.16816.F32.BF16 R20, R160.reuse, R28, R20 ;  /* 0x0000001ca014723c */ /* 0x040fe20000041814 */
[----:B------:R-:W2:Y:S02]  /*12100*/  MUFU.EX2 R201, R201 ;  /* 0x000000c900c97308 */ /* 0x000ea40000000800 */
[----:B------:R-:W-:Y:S01]  /*12110*/  FMUL.FTZ R87, R0, R87 ;  /* 0x0000005700577220 */ /* 0x000fe20000410000 */
[C---:B------:R-:W-:Y:S01]  /*12120*/  FMUL.FTZ R84, R2.reuse, R84 ;  /* 0x0000005402547220 */ /* 0x040fe20000410000 */
[C---:B------:R-:W-:Y:S01]  /*12130*/  FMUL.FTZ R85, R2.reuse, R85 ;  /* 0x0000005502557220 */ /* 0x040fe20000410000 */
[C---:B------:R-:W-:Y:S05]  /*12140*/  HMMA.16816.F32.BF16 R24, R160.reuse, R30, R24 ;  /* 0x0000001ea018723c */ /* 0x040fea0000041818 */
[----:B------:R-:W4:Y:S01]  /*12150*/  MUFU.EX2 R202, R202 ;  /* 0x000000ca00ca7308 */ /* 0x000f220000000800 */
[C---:B------:R-:W-:Y:S01]  /*12160*/  FMUL.FTZ R28, R2.reuse, R136 ;  /* 0x00000088021c7220 */ /* 0x040fe20000410000 */
[----:B------:R-:W-:Y:S01]  /*12170*/  FMUL.FTZ R29, R2, R137 ;  /* 0x00000089021d7220 */ /* 0x000fe20000410000 */
[C---:B------:R-:W-:Y:S03]  /*12180*/  FMUL.FTZ R30, R0.reuse, R138 ;  /* 0x0000008a001e7220 */ /* 0x040fe60000410000 */
[C---:B------:R-:W-:Y:S02]  /*12190*/  FMUL.FTZ R31, R0.reuse, R139 ;  /* 0x0000008b001f7220 */ /* 0x040fe40000410000 */
[----:B------:R-:W2:Y:S01]  /*121a0*/  LDSM.16.MT88.4 R136, [R228+0x12000] ;  /* 0x01200000e488783b */ /* 0x000ea20000004200 */
        /* <DEDUP_REMOVED lines=9> */
[C---:B------:R-:W-:Y:S01]  /*12240*/  HMMA.16816.F32.BF16 R32, R160.reuse, R158, R32 ;  /* 0x0000009ea020723c */ /* 0x040fe20000041820 */
[----:B------:R-:W-:Y:S04]  /*12250*/  LDSM.16.MT88.4 R156, [R230+0x12800] ;  /* 0x01280000e69c783b */ /* 0x000fe80000004200 */
[----:B------:R-:W4:Y:S01]  /*12260*/  MUFU.EX2 R203, R203 ;  /* 0x000000cb00cb7308 */ /* 0x000f220000000800 */
[----:B------:R-:W-:Y:S01]  /*12270*/  FMUL.FTZ R93, R2, R93 ;  /* 0x0000005d025d7220 */ /* 0x000fe20000410000 */
[C---:B---3--:R-:W-:Y:S04]  /*12280*/  HMMA.16816.F32.BF16 R36, R160.reuse, R148, R36 ;  /* 0x00000094a024723c */ /* 0x048fe80000041824 */
[C---:B------:R-:W-:Y:S02]  /*12290*/  FMUL.FTZ R98, R0.reuse, R98 ;  /* 0x0000006200627220 */ /* 0x040fe40000410000 */
[C---:B------:R-:W-:Y:S01]  /*122a0*/  HMMA.16816.F32.BF16 R40, R160.reuse, R150, R40 ;  /* 0x00000096a028723c */ /* 0x040fe20000041828 */
[----:B------:R-:W-:Y:S01]  /*122b0*/  LDSM.16.MT88.4 R148, [R228+0x10800] ;  /* 0x01080000e494783b */ /* 0x000fe20000004200 */
[----:B------:R-:W3:Y:S03]  /*122c0*/  MUFU.EX2 R209, R209 ;  /* 0x000000d100d17308 */ /* 0x000ee60000000800 */
[----:B------:R-:W-:Y:S01]  /*122d0*/  FMUL.FTZ R99, R0, R99 ;  /* 0x0000006300637220 */ /* 0x000fe20000410000 */
[C---:B-1----:R-:W-:Y:S06]  /*122e0*/  HMMA.16816.F32.BF16 R44, R160.reuse, R140, R44 ;  /* 0x0000008ca02c723c */ /* 0x042fec000004182c */
[----:B------:R-:W-:Y:S01]  /*122f0*/  MUFU.EX2 R210, R210 ;  /* 0x000000d200d27308 */ /* 0x000fe20000000800 */
[C---:B------:R-:W-:Y:S01]  /*12300*/  FMUL.FTZ R96, R2.reuse, R96 ;  /* 0x0000006002607220 */ /* 0x040fe20000410000 */
[C---:B------:R-:W-:Y:S01]  /*12310*/  HMMA.16816.F32.BF16 R48, R160.reuse, R142, R48 ;  /* 0x0000008ea030723c */ /* 0x040fe20000041830 */
[----:B------:R-:W1:Y:S02]  /*12320*/  LDSM.16.MT88.4 R140, [R232+0x14000] ;  /* 0x01400000e88c783b */ /* 0x000e640000004200 */
[----:B------:R-:W-:Y:S03]  /*12330*/  FMUL.FTZ R97, R2, R97 ;  /* 0x0000006102617220 */ /* 0x000fe60000410000 */
[C---:B-----5:R-:W-:Y:S02]  /*12340*/  HMMA.16816.F32.BF16 R52, R160.reuse, R132, R52 ;  /* 0x00000084a034723c */ /* 0x060fe40000041834 */
[----:B------:R-:W-:Y:S03]  /*12350*/  MUFU.EX2 R211, R211 ;  /* 0x000000d300d37308 */ /* 0x000fe60000000800 */
[C---:B------:R-:W-:Y:S01]  /*12360*/  FMUL.FTZ R102, R0.reuse, R102 ;  /* 0x0000006600667220 */ /* 0x040fe20000410000 */
[C---:B------:R-:W-:Y:S01]  /*12370*/  HMMA.16816.F32.BF16 R56, R160.reuse, R134, R56 ;  /* 0x00000086a038723c */ /* 0x040fe20000041838 */
[----:B------:R-:W5:Y:S05]  /*12380*/  LDSM.16.MT88.4 R132, [R230+0x14000] ;  /* 0x01400000e684783b */ /* 0x000f6a0000004200 */
[----:B------:R-:W-:Y:S01]  /*12390*/  MUFU.EX2 R252, R252 ;  /* 0x000000fc00fc7308 */ /* 0x000fe20000000800 */
[----:B------:R-:W-:Y:S01]  /*123a0*/  FMUL.FTZ R103, R0, R103 ;  /* 0x0000006700677220 */ /* 0x000fe20000410000 */
[C---:B--2---:R-:W-:Y:S03]  /*123b0*/  HMMA.16816.F32.BF16 R60, R160.reuse, R136, R60 ;  /* 0x00000088a03c723c */ /* 0x044fe6000004183c */
[C---:B------:R-:W-:Y:S03]  /*123c0*/  FMUL.FTZ R100, R2.reuse, R100 ;  /* 0x0000006402647220 */ /* 0x040fe60000410000 */
        /* <DEDUP_REMOVED lines=19> */
[C---:B-----5:R-:W-:Y:S05]  /*12500*/  HMMA.16816.F32.BF16 R76, R160.reuse, R132, R76 ;  /* 0x00000084a04c723c */ /* 0x060fea000004184c */
[----:B------:R-:W-:Y:S01]  /*12510*/  FMUL.FTZ R119, R0, R119 ;  /* 0x0000007700777220 */ /* 0x000fe20000410000 */
[C---:B------:R-:W-:Y:S01]  /*12520*/  HMMA.16816.F32.BF16 R80, R160.reuse, R134, R80 ;  /* 0x00000086a050723c */ /* 0x040fe20000041850 */
[----:B------:R-:W5:Y:S04]  /*12530*/  LDSM.16.MT88.4 R132, [R232+0x16000] ;  /* 0x01600000e884783b */ /* 0x000f680000004200 */
        /* <DEDUP_REMOVED lines=18> */
[--C-:B------:R-:W-:Y:S01]  /*12660*/  FFMA.FTZ R208, R208, UR4, -R185.reuse ;  /* 0x00000004d0d07c23 */ /* 0x100fe200080108b9 */
[C---:B------:R-:W-:Y:S01]  /*12670*/  HMMA.16816.F32.BF16 R96, R160.reuse, R142, R96 ;  /* 0x0000008ea060723c */ /* 0x040fe20000041860 */
[----:B------:R-:W1:Y:S04]  /*12680*/  LDSM.16.MT88.4 R140, [R229+0x16000] ;  /* 0x01600000e58c783b */ /* 0x000e680000004200 */
[--C-:B------:R-:W-:Y:S01]  /*12690*/  FFMA.FTZ R207, R207, UR4, -R185.reuse ;  /* 0x00000004cfcf7c23 */ /* 0x100fe200080108b9 */
[C---:B-----5:R-:W-:Y:S01]  /*126a0*/  HMMA.16816.F32.BF16 R100, R160.reuse, R132, R100 ;  /* 0x00000084a064723c */ /* 0x060fe20000041864 */
[----:B------:R-:W-:Y:S04]  /*126b0*/  MUFU.EX2 R208, R208 ;  /* 0x000000d000d07308 */ /* 0x000fe80000000800 */
[--C-:B------:R-:W-:Y:S01]  /*126c0*/  FFMA.FTZ R206, R206, UR4, -R185.reuse ;  /* 0x00000004cece7c23 */ /* 0x100fe200080108b9 */
[C---:B------:R-:W-:Y:S01]  /*126d0*/  HMMA.16816.F32.BF16 R104, R160.reuse, R134, R104 ;  /* 0x00000086a068723c */ /* 0x040fe20000041868 */
[----:B------:R-:W5:Y:S04]  /*126e0*/  LDSM.16.MT88.4 R132, [R228+0x16000] ;  /* 0x01600000e484783b */ /* 0x000f680000004200 */
[----:B------:R-:W3:Y:S01]  /*126f0*/  MUFU.EX2 R207, R207 ;  /* 0x000000cf00cf7308 */ /* 0x000ee20000000800 */
[--C-:B------:R-:W-:Y:S01]  /*12700*/  FFMA.FTZ R205, R205, UR4, -R185.reuse ;  /* 0x00000004cdcd7c23 */ /* 0x100fe200080108b9 */
[C---:B--2---:R-:W-:Y:S04]  /*12710*/  HMMA.16816.F32.BF16 R108, R160.reuse, R136, R108 ;  /* 0x00000088a06c723c */ /* 0x044fe8000004186c */
[--C-:B------:R-:W-:Y:S02]  /*12720*/  FFMA.FTZ R166, R166, UR4, -R185.reuse ;  /* 0x00000004a6a67c23 */ /* 0x100fe400080108b9 */
[C---:B------:R-:W-:Y:S01]  /*12730*/  HMMA.16816.F32.BF16 R112, R160.reuse, R138, R112 ;  /* 0x0000008aa070723c */ /* 0x040fe20000041870 */
[----:B------:R-:W2:Y:S01]  /*12740*/  LDSM.16.MT88.4 R136, [R232+0x10800] ;  /* 0x01080000e888783b */ /* 0x000ea20000004200 */
[----:B------:R-:W-:Y:S03]  /*12750*/  MUFU.EX2 R206, R206 ;  /* 0x000000ce00ce7308 */ /* 0x000fe60000000800 */
[----:B------:R-:W-:Y:S01]  /*12760*/  FFMA.FTZ R185, R165, UR4, -R185 ;  /* 0x00000004a5b97c23 */ /* 0x000fe200080108b9 */
[----:B------:R-:W-:Y:S01]  /*12770*/  FFMA.FTZ R196, R2, R251, R196 ;  /* 0x000000fb02c47223 */ /* 0x000fe200000100c4 */
[----:B------:R-:W-:Y:S01]  /*12780*/  FFMA.FTZ R195, R0, R250, R195 ;  /* 0x000000fa00c37223 */ /* 0x000fe200000100c3 */
[----:B------:R-:W-:Y:S04]  /*12790*/  MOV R2, R3 ;  /* 0x0000000300027202 */ /* 0x000fe80000000f00 */
[----:B------:R-:W-:Y:S01]  /*127a0*/  MUFU.EX2 R165, R185 ;  /* 0x000000b900a57308 */ /* 0x000fe20000000800 */
[----:B------:R-:W-:Y:S01]  /*127b0*/  FADD.FTZ R196, R193, R196 ;  /* 0x000000c4c1c47221 */ /* 0x000fe20000010000 */
[----:B------:R-:W-:Y:S03]  /*127c0*/  FADD.FTZ R195, R194, R195 ;  /* 0x000000c3c2c37221 */ /* 0x000fe60000010000 */
[----:B------:R-:W-:Y:S01]  /*127d0*/  FADD.FTZ R196, R192, R196 ;  /* 0x000000c4c0c47221 */ /* 0x000fe20000010000 */
[----:B------:R-:W-:Y:S01]  /*127e0*/  FADD.FTZ R190, R190, R195 ;  /* 0x000000c3bebe7221 */ /* 0x000fe20000010000 */
[C---:B-1----:R-:W-:Y:S03]  /*127f0*/  HMMA.16816.F32.BF16 R116, R160.reuse, R140, R116 ;  /* 0x0000008ca074723c */ /* 0x042fe60000041874 */
[----:B------:R-:W1:Y:S01]  /*12800*/  MUFU.EX2 R205, R205 ;  /* 0x000000cd00cd7308 */ /* 0x000e620000000800 */
[----:B------:R-:W-:Y:S01]  /*12810*/  FADD.FTZ R191, R191, R196 ;  /* 0x000000c4bfbf7221 */ /* 0x000fe20000010000 */
[----:B------:R-:W-:Y:S01]  /*12820*/  FADD.FTZ R190, R189, R190 ;  /* 0x000000bebdbe7221 */ /* 0x000fe20000010000 */
[C---:B------:R-:W-:Y:S01]  /*12830*/  HMMA.16816.F32.BF16 R120, R160.reuse, R142, R120 ;  /* 0x0000008ea078723c */ /* 0x040fe20000041878 */
[----:B------:R-:W1:Y:S06]  /*12840*/  LDSM.16.MT88.4 R140, [R230+0x10800] ;  /* 0x01080000e68c783b */ /* 0x000e6c0000004200 */
[----:B------:R-:W-:Y:S01]  /*12850*/  MUFU.EX2 R166, R166 ;  /* 0x000000a600a67308 */ /* 0x000fe20000000800 */
[----:B------:R-:W-:Y:S01]  /*12860*/  FADD.FTZ R191, R201, R191 ;  /* 0x000000bfc9bf7221 */ /* 0x000fe20000010000 */
[C---:B-----5:R-:W-:Y:S03]  /*12870*/  HMMA.16816.F32.BF16 R124, R160.reuse, R132, R124 ;  /* 0x00000084a07c723c */ /* 0x060fe6000004187c */
[----:B------:R-:W-:Y:S03]  /*12880*/  FADD.FTZ R190, R197, R190 ;  /* 0x000000bec5be7221 */ /* 0x000fe60000010000 */
[----:B------:R-:W-:Y:S01]  /*12890*/  HMMA.16816.F32.BF16 R128, R160, R134, R128 ;  /* 0x00000086a080723c */ /* 0x000fe20000041880 */
[----:B------:R-:W5:Y:S04]  /*128a0*/  LDSM.16.MT88.4 R160, [R228+0x12800] ;  /* 0x01280000e4a0783b */ /* 0x000f680000004200 */
[----:B------:R-:W-:Y:S01]  /*128b0*/  F2FP.BF16.F32.PACK_AB R133, R198, R197 ;  /* 0x000000c5c685723e */ /* 0x000fe200000010ff */
[----:B----4-:R-:W-:Y:S01]  /*128c0*/  FADD.FTZ R191, R202, R191 ;  /* 0x000000bfcabf7221 */ /* 0x010fe20000010000 */
[----:B------:R-:W-:Y:S01]  /*128d0*/  F2FP.BF16.F32.PACK_AB R135, R200, R199 ;  /* 0x000000c7c887723e */ /* 0x000fe200000010ff */
[----:B------:R-:W-:Y:S03]  /*128e0*/  FADD.FTZ R198, R198, R190 ;  /* 0x000000bec6c67221 */ /* 0x000fe60000010000 */
[----:B------:R-:W-:Y:S01]  /*128f0*/  F2FP.BF16.F32.PACK_AB R132, R202, R201 ;  /* 0x000000c9ca84723e */ /* 0x000fe200000010ff */
[----:B------:R-:W-:Y:S01]  /*12900*/  FADD.FTZ R198, R199, R198 ;  /* 0x000000c6c7c67221 */ /* 0x000fe20000010000 */
[C---:B------:R-:W-:Y:S01]  /*12910*/  F2FP.BF16.F32.PACK_AB R134, R203.reuse, R204 ;  /* 0x000000cccb86723e */ /* 0x040fe200000010ff */
[----:B------:R-:W-:Y:S02]  /*12920*/  FADD.FTZ R204, R204, R191 ;  /* 0x000000bfcccc7221 */ /* 0x000fe40000010000 */
[----:B------:R-:W-:Y:S02]  /*12930*/  FADD.FTZ R198, R200, R198 ;  /* 0x000000c6c8c67221 */ /* 0x000fe40000010000 */
[----:B------:R-:W-:Y:S02]  /*12940*/  FADD.FTZ R204, R203, R204 ;  /* 0x000000cccbcc7221 */ /* 0x000fe40000010000 */
[C---:B--2---:R-:W-:Y:S05]  /*12950*/  HMMA.16816.F32.BF16 R4, R132.reuse, R136, R4 ;  /* 0x000000888404723c */ /* 0x044fea0000041804 */
[----:B---3--:R-:W-:Y:S01]  /*12960*/  FADD.FTZ R204, R209, R204 ;  /* 0x000000ccd1cc7221 */ /* 0x008fe20000010000 */
[C---:B------:R-:W-:Y:S01]  /*12970*/  HMMA.16816.F32.BF16 R8, R132.reuse, R138, R8 ;  /* 0x0000008a8408723c */ /* 0x040fe20000041808 */
[----:B------:R-:W2:Y:S05]  /*12980*/  LDSM.16.MT88.4 R136, [R230+0x14800] ;  /* 0x01480000e688783b */ /* 0x000eaa0000004200 */
[C---:B-1----:R-:W-:Y:S06]  /*12990*/  HMMA.16816.F32.BF16 R12, R132.reuse, R140, R12 ;  /* 0x0000008c840c723c */ /* 0x042fec000004180c */
        /* <DEDUP_REMOVED lines=45> */
[----:B------:R-:W-:Y:S03]  /*12c70*/  FADD.FTZ R208, R208, R198 ;  /* 0x000000c6d0d07221 */ /* 0x000fe60000010000 */
[----:B------:R-:W-:Y:S01]  /*12c80*/  F2FP.BF16.F32.PACK_AB R135, R205, R206 ;  /* 0x000000cecd87723e */ /* 0x000fe200000010ff */
[----:B------:R-:W-:Y:S01]  /*12c90*/  FADD.FTZ R208, R207, R208 ;  /* 0x000000d0cfd07221 */ /* 0x000fe20000010000 */
[C---:B------:R-:W-:Y:S01]  /*12ca0*/  F2FP.BF16.F32.PACK_AB R132, R210.reuse, R209 ;  /* 0x000000d1d284723e */ /* 0x040fe200000010ff */
[----:B------:R-:W-:Y:S01]  /*12cb0*/  FADD.FTZ R210, R210, R204 ;  /* 0x000000ccd2d27221 */ /* 0x000fe20000010000 */
[----:B------:R-:W-:Y:S01]  /*12cc0*/  F2FP.BF16.F32.PACK_AB R134, R252, R211 ;  /* 0x000000d3fc86723e */ /* 0x000fe200000010ff */
[----:B------:R-:W-:Y:S02]  /*12cd0*/  FADD.FTZ R208, R206, R208 ;  /* 0x000000d0ced07221 */ /* 0x000fe40000010000 */
[----:B------:R-:W-:Y:S02]  /*12ce0*/  FADD.FTZ R210, R211, R210 ;  /* 0x000000d2d3d27221 */ /* 0x000fe40000010000 */
[----:B------:R-:W-:Y:S02]  /*12cf0*/  FADD.FTZ R205, R205, R208 ;  /* 0x000000d0cdcd7221 */ /* 0x000fe40000010000 */
[C---:B---3--:R-:W-:Y:S03]  /*12d00*/  HMMA.16816.F32.BF16 R4, R132.reuse, R144, R4 ;  /* 0x000000908404723c */ /* 0x048fe60000041804 */
[----:B------:R-:W-:Y:S03]  /*12d10*/  FADD.FTZ R0, R252, R210 ;  /* 0x000000d2fc007221 */ /* 0x000fe60000010000 */
        /* <DEDUP_REMOVED lines=11> */
[C---:B------:R-:W-:Y:S01]  /*12dd0*/  HMMA.16816.F32.BF16 R36, R132.reuse, R160, R36 ;  /* 0x000000a08424723c */ /* 0x040fe20000041824 */
[----:B------:R-:W-:Y:S05]  /*12de0*/  MUFU.EX2 R161, R187 ;  /* 0x000000bb00a17308 */ /* 0x000fea0000000800 */
[C---:B------:R-:W-:Y:S05]  /*12df0*/  HMMA.16816.F32.BF16 R40, R132.reuse, R162, R40 ;  /* 0x000000a28428723c */ /* 0x040fea0000041828 */
[----:B------:R-:W5:Y:S01]  /*12e00*/  MUFU.EX2 R163, R186 ;  /* 0x000000ba00a37308 */ /* 0x000f620000000800 */
[C---:B------:R-:W-:Y:S09]  /*12e10*/  HMMA.16816.F32.BF16 R44, R132.reuse, R168, R44 ;  /* 0x000000a8842c723c */ /* 0x040ff2000004182c */
[----:B------:R1:W-:Y:S01]  /*12e20*/  MUFU.EX2 R160, R184 ;  /* 0x000000b800a07308 */ /* 0x0003e20000000800 */
[C---:B------:R-:W-:Y:S06]  /*12e30*/  HMMA.16816.F32.BF16 R48, R132.reuse, R170, R48 ;  /* 0x000000aa8430723c */ /* 0x040fec0000041830 */
[C---:B--2---:R-:W-:Y:S03]  /*12e40*/  HMMA.16816.F32.BF16 R52, R132.reuse, R136, R52 ;  /* 0x000000888434723c */ /* 0x044fe60000041834 */
[----:B------:R-:W2:Y:S02]  /*12e50*/  MUFU.EX2 R162, R182 ;  /* 0x000000b600a27308 */ /* 0x000ea40000000800 */
[----:B-----5:R-:W-:Y:S01]  /*12e60*/  F2FP.BF16.F32.PACK_AB R169, R163, R161 ;  /* 0x000000a1a3a9723e */ /* 0x020fe200000010ff */
[C---:B------:R-:W-:Y:S01]  /*12e70*/  HMMA.16816.F32.BF16 R56, R132.reuse, R138, R56 ;  /* 0x0000008a8438723c */ /* 0x040fe20000041838 */
[----:B------:R-:W5:Y:S04]  /*12e80*/  LDSM.16.MT88.4 R136, [R232+0x17000] ;  /* 0x01700000e888783b */ /* 0x000f680000004200 */
[----:B------:R-:W-:Y:S01]  /*12e90*/  F2FP.BF16.F32.PACK_AB R171, R165, R166 ;  /* 0x000000a6a5ab723e */ /* 0x000fe200000010ff */
[C---:B------:R-:W-:Y:S03]  /*12ea0*/  HMMA.16816.F32.BF16 R60, R132.reuse, R172, R60 ;  /* 0x000000ac843c723c */ /* 0x040fe6000004183c */
[----:B-1----:R-:W-:Y:S03]  /*12eb0*/  LDSM.16.MT88.4 R184, [R229+0x13800] ;  /* 0x01380000e5b8783b */ /* 0x002fe60000004200 */
[C---:B------:R-:W-:Y:S05]  /*12ec0*/  HMMA.16816.F32.BF16 R64, R132.reuse, R174, R64 ;  /* 0x000000ae8440723c */ /* 0x040fea0000041840 */
[----:B------:R-:W-:Y:S01]  /*12ed0*/  LDSM.16.MT88.4 R172, [R228+0x11800] ;  /* 0x01180000e4ac783b */ /* 0x000fe20000004200 */
[C---:B------:R-:W-:Y:S05]  /*12ee0*/  HMMA.16816.F32.BF16 R68, R132.reuse, R140, R68 ;  /* 0x0000008c8444723c */ /* 0x040fea0000041844 */
[----:B--2---:R-:W-:Y:S01]  /*12ef0*/  F2FP.BF16.F32.PACK_AB R168, R162, R160 ;  /* 0x000000a0a2a8723e */ /* 0x004fe200000010ff */
[C---:B------:R-:W-:Y:S01]  /*12f00*/  HMMA.16816.F32.BF16 R72, R132.reuse, R142, R72 ;  /* 0x0000008e8448723c */ /* 0x040fe20000041848 */
[----:B------:R-:W1:Y:S05]  /*12f10*/  LDSM.16.MT88.4 R140, [R230+0x17000] ;  /* 0x01700000e68c783b */ /* 0x000e6a0000004200 */
[C---:B------:R-:W-:Y:S06]  /*12f20*/  HMMA.16816.F32.BF16 R76, R132.reuse, R176, R76 ;  /* 0x000000b0844c723c */ /* 0x040fec000004184c */
[C---:B------:R-:W-:Y:S01]  /*12f30*/  HMMA.16816.F32.BF16 R80, R132.reuse, R178, R80 ;  /* 0x000000b28450723c */ /* 0x040fe20000041850 */
[----:B------:R-:W-:Y:S05]  /*12f40*/  LDSM.16.MT88.4 R176, [R232+0x13800] ;  /* 0x01380000e8b0783b */ /* 0x000fea0000004200 */
[C---:B---3--:R-:W-:Y:S06]  /*12f50*/  HMMA.16816.F32.BF16 R84, R132.reuse, R144, R84 ;  /* 0x000000908454723c */ /* 0x048fec0000041854 */
[C---:B------:R-:W-:Y:S01]  /*12f60*/  HMMA.16816.F32.BF16 R88, R132.reuse, R146, R88 ;  /* 0x000000928458723c */ /* 0x040fe20000041858 */
[----:B------:R-:W2:Y:S05]  /*12f70*/  LDSM.16.MT88.4 R144, [R228+0x17000] ;  /* 0x01700000e490783b */ /* 0x000eaa0000004200 */
[C---:B----4-:R-:W-:Y:S06]  /*12f80*/  HMMA.16816.F32.BF16 R92, R132.reuse, R148, R92 ;  /* 0x00000094845c723c */ /* 0x050fec000004185c */
[C---:B------:R-:W-:Y:S01]  /*12f90*/  HMMA.16816.F32.BF16 R96, R132.reuse, R150, R96 ;  /* 0x000000968460723c */ /* 0x040fe20000041860 */
[----:B------:R-:W3:Y:S05]  /*12fa0*/  LDSM.16.MT88.4 R148, [R230+0x11800] ;  /* 0x01180000e694783b */ /* 0x000eea0000004200 */
[C---:B-----5:R-:W-:Y:S01]  /*12fb0*/  HMMA.16816.F32.BF16 R100, R132.reuse, R136, R100 ;  /* 0x000000888464723c */ /* 0x060fe20000041864 */
[----:B------:R-:W-:Y:S05]  /*12fc0*/  MUFU.EX2 R137, R181 ;  /* 0x000000b500897308 */ /* 0x000fea0000000800 */
[C---:B------:R-:W-:Y:S05]  /*12fd0*/  HMMA.16816.F32.BF16 R104, R132.reuse, R138, R104 ;  /* 0x0000008a8468723c */ /* 0x040fea0000041868 */
[----:B------:R4:W5:Y:S01]  /*12fe0*/  MUFU.EX2 R136, R183 ;  /* 0x000000b700887308 */ /* 0x0009620000000800 */
[C---:B-1----:R-:W-:Y:S06]  /*12ff0*/  HMMA.16816.F32.BF16 R108, R132.reuse, R140, R108 ;  /* 0x0000008c846c723c */ /* 0x042fec000004186c */
[C---:B------:R-:W-:Y:S01]  /*13000*/  HMMA.16816.F32.BF16 R112, R132.reuse, R142, R112 ;  /* 0x0000008e8470723c */ /* 0x040fe20000041870 */
[----:B------:R-:W1:Y:S05]  /*13010*/  LDSM.16.MT88.4 R140, [R229+0x11800] ;  /* 0x01180000e58c783b */ /* 0x000e6a0000004200 */
[C---:B------:R-:W-:Y:S03]  /*13020*/  HMMA.16816.F32.BF16 R116, R132.reuse, R152, R116 ;  /* 0x000000988474723c */ /* 0x040fe60000041874 */
[----:B----4-:R-:W4:Y:S02]  /*13030*/  LDSM.16.MT88.4 R180, [R230+0x13800] ;  /* 0x01380000e6b4783b */ /* 0x010f240000004200 */
[----:B-----5:R-:W-:Y:S01]  /*13040*/  F2FP.BF16.F32.PACK_AB R170, R136, R137 ;  /* 0x0000008988aa723e */ /* 0x020fe200000010ff */
[C---:B------:R-:W-:Y:S06]  /*13050*/  HMMA.16816.F32.BF16 R120, R132.reuse, R154, R120 ;  /* 0x0000009a8478723c */ /* 0x040fec0000041878 */
[C---:B--2---:R-:W-:Y:S06]  /*13060*/  HMMA.16816.F32.BF16 R124, R132.reuse, R144, R124 ;  /* 0x00000090847c723c */ /* 0x044fec000004187c */
        /* <DEDUP_REMOVED lines=8> */
[----:B------:R-:W5:Y:S03]  /*130f0*/  LDSM.16.MT88.4 R8, [R232+0x15800] ;  /* 0x01580000e808783b */ /* 0x000f660000004200 */
[C---:B---3--:R-:W-:Y:S05]  /*13100*/  HMMA.16816.F32.BF16 R152, R168.reuse, R148, R12 ;  /* 0x00000094a898723c */ /* 0x048fea000004180c */
[----:B------:R-:W3:Y:S01]  /*13110*/  LDSM.16.MT88.4 R12, [R230+0x15800] ;  /* 0x01580000e60c783b */ /* 0x000ee20000004200 */
[C---:B------:R-:W-:Y:S06]  /*13120*/  HMMA.16816.F32.BF16 R148, R168.reuse, R150, R16 ;  /* 0x00000096a894723c */ /* 0x040fec0000041810 */
[C---:B-1----:R-:W-:Y:S01]  /*13130*/  HMMA.16816.F32.BF16 R144, R168.reuse, R140, R20 ;  /* 0x0000008ca890723c */ /* 0x042fe20000041814 */
[----:B------:R-:W1:Y:S05]  /*13140*/  LDSM.16.MT88.4 R16, [R229+0x15800] ;  /* 0x01580000e510783b */ /* 0x000e6a0000004200 */
[C---:B------:R-:W-:Y:S03]  /*13150*/  HMMA.16816.F32.BF16 R140, R168.reuse, R142, R24 ;  /* 0x0000008ea88c723c */ /* 0x040fe60000041818 */
[----:B------:R-:W1:Y:S04]  /*13160*/  LDSM.16.MT88.4 R20, [R228+0x15800] ;  /* 0x01580000e414783b */ /* 0x000e680000004200 */
[----:B------:R-:W-:Y:S04]  /*13170*/  MOV R26, R136 ;  /* 0x00000088001a7202 */ /* 0x000fe80000000f00 */
[----:B------:R-:W-:Y:S02]  /*13180*/  MOV R27, R137 ;  /* 0x00000089001b7202 */ /* 0x000fe40000000f00 */
[C---:B------:R-:W-:Y:S07]  /*13190*/  HMMA.16816.F32.BF16 R136, R168.reuse, R172, R28 ;  /* 0x000000aca888723c */ /* 0x040fee000004181c */
[----:B------:R-:W-:Y:S04]  /*131a0*/  MOV R29, R132 ;  /* 0x00000084001d7202 */ /* 0x000fe80000000f00 */
[----:B------:R-:W-:Y:S02]  /*131b0*/  MOV R28, R133 ;  /* 0x00000085001c7202 */ /* 0x000fe40000000f00 */
[----:B------:R-:W-:Y:S02]  /*131c0*/  MOV R173, R134 ;  /* 0x0000008600ad7202 */ /* 0x000fe40000000f00 */
[----:B------:R-:W-:Y:S02]  /*131d0*/  MOV R172, R135 ;  /* 0x0000008700ac7202 */ /* 0x000fe40000000f00 */
[C---:B------:R-:W-:Y:S03]  /*131e0*/  HMMA.16816.F32.BF16 R132, R168.reuse, R174, R32 ;  /* 0x000000aea884723c */ /* 0x040fe60000041820 */
[----:B------:R-:W-:Y:S01]  /*131f0*/  MOV R31, R26 ;  /* 0x0000001a001f7202 */ /* 0x000fe20000000f00 */
[----:B------:R-:W-:Y:S01]  /*13200*/  FADD.FTZ R0, R173, R0 ;  /* 0x00000000ad007221 */ /* 0x000fe20000010000 */
[----:B------:R-:W-:Y:S01]  /*13210*/  MOV R30, R27 ;  /* 0x0000001b001e7202 */ /* 0x000fe20000000f00 */
[C---:B------:R-:W-:Y:S01]  /*13220*/  HMMA.16816.F32.BF16 R36, R168.reuse, R176, R36 ;  /* 0x000000b0a824723c */ /* 0x040fe20000041824 */
[----:B------:R-:W1:Y:S04]  /*13230*/  LDSM.16.MT88.4 R24, [R232+0x17800] ;  /* 0x01780000e818783b */ /* 0x000e680000004200 */
[----:B------:R-:W-:Y:S01]  /*13240*/  FADD.FTZ R205, R172, R205 ;  /* 0x000000cdaccd7221 */ /* 0x000fe20000010000 */
[C---:B------:R-:W-:Y:S05]  /*13250*/  HMMA.16816.F32.BF16 R40, R168.reuse, R178, R40 ;  /* 0x000000b2a828723c */ /* 0x040fea0000041828 */
[----:B------:R-:W-:Y:S01]  /*13260*/  FADD.FTZ R0, R29, R0 ;  /* 0x000000001d007221 */ /* 0x000fe20000010000 */
[C---:B----4-:R-:W-:Y:S05]  /*13270*/  HMMA.16816.F32.BF16 R44, R168.reuse, R180, R44 ;  /* 0x000000b4a82c723c */ /* 0x050fea000004182c */
[----:B------:R-:W-:Y:S01]  /*13280*/  FADD.FTZ R205, R28, R205 ;  /* 0x000000cd1ccd7221 */ /* 0x000fe20000010000 */
[C---:B------:R-:W-:Y:S05]  /*13290*/  HMMA.16816.F32.BF16 R48, R168.reuse, R182, R48 ;  /* 0x000000b6a830723c */ /* 0x040fea0000041830 */
[----:B------:R-:W-:Y:S01]  /*132a0*/  FADD.FTZ R0, R30, R0 ;  /* 0x000000001e007221 */ /* 0x000fe20000010000 */
[C---:B------:R-:W-:Y:S05]  /*132b0*/  HMMA.16816.F32.BF16 R52, R168.reuse, R184, R52 ;  /* 0x000000b8a834723c */ /* 0x040fea0000041834 */
[----:B------:R-:W-:Y:S01]  /*132c0*/  FADD.FTZ R205, R166, R205 ;  /* 0x000000cda6cd7221 */ /* 0x000fe20000010000 */
[C---:B------:R-:W-:Y:S05]  /*132d0*/  HMMA.16816.F32.BF16 R56, R168.reuse, R186, R56 ;  /* 0x000000baa838723c */ /* 0x040fea0000041838 */
[----:B------:R-:W-:Y:S01]  /*132e0*/  FADD.FTZ R251, R31, R0 ;  /* 0x000000001ffb7221 */ /* 0x000fe20000010000 */
[C---:B--2---:R-:W-:Y:S05]  /*132f0*/  HMMA.16816.F32.BF16 R60, R168.reuse, R4, R60 ;  /* 0x00000004a83c723c */ /* 0x044fea000004183c */
[----:B------:R-:W-:Y:S01]  /*13300*/  MOV R0, R164 ;  /* 0x000000a400007202 */ /* 0x000fe20000000f00 */
[C---:B------:R-:W-:Y:S01]  /*13310*/  HMMA.16816.F32.BF16 R64, R168.reuse, R6, R64 ;  /* 0x00000006a840723c */ /* 0x040fe20000041840 */
[----:B------:R-:W2:Y:S04]  /*13320*/  LDSM.16.MT88.4 R4, [R230+0x17800] ;  /* 0x01780000e604783b */ /* 0x000ea80000004200 */
[----:B------:R-:W-:Y:S01]  /*13330*/  FADD.FTZ R250, R165, R205 ;  /* 0x000000cda5fa7221 */ /* 0x000fe20000010000 */
[C---:B-----5:R-:W-:Y:S06]  /*13340*/  HMMA.16816.F32.BF16 R68, R168.reuse, R8, R68 ;  /* 0x00000008a844723c */ /* 0x060fec0000041844 */
        /* <DEDUP_REMOVED lines=9> */
[C---:B------:R-:W-:Y:S06]  /*133e0*/  HMMA.16816.F32.BF16 R100, R168.reuse, R24, R100 ;  /* 0x00000018a864723c */ /* 0x040fec0000041864 */
[C---:B------:R-:W-:Y:S06]  /*133f0*/  HMMA.16816.F32.BF16 R104, R168.reuse, R26, R104 ;  /* 0x0000001aa868723c */ /* 0x040fec0000041868 */
[C---:B--2---:R-:W-:Y:S06]  /*13400*/  HMMA.16816.F32.BF16 R108, R168.reuse, R4, R108 ;  /* 0x00000004a86c723c */ /* 0x044fec000004186c */
[C---:B------:R-:W-:Y:S06]  /*13410*/  HMMA.16816.F32.BF16 R112, R168.reuse, R6, R112 ;  /* 0x00000006a870723c */ /* 0x040fec0000041870 */
[C---:B----4-:R-:W-:Y:S06]  /*13420*/  HMMA.16816.F32.BF16 R116, R168.reuse, R8, R116 ;  /* 0x00000008a874723c */ /* 0x050fec0000041874 */
[C---:B------:R-:W-:Y:S06]  /*13430*/  HMMA.16816.F32.BF16 R120, R168.reuse, R10, R120 ;  /* 0x0000000aa878723c */ /* 0x040fec0000041878 */
[C---:B---3--:R-:W-:Y:S06]  /*13440*/  HMMA.16816.F32.BF16 R124, R168.reuse, R12, R124 ;  /* 0x0000000ca87c723c */ /* 0x048fec000004187c */
[----:B------:R-:W-:Y:S01]  /*13450*/  HMMA.16816.F32.BF16 R128, R168, R14, R128 ;  /* 0x0000000ea880723c */ /* 0x000fe20000041880 */
[----:B------:R-:W-:Y:S11]  /*13460*/  @!UPT UIADD3 URZ, URZ, URZ, URZ ;  /* 0x0000003f3f3ff290 */ /* 0x000ff6000fffe03f */
[----:B------:R-:W-:Y:S01]  /*13470*/  @!UPT UIADD3 URZ, URZ, URZ, URZ ;  /* 0x0000003f3f3ff290 */ /* 0x000fe2000fffe03f */
[----:B------:R-:W-:Y:S11]  /*13480*/  @P1 BRA `(.L_x_2580) ;  /* 0xffffffb000181947 */ /* 0x000ff6000383ffff */
.L_x_2576:
[----:B------:R-:W1:Y:S01]  /*13490*/  SHFL.BFLY PT, R2, R251, 0x2, 0x1f ;  /* 0x0c401f00fb027f89 */ /* 0x000e6200000e0000 */
[----:B------:R-:W2:Y:S01]  /*134a0*/  S2UR UR4, SR_CgaCtaId ;  /* 0x00000000000479c3 */ /* 0x000ea20000008800 */
[----:B------:R-:W-:Y:S01]  /*134b0*/  MOV R4, 0x3f800000 ;  /* 0x3f80000000047802 */ /* 0x000fe20000000f00 */
[----:B------:R-:W-:Y:S01]  /*134c0*/  UMOV UR5, 0x400 ;  /* 0x0000040000057882 */ /* 0x000fe20000000000 */
[----:B------:R-:W3:Y:S01]  /*134d0*/  SHFL.BFLY PT, R0, R250, 0x2, 0x1f ;  /* 0x0c401f00fa007f89 */ /* 0x000ee200000e0000 */
[----:B------:R-:W-:Y:S01]  /*134e0*/  MOV R5, 0x3f800000 ;  /* 0x3f80000000057802 */ /* 0x000fe20000000f00 */
[----:B------:R-:W4:Y:S01]  /*134f0*/  S2R R6, SR_TID.X ;  /* 0x0000000000067919 */ /* 0x000f220000002100 */
[----:B-1----:R-:W-:Y:S01]  /*13500*/  FADD.FTZ R251, R2, R251 ;  /* 0x000000fb02fb7221 */ /* 0x002fe20000010000 */
[----:B--2---:R-:W-:Y:S01]  /*13510*/  ULEA UR4, UR4, UR5, 0x18 ;  /* 0x0000000504047291 */ /* 0x004fe2000f8ec03f */
[----:B---3--:R-:W-:-:S03]  /*13520*/  FADD.FTZ R250, R0, R250 ;  /* 0x000000fa00fa7221 */ /* 0x008fc60000010000 */
[----:B------:R-:W1:Y:S04]  /*13530*/  SHFL.BFLY PT, R2, R251, 0x1, 0x1f ;  /* 0x0c201f00fb027f89 */ /* 0x000e6800000e0000 */
[----:B------:R-:W2:Y:S01]  /*13540*/  SHFL.BFLY PT, R0, R250, 0x1, 0x1f ;  /* 0x0c201f00fa007f89 */ /* 0x000ea200000e0000 */
[----:B----4-:R-:W-:-:S04]  /*13550*/  SHF.R.S32.HI R7, RZ, 0x1f, R6 ;  /* 0x0000001fff077819 */ /* 0x010fc80000011406 */
[----:B------:R-:W-:-:S04]  /*13560*/  LEA.HI R8, R7, R6, RZ, 0x2 ;  /* 0x0000000607087211 */ /* 0x000fc800078f10ff */
[--C-:B------:R-:W-:Y:S02]  /*13570*/  SHF.R.S32.HI R10, RZ, 0x2, R8.reuse ;  /* 0x00000002ff0a7819 */ /* 0x100fe40000011408 */
[----:B------:R-:W-:Y:S02]  /*13580*/  SHF.R.S32.HI R9, RZ, 0x1f, R8 ;  /* 0x0000001fff097819 */ /* 0x000fe40000011408 */
[----:B------:R-:W-:Y:S01]  /*13590*/  LOP3.LUT R8, R8, 0x3ffffffc, RZ, 0xc0, !PT ;  /* 0x3ffffffc08087812 */ /* 0x000fe200078ec0ff */
[----:B-1----:R-:W-:Y:S01]  /*135a0*/  FADD.FTZ R2, R251, R2 ;  /* 0x00000002fb027221 */ /* 0x002fe20000010000 */
[----:B------:R-:W-:Y:S02]  /*135b0*/  LEA.HI R9, R9, R10, RZ, 0x3 ;  /* 0x0000000a09097211 */ /* 0x000fe400078f18ff */
[----:B------:R-:W-:Y:S01]  /*135c0*/  IADD3 R8, -R8, R6, RZ ;  /* 0x0000000608087210 */ /* 0x000fe20007ffe1ff */
[----:B--2---:R-:W-:Y:S01]  /*135d0*/  FADD.FTZ R0, R250, R0 ;  /* 0x00000000fa007221 */ /* 0x004fe20000010000 */
[----:B------:R-:W-:-:S02]  /*135e0*/  FSETP.NE.FTZ.AND P4, PT, R2, RZ, PT ;  /* 0x000000ff0200720b */ /* 0x000fc40003f95000 */
[----:B------:R-:W-:Y:S02]  /*135f0*/  LOP3.LUT R9, R9, 0xfffffff8, RZ, 0xc0, !PT ;  /* 0xfffffff809097812 */ /* 0x000fe400078ec0ff */
[----:B------:R-:W-:Y:S02]  /*13600*/  FSETP.NE.FTZ.AND P3, PT, R0, RZ, PT ;  /* 0x000000ff0000720b */ /* 0x000fe40003f75000 */
[----:B------:R-:W-:Y:S02]  /*13610*/  IADD3 R9, R10, -R9, RZ ;  /* 0x800000090a097210 */ /* 0x000fe40007ffe0ff */
[----:B------:R-:W-:Y:S02]  /*13620*/  LEA.HI R10, R7, R6, RZ, 0x5 ;  /* 0x00000006070a7211 */ /* 0x000fe400078f28ff */
[----:B------:R-:W-:Y:S02]  /*13630*/  SHF.L.U32 R12, R9, 0x6, RZ ;  /* 0x00000006090c7819 */ /* 0x000fe400000006ff */
[----:B------:R-:W-:Y:S01]  /*13640*/  SHF.R.S32.HI R11, RZ, 0x5, R10 ;  /* 0x00000005ff0b7819 */ /* 0x000fe2000001140a */
[----:B------:R-:W1:Y:S01]  /*13650*/  @P4 MUFU.RCP R4, R2 ;  /* 0x0000000200044308 */ /* 0x000e620000001000 */
[----:B------:R-:W-:-:S02]  /*13660*/  LOP3.LUT R12, R12, 0x1c0, RZ, 0xc0, !PT ;  /* 0x000001c00c0c7812 */ /* 0x000fc400078ec0ff */
[----:B------:R-:W-:Y:S02]  /*13670*/  LOP3.LUT R13, R9, 0x1, RZ, 0xc0, !PT ;  /* 0x00000001090d7812 */ /* 0x000fe400078ec0ff */
[----:B------:R-:W-:Y:S02]  /*13680*/  LEA R8, R11, R8, 0x9 ;  /* 0x000000080b087211 */ /* 0x000fe400078e48ff */
[----:B------:R-:W-:Y:S01]  /*13690*/  LEA.HI R12, R12, R12, RZ, 0x1d ;  /* 0x0000000c0c0c7211 */ /* 0x000fe200078fe8ff */
[----:B------:R-:W2:Y:S01]  /*136a0*/  @P3 MUFU.RCP R5, R0 ;  /* 0x0000000000053308 */ /* 0x000ea20000001000 */
[----:B------:R-:W-:Y:S02]  /*136b0*/  ISETP.NE.U32.AND P0, PT, R13, 0x1, PT ;  /* 0x000000010d00780c */ /* 0x000fe40003f05070 */
[----:B------:R-:W-:Y:S02]  /*136c0*/  LEA R8, R8, R12, 0x1 ;  /* 0x0000000c08087211 */ /* 0x000fe400078e08ff */
[----:B------:R-:W-:-:S02]  /*136d0*/  R2P PR, R9, 0x6 ;  /* 0x0000000609007804 */ /* 0x000fc40000000000 */
[----:B------:R-:W-:Y:S01]  /*136e0*/  LEA R8, R8, UR4, 0x1 ;  /* 0x0000000408087c11 */ /* 0x000fe2000f8e08ff */
[----:B------:R-:W3:Y:S01]  /*136f0*/  @P4 MUFU.LG2 R2, R2 ;  /* 0x0000000200024308 */ /* 0x000ee20000000c00 */
[----:B------:R-:W-:Y:S01]  /*13700*/  MOV R9, 0x20 ;  /* 0x0000002000097802 */ /* 0x000fe20000000f00 */
[C---:B-1----:R-:W-:Y:S01]  /*13710*/  FMUL.FTZ R160, R4.reuse, R160 ;  /* 0x000000a004a07220 */ /* 0x042fe20000410000 */
[C---:B------:R-:W-:Y:S01]  /*13720*/  FMUL.FTZ R161, R4.reuse, R161 ;  /* 0x000000a104a17220 */ /* 0x040fe20000410000 */
[C---:B------:R-:W-:Y:S01]  /*13730*/  FMUL.FTZ R156, R4.reuse, R156 ;  /* 0x0000009c049c7220 */ /* 0x040fe20000410000 */
[C---:B------:R-:W-:Y:S01]  /*13740*/  FMUL.FTZ R157, R4.reuse, R157 ;  /* 0x0000009d049d7220 */ /* 0x040fe20000410000 */
[----:B------:R-:W-:Y:S01]  /*13750*/  MOV R13, 0x40 ;  /* 0x00000040000d7802 */ /* 0x000fe20000000f00 */
        /* <DEDUP_REMOVED lines=26> */
[C---:B------:R-:W-:Y:S01]  /*13900*/  FMUL.FTZ R137, R4.reuse, R137 ;  /* 0x0000008904897220 */ /* 0x040fe20000410000 */
        /* <DEDUP_REMOVED lines=172> */
[----:B------:R-:W1:Y:S01]  /*143d0*/  @P3 MUFU.LG2 R0, R0 ;  /* 0x0000000000003308 */ /* 0x000e620000000c00 */
[----:B------:R-:W-:Y:S01]  /*143e0*/  F2FP.BF16.F32.PACK_AB R96, R97, R96 ;  /* 0x000000606160723e */ /* 0x000fe200000010ff */
[----:B------:R-:W-:Y:S01]  /*143f0*/  STS [R12+0x4400], R74 ;  /* 0x0044004a0c007388 */ /* 0x000fe20000000800 */
[----:B------:R-:W-:Y:S01]  /*14400*/  F2FP.BF16.F32.PACK_AB R98, R99, R98 ;  /* 0x000000626362723e */ /* 0x000fe200000010ff */
[----:B------:R-:W-:Y:S01]  /*14410*/  ULDC.U8 UR4, c[0x0][0x3d8] ;  /* 0x0000f60000047ab9 */ /* 0x000fe20000000000 */
[----:B------:R-:W-:Y:S01]  /*14420*/  F2FP.BF16.F32.PACK_AB R100, R101, R100 ;  /* 0x000000646564723e */ /* 0x000fe200000010ff */
[----:B------:R-:W-:Y:S01]  /*14430*/  STS [R14+0x4000], R76 ;  /* 0x0040004c0e007388 */ /* 0x000fe20000000800 */
[----:B------:R-:W-:Y:S01]  /*14440*/  F2FP.BF16.F32.PACK_AB R102, R103, R102 ;  /* 0x000000666766723e */ /* 0x000fe200000010ff */
[C---:B------:R-:W-:Y:S01]  /*14450*/  FMUL.FTZ R116, R4.reuse, R116 ;  /* 0x0000007404747220 */ /* 0x040fe20000410000 */
[----:B------:R-:W-:Y:S01]  /*14460*/  F2FP.BF16.F32.PACK_AB R104, R105, R104 ;  /* 0x000000686968723e */ /* 0x000fe200000010ff */
[----:B------:R-:W-:Y:S01]  /*14470*/  STS [R14+0x4400], R78 ;  /* 0x0044004e0e007388 */ /* 0x000fe20000000800 */
[----:B------:R-:W-:Y:S01]  /*14480*/  F2FP.BF16.F32.PACK_AB R106, R107, R106 ;  /* 0x0000006a6b6a723e */ /* 0x000fe200000010ff */
[C---:B------:R-:W-:Y:S01]  /*14490*/  FMUL.FTZ R117, R4.reuse, R117 ;  /* 0x0000007504757220 */ /* 0x040fe20000410000 */
[----:B------:R-:W-:Y:S01]  /*144a0*/  F2FP.BF16.F32.PACK_AB R108, R109, R108 ;  /* 0x0000006c6d6c723e */ /* 0x000fe200000010ff */
[----:B------:R-:W-:Y:S01]  /*144b0*/  STS [R9+0x4000], R80 ;  /* 0x0040005009007388 */ /* 0x000fe20000000800 */
[----:B------:R-:W-:Y:S01]  /*144c0*/  F2FP.BF16.F32.PACK_AB R110, R111, R110 ;  /* 0x0000006e6f6e723e */ /* 0x000fe200000010ff */
[----:B------:R-:W-:Y:S01]  /*144d0*/  FMUL.FTZ R119, R5, R119 ;  /* 0x0000007705777220 */ /* 0x000fe20000410000 */
[----:B------:R-:W-:Y:S01]  /*144e0*/  F2FP.BF16.F32.PACK_AB R112, R113, R112 ;  /* 0x000000707170723e */ /* 0x000fe200000010ff */
[----:B------:R-:W-:Y:S01]  /*144f0*/  STS [R9+0x4400], R82 ;  /* 0x0044005209007388 */ /* 0x000fe20000000800 */
[----:B------:R-:W-:Y:S01]  /*14500*/  F2FP.BF16.F32.PACK_AB R114, R115, R114 ;  /* 0x000000727372723e */ /* 0x000fe200000010ff */
[C---:B------:R-:W-:Y:S01]  /*14510*/  FMUL.FTZ R118, R5.reuse, R118 ;  /* 0x0000007605767220 */ /* 0x040fe20000410000 */
[----:B------:R-:W-:Y:S01]  /*14520*/  ISETP.NE.AND P0, PT, RZ, UR4, PT ;  /* 0x00000004ff007c0c */ /* 0x000fe2000bf05270 */
[----:B------:R-:W-:Y:S01]  /*14530*/  STS [R15+0x4000], R84 ;  /* 0x004000540f007388 */ /* 0x000fe20000000800 */
[C---:B------:R-:W-:Y:S01]  /*14540*/  FMUL.FTZ R120, R4.reuse, R120 ;  /* 0x0000007804787220 */ /* 0x040fe20000410000 */
[C---:B------:R-:W-:Y:S01]  /*14550*/  FMUL.FTZ R121, R4.reuse, R121 ;  /* 0x0000007904797220 */ /* 0x040fe20000410000 */
[C---:B------:R-:W-:Y:S01]  /*14560*/  FMUL.FTZ R123, R5.reuse, R123 ;  /* 0x0000007b057b7220 */ /* 0x040fe20000410000 */
        /* <DEDUP_REMOVED lines=10> */
[----:B------:R-:W-:Y:S01]  /*14610*/  FMUL.FTZ R4, R4, R129 ;  /* 0x0000008104047220 */ /* 0x000fe20000410000 */
[----:B------:R-:W-:Y:S01]  /*14620*/  FMUL.FTZ R5, R5, R130 ;  /* 0x0000008205057220 */ /* 0x000fe20000410000 */
[----:B------:R-:W-:Y:S01]  /*14630*/  STS [R17+0x4000], R92 ;  /* 0x0040005c11007388 */ /* 0x000fe20000000800 */
[----:B------:R-:W-:Y:S01]  /*14640*/  F2FP.BF16.F32.PACK_AB R116, R117, R116 ;  /* 0x000000747574723e */ /* 0x000fe200000010ff */
[----:B---3--:R-:W-:Y:S01]  /*14650*/  @P4 FMUL.FTZ R2, R2, 0.69314718246459960938 ;  /* 0x3f31721802024820 */ /* 0x008fe20000410000 */
[----:B------:R-:W-:Y:S01]  /*14660*/  F2FP.BF16.F32.PACK_AB R118, R119, R118 ;  /* 0x000000767776723e */ /* 0x000fe200000010ff */
[----:B------:R-:W-:Y:S01]  /*14670*/  STS [R17+0x4400], R94 ;  /* 0x0044005e11007388 */ /* 0x000fe20000000800 */
[----:B------:R-:W-:Y:S01]  /*14680*/  F2FP.BF16.F32.PACK_AB R120, R121, R120 ;  /* 0x000000787978723e */ /* 0x000fe200000010ff */
[----:B-1----:R-:W-:Y:S01]  /*14690*/  @P3 FMUL.FTZ R0, R0, 0.69314718246459960938 ;  /* 0x3f31721800003820 */ /* 0x002fe20000410000 */
[----:B------:R-:W-:Y:S01]  /*146a0*/  F2FP.BF16.F32.PACK_AB R122, R123, R122 ;  /* 0x0000007a7b7a723e */ /* 0x000fe200000010ff */
[----:B------:R-:W-:Y:S01]  /*146b0*/  STS [R13+0x4000], R96 ;  /* 0x004000600d007388 */ /* 0x000fe20000000800 */
[----:B------:R-:W-:-:S02]  /*146c0*/  F2FP.BF16.F32.PACK_AB R124, R125, R124 ;  /* 0x0000007c7d7c723e */ /* 0x000fc400000010ff */
[----:B------:R-:W-:Y:S01]  /*146d0*/  F2FP.BF16.F32.PACK_AB R126, R127, R126 ;  /* 0x0000007e7f7e723e */ /* 0x000fe200000010ff */
[----:B------:R-:W-:Y:S01]  /*146e0*/  STS [R13+0x4400], R98 ;  /* 0x004400620d007388 */ /* 0x000fe20000000800 */
[----:B------:R-:W-:Y:S02]  /*146f0*/  F2FP.BF16.F32.PACK_AB R4, R4, R128 ;  /* 0x000000800404723e */ /* 0x000fe400000010ff */
[----:B------:R-:W-:Y:S01]  /*14700*/  F2FP.BF16.F32.PACK_AB R5, R131, R5 ;  /* 0x000000058305723e */ /* 0x000fe200000010ff */
        /* <DEDUP_REMOVED lines=8> */
[----:B-1----:R-:W1:Y:S03]  /*14790*/  @P3 LDC R8, c[0x0][0x2e8] ;  /* 0x0000ba00ff083b82 */ /* 0x002e660000000800 */
[----:B------:R-:W-:Y:S04]  /*147a0*/  STS [R15+0x6000], R116 ;  /* 0x006000740f007388 */ /* 0x000fe80000000800 */
[----:B------:R-:W-:Y:S04]  /*147b0*/  STS [R15+0x6400], R118 ;  /* 0x006400760f007388 */ /* 0x000fe80000000800 */
[----:B------:R-:W-:Y:S04]  /*147c0*/  STS [R16+0x6000], R120 ;  /* 0x0060007810007388 */ /* 0x000fe80000000800 */
[----:B------:R-:W-:Y:S04]  /*147d0*/  STS [R16+0x6400], R122 ;  /* 0x0064007a10007388 */ /* 0x000fe80000000800 */
[----:B------:R-:W-:Y:S04]  /*147e0*/  STS [R17+0x6000], R124 ;  /* 0x0060007c11007388 */ /* 0x000fe80000000800 */
[----:B------:R-:W-:Y:S01]  /*147f0*/  STS [R17+0x6400], R126 ;  /* 0x0064007e11007388 */ /* 0x000fe20000000800 */
[----:B--2---:R-:W2:Y:S03]  /*14800*/  @P4 LDC R9, c[0x0][0x2e8] ;  /* 0x0000ba00ff094b82 */ /* 0x004ea60000000800 */
[----:B------:R3:W-:Y:S04]  /*14810*/  STS [R13+0x6000], R4 ;  /* 0x006000040d007388 */ /* 0x0007e80000000800 */
[----:B------:R4:W-:Y:S01]  /*14820*/  STS [R13+0x6400], R5 ;  /* 0x006400050d007388 */ /* 0x0009e20000000800 */
[----:B---3--:R-:W-:Y:S01]  /*14830*/  MOV R4, 0x7f800000 ;  /* 0x7f80000000047802 */ /* 0x008fe20000000f00 */
[----:B--2---:R-:W-:Y:S01]  /*14840*/  @P4 FFMA.FTZ R4, R164, R9, R2 ;  /* 0x00000009a4044223 */ /* 0x004fe20000010002 */
[----:B----4-:R-:W-:Y:S01]  /*14850*/  MOV R5, 0x7f800000 ;  /* 0x7f80000000057802 */ /* 0x010fe20000000f00 */
[----:B-1----:R-:W-:Y:S01]  /*14860*/  @P3 FFMA.FTZ R5, R3, R8, R0 ;  /* 0x0000000803053223 */ /* 0x002fe20000010000 */
[----:B------:R-:W-:Y:S06]  /*14870*/  @!P0 BRA `(.L_x_2581) ;  /* 0x0000000000248947 */ /* 0x000fec0003800000 */
[----:B------:R-:W1:Y:S01]  /*14880*/  S2UR UR14, SR_CTAID.Y ;  /* 0x00000000000e79c3 */ /* 0x000e620000002600 */
[----:B------:R-:W-:Y:S01]  /*14890*/  ULDC UR4, c[0x0][0x2c4] ;  /* 0x0000b10000047ab9 */ /* 0x000fe20000000800 */
[----:B------:R-:W-:Y:S01]  /*148a0*/  UISETP.NE.AND UP0, UPT, UR13, -0x1, UPT ;  /* 0xffffffff0d00788c */ /* 0x000fe2000bf05270 */
[----:B------:R-:W-:-:S05]  /*148b0*/  ULDC UR9, c[0x0][0x2e4] ;  /* 0x0000b90000097ab9 */ /* 0x000fca0000000800 */
[----:B------:R-:W2:Y:S01]  /*148c0*/  S2UR UR8, SR_CTAID.Z ;  /* 0x00000000000879c3 */ /* 0x000ea20000002700 */
[----:B-1----:R-:W-:-:S04]  /*148d0*/  UIMAD UR4, UR14, UR4, URZ ;  /* 0x000000040e0472a4 */ /* 0x002fc8000f8e023f */
[----:B------:R-:W-:-:S04]  /*148e0*/  USEL UR4, UR4, UR13, !UP0 ;  /* 0x0000000d04047287 */ /* 0x000fc8000c000000 */
[----:B--2---:R-:W-:Y:S01]  /*148f0*/  UIMAD UR9, UR8, UR9, UR4 ;  /* 0x00000009080972a4 */ /* 0x004fe2000f8e0204 */
[----:B------:R-:W-:Y:S11]  /*14900*/  BRA `(.L_x_2582) ;  /* 0x0000000000187947 */ /* 0x000ff60003800000 */
.L_x_2581:
[----:B------:R-:W-:Y:S01]  /*14910*/  S2UR UR8, SR_CTAID.Z ;  /* 0x00000000000879c3 */ /* 0x000fe20000002700 */
[----:B------:R-:W-:Y:S01]  /*14920*/  ULDC UR4, c[0x0][0x270] ;  /* 0x00009c0000047ab9 */ /* 0x000fe20000000800 */
[----:B------:R-:W-:-:S06]  /*14930*/  ULDC UR9, c[0x0][0x2c4] ;  /* 0x0000b10000097ab9 */ /* 0x000fcc0000000800 */
[----:B------:R-:W1:Y:S02]  /*14940*/  S2UR UR14, SR_CTAID.Y ;  /* 0x00000000000e79c3 */ /* 0x000e640000002600 */
[----:B-1----:R-:W-:-:S04]  /*14950*/  UIMAD UR4, UR14, UR4, UR8 ;  /* 0x000000040e0472a4 */ /* 0x002fc8000f8e0208 */
[----:B------:R-:W-:-:S12]  /*14960*/  UIMAD UR9, UR4, UR9, URZ ;  /* 0x00000009040972a4 */ /* 0x000fd8000f8e023f */
.L_x_2582:
[----:B------:R-:W1:Y:S01]  /*14970*/  S2R R3, SR_TID.X ;  /* 0x0000000000037919 */ /* 0x000e620000002100 */
        /* <DEDUP_REMOVED lines=42> */
.L_x_2584:
[----:B------:R-:W-:Y:S05]  /*14c20*/  BSYNC B0 ;  /* 0x0000000000007941 */ /* 0x000fea0003800000 */
.L_x_2583:
[----:B------:R-:W2:Y:S01]  /*14c30*/  S2UR UR9, SR_CTAID.X ;  /* 0x00000000000979c3 */ /* 0x000ea20000002500 */
[----:B------:R-:W-:Y:S01]  /*14c40*/  LEA.HI R2, R7, R6, RZ, 0x3 ;  /* 0x0000000607027211 */ /* 0x000fe200078f18ff */
[----:B------:R-:W-:Y:S01]  /*14c50*/  IMAD.U32 R6, RZ, RZ, UR6 ;  /* 0x00000006ff067e24 */ /* 0x000fe2000f8e00ff */
[----:B------:R-:W-:Y:S01]  /*14c60*/  SHF.R.S32.HI R245, RZ, 0x1f, R244 ;  /* 0x0000001ffff57819 */ /* 0x000fe200000114f4 */
[----:B------:R-:W-:Y:S01]  /*14c70*/  USHF.R.S32.HI UR5, URZ, 0x1f, UR8 ;  /* 0x0000001f3f057899 */ /* 0x000fe20008011408 */
[----:B------:R-:W-:Y:S01]  /*14c80*/  SHF.R.S32.HI R2, RZ, 0x3, R2 ;  /* 0x00000003ff027819 */ /* 0x000fe20000011402 */
[----:B------:R3:W4:Y:S01]  /*14c90*/  LDS.128 R16, [R242+0x1800] ;  /* 0x00180000f2107984 */ /* 0x0007220000000c00 */
[----:B------:R-:W-:Y:S01]  /*14ca0*/  LEA.HI R0, R0, R3, RZ, 0x3 ;  /* 0x0000000300007211 */ /* 0x000fe200078f18ff */
[----:B------:R-:W5:Y:S01]  /*14cb0*/  LDC.64 R24, c[0x0][0x2a0] ;  /* 0x0000a800ff187b82 */ /* 0x000f620000000a00 */
[----:B------:R-:W-:Y:S01]  /*14cc0*/  BSSY B0, `(.L_x_2585) ;  /* 0x000002d000007945 */ /* 0x000fe20003800000 */
[C---:B-1----:R-:W-:Y:S01]  /*14cd0*/  VIADD R4, R2.reuse, 0x10 ;  /* 0x0000001002047836 */ /* 0x042fe20000000000 */
[----:B------:R3:W1:Y:S01]  /*14ce0*/  LDS.128 R20, [R242] ;  /* 0x00000000f2147984 */ /* 0x0006620000000c00 */
[----:B------:R-:W-:Y:S01]  /*14cf0*/  VIADD R5, R2, 0x20 ;  /* 0x0000002002057836 */ /* 0x000fe20000000000 */
[----:B------:R-:W-:-:S02]  /*14d00*/  SHF.R.S32.HI R0, RZ, 0x3, R0 ;  /* 0x00000003ff007819 */ /* 0x000fc40000011400 */
[----:B------:R-:W-:Y:S01]  /*14d10*/  ISETP.GE.AND P2, PT, R4, UR10, PT ;  /* 0x0000000a04007c0c */ /* 0x000fe2000bf46270 */
[----:B------:R-:W-:Y:S01]  /*14d20*/  VIADD R4, R2, 0x30 ;  /* 0x0000003002047836 */ /* 0x000fe20000000000 */
[----:B------:R-:W-:Y:S01]  /*14d30*/  ISETP.GE.AND P1, PT, R5, UR10, PT ;  /* 0x0000000a05007c0c */ /* 0x000fe2000bf26270 */
[----:B------:R3:W1:Y:S01]  /*14d40*/  LDS.128 R12, [R242+0x2000] ;  /* 0x00200000f20c7984 */ /* 0x0006620000000c00 */
[----:B------:R-:W-:-:S03]  /*14d50*/  SHF.R.S32.HI R0, RZ, 0x1f, R0 ;  /* 0x0000001fff007819 */ /* 0x000fc60000011400 */
[----:B------:R3:W1:Y:S01]  /*14d60*/  LDS.128 R8, [R242+0x4000] ;  /* 0x00400000f2087984 */ /* 0x0006620000000c00 */
[----:B--2---:R-:W-:-:S04]  /*14d70*/  USHF.L.U32 UR9, UR9, 0x6, URZ ;  /* 0x0000000609097899 */ /* 0x004fc8000800063f */
[----:B------:R-:W-:Y:S02]  /*14d80*/  USHF.R.S32.HI UR4, URZ, 0x1f, UR9 ;  /* 0x0000001f3f047899 */ /* 0x000fe40008011409 */
[----:B------:R-:W-:Y:S02]  /*14d90*/  IMAD.WIDE.U32 R6, R6, UR9, R244 ;  /* 0x0000000906067c25 */ /* 0x000fe4000f8e00f4 */
[----:B------:R-:W-:Y:S02]  /*14da0*/  UIMAD UR4, UR4, UR6, URZ ;  /* 0x00000006040472a4 */ /* 0x000fe4000f8e023f */
[----:B-----5:R-:W-:Y:S01]  /*14db0*/  IMAD R26, R24, UR5, RZ ;  /* 0x00000005181a7c24 */ /* 0x020fe2000f8e02ff */
[----:B------:R-:W-:Y:S01]  /*14dc0*/  IADD3 R6, P0, R6, UR16, RZ ;  /* 0x0000001006067c10 */ /* 0x000fe2000ff1e0ff */
[----:B------:R-:W-:Y:S02]  /*14dd0*/  UIMAD UR4, UR9, UR7, UR4 ;  /* 0x00000007090472a4 */ /* 0x000fe4000f8e0204 */
[----:B------:R-:W-:Y:S01]  /*14de0*/  IMAD R26, R25, UR8, R26 ;  /* 0x00000008191a7c24 */ /* 0x000fe2000f8e021a */
[----:B------:R-:W-:-:S03]  /*14df0*/  UIADD3 UR9, -UR9, UR12, URZ ;  /* 0x0000000c09097290 */ /* 0x000fc6000fffe13f */
[----:B------:R-:W-:-:S03]  /*14e00*/  IMAD.U32 R3, RZ, RZ, UR4 ;  /* 0x00000004ff037e24 */ /* 0x000fc6000f8e00ff */
[----:B------:R-:W-:Y:S02]  /*14e10*/  ISETP.GE.AND P3, PT, R2, UR9, PT ;  /* 0x0000000902007c0c */ /* 0x000fe4000bf66270 */
[----:B------:R-:W-:Y:S02]  /*14e20*/  IADD3.X R7, R7, UR13, R3, P0, !PT ;  /* 0x0000000d07077c10 */ /* 0x000fe400087fe403 */
[----:B------:R-:W-:Y:S01]  /*14e30*/  ISETP.GE.AND P0, PT, R4, UR10, PT ;  /* 0x0000000a04007c0c */ /* 0x000fe2000bf06270 */
[----:B------:R-:W-:-:S03]  /*14e40*/  IMAD.WIDE.U32 R24, R24, UR8, R6 ;  /* 0x0000000818187c25 */ /* 0x000fc6000f8e0006 */
[----:B------:R3:W2:Y:S01]  /*14e50*/  LDS.128 R4, [R242+0x6000] ;  /* 0x00600000f2047984 */ /* 0x0006a20000000c00 */
[----:B------:R-:W-:-:S04]  /*14e60*/  IMAD.IADD R27, R26, 0x1, R25 ;  /* 0x000000011a1b7824 */ /* 0x000fc800078e0219 */
[----:B-1--4-:R-:W-:Y:S05]  /*14e70*/  @P3 BRA `(.L_x_2586) ;  /* 0x0000000000443947 */ /* 0x012fea0003800000 */
        /* <DEDUP_REMOVED lines=16> */
[----:B--2---:R1:W-:Y:S02]  /*14f80*/  @!P3 STG.E.128 desc[UR24][R30.64+0x180], R4 ;  /* 0x000180041e00b986 */ /* 0x0043e4000c101d18 */
.L_x_2586:
[----:B------:R-:W-:Y:S05]  /*14f90*/  BSYNC B0 ;  /* 0x0000000000007941 */ /* 0x000fea0003800000 */
.L_x_2585:
[----:B-1----:R1:W4:Y:S01]  /*14fa0*/  LDS.128 R20, [R242+0x800] ;  /* 0x00080000f2147984 */ /* 0x0023220000000c00 */
[----:B------:R-:W-:Y:S03]  /*14fb0*/  BSSY B0, `(.L_x_2587) ;  /* 0x0000019000007945 */ /* 0x000fe60003800000 */
[----:B------:R1:W1:Y:S04]  /*14fc0*/  LDS.128 R12, [R242+0x2800] ;  /* 0x00280000f20c7984 */ /* 0x0002680000000c00 */
[----:B------:R1:W1:Y:S04]  /*14fd0*/  LDS.128 R8, [R242+0x4800] ;  /* 0x00480000f2087984 */ /* 0x0002680000000c00 */
[----:B--2---:R2:W1:Y:S01]  /*14fe0*/  LDS.128 R4, [R242+0x6800] ;  /* 0x00680000f2047984 */ /* 0x0044620000000c00 */
        /* <DEDUP_REMOVED lines=21> */
.L_x_2588:
[----:B------:R-:W-:Y:S05]  /*15140*/  BSYNC B0 ;  /* 0x0000000000007941 */ /* 0x000fea0003800000 */
.L_x_2587:
        /* <DEDUP_REMOVED lines=26> */
.L_x_2590:
[----:B------:R-:W-:Y:S05]  /*152f0*/  BSYNC B0 ;  /* 0x0000000000007941 */ /* 0x000fea0003800000 */
.L_x_2589:
        /* <DEDUP_REMOVED lines=26> */
.L_x_2591:
        /* <DEDUP_REMOVED lines=14> */
.L_x_4991:


//--------------------- .text._ZN5flash24flash_fwd_splitkv_kernelI23Flash_fwd_kernel_traitsILi256ELi64ELi64ELi4ELb0ELb0EN7cutlass10bfloat16_tE19Flash_kernel_traitsILi256ELi64ELi64ELi4ES3_EELb1ELb0ELb0ELb0ELb1ELb0ELb0ELb1EEEvNS_16Flash_fwd_paramsE --------------------------
	.section	.text._ZN5flash24flash_fwd_splitkv_kernelI23Flash_fwd_kernel_traitsILi256ELi64ELi64ELi4ELb0ELb0EN7cutlass10bfloat16_tE19Flash_kernel_traitsILi256ELi64ELi64ELi4ES3_EELb1ELb0ELb0ELb0ELb1ELb0ELb0ELb1EEEvNS_16Flash_fwd_paramsE,"ax",@progbits
	.align	128
        .global         _ZN5flash24flash_fwd_splitkv_kernelI23Flash_fwd_kernel_traitsILi256ELi64ELi64ELi4ELb0ELb0EN7cutlass10bfloat16_tE19Flash_kernel_traitsILi256ELi64ELi64ELi4ES3_EELb1ELb0ELb0ELb0ELb1ELb0ELb0ELb1EEEvNS_16Flash_fwd_paramsE
        .type           _ZN5flash24flash_fwd_splitkv_kernelI23Flash_fwd_kernel_traitsILi256ELi64ELi64ELi4ELb0ELb0EN7cutlass10bfloat16_tE19Flash_kernel_traitsILi256ELi64ELi64ELi4ES3_EELb1ELb0ELb0ELb0ELb1ELb0ELb0ELb1EEEvNS_16Flash_fwd_paramsE,@function
        .size           _ZN5flash24flash_fwd_splitkv_kernelI23Flash_fwd_kernel_traitsILi256ELi64ELi64ELi4ELb0ELb0EN7cutlass10bfloat16_tE19Flash_kernel_traitsILi256ELi64ELi64ELi4ES3_EELb1ELb0ELb0ELb0ELb1ELb0ELb0ELb1EEEvNS_16Flash_fwd_paramsE,(.L_x_4958 - _ZN5flash24flash_fwd_splitkv_kernelI23Flash_fwd_kernel_traitsILi256ELi64ELi64ELi4ELb0ELb0EN7cutlass10bfloat16_tE19Flash_kernel_traitsILi256ELi64ELi64ELi4ES3_EELb1ELb0ELb0ELb0ELb1ELb0ELb0ELb1EEEvNS_16Flash_fwd_paramsE)
        .other          _ZN5flash24flash_fwd_splitkv_kernelI23Flash_fwd_kernel_traitsILi256ELi64ELi64ELi4ELb0ELb0EN7cutlass10bfloat16_tE19Flash_kernel_traitsILi256ELi64ELi64ELi4ES3_EELb1ELb0ELb0ELb0ELb1ELb0ELb0ELb1EEEvNS_16Flash_fwd_paramsE,@"STO_CUDA_ENTRY STV_DEFAULT"
_ZN5flash24flash_fwd_splitkv_kernelI23Flash_fwd_kernel_traitsILi256ELi64ELi64ELi4ELb0ELb0EN7cutlass10bfloat16_tE19Flash_kernel_traitsILi256ELi64ELi64ELi4ES3_EELb1ELb0ELb0ELb0ELb1ELb0ELb0ELb1EEEvNS_16Flash_fwd_paramsE:
.text._ZN5flash24flash_fwd_splitkv_kernelI23Flash_fwd_kernel_traitsILi256ELi64ELi64ELi4ELb0ELb0EN7cutlass10bfloat16_tE19Flash_kernel_traitsILi256ELi64ELi64ELi4ES3_EELb1ELb0ELb0ELb0ELb1ELb0ELb0ELb1EEEvNS_16Flash_fwd_paramsE:
[----:B------:R-:W-:Y:S01]  /*0000*/  LDC R1, c[0x0][0x28] ;  /* 0x00000a00ff017b82 */ /* 0x000fe20000000800 */
[----:B------:R-:W1:Y:S07]  /*0010*/  S2R R237, SR_CTAID.X ;  /* 0x0000000000ed7919 */ /* 0x000e6e0000002500 */
[----:B------:R-:W2:Y:S01]  /*0020*/  LDC.64 R26, c[0x0][0x198] ;  /* 0x00006600ff1a7b82 */ /* 0x000ea20000000a00 */
[----:B------:R-:W-:Y:S01]  /*0030*/  BSSY B3, `(.L_x_2592) ;  /* 0x0000005000037945 */ /* 0x000fe20003800000 */
[----:B------:R-:W-:Y:S01]  /*0040*/  MOV R234, 0x80 ;  /* 0x0000008000ea7802 */ /* 0x000fe20000000f00 */
[----:B------:R-:W3:Y:S01]  /*0050*/  S2R R236, SR_CTAID.Y ;  /* 0x0000000000ec7919 */ /* 0x000ee20000002600 */
[----:B------:R-:W4:Y:S05]  /*0060*/  S2R R235, SR_CTAID.Z ;  /* 0x0000000000eb7919 */ /* 0x000f2a0000002700 */
[----:B-1234-:R-:W-:Y:S05]  /*0070*/  CALL.REL.NOINC `($_ZN5flash24flash_fwd_splitkv_kernelI23Flash_fwd_kernel_traitsILi256ELi64ELi64ELi4ELb0ELb0EN7cutlass10bfloat16_tE19Flash_kernel_traitsILi256ELi64ELi64ELi4ES3_EELb1ELb0ELb0ELb0ELb1ELb0ELb0ELb1EEEvNS_16Flash_fwd_paramsE$_ZN5flash30compute_attn_1rowblock_splitkvI23Flash_fwd_kernel_traitsILi256ELi64ELi64ELi4ELb0ELb0EN7cutlass10bfloat16_tE19Flash_kernel_traitsILi256ELi64ELi64ELi4ES3_EELb1ELb0ELb0ELb0ELb1ELb0ELb0ELb1ENS_16Flash_fwd_paramsEEEvRKT8_iiiii) ;  /* 0x0000000000087944 */ /* 0x01efea0003c00000 */
[----:B------:R-:W-:Y:S05]  /*0080*/  BSYNC B3 ;  /* 0x0000000000037941 */ /* 0x000fea0003800000 */
.L_x_2592:
[----:B------:R-:W-:Y:S05]  /*0090*/  EXIT ;  /* 0x000000000000794d */ /* 0x000fea0003800000 */
        .type           $_ZN5flash24flash_fwd_splitkv_kernelI23Flash_fwd_kernel_traitsILi256ELi64ELi64ELi4ELb0ELb0EN7cutlass10bfloat16_tE19Flash_kernel_traitsILi256ELi64ELi64ELi4ES3_EELb1ELb0ELb0ELb0ELb1ELb0ELb0ELb1EEEvNS_16Flash_fwd_paramsE$_ZN5flash30compute_attn_1rowblock_splitkvI23Flash_fwd_kernel_traitsILi256ELi64ELi64ELi4ELb0ELb0EN7cutlass10bfloat16_tE19Flash_kernel_traitsILi256ELi64ELi64ELi4ES3_EELb1ELb0ELb0ELb0ELb1ELb0ELb0ELb1ENS_16Flash_fwd_paramsEEEvRKT8_iiiii,@function
        .size           $_ZN5flash24flash_fwd_splitkv_kernelI23Flash_fwd_kernel_traitsILi256ELi64ELi64ELi4ELb0ELb0EN7cutlass10bfloat16_tE19Flash_kernel_traitsILi256ELi64ELi64ELi4ES3_EELb1ELb0ELb0ELb0ELb1ELb0ELb0ELb1EEEvNS_16Flash_fwd_paramsE$_ZN5flash30compute_attn_1rowblock_splitkvI23Flash_fwd_kernel_traitsILi256ELi64ELi64ELi4ELb0ELb0EN7cutlass10bfloat16_tE19Flash_kernel_traitsILi256ELi64ELi64ELi4ES3_EELb1ELb0ELb0ELb0ELb1ELb0ELb0ELb1ENS_16Flash_fwd_paramsEEEvRKT8_iiiii,(.L_x_4958 - $_ZN5flash24flash_fwd_splitkv_kernelI23Flash_fwd_kernel_traitsILi256ELi64ELi64ELi4ELb0ELb0EN7cutlass10bfloat16_tE19Flash_kernel_traitsILi256ELi64ELi64ELi4ES3_EELb1ELb0ELb0ELb0ELb1ELb0ELb0ELb1EEEvNS_16Flash_fwd_paramsE$_ZN5flash30compute_attn_1rowblock_splitkvI23Flash_fwd_kernel_traitsILi256ELi64ELi64ELi4ELb0ELb0EN7cutlass10bfloat16_tE19Flash_kernel_traitsILi256ELi64ELi64ELi4ES3_EELb1ELb0ELb0ELb0ELb1ELb0ELb0ELb1ENS_16Flash_fwd_paramsEEEvRKT8_iiiii)
$_ZN5flash24flash_fwd_splitkv_kernelI23Flash_fwd_kernel_traitsILi256ELi64ELi64ELi4ELb0ELb0EN7cutlass10bfloat16_tE19Flash_kernel_traitsILi256ELi64ELi64ELi4ES3_EELb1ELb0ELb0ELb0ELb1ELb0ELb0ELb1EEEvNS_16Flash_fwd_paramsE$_ZN5flash30compute_attn_1rowblock_splitkvI23Flash_fwd_kernel_traitsILi256ELi64ELi64ELi4ELb0ELb0EN7cutlass10bfloat16_tE19Flash_kernel_traitsILi256ELi64ELi64ELi4ES3_EELb1ELb0ELb0ELb0ELb1ELb0ELb0ELb1ENS_16Flash_fwd_paramsEEEvRKT8_iiiii:
        /* <DEDUP_REMOVED lines=15> */
[----:B------:R-:W3:Y:S01]  /*0190*/  S2R R54, SR_TID.X ;  /* 0x0000000000367919 */ /* 0x000ee20000002100 */
[----:B------:R-:W-:Y:S01]  /*01a0*/  BSSY B0, `(.L_x_2593) ;  /* 0x000000c000007945 */ /* 0x000fe20003800000 */
[----:B------:R-:W-:Y:S01]  /*01b0*/  IMAD.MOV.U32 R13, RZ, RZ, -0x1 ;  /* 0xffffffffff0d7424 */ /* 0x000fe200078e00ff */
[----:B--2---:R-:W-:-:S06]  /*01c0*/  @P1 IADD3 R238, -R240, R3, RZ ;  /* 0x00000003f0ee1210 */ /* 0x004fcc0007ffe1ff */
[----:B------:R1:W5:Y:S01]  /*01d0*/  @!P1 LD.E R238, desc[UR6][R26.64+0xb4] ;  /* 0x0000b4061aee9980 */ /* 0x000362000c101900 */
[----:B----4-:R-:W-:-:S04]  /*01e0*/  ISETP.NE.U32.AND P1, PT, R4, RZ, PT ;  /* 0x000000ff0400720c */ /* 0x010fc80003f25070 */
[----:B------:R-:W-:Y:S01]  /*01f0*/  ISETP.NE.AND.EX P1, PT, R5, RZ, PT, P1 ;  /* 0x000000ff0500720c */ /* 0x000fe20003f25310 */
[----:B------:R-:W-:-:S12]  /*0200*/  IMAD.WIDE R4, R236, 0x4, R4 ;  /* 0x00000004ec047825 */ /* 0x000fd800078e0204 */
[----:B---3--:R-:W-:Y:S05]  /*0210*/  @!P1 BRA `(.L_x_2594) ;  /* 0x0000000000109947 */ /* 0x008fea0003800000 */
[----:B------:R-:W2:Y:S02]  /*0220*/  LD.E.U8 R0, desc[UR6][R26.64+0x1b2] ;  /* 0x0001b2061a007980 */ /* 0x000ea4000c101100 */
[----:B--2---:R-:W-:-:S13]  /*0230*/  ISETP.NE.AND P2, PT, R0, RZ, PT ;  /* 0x000000ff0000720c */ /* 0x004fda0003f45270 */
[----:B------:R-:W-:Y:S05]  /*0240*/  @!P2 BRA `(.L_x_2594) ;  /* 0x000000000004a947 */ /* 0x000fea0003800000 */
[----:B------:R2:W5:Y:S02]  /*0250*/  LD.E R13, desc[UR6][R4.64] ;  /* 0x00000006040d7980 */ /* 0x000564000c101900 */
.L_x_2594:
[----:B------:R-:W-:Y:S05]  /*0260*/  BSYNC B0 ;  /* 0x0000000000007941 */ /* 0x000fea0003800000 */
.L_x_2593:
        /* <DEDUP_REMOVED lines=8> */
.L_x_2596:
[----:B------:R3:W5:Y:S02]  /*02f0*/  LD.E R3, desc[UR6][R26.64+0xb8] ;  /* 0x0000b8061a037980 */ /* 0x000764000c101900 */
.L_x_2597:
[----:B------:R-:W-:Y:S05]  /*0300*/  BSYNC B0 ;  /* 0x0000000000007941 */ /* 0x000fea0003800000 */
.L_x_2595:
        /* <DEDUP_REMOVED lines=10> */
.L_x_2599:
[----:B------:R-:W2:Y:S01]  /*03b0*/  LD.E.64 R2, desc[UR6][R26.64+0x108] ;  /* 0x000108061a027980 */ /* 0x000ea2000c101b00 */
[----:B------:R-:W-:Y:S01]  /*03c0*/  BSSY B0, `(.L_x_2601) ;  /* 0x0000006000007945 */ /* 0x000fe20003800000 */
[----:B--2---:R-:W-:-:S04]  /*03d0*/  ISETP.NE.U32.AND P1, PT, R2, RZ, PT ;  /* 0x000000ff0200720c */ /* 0x004fc80003f25070 */
[----:B------:R-:W-:Y:S01]  /*03e0*/  ISETP.NE.AND.EX P1, PT, R3, RZ, PT, P1 ;  /* 0x000000ff0300720c */ /* 0x000fe20003f25310 */
[----:B------:R-:W-:-:S12]  /*03f0*/  IMAD.MOV.U32 R3, RZ, RZ, RZ ;  /* 0x000000ffff037224 */ /* 0x000fd800078e00ff */
[----:B------:R-:W-:Y:S05]  /*0400*/  @!P1 BRA `(.L_x_2602) ;  /* 0x0000000000049947 */ /* 0x000fea0003800000 */
[----:B------:R2:W5:Y:S02]  /*0410*/  LD.E R3, desc[UR6][R26.64+0xbc] ;  /* 0x0000bc061a037980 */ /* 0x000564000c101900 */
.L_x_2602:
[----:B------:R-:W-:Y:S05]  /*0420*/  BSYNC B0 ;  /* 0x0000000000007941 */ /* 0x000fea0003800000 */
.L_x_2601:
[----:B-----5:R-:W-:Y:S02]  /*0430*/  IADD3 R52, R70, R3, RZ ;  /* 0x0000000346347210 */ /* 0x020fe40007ffe0ff */
.L_x_2600:
[----:B------:R-:W-:Y:S05]  /*0440*/  BSYNC B1 ;  /* 0x0000000000017941 */ /* 0x000fea0003800000 */
.L_x_2598:
[----:B------:R-:W-:Y:S01]  /*0450*/  IMAD.SHL.U32 R61, R237, 0x40, RZ ;  /* 0x00000040ed3d7824 */ /* 0x000fe200078e00ff */
[----:B------:R-:W-:Y:S01]  /*0460*/  MOV R2, R234 ;  /* 0x000000ea00027202 */ /* 0x000fe20000000f00 */
[----:B------:R-:W-:-:S03]  /*0470*/  IMAD.MOV.U32 R3, RZ, RZ, 0x0 ;  /* 0x00000000ff037424 */ /* 0x000fc600078e00ff */
[----:B------:R-:W-:-:S13]  /*0480*/  ISETP.GT.AND P1, PT, R238, R61, PT ;  /* 0x0000003dee00720c */ /* 0x000fda0003f24270 */
[----:B-123--:R-:W-:Y:S05]  /*0490*/  @!P1 RET.REL.NODEC R2 `(_ZN5flash24flash_fwd_splitkv_kernelI23Flash_fwd_kernel_traitsILi256ELi64ELi64ELi4ELb0ELb0EN7cutlass10bfloat16_tE19Flash_kernel_traitsILi256ELi64ELi64ELi4ES3_EELb1ELb0ELb0ELb0ELb1ELb0ELb0ELb1EEEvNS_16Flash_fwd_paramsE) ;  /* 0xfffffff802d89950 */ /* 0x00efea0003c3ffff */
[----:B------:R-:W2:Y:S04]  /*04a0*/  LD.E R7, desc[UR6][R26.64+0xb8] ;  /* 0x0000b8061a077980 */ /* 0x000ea8000c101900 */
[----:B------:R-:W3:Y:S01]  /*04b0*/  LD.E R3, desc[UR6][R26.64+0x188] ;  /* 0x000188061a037980 */ /* 0x000ee2000c101900 */
[----:B------:R-:W-:Y:S01]  /*04c0*/  IADD3 R0, -R238, 0x7f, R61 ;  /* 0x0000007fee007810 */ /* 0x000fe20007ffe13d */
[----:B------:R-:W-:-:S05]  /*04d0*/  VIADD R5, R52, 0x3f ;  /* 0x0000003f34057836 */ /* 0x000fca0000000000 */
        /* <DEDUP_REMOVED lines=13> */
[----:B------:R-:W-:Y:S05]  /*05b0*/  @P1 BRA `(.L_x_2603) ;  /* 0x0000000800101947 */ /* 0x000fea0003800000 */
[----:B------:R-:W-:Y:S01]  /*05c0*/  ISETP.NE.AND P0, PT, R240, -0x1, PT ;  /* 0xfffffffff000780c */ /* 0x000fe20003f05270 */
[----:B------:R-:W2:Y:S04]  /*05d0*/  LD.E.64 R14, desc[UR6][R26.64+0x88] ;  /* 0x000088061a0e7980 */ /* 0x000ea8000c101b00 */
[----:B------:R-:W3:Y:S04]  /*05e0*/  LD.E R2, desc[UR6][R26.64+0x60] ;  /* 0x000060061a027980 */ /* 0x000ee8000c101900 */
[----:B------:R-:W4:Y:S04]  /*05f0*/  LD.E R0, desc[UR6][R26.64+0xb4] ;  /* 0x0000b4061a007980 */ /* 0x000f28000c101900 */
[----:B------:R-:W3:Y:S04]  /*0600*/  @!P0 LD.E.64 R12, desc[UR6][R26.64+0x80] ;  /* 0x000080061a0c8980 */ /* 0x000ee8000c101b00 */
[----:B------:R-:W4:Y:S04]  /*0610*/  LD.E.64 R10, desc[UR6][R26.64+0xa0] ;  /* 0x0000a0061a0a7980 */ /* 0x000f28000c101b00 */
[----:B------:R-:W4:Y:S04]  /*0620*/  LD.E.64 R6, desc[UR6][R26.64+0x90] ;  /* 0x000090061a067980 */ /* 0x000f28000c101b00 */
[----:B------:R1:W5:Y:S01]  /*0630*/  LD.E.64 R16, desc[UR6][R26.64+0x70] ;  /* 0x000070061a107980 */ /* 0x000362000c101b00 */
[----:B------:R-:W-:-:S04]  /*0640*/  SHF.R.S32.HI R5, RZ, 0x1f, R54 ;  /* 0x0000001fff057819 */ /* 0x000fc80000011436 */
[----:B------:R-:W-:-:S04]  /*0650*/  LEA.HI R5, R5, R54, RZ, 0x3 ;  /* 0x0000003605057211 */ /* 0x000fc800078f18ff */
[----:B------:R-:W-:Y:S02]  /*0660*/  LOP3.LUT R9, R5, 0x1ffffff8, RZ, 0xc0, !PT ;  /* 0x1ffffff805097812 */ /* 0x000fe400078ec0ff */
[----:B------:R-:W-:-:S03]  /*0670*/  LOP3.LUT P3, RZ, R54, 0x7, RZ, 0xc0, !PT ;  /* 0x0000000736ff7812 */ /* 0x000fc6000786c0ff */
[----:B------:R-:W-:Y:S01]  /*0680*/  IMAD.IADD R54, R54, 0x1, -R9 ;  /* 0x0000000136367824 */ /* 0x000fe200078e0a09 */
[----:B------:R-:W-:-:S03]  /*0690*/  @!P0 SHF.R.S32.HI R4, RZ, 0x1f, R236 ;  /* 0x0000001fff048819 */ /* 0x000fc600000114ec */
[----:B------:R-:W-:Y:S01]  /*06a0*/  IMAD.SHL.U32 R54, R54, 0x8, RZ ;  /* 0x0000000836367824 */ /* 0x000fe200078e00ff */
[----:B------:R-:W-:-:S04]  /*06b0*/  SHF.R.S32.HI R5, RZ, 0x3, R5 ;  /* 0x00000003ff057819 */ /* 0x000fc80000011405 */
[----:B------:R-:W-:Y:S02]  /*06c0*/  SHF.R.S32.HI R55, RZ, 0x1f, R54 ;  /* 0x0000001fff377819 */ /* 0x000fe40000011436 */
[--C-:B------:R-:W-:Y:S01]  /*06d0*/  SHF.R.S32.HI R9, RZ, 0x1f, R61.reuse ;  /* 0x0000001fff097819 */ /* 0x100fe2000001143d */
[----:B------:R-:W-:Y:S02]  /*06e0*/  IMAD.IADD R238, R238, 0x1, -R61 ;  /* 0x00000001eeee7824 */ /* 0x000fe400078e0a3d */
[C---:B------:R-:W-:Y:S01]  /*06f0*/  VIADD R21, R5.reuse, 0x20 ;  /* 0x0000002005157836 */ /* 0x040fe20000000000 */
[----:B------:R-:W-:Y:S02]  /*0700*/  BSSY B0, `(.L_x_2604) ;  /* 0x000002e000007945 */ /* 0x000fe40003800000 */
[-C--:B------:R-:W-:Y:S02]  /*0710*/  ISETP.GE.OR P6, PT, R5, R238.reuse, P3 ;  /* 0x000000ee0500720c */ /* 0x080fe40001fc6670 */
[----:B------:R-:W-:-:S02]  /*0720*/  ISETP.GE.AND P2, PT, R21, R238, PT ;  /* 0x000000ee1500720c */ /* 0x000fc40003f46270 */
[----:B------:R-:W-:Y:S01]  /*0730*/  ISETP.GE.OR P4, PT, R21, R238, P3 ;  /* 0x000000ee1500720c */ /* 0x000fe20001f86670 */
[-C--:B--2---:R-:W-:Y:S02]  /*0740*/  @P0 IMAD R8, R15, R240.reuse, RZ ;  /* 0x000000f00f080224 */ /* 0x084fe400078e02ff */
[----:B------:R-:W-:-:S04]  /*0750*/  @P0 IMAD.WIDE.U32 R18, R14, R240, RZ ;  /* 0x000000f00e120225 */ /* 0x000fc800078e00ff */
[----:B---3--:R-:W-:-:S04]  /*0760*/  @!P0 IMAD R3, R13, R236, RZ ;  /* 0x000000ec0d038224 */ /* 0x008fc800078e02ff */
[C---:B------:R-:W-:Y:S02]  /*0770*/  @!P0 IMAD R3, R12.reuse, R4, R3 ;  /* 0x000000040c038224 */ /* 0x040fe400078e0203 */
[----:B------:R-:W-:-:S04]  /*0780*/  @!P0 IMAD.WIDE.U32 R12, R12, R236, RZ ;  /* 0x000000ec0c0c8225 */ /* 0x000fc800078e00ff */
[----:B------:R-:W-:Y:S02]  /*0790*/  IMAD R4, R15, R61, RZ ;  /* 0x0000003d0f047224 */ /* 0x000fe400078e02ff */
[----:B------:R-:W-:-:S04]  /*07a0*/  IMAD.WIDE.U32 R54, R61, R14, R54 ;  /* 0x0000000e3d367225 */ /* 0x000fc800078e0036 */
[----:B------:R-:W-:Y:S02]  /*07b0*/  @!P0 IMAD.MOV.U32 R18, RZ, RZ, R12 ;  /* 0x000000ffff128224 */ /* 0x000fe400078e000c */
[----:B------:R-:W-:Y:S02]  /*07c0*/  IMAD R2, R236, R2, R235 ;  /* 0x00000002ec027224 */ /* 0x000fe400078e02eb */
[----:B------:R-:W-:Y:S02]  /*07d0*/  @P0 IMAD.IADD R8, R19, 0x1, R8 ;  /* 0x0000000113080824 */ /* 0x000fe400078e0208 */
[----:B------:R-:W-:Y:S01]  /*07e0*/  VIADD R19, R5, 0x10 ;  /* 0x0000001005137836 */ /* 0x000fe20000000000 */
[----:B------:R-:W-:Y:S01]  /*07f0*/  IADD3 R18, P1, R18, R54, RZ ;  /* 0x0000003612127210 */ /* 0x000fe20007f3e0ff */
[----:B------:R-:W-:Y:S02]  /*0800*/  IMAD R9, R14, R9, R4 ;  /* 0x000000090e097224 */ /* 0x000fe400078e0204 */
[----:B------:R-:W-:-:S02]  /*0810*/  @!P0 IMAD.IADD R8, R13, 0x1, R3 ;  /* 0x000000010d088824 */ /* 0x000fc400078e0203 */
[----:B----4-:R-:W-:Y:S01]  /*0820*/  IMAD R0, R0, R2, R61 ;  /* 0x0000000200007224 */ /* 0x010fe200078e023d */
[CC--:B------:R-:W-:Y:S02]  /*0830*/  ISETP.GE.AND P0, PT, R19.reuse, R238.reuse, PT ;  /* 0x000000ee1300720c */ /* 0x0c0fe40003f06270 */
[----:B------:R-:W-:Y:S02]  /*0840*/  ISETP.GE.OR P5, PT, R19, R238, P3 ;  /* 0x000000ee1300720c */ /* 0x000fe40001fa6670 */
[----:B------:R-:W-:Y:S02]  /*0850*/  IADD3.X R19, R8, R55, R9, P1, !PT ;  /* 0x0000003708137210 */ /* 0x000fe40000ffe409 */
[----:B------:R-:W-:Y:S02]  /*0860*/  SHF.R.S32.HI R13, RZ, 0x1f, R5 ;  /* 0x0000001fff0d7819 */ /* 0x000fe40000011405 */
[----:B------:R-:W-:-:S04]  /*0870*/  IADD3 R9, P1, R0, R5, RZ ;  /* 0x0000000500097210 */ /* 0x000fc80007f3e0ff */
[----:B------:R-:W-:Y:S02]  /*0880*/  LEA.HI.X.SX32 R0, R0, R13, 0x1, P1 ;  /* 0x0000000d00007211 */ /* 0x000fe400008f0eff */
[----:B------:R-:W-:-:S04]  /*0890*/  LEA R8, P1, R9, R10, 0x2 ;  /* 0x0000000a09087211 */ /* 0x000fc800078210ff */
[----:B------:R-:W-:Y:S02]  /*08a0*/  LEA.HI.X R9, R9, R11, R0, 0x2, P1 ;  /* 0x0000000b09097211 */ /* 0x000fe400008f1400 */
[----:B------:R-:W-:Y:S01]  /*08b0*/  ISETP.GE.AND P1, PT, R5, R238, PT ;  /* 0x000000ee0500720c */ /* 0x000fe20003f26270 */
[----:B------:R-:W-:Y:S01]  /*08c0*/  IMAD R3, R7, R235, RZ ;  /* 0x000000eb07037224 */ /* 0x000fe200078e02ff */
[----:B------:R-:W-:Y:S01]  /*08d0*/  SHF.R.S32.HI R2, RZ, 0x1f, R235 ;  /* 0x0000001fff027819 */ /* 0x000fe200000114eb */
[----:B------:R-:W-:-:S04]  /*08e0*/  IMAD.WIDE.U32 R22, R235, R6, R18 ;  /* 0x00000006eb167225 */ /* 0x000fc800078e0012 */
[----:B------:R-:W-:Y:S02]  /*08f0*/  IMAD R2, R6, R2, R3 ;  /* 0x0000000206027224 */ /* 0x000fe400078e0203 */
[----:B------:R-:W-:Y:S02]  /*0900*/  VIADD R3, R5, 0x30 ;  /* 0x0000003005037836 */ /* 0x000fe40000000000 */
[----:B------:R-:W-:Y:S02]  /*0910*/  IMAD.IADD R25, R23, 0x1, R2 ;  /* 0x0000000117197824 */ /* 0x000fe400078e0202 */
[----:B-1----:R-:W-:Y:S05]  /*0920*/  @P1 BRA `(.L_x_2605) ;  /* 0x00000000002c1947 */ /* 0x002fea0003800000 */
[----:B------:R-:W-:Y:S01]  /*0930*/  MOV R24, R22 ;  /* 0x0000001600187202 */ /* 0x000fe20000000f00 */
[----:B------:R-:W-:-:S04]  /*0940*/  IMAD R0, R15, R5, RZ ;  /* 0x000000050f007224 */ /* 0x000fc800078e02ff */
[----:B------:R-:W-:-:S04]  /*0950*/  IMAD.WIDE.U32 R6, R14, R5, R24 ;  /* 0x000000050e067225 */ /* 0x000fc800078e0018 */
[----:B------:R-:W-:Y:S01]  /*0960*/  IMAD R0, R14, R13, R0 ;  /* 0x0000000d0e007224 */ /* 0x000fe200078e0200 */
[----:B-----5:R-:W-:-:S04]  /*0970*/  LEA R10, P1, R6, R16, 0x1 ;  /* 0x00000010060a7211 */ /* 0x020fc800078208ff */
[----:B------:R-:W-:-:S04]  /*0980*/  IADD3 R7, R7, R0, RZ ;  /* 0x0000000007077210 */ /* 0x000fc80007ffe0ff */
[----:B------:R-:W-:-:S05]  /*0990*/  LEA.HI.X R11, R6, R17, R7, 0x1, P1 ;  /* 0x00000011060b7211 */ /* 0x000fca00008f0c07 */
[----:B------:R1:W-:Y:S04]  /*09a0*/  ST.E.128 desc[UR6][R10.64], RZ ;  /* 0x000000ff0a007985 */ /* 0x0003e8000c101d06 */
[----:B------:R1:W-:Y:S04]  /*09b0*/  ST.E.128 desc[UR6][R10.64+0x80], RZ ;  /* 0x000080ff0a007985 */ /* 0x0003e8000c101d06 */
[----:B------:R1:W-:Y:S04]  /*09c0*/  ST.E.128 desc[UR6][R10.64+0x100], RZ ;  /* 0x000100ff0a007985 */ /* 0x0003e8000c101d06 */
[----:B------:R1:W-:Y:S02]  /*09d0*/  ST.E.128 desc[UR6][R10.64+0x180], RZ ;  /* 0x000180ff0a007985 */ /* 0x0003e4000c101d06 */
.L_x_2605:
[----:B------:R-:W-:Y:S05]  /*09e0*/  BSYNC B0 ;  /* 0x0000000000007941 */ /* 0x000fea0003800000 */
.L_x_2604:
[----:B------:R-:W-:Y:S01]  /*09f0*/  BSSY B0, `(.L_x_2606) ;  /* 0x0000015000007945 */ /* 0x000fe20003800000 */
[CC--:B------:R-:W-:Y:S01]  /*0a00*/  ISETP.GE.AND P1, PT, R3.reuse, R238.reuse, PT ;  /* 0x000000ee0300720c */ /* 0x0c0fe20003f26270 */
[----:B-1----:R-:W-:Y:S01]  /*0a10*/  @!P6 IMAD.MOV.U32 R11, RZ, RZ, 0x7f800000 ;  /* 0x7f800000ff0be424 */ /* 0x002fe200078e00ff */
[----:B------:R-:W-:Y:S01]  /*0a20*/  ISETP.GE.OR P3, PT, R3, R238, P3 ;  /* 0x000000ee0300720c */ /* 0x000fe20001f66670 */
[----:B------:R-:W-:Y:S01]  /*0a30*/  @!P4 IMAD.MOV.U32 R3, RZ, RZ, 0x7f800000 ;  /* 0x7f800000ff03c424 */ /* 0x000fe200078e00ff */
[----:B------:R-:W-:Y:S01]  /*0a40*/  @!P5 MOV R7, 0x7f800000 ;  /* 0x7f8000000007d802 */ /* 0x000fe20000000f00 */
[----:B------:R-:W-:Y:S05]  /*0a50*/  @P0 BRA `(.L_x_2607) ;  /* 0x0000000000380947 */ /* 0x000fea0003800000 */
[----:B------:R-:W-:Y:S01]  /*0a60*/  IADD3 R21, P0, R5, 0x10, RZ ;  /* 0x0000001005157810 */ /* 0x000fe20007f1e0ff */
[----:B------:R-:W-:Y:S01]  /*0a70*/  IMAD.MOV.U32 R26, RZ, RZ, R22 ;  /* 0x000000ffff1a7224 */ /* 0x000fe200078e0016 */
[----:B------:R-:W-:-:S03]  /*0a80*/  MOV R27, R25 ;  /* 0x00000019001b7202 */ /* 0x000fc60000000f00 */
[----:B------:R-:W-:Y:S02]  /*0a90*/  IMAD.X R19, RZ, RZ, R13, P0 ;  /* 0x000000ffff137224 */ /* 0x000fe400000e060d */
[----:B------:R-:W-:-:S04]  /*0aa0*/  IMAD.WIDE.U32 R26, R14, R21, R26 ;  /* 0x000000150e1a7225 */ /* 0x000fc800078e001a */
[----:B------:R-:W-:Y:S01]  /*0ab0*/  IMAD R19, R19, R14, RZ ;  /* 0x0000000e13137224 */ /* 0x000fe200078e02ff */
[----:B-----5:R-:W-:-:S03]  /*0ac0*/  LEA R18, P0, R26, R16, 0x1 ;  /* 0x000000101a127211 */ /* 0x020fc600078008ff */
[----:B------:R-:W-:-:S05]  /*0ad0*/  IMAD R19, R15, R21, R19 ;  /* 0x000000150f137224 */ /* 0x000fca00078e0213 */
[----:B------:R-:W-:-:S04]  /*0ae0*/  IADD3 R19, R27, R19, RZ ;  /* 0x000000131b137210 */ /* 0x000fc80007ffe0ff */
[----:B------:R-:W-:-:S05]  /*0af0*/  LEA.HI.X R19, R26, R17, R19, 0x1, P0 ;  /* 0x000000111a137211 */ /* 0x000fca00000f0c13 */
[----:B------:R1:W-:Y:S04]  /*0b00*/  ST.E.128 desc[UR6][R18.64], RZ ;  /* 0x000000ff12007985 */ /* 0x0003e8000c101d06 */
[----:B------:R1:W-:Y:S04]  /*0b10*/  ST.E.128 desc[UR6][R18.64+0x80], RZ ;  /* 0x000080ff12007985 */ /* 0x0003e8000c101d06 */
[----:B------:R1:W-:Y:S04]  /*0b20*/  ST.E.128 desc[UR6][R18.64+0x100], RZ ;  /* 0x000100ff12007985 */ /* 0x0003e8000c101d06 */
[----:B------:R1:W-:Y:S02]  /*0b30*/  ST.E.128 desc[UR6][R18.64+0x180], RZ ;  /* 0x000180ff12007985 */ /* 0x0003e4000c101d06 */
.L_x_2607:
[----:B------:R-:W-:Y:S05]  /*0b40*/  BSYNC B0 ;  /* 0x0000000000007941 */ /* 0x000fea0003800000 */
.L_x_2606:
[----:B------:R-:W-:Y:S04]  /*0b50*/  BSSY B0, `(.L_x_2608) ;  /* 0x0000010000007945 */ /* 0x000fe80003800000 */
[----:B------:R-:W-:Y:S05]  /*0b60*/  @P2 BRA `(.L_x_2609) ;  /* 0x0000000000382947 */ /* 0x000fea0003800000 */
[----:B------:R-:W-:Y:S01]  /*0b70*/  IADD3 R21, P0, R5, 0x20, RZ ;  /* 0x0000002005157810 */ /* 0x000fe20007f1e0ff */
[----:B------:R-:W-:Y:S01]  /*0b80*/  IMAD.MOV.U32 R26, RZ, RZ, R22 ;  /* 0x000000ffff1a7224 */ /* 0x000fe200078e0016 */
[----:B------:R-:W-:-:S03]  /*0b90*/  MOV R27, R25 ;  /* 0x00000019001b7202 */ /* 0x000fc60000000f00 */
[----:B-1----:R-:W-:Y:S02]  /*0ba0*/  IMAD.X R19, RZ, RZ, R13, P0 ;  /* 0x000000ffff137224 */ /* 0x002fe400000e060d */
        /* <DEDUP_REMOVED lines=10> */
.L_x_2609:
[----:B------:R-:W-:Y:S05]  /*0c50*/  BSYNC B0 ;  /* 0x0000000000007941 */ /* 0x000fea0003800000 */
.L_x_2608:
[----:B------:R-:W-:Y:S04]  /*0c60*/  BSSY B0, `(.L_x_2610) ;  /* 0x0000010000007945 */ /* 0x000fe80003800000 */
[----:B------:R-:W-:Y:S05]  /*0c70*/  @P1 BRA `(.L_x_2611) ;  /* 0x0000000000381947 */ /* 0x000fea0003800000 */
[----:B------:R-:W-:Y:S01]  /*0c80*/  IADD3 R5, P0, R5, 0x30, RZ ;  /* 0x0000003005057810 */ /* 0x000fe20007f1e0ff */
[----:B------:R-:W-:-:S04]  /*0c90*/  IMAD.MOV.U32 R12, RZ, RZ, R22 ;  /* 0x000000ffff0c7224 */ /* 0x000fc800078e0016 */
[----:B------:R-:W-:-:S04]  /*0ca0*/  IMAD.X R13, RZ, RZ, R13, P0 ;  /* 0x000000ffff0d7224 */ /* 0x000fc800000e060d */
[----:B------:R-:W-:Y:S01]  /*0cb0*/  IMAD R0, R13, R14, RZ ;  /* 0x0000000e0d007224 */ /* 0x000fe200078e02ff */
[----:B------:R-:W-:-:S03]  /*0cc0*/  MOV R13, R25 ;  /* 0x00000019000d7202 */ /* 0x000fc60000000f00 */
[-C--:B------:R-:W-:Y:S02]  /*0cd0*/  IMAD R0, R15, R5.reuse, R0 ;  /* 0x000000050f007224 */ /* 0x080fe400078e0200 */
[----:B------:R-:W-:-:S03]  /*0ce0*/  IMAD.WIDE.U32 R12, R14, R5, R12 ;  /* 0x000000050e0c7225 */ /* 0x000fc600078e000c */
[----:B-----5:R-:W-:Y:S02]  /*0cf0*/  LEA R4, P0, R12, R16, 0x1 ;  /* 0x000000100c047211 */ /* 0x020fe400078008ff */
[----:B------:R-:W-:-:S04]  /*0d00*/  IADD3 R5, R13, R0, RZ ;  /* 0x000000000d057210 */ /* 0x000fc80007ffe0ff */
[----:B------:R-:W-:-:S05]  /*0d10*/  LEA.HI.X R5, R12, R17, R5, 0x1, P0 ;  /* 0x000000110c057211 */ /* 0x000fca00000f0c05 */
[----:B------:R3:W-:Y:S04]  /*0d20*/  ST.E.128 desc[UR6][R4.64], RZ ;  /* 0x000000ff04007985 */ /* 0x0007e8000c101d06 */
[----:B------:R3:W-:Y:S04]  /*0d30*/  ST.E.128 desc[UR6][R4.64+0x80], RZ ;  /* 0x000080ff04007985 */ /* 0x0007e8000c101d06 */
[----:B------:R3:W-:Y:S04]  /*0d40*/  ST.E.128 desc[UR6][R4.64+0x100], RZ ;  /* 0x000100ff04007985 */ /* 0x0007e8000c101d06 */
[----:B------:R3:W-:Y:S02]  /*0d50*/  ST.E.128 desc[UR6][R4.64+0x180], RZ ;  /* 0x000180ff04007985 */ /* 0x0007e4000c101d06 */
.L_x_2611:
[----:B------:R-:W-:Y:S05]  /*0d60*/  BSYNC B0 ;  /* 0x0000000000007941 */ /* 0x000fea0003800000 */
.L_x_2610:
[----:B------:R-:W-:Y:S01]  /*0d70*/  MOV R235, 0x0 ;  /* 0x0000000000eb7802 */ /* 0x000fe20000000f00 */
[----:B------:R-:W-:Y:S04]  /*0d80*/  @!P6 ST.E desc[UR6][R8.64], R11 ;  /* 0x0000000b0800e985 */ /* 0x000fe8000c101906 */
[----:B------:R-:W-:Y:S04]  /*0d90*/  @!P5 ST.E desc[UR6][R8.64+0x40], R7 ;  /* 0x000040070800d985 */ /* 0x000fe8000c101906 */
[----:B------:R1:W-:Y:S02]  /*0da0*/  @!P4 ST.E desc[UR6][R8.64+0x80], R3 ;  /* 0x000080030800c985 */ /* 0x0003e4000c101906 */
[----:B-123-5:R-:W-:Y:S05]  /*0db0*/  @P3 RET.REL.NODEC R234 `(_ZN5flash24flash_fwd_splitkv_kernelI23Flash_fwd_kernel_traitsILi256ELi64ELi64ELi4ELb0ELb0EN7cutlass10bfloat16_tE19Flash_kernel_traitsILi256ELi64ELi64ELi4ES3_EELb1ELb0ELb0ELb0ELb1ELb0ELb0ELb1EEEvNS_16Flash_fwd_paramsE) ;  /* 0xfffffff0ea903950 */ /* 0x02efea0003c3ffff */
[----:B------:R-:W-:Y:S02]  /*0dc0*/  MOV R3, 0x7f800000 ;  /* 0x7f80000000037802 */ /* 0x000fe40000000f00 */
[----:B------:R-:W-:-:S03]  /*0dd0*/  MOV R235, 0x0 ;  /* 0x0000000000eb7802 */ /* 0x000fc60000000f00 */
[----:B------:R1:W-:Y:S02]  /*0de0*/  ST.E desc[UR6][R8.64+0xc0], R3 ;  /* 0x0000c00308007985 */ /* 0x0003e4000c101906 */
[----:B-1----:R-:W-:Y:S05]  /*0df0*/  RET.REL.NODEC R234 `(_ZN5flash24flash_fwd_splitkv_kernelI23Flash_fwd_kernel_traitsILi256ELi64ELi64ELi4ELb0ELb0EN7cutlass10bfloat16_tE19Flash_kernel_traitsILi256ELi64ELi64ELi4ES3_EELb1ELb0ELb0ELb0ELb1ELb0ELb0ELb1EEEvNS_16Flash_fwd_paramsE) ;  /* 0xfffffff0ea807950 */ /* 0x002fea0003c3ffff */
.L_x_2603:
        /* <DEDUP_REMOVED lines=25> */
[----:B------:R-:W4:Y:S04]  /*0f90*/  LD.E.64 R18, desc[UR6][R26.64+0x20] ;  /* 0x000020061a127980 */ /* 0x000f28000c101b00 */
[----:B------:R-:W4:Y:S04]  /*0fa0*/  LD.E.64 R166, desc[UR6][R26.64+0x38] ;  /* 0x000038061aa67980 */ /* 0x000f28000c101b00 */
[----:B------:R-:W4:Y:S04]  /*0fb0*/  LD.E.64 R12, desc[UR6][R26.64+0x50] ;  /* 0x000050061a0c7980 */ /* 0x000f28000c101b00 */
[----:B------:R-:W5:Y:S04]  /*0fc0*/  LD.E.64 R16, desc[UR6][R26.64+0x58] ;  /* 0x000058061a107980 */ /* 0x000f68000c101b00 */
[----:B------:R-:W5:Y:S01]  /*0fd0*/  LD.E.64 R168, desc[UR6][R26.64+0x40] ;  /* 0x000040061aa87980 */ /* 0x000f62000c101b00 */
[----:B--2---:R-:W-:-:S04]  /*0fe0*/  IABS R4, R2 ;  /* 0x0000000200047213 */ /* 0x004fc80000000000 */
[----:B------:R-:W1:Y:S08]  /*0ff0*/  I2F.RP R7, R4 ;  /* 0x0000000400077306 */ /* 0x000e700000209400 */
[----:B-1----:R-:W1:Y:S02]  /*1000*/  MUFU.RCP R10, R7 ;  /* 0x00000007000a7308 */ /* 0x002e640000001000 */
[----:B-1----:R-:W-:-:S06]  /*1010*/  IADD3 R10, R10, 0xffffffe, RZ ;  /* 0x0ffffffe0a0a7810 */ /* 0x002fcc0007ffe0ff */
[----:B------:R-:W1:Y:S01]  /*1020*/  F2I.FTZ.U32.TRUNC.NTZ R11, R10 ;  /* 0x0000000a000b7305 */ /* 0x000e62000021f000 */
[----:B------:R-:W-:Y:S02]  /*1030*/  IABS R0, R2 ;  /* 0x0000000200007213 */ /* 0x000fe40000000000 */
[----:B-1----:R-:W-:Y:S01]  /*1040*/  IADD3 R3, RZ, -R11, RZ ;  /* 0x8000000bff037210 */ /* 0x002fe20007ffe0ff */
[----:B------:R-:W-:-:S04]  /*1050*/  IMAD.MOV.U32 R10, RZ, RZ, RZ ;  /* 0x000000ffff0a7224 */ /* 0x000fc800078e00ff */
[----:B-----5:R-:W-:Y:S01]  /*1060*/  IMAD R8, R3, R4, RZ ;  /* 0x0000000403087224 */ /* 0x020fe200078e02ff */
[----:B------:R-:W-:-:S03]  /*1070*/  IABS R3, R5 ;  /* 0x0000000500037213 */ /* 0x000fc60000000000 */
[----:B------:R-:W-:Y:S01]  /*1080*/  IMAD.HI.U32 R8, R11, R8, R10 ;  /* 0x000000080b087227 */ /* 0x000fe200078e000a */
[----:B------:R-:W-:Y:S01]  /*1090*/  IADD3 R0, RZ, -R0, RZ ;  /* 0x80000000ff007210 */ /* 0x000fe20007ffe0ff */
[----:B------:R-:W2:Y:S04]  /*10a0*/  LD.E.64 R10, desc[UR6][R26.64+0x28] ;  /* 0x000028061a0a7980 */ /* 0x000ea8000c101b00 */
[----:B------:R-:W-:-:S04]  /*10b0*/  IMAD.HI.U32 R9, R8, R3, RZ ;  /* 0x0000000308097227 */ /* 0x000fc800078e00ff */
[----:B------:R-:W-:-:S05]  /*10c0*/  IMAD R3, R9, R0, R3 ;  /* 0x0000000009037224 */ /* 0x000fca00078e0203 */
[----:B------:R-:W-:Y:S02]  /*10d0*/  ISETP.GT.U32.AND P2, PT, R4, R3, PT ;  /* 0x000000030400720c */ /* 0x000fe40003f44070 */
[----:B------:R-:W-:-:S11]  /*10e0*/  LOP3.LUT R0, R5, R2, RZ, 0x3c, !PT ;  /* 0x0000000205007212 */ /* 0x000fd600078e3cff */
[----:B------:R-:W-:-:S05]  /*10f0*/  @!P2 IMAD.IADD R3, R3, 0x1, -R4 ;  /* 0x000000010303a824 */ /* 0x000fca00078e0a04 */
[----:B------:R-:W-:Y:S02]  /*1100*/  ISETP.GE.U32.AND P3, PT, R3, R4, PT ;  /* 0x000000040300720c */ /* 0x000fe40003f66070 */
[----:B------:R-:W-:Y:S02]  /*1110*/  ISETP.GE.AND P1, PT, R0, RZ, PT ;  /* 0x000000ff0000720c */ /* 0x000fe40003f26270 */
[----:B------:R-:W-:Y:S02]  /*1120*/  @!P2 IADD3 R9, R9, 0x1, RZ ;  /* 0x000000010909a810 */ /* 0x000fe40007ffe0ff */
[----:B------:R-:W-:-:S07]  /*1130*/  ISETP.NE.AND P2, PT, R2, RZ, PT ;  /* 0x000000ff0200720c */ /* 0x000fce0003f45270 */
[----:B------:R-:W-:-:S05]  /*1140*/  @P3 VIADD R9, R9, 0x1 ;  /* 0x0000000109093836 */ /* 0x000fca0000000000 */
[----:B------:R-:W-:Y:S02]  /*1150*/  @!P1 IADD3 R9, -R9, RZ, RZ ;  /* 0x000000ff09099210 */ /* 0x000fe40007ffe1ff */
[----:B------:R-:W-:-:S05]  /*1160*/  @!P2 LOP3.LUT R9, RZ, R2, RZ, 0x33, !PT ;  /* 0x00000002ff09a212 */ /* 0x000fca00078e33ff */
[----:B------:R-:W-:-:S05]  /*1170*/  IMAD.WIDE R20, R9, 0x4, R242 ;  /* 0x0000000409147825 */ /* 0x000fca00078e02f2 */
[----:B------:R1:W2:Y:S01]  /*1180*/  LD.E R3, desc[UR6][R20.64] ;  /* 0x0000000614037980 */ /* 0x0002a2000c101900 */
[----:B---3--:R-:W-:-:S04]  /*1190*/  IABS R8, R6 ;  /* 0x0000000600087213 */ /* 0x008fc80000000000 */
[----:B------:R-:W3:Y:S08]  /*11a0*/  I2F.RP R14, R8 ;  /* 0x00000008000e7306 */ /* 0x000ef00000209400 */
[----:B---3--:R-:W3:Y:S02]  /*11b0*/  MUFU.RCP R4, R14 ;  /* 0x0000000e00047308 */ /* 0x008ee40000001000 */
[----:B---3--:R-:W-:-:S06]  /*11c0*/  VIADD R4, R4, 0xffffffe ;  /* 0x0ffffffe04047836 */ /* 0x008fcc0000000000 */
[----:B-1----:R-:W1:Y:S01]  /*11d0*/  F2I.FTZ.U32.TRUNC.NTZ R21, R4 ;  /* 0x0000000400157305 */ /* 0x002e62000021f000 */
[----:B------:R-:W-:Y:S01]  /*11e0*/  IMAD.MOV.U32 R20, RZ, RZ, RZ ;  /* 0x000000ffff147224 */ /* 0x000fe200078e00ff */
[----:B------:R-:W-:Y:S02]  /*11f0*/  IABS R7, R6 ;  /* 0x0000000600077213 */ /* 0x000fe40000000000 */
[----:B-1----:R-:W-:-:S05]  /*1200*/  IADD3 R0, RZ, -R21, RZ ;  /* 0x80000015ff007210 */ /* 0x002fca0007ffe0ff */
        /* <DEDUP_REMOVED lines=20> */
[----:B------:R-:W-:-:S05]  /*1350*/  @!P2 LOP3.LUT R4, RZ, R6, RZ, 0x33, !PT ;  /* 0x00000006ff04a212 */ /* 0x000fca00078e33ff */
[----:B------:R-:W-:Y:S01]  /*1360*/  IMAD R6, R13, R4, RZ ;  /* 0x000000040d067224 */ /* 0x000fe200078e02ff */
[----:B--2---:R-:W-:Y:S01]  /*1370*/  SHF.R.S32.HI R0, RZ, 0x1f, R3 ;  /* 0x0000001fff007819 */ /* 0x004fe20000011403 */
[-C--:B------:R-:W-:Y:S02]  /*1380*/  IMAD R7, R19, R3.reuse, RZ ;  /* 0x0000000313077224 */ /* 0x080fe400078e02ff */
[----:B------:R-:W-:-:S04]  /*1390*/  IMAD.WIDE.U32 R14, R18, R3, RZ ;  /* 0x00000003120e7225 */ /* 0x000fc800078e00ff */
[----:B------:R-:W-:-:S04]  /*13a0*/  IMAD R7, R18, R0, R7 ;  /* 0x0000000012077224 */ /* 0x000fc800078e0207 */
[----:B------:R-:W-:Y:S02]  /*13b0*/  IMAD.IADD R15, R15, 0x1, R7 ;  /* 0x000000010f0f7824 */ /* 0x000fe400078e0207 */
[----:B------:R-:W-:Y:S02]  /*13c0*/  IMAD R7, R11, R3, RZ ;  /* 0x000000030b077224 */ /* 0x000fe400078e02ff */
[----:B------:R-:W-:Y:S01]  /*13d0*/  IMAD.WIDE.U32 R14, R2, R166, R14 ;  /* 0x000000a6020e7225 */ /* 0x000fe200078e000e */
[----:B------:R-:W-:-:S03]  /*13e0*/  SHF.R.S32.HI R11, RZ, 0x1f, R4 ;  /* 0x0000001fff0b7819 */ /* 0x000fc60000011404 */
[----:B------:R-:W-:Y:S02]  /*13f0*/  IMAD.IADD R15, R15, 0x1, R8 ;  /* 0x000000010f0f7824 */ /* 0x000fe400078e0208 */
[C---:B------:R-:W-:Y:S02]  /*1400*/  IMAD R7, R10.reuse, R0, R7 ;  /* 0x000000000a077224 */ /* 0x040fe400078e0207 */
        /* <DEDUP_REMOVED lines=8> */
.L_x_2613:
        /* <DEDUP_REMOVED lines=22> */
[----:B------:R-:W-:Y:S01]  /*15f0*/  @!P4 SHF.R.S32.HI R6, RZ, 0x1f, R12 ;  /* 0x0000001fff06c819 */ /* 0x000fe2000001140c */
[----:B---3--:R-:W-:-:S03]  /*1600*/  @!P4 IMAD R5, R167, R12, RZ ;  /* 0x0000000ca705c224 */ /* 0x008fc600078e02ff */
[----:B------:R-:W-:Y:S01]  /*1610*/  ISETP.GT.U32.AND P1, PT, R3, R0, PT ;  /* 0x000000000300720c */ /* 0x000fe20003f24070 */
[----:B------:R-:W-:Y:S02]  /*1620*/  @!P4 IMAD R5, R6, R166, R5 ;  /* 0x000000a60605c224 */ /* 0x000fe400078e0205 */
[----:B------:R-:W-:Y:S01]  /*1630*/  @!P4 IMAD.WIDE.U32 R22, R166, R12, RZ ;  /* 0x0000000ca616c225 */ /* 0x000fe200078e00ff */
[----:B------:R-:W-:Y:S02]  /*1640*/  @P4 IADD3 R7, R12, R13, RZ ;  /* 0x0000000d0c074210 */ /* 0x000fe40007ffe0ff */
[----:B-----5:R-:W-:Y:S01]  /*1650*/  @!P4 SHF.R.S32.HI R6, RZ, 0x1f, R8 ;  /* 0x0000001fff06c819 */ /* 0x020fe20000011408 */
[----:B------:R-:W-:Y:S02]  /*1660*/  @!P4 IMAD.IADD R23, R23, 0x1, R5 ;  /* 0x000000011717c824 */ /* 0x000fe400078e0205 */
[----:B----4-:R-:W-:-:S04]  /*1670*/  @!P4 IMAD R5, R21, R8, RZ ;  /* 0x000000081505c224 */ /* 0x010fc800078e02ff */
[----:B------:R-:W-:Y:S02]  /*1680*/  @!P1 IMAD.IADD R0, R0, 0x1, -R3 ;  /* 0x0000000100009824 */ /* 0x000fe400078e0a03 */
[-C--:B------:R-:W-:Y:S02]  /*1690*/  @P4 IMAD R11, R167, R7.reuse, RZ ;  /* 0x00000007a70b4224 */ /* 0x080fe400078e02ff */
[----:B------:R-:W-:Y:S01]  /*16a0*/  @P4 IMAD.WIDE.U32 R24, R166, R7, RZ ;  /* 0x00000007a6184225 */ /* 0x000fe200078e00ff */
[----:B------:R-:W-:-:S03]  /*16b0*/  ISETP.GE.U32.AND P3, PT, R0, R3, PT ;  /* 0x000000030000720c */ /* 0x000fc60003f66070 */
[C---:B------:R-:W-:Y:S02]  /*16c0*/  @!P4 IMAD R5, R20.reuse, R6, R5 ;  /* 0x000000061405c224 */ /* 0x040fe400078e0205 */
[----:B------:R-:W-:Y:S01]  /*16d0*/  @!P4 IMAD.WIDE.U32 R20, R20, R8, R22 ;  /* 0x000000081414c225 */ /* 0x000fe200078e0016 */
[----:B------:R-:W-:Y:S02]  /*16e0*/  @P4 IADD3 R11, R25, R11, RZ ;  /* 0x0000000b190b4210 */ /* 0x000fe40007ffe0ff */
[----:B------:R-:W-:Y:S02]  /*16f0*/  @P4 MOV R10, R24 ;  /* 0x00000018000a4202 */ /* 0x000fe40000000f00 */
[----:B------:R-:W-:Y:S02]  /*1700*/  @!P4 IADD3 R11, R21, R5, RZ ;  /* 0x00000005150bc210 */ /* 0x000fe40007ffe0ff */
[----:B------:R-:W-:Y:S02]  /*1710*/  LEA R5, R165, 0xffffffc0, 0x6 ;  /* 0xffffffc0a5057811 */ /* 0x000fe400078e30ff */
[----:B------:R-:W-:-:S02]  /*1720*/  LOP3.LUT R0, R235, R4, RZ, 0x3c, !PT ;  /* 0x00000004eb007212 */ /* 0x000fc400078e3cff */
[----:B------:R-:W-:Y:S01]  /*1730*/  @!P4 MOV R10, R20 ;  /* 0x00000014000ac202 */ /* 0x000fe20000000f00 */
[----:B------:R-:W-:Y:S01]  /*1740*/  @!P4 IMAD R6, R169, R12, RZ ;  /* 0x0000000ca906c224 */ /* 0x000fe200078e02ff */
[----:B------:R-:W-:Y:S01]  /*1750*/  @!P4 SHF.R.S32.HI R3, RZ, 0x1f, R12 ;  /* 0x0000001fff03c819 */ /* 0x000fe2000001140c */
[----:B------:R-:W-:Y:S01]  /*1760*/  @!P1 VIADD R2, R2, 0x1 ;  /* 0x0000000102029836 */ /* 0x000fe20000000000 */
[----:B------:R-:W-:Y:S01]  /*1770*/  SHF.R.S32.HI R9, RZ, 0x1f, R5 ;  /* 0x0000001fff097819 */ /* 0x000fe20000011405 */
[-C--:B------:R-:W-:Y:S01]  /*1780*/  IMAD R7, R167, R5.reuse, RZ ;  /* 0x00000005a7077224 */ /* 0x080fe200078e02ff */
[----:B------:R-:W-:Y:S01]  /*1790*/  ISETP.GE.AND P2, PT, R0, RZ, PT ;  /* 0x000000ff0000720c */ /* 0x000fe20003f46270 */
[----:B------:R-:W-:Y:S01]  /*17a0*/  IMAD.WIDE.U32 R20, R166, R5, R10 ;  /* 0x00000005a6147225 */ /* 0x000fe200078e000a */
[----:B------:R-:W-:Y:S02]  /*17b0*/  ISETP.NE.AND P1, PT, R4, RZ, PT ;  /* 0x000000ff0400720c */ /* 0x000fe40003f25270 */
[----:B------:R-:W-:Y:S01]  /*17c0*/  @P3 IADD3 R2, R2, 0x1, RZ ;  /* 0x0000000102023810 */ /* 0x000fe20007ffe0ff */
[----:B------:R-:W-:-:S02]  /*17d0*/  @!P4 IMAD R3, R3, R168, R6 ;  /* 0x000000a80303c224 */ /* 0x000fc400078e0206 */
[----:B------:R-:W-:-:S04]  /*17e0*/  @!P4 IMAD.WIDE.U32 R10, R168, R12, RZ ;  /* 0x0000000ca80ac225 */ /* 0x000fc800078e00ff */
[----:B------:R-:W-:Y:S02]  /*17f0*/  IMAD R7, R9, R166, R7 ;  /* 0x000000a609077224 */ /* 0x000fe400078e0207 */
[----:B------:R-:W-:Y:S01]  /*1800*/  @!P4 IMAD.IADD R11, R11, 0x1, R3 ;  /* 0x000000010b0bc824 */ /* 0x000fe200078e0203 */
[----:B------:R-:W-:Y:S02]  /*1810*/  MOV R3, R2 ;  /* 0x0000000200037202 */ /* 0x000fe40000000f00 */
[----:B------:R-:W-:Y:S01]  /*1820*/  IADD3 R21, R21, R7, RZ ;  /* 0x0000000715157210 */ /* 0x000fe20007ffe0ff */
[----:B------:R-:W-:Y:S01]  /*1830*/  @!P4 IMAD R0, R19, R8, RZ ;  /* 0x000000081300c224 */ /* 0x000fe200078e02ff */
[----:B------:R-:W-:Y:S01]  /*1840*/  @!P4 SHF.R.S32.HI R7, RZ, 0x1f, R8 ;  /* 0x0000001fff07c819 */ /* 0x000fe20000011408 */
[----:B------:R-:W-:Y:S01]  /*1850*/  @!P2 IMAD.MOV R3, RZ, RZ, -R3 ;  /* 0x000000ffff03a224 */ /* 0x000fe200078e0a03 */
[----:B------:R-:W-:Y:S02]  /*1860*/  @!P1 LOP3.LUT R3, RZ, R4, RZ, 0x33, !PT ;  /* 0x00000004ff039212 */ /* 0x000fe400078e33ff */
[----:B------:R-:W-:Y:S01]  /*1870*/  @P4 IADD3 R12, R12, R13, RZ ;  /* 0x0000000d0c0c4210 */ /* 0x000fe20007ffe0ff */
[----:B------:R-:W-:-:S02]  /*1880*/  @!P4 IMAD R0, R18, R7, R0 ;  /* 0x000000071200c224 */ /* 0x000fc400078e0200 */
        /* <DEDUP_REMOVED lines=15> */
.L_x_2614:
[----:B------:R-:W-:Y:S05]  /*1980*/  BSYNC B0 ;  /* 0x0000000000007941 */ /* 0x000fea0003800000 */
.L_x_2612:
[----:B------:R-:W-:Y:S01]  /*1990*/  ISETP.NE.AND P1, PT, R240, -0x1, PT ;  /* 0xfffffffff000780c */ /* 0x000fe20003f25270 */
[----:B------:R-:W2:Y:S04]  /*19a0*/  LD.E.64 R152, desc[UR6][R26.64+0x30] ;  /* 0x000030061a987980 */ /* 0x000ea8000c101b00 */
[----:B------:R-:W3:Y:S04]  /*19b0*/  LD.E.64 R20, desc[UR6][R26.64+0x48] ;  /* 0x000048061a147980 */ /* 0x000ee8000c101b00 */
[----:B------:R-:W4:Y:S04]  /*19c0*/  LD.E.64 R18, desc[UR6][R26.64+0x8] ;  /* 0x000008061a127980 */ /* 0x000f28000c101b00 */
[----:B------:R-:W3:Y:S04]  /*19d0*/  @!P1 LD.E.64 R28, desc[UR6][R26.64+0x18] ;  /* 0x000018061a1c9980 */ /* 0x000ee8000c101b00 */
[----:B------:R-:W4:Y:S04]  /*19e0*/  LD.E.64 R14, desc[UR6][R26.64+0x10] ;  /* 0x000010061a0e7980 */ /* 0x000f28000c101b00 */
[----:B------:R1:W5:Y:S04]  /*19f0*/  @P0 LD.E R12, desc[UR6][R32.64] ;  /* 0x00000006200c0980 */ /* 0x000368000c101900 */
[----:B------:R1:W5:Y:S01]  /*1a00*/  LD.E.64 R154, desc[UR6][R26.64] ;  /* 0x000000061a9a7980 */ /* 0x000362000c101b00 */
[----:B------:R-:W-:-:S04]  /*1a10*/  SHF.R.S32.HI R3, RZ, 0x1f, R54 ;  /* 0x0000001fff037819 */ /* 0x000fc80000011436 */
[----:B------:R-:W-:-:S04]  /*1a20*/  LEA.HI R146, R3, R54, RZ, 0x3 ;  /* 0x0000003603927211 */ /* 0x000fc800078f18ff */
[----:B------:R-:W-:Y:S02]  /*1a30*/  LOP3.LUT R23, R146, 0xfffffff8, RZ, 0xc0, !PT ;  /* 0xfffffff892177812 */ /* 0x000fe400078ec0ff */
[----:B------:R-:W-:-:S03]  /*1a40*/  SHF.R.S32.HI R146, RZ, 0x3, R146 ;  /* 0x00000003ff927819 */ /* 0x000fc60000011492 */
[----:B------:R-:W-:Y:S02]  /*1a50*/  IMAD.IADD R62, R54, 0x1, -R23 ;  /* 0x00000001363e7824 */ /* 0x000fe400078e0a17 */
[----:B------:R-:W-:Y:S02]  /*1a60*/  IMAD R22, R9, R168, RZ ;  /* 0x000000a809167224 */ /* 0x000fe400078e02ff */
[----:B------:R-:W-:Y:S02]  /*1a70*/  IMAD.SHL.U32 R24, R62, 0x8, RZ ;  /* 0x000000083e187824 */ /* 0x000fe400078e00ff */
[----:B------:R-:W-:Y:S01]  /*1a80*/  IMAD.SHL.U32 R9, R146, 0x40, RZ ;  /* 0x0000004092097824 */ /* 0x000fe200078e00ff */
[----:B------:R-:W-:Y:S02]  /*1a90*/  LEA.HI R69, R3, R54, RZ, 0x4 ;  /* 0x0000003603457211 */ /* 0x000fe400078f20ff */
[----:B------:R-:W-:Y:S02]  /*1aa0*/  IADD3 R30, P2, R24, R6, RZ ;  /* 0x00000006181e7210 */ /* 0x000fe40007f5e0ff */
[----:B------:R-:W-:-:S02]  /*1ab0*/  SHF.R.S32.HI R25, RZ, 0x1f, R24 ;  /* 0x0000001fff197819 */ /* 0x000fc40000011418 */
[----:B------:R-:W-:Y:S01]  /*1ac0*/  LOP3.LUT R9, R9, 0x1c0, RZ, 0xc0, !PT ;  /* 0x000001c009097812 */ /* 0x000fe200078ec0ff */
[----:B------:R-:W-:Y:S01]  /*1ad0*/  IMAD R6, R17, R4, RZ ;  /* 0x0000000411067224 */ /* 0x000fe200078e02ff */
[----:B------:R-:W-:Y:S01]  /*1ae0*/  LOP3.LUT R17, R69, 0xfffffff0, RZ, 0xc0, !PT ;  /* 0xfffffff045117812 */ /* 0x000fe200078ec0ff */
[----:B------:R-:W-:Y:S01]  /*1af0*/  IMAD.X R31, R25, 0x1, R13, P2 ;  /* 0x00000001191f7824 */ /* 0x000fe200010e060d */
[----:B------:R-:W-:Y:S02]  /*1b00*/  LOP3.LUT R142, R9, 0x38, R24, 0xf8, !PT ;  /* 0x00000038098e7812 */ /* 0x000fe400078ef818 */
[----:B------:R-:W-:Y:S02]  /*1b10*/  SHF.R.U32.HI R13, RZ, 0x3, R9 ;  /* 0x00000003ff0d7819 */ /* 0x000fe40000011609 */
[----:B------:R-:W-:Y:S01]  /*1b20*/  LEA.HI R9, R3, R54, RZ, 0x6 ;  /* 0x0000003603097211 */ /* 0x000fe200078f30ff */
[----:B------:R-:W-:Y:S01]  /*1b30*/  IMAD.IADD R17, R54, 0x1, -R17 ;  /* 0x0000000136117824 */ /* 0x000fe200078e0a11 */
[----:B------:R-:W-:Y:S01]  /*1b40*/  LOP3.LUT R142, R142, R13, RZ, 0x3c, !PT ;  /* 0x0000000d8e8e7212 */ /* 0x000fe200078e3cff */
[C---:B------:R-:W-:Y:S01]  /*1b50*/  IMAD R22, R2.reuse, R169, R22 ;  /* 0x000000a902167224 */ /* 0x040fe200078e0216 */
[----:B------:R-:W-:Y:S01]  /*1b60*/  SHF.L.U32 R9, R9, 0x3, RZ ;  /* 0x0000000309097819 */ /* 0x000fe200000006ff */
[----:B------:R-:W-:Y:S01]  /*1b70*/  IMAD.WIDE.U32 R30, R2, R168, R30 ;  /* 0x000000a8021e7225 */ /* 0x000fe200078e001e */
[----:B------:R-:W-:-:S02]  /*1b80*/  SHF.R.S32.HI R71, RZ, 0x1f, R236 ;  /* 0x0000001fff477819 */ /* 0x000fc400000114ec */
[----:B------:R-:W-:Y:S02]  /*1b90*/  LOP3.LUT R142, R142, 0xfffffe00, R9, 0xf8, !PT ;  /* 0xfffffe008e8e7812 */ /* 0x000fe400078ef809 */
[----:B------:R-:W-:Y:S01]  /*1ba0*/  SHF.R.S32.HI R10, RZ, 0x1f, R17 ;  /* 0x0000001fff0a7819 */ /* 0x000fe20000011411 */
[----:B------:R-:W-:Y:S02]  /*1bb0*/  IMAD.IADD R23, R31, 0x1, R22 ;  /* 0x000000011f177824 */ /* 0x000fe400078e0216 */
[----:B------:R-:W-:Y:S01]  /*1bc0*/  IMAD.MOV.U32 R22, RZ, RZ, R30 ;  /* 0x000000ffff167224 */ /* 0x000fe200078e001e */
[----:B------:R-:W-:Y:S01]  /*1bd0*/  LEA.HI R65, R10, R17, RZ, 0x3 ;  /* 0x000000110a417211 */ /* 0x000fe200078f18ff */
[-C--:B------:R-:W-:Y:S02]  /*1be0*/  IMAD R6, R11, R16.reuse, R6 ;  /* 0x000000100b067224 */ /* 0x080fe400078e0206 */
[----:B------:R-:W-:Y:S01]  /*1bf0*/  IMAD.WIDE.U32 R22, R4, R16, R22 ;  /* 0x0000001004167225 */ /* 0x000fe200078e0016 */
[----:B------:R-:W-:-:S02]  /*1c00*/  LOP3.LUT R68, R65, 0xfffffff8, RZ, 0xc0, !PT ;  /* 0xfffffff841447812 */ /* 0x000fc400078ec0ff */
[----:B------:R-:W-:Y:S02]  /*1c10*/  SHF.R.S32.HI R147, RZ, 0x1f, R146 ;  /* 0x0000001fff937819 */ /* 0x000fe40000011492 */
[----:B------:R-:W-:Y:S01]  /*1c20*/  IADD3 R68, R17, -R68, RZ ;  /* 0x8000004411447210 */ /* 0x000fe20007ffe0ff */
[----:B------:R-:W-:Y:S02]  /*1c30*/  IMAD.IADD R23, R23, 0x1, R6 ;  /* 0x0000000117177824 */ /* 0x000fe400078e0206 */
[----:B------:R-:W-:-:S04]  /*1c40*/  IMAD R231, R167, R146, RZ ;  /* 0x00000092a7e77224 */ /* 0x000fc800078e02ff */
[----:B------:R-:W-:Y:S01]  /*1c50*/  IMAD R231, R147, R166, R231 ;  /* 0x000000a693e77224 */ /* 0x000fe200078e02e7 */
[----:B------:R-:W-:Y:S01]  /*1c60*/  LEA.HI R60, R3, R54, RZ, 0x5 ;  /* 0x00000036033c7211 */ /* 0x000fe200078f28ff */
[----:B------:R-:W-:Y:S02]  /*1c70*/  IMAD.MOV.U32 R55, RZ, RZ, 0x10 ;  /* 0x00000010ff377424 */ /* 0x000fe400078e00ff */
[----:B------:R-:W-:Y:S01]  /*1c80*/  IMAD.MOV.U32 R53, RZ, RZ, 0x20 ;  /* 0x00000020ff357424 */ /* 0x000fe200078e00ff */
[----:B------:R-:W-:Y:S01]  /*1c90*/  SHF.L.U64.HI R67, R166, 0x4, R167 ;  /* 0x00000004a6437819 */ /* 0x000fe200000102a7 */
[----:B------:R-:W-:Y:S01]  /*1ca0*/  IMAD.SHL.U32 R63, R168, 0x10, RZ ;  /* 0x00000010a83f7824 */ /* 0x000fe200078e00ff */
[----:B------:R-:W-:Y:S02]  /*1cb0*/  SHF.L.U32 R66, R166, 0x4, RZ ;  /* 0x00000004a6427819 */ /* 0x000fe400000006ff */
[----:B------:R-:W-:Y:S02]  /*1cc0*/  SHF.L.U64.HI R64, R168, 0x4, R169 ;  /* 0x00000004a8407819 */ /* 0x000fe400000102a9 */
[----:B------:R-:W-:-:S02]  /*1cd0*/  SHF.R.S32.HI R60, RZ, 0x5, R60 ;  /* 0x00000005ff3c7819 */ /* 0x000fc4000001143c */
[----:B------:R-:W-:Y:S01]  /*1ce0*/  SHF.L.U32 R72, R62, 0x2, RZ ;  /* 0x000000023e487819 */ /* 0x000fe200000006ff */
[----:B--2---:R-:W-:-:S04]  /*1cf0*/  @P1 IMAD.WIDE.U32 R8, R152, R240, RZ ;  /* 0x000000f098081225 */ /* 0x004fc800078e00ff */
[----:B------:R-:W-:Y:S02]  /*1d00*/  @P1 IMAD R13, R153, R240, RZ ;  /* 0x000000f0990d1224 */ /* 0x000fe400078e02ff */
[----:B---3--:R-:W-:-:S04]  /*1d10*/  @!P1 IMAD R2, R29, R236, RZ ;  /* 0x000000ec1d029224 */ /* 0x008fc800078e02ff */
[C---:B------:R-:W-:Y:S02]  /*1d20*/  @!P1 IMAD R2, R28.reuse, R71, R2 ;  /* 0x000000471c029224 */ /* 0x040fe400078e0202 */
[----:B------:R-:W-:Y:S01]  /*1d30*/  @!P1 IMAD.WIDE.U32 R28, R28, R236, RZ ;  /* 0x000000ec1c1c9225 */ /* 0x000fe200078e00ff */
[----:B------:R-:W-:-:S03]  /*1d40*/  @P1 IADD3 R13, R9, R13, RZ ;  /* 0x0000000d090d1210 */ /* 0x000fc60007ffe0ff */
[----:B------:R-:W-:Y:S02]  /*1d50*/  @!P1 IMAD.MOV.U32 R8, RZ, RZ, R28 ;  /* 0x000000ffff089224 */ /* 0x000fe400078e001c */
[----:B------:R-:W-:Y:S01]  /*1d60*/  @!P1 IMAD.IADD R13, R29, 0x1, R2 ;  /* 0x000000011d0d9824 */ /* 0x000fe200078e0202 */
[----:B------:R-:W-:-:S05]  /*1d70*/  IADD3 R16, P1, R24, R0, RZ ;  /* 0x0000000018107210 */ /* 0x000fca0007f3e0ff */
[----:B------:R-:W-:Y:S02]  /*1d80*/  IMAD.X R17, R25, 0x1, R7, P1 ;  /* 0x0000000119117824 */ /* 0x000fe400008e0607 */
[----:B------:R-:W-:Y:S01]  /*1d90*/  IMAD R7, R169, R146, RZ ;  /* 0x00000092a9077224 */ /* 0x000fe200078e02ff */
[----:B------:R-:W-:Y:S01]  /*1da0*/  SHF.R.S32.HI R2, RZ, 0x1f, R235 ;  /* 0x0000001fff027819 */ /* 0x000fe200000114eb */
[----:B------:R-:W-:Y:S02]  /*1db0*/  IMAD R9, R21, R235, RZ ;  /* 0x000000eb15097224 */ /* 0x000fe400078e02ff */
[----:B------:R-:W-:Y:S01]  /*1dc0*/  IMAD R0, R147, R168, R7 ;  /* 0x000000a893007224 */ /* 0x000fe200078e0207 */
[----:B------:R-:W-:Y:S01]  /*1dd0*/  SHF.R.S32.HI R7, RZ, 0x1f, R70 ;  /* 0x0000001fff077819 */ /* 0x000fe20000011446 */
[----:B------:R-:W-:Y:S01]  /*1de0*/  IMAD R2, R20, R2, R9 ;  /* 0x0000000214027224 */ /* 0x000fe200078e0209 */
[----:B------:R-:W-:Y:S01]  /*1df0*/  IADD3 R28, P2, R24, R8, RZ ;  /* 0x00000008181c7210 */ /* 0x000fe20007f5e0ff */
[----:B------:R-:W-:Y:S01]  /*1e00*/  IMAD.WIDE.U32 R16, R146, R166, R16 ;  /* 0x000000a692107225 */ /* 0x000fe200078e0010 */
[----:B------:R-:W-:-:S03]  /*1e10*/  LEA.HI R82, R7, R70, RZ, 0x6 ;  /* 0x0000004607527211 */ /* 0x000fc600078f30ff */
[----:B------:R-:W-:Y:S01]  /*1e20*/  IMAD.WIDE.U32 R8, R146, R168, R22 ;  /* 0x000000a892087225 */ /* 0x000fe200078e0016 */
[----:B------:R-:W-:Y:S02]  /*1e30*/  SHF.R.S32.HI R82, RZ, 0x6, R82 ;  /* 0x00000006ff527819 */ /* 0x000fe40000011452 */
[----:B------:R-:W-:Y:S01]  /*1e40*/  IADD3 R231, R17, R231, RZ ;  /* 0x000000e711e77210 */ /* 0x000fe20007ffe0ff */
[----:B------:R-:W-:Y:S01]  /*1e50*/  IMAD.X R29, R25, 0x1, R13, P2 ;  /* 0x00000001191d7824 */ /* 0x000fe200010e060d */
[----:B----4-:R-:W-:Y:S01]  /*1e60*/  LEA R232, P2, R16, R18, 0x1 ;  /* 0x0000001210e87211 */ /* 0x010fe200078408ff */
[----:B------:R-:W-:Y:S01]  /*1e70*/  IMAD.IADD R0, R9, 0x1, R0 ;  /* 0x0000000109007824 */ /* 0x000fe200078e0200 */
[----:B------:R-:W-:Y:S02]  /*1e80*/  LEA R244, P1, R8, R14, 0x1 ;  /* 0x0000000e08f47211 */ /* 0x000fe400078208ff */
[----:B------:R-:W-:Y:S02]  /*1e90*/  VIMNMX R82, RZ, R82, !PT ;  /* 0x00000052ff527248 */ /* 0x000fe40007fe0100 */
[----:B------:R-:W-:-:S02]  /*1ea0*/  LEA.HI.X R231, R16, R19, R231, 0x1, P2 ;  /* 0x0000001310e77211 */ /* 0x000fc400010f0ce7 */
[----:B------:R-:W-:Y:S02]  /*1eb0*/  LEA.HI.X R245, R8, R15, R0, 0x1, P1 ;  /* 0x0000000f08f57211 */ /* 0x000fe400008f0c00 */
[----:B------:R-:W-:Y:S02]  /*1ec0*/  R2P PR, R68, 0x6 ;  /* 0x0000000644007804 */ /* 0x000fe40000000000 */
[----:B------:R-:W-:Y:S01]  /*1ed0*/  ISETP.GT.AND P3, PT, R165, R82, PT ;  /* 0x00000052a500720c */ /* 0x000fe20003f64270 */
[----:B------:R-:W-:-:S04]  /*1ee0*/  IMAD.WIDE.U32 R148, R235, R20, R28 ;  /* 0x00000014eb947225 */ /* 0x000fc800078e001c */
[----:B------:R-:W-:-:S04]  /*1ef0*/  IMAD.WIDE R20, R237, 0x40, R146 ;  /* 0x00000040ed147825 */ /* 0x000fc800078e0292 */
[----:B------:R-:W-:Y:S02]  /*1f00*/  IMAD.IADD R149, R149, 0x1, R2 ;  /* 0x0000000195957824 */ /* 0x000fe400078e0202 */
[-C--:B------:R-:W-:Y:S02]  /*1f10*/  IMAD R151, R21, R152.reuse, RZ ;  /* 0x0000009815977224 */ /* 0x080fe400078e02ff */
[----:B------:R-:W-:-:S04]  /*1f20*/  IMAD.WIDE.U32 R148, R20, R152, R148 ;  /* 0x0000009814947225 */ /* 0x000fc800078e0094 */
[----:B------:R-:W-:Y:S01]  /*1f30*/  IMAD R151, R20, R153, R151 ;  /* 0x0000009914977224 */ /* 0x000fe200078e0297 */
[----:B------:R-:W-:Y:S01]  /*1f40*/  SEL R55, R55, 0xfffffff0, !P1 ;  /* 0xfffffff037377807 */ /* 0x000fe20004800000 */
[----:B------:R-:W-:Y:S01]  /*1f50*/  @!P0 IMAD.MOV.U32 R12, RZ, RZ, RZ ;  /* 0x000000ffff0c8224 */ /* 0x000fe200078e00ff */
[----:B------:R-:W-:Y:S01]  /*1f60*/  SEL R53, R53, 0xffffffe0, !P2 ;  /* 0xffffffe035357807 */ /* 0x000fe20005000000 */
        /* <DEDUP_REMOVED lines=13> */
[----:B------:R-:W-:-:S02]  /*2040*/  SHF.R.S32.HI R3, RZ, 0x1f, R5 ;  /* 0x0000001fff037819 */ /* 0x000fc40000011405 */
[----:B------:R-:W-:Y:S01]  /*2050*/  SHF.R.S32.HI R13, RZ, 0x1f, R70 ;  /* 0x0000001fff0d7819 */ /* 0x000fe20000011446 */
[C---:B------:R-:W-:Y:S01]  /*2060*/  IMAD.WIDE.U32 R156, R168.reuse, 0x60, RZ ;  /* 0x00000060a89c7825 */ /* 0x040fe200078e00ff */
[----:B------:R-:W-:-:S03]  /*2070*/  SHF.L.U64.HI R78, R168, 0x5, R169 ;  /* 0x00000005a84e7819 */ /* 0x000fc600000102a9 */
[----:B------:R-:W-:Y:S01]  /*2080*/  IMAD.SHL.U32 R77, R168, 0x20, RZ ;  /* 0x00000020a84d7824 */ /* 0x000fe200078e00ff */
[C---:B------:R-:W-:Y:S01]  /*2090*/  IADD3 R74, R146.reuse, 0x20, RZ ;  /* 0x00000020924a7810 */ /* 0x040fe20007ffe0ff */
[----:B------:R-:W-:Y:S01]  /*20a0*/  VIADD R75, R146, 0x10 ;  /* 0x00000010924b7836 */ /* 0x000fe20000000000 */
[----:B------:R-:W-:Y:S01]  /*20b0*/  SHF.L.U64.HI R80, R166, 0x5, R167 ;  /* 0x00000005a6507819 */ /* 0x000fe200000102a7 */
[----:B------:R-:W-:Y:S01]  /*20c0*/  VIADD R73, R146, 0x30 ;  /* 0x0000003092497836 */ /* 0x000fe20000000000 */
[C---:B------:R-:W-:Y:S01]  /*20d0*/  SHF.L.U64.HI R78, R77.reuse, 0x1, R78 ;  /* 0x000000014d4e7819 */ /* 0x040fe2000001024e */
[----:B------:R-:W-:Y:S01]  /*20e0*/  IMAD.SHL.U32 R79, R166, 0x20, RZ ;  /* 0x00000020a64f7824 */ /* 0x000fe200078e00ff */
[----:B------:R-:W-:Y:S01]  /*20f0*/  MOV R119, R245 ;  /* 0x000000f500777202 */ /* 0x000fe20000000f00 */
[----:B------:R-:W-:Y:S01]  /*2100*/  IMAD.MOV.U32 R118, RZ, RZ, R244 ;  /* 0x000000ffff767224 */ /* 0x000fe200078e00f4 */
[----:B------:R-:W-:Y:S01]  /*2110*/  MOV R160, R232 ;  /* 0x000000e800a07202 */ /* 0x000fe20000000f00 */
[----:B------:R-:W-:-:S02]  /*2120*/  IMAD.SHL.U32 R77, R77, 0x2, RZ ;  /* 0x000000024d4d7824 */ /* 0x000fc400078e00ff */
[----:B------:R-:W-:Y:S02]  /*2130*/  IMAD.MOV.U32 R161, RZ, RZ, R231 ;  /* 0x000000ffffa17224 */ /* 0x000fe400078e00e7 */
[-C--:B--2---:R-:W-:Y:S02]  /*2140*/  IMAD R2, R29, R236.reuse, RZ ;  /* 0x000000ec1d027224 */ /* 0x084fe400078e02ff */
[----:B---3--:R-:W-:Y:S02]  /*2150*/  IMAD R0, R31, R236, RZ ;  /* 0x000000ec1f007224 */ /* 0x008fe400078e02ff */
[----:B------:R-:W-:Y:S02]  /*2160*/  IMAD R2, R28, R71, R2 ;  /* 0x000000471c027224 */ /* 0x000fe400078e0202 */
[----:B------:R-:W-:-:S04]  /*2170*/  IMAD.WIDE.U32 R22, R236, R30, R24 ;  /* 0x0000001eec167225 */ /* 0x000fc800078e0018 */
[----:B------:R-:W-:Y:S02]  /*2180*/  IMAD R0, R30, R71, R0 ;  /* 0x000000471e007224 */ /* 0x000fe400078e0200 */
[----:B------:R-:W-:-:S04]  /*2190*/  IMAD.WIDE.U32 R28, R236, R28, R24 ;  /* 0x0000001cec1c7225 */ /* 0x000fc800078e0018 */
[----:B------:R-:W-:Y:S02]  /*21a0*/  IMAD.IADD R23, R23, 0x1, R0 ;  /* 0x0000000117177824 */ /* 0x000fe400078e0200 */
[----:B------:R-:W-:Y:S02]  /*21b0*/  IMAD.IADD R29, R29, 0x1, R2 ;  /* 0x000000011d1d7824 */ /* 0x000fe400078e0202 */
[-C--:B----4-:R-:W-:Y:S02]  /*21c0*/  IMAD R0, R163, R5.reuse, RZ ;  /* 0x00000005a3007224 */ /* 0x090fe400078e02ff */
[----:B------:R-:W-:Y:S02]  /*21d0*/  IMAD R2, R159, R5, RZ ;  /* 0x000000059f027224 */ /* 0x000fe400078e02ff */
[C---:B------:R-:W-:Y:S02]  /*21e0*/  IMAD R0, R162.reuse, R3, R0 ;  /* 0x00000003a2007224 */ /* 0x040fe400078e0200 */
[----:B------:R-:W-:-:S04]  /*21f0*/  IMAD.WIDE.U32 R22, R162, R5, R22 ;  /* 0x00000005a2167225 */ /* 0x000fc800078e0016 */
[C---:B------:R-:W-:Y:S02]  /*2200*/  IMAD R2, R158.reuse, R3, R2 ;  /* 0x000000039e027224 */ /* 0x040fe400078e0202 */
[----:B------:R-:W-:Y:S01]  /*2210*/  IMAD.WIDE.U32 R28, R158, R5, R28 ;  /* 0x000000059e1c7225 */ /* 0x000fe200078e001c */
[----:B------:R-:W-:Y:S02]  /*2220*/  IADD3 R23, R23, R0, RZ ;  /* 0x0000000017177210 */ /* 0x000fe40007ffe0ff */
[----:B------:R-:W-:Y:S01]  /*2230*/  IADD3 R3, P0, -R70, R146, RZ ;  /* 0x0000009246037210 */ /* 0x000fe20007f1e1ff */
[----:B------:R-:W-:Y:S01]  /*2240*/  IMAD.IADD R29, R29, 0x1, R2 ;  /* 0x000000011d1d7824 */ /* 0x000fe200078e0202 */
[----:B------:R-:W-:Y:S01]  /*2250*/  LEA.HI R141, R10, R10, RZ, 0x1 ;  /* 0x0000000a0a8d7211 */ /* 0x000fe200078f08ff */
[-C--:B------:R-:W-:Y:S02]  /*2260*/  IMAD R2, R21, R4.reuse, RZ ;  /* 0x0000000415027224 */ /* 0x080fe400078e02ff */
[----:B------:R-:W-:Y:S01]  /*2270*/  IMAD R0, R19, R4, RZ ;  /* 0x0000000413007224 */ /* 0x000fe200078e02ff */
[----:B------:R-:W-:Y:S01]  /*2280*/  SHF.R.S32.HI R141, RZ, 0x1, R141 ;  /* 0x00000001ff8d7819 */ /* 0x000fe2000001148d */
[----:B------:R-:W-:-:S02]  /*2290*/  IMAD R2, R20, R11, R2 ;  /* 0x0000000b14027224 */ /* 0x000fc400078e0202 */
[----:B------:R-:W-:Y:S02]  /*22a0*/  IMAD R0, R18, R11, R0 ;  /* 0x0000000b12007224 */ /* 0x000fe400078e0200 */
[----:B------:R-:W-:-:S04]  /*22b0*/  IMAD.WIDE.U32 R20, R20, R4, R28 ;  /* 0x0000000414147225 */ /* 0x000fc800078e001c */
[----:B------:R-:W-:Y:S01]  /*22c0*/  IMAD.WIDE.U32 R18, R18, R4, R22 ;  /* 0x0000000412127225 */ /* 0x000fe200078e0016 */
[----:B-----5:R-:W-:-:S03]  /*22d0*/  IADD3 R4, R12, R5, RZ ;  /* 0x000000050c047210 */ /* 0x020fc60007ffe0ff */
[----:B------:R-:W-:Y:S02]  /*22e0*/  IMAD.X R13, R147, 0x1, ~R13, P0 ;  /* 0x00000001930d7824 */ /* 0x000fe400000e0e0d */
[----:B------:R-:W-:Y:S02]  /*22f0*/  IMAD.IADD R21, R21, 0x1, R2 ;  /* 0x0000000115157824 */ /* 0x000fe400078e0202 */
[----:B------:R-:W-:Y:S02]  /*2300*/  IMAD.IADD R19, R19, 0x1, R0 ;  /* 0x0000000113137824 */ /* 0x000fe400078e0200 */
[C---:B------:R-:W-:Y:S02]  /*2310*/  IMAD R109, R13.reuse, R158, RZ ;  /* 0x0000009e0d6d7224 */ /* 0x040fe400078e02ff */
[----:B------:R-:W-:Y:S02]  /*2320*/  IMAD R113, R13, R162, RZ ;  /* 0x000000a20d717224 */ /* 0x000fe400078e02ff */
[----:B------:R-:W-:-:S02]  /*2330*/  IMAD R5, R146, R141, R72 ;  /* 0x0000008d92057224 */ /* 0x000fc400078e0248 */
[-C--:B------:R-:W-:Y:S02]  /*2340*/  IMAD R109, R159, R3.reuse, R109 ;  /* 0x000000039f6d7224 */ /* 0x080fe400078e026d */
[----:B------:R-:W-:Y:S02]  /*2350*/  IMAD R4, R141, R4, RZ ;  /* 0x000000048d047224 */ /* 0x000fe400078e02ff */
[----:B------:R-:W-:-:S04]  /*2360*/  IMAD.WIDE.U32 R10, R158, R3, R20 ;  /* 0x000000039e0a7225 */ /* 0x000fc800078e0014 */
[-C--:B------:R-:W-:Y:S02]  /*2370*/  IMAD R113, R163, R3.reuse, R113 ;  /* 0x00000003a3717224 */ /* 0x080fe400078e0271 */
[----:B------:R-:W-:-:S04]  /*2380*/  IMAD.WIDE.U32 R12, R162, R3, R18 ;  /* 0x00000003a20c7225 */ /* 0x000fc800078e0012 */
[----:B------:R-:W-:Y:S01]  /*2390*/  IMAD.IADD R3, R72, 0x1, R5 ;  /* 0x0000000148037824 */ /* 0x000fe200078e0205 */
[----:B------:R-:W-:Y:S02]  /*23a0*/  SHF.R.S32.HI R2, RZ, 0x1f, R4 ;  /* 0x0000001fff027819 */ /* 0x000fe40000011404 */
[C---:B------:R-:W-:Y:S01]  /*23b0*/  IADD3 R0, P3, R4.reuse, R5, RZ ;  /* 0x0000000504007210 */ /* 0x040fe20007f7e0ff */
[----:B------:R-:W-:Y:S01]  /*23c0*/  IMAD.IADD R109, R11, 0x1, R109 ;  /* 0x000000010b6d7824 */ /* 0x000fe200078e026d */
[----:B------:R-:W-:Y:S01]  /*23d0*/  IADD3 R117, P2, R4, R3, RZ ;  /* 0x0000000304757210 */ /* 0x000fe20007f5e0ff */
[----:B------:R-:W-:Y:S01]  /*23e0*/  IMAD.IADD R113, R13, 0x1, R113 ;  /* 0x000000010d717824 */ /* 0x000fe200078e0271 */
[----:B------:R-:W-:Y:S02]  /*23f0*/  LEA R110, P1, R10, R16, 0x1 ;  /* 0x000000100a6e7211 */ /* 0x000fe400078208ff */
[----:B------:R-:W-:Y:S02]  /*2400*/  LEA R112, P0, R12, R14, 0x1 ;  /* 0x0000000e0c707211 */ /* 0x000fe400078008ff */
[----:B------:R-:W-:-:S02]  /*2410*/  LEA.HI.X.SX32 R5, R5, R2, 0x1, P3 ;  /* 0x0000000205057211 */ /* 0x000fc400018f0eff */
[----:B------:R-:W-:Y:S01]  /*2420*/  SHF.L.U32 R28, R0, 0x1, RZ ;  /* 0x00000001001c7819 */ /* 0x000fe200000006ff */
[----:B------:R-:W-:Y:S01]  /*2430*/  IMAD.SHL.U32 R116, R117, 0x2, RZ ;  /* 0x0000000275747824 */ /* 0x000fe200078e00ff */
[----:B------:R-:W-:Y:S02]  /*2440*/  LEA.HI.X R109, R10, R17, R109, 0x1, P1 ;  /* 0x000000110a6d7211 */ /* 0x000fe400008f0c6d */
[----:B------:R-:W-:Y:S01]  /*2450*/  LEA.HI.X.SX32 R2, R3, R2, 0x1, P2 ;  /* 0x0000000203027211 */ /* 0x000fe200010f0eff */
[----:B------:R-:W-:Y:S01]  /*2460*/  IMAD.SHL.U32 R84, R162, 0x10, RZ ;  /* 0x00000010a2547824 */ /* 0x000fe200078e00ff */
[----:B------:R-:W-:Y:S02]  /*2470*/  LEA.HI.X R113, R12, R15, R113, 0x1, P0 ;  /* 0x0000000f0c717211 */ /* 0x000fe400000f0c71 */
[----:B------:R-:W-:Y:S02]  /*2480*/  SHF.L.U64.HI R0, R0, 0x1, R5 ;  /* 0x0000000100007819 */ /* 0x000fe40000010205 */
[----:B------:R-:W-:-:S02]  /*2490*/  IADD3 R56, P1, R8, R28, RZ ;  /* 0x0000001c08387210 */ /* 0x000fc40007f3e0ff */
[----:B------:R-:W-:Y:S02]  /*24a0*/  IADD3 R28, P0, R6, R28, RZ ;  /* 0x0000001c061c7210 */ /* 0x000fe40007f1e0ff */
[----:B------:R-:W-:Y:S02]  /*24b0*/  SHF.L.U64.HI R117, R117, 0x1, R2 ;  /* 0x0000000175757819 */ /* 0x000fe40000010202 */
[-C--:B------:R-:W-:Y:S01]  /*24c0*/  IADD3 R114, P3, R8, R116.reuse, RZ ;  /* 0x0000007408727210 */ /* 0x080fe20007f7e0ff */
[----:B------:R-:W-:Y:S01]  /*24d0*/  IMAD.X R57, R9, 0x1, R0, P1 ;  /* 0x0000000109397824 */ /* 0x000fe200008e0600 */
[----:B------:R-:W-:Y:S02]  /*24e0*/  IADD3 R116, P2, R6, R116, RZ ;  /* 0x0000007406747210 */ /* 0x000fe40007f5e0ff */
[----:B------:R-:W-:Y:S02]  /*24f0*/  IADD3.X R29, R7, R0, RZ, P0, !PT ;  /* 0x00000000071d7210 */ /* 0x000fe400007fe4ff */
[----:B------:R-:W-:-:S02]  /*2500*/  SHF.L.U64.HI R81, R162, 0x4, R163 ;  /* 0x00000004a2517819 */ /* 0x000fc400000102a3 */
[----:B------:R-:W-:Y:S02]  /*2510*/  SHF.L.U32 R86, R162, 0x5, RZ ;  /* 0x00000005a2567819 */ /* 0x000fe400000006ff */
[----:B------:R-:W-:Y:S01]  /*2520*/  IADD3 R91, P1, P0, R84, R84, R84 ;  /* 0x00000054545b7210 */ /* 0x000fe2000783e054 */
[----:B------:R-:W-:Y:S01]  /*2530*/  IMAD.X R115, R9, 0x1, R117, P3 ;  /* 0x0000000109737824 */ /* 0x000fe200018e0675 */
[----:B------:R-:W-:Y:S01]  /*2540*/  SHF.L.U64.HI R83, R162, 0x5, R163 ;  /* 0x00000005a2537819 */ /* 0x000fe200000102a3 */
[----:B------:R-:W-:Y:S01]  /*2550*/  IMAD.X R117, R7, 0x1, R117, P2 ;  /* 0x0000000107757824 */ /* 0x000fe200010e0675 */
[----:B------:R-:W-:Y:S02]  /*2560*/  IADD3.X R94, R81, R81, R81, P1, P0 ;  /* 0x00000051515e7210 */ /* 0x000fe40000fe0451 */
[C-C-:B------:R-:W-:Y:S02]  /*2570*/  IADD3 R85, P5, P4, -R86.reuse, 0x40, R91.reuse ;  /* 0x0000004056557810 */ /* 0x140fe40007cbe15b */
[----:B------:R-:W-:-:S02]  /*2580*/  IADD3 R87, P3, P2, -R86, 0x80, R91 ;  /* 0x0000008056577810 */ /* 0x000fc40007a7e15b */
[----:B------:R-:W-:Y:S01]  /*2590*/  IADD3 R91, P1, P0, -R86, 0xc0, R91 ;  /* 0x000000c0565b7810 */ /* 0x000fe2000783e15b */
[----:B------:R-:W-:Y:S01]  /*25a0*/  IMAD.SHL.U32 R145, R141, 0x10, RZ ;  /* 0x000000108d917824 */ /* 0x000fe200078e00ff */
[C-C-:B------:R-:W-:Y:S02]  /*25b0*/  IADD3.X R88, ~R83.reuse, RZ, R94.reuse, P5, P4 ;  /* 0x000000ff53587210 */ /* 0x140fe40002fe855e */
[C-C-:B------:R-:W-:Y:S02]  /*25c0*/  IADD3.X R90, ~R83.reuse, RZ, R94.reuse, P3, P2 ;  /* 0x000000ff535a7210 */ /* 0x140fe40001fe455e */
[----:B------:R-:W-:Y:S02]  /*25d0*/  IADD3.X R94, ~R83, RZ, R94, P1, P0 ;  /* 0x000000ff535e7210 */ /* 0x000fe40000fe055e */
[-C--:B------:R-:W-:Y:S02]  /*25e0*/  IADD3 R93, P1, R87, R84.reuse, RZ ;  /* 0x00000054575d7210 */ /* 0x080fe40007f3e0ff */
[-C--:B------:R-:W-:Y:S01]  /*25f0*/  IADD3 R95, P0, R91, R84.reuse, RZ ;  /* 0x000000545b5f7210 */ /* 0x080fe20007f1e0ff */
[----:B------:R-:W-:Y:S01]  /*2600*/  VIADD R137, R145, 0xc0 ;  /* 0x000000c091897836 */ /* 0x000fe20000000000 */
[-C--:B------:R-:W-:Y:S01]  /*2610*/  IADD3 R89, P2, R85, R84.reuse, RZ ;  /* 0x0000005455597210 */ /* 0x080fe20007f5e0ff */
[C---:B------:R-:W-:Y:S01]  /*2620*/  VIADD R139, R145.reuse, 0x80 ;  /* 0x00000080918b7836 */ /* 0x040fe20000000000 */
[----:B------:R-:W-:Y:S01]  /*2630*/  IADD3 R140, R145, 0x40, RZ ;  /* 0x00000040918c7810 */ /* 0x000fe20007ffe0ff */
[--C-:B------:R-:W-:Y:S01]  /*2640*/  IMAD.X R96, R90, 0x1, R81.reuse, P1 ;  /* 0x000000015a607824 */ /* 0x100fe200008e0651 */
[----:B------:R-:W-:Y:S01]  /*2650*/  IADD3.X R92, R88, R81, RZ, P2, !PT ;  /* 0x00000051585c7210 */ /* 0x000fe200017fe4ff */
[----:B------:R-:W-:Y:S01]  /*2660*/  IMAD.X R98, R94, 0x1, R81, P0 ;  /* 0x000000015e627824 */ /* 0x000fe200000e0651 */
[-C--:B------:R-:W-:Y:S01]  /*2670*/  IADD3 R104, P2, R89, R84.reuse, RZ ;  /* 0x0000005459687210 */ /* 0x080fe20007f5e0ff */
[----:B------:R-:W-:Y:S01]  /*2680*/  IMAD R3, R169, 0x60, RZ ;  /* 0x00000060a9037824 */ /* 0x000fe200078e02ff */
[----:B------:R-:W-:-:S02]  /*2690*/  IADD3 R106, P1, R93, R84, RZ ;  /* 0x000000545d6a7210 */ /* 0x000fc40007f3e0ff */
[----:B------:R-:W-:Y:S01]  /*26a0*/  IADD3 R108, P0, R95, R84, RZ ;  /* 0x000000545f6c7210 */ /* 0x000fe20007f1e0ff */
[C---:B------:R-:W-:Y:S01]  /*26b0*/  IMAD.IADD R136, R145.reuse, 0x1, R139 ;  /* 0x0000000191887824 */ /* 0x040fe200078e028b */
[----:B------:R-:W-:Y:S01]  /*26c0*/  IADD3 R134, R145, R137, RZ ;  /* 0x0000008991867210 */ /* 0x000fe20007ffe0ff */
[----:B------:R-:W-:Y:S01]  /*26d0*/  IMAD.IADD R76, R157, 0x1, R3 ;  /* 0x000000019d4c7824 */ /* 0x000fe200078e0203 */
[----:B------:R-:W-:Y:S01]  /*26e0*/  IADD3 R138, R145, R140, RZ ;  /* 0x0000008c918a7210 */ /* 0x000fe20007ffe0ff */
[C---:B------:R-:W-:Y:S01]  /*26f0*/  IMAD.SHL.U32 R101, R158.reuse, 0x20, RZ ;  /* 0x000000209e657824 */ /* 0x040fe200078e00ff */
[C-C-:B------:R-:W-:Y:S01]  /*2700*/  SHF.L.U64.HI R0, R158.reuse, 0x4, R159.reuse ;  /* 0x000000049e007819 */ /* 0x140fe2000001029f */
[----:B------:R-:W-:Y:S01]  /*2710*/  IMAD R3, R159, 0x60, RZ ;  /* 0x000000609f037824 */ /* 0x000fe200078e02ff */
[C---:B------:R-:W-:Y:S01]  /*2720*/  SHF.L.U32 R99, R158.reuse, 0x4, RZ ;  /* 0x000000049e637819 */ /* 0x040fe200000006ff */
[----:B------:R-:W-:Y:S01]  /*2730*/  IMAD.SHL.U32 R143, R141, 0x20, RZ ;  /* 0x000000208d8f7824 */ /* 0x000fe200078e00ff */
[----:B------:R-:W-:Y:S01]  /*2740*/  SHF.L.U64.HI R100, R158, 0x5, R159 ;  /* 0x000000059e647819 */ /* 0x000fe2000001029f */
[----:B------:R-:W-:-:S02]  /*2750*/  IMAD.X R103, R92, 0x1, R81, P2 ;  /* 0x000000015c677824 */ /* 0x000fc400010e0651 */
[--C-:B------:R-:W-:Y:S02]  /*2760*/  IMAD.X R105, R96, 0x1, R81.reuse, P1 ;  /* 0x0000000160697824 */ /* 0x100fe400008e0651 */
[----:B------:R-:W-:Y:S01]  /*2770*/  IMAD.X R107, R98, 0x1, R81, P0 ;  /* 0x00000001626b7824 */ /* 0x000fe200000e0651 */
[----:B------:R-:W-:Y:S01]  /*2780*/  IADD3 R135, R145, R138, RZ ;  /* 0x0000008a91877210 */ /* 0x000fe20007ffe0ff */
[----:B------:R-:W-:-:S04]  /*2790*/  IMAD.WIDE.U32 R158, R158, 0x60, RZ ;  /* 0x000000609e9e7825 */ /* 0x000fc800078e00ff */
[----:B------:R-:W-:Y:S02]  /*27a0*/  IMAD R141, R141, 0x30, RZ ;  /* 0x000000308d8d7824 */ /* 0x000fe400078e02ff */
[C---:B------:R-:W-:Y:S02]  /*27b0*/  IMAD.IADD R133, R145.reuse, 0x1, R136 ;  /* 0x0000000191857824 */ /* 0x040fe400078e0288 */
[----:B------:R-:W-:Y:S01]  /*27c0*/  IMAD.IADD R132, R145, 0x1, R134 ;  /* 0x0000000191847824 */ /* 0x000fe200078e0286 */
[----:B------:R-:W-:Y:S01]  /*27d0*/  SHF.L.U64.HI R97, R99, 0x1, R0 ;  /* 0x0000000163617819 */ /* 0x000fe20000010200 */
[C---:B------:R-:W-:Y:S01]  /*27e0*/  VIADD R20, R24.reuse, 0x40 ;  /* 0x0000004018147836 */ /* 0x040fe20000000000 */
[----:B------:R-:W-:Y:S01]  /*27f0*/  SHF.L.U64.HI R100, R101, 0x1, R100 ;  /* 0x0000000165647819 */ /* 0x000fe20000010264 */
[----:B------:R-:W-:Y:S01]  /*2800*/  VIADD R18, R24, 0xc0 ;  /* 0x000000c018127836 */ /* 0x000fe20000000000 */
[----:B------:R-:W-:Y:S01]  /*2810*/  SHF.L.U64.HI R103, R104, 0x1, R103 ;  /* 0x0000000168677819 */ /* 0x000fe20000010267 */
[----:B------:R-:W-:Y:S01]  /*2820*/  IMAD.MOV.U32 R17, RZ, RZ, R165 ;  /* 0x000000ffff117224 */ /* 0x000fe200078e00a5 */
[----:B------:R-:W-:Y:S01]  /*2830*/  SHF.L.U64.HI R105, R106, 0x1, R105 ;  /* 0x000000016a697819 */ /* 0x000fe20000010269 */
[----:B------:R-:W-:Y:S01]  /*2840*/  IMAD.SHL.U32 R99, R99, 0x2, RZ ;  /* 0x0000000263637824 */ /* 0x000fe200078e00ff */
[----:B------:R-:W-:Y:S01]  /*2850*/  SHF.L.U64.HI R107, R108, 0x1, R107 ;  /* 0x000000016c6b7819 */ /* 0x000fe2000001026b */
[----:B------:R-:W-:Y:S01]  /*2860*/  IMAD.SHL.U32 R101, R101, 0x2, RZ ;  /* 0x0000000265657824 */ /* 0x000fe200078e00ff */
[----:B------:R-:W-:Y:S01]  /*2870*/  IADD3 R19, R24, 0x80, RZ ;  /* 0x0000008018137810 */ /* 0x000fe20007ffe0ff */
[----:B------:R-:W-:Y:S01]  /*2880*/  IMAD.SHL.U32 R106, R106, 0x2, RZ ;  /* 0x000000026a6a7824 */ /* 0x000fe200078e00ff */
[----:B------:R-:W-:Y:S01]  /*2890*/  IADD3 R102, R159, R3, RZ ;  /* 0x000000039f667210 */ /* 0x000fe20007ffe0ff */
[----:B------:R-:W-:Y:S01]  /*28a0*/  IMAD.SHL.U32 R108, R108, 0x2, RZ ;  /* 0x000000026c6c7824 */ /* 0x000fe200078e00ff */
[----:B------:R-:W-:-:S02]  /*28b0*/  SHF.R.S32.HI R131, RZ, 0x1f, R145 ;  /* 0x0000001fff837819 */ /* 0x000fc40000011491 */
[----:B------:R-:W-:Y:S02]  /*28c0*/  SHF.R.S32.HI R130, RZ, 0x1f, R143 ;  /* 0x0000001fff827819 */ /* 0x000fe4000001148f */
[----:B------:R-:W-:Y:S02]  /*28d0*/  SHF.R.S32.HI R128, RZ, 0x1f, R141 ;  /* 0x0000001fff807819 */ /* 0x000fe4000001148d */
[----:B------:R-:W-:Y:S02]  /*28e0*/  SHF.R.S32.HI R129, RZ, 0x1f, R140 ;  /* 0x0000001fff817819 */ /* 0x000fe4000001148c */
[----:B------:R-:W-:Y:S02]  /*28f0*/  SHF.R.S32.HI R127, RZ, 0x1f, R139 ;  /* 0x0000001fff7f7819 */ /* 0x000fe4000001148b */
[----:B------:R-:W-:Y:S02]  /*2900*/  SHF.R.S32.HI R125, RZ, 0x1f, R137 ;  /* 0x0000001fff7d7819 */ /* 0x000fe40000011489 */
[----:B------:R-:W-:-:S02]  /*2910*/  SHF.L.U32 R104, R104, 0x1, RZ ;  /* 0x0000000168687819 */ /* 0x000fc400000006ff */
[----:B------:R-:W-:Y:S02]  /*2920*/  SHF.R.S32.HI R126, RZ, 0x1f, R138 ;  /* 0x0000001fff7e7819 */ /* 0x000fe4000001148a */
[----:B------:R-:W-:Y:S02]  /*2930*/  SHF.R.S32.HI R124, RZ, 0x1f, R136 ;  /* 0x0000001fff7c7819 */ /* 0x000fe40000011488 */
[----:B------:R-:W-:Y:S02]  /*2940*/  SHF.R.S32.HI R122, RZ, 0x1f, R134 ;  /* 0x0000001fff7a7819 */ /* 0x000fe40000011486 */
[----:B------:R-:W-:Y:S02]  /*2950*/  SHF.R.S32.HI R123, RZ, 0x1f, R135 ;  /* 0x0000001fff7b7819 */ /* 0x000fe40000011487 */
[----:B------:R-:W-:Y:S02]  /*2960*/  SHF.R.S32.HI R121, RZ, 0x1f, R133 ;  /* 0x0000001fff797819 */ /* 0x000fe40000011485 */
[----:B------:R-:W-:-:S07]  /*2970*/  SHF.R.S32.HI R120, RZ, 0x1f, R132 ;  /* 0x0000001fff787819 */ /* 0x000fce0000011484 */
.L_x_2671:
[----:B------:R-:W-:Y:S01]  /*2980*/  IMAD.SHL.U32 R22, R17, 0x40, RZ ;  /* 0x0000004011167824 */ /* 0x000fe200078e00ff */
[----:B------:R-:W-:Y:S01]  /*2990*/  BSSY B2, `(.L_x_2616) ;  /* 0x0000931000027945 */ /* 0x000fe20003800000 */
[----:B------:R-:W-:Y:S02]  /*29a0*/  IMAD.MOV.U32 R111, RZ, RZ, R109 ;  /* 0x000000ffff6f7224 */ /* 0x000fe400078e006d */
[----:B------:R-:W-:Y:S04]  /*29b0*/  VIADD R21, R22, 0xffffffc0 ;  /* 0xffffffc016157836 */ /* 0x000fe80000000000 */
[--C-:B------:R-:W-:Y:S02]  /*29c0*/  IMAD.IADD R59, R52, 0x1, -R21.reuse ;  /* 0x00000001343b7824 */ /* 0x100fe400078e0a15 */
[----:B------:R-:W-:Y:S03]  /*29d0*/  IMAD.IADD R58, R70, 0x1, -R21 ;  /* 0x00000001463a7824 */ /* 0x000fe600078e0a15 */
[CC--:B------:R-:W-:Y:S02]  /*29e0*/  ISETP.GE.AND P0, PT, R146.reuse, R59.reuse, PT ;  /* 0x0000003b9200720c */ /* 0x0c0fe40003f06270 */
[CC--:B------:R-:W-:Y:S02]  /*29f0*/  ISETP.GE.AND P4, PT, R75.reuse, R59.reuse, PT ;  /* 0x0000003b4b00720c */ /* 0x0c0fe40003f86270 */
[-C--:B------:R-:W-:Y:S02]  /*2a00*/  ISETP.GE.AND P0, PT, R146, R58.reuse, !P0 ;  /* 0x0000003a9200720c */ /* 0x080fe40004706270 */
[-C--:B------:R-:W-:Y:S02]  /*2a10*/  ISETP.GE.AND P4, PT, R75, R58.reuse, !P4 ;  /* 0x0000003a4b00720c */ /* 0x080fe40006786270 */
[C---:B------:R-:W-:Y:S04]  /*2a20*/  ISETP.GE.AND P2, PT, R74.reuse, R59, PT ;  /* 0x0000003b4a00720c */ /* 0x040fe80003f46270 */
[----:B------:R-:W-:Y:S05]  /*2a30*/  ISETP.GE.AND P2, PT, R74, R58, !P2 ;  /* 0x0000003a4a00720c */ /* 0x000fea0005746270 */
[----:B---3--:R-:W2:Y:S02]  /*2a40*/  @P0 LD.E.128 R12, desc[UR6][R110.64] ;  /* 0x000000066e0c0980 */ /* 0x008ea4000c101d00 */
[C---:B------:R-:W-:Y:S05]  /*2a50*/  @P4 IADD3 R2, P1, R110.reuse, R99, RZ ;  /* 0x000000636e024210 */ /* 0x040fea0007f3e0ff */
[----:B------:R-:W-:Y:S01]  /*2a60*/  @P4 IMAD.X R3, R111, 0x1, R97, P1 ;  /* 0x000000016f034824 */ /* 0x000fe200008e0661 */
[C---:B------:R-:W-:Y:S04]  /*2a70*/  @P4 LEA R30, P1, R63.reuse, R118, 0x1 ;  /* 0x000000763f1e4211 */ /* 0x040fe800078208ff */
[----:B------:R-:W-:Y:S02]  /*2a80*/  @P4 LEA.HI.X R31, R63, R119, R64, 0x1, P1 ;  /* 0x000000773f1f4211 */ /* 0x000fe400008f0c40 */
[----:B------:R-:W-:Y:S05]  /*2a90*/  @P2 IADD3 R40, P1, R110, R101, RZ ;  /* 0x000000656e282210 */ /* 0x000fea0007f3e0ff */
[----:B------:R-:W-:Y:S01]  /*2aa0*/  @P2 IMAD.X R41, R111, 0x1, R100, P1 ;  /* 0x000000016f292824 */ /* 0x000fe200008e0664 */
[----:B------:R-:W-:Y:S05]  /*2ab0*/  @P2 IADD3 R42, P1, R118, R77, RZ ;  /* 0x0000004d762a2210 */ /* 0x000fea0007f3e0ff */
[----:B------:R-:W-:Y:S01]  /*2ac0*/  @P2 IMAD.X R43, R119, 0x1, R78, P1 ;  /* 0x00000001772b2824 */ /* 0x000fe200008e064e */
[C---:B------:R-:W-:Y:S04]  /*2ad0*/  ISETP.GE.AND P1, PT, R73.reuse, R59, PT ;  /* 0x0000003b4900720c */ /* 0x040fe80003f26270 */
[----:B------:R-:W-:Y:S01]  /*2ae0*/  ISETP.GE.AND P1, PT, R73, R58, !P1 ;  /* 0x0000003a4900720c */ /* 0x000fe20004f26270 */
[----:B--2---:R1:W-:Y:S04]  /*2af0*/  @P0 ST.E.128 desc[UR6][R118.64], R12 ;  /* 0x0000000c76000985 */ /* 0x0043e8000c101d06 */
[----:B------:R-:W2:Y:S04]  /*2b00*/  @P0 LD.E.128 R8, desc[UR6][R110.64+0x80] ;  /* 0x000080066e080980 */ /* 0x000ea8000c101d00 */
[----:B--2---:R2:W-:Y:S04]  /*2b10*/  @P0 ST.E.128 desc[UR6][R118.64+0x80], R8 ;  /* 0x0000800876000985 */ /* 0x0045e8000c101d06 */
[----:B------:R-:W3:Y:S04]  /*2b20*/  @P0 LD.E.128 R4, desc[UR6][R110.64+0x100] ;  /* 0x000100066e040980 */ /* 0x000ee8000c101d00 */
[----:B---3--:R3:W-:Y:S04]  /*2b30*/  @P0 ST.E.128 desc[UR6][R118.64+0x100], R4 ;  /* 0x0001000476000985 */ /* 0x0087e8000c101d06 */
[----:B------:R-:W4:Y:S04]  /*2b40*/  @P0 LD.E.128 R36, desc[UR6][R110.64+0x180] ;  /* 0x000180066e240980 */ /* 0x000f28000c101d00 */
[----:B----4-:R-:W-:Y:S04]  /*2b50*/  @P0 ST.E.128 desc[UR6][R118.64+0x180], R36 ;  /* 0x0001802476000985 */ /* 0x010fe8000c101d06 */
[----:B-1----:R-:W4:Y:S04]  /*2b60*/  @P4 LD.E.128 R12, desc[UR6][R2.64] ;  /* 0x00000006020c4980 */ /* 0x002f28000c101d00 */
[----:B----4-:R1:W-:Y:S04]  /*2b70*/  @P4 ST.E.128 desc[UR6][R30.64], R12 ;  /* 0x0000000c1e004985 */ /* 0x0103e8000c101d06 */
[----:B--2---:R-:W2:Y:S04]  /*2b80*/  @P4 LD.E.128 R8, desc[UR6][R2.64+0x80] ;  /* 0x0000800602084980 */ /* 0x004ea8000c101d00 */
[----:B--2---:R2:W-:Y:S04]  /*2b90*/  @P4 ST.E.128 desc[UR6][R30.64+0x80], R8 ;  /* 0x000080081e004985 */ /* 0x0045e8000c101d06 */
[----:B---3--:R-:W3:Y:S04]  /*2ba0*/  @P4 LD.E.128 R4, desc[UR6][R2.64+0x100] ;  /* 0x0001000602044980 */ /* 0x008ee8000c101d00 */
[----:B---3--:R3:W-:Y:S04]  /*2bb0*/  @P4 ST.E.128 desc[UR6][R30.64+0x100], R4 ;  /* 0x000100041e004985 */ /* 0x0087e8000c101d06 */
[----:B------:R4:W5:Y:S02]  /*2bc0*/  @P4 LD.E.128 R32, desc[UR6][R2.64+0x180] ;  /* 0x0001800602204980 */ /* 0x000964000c101d00 */
[----:B----4-:R-:W-:Y:S05]  /*2bd0*/  @P1 IADD3 R2, P3, R110, R158, RZ ;  /* 0x0000009e6e021210 */ /* 0x010fea0007f7e0ff */
[----:B------:R-:W-:Y:S01]  /*2be0*/  @P1 IMAD.X R3, R111, 0x1, R102, P3 ;  /* 0x000000016f031824 */ /* 0x000fe200018e0666 */
[----:B-----5:R4:W-:Y:S04]  /*2bf0*/  @P4 ST.E.128 desc[UR6][R30.64+0x180], R32 ;  /* 0x000180201e004985 */ /* 0x0209e8000c101d06 */
[----:B-1----:R-:W5:Y:S04]  /*2c00*/  @P2 LD.E.128 R12, desc[UR6][R40.64] ;  /* 0x00000006280c2980 */ /* 0x002f68000c101d00 */
[----:B-----5:R1:W-:Y:S04]  /*2c10*/  @P2 ST.E.128 desc[UR6][R42.64], R12 ;  /* 0x0000000c2a002985 */ /* 0x0203e8000c101d06 */
[----:B--2---:R-:W2:Y:S04]  /*2c20*/  @P2 LD.E.128 R8, desc[UR6][R40.64+0x80] ;  /* 0x0000800628082980 */ /* 0x004ea8000c101d00 */
[----:B--2---:R2:W-:Y:S04]  /*2c30*/  @P2 ST.E.128 desc[UR6][R42.64+0x80], R8 ;  /* 0x000080082a002985 */ /* 0x0045e8000c101d06 */
[----:B---3--:R-:W3:Y:S04]  /*2c40*/  @P2 LD.E.128 R4, desc[UR6][R40.64+0x100] ;  /* 0x0001000628042980 */ /* 0x008ee8000c101d00 */
[----:B---3--:R3:W-:Y:S04]  /*2c50*/  @P2 ST.E.128 desc[UR6][R42.64+0x100], R4 ;  /* 0x000100042a002985 */ /* 0x0087e8000c101d06 */
[----:B------:R-:W5:Y:S04]  /*2c60*/  @P2 LD.E.128 R36, desc[UR6][R40.64+0x180] ;  /* 0x0001800628242980 */ /* 0x000f68000c101d00 */
[----:B-----5:R1:W-:Y:S01]  /*2c70*/  @P2 ST.E.128 desc[UR6][R42.64+0x180], R36 ;  /* 0x000180242a002985 */ /* 0x0203e2000c101d06 */
[----:B----4-:R-:W-:Y:S03]  /*2c80*/  @P1 IADD3 R30, P2, R118, R156, RZ ;  /* 0x0000009c761e1210 */ /* 0x010fe60007f5e0ff */
[----:B------:R-:W4:Y:S02]  /*2c90*/  @P1 LD.E.128 R32, desc[UR6][R2.64] ;  /* 0x0000000602201980 */ /* 0x000f24000c101d00 */
[----:B------:R-:W-:Y:S05]  /*2ca0*/  @P1 IMAD.X R31, R119, 0x1, R76, P2 ;  /* 0x00000001771f1824 */ /* 0x000fea00010e064c */
[----:B----4-:R4:W-:Y:S04]  /*2cb0*/  @P1 ST.E.128 desc[UR6][R30.64], R32 ;  /* 0x000000201e001985 */ /* 0x0109e8000c101d06 */
[----:B-1----:R-:W5:Y:S04]  /*2cc0*/  @P1 LD.E.128 R12, desc[UR6][R2.64+0x80] ;  /* 0x00008006020c1980 */ /* 0x002f68000c101d00 */
[----:B-----5:R4:W-:Y:S04]  /*2cd0*/  @P1 ST.E.128 desc[UR6][R30.64+0x80], R12 ;  /* 0x0000800c1e001985 */ /* 0x0209e8000c101d06 */
[----:B--2---:R-:W2:Y:S04]  /*2ce0*/  @P1 LD.E.128 R8, desc[UR6][R2.64+0x100] ;  /* 0x0001000602081980 */ /* 0x004ea8000c101d00 */
[----:B--2---:R4:W-:Y:S04]  /*2cf0*/  @P1 ST.E.128 desc[UR6][R30.64+0x100], R8 ;  /* 0x000100081e001985 */ /* 0x0049e8000c101d06 */
[----:B---3--:R-:W2:Y:S04]  /*2d00*/  @P1 LD.E.128 R4, desc[UR6][R2.64+0x180] ;  /* 0x0001800602041980 */ /* 0x008ea8000c101d00 */
[----:B--2---:R4:W-:Y:S04]  /*2d10*/  @P1 ST.E.128 desc[UR6][R30.64+0x180], R4 ;  /* 0x000180041e001985 */ /* 0x0049e8000c101d06 */
[----:B------:R-:W2:Y:S04]  /*2d20*/  LD.E R23, desc[UR6][R26.64+0xd0] ;  /* 0x0000d0061a177980 */ /* 0x000ea8000c101900 */
[----:B------:R-:W3:Y:S01]  /*2d30*/  LD.E R109, desc[UR6][R26.64+0x130] ;  /* 0x000130061a6d7980 */ /* 0x000ee2000c101900 */
[----:B--2---:R-:W-:Y:S01]  /*2d40*/  ISETP.NE.AND P2, PT, R23, RZ, PT ;  /* 0x000000ff1700720c */ /* 0x004fe20003f45270 */
[----:B---3--:R-:W-:Y:S05]  /*2d50*/  IMAD.U32 R109, R109, -0x40, RZ ;  /* 0xffffffc06d6d7824 */ /* 0x008fea00078e00ff */
[C---:B------:R-:W-:Y:S04]  /*2d60*/  LEA R110, P1, R109.reuse, R110, 0x1 ;  /* 0x0000006e6d6e7211 */ /* 0x040fe800078208ff */
[----:B------:R-:W-:Y:S03]  /*2d70*/  LEA.HI.X.SX32 R109, R109, R111, 0x1, P1 ;  /* 0x0000006f6d6d7211 */ /* 0x000fe600008f0eff */
[----:B----4-:R-:W-:Y:S06]  /*2d80*/  @!P2 BRA `(.L_x_2617) ;  /* 0x0000008800f4a947 */ /* 0x010fec0003800000 */
[----:B------:R-:W2:Y:S02]  /*2d90*/  LD.E.U8 R0, desc[UR6][R26.64+0x1b3] ;  /* 0x0001b3061a007980 */ /* 0x000ea4000c101100 */
[----:B--2---:R-:W-:Y:S11]  /*2da0*/  ISETP.NE.AND P1, PT, R0, RZ, PT ;  /* 0x000000ff0000720c */ /* 0x004ff60003f25270 */
[----:B------:R-:W-:Y:S02]  /*2db0*/  @!UPT UIADD3 URZ, URZ, URZ, URZ ;  /* 0x0000003f3f3ff290 */ /* 0x000fe4000fffe03f */
[----:B------:R-:W-:Y:S05]  /*2dc0*/  @!P1 BRA `(.L_x_2618) ;  /* 0x0000003000209947 */ /* 0x000fea0003800000 */
[CC--:B------:R-:W-:Y:S01]  /*2dd0*/  ISETP.GE.AND P3, PT, R74.reuse, R59.reuse, PT ;  /* 0x0000003b4a00720c */ /* 0x0c0fe20003f66270 */
[----:B------:R-:W-:Y:S01]  /*2de0*/  BSSY B0, `(.L_x_2619) ;  /* 0x00000ba000007945 */ /* 0x000fe20003800000 */
[C---:B------:R-:W-:Y:S02]  /*2df0*/  ISETP.GE.AND P2, PT, R73.reuse, R59, PT ;  /* 0x0000003b4900720c */ /* 0x040fe40003f46270 */
[-C--:B------:R-:W-:Y:S02]  /*2e00*/  ISETP.GE.AND P3, PT, R74, R58.reuse, !P3 ;  /* 0x0000003a4a00720c */ /* 0x080fe40005f66270 */
[----:B------:R-:W-:Y:S01]  /*2e10*/  ISETP.GE.AND P2, PT, R73, R58, !P2 ;  /* 0x0000003a4900720c */ /* 0x000fe20005746270 */
[----:B------:R-:W-:Y:S01]  /*2e20*/  @!UPT UIADD3 URZ, URZ, URZ, URZ ;  /* 0x0000003f3f3ff290 */ /* 0x000fe2000fffe03f */
[----:B------:R-:W-:Y:S11]  /*2e30*/  @!P0 BRA `(.L_x_2620) ;  /* 0x0000000800d08947 */ /* 0x000ff60003800000 */
[-C--:B------:R-:W-:Y:S01]  /*2e40*/  ISETP.GE.AND P0, PT, R24, R23.reuse, PT ;  /* 0x000000171800720c */ /* 0x080fe20003f06270 */
[----:B------:R-:W2:Y:S01]  /*2e50*/  LD.E.128 R36, desc[UR6][R112.64] ;  /* 0x0000000670247980 */ /* 0x000ea2000c101d00 */
[----:B------:R-:W-:Y:S11]  /*2e60*/  ISETP.GE.AND P1, PT, R20, R23, PT ;  /* 0x000000171400720c */ /* 0x000ff60003f26270 */
[----:B------:R-:W3:Y:S06]  /*2e70*/  @!P0 LD.E.64 R48, desc[UR6][R56.64] ;  /* 0x0000000638308980 */ /* 0x000eec000c101b00 */
[----:B------:R-:W4:Y:S01]  /*2e80*/  @!P0 LD.E.64 R30, desc[UR6][R28.64] ;  /* 0x000000061c1e8980 */ /* 0x000f22000c101b00 */
[C---:B--2---:R-:W-:Y:S02]  /*2e90*/  @!P0 LOP3.LUT R34, R36.reuse, 0xffff0000, RZ, 0xc0, !PT ;  /* 0xffff000024228812 */ /* 0x044fe400078ec0ff */
[----:B------:R-:W-:Y:S02]  /*2ea0*/  @!P0 SHF.L.U32 R44, R36, 0x10, RZ ;  /* 0x00000010242c8819 */ /* 0x000fe400000006ff */
[----:B------:R-:W-:Y:S02]  /*2eb0*/  @!P0 LOP3.LUT R35, R37, 0xffff0000, RZ, 0xc0, !PT ;  /* 0xffff000025238812 */ /* 0x000fe400078ec0ff */
[----:B------:R-:W-:Y:S02]  /*2ec0*/  @!P0 SHF.L.U32 R47, R38, 0x10, RZ ;  /* 0x00000010262f8819 */ /* 0x000fe400000006ff */
[C---:B---3--:R-:W-:Y:S01]  /*2ed0*/  @!P0 SHF.L.U32 R43, R48.reuse, 0x10, RZ ;  /* 0x00000010302b8819 */ /* 0x048fe200000006ff */
[C---:B------:R-:W-:Y:S01]  /*2ee0*/  @!P0 IMAD.U32 R46, R49.reuse, 0x10000, RZ ;  /* 0x00010000312e8824 */ /* 0x040fe200078e00ff */
[----:B------:R-:W-:Y:S02]  /*2ef0*/  @!P0 LOP3.LUT R45, R48, 0xffff0000, RZ, 0xc0, !PT ;  /* 0xffff0000302d8812 */ /* 0x000fe400078ec0ff */
[----:B------:R-:W-:Y:S01]  /*2f00*/  @!P0 LOP3.LUT R49, R49, 0xffff0000, RZ, 0xc0, !PT ;  /* 0xffff000031318812 */ /* 0x000fe200078ec0ff */
[----:B------:R-:W-:Y:S01]  /*2f10*/  @!P0 FMUL.FTZ R51, R34, R43 ;  /* 0x0000002b22338220 */ /* 0x000fe20000410000 */
[C---:B----4-:R-:W-:Y:S01]  /*2f20*/  @!P0 SHF.L.U32 R33, R30.reuse, 0x10, RZ ;  /* 0x000000101e218819 */ /* 0x050fe200000006ff */
[----:B------:R-:W-:Y:S01]  /*2f30*/  @!P0 FMUL.FTZ R59, R35, R45 ;  /* 0x0000002d233b8220 */ /* 0x000fe20000410000 */
        /* <DEDUP_REMOVED lines=8> */
[----:B------:R-:W-:Y:S01]  /*2fc0*/  @!P0 FMUL.FTZ R2, R35, R32 ;  /* 0x0000002023028220 */ /* 0x000fe20000410000 */
[----:B------:R-:W-:Y:S02]  /*2fd0*/  @!P0 IMAD.U32 R43, R37, 0x10000, RZ ;  /* 0x00010000252b8824 */ /* 0x000fe400078e00ff */
[----:B------:R-:W-:Y:S01]  /*2fe0*/  @!P0 FMUL.FTZ R111, R34, R49 ;  /* 0x00000031226f8220 */ /* 0x000fe20000410000 */
[----:B------:R-:W-:Y:S01]  /*2ff0*/  @!P0 FMUL.FTZ R3, R33, R30 ;  /* 0x0000001e21038220 */ /* 0x000fe20000410000 */
[----:B------:R-:W-:Y:S01]  /*3000*/  @!P0 F2FP.BF16.F32.PACK_AB R51, R0, R51 ;  /* 0x000000330033823e */ /* 0x000fe200000010ff */
[----:B------:R-:W-:Y:S01]  /*3010*/  @!P0 FMUL.FTZ R4, R34, R31 ;  /* 0x0000001f22048220 */ /* 0x000fe20000410000 */
[----:B------:R-:W-:Y:S02]  /*3020*/  @!P0 IMAD.U32 R44, R39, 0x10000, RZ ;  /* 0x00010000272c8824 */ /* 0x000fe400078e00ff */
[----:B------:R-:W-:Y:S01]  /*3030*/  @!P0 FMUL.FTZ R50, R33, R46 ;  /* 0x0000002e21328220 */ /* 0x000fe20000410000 */
[----:B------:R-:W-:Y:S01]  /*3040*/  @!P0 MOV R36, R51 ;  /* 0x0000003300248202 */ /* 0x000fe20000000f00 */
[----:B------:R-:W-:Y:S01]  /*3050*/  @!P0 FFMA.FTZ R2, R45, R43, R2 ;  /* 0x0000002b2d028223 */ /* 0x000fe20000010002 */
[----:B------:R-:W-:Y:S01]  /*3060*/  @!P0 FFMA.FTZ R3, R46, R47, R3 ;  /* 0x0000002f2e038223 */ /* 0x000fe20000010003 */
[----:B------:R-:W-:Y:S01]  /*3070*/  @!P0 FFMA.FTZ R59, R43, R32, -R59 ;  /* 0x000000202b3b8223 */ /* 0x000fe2000001083b */
[----:B------:R-:W-:Y:S01]  /*3080*/  @!P0 FFMA.FTZ R111, R44, R31, -R111 ;  /* 0x0000001f2c6f8223 */ /* 0x000fe2000001086f */
[----:B------:R-:W-:Y:S01]  /*3090*/  @!P0 FFMA.FTZ R4, R49, R44, R4 ;  /* 0x0000002c31048223 */ /* 0x000fe20000010004 */
[----:B------:R-:W-:Y:S02]  /*30a0*/  @!P0 FFMA.FTZ R50, R47, R30, -R50 ;  /* 0x0000001e2f328223 */ /* 0x000fe40000010832 */
[----:B------:R-:W-:Y:S02]  /*30b0*/  @!P0 F2FP.BF16.F32.PACK_AB R58, R2, R59 ;  /* 0x0000003b023a823e */ /* 0x000fe400000010ff */
[----:B------:R-:W-:Y:S02]  /*30c0*/  @!P0 F2FP.BF16.F32.PACK_AB R111, R4, R111 ;  /* 0x0000006f046f823e */ /* 0x000fe400000010ff */
[----:B------:R-:W-:Y:S01]  /*30d0*/  @!P0 F2FP.BF16.F32.PACK_AB R50, R3, R50 ;  /* 0x000000320332823e */ /* 0x000fe200000010ff */
[----:B------:R-:W-:Y:S02]  /*30e0*/  @!P0 IMAD.MOV.U32 R37, RZ, RZ, R58 ;  /* 0x000000ffff258224 */ /* 0x000fe400078e003a */
[----:B------:R-:W-:Y:S01]  /*30f0*/  @!P0 IMAD.MOV.U32 R39, RZ, RZ, R111 ;  /* 0x000000ffff278224 */ /* 0x000fe200078e006f */
[----:B------:R-:W-:Y:S02]  /*3100*/  @!P0 MOV R38, R50 ;  /* 0x0000003200268202 */ /* 0x000fe40000000f00 */
[----:B------:R-:W-:Y:S03]  /*3110*/  ISETP.GE.AND P0, PT, R19, R23, PT ;  /* 0x000000171300720c */ /* 0x000fe60003f06270 */
[----:B------:R1:W-:Y:S08]  /*3120*/  ST.E.128 desc[UR6][R160.64], R36 ;  /* 0x00000024a0007985 */ /* 0x0003f0000c101d06 */
[----:B------:R-:W2:Y:S06]  /*3130*/  @!P1 LD.E.64 R30, desc[UR6][R28.64+0x40] ;  /* 0x000040061c1e9980 */ /* 0x000eac000c101b00 */
[----:B------:R-:W3:Y:S08]  /*3140*/  LD.E.128 R32, desc[UR6][R112.64+0x80] ;  /* 0x0000800670207980 */ /* 0x000ef0000c101d00 */
[----:B------:R-:W4:Y:S01]  /*3150*/  @!P1 LD.E.64 R48, desc[UR6][R56.64+0x40] ;  /* 0x0000400638309980 */ /* 0x000f22000c101b00 */
[C---:B--2---:R-:W-:Y:S02]  /*3160*/  @!P1 SHF.L.U32 R41, R30.reuse, 0x10, RZ ;  /* 0x000000101e299819 */ /* 0x044fe400000006ff */
[----:B------:R-:W-:Y:S01]  /*3170*/  @!P1 LOP3.LUT R40, R30, 0xffff0000, RZ, 0xc0, !PT ;  /* 0xffff00001e289812 */ /* 0x000fe200078ec0ff */
[C---:B------:R-:W-:Y:S01]  /*3180*/  @!P1 IMAD.U32 R30, R31.reuse, 0x10000, RZ ;  /* 0x000100001f1e9824 */ /* 0x040fe200078e00ff */
[----:B------:R-:W-:Y:S02]  /*3190*/  @!P1 LOP3.LUT R31, R31, 0xffff0000, RZ, 0xc0, !PT ;  /* 0xffff00001f1f9812 */ /* 0x000fe400078ec0ff */
[----:B---3--:R-:W-:Y:S01]  /*31a0*/  @!P1 LOP3.LUT R42, R32, 0xffff0000, RZ, 0xc0, !PT ;  /* 0xffff0000202a9812 */ /* 0x008fe200078ec0ff */
[----:B------:R-:W-:Y:S01]  /*31b0*/  @!P1 IMAD.U32 R47, R34, 0x10000, RZ ;  /* 0x00010000222f9824 */ /* 0x000fe200078e00ff */
[----:B------:R-:W-:Y:S02]  /*31c0*/  @!P1 SHF.L.U32 R46, R32, 0x10, RZ ;  /* 0x00000010202e9819 */ /* 0x000fe400000006ff */
[----:B-1----:R-:W-:Y:S01]  /*31d0*/  @!P1 LOP3.LUT R37, R33, 0xffff0000, RZ, 0xc0, !PT ;  /* 0xffff000021259812 */ /* 0x002fe200078ec0ff */
[----:B------:R-:W-:Y:S01]  /*31e0*/  @!P1 FMUL.FTZ R5, R42, R41 ;  /* 0x000000292a059220 */ /* 0x000fe20000410000 */
[----:B------:R-:W-:Y:S02]  /*31f0*/  @!P1 LOP3.LUT R39, R34, 0xffff0000, RZ, 0xc0, !PT ;  /* 0xffff000022279812 */ /* 0x000fe400078ec0ff */
[C---:B----4-:R-:W-:Y:S01]  /*3200*/  @!P1 SHF.L.U32 R44, R48.reuse, 0x10, RZ ;  /* 0x00000010302c9819 */ /* 0x050fe200000006ff */
[----:B------:R-:W-:Y:S01]  /*3210*/  @!P1 FMUL.FTZ R6, R37, R40 ;  /* 0x0000002825069220 */ /* 0x000fe20000410000 */
[----:B------:R-:W-:Y:S01]  /*3220*/  @!P1 LOP3.LUT R43, R48, 0xffff0000, RZ, 0xc0, !PT ;  /* 0xffff0000302b9812 */ /* 0x000fe200078ec0ff */
[C---:B------:R-:W-:Y:S01]  /*3230*/  @!P1 IMAD.U32 R48, R49.reuse, 0x10000, RZ ;  /* 0x0001000031309824 */ /* 0x040fe200078e00ff */
[----:B------:R-:W-:Y:S01]  /*3240*/  @!P1 LOP3.LUT R49, R49, 0xffff0000, RZ, 0xc0, !PT ;  /* 0xffff000031319812 */ /* 0x000fe200078ec0ff */
[----:B------:R-:W-:Y:S01]  /*3250*/  @!P1 FMUL.FTZ R7, R39, R30 ;  /* 0x0000001e27079220 */ /* 0x000fe20000410000 */
[----:B------:R-:W-:Y:S01]  /*3260*/  @!P1 LOP3.LUT R36, R35, 0xffff0000, RZ, 0xc0, !PT ;  /* 0xffff000023249812 */ /* 0x000fe200078ec0ff */
[----:B------:R-:W-:Y:S01]  /*3270*/  @!P1 FMUL.FTZ R51, R37, R43 ;  /* 0x0000002b25339220 */ /* 0x000fe20000410000 */
[----:B------:R-:W-:Y:S01]  /*3280*/  @!P1 SHF.L.U32 R45, R33, 0x10, RZ ;  /* 0x00000010212d9819 */ /* 0x000fe200000006ff */
[----:B------:R-:W-:Y:S01]  /*3290*/  @!P1 FMUL.FTZ R50, R42, R44 ;  /* 0x0000002c2a329220 */ /* 0x000fe20000410000 */
[----:B------:R-:W-:Y:S01]  /*32a0*/  @!P1 FFMA.FTZ R5, R44, R46, R5 ;  /* 0x0000002e2c059223 */ /* 0x000fe20000010005 */
[----:B------:R-:W-:Y:S01]  /*32b0*/  @!P1 SHF.L.U32 R44, R35, 0x10, RZ ;  /* 0x00000010232c9819 */ /* 0x000fe200000006ff */
        /* <DEDUP_REMOVED lines=9> */
[----:B------:R-:W-:Y:S01]  /*3350*/  @!P1 FFMA.FTZ R50, R46, R41, -R50 ;  /* 0x000000292e329223 */ /* 0x000fe20000010832 */
[----:B------:R-:W-:Y:S02]  /*3360*/  @!P1 F2FP.BF16.F32.PACK_AB R51, R6, R51 ;  /* 0x000000330633923e */ /* 0x000fe400000010ff */
[----:B------:R-:W-:Y:S02]  /*3370*/  @!P1 F2FP.BF16.F32.PACK_AB R58, R7, R58 ;  /* 0x0000003a073a923e */ /* 0x000fe400000010ff */
[----:B------:R-:W-:Y:S01]  /*3380*/  @!P1 F2FP.BF16.F32.PACK_AB R50, R5, R50 ;  /* 0x000000320532923e */ /* 0x000fe200000010ff */
[----:B------:R-:W-:Y:S01]  /*3390*/  @!P1 IMAD.MOV.U32 R33, RZ, RZ, R51 ;  /* 0x000000ffff219224 */ /* 0x000fe200078e0033 */
[----:B------:R-:W-:Y:S02]  /*33a0*/  @!P1 F2FP.BF16.F32.PACK_AB R59, R8, R59 ;  /* 0x0000003b083b923e */ /* 0x000fe400000010ff */
[----:B------:R-:W-:Y:S02]  /*33b0*/  @!P1 MOV R32, R50 ;  /* 0x0000003200209202 */ /* 0x000fe40000000f00 */
[----:B------:R-:W-:Y:S02]  /*33c0*/  @!P1 MOV R34, R58 ;  /* 0x0000003a00229202 */ /* 0x000fe40000000f00 */
[----:B------:R-:W-:Y:S02]  /*33d0*/  @!P1 MOV R35, R59 ;  /* 0x0000003b00239202 */ /* 0x000fe40000000f00 */
[----:B------:R-:W-:Y:S03]  /*33e0*/  ISETP.GE.AND P1, PT, R18, R23, PT ;  /* 0x000000171200720c */ /* 0x000fe60003f26270 */
[----:B------:R1:W-:Y:S08]  /*33f0*/  ST.E.128 desc[UR6][R160.64+0x80], R32 ;  /* 0x00008020a0007985 */ /* 0x0003f0000c101d06 */
[----:B------:R-:W2:Y:S08]  /*3400*/  LD.E.128 R36, desc[UR6][R112.64+0x100] ;  /* 0x0001000670247980 */ /* 0x000eb0000c101d00 */
[----:B------:R-:W3:Y:S06]  /*3410*/  @!P0 LD.E.64 R30, desc[UR6][R28.64+0x80] ;  /* 0x000080061c1e8980 */ /* 0x000eec000c101b00 */
[----:B------:R-:W4:Y:S01]  /*3420*/  @!P0 LD.E.64 R48, desc[UR6][R56.64+0x80] ;  /* 0x0000800638308980 */ /* 0x000f22000c101b00 */
[----:B--2---:R-:W-:Y:S01]  /*3430*/  @!P0 LOP3.LUT R42, R36, 0xffff0000, RZ, 0xc0, !PT ;  /* 0xffff0000242a8812 */ /* 0x004fe200078ec0ff */
[----:B------:R-:W-:Y:S01]  /*3440*/  @!P0 IMAD.U32 R47, R38, 0x10000, RZ ;  /* 0x00010000262f8824 */ /* 0x000fe200078e00ff */
[----:B------:R-:W-:Y:S02]  /*3450*/  @!P0 SHF.L.U32 R46, R36, 0x10, RZ ;  /* 0x00000010242e8819 */ /* 0x000fe400000006ff */
[----:B-1----:R-:W-:Y:S02]  /*3460*/  @!P0 LOP3.LUT R33, R37, 0xffff0000, RZ, 0xc0, !PT ;  /* 0xffff000025218812 */ /* 0x002fe400078ec0ff */
[----:B------:R-:W-:Y:S02]  /*3470*/  @!P0 LOP3.LUT R35, R38, 0xffff0000, RZ, 0xc0, !PT ;  /* 0xffff000026238812 */ /* 0x000fe400078ec0ff */
[C---:B---3--:R-:W-:Y:S01]  /*3480*/  @!P0 LOP3.LUT R40, R30.reuse, 0xffff0000, RZ, 0xc0, !PT ;  /* 0xffff00001e288812 */ /* 0x048fe200078ec0ff */
[----:B------:R-:W-:Y:S01]  /*3490*/  @!P0 IMAD.U32 R41, R30, 0x10000, RZ ;  /* 0x000100001e298824 */ /* 0x000fe200078e00ff */
[C---:B------:R-:W-:Y:S02]  /*34a0*/  @!P0 SHF.L.U32 R30, R31.reuse, 0x10, RZ ;  /* 0x000000101f1e8819 */ /* 0x040fe400000006ff */
[----:B------:R-:W-:Y:S01]  /*34b0*/  @!P0 LOP3.LUT R31, R31, 0xffff0000, RZ, 0xc0, !PT ;  /* 0xffff00001f1f8812 */ /* 0x000fe200078ec0ff */
[----:B------:R-:W-:Y:S01]  /*34c0*/  @!P0 FMUL.FTZ R10, R33, R40 ;  /* 0x00000028210a8220 */ /* 0x000fe20000410000 */
[C---:B----4-:R-:W-:Y:S01]  /*34d0*/  @!P0 SHF.L.U32 R44, R48.reuse, 0x10, RZ ;  /* 0x00000010302c8819 */ /* 0x050fe200000006ff */
[----:B------:R-:W-:Y:S01]  /*34e0*/  @!P0 FMUL.FTZ R11, R35, R30 ;  /* 0x0000001e230b8220 */ /* 0x000fe20000410000 */
[----:B------:R-:W-:Y:S01]  /*34f0*/  @!P0 LOP3.LUT R43, R48, 0xffff0000, RZ, 0xc0, !PT ;  /* 0xffff0000302b8812 */ /* 0x000fe200078ec0ff */
[C---:B------:R-:W-:Y:S01]  /*3500*/  @!P0 IMAD.U32 R48, R49.reuse, 0x10000, RZ ;  /* 0x0001000031308824 */ /* 0x040fe200078e00ff */
[----:B------:R-:W-:Y:S01]  /*3510*/  @!P0 LOP3.LUT R49, R49, 0xffff0000, RZ, 0xc0, !PT ;  /* 0xffff000031318812 */ /* 0x000fe200078ec0ff */
[C---:B------:R-:W-:Y:S01]  /*3520*/  @!P0 FMUL.FTZ R9, R42.reuse, R41 ;  /* 0x000000292a098220 */ /* 0x040fe20000410000 */
        /* <DEDUP_REMOVED lines=23> */
[----:B------:R-:W-:Y:S05]  /*36a0*/  @!P0 MOV R39, R59 ;  /* 0x0000003b00278202 */ /* 0x000fea0000000f00 */
        /* <DEDUP_REMOVED lines=13> */
[-C--:B------:R-:W-:Y:S01]  /*3780*/  @!P1 FMUL.FTZ R13, R42, R41.reuse ;  /* 0x000000292a0d9220 */ /* 0x080fe20000410000 */
[C---:B----4-:R-:W-:Y:S01]  /*3790*/  @!P1 SHF.L.U32 R44, R48.reuse, 0x10, RZ ;  /* 0x00000010302c9819 */ /* 0x050fe200000006ff */
[----:B------:R-:W-:Y:S01]  /*37a0*/  @!P1 FMUL.FTZ R14, R37, R40 ;  /* 0x00000028250e9220 */ /* 0x000fe20000410000 */
[----:B------:R-:W-:Y:S01]  /*37b0*/  @!P1 LOP3.LUT R43, R48, 0xffff0000, RZ, 0xc0, !PT ;  /* 0xffff0000302b9812 */ /* 0x000fe200078ec0ff */
[C---:B------:R-:W-:Y:S01]  /*37c0*/  @!P1 IMAD.U32 R48, R49.reuse, 0x10000, RZ ;  /* 0x0001000031309824 */ /* 0x040fe200078e00ff */
[----:B------:R-:W-:Y:S01]  /*37d0*/  @!P1 LOP3.LUT R49, R49, 0xffff0000, RZ, 0xc0, !PT ;  /* 0xffff000031319812 */ /* 0x000fe200078ec0ff */
[----:B------:R-:W-:Y:S01]  /*37e0*/  @!P1 FMUL.FTZ R50, R42, R44 ;  /* 0x0000002c2a329220 */ /* 0x000fe20000410000 */
[----:B------:R-:W-:Y:S01]  /*37f0*/  @!P1 LOP3.LUT R36, R35, 0xffff0000, RZ, 0xc0, !PT ;  /* 0xffff000023249812 */ /* 0x000fe200078ec0ff */
[----:B------:R-:W-:Y:S01]  /*3800*/  @!P1 FFMA.FTZ R13, R44, R46, R13 ;  /* 0x0000002e2c0d9223 */ /* 0x000fe2000001000d */
[----:B------:R-:W-:Y:S01]  /*3810*/  @!P1 SHF.L.U32 R45, R33, 0x10, RZ ;  /* 0x00000010212d9819 */ /* 0x000fe200000006ff */
[----:B------:R-:W-:Y:S01]  /*3820*/  @!P1 FFMA.FTZ R50, R46, R41, -R50 ;  /* 0x000000292e329223 */ /* 0x000fe20000010832 */
[----:B------:R-:W-:Y:S01]  /*3830*/  @!P1 SHF.L.U32 R44, R35, 0x10, RZ ;  /* 0x00000010232c9819 */ /* 0x000fe200000006ff */
        /* <DEDUP_REMOVED lines=20> */
.L_x_2620:
[----:B------:R-:W-:Y:S05]  /*3980*/  BSYNC B0 ;  /* 0x0000000000007941 */ /* 0x000fea0003800000 */
.L_x_2619:
[----:B------:R-:W-:Y:S04]  /*3990*/  BSSY B0, `(.L_x_2621) ;  /* 0x00000c0000007945 */ /* 0x000fe80003800000 */
[----:B------:R-:W-:Y:S05]  /*39a0*/  @!P4 BRA `(.L_x_2622) ;  /* 0x0000000800f8c947 */ /* 0x000fea0003800000 */
[----:B------:R-:W-:Y:S02]  /*39b0*/  LEA R172, P1, R84, R112, 0x1 ;  /* 0x0000007054ac7211 */ /* 0x000fe400078208ff */
[C---:B------:R-:W-:Y:S02]  /*39c0*/  SHF.L.U32 R171, R145.reuse, 0x1, RZ ;  /* 0x0000000191ab7819 */ /* 0x040fe400000006ff */
[----:B------:R-:W-:Y:S02]  /*39d0*/  ISETP.GE.AND P0, PT, R24, R23, PT ;  /* 0x000000171800720c */ /* 0x000fe40003f06270 */
[----:B------:R-:W-:Y:S02]  /*39e0*/  LEA.HI.X R173, R84, R113, R81, 0x1, P1 ;  /* 0x0000007154ad7211 */ /* 0x000fe400008f0c51 */
[----:B------:R-:W-:Y:S02]  /*39f0*/  SHF.L.U64.HI R111, R145, 0x1, R131 ;  /* 0x00000001916f7819 */ /* 0x000fe40000010283 */
[-C--:B------:R-:W-:Y:S01]  /*3a00*/  IADD3 R58, P1, R56, R171.reuse, RZ ;  /* 0x000000ab383a7210 */ /* 0x080fe20007f3e0ff */
[----:B------:R-:W1:Y:S01]  /*3a10*/  LD.E.128 R36, desc[UR6][R172.64] ;  /* 0x00000006ac247980 */ /* 0x000e62000c101d00 */
[----:B------:R-:W-:Y:S02]  /*3a20*/  IADD3 R40, P4, R28, R171, RZ ;  /* 0x000000ab1c287210 */ /* 0x000fe40007f9e0ff */
[----:B------:R-:W-:Y:S02]  /*3a30*/  IADD3.X R59, R57, R111, RZ, P1, !PT ;  /* 0x0000006f393b7210 */ /* 0x000fe40000ffe4ff */
[----:B------:R-:W-:Y:S01]  /*3a40*/  ISETP.GE.AND P1, PT, R20, R23, PT ;  /* 0x000000171400720c */ /* 0x000fe20003f26270 */
[----:B------:R-:W-:Y:S01]  /*3a50*/  IMAD.X R41, R29, 0x1, R111, P4 ;  /* 0x000000011d297824 */ /* 0x000fe200020e066f */
[----:B------:R-:W-:Y:S01]  /*3a60*/  LEA R170, P4, R66, R160, 0x1 ;  /* 0x000000a042aa7211 */ /* 0x000fe200078808ff */
[----:B------:R-:W2:Y:S06]  /*3a70*/  @!P0 LD.E.64 R50, desc[UR6][R58.64] ;  /* 0x000000063a328980 */ /* 0x000eac000c101b00 */
[----:B------:R-:W3:Y:S01]  /*3a80*/  @!P0 LD.E.64 R30, desc[UR6][R40.64] ;  /* 0x00000006281e8980 */ /* 0x000ee2000c101b00 */
[----:B-1----:R-:W-:Y:S01]  /*3a90*/  @!P0 LOP3.LUT R34, R36, 0xffff0000, RZ, 0xc0, !PT ;  /* 0xffff000024228812 */ /* 0x002fe200078ec0ff */
[----:B------:R-:W-:Y:S01]  /*3aa0*/  @!P0 IMAD.U32 R49, R38, 0x10000, RZ ;  /* 0x0001000026318824 */ /* 0x000fe200078e00ff */
[----:B------:R-:W-:Y:S02]  /*3ab0*/  @!P0 SHF.L.U32 R46, R36, 0x10, RZ ;  /* 0x00000010242e8819 */ /* 0x000fe400000006ff */
[----:B------:R-:W-:Y:S02]  /*3ac0*/  @!P0 LOP3.LUT R35, R37, 0xffff0000, RZ, 0xc0, !PT ;  /* 0xffff000025238812 */ /* 0x000fe400078ec0ff */
[C---:B--2---:R-:W-:Y:S01]  /*3ad0*/  @!P0 LOP3.LUT R47, R50.reuse, 0xffff0000, RZ, 0xc0, !PT ;  /* 0xffff0000322f8812 */ /* 0x044fe200078ec0ff */
[----:B------:R-:W-:Y:S02]  /*3ae0*/  @!P0 IMAD.U32 R45, R50, 0x10000, RZ ;  /* 0x00010000322d8824 */ /* 0x000fe400078e00ff */
[C---:B------:R-:W-:Y:S01]  /*3af0*/  @!P0 IMAD.U32 R48, R51.reuse, 0x10000, RZ ;  /* 0x0001000033308824 */ /* 0x040fe200078e00ff */
[----:B------:R-:W-:Y:S01]  /*3b00*/  @!P0 LOP3.LUT R51, R51, 0xffff0000, RZ, 0xc0, !PT ;  /* 0xffff000033338812 */ /* 0x000fe200078ec0ff */
[----:B------:R-:W-:Y:S01]  /*3b10*/  @!P0 FMUL.FTZ R111, R34, R45 ;  /* 0x0000002d226f8220 */ /* 0x000fe20000410000 */
[C---:B---3--:R-:W-:Y:S01]  /*3b20*/  @!P0 LOP3.LUT R32, R30.reuse, 0xffff0000, RZ, 0xc0, !PT ;  /* 0xffff00001e208812 */ /* 0x048fe200078ec0ff */
[----:B------:R-:W-:Y:S01]  /*3b30*/  @!P0 IMAD.U32 R33, R30, 0x10000, RZ ;  /* 0x000100001e218824 */ /* 0x000fe200078e00ff */
[----:B------:R-:W-:Y:S01]  /*3b40*/  @!P0 SHF.L.U32 R30, R31, 0x10, RZ ;  /* 0x000000101f1e8819 */ /* 0x000fe200000006ff */
[----:B------:R-:W-:Y:S01]  /*3b50*/  @!P0 FMUL.FTZ R171, R35, R47 ;  /* 0x0000002f23ab8220 */ /* 0x000fe20000410000 */
[----:B------:R-:W-:Y:S01]  /*3b60*/  @!P0 LOP3.LUT R31, R31, 0xffff0000, RZ, 0xc0, !PT ;  /* 0xffff00001f1f8812 */ /* 0x000fe200078ec0ff */
[-C--:B------:R-:W-:Y:S01]  /*3b70*/  @!P0 FMUL.FTZ R0, R34, R33.reuse ;  /* 0x0000002122008220 */ /* 0x080fe20000410000 */
[----:B------:R-:W-:Y:S01]  /*3b80*/  @!P0 LOP3.LUT R34, R39, 0xffff0000, RZ, 0xc0, !PT ;  /* 0xffff000027228812 */ /* 0x000fe200078ec0ff */
[----:B------:R-:W-:Y:S01]  /*3b90*/  @!P0 FFMA.FTZ R111, R46, R33, -R111 ;  /* 0x000000212e6f8223 */ /* 0x000fe2000001086f */
[----:B------:R-:W-:Y:S01]  /*3ba0*/  @!P0 LOP3.LUT R33, R38, 0xffff0000, RZ, 0xc0, !PT ;  /* 0xffff000026218812 */ /* 0x000fe200078ec0ff */
[----:B------:R-:W-:Y:S01]  /*3bb0*/  @!P0 FFMA.FTZ R0, R45, R46, R0 ;  /* 0x0000002e2d008223 */ /* 0x000fe20000010000 */
[----:B------:R-:W-:Y:S01]  /*3bc0*/  @!P0 SHF.L.U32 R45, R37, 0x10, RZ ;  /* 0x00000010252d8819 */ /* 0x000fe200000006ff */
[----:B------:R-:W-:Y:S01]  /*3bd0*/  @!P0 FMUL.FTZ R2, R35, R32 ;  /* 0x0000002023028220 */ /* 0x000fe20000410000 */
[----:B------:R-:W-:Y:S01]  /*3be0*/  @!P0 SHF.L.U32 R46, R39, 0x10, RZ ;  /* 0x00000010272e8819 */ /* 0x000fe200000006ff */
[C---:B------:R-:W-:Y:S01]  /*3bf0*/  @!P0 FMUL.FTZ R144, R33.reuse, R48 ;  /* 0x0000003021908220 */ /* 0x040fe20000410000 */
[----:B------:R-:W-:Y:S01]  /*3c00*/  @!P0 F2FP.BF16.F32.PACK_AB R111, R0, R111 ;  /* 0x0000006f006f823e */ /* 0x000fe200000010ff */
[-C--:B------:R-:W-:Y:S01]  /*3c10*/  @!P0 FMUL.FTZ R3, R33, R30.reuse ;  /* 0x0000001e21038220 */ /* 0x080fe20000410000 */
[C---:B------:R-:W-:Y:S01]  /*3c20*/  @!P0 FMUL.FTZ R175, R34.reuse, R51 ;  /* 0x0000003322af8220 */ /* 0x040fe20000410000 */
[----:B------:R-:W-:Y:S01]  /*3c30*/  @!P0 FMUL.FTZ R4, R34, R31 ;  /* 0x0000001f22048220 */ /* 0x000fe20000410000 */
[----:B------:R-:W-:Y:S01]  /*3c40*/  @!P0 FFMA.FTZ R2, R47, R45, R2 ;  /* 0x0000002d2f028223 */ /* 0x000fe20000010002 */
[----:B------:R-:W-:Y:S01]  /*3c50*/  @!P0 FFMA.FTZ R144, R49, R30, -R144 ;  /* 0x0000001e31908223 */ /* 0x000fe20000010890 */
[----:B------:R-:W-:Y:S01]  /*3c60*/  @!P0 FFMA.FTZ R3, R48, R49, R3 ;  /* 0x0000003130038223 */ /* 0x000fe20000010003 */
[----:B------:R-:W-:Y:S01]  /*3c70*/  @!P0 FFMA.FTZ R171, R45, R32, -R171 ;  /* 0x000000202dab8223 */ /* 0x000fe200000108ab */
[----:B------:R-:W-:Y:S01]  /*3c80*/  @!P0 FFMA.FTZ R175, R46, R31, -R175 ;  /* 0x0000001f2eaf8223 */ /* 0x000fe200000108af */
[----:B------:R-:W-:Y:S01]  /*3c90*/  @!P0 FFMA.FTZ R4, R51, R46, R4 ;  /* 0x0000002e33048223 */ /* 0x000fe20000010004 */
[----:B------:R-:W-:Y:S01]  /*3ca0*/  @!P0 IMAD.MOV.U32 R36, RZ, RZ, R111 ;  /* 0x000000ffff248224 */ /* 0x000fe200078e006f */
[----:B------:R-:W-:Y:S02]  /*3cb0*/  @!P0 F2FP.BF16.F32.PACK_AB R144, R3, R144 ;  /* 0x000000900390823e */ /* 0x000fe400000010ff */
[----:B------:R-:W-:Y:S02]  /*3cc0*/  @!P0 F2FP.BF16.F32.PACK_AB R164, R2, R171 ;  /* 0x000000ab02a4823e */ /* 0x000fe400000010ff */
[----:B------:R-:W-:Y:S01]  /*3cd0*/  @!P0 F2FP.BF16.F32.PACK_AB R175, R4, R175 ;  /* 0x000000af04af823e */ /* 0x000fe200000010ff */
[----:B------:R-:W-:Y:S01]  /*3ce0*/  @!P0 IMAD.MOV.U32 R38, RZ, RZ, R144 ;  /* 0x000000ffff268224 */ /* 0x000fe200078e0090 */
[----:B------:R-:W-:Y:S02]  /*3cf0*/  @!P0 MOV R37, R164 ;  /* 0x000000a400258202 */ /* 0x000fe40000000f00 */
[----:B------:R-:W-:Y:S02]  /*3d00*/  @!P0 MOV R39, R175 ;  /* 0x000000af00278202 */ /* 0x000fe40000000f00 */
[----:B------:R-:W-:Y:S02]  /*3d10*/  ISETP.GE.AND P0, PT, R19, R23, PT ;  /* 0x000000171300720c */ /* 0x000fe40003f06270 */
[----:B------:R-:W-:Y:S05]  /*3d20*/  LEA.HI.X R171, R66, R161, R67, 0x1, P4 ;  /* 0x000000a142ab7211 */ /* 0x000fea00020f0c43 */
[----:B------:R1:W-:Y:S08]  /*3d30*/  ST.E.128 desc[UR6][R170.64], R36 ;  /* 0x00000024aa007985 */ /* 0x0003f0000c101d06 */
[----:B------:R-:W2:Y:S08]  /*3d40*/  LD.E.128 R32, desc[UR6][R172.64+0x80] ;  /* 0x00008006ac207980 */ /* 0x000eb0000c101d00 */
[----:B------:R-:W3:Y:S06]  /*3d50*/  @!P1 LD.E.64 R30, desc[UR6][R40.64+0x40] ;  /* 0x00004006281e9980 */ /* 0x000eec000c101b00 */
[----:B------:R-:W4:Y:S01]  /*3d60*/  @!P1 LD.E.64 R50, desc[UR6][R58.64+0x40] ;  /* 0x000040063a329980 */ /* 0x000f22000c101b00 */
[C---:B--2---:R-:W-:Y:S01]  /*3d70*/  @!P1 LOP3.LUT R44, R32.reuse, 0xffff0000, RZ, 0xc0, !PT ;  /* 0xffff0000202c9812 */ /* 0x044fe200078ec0ff */
[----:B------:R-:W-:Y:S01]  /*3d80*/  @!P1 IMAD.U32 R48, R32, 0x10000, RZ ;  /* 0x0001000020309824 */ /* 0x000fe200078e00ff */
[----:B-1----:R-:W-:Y:S01]  /*3d90*/  @!P1 LOP3.LUT R37, R33, 0xffff0000, RZ, 0xc0, !PT ;  /* 0xffff000021259812 */ /* 0x002fe200078ec0ff */
[C---:B------:R-:W-:Y:S01]  /*3da0*/  @!P1 IMAD.U32 R49, R34.reuse, 0x10000, RZ ;  /* 0x0001000022319824 */ /* 0x040fe200078e00ff */
[----:B------:R-:W-:Y:S02]  /*3db0*/  @!P1 LOP3.LUT R39, R34, 0xffff0000, RZ, 0xc0, !PT ;  /* 0xffff000022279812 */ /* 0x000fe400078ec0ff */
[----:B------:R-:W-:Y:S02]  /*3dc0*/  @!P1 LOP3.LUT R36, R35, 0xffff0000, RZ, 0xc0, !PT ;  /* 0xffff000023249812 */ /* 0x000fe400078ec0ff */
[C---:B---3--:R-:W-:Y:S01]  /*3dd0*/  @!P1 LOP3.LUT R42, R30.reuse, 0xffff0000, RZ, 0xc0, !PT ;  /* 0xffff00001e2a9812 */ /* 0x048fe200078ec0ff */
[----:B------:R-:W-:Y:S01]  /*3de0*/  @!P1 IMAD.U32 R43, R30, 0x10000, RZ ;  /* 0x000100001e2b9824 */ /* 0x000fe200078e00ff */
[C---:B------:R-:W-:Y:S02]  /*3df0*/  @!P1 SHF.L.U32 R30, R31.reuse, 0x10, RZ ;  /* 0x000000101f1e9819 */ /* 0x040fe400000006ff */
[----:B------:R-:W-:Y:S01]  /*3e00*/  @!P1 LOP3.LUT R31, R31, 0xffff0000, RZ, 0xc0, !PT ;  /* 0xffff00001f1f9812 */ /* 0x000fe200078ec0ff */
[----:B------:R-:W-:Y:S01]  /*3e10*/  @!P1 FMUL.FTZ R6, R37, R42 ;  /* 0x0000002a25069220 */ /* 0x000fe20000410000 */
[C---:B----4-:R-:W-:Y:S01]  /*3e20*/  @!P1 LOP3.LUT R45, R50.reuse, 0xffff0000, RZ, 0xc0, !PT ;  /* 0xffff0000322d9812 */ /* 0x050fe200078ec0ff */
[----:B------:R-:W-:Y:S01]  /*3e30*/  @!P1 IMAD.U32 R46, R50, 0x10000, RZ ;  /* 0x00010000322e9824 */ /* 0x000fe200078e00ff */
[C---:B------:R-:W-:Y:S01]  /*3e40*/  @!P1 SHF.L.U32 R50, R51.reuse, 0x10, RZ ;  /* 0x0000001033329819 */ /* 0x040fe200000006ff */
        /* <DEDUP_REMOVED lines=8> */
[----:B------:R-:W-:Y:S01]  /*3ed0*/  @!P1 FMUL.FTZ R111, R37, R45 ;  /* 0x0000002d256f9220 */ /* 0x000fe20000410000 */
        /* <DEDUP_REMOVED lines=13> */
[----:B------:R-:W-:Y:S01]  /*3fb0*/  @!P1 F2FP.BF16.F32.PACK_AB R175, R8, R175 ;  /* 0x000000af08af923e */ /* 0x000fe200000010ff */
[----:B------:R-:W-:Y:S01]  /*3fc0*/  @!P1 IMAD.MOV.U32 R32, RZ, RZ, R144 ;  /* 0x000000ffff209224 */ /* 0x000fe200078e0090 */
[----:B------:R-:W-:Y:S02]  /*3fd0*/  @!P1 MOV R33, R111 ;  /* 0x0000006f00219202 */ /* 0x000fe40000000f00 */
[----:B------:R-:W-:Y:S02]  /*3fe0*/  @!P1 MOV R35, R175 ;  /* 0x000000af00239202 */ /* 0x000fe40000000f00 */
[----:B------:R-:W-:Y:S03]  /*3ff0*/  ISETP.GE.AND P1, PT, R18, R23, PT ;  /* 0x000000171200720c */ /* 0x000fe60003f26270 */
        /* <DEDUP_REMOVED lines=40> */
[----:B------:R-:W-:Y:S01]  /*4280*/  @!P0 F2FP.BF16.F32.PACK_AB R175, R12, R175 ;  /* 0x000000af0caf823e */ /* 0x000fe200000010ff */
[----:B------:R-:W-:Y:S01]  /*4290*/  @!P0 IMAD.MOV.U32 R38, RZ, RZ, R164 ;  /* 0x000000ffff268224 */ /* 0x000fe200078e00a4 */
        /* <DEDUP_REMOVED lines=17> */
[----:B------:R-:W-:Y:S01]  /*43b0*/  @!P1 IMAD.U32 R50, R59, 0x10000, RZ ;  /* 0x000100003b329824 */ /* 0x000fe200078e00ff */
[----:B------:R-:W-:Y:S01]  /*43c0*/  @!P1 LOP3.LUT R45, R58, 0xffff0000, RZ, 0xc0, !PT ;  /* 0xffff00003a2d9812 */ /* 0x000fe200078ec0ff */
[----:B------:R-:W-:Y:S01]  /*43d0*/  @!P1 FMUL.FTZ R14, R37, R42 ;  /* 0x0000002a250e9220 */ /* 0x000fe20000410000 */
        /* <DEDUP_REMOVED lines=27> */
.L_x_2622:
[----:B------:R-:W-:Y:S05]  /*4590*/  BSYNC B0 ;  /* 0x0000000000007941 */ /* 0x000fea0003800000 */
.L_x_2621:
[----:B------:R-:W-:Y:S04]  /*45a0*/  BSSY B0, `(.L_x_2623) ;  /* 0x00000c0000007945 */ /* 0x000fe80003800000 */
[----:B------:R-:W-:Y:S05]  /*45b0*/  @!P3 BRA `(.L_x_2624) ;  /* 0x0000000800f8b947 */ /* 0x000fea0003800000 */
[----:B------:R-:W-:Y:S02]  /*45c0*/  LEA R172, P1, R86, R112, 0x1 ;  /* 0x0000007056ac7211 */ /* 0x000fe400078208ff */
[C---:B--2---:R-:W-:Y:S02]  /*45d0*/  SHF.L.U32 R171, R143.reuse, 0x1, RZ ;  /* 0x000000018fab7819 */ /* 0x044fe400000006ff */
        /* <DEDUP_REMOVED lines=188> */
.L_x_2624:
[----:B------:R-:W-:Y:S05]  /*51a0*/  BSYNC B0 ;  /* 0x0000000000007941 */ /* 0x000fea0003800000 */
.L_x_2623:
[----:B------:R-:W-:Y:S04]  /*51b0*/  BSSY B0, `(.L_x_2625) ;  /* 0x00000c2000007945 */ /* 0x000fe80003800000 */
[----:B------:R-:W-:Y:S05]  /*51c0*/  @!P2 BRA `(.L_x_2626) ;  /* 0x0000000c0000a947 */ /* 0x000fea0003800000 */
[C---:B------:R-:W-:Y:S01]  /*51d0*/  SHF.L.U32 R175, R141.reuse, 0x1, RZ ;  /* 0x000000018daf7819 */ /* 0x040fe200000006ff */
[----:B------:R-:W-:Y:S01]  /*51e0*/  IMAD.WIDE.U32 R172, R162, 0x60, R112 ;  /* 0x00000060a2ac7825 */ /* 0x000fe200078e0070 */
[----:B------:R-:W-:Y:S02]  /*51f0*/  ISETP.GE.AND P0, PT, R24, R23, PT ;  /* 0x000000171800720c */ /* 0x000fe40003f06270 */
[----:B------:R-:W-:Y:S01]  /*5200*/  SHF.L.U64.HI R111, R141, 0x1, R128 ;  /* 0x000000018d6f7819 */ /* 0x000fe20000010280 */
[----:B--23--:R-:W-:Y:S01]  /*5210*/  IMAD R171, R163, 0x60, RZ ;  /* 0x00000060a3ab7824 */ /* 0x00cfe200078e02ff */
[-C--:B------:R-:W-:Y:S01]  /*5220*/  IADD3 R58, P1, R56, R175.reuse, RZ ;  /* 0x000000af383a7210 */ /* 0x080fe20007f3e0ff */
[----:B------:R-:W-:Y:S01]  /*5230*/  IMAD R179, R167, 0x60, RZ ;  /* 0x00000060a7b37824 */ /* 0x000fe200078e02ff */
[----:B------:R-:W-:Y:S02]  /*5240*/  IADD3 R40, P2, R28, R175, RZ ;  /* 0x000000af1c287210 */ /* 0x000fe40007f5e0ff */
[----:B------:R-:W-:Y:S01]  /*5250*/  IADD3 R173, R173, R171, RZ ;  /* 0x000000abadad7210 */ /* 0x000fe20007ffe0ff */
[--C-:B------:R-:W-:Y:S01]  /*5260*/  IMAD.X R59, R57, 0x1, R111.reuse, P1 ;  /* 0x00000001393b7824 */ /* 0x100fe200008e066f */
[----:B------:R-:W-:Y:S01]  /*5270*/  ISETP.GE.AND P1, PT, R20, R23, PT ;  /* 0x000000171400720c */ /* 0x000fe20003f26270 */
[----:B------:R-:W-:Y:S02]  /*5280*/  IMAD.X R41, R29, 0x1, R111, P2 ;  /* 0x000000011d297824 */ /* 0x000fe400010e066f */
[----:B-1----:R-:W2:Y:S01]  /*5290*/  LD.E.128 R32, desc[UR6][R172.64] ;  /* 0x00000006ac207980 */ /* 0x002ea2000c101d00 */
[----:B------:R-:W-:Y:S05]  /*52a0*/  IMAD.WIDE.U32 R170, R166, 0x60, R160 ;  /* 0x00000060a6aa7825 */ /* 0x000fea00078e00a0 */
[----:B------:R-:W-:Y:S02]  /*52b0*/  IADD3 R171, R171, R179, RZ ;  /* 0x000000b3abab7210 */ /* 0x000fe40007ffe0ff */
        /* <DEDUP_REMOVED lines=24> */
[C---:B------:R-:W-:Y:S01]  /*5440*/  @!P0 FMUL.FTZ R144, R37.reuse, R48 ;  /* 0x0000003025908220 */ /* 0x040fe20000410000 */
[----:B------:R-:W-:Y:S01]  /*5450*/  @!P0 F2FP.BF16.F32.PACK_AB R111, R0, R111 ;  /* 0x0000006f006f823e */ /* 0x000fe200000010ff */
[-C--:B------:R-:W-:Y:S01]  /*5460*/  @!P0 FMUL.FTZ R3, R37, R30.reuse ;  /* 0x0000001e25038220 */ /* 0x080fe20000410000 */
[----:B------:R-:W-:Y:S01]  /*5470*/  @!P0 FMUL.FTZ R4, R38, R31 ;  /* 0x0000001f26048220 */ /* 0x000fe20000410000 */
[----:B------:R-:W-:Y:S02]  /*5480*/  @!P0 IMAD.U32 R46, R35, 0x10000, RZ ;  /* 0x00010000232e8824 */ /* 0x000fe400078e00ff */
        /* <DEDUP_REMOVED lines=37> */
[----:B------:R-:W-:Y:S01]  /*56e0*/  @!P1 FFMA.FTZ R5, R46, R48, R5 ;  /* 0x000000302e059223 */ /* 0x000fe20000010005 */
[----:B------:R-:W-:Y:S01]  /*56f0*/  @!P1 FMUL.FTZ R144, R44, R46 ;  /* 0x0000002e2c909220 */ /* 0x000fe20000410000 */
        /* <DEDUP_REMOVED lines=9> */
[----:B------:R-:W-:Y:S01]  /*5790*/  @!P1 FFMA.FTZ R175, R46, R31, -R175 ;  /* 0x0000001f2eaf9223 */ /* 0x000fe200000108af */
[----:B------:R-:W-:Y:S01]  /*57a0*/  @!P1 FFMA.FTZ R8, R51, R46, R8 ;  /* 0x0000002e33089223 */ /* 0x000fe20000010008 */
        /* <DEDUP_REMOVED lines=17> */
[C---:B---3--:R-:W-:Y:S02]  /*58c0*/  @!P0 LOP3.LUT R43, R32.reuse, 0xffff0000, RZ, 0xc0, !PT ;  /* 0xffff0000202b8812 */ /* 0x048fe400078ec0ff */
[----:B------:R-:W-:Y:S02]  /*58d0*/  @!P0 SHF.L.U32 R45, R32, 0x10, RZ ;  /* 0x00000010202d8819 */ /* 0x000fe400000006ff */
[----:B-1----:R-:W-:Y:S01]  /*58e0*/  @!P0 LOP3.LUT R37, R33, 0xffff0000, RZ, 0xc0, !PT ;  /* 0xffff000021258812 */ /* 0x002fe200078ec0ff */
[----:B------:R-:W-:Y:S01]  /*58f0*/  @!P0 FMUL.FTZ R144, R43, R46 ;  /* 0x0000002e2b908220 */ /* 0x000fe20000410000 */
[----:B------:R-:W-:Y:S02]  /*5900*/  @!P0 LOP3.LUT R38, R34, 0xffff0000, RZ, 0xc0, !PT ;  /* 0xffff000022268812 */ /* 0x000fe400078ec0ff */
[----:B----4-:R-:W-:Y:S01]  /*5910*/  @!P0 SHF.L.U32 R23, R31, 0x10, RZ ;  /* 0x000000101f178819 */ /* 0x010fe200000006ff */
[C---:B------:R-:W-:Y:S01]  /*5920*/  @!P0 IMAD.U32 R42, R30.reuse, 0x10000, RZ ;  /* 0x000100001e2a8824 */ /* 0x040fe200078e00ff */
[----:B------:R-:W-:Y:S01]  /*5930*/  @!P0 LOP3.LUT R30, R30, 0xffff0000, RZ, 0xc0, !PT ;  /* 0xffff00001e1e8812 */ /* 0x000fe200078ec0ff */
[----:B------:R-:W-:Y:S01]  /*5940*/  @!P0 FMUL.FTZ R111, R37, R47 ;  /* 0x0000002f256f8220 */ /* 0x000fe20000410000 */
[----:B------:R-:W-:Y:S01]  /*5950*/  @!P0 LOP3.LUT R31, R31, 0xffff0000, RZ, 0xc0, !PT ;  /* 0xffff00001f1f8812 */ /* 0x000fe200078ec0ff */
[-C--:B------:R-:W-:Y:S01]  /*5960*/  @!P0 FMUL.FTZ R9, R43, R42.reuse ;  /* 0x0000002a2b098220 */ /* 0x080fe20000410000 */
[----:B------:R-:W-:Y:S01]  /*5970*/  @!P0 LOP3.LUT R36, R35, 0xffff0000, RZ, 0xc0, !PT ;  /* 0xffff000023248812 */ /* 0x000fe200078ec0ff */
[----:B------:R-:W-:Y:S01]  /*5980*/  @!P0 FFMA.FTZ R144, R45, R42, -R144 ;  /* 0x0000002a2d908223 */ /* 0x000fe20000010890 */
[----:B------:R-:W-:Y:S01]  /*5990*/  @!P0 SHF.L.U32 R50, R35, 0x10, RZ ;  /* 0x0000001023328819 */ /* 0x000fe200000006ff */
[----:B------:R-:W-:Y:S01]  /*59a0*/  @!P0 FFMA.FTZ R9, R46, R45, R9 ;  /* 0x0000002d2e098223 */ /* 0x000fe20000010009 */
[----:B------:R-:W-:Y:S01]  /*59b0*/  @!P0 SHF.L.U32 R45, R33, 0x10, RZ ;  /* 0x00000010212d8819 */ /* 0x000fe200000006ff */
[----:B------:R-:W-:Y:S01]  /*59c0*/  @!P0 FMUL.FTZ R10, R37, R30 ;  /* 0x0000001e250a8220 */ /* 0x000fe20000410000 */
[----:B------:R-:W-:Y:S01]  /*59d0*/  @!P0 FMUL.FTZ R11, R38, R23 ;  /* 0x00000017260b8220 */ /* 0x000fe20000410000 */
[----:B------:R-:W-:Y:S01]  /*59e0*/  @!P0 IMAD.U32 R46, R34, 0x10000, RZ ;  /* 0x00010000222e8824 */ /* 0x000fe200078e00ff */
        /* <DEDUP_REMOVED lines=11> */
[----:B------:R-:W-:Y:S03]  /*5aa0*/  @!P0 F2FP.BF16.F32.PACK_AB R111, R10, R111 ;  /* 0x0000006f0a6f823e */ /* 0x000fe600000010ff */
[----:B------:R-:W-:Y:S02]  /*5ab0*/  @!P0 F2FP.BF16.F32.PACK_AB R164, R11, R164 ;  /* 0x000000a40ba4823e */ /* 0x000fe400000010ff */
[----:B------:R-:W-:Y:S01]  /*5ac0*/  @!P0 F2FP.BF16.F32.PACK_AB R175, R12, R175 ;  /* 0x000000af0caf823e */ /* 0x000fe200000010ff */
[----:B------:R-:W-:Y:S01]  /*5ad0*/  @!P0 IMAD.MOV.U32 R33, RZ, RZ, R111 ;  /* 0x000000ffff218224 */ /* 0x000fe200078e006f */
[----:B------:R-:W-:Y:S02]  /*5ae0*/  @!P0 MOV R34, R164 ;  /* 0x000000a400228202 */ /* 0x000fe40000000f00 */
[----:B------:R-:W-:Y:S05]  /*5af0*/  @!P0 MOV R35, R175 ;  /* 0x000000af00238202 */ /* 0x000fea0000000f00 */
[----:B------:R1:W-:Y:S08]  /*5b00*/  ST.E.128 desc[UR6][R170.64+0x100], R32 ;  /* 0x00010020aa007985 */ /* 0x0003f0000c101d06 */
[----:B------:R-:W2:Y:S06]  /*5b10*/  @!P1 LD.E.64 R58, desc[UR6][R58.64+0xc0] ;  /* 0x0000c0063a3a9980 */ /* 0x000eac000c101b00 */
[----:B------:R-:W3:Y:S08]  /*5b20*/  LD.E.128 R36, desc[UR6][R172.64+0x180] ;  /* 0x00018006ac247980 */ /* 0x000ef0000c101d00 */
[----:B------:R-:W4:Y:S01]  /*5b30*/  @!P1 LD.E.64 R30, desc[UR6][R40.64+0xc0] ;  /* 0x0000c006281e9980 */ /* 0x000f22000c101b00 */
[C---:B--2---:R-:W-:Y:S01]  /*5b40*/  @!P1 SHF.L.U32 R46, R58.reuse, 0x10, RZ ;  /* 0x000000103a2e9819 */ /* 0x044fe200000006ff */
[C---:B------:R-:W-:Y:S01]  /*5b50*/  @!P1 IMAD.U32 R48, R59.reuse, 0x10000, RZ ;  /* 0x000100003b309824 */ /* 0x040fe200078e00ff */
[----:B------:R-:W-:Y:S02]  /*5b60*/  @!P1 LOP3.LUT R47, R58, 0xffff0000, RZ, 0xc0, !PT ;  /* 0xffff00003a2f9812 */ /* 0x000fe400078ec0ff */
        /* <DEDUP_REMOVED lines=18> */
[----:B------:R-:W-:Y:S02]  /*5c90*/  @!P1 IMAD.U32 R46, R38, 0x10000, RZ ;  /* 0x00010000262e9824 */ /* 0x000fe400078e00ff */
[C---:B------:R-:W-:Y:S01]  /*5ca0*/  @!P1 FMUL.FTZ R15, R34.reuse, R23 ;  /* 0x00000017220f9220 */ /* 0x040fe20000410000 */
        /* <DEDUP_REMOVED lines=18> */
.L_x_2626:
[----:B------:R-:W-:Y:S05]  /*5dd0*/  BSYNC B0 ;  /* 0x0000000000007941 */ /* 0x000fea0003800000 */
.L_x_2625:
[----:B------:R-:W5:Y:S02]  /*5de0*/  LD.E R3, desc[UR6][R26.64+0xd0] ;  /* 0x0000d0061a037980 */ /* 0x000f64000c101900 */
[----:B-----5:R-:W-:Y:S05]  /*5df0*/  IMAD.U32 R3, R3, -0x20, RZ ;  /* 0xffffffe003037824 */ /* 0x020fea00078e00ff */
[C---:B------:R-:W-:Y:S02]  /*5e00*/  LEA R28, P1, R3.reuse, R28, 0x1 ;  /* 0x0000001c031c7211 */ /* 0x040fe400078208ff */
[C---:B------:R-:W-:Y:S02]  /*5e10*/  LEA R56, P0, R3.reuse, R56, 0x1 ;  /* 0x0000003803387211 */ /* 0x040fe400078008ff */
[C---:B------:R-:W-:Y:S02]  /*5e20*/  LEA.HI.X.SX32 R29, R3.reuse, R29, 0x1, P1 ;  /* 0x0000001d031d7211 */ /* 0x040fe400008f0eff */
[----:B------:R-:W-:Y:S01]  /*5e30*/  LEA.HI.X.SX32 R57, R3, R57, 0x1, P0 ;  /* 0x0000003903397211 */ /* 0x000fe200000f0eff */
[----:B------:R-:W-:Y:S05]  /*5e40*/  BRA `(.L_x_2627) ;  /* 0x0000005c00947947 */ /* 0x000fea0003800000 */
.L_x_2618:
[----:B------:R-:W-:Y:S04]  /*5e50*/  BSSY B1, `(.L_x_2628) ;  /* 0x0000154000017945 */ /* 0x000fe80003800000 */
[----:B------:R-:W-:Y:S05]  /*5e60*/  @!P0 BRA `(.L_x_2629) ;  /* 0x0000001400488947 */ /* 0x000fea0003800000 */
[-C--:B------:R-:W-:Y:S01]  /*5e70*/  ISETP.GE.AND P0, PT, R24, R23.reuse, PT ;  /* 0x000000171800720c */ /* 0x080fe20003f06270 */
[----:B------:R1:W5:Y:S01]  /*5e80*/  LD.E.128 R40, desc[UR6][R112.64] ;  /* 0x0000000670287980 */ /* 0x000362000c101d00 */
[-C--:B------:R-:W-:Y:S01]  /*5e90*/  ISETP.GE.AND P2, PT, R20, R23.reuse, PT ;  /* 0x000000171400720c */ /* 0x080fe20003f46270 */
[----:B------:R-:W-:Y:S01]  /*5ea0*/  BSSY B0, `(.L_x_2630) ;  /* 0x0000051000007945 */ /* 0x000fe20003800000 */
[----:B------:R-:W-:Y:S09]  /*5eb0*/  ISETP.GE.AND P1, PT, R19, R23, PT ;  /* 0x000000171300720c */ /* 0x000ff20003f26270 */
[----:B------:R-:W-:Y:S05]  /*5ec0*/  @P0 BRA `(.L_x_2631) ;  /* 0x0000000400380947 */ /* 0x000fea0003800000 */
[----:B------:R-:W-:Y:S01]  /*5ed0*/  LEA.HI R5, R23, R23, RZ, 0x1 ;  /* 0x0000001717057211 */ /* 0x000fe200078f08ff */
[----:B-----5:R-:W-:Y:S01]  /*5ee0*/  IMAD.U32 R33, R40, 0x10000, RZ ;  /* 0x0001000028217824 */ /* 0x020fe200078e00ff */
[----:B------:R-:W-:Y:S01]  /*5ef0*/  MOV R3, RZ ;  /* 0x000000ff00037202 */ /* 0x000fe20000000f00 */
[----:B------:R-:W-:Y:S01]  /*5f00*/  IMAD.U32 R34, R42, 0x10000, RZ ;  /* 0x000100002a227824 */ /* 0x000fe200078e00ff */
[----:B------:R-:W-:Y:S02]  /*5f10*/  SHF.R.S32.HI R5, RZ, 0x1, R5 ;  /* 0x00000001ff057819 */ /* 0x000fe40000011405 */
[----:B------:R-:W-:Y:S02]  /*5f20*/  LOP3.LUT R35, R40, 0xffff0000, RZ, 0xc0, !PT ;  /* 0xffff000028237812 */ /* 0x000fe400078ec0ff */
[----:B------:R-:W-:Y:S01]  /*5f30*/  ISETP.GE.AND P3, PT, R24, R5, PT ;  /* 0x000000051800720c */ /* 0x000fe20003f66270 */
[--C-:B------:R-:W-:Y:S01]  /*5f40*/  IMAD.MOV.U32 R7, RZ, RZ, R5.reuse ;  /* 0x000000ffff077224 */ /* 0x100fe200078e0005 */
[C---:B------:R-:W-:Y:S02]  /*5f50*/  SHF.L.U32 R30, R41.reuse, 0x10, RZ ;  /* 0x00000010291e7819 */ /* 0x040fe400000006ff */
        /* <DEDUP_REMOVED lines=8> */
[C---:B------:R-:W-:Y:S03]  /*5fe0*/  LEA R48, P0, R3.reuse, R114, 0x1 ;  /* 0x0000007203307211 */ /* 0x040fe600078008ff */
[----:B------:R-:W2:Y:S01]  /*5ff0*/  LD.E.128 R12, desc[UR6][R10.64] ;  /* 0x000000060a0c7980 */ /* 0x000ea2000c101d00 */
[----:B------:R-:W-:Y:S01]  /*6000*/  LEA.HI.X.SX32 R49, R3, R115, 0x1, P0 ;  /* 0x0000007303317211 */ /* 0x000fe200000f0eff */
[----:B------:R-:W-:Y:S01]  /*6010*/  IMAD.MOV.U32 R3, RZ, RZ, RZ ;  /* 0x000000ffff037224 */ /* 0x000fe200078e00ff */
[----:B------:R-:W-:Y:S04]  /*6020*/  @P3 IADD3 R3, -R5, RZ, RZ ;  /* 0x000000ff05033210 */ /* 0x000fe80007ffe1ff */
[C---:B------:R-:W-:Y:S01]  /*6030*/  LEA R44, P0, R3.reuse, R116, 0x1 ;  /* 0x00000074032c7211 */ /* 0x040fe200078008ff */
[----:B------:R-:W3:Y:S03]  /*6040*/  LD.E.128 R48, desc[UR6][R48.64] ;  /* 0x0000000630307980 */ /* 0x000ee6000c101d00 */
[----:B------:R-:W-:Y:S06]  /*6050*/  LEA.HI.X.SX32 R45, R3, R117, 0x1, P0 ;  /* 0x00000075032d7211 */ /* 0x000fec00000f0eff */
[----:B------:R-:W4:Y:S01]  /*6060*/  LD.E.128 R44, desc[UR6][R44.64] ;  /* 0x000000062c2c7980 */ /* 0x000f22000c101d00 */
[C---:B--2---:R-:W-:Y:S01]  /*6070*/  SHF.L.U32 R7, R15.reuse, 0x10, RZ ;  /* 0x000000100f077819 */ /* 0x044fe200000006ff */
[----:B------:R-:W-:Y:S01]  /*6080*/  IMAD.U32 R5, R14, 0x10000, RZ ;  /* 0x000100000e057824 */ /* 0x000fe200078e00ff */
[----:B------:R-:W-:Y:S01]  /*6090*/  LOP3.LUT R9, R15, 0xffff0000, RZ, 0xc0, !PT ;  /* 0xffff00000f097812 */ /* 0x000fe200078ec0ff */
[----:B------:R-:W-:Y:S01]  /*60a0*/  IMAD.U32 R0, R12, 0x10000, RZ ;  /* 0x000100000c007824 */ /* 0x000fe200078e00ff */
[----:B------:R-:W-:Y:S02]  /*60b0*/  LOP3.LUT R6, R14, 0xffff0000, RZ, 0xc0, !PT ;  /* 0xffff00000e067812 */ /* 0x000fe400078ec0ff */
[----:B------:R-:W-:Y:S02]  /*60c0*/  SHF.L.U32 R3, R13, 0x10, RZ ;  /* 0x000000100d037819 */ /* 0x000fe400000006ff */
[----:B---3--:R-:W-:Y:S01]  /*60d0*/  LOP3.LUT R8, R51, 0xffff0000, RZ, 0xc0, !PT ;  /* 0xffff000033087812 */ /* 0x008fe200078ec0ff */
[C---:B------:R-:W-:Y:S01]  /*60e0*/  IMAD.U32 R31, R48.reuse, 0x10000, RZ ;  /* 0x00010000301f7824 */ /* 0x040fe200078e00ff */
[----:B------:R-:W-:Y:S02]  /*60f0*/  LOP3.LUT R15, R48, 0xffff0000, RZ, 0xc0, !PT ;  /* 0xffff0000300f7812 */ /* 0x000fe400078ec0ff */
[----:B------:R-:W-:Y:S01]  /*6100*/  LOP3.LUT R4, R13, 0xffff0000, RZ, 0xc0, !PT ;  /* 0xffff00000d047812 */ /* 0x000fe200078ec0ff */
[----:B------:R-:W-:Y:S01]  /*6110*/  @!P3 FADD.FTZ R8, -R8, -RZ ;  /* 0x800000ff0808b221 */ /* 0x000fe20000010100 */
[----:B------:R-:W-:Y:S01]  /*6120*/  SHF.L.U32 R14, R49, 0x10, RZ ;  /* 0x00000010310e7819 */ /* 0x000fe200000006ff */
[----:B------:R-:W-:Y:S01]  /*6130*/  @!P3 FADD.FTZ R31, -R31, -RZ ;  /* 0x800000ff1f1fb221 */ /* 0x000fe20000010100 */
[----:B------:R-:W-:Y:S01]  /*6140*/  LOP3.LUT R13, R49, 0xffff0000, RZ, 0xc0, !PT ;  /* 0xffff0000310d7812 */ /* 0x000fe200078ec0ff */
[----:B------:R-:W-:Y:S01]  /*6150*/  @!P3 FADD.FTZ R15, -R15, -RZ ;  /* 0x800000ff0f0fb221 */ /* 0x000fe20000010100 */
[----:B------:R-:W-:Y:S01]  /*6160*/  LOP3.LUT R2, R12, 0xffff0000, RZ, 0xc0, !PT ;  /* 0xffff00000c027812 */ /* 0x000fe200078ec0ff */
[C---:B------:R-:W-:Y:S01]  /*6170*/  IMAD.U32 R12, R50.reuse, 0x10000, RZ ;  /* 0x00010000320c7824 */ /* 0x040fe200078e00ff */
[----:B------:R-:W-:Y:S01]  /*6180*/  LOP3.LUT R11, R50, 0xffff0000, RZ, 0xc0, !PT ;  /* 0xffff0000320b7812 */ /* 0x000fe200078ec0ff */
[----:B------:R-:W-:Y:S01]  /*6190*/  @!P3 FADD.FTZ R14, -R14, -RZ ;  /* 0x800000ff0e0eb221 */ /* 0x000fe20000010100 */
[----:B------:R-:W-:Y:S01]  /*61a0*/  SHF.L.U32 R10, R51, 0x10, RZ ;  /* 0x00000010330a7819 */ /* 0x000fe200000006ff */
[----:B------:R-:W-:Y:S01]  /*61b0*/  @!P3 FADD.FTZ R13, -R13, -RZ ;  /* 0x800000ff0d0db221 */ /* 0x000fe20000010100 */
[----:B----4-:R-:W-:Y:S01]  /*61c0*/  LOP3.LUT R16, R44, 0xffff0000, RZ, 0xc0, !PT ;  /* 0xffff00002c107812 */ /* 0x010fe200078ec0ff */
[----:B------:R-:W-:Y:S01]  /*61d0*/  FMUL.FTZ R8, R9, R8 ;  /* 0x0000000809087220 */ /* 0x000fe20000410000 */
[----:B------:R-:W-:Y:S01]  /*61e0*/  FMUL.FTZ R0, R0, R31 ;  /* 0x0000001f00007220 */ /* 0x000fe20000410000 */
[C---:B------:R-:W-:Y:S01]  /*61f0*/  SHF.L.U32 R31, R45.reuse, 0x10, RZ ;  /* 0x000000102d1f7819 */ /* 0x040fe200000006ff */
[----:B------:R-:W-:Y:S01]  /*6200*/  @!P3 FADD.FTZ R12, -R12, -RZ ;  /* 0x800000ff0c0cb221 */ /* 0x000fe20000010100 */
[----:B------:R-:W-:Y:S02]  /*6210*/  IMAD.U32 R9, R44, 0x10000, RZ ;  /* 0x000100002c097824 */ /* 0x000fe400078e00ff */
        /* <DEDUP_REMOVED lines=8> */
[----:B------:R-:W-:Y:S01]  /*62a0*/  FMUL.FTZ R5, R5, R12 ;  /* 0x0000000c05057220 */ /* 0x000fe20000410000 */
[----:B------:R-:W-:Y:S02]  /*62b0*/  IMAD.U32 R36, R46, 0x10000, RZ ;  /* 0x000100002e247824 */ /* 0x000fe400078e00ff */
[----:B------:R-:W-:Y:S01]  /*62c0*/  FFMA.FTZ R0, R33, R9, R0 ;  /* 0x0000000921007223 */ /* 0x000fe20000010000 */
[----:B------:R-:W-:Y:S01]  /*62d0*/  LOP3.LUT R42, R47, 0xffff0000, RZ, 0xc0, !PT ;  /* 0xffff00002f2a7812 */ /* 0x000fe200078ec0ff */
[----:B------:R-:W-:Y:S01]  /*62e0*/  FMUL.FTZ R6, R6, R11 ;  /* 0x0000000b06067220 */ /* 0x000fe20000410000 */
[----:B------:R-:W-:Y:S01]  /*62f0*/  FFMA.FTZ R2, R35, R16, R2 ;  /* 0x0000001023027223 */ /* 0x000fe20000010002 */
[----:B------:R-:W-:Y:S01]  /*6300*/  FMUL.FTZ R7, R7, R10 ;  /* 0x0000000a07077220 */ /* 0x000fe20000410000 */
[----:B------:R-:W-:Y:S01]  /*6310*/  FFMA.FTZ R3, R30, R31, R3 ;  /* 0x0000001f1e037223 */ /* 0x000fe20000010003 */
[----:B------:R-:W-:Y:S01]  /*6320*/  FFMA.FTZ R4, R37, R32, R4 ;  /* 0x0000002025047223 */ /* 0x000fe20000010004 */
[----:B------:R-:W-:Y:S01]  /*6330*/  FFMA.FTZ R5, R34, R36, R5 ;  /* 0x0000002422057223 */ /* 0x000fe20000010005 */
[----:B------:R-:W-:Y:S01]  /*6340*/  FFMA.FTZ R6, R39, R38, R6 ;  /* 0x0000002627067223 */ /* 0x000fe20000010006 */
[----:B------:R-:W-:Y:S01]  /*6350*/  FFMA.FTZ R7, R40, R41, R7 ;  /* 0x0000002928077223 */ /* 0x000fe20000010007 */
[----:B------:R-:W-:Y:S01]  /*6360*/  F2FP.BF16.F32.PACK_AB R40, R2, R0 ;  /* 0x000000000228723e */ /* 0x000fe200000010ff */
[----:B------:R-:W-:Y:S01]  /*6370*/  FFMA.FTZ R8, R43, R42, R8 ;  /* 0x0000002a2b087223 */ /* 0x000fe20000010008 */
[----:B------:R-:W-:Y:S02]  /*6380*/  F2FP.BF16.F32.PACK_AB R41, R4, R3 ;  /* 0x000000030429723e */ /* 0x000fe400000010ff */
[----:B------:R-:W-:Y:S02]  /*6390*/  F2FP.BF16.F32.PACK_AB R42, R6, R5 ;  /* 0x00000005062a723e */ /* 0x000fe400000010ff */
[----:B------:R-:W-:Y:S02]  /*63a0*/  F2FP.BF16.F32.PACK_AB R43, R8, R7 ;  /* 0x00000007082b723e */ /* 0x000fe400000010ff */
.L_x_2631:
[----:B------:R-:W-:Y:S05]  /*63b0*/  BSYNC B0 ;  /* 0x0000000000007941 */ /* 0x000fea0003800000 */
.L_x_2630:
[----:B-----5:R2:W-:Y:S01]  /*63c0*/  ST.E.128 desc[UR6][R160.64], R40 ;  /* 0x00000028a0007985 */ /* 0x0205e2000c101d06 */
[----:B------:R-:W-:Y:S03]  /*63d0*/  BSSY B0, `(.L_x_2632) ;  /* 0x0000052000007945 */ /* 0x000fe60003800000 */
[----:B------:R2:W5:Y:S01]  /*63e0*/  LD.E.128 R8, desc[UR6][R112.64+0x80] ;  /* 0x0000800670087980 */ /* 0x000562000c101d00 */
[----:B------:R-:W-:Y:S05]  /*63f0*/  @P2 BRA `(.L_x_2633) ;  /* 0x00000004003c2947 */ /* 0x000fea0003800000 */
[----:B------:R-:W-:Y:S01]  /*6400*/  LEA.HI R13, R23, R23, RZ, 0x1 ;  /* 0x00000017170d7211 */ /* 0x000fe200078f08ff */
[C---:B-----5:R-:W-:Y:S01]  /*6410*/  IMAD.U32 R33, R8.reuse, 0x10000, RZ ;  /* 0x0001000008217824 */ /* 0x060fe200078e00ff */
[----:B------:R-:W-:Y:S01]  /*6420*/  MOV R15, RZ ;  /* 0x000000ff000f7202 */ /* 0x000fe20000000f00 */
[----:B------:R-:W-:Y:S01]  /*6430*/  IMAD.U32 R16, R9, 0x10000, RZ ;  /* 0x0001000009107824 */ /* 0x000fe200078e00ff */
[----:B------:R-:W-:Y:S01]  /*6440*/  SHF.R.S32.HI R13, RZ, 0x1, R13 ;  /* 0x00000001ff0d7819 */ /* 0x000fe2000001140d */
[----:B------:R-:W-:Y:S01]  /*6450*/  IMAD.U32 R32, R11, 0x10000, RZ ;  /* 0x000100000b207824 */ /* 0x000fe200078e00ff */
[----:B------:R-:W-:Y:S02]  /*6460*/  LOP3.LUT R35, R8, 0xffff0000, RZ, 0xc0, !PT ;  /* 0xffff000008237812 */ /* 0x000fe400078ec0ff */
[----:B------:R-:W-:Y:S01]  /*6470*/  ISETP.GE.AND P2, PT, R20, R13, PT ;  /* 0x0000000d1400720c */ /* 0x000fe20003f46270 */
[--C-:B------:R-:W-:Y:S01]  /*6480*/  IMAD.MOV.U32 R5, RZ, RZ, R13.reuse ;  /* 0x000000ffff057224 */ /* 0x100fe200078e000d */
[C---:B------:R-:W-:Y:S02]  /*6490*/  SHF.L.U32 R30, R10.reuse, 0x10, RZ ;  /* 0x000000100a1e7819 */ /* 0x040fe400000006ff */
[----:B------:R-:W-:Y:S02]  /*64a0*/  LOP3.LUT R39, R10, 0xffff0000, RZ, 0xc0, !PT ;  /* 0xffff00000a277812 */ /* 0x000fe400078ec0ff */
[----:B------:R-:W-:Y:S02]  /*64b0*/  LOP3.LUT R37, R9, 0xffff0000, RZ, 0xc0, !PT ;  /* 0xffff000009257812 */ /* 0x000fe400078ec0ff */
[----:B--2---:R-:W-:Y:S05]  /*64c0*/  LOP3.LUT R41, R11, 0xffff0000, RZ, 0xc0, !PT ;  /* 0xffff00000b297812 */ /* 0x004fea00078ec0ff */
        /* <DEDUP_REMOVED lines=11> */
[----:B------:R-:W-:Y:S05]  /*6580*/  LEA.HI.X.SX32 R13, R15, R117, 0x1, P0 ;  /* 0x000000750f0d7211 */ /* 0x000fea00000f0eff */
[----:B------:R4:W4:Y:S01]  /*6590*/  LD.E.128 R44, desc[UR6][R12.64+0x80] ;  /* 0x000080060c2c7980 */ /* 0x000922000c101d00 */
[C---:B--2---:R-:W-:Y:S01]  /*65a0*/  LOP3.LUT R10, R7.reuse, 0xffff0000, RZ, 0xc0, !PT ;  /* 0xffff0000070a7812 */ /* 0x044fe200078ec0ff */
[----:B------:R-:W-:Y:S01]  /*65b0*/  IMAD.U32 R8, R7, 0x10000, RZ ;  /* 0x0001000007087824 */ /* 0x000fe200078e00ff */
[C---:B------:R-:W-:Y:S01]  /*65c0*/  SHF.L.U32 R0, R4.reuse, 0x10, RZ ;  /* 0x0000001004007819 */ /* 0x040fe200000006ff */
[C---:B------:R-:W-:Y:S01]  /*65d0*/  IMAD.U32 R3, R5.reuse, 0x10000, RZ ;  /* 0x0001000005037824 */ /* 0x040fe200078e00ff */
[----:B------:R-:W-:Y:S02]  /*65e0*/  LOP3.LUT R2, R4, 0xffff0000, RZ, 0xc0, !PT ;  /* 0xffff000004027812 */ /* 0x000fe400078ec0ff */
[----:B------:R-:W-:Y:S02]  /*65f0*/  LOP3.LUT R4, R5, 0xffff0000, RZ, 0xc0, !PT ;  /* 0xffff000005047812 */ /* 0x000fe400078ec0ff */
[C---:B---3--:R-:W-:Y:S01]  /*6600*/  LOP3.LUT R9, R51.reuse, 0xffff0000, RZ, 0xc0, !PT ;  /* 0xffff000033097812 */ /* 0x048fe200078ec0ff */
[----:B------:R-:W-:Y:S01]  /*6610*/  IMAD.U32 R7, R51, 0x10000, RZ ;  /* 0x0001000033077824 */ /* 0x000fe200078e00ff */
[C---:B------:R-:W-:Y:S01]  /*6620*/  SHF.L.U32 R31, R48.reuse, 0x10, RZ ;  /* 0x00000010301f7819 */ /* 0x040fe200000006ff */
[----:B------:R-:W-:Y:S01]  /*6630*/  IMAD.U32 R14, R49, 0x10000, RZ ;  /* 0x00010000310e7824 */ /* 0x000fe200078e00ff */
[----:B------:R-:W-:Y:S01]  /*6640*/  LOP3.LUT R15, R48, 0xffff0000, RZ, 0xc0, !PT ;  /* 0xffff0000300f7812 */ /* 0x000fe200078ec0ff */
[----:B------:R-:W-:Y:S01]  /*6650*/  @!P2 FADD.FTZ R7, -R7, -RZ ;  /* 0x800000ff0707a221 */ /* 0x000fe20000010100 */
[C---:B----4-:R-:W-:Y:S01]  /*6660*/  SHF.L.U32 R12, R50.reuse, 0x10, RZ ;  /* 0x00000010320c7819 */ /* 0x050fe200000006ff */
        /* <DEDUP_REMOVED lines=9> */
[----:B------:R-:W-:Y:S01]  /*6700*/  FMUL.FTZ R7, R8, R7 ;  /* 0x0000000708077220 */ /* 0x000fe20000410000 */
[----:B------:R-:W-:Y:S01]  /*6710*/  @!P2 FADD.FTZ R14, -R14, -RZ ;  /* 0x800000ff0e0ea221 */ /* 0x000fe20000010100 */
[----:B------:R-:W-:Y:S01]  /*6720*/  @!P2 FADD.FTZ R13, -R13, -RZ ;  /* 0x800000ff0d0da221 */ /* 0x000fe20000010100 */
[----:B------:R-:W-:Y:S01]  /*6730*/  FMUL.FTZ R8, R10, R9 ;  /* 0x000000090a087220 */ /* 0x000fe20000410000 */
[----:B------:R-:W-:Y:S01]  /*6740*/  SHF.L.U32 R9, R44, 0x10, RZ ;  /* 0x000000102c097819 */ /* 0x000fe200000006ff */
[----:B------:R-:W-:Y:S01]  /*6750*/  FMUL.FTZ R0, R0, R31 ;  /* 0x0000001f00007220 */ /* 0x000fe20000410000 */
[----:B------:R-:W-:Y:S01]  /*6760*/  LOP3.LUT R10, R44, 0xffff0000, RZ, 0xc0, !PT ;  /* 0xffff00002c0a7812 */ /* 0x000fe200078ec0ff */
[----:B------:R-:W-:Y:S01]  /*6770*/  FMUL.FTZ R2, R2, R15 ;  /* 0x0000000f02027220 */ /* 0x000fe20000410000 */
[----:B------:R-:W-:Y:S01]  /*6780*/  LOP3.LUT R31, R47, 0xffff0000, RZ, 0xc0, !PT ;  /* 0xffff00002f1f7812 */ /* 0x000fe200078ec0ff */
[----:B------:R-:W-:Y:S01]  /*6790*/  FMUL.FTZ R5, R5, R12 ;  /* 0x0000000c05057220 */ /* 0x000fe20000410000 */
[----:B------:R-:W-:Y:S01]  /*67a0*/  LOP3.LUT R12, R45, 0xffff0000, RZ, 0xc0, !PT ;  /* 0xffff00002d0c7812 */ /* 0x000fe200078ec0ff */
[----:B------:R-:W-:Y:S01]  /*67b0*/  FMUL.FTZ R6, R6, R11 ;  /* 0x0000000b06067220 */ /* 0x000fe20000410000 */
[----:B------:R-:W-:Y:S01]  /*67c0*/  FMUL.FTZ R3, R3, R14 ;  /* 0x0000000e03037220 */ /* 0x000fe20000410000 */
[----:B------:R-:W-:Y:S01]  /*67d0*/  LOP3.LUT R14, R46, 0xffff0000, RZ, 0xc0, !PT ;  /* 0xffff00002e0e7812 */ /* 0x000fe200078ec0ff */
[----:B------:R-:W-:Y:S01]  /*67e0*/  FMUL.FTZ R4, R4, R13 ;  /* 0x0000000d04047220 */ /* 0x000fe20000410000 */
[----:B------:R-:W-:Y:S01]  /*67f0*/  SHF.L.U32 R13, R46, 0x10, RZ ;  /* 0x000000102e0d7819 */ /* 0x000fe200000006ff */
[----:B------:R-:W-:Y:S02]  /*6800*/  IMAD.U32 R11, R45, 0x10000, RZ ;  /* 0x000100002d0b7824 */ /* 0x000fe400078e00ff */
[----:B------:R-:W-:Y:S01]  /*6810*/  FFMA.FTZ R0, R33, R9, R0 ;  /* 0x0000000921007223 */ /* 0x000fe20000010000 */
[----:B------:R-:W-:Y:S01]  /*6820*/  FFMA.FTZ R2, R35, R10, R2 ;  /* 0x0000000a23027223 */ /* 0x000fe20000010002 */
[----:B------:R-:W-:Y:S02]  /*6830*/  IMAD.U32 R15, R47, 0x10000, RZ ;  /* 0x000100002f0f7824 */ /* 0x000fe400078e00ff */
[----:B------:R-:W-:Y:S01]  /*6840*/  FFMA.FTZ R3, R16, R11, R3 ;  /* 0x0000000b10037223 */ /* 0x000fe20000010003 */
[----:B------:R-:W-:Y:S01]  /*6850*/  FFMA.FTZ R4, R37, R12, R4 ;  /* 0x0000000c25047223 */ /* 0x000fe20000010004 */
[----:B------:R-:W-:Y:S01]  /*6860*/  FFMA.FTZ R5, R30, R13, R5 ;  /* 0x0000000d1e057223 */ /* 0x000fe20000010005 */
[----:B------:R-:W-:Y:S01]  /*6870*/  F2FP.BF16.F32.PACK_AB R0, R2, R0 ;  /* 0x000000000200723e */ /* 0x000fe200000010ff */
[----:B------:R-:W-:Y:S01]  /*6880*/  FFMA.FTZ R6, R39, R14, R6 ;  /* 0x0000000e27067223 */ /* 0x000fe20000010006 */
[----:B------:R-:W-:Y:S01]  /*6890*/  FFMA.FTZ R7, R32, R15, R7 ;  /* 0x0000000f20077223 */ /* 0x000fe20000010007 */
[----:B------:R-:W-:Y:S01]  /*68a0*/  F2FP.BF16.F32.PACK_AB R9, R4, R3 ;  /* 0x000000030409723e */ /* 0x000fe200000010ff */
[----:B------:R-:W-:Y:S02]  /*68b0*/  FFMA.FTZ R8, R41, R31, R8 ;  /* 0x0000001f29087223 */ /* 0x000fe40000010008 */
[----:B------:R-:W-:Y:S03]  /*68c0*/  F2FP.BF16.F32.PACK_AB R10, R6, R5 ;  /* 0x00000005060a723e */ /* 0x000fe600000010ff */
[----:B------:R-:W-:Y:S02]  /*68d0*/  F2FP.BF16.F32.PACK_AB R11, R8, R7 ;  /* 0x00000007080b723e */ /* 0x000fe400000010ff */
[----:B------:R-:W-:Y:S02]  /*68e0*/  MOV R8, R0 ;  /* 0x0000000000087202 */ /* 0x000fe40000000f00 */
.L_x_2633:
[----:B------:R-:W-:Y:S05]  /*68f0*/  BSYNC B0 ;  /* 0x0000000000007941 */ /* 0x000fea0003800000 */
.L_x_2632:
[----:B-----5:R3:W-:Y:S01]  /*6900*/  ST.E.128 desc[UR6][R160.64+0x80], R8 ;  /* 0x00008008a0007985 */ /* 0x0207e2000c101d06 */
[----:B------:R-:W-:Y:S03]  /*6910*/  BSSY B0, `(.L_x_2634) ;  /* 0x0000051000007945 */ /* 0x000fe60003800000 */
[----:B------:R3:W5:Y:S01]  /*6920*/  LD.E.128 R12, desc[UR6][R112.64+0x100] ;  /* 0x00010006700c7980 */ /* 0x000762000c101d00 */
[----:B------:R-:W-:Y:S05]  /*6930*/  @P1 BRA `(.L_x_2635) ;  /* 0x0000000400381947 */ /* 0x000fea0003800000 */
[----:B------:R-:W-:Y:S01]  /*6940*/  LEA.HI R0, R23, R23, RZ, 0x1 ;  /* 0x0000001717007211 */ /* 0x000fe200078f08ff */
[----:B---3--:R-:W-:Y:S01]  /*6950*/  IMAD.MOV.U32 R11, RZ, RZ, RZ ;  /* 0x000000ffff0b7224 */ /* 0x008fe200078e00ff */
[----:B------:R-:W-:Y:S01]  /*6960*/  MOV R9, RZ ;  /* 0x000000ff00097202 */ /* 0x000fe20000000f00 */
[----:B-----5:R-:W-:Y:S01]  /*6970*/  IMAD.U32 R33, R12, 0x10000, RZ ;  /* 0x000100000c217824 */ /* 0x020fe200078e00ff */
[----:B------:R-:W-:Y:S01]  /*6980*/  SHF.R.S32.HI R0, RZ, 0x1, R0 ;  /* 0x00000001ff007819 */ /* 0x000fe20000011400 */
[----:B------:R-:W-:Y:S01]  /*6990*/  IMAD.U32 R30, R14, 0x10000, RZ ;  /* 0x000100000e1e7824 */ /* 0x000fe200078e00ff */
[----:B------:R-:W-:Y:S02]  /*69a0*/  SHF.L.U32 R32, R15, 0x10, RZ ;  /* 0x000000100f207819 */ /* 0x000fe400000006ff */
[----:B------:R-:W-:Y:S01]  /*69b0*/  ISETP.GE.AND P1, PT, R19, R0, PT ;  /* 0x000000001300720c */ /* 0x000fe20003f26270 */
[--C-:B------:R-:W-:Y:S01]  /*69c0*/  IMAD.MOV.U32 R5, RZ, RZ, R0.reuse ;  /* 0x000000ffff057224 */ /* 0x100fe200078e0000 */
[----:B--2---:R-:W-:Y:S02]  /*69d0*/  LOP3.LUT R41, R15, 0xffff0000, RZ, 0xc0, !PT ;  /* 0xffff00000f297812 */ /* 0x004fe400078ec0ff */
[----:B------:R-:W-:Y:S02]  /*69e0*/  LOP3.LUT R35, R12, 0xffff0000, RZ, 0xc0, !PT ;  /* 0xffff00000c237812 */ /* 0x000fe400078ec0ff */
[----:B------:R-:W-:Y:S02]  /*69f0*/  LOP3.LUT R39, R14, 0xffff0000, RZ, 0xc0, !PT ;  /* 0xffff00000e277812 */ /* 0x000fe400078ec0ff */
[C---:B------:R-:W-:Y:S02]  /*6a00*/  SHF.L.U32 R16, R13.reuse, 0x10, RZ ;  /* 0x000000100d107819 */ /* 0x040fe400000006ff */
[----:B------:R-:W-:Y:S03]  /*6a10*/  LOP3.LUT R37, R13, 0xffff0000, RZ, 0xc0, !PT ;  /* 0xffff00000d257812 */ /* 0x000fe600078ec0ff */
[----:B------:R-:W-:Y:S01]  /*6a20*/  @P1 IADD3 R11, -R0, RZ, RZ ;  /* 0x000000ff000b1210 */ /* 0x000fe20007ffe1ff */
[--C-:B------:R-:W-:Y:S02]  /*6a30*/  @P1 IMAD.MOV R5, RZ, RZ, -R0.reuse ;  /* 0x000000ffff051224 */ /* 0x100fe400078e0a00 */
[----:B------:R-:W-:Y:S03]  /*6a40*/  @P1 IMAD.MOV R9, RZ, RZ, -R0 ;  /* 0x000000ffff091224 */ /* 0x000fe600078e0a00 */
[C---:B------:R-:W-:Y:S04]  /*6a50*/  LEA R2, P0, R5.reuse, R112, 0x1 ;  /* 0x0000007005027211 */ /* 0x040fe800078008ff */
[----:B------:R-:W-:Y:S02]  /*6a60*/  LEA.HI.X.SX32 R3, R5, R113, 0x1, P0 ;  /* 0x0000007105037211 */ /* 0x000fe400000f0eff */
[C---:B------:R-:W-:Y:S03]  /*6a70*/  LEA R48, P0, R9.reuse, R114, 0x1 ;  /* 0x0000007209307211 */ /* 0x040fe600078008ff */
[----:B------:R-:W2:Y:S01]  /*6a80*/  LD.E.128 R4, desc[UR6][R2.64+0x100] ;  /* 0x0001000602047980 */ /* 0x000ea2000c101d00 */
[----:B------:R-:W-:Y:S02]  /*6a90*/  LEA.HI.X.SX32 R49, R9, R115, 0x1, P0 ;  /* 0x0000007309317211 */ /* 0x000fe400000f0eff */
[C---:B------:R-:W-:Y:S04]  /*6aa0*/  LEA R8, P0, R11.reuse, R116, 0x1 ;  /* 0x000000740b087211 */ /* 0x040fe800078008ff */
[----:B------:R-:W-:Y:S01]  /*6ab0*/  LEA.HI.X.SX32 R9, R11, R117, 0x1, P0 ;  /* 0x000000750b097211 */ /* 0x000fe200000f0eff */
[----:B------:R-:W3:Y:S08]  /*6ac0*/  LD.E.128 R48, desc[UR6][R48.64+0x100] ;  /* 0x0001000630307980 */ /* 0x000ef0000c101d00 */
[----:B------:R2:W4:Y:S02]  /*6ad0*/  LD.E.128 R44, desc[UR6][R8.64+0x100] ;  /* 0x00010006082c7980 */ /* 0x000524000c101d00 */
[C---:B--2---:R-:W-:Y:S01]  /*6ae0*/  SHF.L.U32 R8, R7.reuse, 0x10, RZ ;  /* 0x0000001007087819 */ /* 0x044fe200000006ff */
[C---:B------:R-:W-:Y:S01]  /*6af0*/  IMAD.U32 R0, R4.reuse, 0x10000, RZ ;  /* 0x0001000004007824 */ /* 0x040fe200078e00ff */
[----:B------:R-:W-:Y:S02]  /*6b00*/  LOP3.LUT R10, R7, 0xffff0000, RZ, 0xc0, !PT ;  /* 0xffff0000070a7812 */ /* 0x000fe400078ec0ff */
[----:B------:R-:W-:Y:S02]  /*6b10*/  LOP3.LUT R2, R4, 0xffff0000, RZ, 0xc0, !PT ;  /* 0xffff000004027812 */ /* 0x000fe400078ec0ff */
[----:B------:R-:W-:Y:S02]  /*6b20*/  SHF.L.U32 R3, R5, 0x10, RZ ;  /* 0x0000001005037819 */ /* 0x000fe400000006ff */
[C---:B---3--:R-:W-:Y:S01]  /*6b30*/  SHF.L.U32 R7, R51.reuse, 0x10, RZ ;  /* 0x0000001033077819 */ /* 0x048fe200000006ff */
[----:B------:R-:W-:Y:S01]  /*6b40*/  IMAD.U32 R31, R48, 0x10000, RZ ;  /* 0x00010000301f7824 */ /* 0x000fe200078e00ff */
[----:B------:R-:W-:Y:S01]  /*6b50*/  LOP3.LUT R9, R51, 0xffff0000, RZ, 0xc0, !PT ;  /* 0xffff000033097812 */ /* 0x000fe200078ec0ff */
[C---:B------:R-:W-:Y:S01]  /*6b60*/  IMAD.U32 R12, R50.reuse, 0x10000, RZ ;  /* 0x00010000320c7824 */ /* 0x040fe200078e00ff */
[----:B------:R-:W-:Y:S01]  /*6b70*/  LOP3.LUT R11, R50, 0xffff0000, RZ, 0xc0, !PT ;  /* 0xffff0000320b7812 */ /* 0x000fe200078ec0ff */
[----:B------:R-:W-:Y:S01]  /*6b80*/  @!P1 FADD.FTZ R7, -R7, -RZ ;  /* 0x800000ff07079221 */ /* 0x000fe20000010100 */
[----:B------:R-:W-:Y:S01]  /*6b90*/  LOP3.LUT R15, R48, 0xffff0000, RZ, 0xc0, !PT ;  /* 0xffff0000300f7812 */ /* 0x000fe200078ec0ff */
[----:B------:R-:W-:Y:S01]  /*6ba0*/  @!P1 FADD.FTZ R9, -R9, -RZ ;  /* 0x800000ff09099221 */ /* 0x000fe20000010100 */
[----:B------:R-:W-:Y:S01]  /*6bb0*/  LOP3.LUT R4, R5, 0xffff0000, RZ, 0xc0, !PT ;  /* 0xffff000005047812 */ /* 0x000fe200078ec0ff */
[C---:B------:R-:W-:Y:S01]  /*6bc0*/  IMAD.U32 R5, R6.reuse, 0x10000, RZ ;  /* 0x0001000006057824 */ /* 0x040fe200078e00ff */
        /* <DEDUP_REMOVED lines=11> */
[----:B----4-:R-:W-:Y:S01]  /*6c80*/  LOP3.LUT R10, R44, 0xffff0000, RZ, 0xc0, !PT ;  /* 0xffff00002c0a7812 */ /* 0x010fe200078ec0ff */
[----:B------:R-:W-:Y:S01]  /*6c90*/  FMUL.FTZ R0, R0, R31 ;  /* 0x0000001f00007220 */ /* 0x000fe20000410000 */
[----:B------:R-:W-:Y:S01]  /*6ca0*/  LOP3.LUT R31, R47, 0xffff0000, RZ, 0xc0, !PT ;  /* 0xffff00002f1f7812 */ /* 0x000fe200078ec0ff */
[----:B------:R-:W-:Y:S01]  /*6cb0*/  FMUL.FTZ R6, R6, R11 ;  /* 0x0000000b06067220 */ /* 0x000fe20000410000 */
[----:B------:R-:W-:Y:S01]  /*6cc0*/  SHF.L.U32 R11, R45, 0x10, RZ ;  /* 0x000000102d0b7819 */ /* 0x000fe200000006ff */
[----:B------:R-:W-:Y:S02]  /*6cd0*/  IMAD.U32 R9, R44, 0x10000, RZ ;  /* 0x000100002c097824 */ /* 0x000fe400078e00ff */
[----:B------:R-:W-:Y:S01]  /*6ce0*/  FMUL.FTZ R2, R2, R15 ;  /* 0x0000000f02027220 */ /* 0x000fe20000410000 */
[----:B------:R-:W-:Y:S01]  /*6cf0*/  SHF.L.U32 R15, R47, 0x10, RZ ;  /* 0x000000102f0f7819 */ /* 0x000fe200000006ff */
        /* <DEDUP_REMOVED lines=18> */
.L_x_2635:
[----:B------:R-:W-:Y:S05]  /*6e20*/  BSYNC B0 ;  /* 0x0000000000007941 */ /* 0x000fea0003800000 */
.L_x_2634:
[----:B-----5:R4:W-:Y:S01]  /*6e30*/  ST.E.128 desc[UR6][R160.64+0x100], R12 ;  /* 0x0001000ca0007985 */ /* 0x0209e2000c101d06 */
[----:B------:R-:W-:Y:S01]  /*6e40*/  ISETP.GE.AND P0, PT, R18, R23, PT ;  /* 0x000000171200720c */ /* 0x000fe20003f06270 */
[----:B------:R-:W-:Y:S02]  /*6e50*/  BSSY B0, `(.L_x_2636) ;  /* 0x0000052000007945 */ /* 0x000fe40003800000 */
[----:B---3--:R4:W5:Y:S10]  /*6e60*/  LD.E.128 R8, desc[UR6][R112.64+0x180] ;  /* 0x0001800670087980 */ /* 0x008974000c101d00 */
[----:B------:R-:W-:Y:S05]  /*6e70*/  @P0 BRA `(.L_x_2637) ;  /* 0x00000004003c0947 */ /* 0x000fea0003800000 */
[----:B----4-:R-:W-:Y:S01]  /*6e80*/  LEA.HI R13, R23, R23, RZ, 0x1 ;  /* 0x00000017170d7211 */ /* 0x010fe200078f08ff */
[----:B------:R-:W-:Y:S01]  /*6e90*/  IMAD.MOV.U32 R7, RZ, RZ, RZ ;  /* 0x000000ffff077224 */ /* 0x000fe200078e00ff */
[C---:B--2--5:R-:W-:Y:S01]  /*6ea0*/  LOP3.LUT R41, R9.reuse, 0xffff0000, RZ, 0xc0, !PT ;  /* 0xffff000009297812 */ /* 0x064fe200078ec0ff */
[----:B------:R-:W-:Y:S01]  /*6eb0*/  IMAD.MOV.U32 R15, RZ, RZ, RZ ;  /* 0x000000ffff0f7224 */ /* 0x000fe200078e00ff */
[----:B------:R-:W-:Y:S01]  /*6ec0*/  SHF.R.S32.HI R13, RZ, 0x1, R13 ;  /* 0x00000001ff0d7819 */ /* 0x000fe2000001140d */
[----:B------:R-:W-:Y:S01]  /*6ed0*/  IMAD.U32 R30, R9, 0x10000, RZ ;  /* 0x00010000091e7824 */ /* 0x000fe200078e00ff */
[----:B------:R-:W-:Y:S01]  /*6ee0*/  SHF.L.U32 R32, R10, 0x10, RZ ;  /* 0x000000100a207819 */ /* 0x000fe200000006ff */
[C---:B------:R-:W-:Y:S01]  /*6ef0*/  IMAD.U32 R34, R11.reuse, 0x10000, RZ ;  /* 0x000100000b227824 */ /* 0x040fe200078e00ff */
[-C--:B------:R-:W-:Y:S01]  /*6f00*/  ISETP.GE.AND P1, PT, R18, R13.reuse, PT ;  /* 0x0000000d1200720c */ /* 0x080fe20003f26270 */
[----:B------:R-:W-:Y:S01]  /*6f10*/  IMAD.U32 R37, R8, 0x10000, RZ ;  /* 0x0001000008257824 */ /* 0x000fe200078e00ff */
[----:B------:R-:W-:Y:S02]  /*6f20*/  MOV R5, R13 ;  /* 0x0000000d00057202 */ /* 0x000fe40000000f00 */
[----:B------:R-:W-:Y:S02]  /*6f30*/  LOP3.LUT R43, R10, 0xffff0000, RZ, 0xc0, !PT ;  /* 0xffff00000a2b7812 */ /* 0x000fe400078ec0ff */
[----:B------:R-:W-:Y:S02]  /*6f40*/  LOP3.LUT R45, R11, 0xffff0000, RZ, 0xc0, !PT ;  /* 0xffff00000b2d7812 */ /* 0x000fe400078ec0ff */
[----:B------:R-:W-:Y:S05]  /*6f50*/  LOP3.LUT R39, R8, 0xffff0000, RZ, 0xc0, !PT ;  /* 0xffff000008277812 */ /* 0x000fea00078ec0ff */
[----:B------:R-:W-:Y:S01]  /*6f60*/  @P1 IADD3 R15, -R13, RZ, RZ ;  /* 0x000000ff0d0f1210 */ /* 0x000fe20007ffe1ff */
[--C-:B------:R-:W-:Y:S02]  /*6f70*/  @P1 IMAD.MOV R7, RZ, RZ, -R13.reuse ;  /* 0x000000ffff071224 */ /* 0x100fe400078e0a0d */
[----:B------:R-:W-:Y:S03]  /*6f80*/  @P1 IMAD.MOV R5, RZ, RZ, -R13 ;  /* 0x000000ffff051224 */ /* 0x000fe600078e0a0d */
[C---:B------:R-:W-:Y:S04]  /*6f90*/  LEA R172, P0, R7.reuse, R114, 0x1 ;  /* 0x0000007207ac7211 */ /* 0x040fe800078008ff */
[----:B------:R-:W-:Y:S02]  /*6fa0*/  LEA.HI.X.SX32 R173, R7, R115, 0x1, P0 ;  /* 0x0000007307ad7211 */ /* 0x000fe400000f0eff */
[C---:B------:R-:W-:Y:S04]  /*6fb0*/  LEA R2, P0, R5.reuse, R112, 0x1 ;  /* 0x0000007005027211 */ /* 0x040fe800078008ff */
[----:B------:R-:W-:Y:S01]  /*6fc0*/  LEA.HI.X.SX32 R3, R5, R113, 0x1, P0 ;  /* 0x0000007105037211 */ /* 0x000fe200000f0eff */
[----:B------:R-:W2:Y:S01]  /*6fd0*/  LD.E.128 R172, desc[UR6][R172.64+0x180] ;  /* 0x00018006acac7980 */ /* 0x000ea2000c101d00 */
[C---:B------:R-:W-:Y:S04]  /*6fe0*/  LEA R12, P0, R15.reuse, R116, 0x1 ;  /* 0x000000740f0c7211 */ /* 0x040fe800078008ff */
[----:B------:R-:W-:Y:S03]  /*6ff0*/  LEA.HI.X.SX32 R13, R15, R117, 0x1, P0 ;  /* 0x000000750f0d7211 */ /* 0x000fe600000f0eff */
[----:B------:R3:W4:Y:S08]  /*7000*/  LD.E.128 R4, desc[UR6][R2.64+0x180] ;  /* 0x0001800602047980 */ /* 0x000730000c101d00 */
[----:B------:R1:W4:Y:S01]  /*7010*/  LD.E.128 R48, desc[UR6][R12.64+0x180] ;  /* 0x000180060c307980 */ /* 0x000322000c101d00 */
[----:B--2---:R-:W-:Y:S01]  /*7020*/  LOP3.LUT R10, R174, 0xffff0000, RZ, 0xc0, !PT ;  /* 0xffff0000ae0a7812 */ /* 0x004fe200078ec0ff */
[----:B------:R-:W-:Y:S01]  /*7030*/  IMAD.U32 R9, R175, 0x10000, RZ ;  /* 0x00010000af097824 */ /* 0x000fe200078e00ff */
[C---:B------:R-:W-:Y:S01]  /*7040*/  SHF.L.U32 R0, R172.reuse, 0x10, RZ ;  /* 0x00000010ac007819 */ /* 0x040fe200000006ff */
[----:B---3--:R-:W-:Y:S01]  /*7050*/  IMAD.U32 R3, R173, 0x10000, RZ ;  /* 0x00010000ad037824 */ /* 0x008fe200078e00ff */
[----:B------:R-:W-:Y:S01]  /*7060*/  LOP3.LUT R2, R172, 0xffff0000, RZ, 0xc0, !PT ;  /* 0xffff0000ac027812 */ /* 0x000fe200078ec0ff */
[----:B------:R-:W-:Y:S01]  /*7070*/  @!P1 FADD.FTZ R9, -R9, -RZ ;  /* 0x800000ff09099221 */ /* 0x000fe20000010100 */
[----:B------:R-:W-:Y:S01]  /*7080*/  SHF.L.U32 R11, R174, 0x10, RZ ;  /* 0x00000010ae0b7819 */ /* 0x000fe200000006ff */
[----:B------:R-:W-:Y:S01]  /*7090*/  @!P1 FADD.FTZ R10, -R10, -RZ ;  /* 0x800000ff0a0a9221 */ /* 0x000fe20000010100 */
[----:B-1----:R-:W-:Y:S01]  /*70a0*/  LOP3.LUT R13, R173, 0xffff0000, RZ, 0xc0, !PT ;  /* 0xffff0000ad0d7812 */ /* 0x002fe200078ec0ff */
[----:B----4-:R-:W-:Y:S01]  /*70b0*/  IMAD.U32 R12, R7, 0x10000, RZ ;  /* 0x00010000070c7824 */ /* 0x010fe200078e00ff */
[----:B------:R-:W-:Y:S01]  /*70c0*/  LOP3.LUT R31, R6, 0xffff0000, RZ, 0xc0, !PT ;  /* 0xffff0000061f7812 */ /* 0x000fe200078ec0ff */
[----:B------:R-:W-:Y:S01]  /*70d0*/  @!P1 FADD.FTZ R0, -R0, -RZ ;  /* 0x800000ff00009221 */ /* 0x000fe20000010100 */
[----:B------:R-:W-:Y:S01]  /*70e0*/  SHF.L.U32 R35, R4, 0x10, RZ ;  /* 0x0000001004237819 */ /* 0x000fe200000006ff */
[----:B------:R-:W-:Y:S01]  /*70f0*/  @!P1 FADD.FTZ R2, -R2, -RZ ;  /* 0x800000ff02029221 */ /* 0x000fe20000010100 */
        /* <DEDUP_REMOVED lines=9> */
[----:B------:R-:W-:Y:S01]  /*7190*/  FMUL.FTZ R7, R12, R9 ;  /* 0x000000090c077220 */ /* 0x000fe20000410000 */
[C---:B------:R-:W-:Y:S01]  /*71a0*/  SHF.L.U32 R9, R48.reuse, 0x10, RZ ;  /* 0x0000001030097819 */ /* 0x040fe200000006ff */
[----:B------:R-:W-:Y:S01]  /*71b0*/  FMUL.FTZ R6, R31, R10 ;  /* 0x0000000a1f067220 */ /* 0x000fe20000410000 */
[----:B------:R-:W-:Y:S01]  /*71c0*/  LOP3.LUT R10, R48, 0xffff0000, RZ, 0xc0, !PT ;  /* 0xffff0000300a7812 */ /* 0x000fe200078ec0ff */
[----:B------:R-:W-:Y:S01]  /*71d0*/  FMUL.FTZ R0, R35, R0 ;  /* 0x0000000023007220 */ /* 0x000fe20000410000 */
[----:B------:R-:W-:Y:S01]  /*71e0*/  LOP3.LUT R12, R49, 0xffff0000, RZ, 0xc0, !PT ;  /* 0xffff0000310c7812 */ /* 0x000fe200078ec0ff */
[----:B------:R-:W-:Y:S01]  /*71f0*/  FMUL.FTZ R2, R33, R2 ;  /* 0x0000000221027220 */ /* 0x000fe20000410000 */
[----:B------:R-:W-:Y:S01]  /*7200*/  FMUL.FTZ R3, R4, R3 ;  /* 0x0000000304037220 */ /* 0x000fe20000410000 */
[----:B------:R-:W-:Y:S01]  /*7210*/  @!P1 FADD.FTZ R8, -R8, -RZ ;  /* 0x800000ff08089221 */ /* 0x000fe20000010100 */
[----:B------:R-:W-:Y:S01]  /*7220*/  FMUL.FTZ R5, R14, R11 ;  /* 0x0000000b0e057220 */ /* 0x000fe20000410000 */
[----:B------:R-:W-:Y:S01]  /*7230*/  LOP3.LUT R14, R50, 0xffff0000, RZ, 0xc0, !PT ;  /* 0xffff0000320e7812 */ /* 0x000fe200078ec0ff */
[----:B------:R-:W-:Y:S01]  /*7240*/  FMUL.FTZ R4, R16, R13 ;  /* 0x0000000d10047220 */ /* 0x000fe20000410000 */
[----:B------:R-:W-:Y:S01]  /*7250*/  SHF.L.U32 R13, R50, 0x10, RZ ;  /* 0x00000010320d7819 */ /* 0x000fe200000006ff */
[----:B------:R-:W-:Y:S01]  /*7260*/  IMAD.U32 R11, R49, 0x10000, RZ ;  /* 0x00010000310b7824 */ /* 0x000fe200078e00ff */
[----:B------:R-:W-:Y:S01]  /*7270*/  LOP3.LUT R16, R51, 0xffff0000, RZ, 0xc0, !PT ;  /* 0xffff000033107812 */ /* 0x000fe200078ec0ff */
[----:B------:R-:W-:Y:S01]  /*7280*/  FFMA.FTZ R0, R37, R9, R0 ;  /* 0x0000000925007223 */ /* 0x000fe20000010000 */
[----:B------:R-:W-:Y:S01]  /*7290*/  FMUL.FTZ R8, R15, R8 ;  /* 0x000000080f087220 */ /* 0x000fe20000410000 */
        /* <DEDUP_REMOVED lines=13> */
.L_x_2637:
[----:B------:R-:W-:Y:S05]  /*7370*/  BSYNC B0 ;  /* 0x0000000000007941 */ /* 0x000fea0003800000 */
.L_x_2636:
[----:B-----5:R3:W-:Y:S02]  /*7380*/  ST.E.128 desc[UR6][R160.64+0x180], R8 ;  /* 0x00018008a0007985 */ /* 0x0207e4000c101d06 */
.L_x_2629:
[----:B------:R-:W-:Y:S05]  /*7390*/  BSYNC B1 ;  /* 0x0000000000017941 */ /* 0x000fea0003800000 */
.L_x_2628:
[----:B------:R-:W-:Y:S04]  /*73a0*/  BSSY B1, `(.L_x_2638) ;  /* 0x000016e000017945 */ /* 0x000fe80003800000 */
[----:B------:R-:W-:Y:S05]  /*73b0*/  @!P4 BRA `(.L_x_2639) ;  /* 0x0000001400b0c947 */ /* 0x000fea0003800000 */
[----:B------:R-:W-:Y:S01]  /*73c0*/  LEA R170, P4, R84, R112, 0x1 ;  /* 0x0000007054aa7211 */ /* 0x000fe200078808ff */
[----:B------:R-:W-:Y:S01]  /*73d0*/  BSSY B0, `(.L_x_2640) ;  /* 0x000005b000007945 */ /* 0x000fe20003800000 */
[----:B------:R-:W-:Y:S02]  /*73e0*/  ISETP.GE.AND P3, PT, R24, R23, PT ;  /* 0x000000171800720c */ /* 0x000fe40003f66270 */
[----:B------:R-:W-:Y:S02]  /*73f0*/  LEA.HI.X R171, R84, R113, R81, 0x1, P4 ;  /* 0x0000007154ab7211 */ /* 0x000fe400020f0c51 */
[----:B--2---:R-:W-:Y:S02]  /*7400*/  LEA R42, P2, R66, R160, 0x1 ;  /* 0x000000a0422a7211 */ /* 0x004fe400078408ff */
[-C--:B------:R-:W-:Y:S01]  /*7410*/  ISETP.GE.AND P1, PT, R20, R23.reuse, PT ;  /* 0x000000171400720c */ /* 0x080fe20003f26270 */
[----:B----4-:R2:W5:Y:S01]  /*7420*/  LD.E.128 R12, desc[UR6][R170.64] ;  /* 0x00000006aa0c7980 */ /* 0x010562000c101d00 */
[----:B------:R-:W-:Y:S02]  /*7430*/  ISETP.GE.AND P0, PT, R19, R23, PT ;  /* 0x000000171300720c */ /* 0x000fe40003f06270 */
[----:B------:R-:W-:Y:S03]  /*7440*/  LEA.HI.X R43, R66, R161, R67, 0x1, P2 ;  /* 0x000000a1422b7211 */ /* 0x000fe600010f0c43 */
[----:B------:R-:W-:Y:S08]  /*7450*/  @P3 BRA `(.L_x_2641) ;  /* 0x0000000400483947 */ /* 0x000ff00003800000 */
[----:B---3--:R-:W-:Y:S01]  /*7460*/  LEA.HI R9, R23, R23, RZ, 0x1 ;  /* 0x0000001717097211 */ /* 0x008fe200078f08ff */
        /* <DEDUP_REMOVED lines=28> */
[----:B------:R1:W2:Y:S01]  /*7630*/  LD.E.128 R44, desc[UR6][R8.64] ;  /* 0x00000006082c7980 */ /* 0x0002a2000c101d00 */
[C---:B---3--:R-:W-:Y:S01]  /*7640*/  LOP3.LUT R10, R7.reuse, 0xffff0000, RZ, 0xc0, !PT ;  /* 0xffff0000070a7812 */ /* 0x048fe200078ec0ff */
[----:B-1----:R-:W-:Y:S01]  /*7650*/  IMAD.U32 R8, R7, 0x10000, RZ ;  /* 0x0001000007087824 */ /* 0x002fe200078e00ff */
[C---:B------:R-:W-:Y:S01]  /*7660*/  LOP3.LUT R2, R4.reuse, 0xffff0000, RZ, 0xc0, !PT ;  /* 0xffff000004027812 */ /* 0x040fe200078ec0ff */
[----:B------:R-:W-:Y:S01]  /*7670*/  IMAD.U32 R0, R4, 0x10000, RZ ;  /* 0x0001000004007824 */ /* 0x000fe200078e00ff */
[C---:B------:R-:W-:Y:S02]  /*7680*/  SHF.L.U32 R3, R5.reuse, 0x10, RZ ;  /* 0x0000001005037819 */ /* 0x040fe400000006ff */
[----:B------:R-:W-:Y:S01]  /*7690*/  LOP3.LUT R4, R5, 0xffff0000, RZ, 0xc0, !PT ;  /* 0xffff000005047812 */ /* 0x000fe200078ec0ff */
[C---:B------:R-:W-:Y:S01]  /*76a0*/  IMAD.U32 R5, R6.reuse, 0x10000, RZ ;  /* 0x0001000006057824 */ /* 0x040fe200078e00ff */
[----:B------:R-:W-:Y:S02]  /*76b0*/  LOP3.LUT R6, R6, 0xffff0000, RZ, 0xc0, !PT ;  /* 0xffff000006067812 */ /* 0x000fe400078ec0ff */
[C---:B----4-:R-:W-:Y:S01]  /*76c0*/  SHF.L.U32 R7, R51.reuse, 0x10, RZ ;  /* 0x0000001033077819 */ /* 0x050fe200000006ff */
[----:B------:R-:W-:Y:S01]  /*76d0*/  IMAD.U32 R12, R50, 0x10000, RZ ;  /* 0x00010000320c7824 */ /* 0x000fe200078e00ff */
        /* <DEDUP_REMOVED lines=13> */
[----:B------:R-:W-:Y:S01]  /*77b0*/  FMUL.FTZ R7, R8, R7 ;  /* 0x0000000708077220 */ /* 0x000fe20000410000 */
[----:B------:R-:W-:Y:S01]  /*77c0*/  @!P3 FADD.FTZ R13, -R13, -RZ ;  /* 0x800000ff0d0db221 */ /* 0x000fe20000010100 */
[----:B------:R-:W-:Y:S01]  /*77d0*/  FMUL.FTZ R8, R10, R9 ;  /* 0x000000090a087220 */ /* 0x000fe20000410000 */
[----:B--2---:R-:W-:Y:S01]  /*77e0*/  LOP3.LUT R10, R44, 0xffff0000, RZ, 0xc0, !PT ;  /* 0xffff00002c0a7812 */ /* 0x004fe200078ec0ff */
        /* <DEDUP_REMOVED lines=25> */
.L_x_2641:
[----:B------:R-:W-:Y:S05]  /*7980*/  BSYNC B0 ;  /* 0x0000000000007941 */ /* 0x000fea0003800000 */
.L_x_2640:
[----:B-----5:R4:W-:Y:S01]  /*7990*/  ST.E.128 desc[UR6][R42.64], R12 ;  /* 0x0000000c2a007985 */ /* 0x0209e2000c101d06 */
[----:B------:R-:W-:Y:S03]  /*79a0*/  BSSY B0, `(.L_x_2642) ;  /* 0x0000058000007945 */ /* 0x000fe60003800000 */
[----:B---3--:R4:W5:Y:S01]  /*79b0*/  LD.E.128 R8, desc[UR6][R170.64+0x80] ;  /* 0x00008006aa087980 */ /* 0x008962000c101d00 */
[----:B------:R-:W-:Y:S05]  /*79c0*/  @P1 BRA `(.L_x_2643) ;  /* 0x0000000400541947 */ /* 0x000fea0003800000 */
[----:B----4-:R-:W-:Y:S01]  /*79d0*/  LEA.HI R13, R23, R23, RZ, 0x1 ;  /* 0x00000017170d7211 */ /* 0x010fe200078f08ff */
[----:B------:R-:W-:Y:S01]  /*79e0*/  IMAD.MOV.U32 R0, RZ, RZ, RZ ;  /* 0x000000ffff007224 */ /* 0x000fe200078e00ff */
[----:B------:R-:W-:Y:S01]  /*79f0*/  LEA R6, P1, R85, R112, 0x1 ;  /* 0x0000007055067211 */ /* 0x000fe200078208ff */
[----:B-----5:R-:W-:Y:S01]  /*7a00*/  IMAD.U32 R30, R10, 0x10000, RZ ;  /* 0x000100000a1e7824 */ /* 0x020fe200078e00ff */
[----:B------:R-:W-:Y:S01]  /*7a10*/  SHF.R.S32.HI R13, RZ, 0x1, R13 ;  /* 0x00000001ff0d7819 */ /* 0x000fe2000001140d */
[----:B------:R-:W-:Y:S01]  /*7a20*/  IMAD.U32 R16, R9, 0x10000, RZ ;  /* 0x0001000009107824 */ /* 0x000fe200078e00ff */
[----:B------:R-:W-:Y:S02]  /*7a30*/  LEA.HI.X R7, R85, R113, R88, 0x1, P1 ;  /* 0x0000007155077211 */ /* 0x000fe400008f0c58 */
[----:B------:R-:W-:Y:S01]  /*7a40*/  ISETP.GE.AND P2, PT, R20, R13, PT ;  /* 0x0000000d1400720c */ /* 0x000fe20003f46270 */
[--C-:B------:R-:W-:Y:S01]  /*7a50*/  IMAD.MOV.U32 R4, RZ, RZ, R13.reuse ;  /* 0x000000ffff047224 */ /* 0x100fe200078e000d */
[C---:B------:R-:W-:Y:S02]  /*7a60*/  SHF.L.U32 R33, R8.reuse, 0x10, RZ ;  /* 0x0000001008217819 */ /* 0x040fe400000006ff */
[----:B------:R-:W-:Y:S02]  /*7a70*/  LOP3.LUT R35, R8, 0xffff0000, RZ, 0xc0, !PT ;  /* 0xffff000008237812 */ /* 0x000fe400078ec0ff */
[----:B------:R-:W-:Y:S02]  /*7a80*/  LOP3.LUT R39, R10, 0xffff0000, RZ, 0xc0, !PT ;  /* 0xffff00000a277812 */ /* 0x000fe400078ec0ff */
[----:B------:R-:W-:Y:S02]  /*7a90*/  LOP3.LUT R37, R9, 0xffff0000, RZ, 0xc0, !PT ;  /* 0xffff000009257812 */ /* 0x000fe400078ec0ff */
[C---:B------:R-:W-:Y:S02]  /*7aa0*/  SHF.L.U32 R32, R11.reuse, 0x10, RZ ;  /* 0x000000100b207819 */ /* 0x040fe400000006ff */
[----:B------:R-:W-:Y:S01]  /*7ab0*/  LOP3.LUT R41, R11, 0xffff0000, RZ, 0xc0, !PT ;  /* 0xffff00000b297812 */ /* 0x000fe200078ec0ff */
[--C-:B------:R-:W-:Y:S01]  /*7ac0*/  @P2 IMAD.MOV R4, RZ, RZ, -R13.reuse ;  /* 0x000000ffff042224 */ /* 0x100fe200078e0a0d */
[----:B------:R-:W-:Y:S04]  /*7ad0*/  @P2 IADD3 R0, -R13, RZ, RZ ;  /* 0x000000ff0d002210 */ /* 0x000fe80007ffe1ff */
[----:B------:R-:W-:Y:S02]  /*7ae0*/  LEA R2, P1, R4, R6, 0x1 ;  /* 0x0000000604027211 */ /* 0x000fe400078208ff */
[----:B------:R-:W-:Y:S02]  /*7af0*/  IADD3 R15, P3, R140, R0, RZ ;  /* 0x000000008c0f7210 */ /* 0x000fe40007f7e0ff */
[----:B------:R-:W-:Y:S02]  /*7b00*/  LEA.HI.X.SX32 R3, R4, R7, 0x1, P1 ;  /* 0x0000000704037211 */ /* 0x000fe400008f0eff */
[----:B------:R-:W-:Y:S02]  /*7b10*/  LEA.HI.X.SX32 R0, R0, R129, 0x1, P3 ;  /* 0x0000008100007211 */ /* 0x000fe400018f0eff */
[C---:B------:R-:W-:Y:S01]  /*7b20*/  LEA R48, P1, R15.reuse, R114, 0x1 ;  /* 0x000000720f307211 */ /* 0x040fe200078208ff */
[----:B------:R-:W3:Y:S03]  /*7b30*/  LD.E.128 R4, desc[UR6][R2.64] ;  /* 0x0000000602047980 */ /* 0x000ee6000c101d00 */
[----:B------:R-:W-:Y:S01]  /*7b40*/  LEA.HI.X R49, R15, R115, R0, 0x1, P1 ;  /* 0x000000730f317211 */ /* 0x000fe200008f0c00 */
[----:B------:R-:W-:Y:S02]  /*7b50*/  IMAD.MOV.U32 R0, RZ, RZ, RZ ;  /* 0x000000ffff007224 */ /* 0x000fe400078e00ff */
[----:B------:R-:W-:Y:S03]  /*7b60*/  @P2 IMAD.MOV R0, RZ, RZ, -R13 ;  /* 0x000000ffff002224 */ /* 0x000fe600078e0a0d */
[----:B------:R-:W4:Y:S02]  /*7b70*/  LD.E.128 R48, desc[UR6][R48.64] ;  /* 0x0000000630307980 */ /* 0x000f24000c101d00 */
[----:B------:R-:W-:Y:S04]  /*7b80*/  IADD3 R15, P1, R140, R0, RZ ;  /* 0x000000008c0f7210 */ /* 0x000fe80007f3e0ff */
[----:B------:R-:W-:Y:S02]  /*7b90*/  LEA.HI.X.SX32 R0, R0, R129, 0x1, P1 ;  /* 0x0000008100007211 */ /* 0x000fe400008f0eff */
[C---:B------:R-:W-:Y:S04]  /*7ba0*/  LEA R12, P1, R15.reuse, R116, 0x1 ;  /* 0x000000740f0c7211 */ /* 0x040fe800078208ff */
[----:B------:R-:W-:Y:S05]  /*7bb0*/  LEA.HI.X R13, R15, R117, R0, 0x1, P1 ;  /* 0x000000750f0d7211 */ /* 0x000fea00008f0c00 */
[----:B------:R1:W2:Y:S01]  /*7bc0*/  LD.E.128 R44, desc[UR6][R12.64] ;  /* 0x000000060c2c7980 */ /* 0x0002a2000c101d00 */
[C---:B---3--:R-:W-:Y:S01]  /*7bd0*/  LOP3.LUT R10, R7.reuse, 0xffff0000, RZ, 0xc0, !PT ;  /* 0xffff0000070a7812 */ /* 0x048fe200078ec0ff */
[----:B------:R-:W-:Y:S01]  /*7be0*/  IMAD.U32 R8, R7, 0x10000, RZ ;  /* 0x0001000007087824 */ /* 0x000fe200078e00ff */
[C---:B------:R-:W-:Y:S01]  /*7bf0*/  LOP3.LUT R2, R4.reuse, 0xffff0000, RZ, 0xc0, !PT ;  /* 0xffff000004027812 */ /* 0x040fe200078ec0ff */
[----:B------:R-:W-:Y:S01]  /*7c00*/  IMAD.U32 R0, R4, 0x10000, RZ ;  /* 0x0001000004007824 */ /* 0x000fe200078e00ff */
[C---:B------:R-:W-:Y:S01]  /*7c10*/  LOP3.LUT R4, R5.reuse, 0xffff0000, RZ, 0xc0, !PT ;  /* 0xffff000005047812 */ /* 0x040fe200078ec0ff */
[----:B------:R-:W-:Y:S01]  /*7c20*/  IMAD.U32 R3, R5, 0x10000, RZ ;  /* 0x0001000005037824 */ /* 0x000fe200078e00ff */
[C---:B------:R-:W-:Y:S02]  /*7c30*/  SHF.L.U32 R5, R6.reuse, 0x10, RZ ;  /* 0x0000001006057819 */ /* 0x040fe400000006ff */
[----:B------:R-:W-:Y:S01]  /*7c40*/  LOP3.LUT R6, R6, 0xffff0000, RZ, 0xc0, !PT ;  /* 0xffff000006067812 */ /* 0x000fe200078ec0ff */
[C---:B----4-:R-:W-:Y:S01]  /*7c50*/  IMAD.U32 R7, R51.reuse, 0x10000, RZ ;  /* 0x0001000033077824 */ /* 0x050fe200078e00ff */
[----:B------:R-:W-:Y:S01]  /*7c60*/  LOP3.LUT R9, R51, 0xffff0000, RZ, 0xc0, !PT ;  /* 0xffff000033097812 */ /* 0x000fe200078ec0ff */
[C---:B------:R-:W-:Y:S01]  /*7c70*/  IMAD.U32 R31, R48.reuse, 0x10000, RZ ;  /* 0x00010000301f7824 */ /* 0x040fe200078e00ff */
[----:B------:R-:W-:Y:S01]  /*7c80*/  LOP3.LUT R15, R48, 0xffff0000, RZ, 0xc0, !PT ;  /* 0xffff0000300f7812 */ /* 0x000fe200078ec0ff */
[C---:B-1----:R-:W-:Y:S01]  /*7c90*/  IMAD.U32 R12, R50.reuse, 0x10000, RZ ;  /* 0x00010000320c7824 */ /* 0x042fe200078e00ff */
        /* <DEDUP_REMOVED lines=12> */
[C---:B--2---:R-:W-:Y:S01]  /*7d60*/  SHF.L.U32 R9, R44.reuse, 0x10, RZ ;  /* 0x000000102c097819 */ /* 0x044fe200000006ff */
[----:B------:R-:W-:Y:S01]  /*7d70*/  @!P2 FADD.FTZ R13, -R13, -RZ ;  /* 0x800000ff0d0da221 */ /* 0x000fe20000010100 */
[----:B------:R-:W-:Y:S01]  /*7d80*/  LOP3.LUT R10, R44, 0xffff0000, RZ, 0xc0, !PT ;  /* 0xffff00002c0a7812 */ /* 0x000fe200078ec0ff */
[----:B------:R-:W-:Y:S01]  /*7d90*/  FMUL.FTZ R0, R0, R31 ;  /* 0x0000001f00007220 */ /* 0x000fe20000410000 */
[C---:B------:R-:W-:Y:S01]  /*7da0*/  LOP3.LUT R31, R47.reuse, 0xffff0000, RZ, 0xc0, !PT ;  /* 0xffff00002f1f7812 */ /* 0x040fe200078ec0ff */
[----:B------:R-:W-:Y:S01]  /*7db0*/  FMUL.FTZ R2, R2, R15 ;  /* 0x0000000f02027220 */ /* 0x000fe20000410000 */
[----:B------:R-:W-:Y:S01]  /*7dc0*/  SHF.L.U32 R15, R47, 0x10, RZ ;  /* 0x000000102f0f7819 */ /* 0x000fe200000006ff */
[----:B------:R-:W-:Y:S01]  /*7dd0*/  FMUL.FTZ R5, R5, R12 ;  /* 0x0000000c05057220 */ /* 0x000fe20000410000 */
[----:B------:R-:W-:Y:S01]  /*7de0*/  LOP3.LUT R12, R45, 0xffff0000, RZ, 0xc0, !PT ;  /* 0xffff00002d0c7812 */ /* 0x000fe200078ec0ff */
[----:B------:R-:W-:Y:S01]  /*7df0*/  FMUL.FTZ R6, R6, R11 ;  /* 0x0000000b06067220 */ /* 0x000fe20000410000 */
[----:B------:R-:W-:Y:S01]  /*7e00*/  FMUL.FTZ R3, R3, R14 ;  /* 0x0000000e03037220 */ /* 0x000fe20000410000 */
[----:B------:R-:W-:Y:S01]  /*7e10*/  LOP3.LUT R14, R46, 0xffff0000, RZ, 0xc0, !PT ;  /* 0xffff00002e0e7812 */ /* 0x000fe200078ec0ff */
[----:B------:R-:W-:Y:S02]  /*7e20*/  IMAD.U32 R11, R45, 0x10000, RZ ;  /* 0x000100002d0b7824 */ /* 0x000fe400078e00ff */
        /* <DEDUP_REMOVED lines=13> */
[----:B------:R-:W-:Y:S01]  /*7f00*/  F2FP.BF16.F32.PACK_AB R11, R8, R7 ;  /* 0x00000007080b723e */ /* 0x000fe200000010ff */
[----:B------:R-:W-:Y:S02]  /*7f10*/  IMAD.MOV.U32 R8, RZ, RZ, R0 ;  /* 0x000000ffff087224 */ /* 0x000fe400078e0000 */
.L_x_2643:
[----:B------:R-:W-:Y:S05]  /*7f20*/  BSYNC B0 ;  /* 0x0000000000007941 */ /* 0x000fea0003800000 */
.L_x_2642:
[----:B-----5:R3:W-:Y:S01]  /*7f30*/  ST.E.128 desc[UR6][R42.64+0x80], R8 ;  /* 0x000080082a007985 */ /* 0x0207e2000c101d06 */
[----:B------:R-:W-:Y:S03]  /*7f40*/  BSSY B0, `(.L_x_2644) ;  /* 0x0000057000007945 */ /* 0x000fe60003800000 */
[----:B----4-:R3:W5:Y:S01]  /*7f50*/  LD.E.128 R12, desc[UR6][R170.64+0x100] ;  /* 0x00010006aa0c7980 */ /* 0x010762000c101d00 */
[----:B------:R-:W-:Y:S05]  /*7f60*/  @P0 BRA `(.L_x_2645) ;  /* 0x0000000400500947 */ /* 0x000fea0003800000 */
[----:B------:R-:W-:Y:S01]  /*7f70*/  LEA.HI R0, R23, R23, RZ, 0x1 ;  /* 0x0000001717007211 */ /* 0x000fe200078f08ff */
[----:B---3--:R-:W-:Y:S01]  /*7f80*/  IMAD.MOV.U32 R8, RZ, RZ, RZ ;  /* 0x000000ffff087224 */ /* 0x008fe200078e00ff */
[C---:B------:R-:W-:Y:S01]  /*7f90*/  LEA R6, P0, R87.reuse, R112, 0x1 ;  /* 0x0000007057067211 */ /* 0x040fe200078008ff */
[----:B------:R-:W-:Y:S01]  /*7fa0*/  IMAD.MOV.U32 R10, RZ, RZ, RZ ;  /* 0x000000ffff0a7224 */ /* 0x000fe200078e00ff */
[----:B------:R-:W-:Y:S01]  /*7fb0*/  SHF.R.S32.HI R0, RZ, 0x1, R0 ;  /* 0x00000001ff007819 */ /* 0x000fe20000011400 */
[----:B-----5:R-:W-:Y:S01]  /*7fc0*/  IMAD.U32 R30, R14, 0x10000, RZ ;  /* 0x000100000e1e7824 */ /* 0x020fe200078e00ff */
[----:B------:R-:W-:Y:S01]  /*7fd0*/  LEA.HI.X R7, R87, R113, R90, 0x1, P0 ;  /* 0x0000007157077211 */ /* 0x000fe200000f0c5a */
[----:B------:R-:W-:Y:S01]  /*7fe0*/  IMAD.U32 R16, R13, 0x10000, RZ ;  /* 0x000100000d107824 */ /* 0x000fe200078e00ff */
[----:B------:R-:W-:Y:S01]  /*7ff0*/  ISETP.GE.AND P1, PT, R19, R0, PT ;  /* 0x000000001300720c */ /* 0x000fe20003f26270 */
[--C-:B------:R-:W-:Y:S01]  /*8000*/  IMAD.MOV.U32 R4, RZ, RZ, R0.reuse ;  /* 0x000000ffff047224 */ /* 0x100fe200078e0000 */
[C---:B------:R-:W-:Y:S02]  /*8010*/  SHF.L.U32 R32, R15.reuse, 0x10, RZ ;  /* 0x000000100f207819 */ /* 0x040fe400000006ff */
[----:B------:R-:W-:Y:S02]  /*8020*/  LOP3.LUT R41, R15, 0xffff0000, RZ, 0xc0, !PT ;  /* 0xffff00000f297812 */ /* 0x000fe400078ec0ff */
[C---:B------:R-:W-:Y:S02]  /*8030*/  SHF.L.U32 R33, R12.reuse, 0x10, RZ ;  /* 0x000000100c217819 */ /* 0x040fe400000006ff */
[----:B------:R-:W-:Y:S02]  /*8040*/  LOP3.LUT R35, R12, 0xffff0000, RZ, 0xc0, !PT ;  /* 0xffff00000c237812 */ /* 0x000fe400078ec0ff */
[----:B------:R-:W-:Y:S02]  /*8050*/  LOP3.LUT R39, R14, 0xffff0000, RZ, 0xc0, !PT ;  /* 0xffff00000e277812 */ /* 0x000fe400078ec0ff */
[----:B------:R-:W-:Y:S01]  /*8060*/  LOP3.LUT R37, R13, 0xffff0000, RZ, 0xc0, !PT ;  /* 0xffff00000d257812 */ /* 0x000fe200078ec0ff */
[--C-:B------:R-:W-:Y:S01]  /*8070*/  @P1 IMAD.MOV R4, RZ, RZ, -R0.reuse ;  /* 0x000000ffff041224 */ /* 0x100fe200078e0a00 */
[----:B------:R-:W-:Y:S01]  /*8080*/  @P1 IADD3 R8, -R0, RZ, RZ ;  /* 0x000000ff00081210 */ /* 0x000fe20007ffe1ff */
[----:B------:R-:W-:Y:S03]  /*8090*/  @P1 IMAD.MOV R10, RZ, RZ, -R0 ;  /* 0x000000ffff0a1224 */ /* 0x000fe600078e0a00 */
[C---:B------:R-:W-:Y:S02]  /*80a0*/  LEA R2, P0, R4.reuse, R6, 0x1 ;  /* 0x0000000604027211 */ /* 0x040fe400078008ff */
[----:B------:R-:W-:Y:S02]  /*80b0*/  IADD3 R9, P2, R139, R8, RZ ;  /* 0x000000088b097210 */ /* 0x000fe40007f5e0ff */
[----:B------:R-:W-:Y:S02]  /*80c0*/  LEA.HI.X.SX32 R3, R4, R7, 0x1, P0 ;  /* 0x0000000704037211 */ /* 0x000fe400000f0eff */
[----:B------:R-:W-:Y:S02]  /*80d0*/  LEA.HI.X.SX32 R8, R8, R127, 0x1, P2 ;  /* 0x0000007f08087211 */ /* 0x000fe400010f0eff */
[C---:B------:R-:W-:Y:S01]  /*80e0*/  LEA R48, P0, R9.reuse, R114, 0x1 ;  /* 0x0000007209307211 */ /* 0x040fe200078008ff */
[----:B------:R-:W3:Y:S03]  /*80f0*/  LD.E.128 R4, desc[UR6][R2.64] ;  /* 0x0000000602047980 */ /* 0x000ee6000c101d00 */
[----:B------:R-:W-:Y:S02]  /*8100*/  LEA.HI.X R49, R9, R115, R8, 0x1, P0 ;  /* 0x0000007309317211 */ /* 0x000fe400000f0c08 */
[----:B------:R-:W-:Y:S04]  /*8110*/  IADD3 R11, P0, R139, R10, RZ ;  /* 0x0000000a8b0b7210 */ /* 0x000fe80007f1e0ff */
[----:B------:R-:W-:Y:S01]  /*8120*/  LEA.HI.X.SX32 R0, R10, R127, 0x1, P0 ;  /* 0x0000007f0a007211 */ /* 0x000fe200000f0eff */
[----:B------:R-:W4:Y:S01]  /*8130*/  LD.E.128 R48, desc[UR6][R48.64] ;  /* 0x0000000630307980 */ /* 0x000f22000c101d00 */
[C---:B------:R-:W-:Y:S04]  /*8140*/  LEA R8, P0, R11.reuse, R116, 0x1 ;  /* 0x000000740b087211 */ /* 0x040fe800078008ff */
[----:B------:R-:W-:Y:S05]  /*8150*/  LEA.HI.X R9, R11, R117, R0, 0x1, P0 ;  /* 0x000000750b097211 */ /* 0x000fea00000f0c00 */
[----:B------:R1:W2:Y:S01]  /*8160*/  LD.E.128 R44, desc[UR6][R8.64] ;  /* 0x00000006082c7980 */ /* 0x0002a2000c101d00 */
[C---:B---3--:R-:W-:Y:S01]  /*8170*/  LOP3.LUT R10, R7.reuse, 0xffff0000, RZ, 0xc0, !PT ;  /* 0xffff0000070a7812 */ /* 0x048fe200078ec0ff */
[----:B-1----:R-:W-:Y:S01]  /*8180*/  IMAD.U32 R8, R7, 0x10000, RZ ;  /* 0x0001000007087824 */ /* 0x002fe200078e00ff */
[C---:B------:R-:W-:Y:S01]  /*8190*/  LOP3.LUT R2, R4.reuse, 0xffff0000, RZ, 0xc0, !PT ;  /* 0xffff000004027812 */ /* 0x040fe200078ec0ff */
[----:B------:R-:W-:Y:S01]  /*81a0*/  IMAD.U32 R0, R4, 0x10000, RZ ;  /* 0x0001000004007824 */ /* 0x000fe200078e00ff */
[C---:B------:R-:W-:Y:S01]  /*81b0*/  LOP3.LUT R4, R5.reuse, 0xffff0000, RZ, 0xc0, !PT ;  /* 0xffff000005047812 */ /* 0x040fe200078ec0ff */
[----:B------:R-:W-:Y:S01]  /*81c0*/  IMAD.U32 R3, R5, 0x10000, RZ ;  /* 0x0001000005037824 */ /* 0x000fe200078e00ff */
[C---:B------:R-:W-:Y:S02]  /*81d0*/  SHF.L.U32 R5, R6.reuse, 0x10, RZ ;  /* 0x0000001006057819 */ /* 0x040fe400000006ff */
[----:B------:R-:W-:Y:S02]  /*81e0*/  LOP3.LUT R6, R6, 0xffff0000, RZ, 0xc0, !PT ;  /* 0xffff000006067812 */ /* 0x000fe400078ec0ff */
[C---:B----4-:R-:W-:Y:S01]  /*81f0*/  LOP3.LUT R9, R51.reuse, 0xffff0000, RZ, 0xc0, !PT ;  /* 0xffff000033097812 */ /* 0x050fe200078ec0ff */
[----:B------:R-:W-:Y:S01]  /*8200*/  IMAD.U32 R7, R51, 0x10000, RZ ;  /* 0x0001000033077824 */ /* 0x000fe200078e00ff */
[C---:B------:R-:W-:Y:S01]  /*8210*/  LOP3.LUT R15, R48.reuse, 0xffff0000, RZ, 0xc0, !PT ;  /* 0xffff0000300f7812 */ /* 0x040fe200078ec0ff */
[----:B------:R-:W-:Y:S01]  /*8220*/  IMAD.U32 R31, R48, 0x10000, RZ ;  /* 0x00010000301f7824 */ /* 0x000fe200078e00ff */
[C---:B------:R-:W-:Y:S01]  /*8230*/  LOP3.LUT R11, R50.reuse, 0xffff0000, RZ, 0xc0, !PT ;  /* 0xffff0000320b7812 */ /* 0x040fe200078ec0ff */
[----:B------:R-:W-:Y:S01]  /*8240*/  IMAD.U32 R12, R50, 0x10000, RZ ;  /* 0x00010000320c7824 */ /* 0x000fe200078e00ff */
[----:B------:R-:W-:Y:S01]  /*8250*/  SHF.L.U32 R14, R49, 0x10, RZ ;  /* 0x00000010310e7819 */ /* 0x000fe200000006ff */
        /* <DEDUP_REMOVED lines=37> */
.L_x_2645:
[----:B------:R-:W-:Y:S05]  /*84b0*/  BSYNC B0 ;  /* 0x0000000000007941 */ /* 0x000fea0003800000 */
.L_x_2644:
[----:B-----5:R4:W-:Y:S01]  /*84c0*/  ST.E.128 desc[UR6][R42.64+0x100], R12 ;  /* 0x0001000c2a007985 */ /* 0x0209e2000c101d06 */
[----:B------:R-:W-:Y:S01]  /*84d0*/  ISETP.GE.AND P0, PT, R18, R23, PT ;  /* 0x000000171200720c */ /* 0x000fe20003f06270 */
[----:B------:R-:W-:Y:S02]  /*84e0*/  BSSY B0, `(.L_x_2646) ;  /* 0x0000058000007945 */ /* 0x000fe40003800000 */
[----:B---3--:R4:W5:Y:S10]  /*84f0*/  LD.E.128 R8, desc[UR6][R170.64+0x180] ;  /* 0x00018006aa087980 */ /* 0x008974000c101d00 */
        /* <DEDUP_REMOVED lines=18> */
[C---:B------:R-:W-:Y:S02]  /*8620*/  LEA R2, P0, R4.reuse, R6, 0x1 ;  /* 0x0000000604027211 */ /* 0x040fe400078008ff */
        /* <DEDUP_REMOVED lines=67> */
.L_x_2647:
[----:B------:R-:W-:Y:S05]  /*8a60*/  BSYNC B0 ;  /* 0x0000000000007941 */ /* 0x000fea0003800000 */
.L_x_2646:
[----:B-----5:R3:W-:Y:S02]  /*8a70*/  ST.E.128 desc[UR6][R42.64+0x180], R8 ;  /* 0x000180082a007985 */ /* 0x0207e4000c101d06 */
.L_x_2639:
[----:B------:R-:W-:Y:S05]  /*8a80*/  BSYNC B1 ;  /* 0x0000000000017941 */ /* 0x000fea0003800000 */
.L_x_2638:
[C---:B------:R-:W-:Y:S01]  /*8a90*/  ISETP.GE.AND P0, PT, R74.reuse, R59, PT ;  /* 0x0000003b4a00720c */ /* 0x040fe20003f06270 */
[----:B------:R-:W-:Y:S03]  /*8aa0*/  BSSY B1, `(.L_x_2648) ;  /* 0x0000170000017945 */ /* 0x000fe60003800000 */
[----:B------:R-:W-:Y:S11]  /*8ab0*/  ISETP.GE.AND P0, PT, R74, R58, !P0 ;  /* 0x0000003a4a00720c */ /* 0x000ff60004706270 */
[----:B------:R-:W-:Y:S02]  /*8ac0*/  @!UPT UIADD3 URZ, URZ, URZ, URZ ;  /* 0x0000003f3f3ff290 */ /* 0x000fe4000fffe03f */
[----:B------:R-:W-:Y:S05]  /*8ad0*/  @!P0 BRA `(.L_x_2649) ;  /* 0x0000001400b08947 */ /* 0x000fea0003800000 */
[----:B--2-4-:R-:W-:Y:S01]  /*8ae0*/  LEA R170, P4, R86, R112, 0x1 ;  /* 0x0000007056aa7211 */ /* 0x014fe200078808ff */
[----:B------:R-:W-:Y:S01]  /*8af0*/  BSSY B0, `(.L_x_2650) ;  /* 0x000005b000007945 */ /* 0x000fe20003800000 */
[----:B------:R-:W-:Y:S02]  /*8b00*/  ISETP.GE.AND P3, PT, R24, R23, PT ;  /* 0x000000171800720c */ /* 0x000fe40003f66270 */
[----:B------:R-:W-:Y:S02]  /*8b10*/  LEA.HI.X R171, R86, R113, R83, 0x1, P4 ;  /* 0x0000007156ab7211 */ /* 0x000fe400020f0c53 */
[----:B---3--:R-:W-:Y:S02]  /*8b20*/  LEA R42, P2, R79, R160, 0x1 ;  /* 0x000000a04f2a7211 */ /* 0x008fe400078408ff */
[-C--:B------:R-:W-:Y:S01]  /*8b30*/  ISETP.GE.AND P1, PT, R20, R23.reuse, PT ;  /* 0x000000171400720c */ /* 0x080fe20003f26270 */
[----:B------:R2:W5:Y:S01]  /*8b40*/  LD.E.128 R12, desc[UR6][R170.64] ;  /* 0x00000006aa0c7980 */ /* 0x000562000c101d00 */
[----:B------:R-:W-:Y:S02]  /*8b50*/  ISETP.GE.AND P0, PT, R19, R23, PT ;  /* 0x000000171300720c */ /* 0x000fe40003f06270 */
[----:B------:R-:W-:Y:S03]  /*8b60*/  LEA.HI.X R43, R79, R161, R80, 0x1, P2 ;  /* 0x000000a14f2b7211 */ /* 0x000fe600010f0c50 */
[----:B------:R-:W-:Y:S08]  /*8b70*/  @P3 BRA `(.L_x_2651) ;  /* 0x0000000400483947 */ /* 0x000ff00003800000 */
        /* <DEDUP_REMOVED lines=82> */
.L_x_2651:
[----:B------:R-:W-:Y:S05]  /*90a0*/  BSYNC B0 ;  /* 0x0000000000007941 */ /* 0x000fea0003800000 */
.L_x_2650:
[----:B-----5:R3:W-:Y:S01]  /*90b0*/  ST.E.128 desc[UR6][R42.64], R12 ;  /* 0x0000000c2a007985 */ /* 0x0207e2000c101d06 */
[----:B------:R-:W-:Y:S03]  /*90c0*/  BSSY B0, `(.L_x_2652) ;  /* 0x0000058000007945 */ /* 0x000fe60003800000 */
[----:B------:R3:W5:Y:S01]  /*90d0*/  LD.E.128 R8, desc[UR6][R170.64+0x80] ;  /* 0x00008006aa087980 */ /* 0x000762000c101d00 */
[----:B------:R-:W-:Y:S05]  /*90e0*/  @P1 BRA `(.L_x_2653) ;  /* 0x0000000400541947 */ /* 0x000fea0003800000 */
[----:B---3--:R-:W-:Y:S01]  /*90f0*/  LEA.HI R13, R23, R23, RZ, 0x1 ;  /* 0x00000017170d7211 */ /* 0x008fe200078f08ff */
[----:B------:R-:W-:Y:S01]  /*9100*/  IMAD.MOV.U32 R5, RZ, RZ, RZ ;  /* 0x000000ffff057224 */ /* 0x000fe200078e00ff */
[C---:B------:R-:W-:Y:S01]  /*9110*/  LEA R6, P1, R89.reuse, R112, 0x1 ;  /* 0x0000007059067211 */ /* 0x040fe200078208ff */
[----:B------:R-:W-:Y:S01]  /*9120*/  IMAD.MOV.U32 R31, RZ, RZ, RZ ;  /* 0x000000ffff1f7224 */ /* 0x000fe200078e00ff */
[----:B------:R-:W-:Y:S01]  /*9130*/  SHF.R.S32.HI R13, RZ, 0x1, R13 ;  /* 0x00000001ff0d7819 */ /* 0x000fe2000001140d */
[----:B-----5:R-:W-:Y:S01]  /*9140*/  IMAD.U32 R30, R10, 0x10000, RZ ;  /* 0x000100000a1e7824 */ /* 0x020fe200078e00ff */
[----:B------:R-:W-:Y:S01]  /*9150*/  LEA.HI.X R7, R89, R113, R92, 0x1, P1 ;  /* 0x0000007159077211 */ /* 0x000fe200008f0c5c */
[C---:B------:R-:W-:Y:S01]  /*9160*/  IMAD.U32 R16, R9.reuse, 0x10000, RZ ;  /* 0x0001000009107824 */ /* 0x040fe200078e00ff */
        /* <DEDUP_REMOVED lines=37> */
[----:B-1----:R-:W-:Y:S01]  /*93c0*/  IMAD.U32 R12, R50, 0x10000, RZ ;  /* 0x00010000320c7824 */ /* 0x002fe200078e00ff */
        /* <DEDUP_REMOVED lines=39> */
.L_x_2653:
[----:B------:R-:W-:Y:S05]  /*9640*/  BSYNC B0 ;  /* 0x0000000000007941 */ /* 0x000fea0003800000 */
.L_x_2652:
[----:B-----5:R4:W-:Y:S01]  /*9650*/  ST.E.128 desc[UR6][R42.64+0x80], R8 ;  /* 0x000080082a007985 */ /* 0x0209e2000c101d06 */
[----:B------:R-:W-:Y:S03]  /*9660*/  BSSY B0, `(.L_x_2654) ;  /* 0x0000057000007945 */ /* 0x000fe60003800000 */
[----:B---3--:R4:W5:Y:S01]  /*9670*/  LD.E.128 R12, desc[UR6][R170.64+0x100] ;  /* 0x00010006aa0c7980 */ /* 0x008962000c101d00 */
[----:B------:R-:W-:Y:S05]  /*9680*/  @P0 BRA `(.L_x_2655) ;  /* 0x0000000400500947 */ /* 0x000fea0003800000 */
[----:B------:R-:W-:Y:S01]  /*9690*/  LEA.HI R0, R23, R23, RZ, 0x1 ;  /* 0x0000001717007211 */ /* 0x000fe200078f08ff */
[----:B------:R-:W-:Y:S01]  /*96a0*/  IMAD.MOV.U32 R5, RZ, RZ, RZ ;  /* 0x000000ffff057224 */ /* 0x000fe200078e00ff */
        /* <DEDUP_REMOVED lines=17> */
[----:B------:R-:W-:Y:S02]  /*97c0*/  LEA R2, P0, R4, R6, 0x1 ;  /* 0x0000000604027211 */ /* 0x000fe400078008ff */
[----:B----4-:R-:W-:Y:S02]  /*97d0*/  IADD3 R9, P2, R136, R5, RZ ;  /* 0x0000000588097210 */ /* 0x010fe40007f5e0ff */
        /* <DEDUP_REMOVED lines=63> */
.L_x_2655:
[----:B------:R-:W-:Y:S05]  /*9bd0*/  BSYNC B0 ;  /* 0x0000000000007941 */ /* 0x000fea0003800000 */
.L_x_2654:
[----:B-----5:R3:W-:Y:S01]  /*9be0*/  ST.E.128 desc[UR6][R42.64+0x100], R12 ;  /* 0x0001000c2a007985 */ /* 0x0207e2000c101d06 */
[----:B------:R-:W-:Y:S01]  /*9bf0*/  ISETP.GE.AND P0, PT, R18, R23, PT ;  /* 0x000000171200720c */ /* 0x000fe20003f06270 */
[----:B------:R-:W-:Y:S02]  /*9c00*/  BSSY B0, `(.L_x_2656) ;  /* 0x0000058000007945 */ /* 0x000fe40003800000 */
[----:B----4-:R3:W5:Y:S10]  /*9c10*/  LD.E.128 R8, desc[UR6][R170.64+0x180] ;  /* 0x00018006aa087980 */ /* 0x010774000c101d00 */
        /* <DEDUP_REMOVED lines=86> */
.L_x_2657:
[----:B------:R-:W-:Y:S05]  /*a180*/  BSYNC B0 ;  /* 0x0000000000007941 */ /* 0x000fea0003800000 */
.L_x_2656:
[----:B-----5:R4:W-:Y:S02]  /*a190*/  ST.E.128 desc[UR6][R42.64+0x180], R8 ;  /* 0x000180082a007985 */ /* 0x0209e4000c101d06 */
.L_x_2649:
[----:B------:R-:W-:Y:S05]  /*a1a0*/  BSYNC B1 ;  /* 0x0000000000017941 */ /* 0x000fea0003800000 */
.L_x_2648:
[C---:B------:R-:W-:Y:S01]  /*a1b0*/  ISETP.GE.AND P0, PT, R73.reuse, R59, PT ;  /* 0x0000003b4900720c */ /* 0x040fe20003f06270 */
[----:B------:R-:W-:Y:S03]  /*a1c0*/  BSSY B1, `(.L_x_2658) ;  /* 0x0000172000017945 */ /* 0x000fe60003800000 */
[----:B------:R-:W-:Y:S11]  /*a1d0*/  ISETP.GE.AND P0, PT, R73, R58, !P0 ;  /* 0x0000003a4900720c */ /* 0x000ff60004706270 */
[----:B------:R-:W-:Y:S02]  /*a1e0*/  @!UPT UIADD3 URZ, URZ, URZ, URZ ;  /* 0x0000003f3f3ff290 */ /* 0x000fe4000fffe03f */
[----:B------:R-:W-:Y:S05]  /*a1f0*/  @!P0 BRA `(.L_x_2659) ;  /* 0x0000001400b88947 */ /* 0x000fea0003800000 */
[----:B------:R-:W-:Y:S01]  /*a200*/  IMAD R3, R163, 0x60, RZ ;  /* 0x00000060a3037824 */ /* 0x000fe200078e02ff */
[-C--:B------:R-:W-:Y:S01]  /*a210*/  ISETP.GE.AND P0, PT, R24, R23.reuse, PT ;  /* 0x000000171800720c */ /* 0x080fe20003f06270 */
[----:B--234-:R-:W-:Y:S01]  /*a220*/  IMAD.WIDE.U32 R42, R162, 0x60, R112 ;  /* 0x00000060a22a7825 */ /* 0x01cfe200078e0070 */
[----:B------:R-:W-:Y:S01]  /*a230*/  BSSY B0, `(.L_x_2660) ;  /* 0x000005b000007945 */ /* 0x000fe20003800000 */
[----:B------:R-:W-:Y:S02]  /*a240*/  ISETP.GE.AND P2, PT, R20, R23, PT ;  /* 0x000000171400720c */ /* 0x000fe40003f46270 */
[----:B------:R-:W-:Y:S01]  /*a250*/  IMAD R5, R167, 0x60, RZ ;  /* 0x00000060a7057824 */ /* 0x000fe200078e02ff */
[----:B------:R-:W-:Y:S01]  /*a260*/  IADD3 R43, R43, R3, RZ ;  /* 0x000000032b2b7210 */ /* 0x000fe20007ffe0ff */
[----:B------:R-:W-:Y:S01]  /*a270*/  IMAD.WIDE.U32 R48, R166, 0x60, R160 ;  /* 0x00000060a6307825 */ /* 0x000fe200078e00a0 */
[----:B------:R-:W-:Y:S03]  /*a280*/  ISETP.GE.AND P1, PT, R19, R23, PT ;  /* 0x000000171300720c */ /* 0x000fe60003f26270 */
[----:B------:R2:W5:Y:S01]  /*a290*/  LD.E.128 R12, desc[UR6][R42.64] ;  /* 0x000000062a0c7980 */ /* 0x000562000c101d00 */
[----:B------:R-:W-:Y:S01]  /*a2a0*/  IADD3 R49, R49, R5, RZ ;  /* 0x0000000531317210 */ /* 0x000fe20007ffe0ff */
        /* <DEDUP_REMOVED lines=83> */
.L_x_2661:
[----:B------:R-:W-:Y:S05]  /*a7e0*/  BSYNC B0 ;  /* 0x0000000000007941 */ /* 0x000fea0003800000 */
.L_x_2660:
[----:B-----5:R3:W-:Y:S01]  /*a7f0*/  ST.E.128 desc[UR6][R48.64], R12 ;  /* 0x0000000c30007985 */ /* 0x0207e2000c101d06 */
[----:B------:R-:W-:Y:S03]  /*a800*/  BSSY B0, `(.L_x_2662) ;  /* 0x0000058000007945 */ /* 0x000fe60003800000 */
[----:B------:R3:W5:Y:S01]  /*a810*/  LD.E.128 R8, desc[UR6][R42.64+0x80] ;  /* 0x000080062a087980 */ /* 0x000762000c101d00 */
[----:B------:R-:W-:Y:S05]  /*a820*/  @P2 BRA `(.L_x_2663) ;  /* 0x0000000400542947 */ /* 0x000fea0003800000 */
[----:B---3--:R-:W-:Y:S01]  /*a830*/  LEA.HI R13, R23, R23, RZ, 0x1 ;  /* 0x00000017170d7211 */ /* 0x008fe200078f08ff */
[----:B------:R-:W-:Y:S01]  /*a840*/  IMAD.MOV.U32 R0, RZ, RZ, RZ ;  /* 0x000000ffff007224 */ /* 0x000fe200078e00ff */
[----:B------:R-:W-:Y:S01]  /*a850*/  IADD3 R6, P0, R112, R104, RZ ;  /* 0x0000006870067210 */ /* 0x000fe20007f1e0ff */
[C---:B-----5:R-:W-:Y:S01]  /*a860*/  IMAD.U32 R33, R8.reuse, 0x10000, RZ ;  /* 0x0001000008217824 */ /* 0x060fe200078e00ff */
[----:B------:R-:W-:Y:S01]  /*a870*/  SHF.R.S32.HI R13, RZ, 0x1, R13 ;  /* 0x00000001ff0d7819 */ /* 0x000fe2000001140d */
[----:B------:R-:W-:Y:S01]  /*a880*/  IMAD.U32 R16, R9, 0x10000, RZ ;  /* 0x0001000009107824 */ /* 0x000fe200078e00ff */
[----:B------:R-:W-:Y:S01]  /*a890*/  LOP3.LUT R35, R8, 0xffff0000, RZ, 0xc0, !PT ;  /* 0xffff000008237812 */ /* 0x000fe200078ec0ff */
[----:B------:R-:W-:Y:S01]  /*a8a0*/  IMAD.X R7, R113, 0x1, R103, P0 ;  /* 0x0000000171077824 */ /* 0x000fe200000e0667 */
[----:B------:R-:W-:Y:S01]  /*a8b0*/  ISETP.GE.AND P2, PT, R20, R13, PT ;  /* 0x0000000d1400720c */ /* 0x000fe20003f46270 */
[--C-:B------:R-:W-:Y:S01]  /*a8c0*/  IMAD.MOV.U32 R4, RZ, RZ, R13.reuse ;  /* 0x000000ffff047224 */ /* 0x100fe200078e000d */
[C---:B------:R-:W-:Y:S01]  /*a8d0*/  SHF.L.U32 R30, R10.reuse, 0x10, RZ ;  /* 0x000000100a1e7819 */ /* 0x040fe200000006ff */
[----:B------:R-:W-:Y:S01]  /*a8e0*/  IMAD.U32 R32, R11, 0x10000, RZ ;  /* 0x000100000b207824 */ /* 0x000fe200078e00ff */
[----:B------:R-:W-:Y:S02]  /*a8f0*/  LOP3.LUT R39, R10, 0xffff0000, RZ, 0xc0, !PT ;  /* 0xffff00000a277812 */ /* 0x000fe400078ec0ff */
[----:B------:R-:W-:Y:S02]  /*a900*/  LOP3.LUT R37, R9, 0xffff0000, RZ, 0xc0, !PT ;  /* 0xffff000009257812 */ /* 0x000fe400078ec0ff */
[----:B------:R-:W-:Y:S05]  /*a910*/  LOP3.LUT R41, R11, 0xffff0000, RZ, 0xc0, !PT ;  /* 0xffff00000b297812 */ /* 0x000fea00078ec0ff */
        /* <DEDUP_REMOVED lines=25> */
[C---:B----4-:R-:W-:Y:S01]  /*aab0*/  SHF.L.U32 R7, R175.reuse, 0x10, RZ ;  /* 0x00000010af077819 */ /* 0x050fe200000006ff */
[----:B-1----:R-:W-:Y:S01]  /*aac0*/  IMAD.U32 R12, R174, 0x10000, RZ ;  /* 0x00010000ae0c7824 */ /* 0x002fe200078e00ff */
        /* <DEDUP_REMOVED lines=16> */
[----:B--2---:R-:W-:Y:S01]  /*abd0*/  LOP3.LUT R10, R44, 0xffff0000, RZ, 0xc0, !PT ;  /* 0xffff00002c0a7812 */ /* 0x004fe200078ec0ff */
[----:B------:R-:W-:Y:S01]  /*abe0*/  FMUL.FTZ R0, R0, R31 ;  /* 0x0000001f00007220 */ /* 0x000fe20000410000 */
[----:B------:R-:W-:Y:S01]  /*abf0*/  LOP3.LUT R31, R47, 0xffff0000, RZ, 0xc0, !PT ;  /* 0xffff00002f1f7812 */ /* 0x000fe200078ec0ff */
[----:B------:R-:W-:Y:S02]  /*ac00*/  IMAD.U32 R9, R44, 0x10000, RZ ;  /* 0x000100002c097824 */ /* 0x000fe400078e00ff */
[----:B------:R-:W-:Y:S01]  /*ac10*/  FMUL.FTZ R2, R2, R15 ;  /* 0x0000000f02027220 */ /* 0x000fe20000410000 */
        /* <DEDUP_REMOVED lines=22> */
.L_x_2663:
[----:B------:R-:W-:Y:S05]  /*ad80*/  BSYNC B0 ;  /* 0x0000000000007941 */ /* 0x000fea0003800000 */
.L_x_2662:
[----:B-----5:R4:W-:Y:S01]  /*ad90*/  ST.E.128 desc[UR6][R48.64+0x80], R8 ;  /* 0x0000800830007985 */ /* 0x0209e2000c101d06 */
[----:B------:R-:W-:Y:S03]  /*ada0*/  BSSY B0, `(.L_x_2664) ;  /* 0x0000057000007945 */ /* 0x000fe60003800000 */
[----:B---3--:R4:W5:Y:S01]  /*adb0*/  LD.E.128 R12, desc[UR6][R42.64+0x100] ;  /* 0x000100062a0c7980 */ /* 0x008962000c101d00 */
[----:B------:R-:W-:Y:S05]  /*adc0*/  @P1 BRA `(.L_x_2665) ;  /* 0x0000000400501947 */ /* 0x000fea0003800000 */
[----:B------:R-:W-:Y:S01]  /*add0*/  LEA.HI R0, R23, R23, RZ, 0x1 ;  /* 0x0000001717007211 */ /* 0x000fe200078f08ff */
[----:B-----5:R-:W-:Y:S01]  /*ade0*/  IMAD.U32 R33, R12, 0x10000, RZ ;  /* 0x000100000c217824 */ /* 0x020fe200078e00ff */
[----:B------:R-:W-:Y:S01]  /*adf0*/  IADD3 R6, P0, R112, R106, RZ ;  /* 0x0000006a70067210 */ /* 0x000fe20007f1e0ff */
[----:B------:R-:W-:Y:S01]  /*ae00*/  IMAD.U32 R32, R15, 0x10000, RZ ;  /* 0x000100000f207824 */ /* 0x000fe200078e00ff */
[----:B------:R-:W-:Y:S01]  /*ae10*/  SHF.R.S32.HI R0, RZ, 0x1, R0 ;  /* 0x00000001ff007819 */ /* 0x000fe20000011400 */
[----:B------:R-:W-:Y:S01]  /*ae20*/  IMAD.U32 R30, R14, 0x10000, RZ ;  /* 0x000100000e1e7824 */ /* 0x000fe200078e00ff */
[----:B----4-:R-:W-:Y:S01]  /*ae30*/  MOV R8, RZ ;  /* 0x000000ff00087202 */ /* 0x010fe20000000f00 */
[----:B------:R-:W-:Y:S01]  /*ae40*/  IMAD.X R7, R113, 0x1, R105, P0 ;  /* 0x0000000171077824 */ /* 0x000fe200000e0669 */
[----:B------:R-:W-:Y:S01]  /*ae50*/  ISETP.GE.AND P1, PT, R19, R0, PT ;  /* 0x000000001300720c */ /* 0x000fe20003f26270 */
[--C-:B------:R-:W-:Y:S01]  /*ae60*/  IMAD.MOV.U32 R4, RZ, RZ, R0.reuse ;  /* 0x000000ffff047224 */ /* 0x100fe200078e0000 */
[----:B------:R-:W-:Y:S02]  /*ae70*/  MOV R10, RZ ;  /* 0x000000ff000a7202 */ /* 0x000fe40000000f00 */
[----:B------:R-:W-:Y:S02]  /*ae80*/  LOP3.LUT R35, R12, 0xffff0000, RZ, 0xc0, !PT ;  /* 0xffff00000c237812 */ /* 0x000fe400078ec0ff */
[----:B------:R-:W-:Y:S02]  /*ae90*/  LOP3.LUT R41, R15, 0xffff0000, RZ, 0xc0, !PT ;  /* 0xffff00000f297812 */ /* 0x000fe400078ec0ff */
[C---:B------:R-:W-:Y:S02]  /*aea0*/  SHF.L.U32 R16, R13.reuse, 0x10, RZ ;  /* 0x000000100d107819 */ /* 0x040fe400000006ff */
[----:B------:R-:W-:Y:S02]  /*aeb0*/  LOP3.LUT R37, R13, 0xffff0000, RZ, 0xc0, !PT ;  /* 0xffff00000d257812 */ /* 0x000fe400078ec0ff */
[----:B------:R-:W-:Y:S01]  /*aec0*/  LOP3.LUT R39, R14, 0xffff0000, RZ, 0xc0, !PT ;  /* 0xffff00000e277812 */ /* 0x000fe200078ec0ff */
[--C-:B------:R-:W-:Y:S02]  /*aed0*/  @P1 IMAD.MOV R4, RZ, RZ, -R0.reuse ;  /* 0x000000ffff041224 */ /* 0x100fe400078e0a00 */
[--C-:B------:R-:W-:Y:S02]  /*aee0*/  @P1 IMAD.MOV R8, RZ, RZ, -R0.reuse ;  /* 0x000000ffff081224 */ /* 0x100fe400078e0a00 */
[----:B------:R-:W-:Y:S01]  /*aef0*/  @P1 IMAD.MOV R10, RZ, RZ, -R0 ;  /* 0x000000ffff0a1224 */ /* 0x000fe200078e0a00 */
        /* <DEDUP_REMOVED lines=12> */
[----:B------:R3:W2:Y:S02]  /*afc0*/  LD.E.128 R44, desc[UR6][R8.64] ;  /* 0x00000006082c7980 */ /* 0x0006a4000c101d00 */
[----:B---3--:R-:W-:Y:S01]  /*afd0*/  SHF.L.U32 R8, R7, 0x10, RZ ;  /* 0x0000001007087819 */ /* 0x008fe200000006ff */
[----:B------:R-:W-:Y:S01]  /*afe0*/  IMAD.U32 R3, R5, 0x10000, RZ ;  /* 0x0001000005037824 */ /* 0x000fe200078e00ff */
[----:B------:R-:W-:Y:S02]  /*aff0*/  LOP3.LUT R10, R7, 0xffff0000, RZ, 0xc0, !PT ;  /* 0xffff0000070a7812 */ /* 0x000fe400078ec0ff */
[C---:B------:R-:W-:Y:S02]  /*b000*/  SHF.L.U32 R0, R4.reuse, 0x10, RZ ;  /* 0x0000001004007819 */ /* 0x040fe400000006ff */
[----:B------:R-:W-:Y:S02]  /*b010*/  LOP3.LUT R2, R4, 0xffff0000, RZ, 0xc0, !PT ;  /* 0xffff000004027812 */ /* 0x000fe400078ec0ff */
[----:B------:R-:W-:Y:S01]  /*b020*/  LOP3.LUT R4, R5, 0xffff0000, RZ, 0xc0, !PT ;  /* 0xffff000005047812 */ /* 0x000fe200078ec0ff */
[----:B------:R-:W-:Y:S01]  /*b030*/  IMAD.U32 R5, R6, 0x10000, RZ ;  /* 0x0001000006057824 */ /* 0x000fe200078e00ff */
[C---:B----4-:R-:W-:Y:S01]  /*b040*/  LOP3.LUT R9, R175.reuse, 0xffff0000, RZ, 0xc0, !PT ;  /* 0xffff0000af097812 */ /* 0x050fe200078ec0ff */
[----:B------:R-:W-:Y:S01]  /*b050*/  IMAD.U32 R7, R175, 0x10000, RZ ;  /* 0x00010000af077824 */ /* 0x000fe200078e00ff */
[----:B------:R-:W-:Y:S01]  /*b060*/  LOP3.LUT R11, R174, 0xffff0000, RZ, 0xc0, !PT ;  /* 0xffff0000ae0b7812 */ /* 0x000fe200078ec0ff */
[C---:B------:R-:W-:Y:S01]  /*b070*/  IMAD.U32 R31, R172.reuse, 0x10000, RZ ;  /* 0x00010000ac1f7824 */ /* 0x040fe200078e00ff */
        /* <DEDUP_REMOVED lines=41> */
.L_x_2665:
[----:B------:R-:W-:Y:S05]  /*b310*/  BSYNC B0 ;  /* 0x0000000000007941 */ /* 0x000fea0003800000 */
.L_x_2664:
[----:B-----5:R3:W-:Y:S01]  /*b320*/  ST.E.128 desc[UR6][R48.64+0x100], R12 ;  /* 0x0001000c30007985 */ /* 0x0207e2000c101d06 */
[----:B------:R-:W-:Y:S01]  /*b330*/  ISETP.GE.AND P0, PT, R18, R23, PT ;  /* 0x000000171200720c */ /* 0x000fe20003f06270 */
[----:B------:R-:W-:Y:S02]  /*b340*/  BSSY B0, `(.L_x_2666) ;  /* 0x0000058000007945 */ /* 0x000fe40003800000 */
[----:B----4-:R3:W5:Y:S10]  /*b350*/  LD.E.128 R8, desc[UR6][R42.64+0x180] ;  /* 0x000180062a087980 */ /* 0x010774000c101d00 */
[----:B------:R-:W-:Y:S05]  /*b360*/  @P0 BRA `(.L_x_2667) ;  /* 0x0000000400540947 */ /* 0x000fea0003800000 */
[----:B---3--:R-:W-:Y:S01]  /*b370*/  LEA.HI R13, R23, R23, RZ, 0x1 ;  /* 0x00000017170d7211 */ /* 0x008fe200078f08ff */
[----:B------:R-:W-:Y:S01]  /*b380*/  IMAD.MOV.U32 R5, RZ, RZ, RZ ;  /* 0x000000ffff057224 */ /* 0x000fe200078e00ff */
[----:B------:R-:W-:Y:S01]  /*b390*/  IADD3 R6, P0, R112, R108, RZ ;  /* 0x0000006c70067210 */ /* 0x000fe20007f1e0ff */
[----:B------:R-:W-:Y:S01]  /*b3a0*/  IMAD.MOV.U32 R31, RZ, RZ, RZ ;  /* 0x000000ffff1f7224 */ /* 0x000fe200078e00ff */
[----:B------:R-:W-:Y:S01]  /*b3b0*/  SHF.R.S32.HI R13, RZ, 0x1, R13 ;  /* 0x00000001ff0d7819 */ /* 0x000fe2000001140d */
[----:B-----5:R-:W-:Y:S01]  /*b3c0*/  IMAD.U32 R16, R9, 0x10000, RZ ;  /* 0x0001000009107824 */ /* 0x020fe200078e00ff */
        /* <DEDUP_REMOVED lines=25> */
[----:B--2---:R2:W2:Y:S01]  /*b560*/  LD.E.128 R40, desc[UR6][R12.64] ;  /* 0x000000060c287980 */ /* 0x0044a2000c101d00 */
        /* <DEDUP_REMOVED lines=9> */
[----:B--2---:R-:W-:Y:S01]  /*b600*/  IMAD.U32 R12, R46, 0x10000, RZ ;  /* 0x000100002e0c7824 */ /* 0x004fe200078e00ff */
        /* <DEDUP_REMOVED lines=11> */
[----:B------:R-:W-:Y:S01]  /*b6c0*/  LOP3.LUT R34, R43, 0xffff0000, RZ, 0xc0, !PT ;  /* 0xffff00002b227812 */ /* 0x000fe200078ec0ff */
[----:B------:R-:W-:Y:S01]  /*b6d0*/  @!P1 FADD.FTZ R11, -R11, -RZ ;  /* 0x800000ff0b0b9221 */ /* 0x000fe20000010100 */
[----:B------:R-:W-:Y:S01]  /*b6e0*/  @!P1 FADD.FTZ R14, -R14, -RZ ;  /* 0x800000ff0e0e9221 */ /* 0x000fe20000010100 */
[----:B------:R-:W-:Y:S01]  /*b6f0*/  @!P1 FADD.FTZ R13, -R13, -RZ ;  /* 0x800000ff0d0d9221 */ /* 0x000fe20000010100 */
[----:B------:R-:W-:Y:S01]  /*b700*/  FMUL.FTZ R7, R8, R7 ;  /* 0x0000000708077220 */ /* 0x000fe20000410000 */
[----:B------:R-:W-:Y:S01]  /*b710*/  FMUL.FTZ R8, R10, R9 ;  /* 0x000000090a087220 */ /* 0x000fe20000410000 */
[----:B------:R-:W-:Y:S01]  /*b720*/  LOP3.LUT R10, R40, 0xffff0000, RZ, 0xc0, !PT ;  /* 0xffff0000280a7812 */ /* 0x000fe200078ec0ff */
[----:B------:R-:W-:Y:S01]  /*b730*/  FMUL.FTZ R0, R0, R23 ;  /* 0x0000001700007220 */ /* 0x000fe20000410000 */
        /* <DEDUP_REMOVED lines=24> */
.L_x_2667:
[----:B------:R-:W-:Y:S05]  /*b8c0*/  BSYNC B0 ;  /* 0x0000000000007941 */ /* 0x000fea0003800000 */
.L_x_2666:
[----:B-----5:R4:W-:Y:S02]  /*b8d0*/  ST.E.128 desc[UR6][R48.64+0x180], R8 ;  /* 0x0001800830007985 */ /* 0x0209e4000c101d06 */
.L_x_2659:
[----:B------:R-:W-:Y:S05]  /*b8e0*/  BSYNC B1 ;  /* 0x0000000000017941 */ /* 0x000fea0003800000 */
.L_x_2658:
[----:B------:R-:W5:Y:S02]  /*b8f0*/  LD.E R3, desc[UR6][R26.64+0xd0] ;  /* 0x0000d0061a037980 */ /* 0x000f64000c101900 */
[----:B-----5:R-:W-:Y:S05]  /*b900*/  IMAD.U32 R3, R3, -0x20, RZ ;  /* 0xffffffe003037824 */ /* 0x020fea00078e00ff */
[C---:B------:R-:W-:Y:S02]  /*b910*/  LEA R116, P1, R3.reuse, R116, 0x1 ;  /* 0x0000007403747211 */ /* 0x040fe400078208ff */
[C---:B------:R-:W-:Y:S02]  /*b920*/  LEA R114, P0, R3.reuse, R114, 0x1 ;  /* 0x0000007203727211 */ /* 0x040fe400078008ff */
[C---:B------:R-:W-:Y:S02]  /*b930*/  LEA.HI.X.SX32 R117, R3.reuse, R117, 0x1, P1 ;  /* 0x0000007503757211 */ /* 0x040fe400008f0eff */
[----:B------:R-:W-:Y:S01]  /*b940*/  LEA.HI.X.SX32 R115, R3, R115, 0x1, P0 ;  /* 0x0000007303737211 */ /* 0x000fe200000f0eff */
[----:B------:R-:W-:Y:S05]  /*b950*/  BRA `(.L_x_2627) ;  /* 0x0000000000d07947 */ /* 0x000fea0003800000 */
.L_x_2617:
[----:B------:R-:W2:Y:S01]  /*b960*/  @P0 LD.E.128 R36, desc[UR6][R112.64] ;  /* 0x0000000670240980 */ /* 0x000ea2000c101d00 */
[C---:B------:R-:W-:Y:S04]  /*b970*/  @P4 LEA R42, P1, R84.reuse, R112, 0x1 ;  /* 0x00000070542a4211 */ /* 0x040fe800078208ff */
[----:B------:R-:W-:Y:S01]  /*b980*/  @P4 LEA.HI.X R43, R84, R113, R81, 0x1, P1 ;  /* 0x00000071542b4211 */ /* 0x000fe200008f0c51 */
[----:B--2---:R-:W-:Y:S04]  /*b990*/  @P0 ST.E.128 desc[UR6][R160.64], R36 ;  /* 0x00000024a0000985 */ /* 0x004fe8000c101d06 */
[----:B------:R-:W2:Y:S04]  /*b9a0*/  @P0 LD.E.128 R8, desc[UR6][R112.64+0x80] ;  /* 0x0000800670080980 */ /* 0x000ea8000c101d00 */
[----:B--2---:R1:W-:Y:S04]  /*b9b0*/  @P0 ST.E.128 desc[UR6][R160.64+0x80], R8 ;  /* 0x00008008a0000985 */ /* 0x0043e8000c101d06 */
[----:B------:R-:W2:Y:S04]  /*b9c0*/  @P0 LD.E.128 R4, desc[UR6][R112.64+0x100] ;  /* 0x0001000670040980 */ /* 0x000ea8000c101d00 */
[----:B--2---:R2:W-:Y:S04]  /*b9d0*/  @P0 ST.E.128 desc[UR6][R160.64+0x100], R4 ;  /* 0x00010004a0000985 */ /* 0x0045e8000c101d06 */
[----:B------:R-:W3:Y:S04]  /*b9e0*/  @P0 LD.E.128 R32, desc[UR6][R112.64+0x180] ;  /* 0x0001800670200980 */ /* 0x000ee8000c101d00 */
[----:B---3--:R3:W-:Y:S01]  /*b9f0*/  @P0 ST.E.128 desc[UR6][R160.64+0x180], R32 ;  /* 0x00018020a0000985 */ /* 0x0087e2000c101d06 */
[C---:B------:R-:W-:Y:S03]  /*ba00*/  @P4 LEA R40, P0, R66.reuse, R160, 0x1 ;  /* 0x000000a042284211 */ /* 0x040fe600078008ff */
[----:B------:R-:W4:Y:S01]  /*ba10*/  @P4 LD.E.128 R12, desc[UR6][R42.64] ;  /* 0x000000062a0c4980 */ /* 0x000f22000c101d00 */
[----:B------:R-:W-:Y:S02]  /*ba20*/  @P4 LEA.HI.X R41, R66, R161, R67, 0x1, P0 ;  /* 0x000000a142294211 */ /* 0x000fe400000f0c43 */
[C---:B------:R-:W-:Y:S04]  /*ba30*/  ISETP.GE.AND P0, PT, R74.reuse, R59, PT ;  /* 0x0000003b4a00720c */ /* 0x040fe80003f06270 */
[----:B------:R-:W-:Y:S11]  /*ba40*/  ISETP.GE.AND P0, PT, R74, R58, !P0 ;  /* 0x0000003a4a00720c */ /* 0x000ff60004706270 */
[----:B------:R-:W-:Y:S02]  /*ba50*/  @!UPT UIADD3 URZ, URZ, URZ, URZ ;  /* 0x0000003f3f3ff290 */ /* 0x000fe4000fffe03f */
[C---:B------:R-:W-:Y:S04]  /*ba60*/  @P0 LEA R30, P1, R86.reuse, R112, 0x1 ;  /* 0x00000070561e0211 */ /* 0x040fe800078208ff */
[----:B------:R-:W-:Y:S02]  /*ba70*/  @P0 LEA.HI.X R31, R86, R113, R83, 0x1, P1 ;  /* 0x00000071561f0211 */ /* 0x000fe400008f0c53 */
[C---:B------:R-:W-:Y:S04]  /*ba80*/  @P0 LEA R2, P1, R79.reuse, R160, 0x1 ;  /* 0x000000a04f020211 */ /* 0x040fe800078208ff */
[----:B------:R-:W-:Y:S02]  /*ba90*/  @P0 LEA.HI.X R3, R79, R161, R80, 0x1, P1 ;  /* 0x000000a14f030211 */ /* 0x000fe400008f0c50 */
[C---:B------:R-:W-:Y:S04]  /*baa0*/  ISETP.GE.AND P1, PT, R73.reuse, R59, PT ;  /* 0x0000003b4900720c */ /* 0x040fe80003f26270 */
[----:B------:R-:W-:Y:S11]  /*bab0*/  ISETP.GE.AND P1, PT, R73, R58, !P1 ;  /* 0x0000003a4900720c */ /* 0x000ff60004f26270 */
[----:B------:R-:W-:Y:S02]  /*bac0*/  @!UPT UIADD3 URZ, URZ, URZ, URZ ;  /* 0x0000003f3f3ff290 */ /* 0x000fe4000fffe03f */
[----:B------:R-:W-:Y:S01]  /*bad0*/  @P1 IMAD R0, R163, 0x60, RZ ;  /* 0x00000060a3001824 */ /* 0x000fe200078e02ff */
[----:B----4-:R-:W-:Y:S04]  /*bae0*/  @P4 ST.E.128 desc[UR6][R40.64], R12 ;  /* 0x0000000c28004985 */ /* 0x010fe8000c101d06 */
[----:B-1----:R-:W4:Y:S04]  /*baf0*/  @P4 LD.E.128 R8, desc[UR6][R42.64+0x80] ;  /* 0x000080062a084980 */ /* 0x002f28000c101d00 */
[----:B----4-:R-:W-:Y:S04]  /*bb00*/  @P4 ST.E.128 desc[UR6][R40.64+0x80], R8 ;  /* 0x0000800828004985 */ /* 0x010fe8000c101d06 */
[----:B--2---:R-:W2:Y:S04]  /*bb10*/  @P4 LD.E.128 R4, desc[UR6][R42.64+0x100] ;  /* 0x000100062a044980 */ /* 0x004ea8000c101d00 */
[----:B--2---:R-:W-:Y:S04]  /*bb20*/  @P4 ST.E.128 desc[UR6][R40.64+0x100], R4 ;  /* 0x0001000428004985 */ /* 0x004fe8000c101d06 */
[----:B------:R-:W2:Y:S04]  /*bb30*/  @P4 LD.E.128 R36, desc[UR6][R42.64+0x180] ;  /* 0x000180062a244980 */ /* 0x000ea8000c101d00 */
[----:B--2---:R1:W-:Y:S04]  /*bb40*/  @P4 ST.E.128 desc[UR6][R40.64+0x180], R36 ;  /* 0x0001802428004985 */ /* 0x0043e8000c101d06 */
[----:B---3--:R-:W2:Y:S01]  /*bb50*/  @P0 LD.E.128 R32, desc[UR6][R30.64] ;  /* 0x000000061e200980 */ /* 0x008ea2000c101d00 */
[----:B-1----:R-:W-:Y:S04]  /*bb60*/  @P1 IMAD.WIDE.U32 R36, R162, 0x60, R112 ;  /* 0x00000060a2241825 */ /* 0x002fe800078e0070 */
[----:B------:R-:W-:Y:S02]  /*bb70*/  @P1 IMAD.IADD R37, R37, 0x1, R0 ;  /* 0x0000000125251824 */ /* 0x000fe400078e0200 */
[----:B------:R-:W-:Y:S01]  /*bb80*/  @P1 IMAD R0, R167, 0x60, RZ ;  /* 0x00000060a7001824 */ /* 0x000fe200078e02ff */
[----:B--2---:R1:W-:Y:S04]  /*bb90*/  @P0 ST.E.128 desc[UR6][R2.64], R32 ;  /* 0x0000002002000985 */ /* 0x0043e8000c101d06 */
[----:B------:R-:W2:Y:S04]  /*bba0*/  @P0 LD.E.128 R12, desc[UR6][R30.64+0x80] ;  /* 0x000080061e0c0980 */ /* 0x000ea8000c101d00 */
[----:B--2---:R2:W-:Y:S04]  /*bbb0*/  @P0 ST.E.128 desc[UR6][R2.64+0x80], R12 ;  /* 0x0000800c02000985 */ /* 0x0045e8000c101d06 */
[----:B------:R-:W3:Y:S04]  /*bbc0*/  @P0 LD.E.128 R8, desc[UR6][R30.64+0x100] ;  /* 0x000100061e080980 */ /* 0x000ee8000c101d00 */
[----:B---3--:R3:W-:Y:S04]  /*bbd0*/  @P0 ST.E.128 desc[UR6][R2.64+0x100], R8 ;  /* 0x0001000802000985 */ /* 0x0087e8000c101d06 */
[----:B------:R4:W5:Y:S02]  /*bbe0*/  @P0 LD.E.128 R4, desc[UR6][R30.64+0x180] ;  /* 0x000180061e040980 */ /* 0x000964000c101d00 */
[----:B----4-:R-:W-:Y:S04]  /*bbf0*/  @P1 IMAD.WIDE.U32 R30, R166, 0x60, R160 ;  /* 0x00000060a61e1825 */ /* 0x010fe800078e00a0 */
[----:B------:R-:W-:Y:S01]  /*bc00*/  @P1 IMAD.IADD R31, R31, 0x1, R0 ;  /* 0x000000011f1f1824 */ /* 0x000fe200078e0200 */
[----:B-----5:R4:W-:Y:S04]  /*bc10*/  @P0 ST.E.128 desc[UR6][R2.64+0x180], R4 ;  /* 0x0001800402000985 */ /* 0x0209e8000c101d06 */
[----:B-1----:R-:W5:Y:S04]  /*bc20*/  @P1 LD.E.128 R32, desc[UR6][R36.64] ;  /* 0x0000000624201980 */ /* 0x002f68000c101d00 */
[----:B-----5:R1:W-:Y:S04]  /*bc30*/  @P1 ST.E.128 desc[UR6][R30.64], R32 ;  /* 0x000000201e001985 */ /* 0x0203e8000c101d06 */
[----:B--2---:R-:W2:Y:S04]  /*bc40*/  @P1 LD.E.128 R12, desc[UR6][R36.64+0x80] ;  /* 0x00008006240c1980 */ /* 0x004ea8000c101d00 */
[----:B--2---:R1:W-:Y:S04]  /*bc50*/  @P1 ST.E.128 desc[UR6][R30.64+0x80], R12 ;  /* 0x0000800c1e001985 */ /* 0x0043e8000c101d06 */
[----:B---3--:R-:W2:Y:S04]  /*bc60*/  @P1 LD.E.128 R8, desc[UR6][R36.64+0x100] ;  /* 0x0001000624081980 */ /* 0x008ea8000c101d00 */
[----:B--2---:R1:W-:Y:S04]  /*bc70*/  @P1 ST.E.128 desc[UR6][R30.64+0x100], R8 ;  /* 0x000100081e001985 */ /* 0x0043e8000c101d06 */
[----:B----4-:R-:W2:Y:S04]  /*bc80*/  @P1 LD.E.128 R4, desc[UR6][R36.64+0x180] ;  /* 0x0001800624041980 */ /* 0x010ea8000c101d00 */
[----:B--2---:R1:W-:Y:S02]  /*bc90*/  @P1 ST.E.128 desc[UR6][R30.64+0x180], R4 ;  /* 0x000180041e001985 */ /* 0x0043e4000c101d06 */
.L_x_2627:
[----:B------:R-:W-:Y:S05]  /*bca0*/  BSYNC B2 ;  /* 0x0000000000027941 */ /* 0x000fea0003800000 */
.L_x_2616:
[----:B------:R-:W-:Y:S01]  /*bcb0*/  ISETP.NE.U32.AND P1, PT, R242, RZ, PT ;  /* 0x000000fff200720c */ /* 0x000fe20003f25070 */
[----:B------:R-:W5:Y:S01]  /*bcc0*/  LD.E R3, desc[UR6][R26.64+0x128] ;  /* 0x000128061a037980 */ /* 0x000f62000c101900 */
[----:B------:R-:W-:Y:S02]  /*bcd0*/  BSSY B0, `(.L_x_2668) ;  /* 0x000005e000007945 */ /* 0x000fe40003800000 */
[----:B------:R-:W-:Y:S01]  /*bce0*/  ISETP.NE.AND.EX P1, PT, R243, RZ, PT, P1 ;  /* 0x000000fff300720c */ /* 0x000fe20003f25310 */
[----:B-----5:R-:W-:Y:S05]  /*bcf0*/  IMAD.U32 R3, R3, -0x40, RZ ;  /* 0xffffffc003037824 */ /* 0x020fea00078e00ff */
[C---:B-12-4-:R-:W-:Y:S04]  /*bd00*/  LEA R112, P0, R3.reuse, R112, 0x1 ;  /* 0x0000007003707211 */ /* 0x056fe800078008ff */
[----:B------:R-:W-:Y:S03]  /*bd10*/  LEA.HI.X.SX32 R113, R3, R113, 0x1, P0 ;  /* 0x0000007103717211 */ /* 0x000fe600000f0eff */
[----:B------:R-:W-:Y:S06]  /*bd20*/  @!P1 BRA `(.L_x_2669) ;  /* 0x0000000400409947 */ /* 0x000fec0003800000 */
[----:B------:R-:W-:Y:S04]  /*bd30*/  IADD3 R3, R17, -0x1, RZ ;  /* 0xffffffff11037810 */ /* 0x000fe80007ffe0ff */
[----:B------:R-:W-:Y:S11]  /*bd40*/  ISETP.GT.AND P0, PT, R3, R82, PT ;  /* 0x000000520300720c */ /* 0x000ff60003f04270 */
[----:B------:R-:W-:Y:S02]  /*bd50*/  @!UPT UIADD3 URZ, URZ, URZ, URZ ;  /* 0x0000003f3f3ff290 */ /* 0x000fe4000fffe03f */
[----:B------:R-:W-:Y:S05]  /*bd60*/  @!P0 BRA `(.L_x_2670) ;  /* 0x0000000400508947 */ /* 0x000fea0003800000 */
[----:B---3--:R-:W-:Y:S01]  /*bd70*/  IMAD.MOV.U32 R10, RZ, RZ, RZ ;  /* 0x000000ffff0a7224 */ /* 0x008fe200078e00ff */
        /* <DEDUP_REMOVED lines=10> */
[----:B------:R-:W-:Y:S07]  /*be20*/  IADD3 R0, R22, -0x80, RZ ;  /* 0xffffff8016007810 */ /* 0x000fee0007ffe0ff */
        /* <DEDUP_REMOVED lines=19> */
[-C--:B------:R-:W-:Y:S01]  /*bf60*/  LOP3.LUT R5, R21, R2.reuse, RZ, 0x3c, !PT ;  /* 0x0000000215057212 */ /* 0x080fe200078e3cff */
[----:B------:R-:W5:Y:S01]  /*bf70*/  LD.E.64 R8, desc[UR6][R26.64+0x28] ;  /* 0x000028061a087980 */ /* 0x000f62000c101b00 */
[-C--:B------:R-:W-:Y:S02]  /*bf80*/  LOP3.LUT R3, R0, R2.reuse, RZ, 0x3c, !PT ;  /* 0x0000000200037212 */ /* 0x080fe400078e3cff */
[----:B------:R-:W-:Y:S02]  /*bf90*/  ISETP.GE.AND P2, PT, R5, RZ, PT ;  /* 0x000000ff0500720c */ /* 0x000fe40003f46270 */
[----:B------:R-:W-:Y:S02]  /*bfa0*/  ISETP.GE.AND P1, PT, R3, RZ, PT ;  /* 0x000000ff0300720c */ /* 0x000fe40003f26270 */
[----:B------:R-:W-:Y:S01]  /*bfb0*/  LOP3.LUT R3, RZ, R2, RZ, 0x33, !PT ;  /* 0x00000002ff037212 */ /* 0x000fe200078e33ff */
[----:B------:R-:W-:Y:S01]  /*bfc0*/  @P4 VIADD R4, R4, 0x1 ;  /* 0x0000000104044836 */ /* 0x000fe20000000000 */
[----:B------:R-:W-:Y:S01]  /*bfd0*/  IADD3 R0, -R21, R0, RZ ;  /* 0x0000000015007210 */ /* 0x000fe20007ffe1ff */
        /* <DEDUP_REMOVED lines=8> */
[C---:B------:R-:W-:Y:S01]  /*c060*/  LEA.HI.X.SX32 R23, R3.reuse, R243, 0x2, P0 ;  /* 0x000000f303177211 */ /* 0x040fe200000f16ff */
[----:B------:R-:W-:Y:S02]  /*c070*/  IMAD.IADD R3, R3, 0x1, -R4 ;  /* 0x0000000103037824 */ /* 0x000fe400078e0a04 */
[----:B------:R-:W3:Y:S02]  /*c080*/  LD.E R5, desc[UR6][R30.64] ;  /* 0x000000061e057980 */ /* 0x000ee4000c101900 */
[----:B------:R-:W-:Y:S02]  /*c090*/  IMAD R0, R3, R2, R0 ;  /* 0x0000000203007224 */ /* 0x000fe400078e0200 */
[----:B------:R-:W3:Y:S02]  /*c0a0*/  LD.E R6, desc[UR6][R22.64] ;  /* 0x0000000616067980 */ /* 0x000ee4000c101900 */
[----:B----4-:R-:W-:Y:S01]  /*c0b0*/  IMAD R4, R13, R0, RZ ;  /* 0x000000000d047224 */ /* 0x010fe200078e02ff */
[----:B---3--:R-:W-:Y:S02]  /*c0c0*/  IADD3 R5, -R6, R5, RZ ;  /* 0x0000000506057210 */ /* 0x008fe40007ffe1ff */
[----:B------:R-:W-:Y:S02]  /*c0d0*/  SHF.R.S32.HI R6, RZ, 0x1f, R0 ;  /* 0x0000001fff067819 */ /* 0x000fe40000011400 */
[----:B------:R-:W-:Y:S01]  /*c0e0*/  SHF.R.S32.HI R7, RZ, 0x1f, R5 ;  /* 0x0000001fff077819 */ /* 0x000fe20000011405 */
[----:B------:R-:W-:Y:S02]  /*c0f0*/  IMAD R3, R15, R5, RZ ;  /* 0x000000050f037224 */ /* 0x000fe400078e02ff */
[----:B------:R-:W-:Y:S02]  /*c100*/  IMAD R4, R12, R6, R4 ;  /* 0x000000060c047224 */ /* 0x000fe400078e0204 */
[C---:B------:R-:W-:Y:S02]  /*c110*/  IMAD R3, R14.reuse, R7, R3 ;  /* 0x000000070e037224 */ /* 0x040fe400078e0203 */
[-C--:B------:R-:W-:Y:S04]  /*c120*/  IMAD.WIDE.U32 R14, R14, R5.reuse, RZ ;  /* 0x000000050e0e7225 */ /* 0x080fe800078e00ff */
[----:B------:R-:W-:Y:S04]  /*c130*/  IMAD.WIDE.U32 R12, R12, R0, RZ ;  /* 0x000000000c0c7225 */ /* 0x000fe800078e00ff */
[----:B------:R-:W-:Y:S01]  /*c140*/  IMAD.IADD R15, R15, 0x1, R3 ;  /* 0x000000010f0f7824 */ /* 0x000fe200078e0203 */
[----:B------:R-:W-:Y:S01]  /*c150*/  IADD3 R13, R13, R4, RZ ;  /* 0x000000040d0d7210 */ /* 0x000fe20007ffe0ff */
[----:B--2---:R-:W-:Y:S02]  /*c160*/  IMAD R3, R11, R0, RZ ;  /* 0x000000000b037224 */ /* 0x004fe400078e02ff */
[----:B------:R-:W-:Y:S04]  /*c170*/  IMAD.WIDE.U32 R14, R0, R10, R14 ;  /* 0x0000000a000e7225 */ /* 0x000fe800078e000e */
[----:B-----5:R-:W-:Y:S01]  /*c180*/  IMAD R0, R9, R5, RZ ;  /* 0x0000000509007224 */ /* 0x020fe200078e02ff */
[----:B------:R-:W-:Y:S01]  /*c190*/  LEA R160, P0, R14, R160, 0x1 ;  /* 0x000000a00ea07211 */ /* 0x000fe200078008ff */
[----:B------:R-:W-:Y:S02]  /*c1a0*/  IMAD R3, R10, R6, R3 ;  /* 0x000000060a037224 */ /* 0x000fe400078e0203 */
[----:B------:R-:W-:Y:S04]  /*c1b0*/  IMAD.WIDE.U32 R12, R5, R8, R12 ;  /* 0x00000008050c7225 */ /* 0x000fe800078e000c */
[----:B------:R-:W-:Y:S01]  /*c1c0*/  IMAD R0, R8, R7, R0 ;  /* 0x0000000708007224 */ /* 0x000fe200078e0200 */
[----:B------:R-:W-:Y:S01]  /*c1d0*/  LEA R118, P1, R12, R118, 0x1 ;  /* 0x000000760c767211 */ /* 0x000fe200078208ff */
[----:B------:R-:W-:Y:S03]  /*c1e0*/  IMAD.IADD R3, R15, 0x1, R3 ;  /* 0x000000010f037824 */ /* 0x000fe600078e0203 */
[----:B------:R-:W-:Y:S02]  /*c1f0*/  IADD3 R0, R13, R0, RZ ;  /* 0x000000000d007210 */ /* 0x000fe40007ffe0ff */
[----:B------:R-:W-:Y:S02]  /*c200*/  LEA.HI.X R161, R14, R161, R3, 0x1, P0 ;  /* 0x000000a10ea17211 */ /* 0x000fe400000f0c03 */
[----:B------:R-:W-:Y:S01]  /*c210*/  LEA.HI.X R119, R12, R119, R0, 0x1, P1 ;  /* 0x000000770c777211 */ /* 0x000fe200008f0c00 */
[----:B------:R-:W-:Y:S05]  /*c220*/  BRA `(.L_x_2670) ;  /* 0x0000000000207947 */ /* 0x000fea0003800000 */
.L_x_2669:
[----:B------:R-:W2:Y:S04]  /*c230*/  LD.E R5, desc[UR6][R26.64+0x40] ;  /* 0x000040061a057980 */ /* 0x000ea8000c101900 */
[----:B------:R-:W4:Y:S02]  /*c240*/  LD.E R3, desc[UR6][R26.64+0x38] ;  /* 0x000038061a037980 */ /* 0x000f24000c101900 */
[----:B----4-:R-:W-:Y:S02]  /*c250*/  IMAD.U32 R3, R3, -0x40, RZ ;  /* 0xffffffc003037824 */ /* 0x010fe400078e00ff */
[----:B--2---:R-:W-:Y:S03]  /*c260*/  IMAD.U32 R5, R5, -0x40, RZ ;  /* 0xffffffc005057824 */ /* 0x004fe600078e00ff */
[----:B---3--:R-:W-:Y:S02]  /*c270*/  LEA R160, P0, R3, R160, 0x1 ;  /* 0x000000a003a07211 */ /* 0x008fe400078008ff */
[----:B------:R-:W-:Y:S02]  /*c280*/  LEA R118, P1, R5, R118, 0x1 ;  /* 0x0000007605767211 */ /* 0x000fe400078208ff */
[----:B------:R-:W-:Y:S02]  /*c290*/  LEA.HI.X.SX32 R161, R3, R161, 0x1, P0 ;  /* 0x000000a103a17211 */ /* 0x000fe400000f0eff */
[----:B------:R-:W-:Y:S09]  /*c2a0*/  LEA.HI.X.SX32 R119, R5, R119, 0x1, P1 ;  /* 0x0000007705777211 */ /* 0x000ff200008f0eff */
.L_x_2670:
[----:B------:R-:W-:Y:S05]  /*c2b0*/  BSYNC B0 ;  /* 0x0000000000007941 */ /* 0x000fea0003800000 */
.L_x_2668:
[----:B------:R-:W-:Y:S04]  /*c2c0*/  IADD3 R17, R17, -0x1, RZ ;  /* 0xffffffff11117810 */ /* 0x000fe80007ffe0ff */
[----:B------:R-:W-:Y:S11]  /*c2d0*/  ISETP.GT.AND P0, PT, R17, R82, PT ;  /* 0x000000521100720c */ /* 0x000ff60003f04270 */
[----:B------:R-:W-:Y:S02]  /*c2e0*/  @!UPT UIADD3 URZ, URZ, URZ, URZ ;  /* 0x0000003f3f3ff290 */ /* 0x000fe4000fffe03f */
[----:B------:R-:W-:Y:S05]  /*c2f0*/  @P0 BRA `(.L_x_2671) ;  /* 0xffffff6400a00947 */ /* 0x000fea000383ffff */
.L_x_2615:
        /* <DEDUP_REMOVED lines=12> */
[----:B---3--:R-:W2:Y:S01]  /*c3c0*/  LD.E.64 R8, desc[UR6][R26.64+0xf0] ;  /* 0x0000f0061a087980 */ /* 0x008ea2000c101b00 */
[----:B------:R-:W-:-:S03]  /*c3d0*/  IMAD.MOV.U32 R2, RZ, RZ, RZ ;  /* 0x000000ffff027224 */ /* 0x000fc600078e00ff */
[----:B------:R-:W3:Y:S04]  /*c3e0*/  LD.E.U8 R0, desc[UR6][R26.64+0x1b3] ;  /* 0x0001b3061a007980 */ /* 0x000ee8000c101100 */
[----:B------:R-:W5:Y:S04]  /*c3f0*/  LD.E.64 R14, desc[UR6][R26.64+0x148] ;  /* 0x000148061a0e7980 */ /* 0x000f68000c101b00 */
[----:B-----5:R-:W5:Y:S01]  /*c400*/  LD.E.64 R12, desc[UR6][R26.64+0x150] ;  /* 0x000150061a0c7980 */ /* 0x020f62000c101b00 */
[----:B--2---:R-:W-:-:S04]  /*c410*/  ISETP.NE.U32.AND P1, PT, R8, RZ, PT ;  /* 0x000000ff0800720c */ /* 0x004fc80003f25070 */
[----:B------:R-:W-:-:S13]  /*c420*/  ISETP.NE.AND.EX P1, PT, R9, RZ, PT, P1 ;  /* 0x000000ff0900720c */ /* 0x000fda0003f25310 */
[----:B------:R-:W-:-:S04]  /*c430*/  @P1 LEA R16, P0, R236, R8, 0x2 ;  /* 0x00000008ec101211 */ /* 0x000fc800078010ff */
[----:B------:R-:W-:-:S05]  /*c440*/  @P1 LEA.HI.X R17, R236, R9, R71, 0x2, P0 ;  /* 0x00000009ec111211 */ /* 0x000fca00000f1447 */
[----:B------:R1:W2:Y:S01]  /*c450*/  @P1 LD.E R2, desc[UR6][R16.64] ;  /* 0x0000000610021980 */ /* 0x0002a2000c101900 */
[-C--:B------:R-:W-:Y:S02]  /*c460*/  IADD3 R5, P1, R5, R148.reuse, RZ ;  /* 0x0000009405057210 */ /* 0x080fe40007f3e0ff */
[----:B------:R-:W-:Y:S02]  /*c470*/  LEA.HI R9, R7, R7, RZ, 0x1 ;  /* 0x0000000707097211 */ /* 0x000fe400078f08ff */
[----:B------:R-:W-:Y:S01]  /*c480*/  LEA R11, P0, R152, R148, 0x5 ;  /* 0x00000094980b7211 */ /* 0x000fe200078028ff */
[----:B------:R-:W-:Y:S01]  /*c490*/  IMAD.X R3, R3, 0x1, R151, P1 ;  /* 0x0000000103037824 */ /* 0x000fe200008e0697 */
[-C--:B------:R-:W-:Y:S02]  /*c4a0*/  LEA R46, P1, R5, R154.reuse, 0x1 ;  /* 0x0000009a052e7211 */ /* 0x080fe400078208ff */
[----:B------:R-:W-:Y:S01]  /*c4b0*/  SHF.R.S32.HI R9, RZ, 0x1, R9 ;  /* 0x00000001ff097819 */ /* 0x000fe20000011409 */
[----:B------:R-:W-:Y:S01]  /*c4c0*/  IMAD.MOV.U32 R150, RZ, RZ, R148 ;  /* 0x000000ffff967224 */ /* 0x000fe200078e0094 */
[----:B------:R-:W-:-:S02]  /*c4d0*/  LEA R48, P2, R148, R154, 0x1 ;  /* 0x0000009a94307211 */ /* 0x000fc400078408ff */
[----:B------:R-:W-:Y:S02]  /*c4e0*/  LEA.HI.X R6, R152, R151, R153, 0x5, P0 ;  /* 0x0000009798067211 */ /* 0x000fe400000f2c99 */
[----:B---3--:R-:W-:Y:S02]  /*c4f0*/  ISETP.NE.AND P4, PT, R0, RZ, PT ;  /* 0x000000ff0000720c */ /* 0x008fe40003f85270 */
        /* <DEDUP_REMOVED lines=8> */
[----:B------:R-:W-:Y:S02]  /*c580*/  IMAD.IADD R21, R72, 0x1, R3 ;  /* 0x0000000148157824 */ /* 0x000fe400078e0203 */
[----:B------:R-:W-:Y:S01]  /*c590*/  IMAD.IADD R5, R151, 0x1, R4 ;  /* 0x0000000197057824 */ /* 0x000fe200078e0204 */
[----:B------:R-:W-:Y:S02]  /*c5a0*/  ISETP.GE.AND P0, PT, R146, R11, PT ;  /* 0x0000000b9200720c */ /* 0x000fe40003f06270 */
[----:B-1----:R-:W-:Y:S01]  /*c5b0*/  LEA R16, P1, R150, R154, 0x1 ;  /* 0x0000009a96107211 */ /* 0x002fe200078208ff */
[----:B------:R-:W-:Y:S01]  /*c5c0*/  IMAD.SHL.U32 R45, R9, 0x10, RZ ;  /* 0x00000010092d7824 */ /* 0x000fe200078e00ff */
[----:B------:R-:W-:Y:S02]  /*c5d0*/  ISETP.GT.AND P0, PT, R54, -0x8, !P0 ;  /* 0xfffffff83600780c */ /* 0x000fe40004704270 */
[----:B------:R-:W-:-:S02]  /*c5e0*/  LEA.HI.X R17, R150, R155, R5, 0x1, P1 ;  /* 0x0000009b96117211 */ /* 0x000fc400008f0c05 */
[----:B--2---:R-:W-:-:S05]  /*c5f0*/  IADD3 R2, R2, R70, R61 ;  /* 0x0000004602027210 */ /* 0x004fca0007ffe03d */
[----:B------:R-:W-:-:S05]  /*c600*/  IMAD R2, R2, R9, RZ ;  /* 0x0000000902027224 */ /* 0x000fca00078e02ff */
[----:B------:R-:W-:Y:S02]  /*c610*/  SHF.R.S32.HI R4, RZ, 0x1f, R2 ;  /* 0x0000001fff047819 */ /* 0x000fe40000011402 */
[C---:B------:R-:W-:Y:S02]  /*c620*/  IADD3 R0, P3, R2.reuse, R3, RZ ;  /* 0x0000000302007210 */ /* 0x040fe40007f7e0ff */
[----:B------:R-:W-:Y:S02]  /*c630*/  IADD3 R2, P2, R2, R21, RZ ;  /* 0x0000001502027210 */ /* 0x000fe40007f5e0ff */
[-C--:B------:R-:W-:Y:S02]  /*c640*/  LEA.HI.X.SX32 R8, R3, R4.reuse, 0x1, P3 ;  /* 0x0000000403087211 */ /* 0x080fe400018f0eff */
[----:B------:R-:W-:Y:S01]  /*c650*/  LEA.HI.X.SX32 R4, R21, R4, 0x1, P2 ;  /* 0x0000000415047211 */ /* 0x000fe200010f0eff */
[----:B------:R-:W-:Y:S08]  /*c660*/  @!P4 BRA `(.L_x_2674) ;  /* 0x000000300018c947 */ /* 0x000ff00003800000 */
[----:B------:R-:W-:Y:S04]  /*c670*/  BSSY B1, `(.L_x_2675) ;  /* 0x00000bd000017945 */ /* 0x000fe80003800000 */
[----:B------:R-:W-:Y:S05]  /*c680*/  @!P0 BRA `(.L_x_2676) ;  /* 0x0000000800ec8947 */ /* 0x000fea0003800000 */
[----:B------:R1:W5:Y:S01]  /*c690*/  LD.E.128 R28, desc[UR6][R48.64] ;  /* 0x00000006301c7980 */ /* 0x000362000c101d00 */
[C---:B------:R-:W-:Y:S01]  /*c6a0*/  ISETP.GE.AND P4, PT, R24.reuse, R7, PT ;  /* 0x000000071800720c */ /* 0x040fe20003f86270 */
[----:B------:R-:W-:Y:S01]  /*c6b0*/  VIADD R2, R24, 0x40 ;  /* 0x0000004018027836 */ /* 0x000fe20000000000 */
[C---:B------:R-:W-:Y:S01]  /*c6c0*/  SHF.L.U64.HI R3, R0.reuse, 0x1, R8 ;  /* 0x0000000100037819 */ /* 0x040fe20000010208 */
[----:B------:R-:W-:-:S03]  /*c6d0*/  IMAD.SHL.U32 R35, R0, 0x2, RZ ;  /* 0x0000000200237824 */ /* 0x000fc600078e00ff */
[----:B------:R-:W-:Y:S01]  /*c6e0*/  ISETP.GE.AND P3, PT, R2, R7, PT ;  /* 0x000000070200720c */ /* 0x000fe20003f66270 */
[----:B------:R-:W-:Y:S01]  /*c6f0*/  VIADD R2, R24, 0x80 ;  /* 0x0000008018027836 */ /* 0x000fe20000000000 */
[-C--:B------:R-:W-:Y:S02]  /*c700*/  IADD3 R32, P1, R14, R35.reuse, RZ ;  /* 0x000000230e207210 */ /* 0x080fe40007f3e0ff */
[----:B-----5:R-:W-:Y:S01]  /*c710*/  IADD3 R34, P0, R12, R35, RZ ;  /* 0x000000230c227210 */ /* 0x020fe20007f1e0ff */
[----:B------:R-:W-:Y:S01]  /*c720*/  BSSY B0, `(.L_x_2677) ;  /* 0x000002c000007945 */ /* 0x000fe20003800000 */
[----:B------:R-:W-:Y:S01]  /*c730*/  ISETP.GE.AND P2, PT, R2, R7, PT ;  /* 0x000000070200720c */ /* 0x000fe20003f46270 */
[--C-:B------:R-:W-:Y:S02]  /*c740*/  IMAD.X R33, R15, 0x1, R3.reuse, P1 ;  /* 0x000000010f217824 */ /* 0x100fe400008e0603 */
[----:B------:R-:W-:Y:S01]  /*c750*/  IMAD.X R35, R13, 0x1, R3, P0 ;  /* 0x000000010d237824 */ /* 0x000fe200000e0603 */
[----:B------:R-:W-:Y:S09]  /*c760*/  @P4 BRA `(.L_x_2678) ;  /* 0x00000000009c4947 */ /* 0x000ff20003800000 */
[----:B------:R-:W2:Y:S04]  /*c770*/  LD.E.64 R2, desc[UR6][R34.64] ;  /* 0x0000000622027980 */ /* 0x000ea8000c101b00 */
[----:B------:R-:W3:Y:S01]  /*c780*/  LD.E.64 R4, desc[UR6][R32.64] ;  /* 0x0000000620047980 */ /* 0x000ee2000c101b00 */
[C---:B------:R-:W-:Y:S01]  /*c790*/  SHF.L.U32 R10, R29.reuse, 0x10, RZ ;  /* 0x000000101d0a7819 */ /* 0x040fe200000006ff */
[----:B------:R-:W-:Y:S01]  /*c7a0*/  IMAD.U32 R36, R30, 0x10000, RZ ;  /* 0x000100001e247824 */ /* 0x000fe200078e00ff */
[----:B------:R-:W-:Y:S02]  /*c7b0*/  LOP3.LUT R6, R29, 0xffff0000, RZ, 0xc0, !PT ;  /* 0xffff00001d067812 */ /* 0x000fe400078ec0ff */
[----:B------:R-:W-:Y:S02]  /*c7c0*/  SHF.L.U32 R37, R31, 0x10, RZ ;  /* 0x000000101f257819 */ /* 0x000fe400000006ff */
[----:B------:R-:W-:-:S02]  /*c7d0*/  SHF.L.U32 R20, R28, 0x10, RZ ;  /* 0x000000101c147819 */ /* 0x000fc400000006ff */
[----:B------:R-:W-:Y:S02]  /*c7e0*/  LOP3.LUT R38, R28, 0xffff0000, RZ, 0xc0, !PT ;  /* 0xffff00001c267812 */ /* 0x000fe400078ec0ff */
[----:B------:R-:W-:Y:S02]  /*c7f0*/  LOP3.LUT R31, R31, 0xffff0000, RZ, 0xc0, !PT ;  /* 0xffff00001f1f7812 */ /* 0x000fe400078ec0ff */
[----:B------:R-:W-:Y:S02]  /*c800*/  LOP3.LUT R39, R30, 0xffff0000, RZ, 0xc0, !PT ;  /* 0xffff00001e277812 */ /* 0x000fe400078ec0ff */
[----:B--2---:R-:W-:Y:S02]  /*c810*/  LOP3.LUT R23, R2, 0xffff0000, RZ, 0xc0, !PT ;  /* 0xffff000002177812 */ /* 0x004fe400078ec0ff */
[C---:B------:R-:W-:Y:S01]  /*c820*/  LOP3.LUT R22, R3.reuse, 0xffff0000, RZ, 0xc0, !PT ;  /* 0xffff000003167812 */ /* 0x040fe200078ec0ff */
[----:B------:R-:W-:Y:S01]  /*c830*/  IMAD.U32 R3, R3, 0x10000, RZ ;  /* 0x0001000003037824 */ /* 0x000fe200078e00ff */
[----:B---3--:R-:W-:Y:S01]  /*c840*/  LOP3.LUT R29, R4, 0xffff0000, RZ, 0xc0, !PT ;  /* 0xffff0000041d7812 */ /* 0x008fe200078ec0ff */
        /* <DEDUP_REMOVED lines=12> */
[----:B------:R-:W-:-:S02]  /*c910*/  FMUL.FTZ R2, R39, R5 ;  /* 0x0000000527027220 */ /* 0x000fc40000410000 */
[C---:B------:R-:W-:Y:S01]  /*c920*/  FMUL.FTZ R31, R38.reuse, R23 ;  /* 0x00000017261f7220 */ /* 0x040fe20000410000 */
[----:B------:R-:W-:Y:S01]  /*c930*/  FMUL.FTZ R38, R38, R29 ;  /* 0x0000001d26267220 */ /* 0x000fe20000410000 */
[----:B------:R-:W-:Y:S01]  /*c940*/  FFMA.FTZ R37, R37, R22, R10 ;  /* 0x0000001625257223 */ /* 0x000fe2000001000a */
[----:B------:R-:W-:Y:S01]  /*c950*/  FFMA.FTZ R41, R36, R5, -R41 ;  /* 0x0000000524297223 */ /* 0x000fe20000010829 */
[C---:B------:R-:W-:Y:S01]  /*c960*/  FFMA.FTZ R31, R20.reuse, R29, -R31 ;  /* 0x0000001d141f7223 */ /* 0x040fe2000001081f */
[----:B------:R-:W-:Y:S01]  /*c970*/  FFMA.FTZ R38, R20, R23, R38 ;  /* 0x0000001714267223 */ /* 0x000fe20000010026 */
[----:B------:R-:W-:Y:S01]  /*c980*/  FFMA.FTZ R2, R36, R3, R2 ;  /* 0x0000000324027223 */ /* 0x000fe20000010002 */
[----:B------:R-:W-:Y:S02]  /*c990*/  F2FP.BF16.F32.PACK_AB R37, R37, R30 ;  /* 0x0000001e2525723e */ /* 0x000fe400000010ff */
[----:B------:R-:W-:Y:S02]  /*c9a0*/  F2FP.BF16.F32.PACK_AB R29, R6, R21 ;  /* 0x00000015061d723e */ /* 0x000fe400000010ff */
[----:B------:R-:W-:-:S02]  /*c9b0*/  F2FP.BF16.F32.PACK_AB R28, R38, R31 ;  /* 0x0000001f261c723e */ /* 0x000fc400000010ff */
[----:B------:R-:W-:Y:S02]  /*c9c0*/  F2FP.BF16.F32.PACK_AB R30, R2, R41 ;  /* 0x00000029021e723e */ /* 0x000fe400000010ff */
[----:B------:R-:W-:Y:S02]  /*c9d0*/  MOV R31, R37 ;  /* 0x00000025001f7202 */ /* 0x000fe40000000f00 */
.L_x_2678:
[----:B------:R-:W-:Y:S05]  /*c9e0*/  BSYNC B0 ;  /* 0x0000000000007941 */ /* 0x000fea0003800000 */
.L_x_2677:
[----:B------:R2:W-:Y:S04]  /*c9f0*/  STS.128 [R239], R28 ;  /* 0x0000001cef007388 */ /* 0x0005e80000000c00 */
[----:B------:R2:W5:Y:S01]  /*ca00*/  LD.E.128 R20, desc[UR6][R48.64+0x80] ;  /* 0x0000800630147980 */ /* 0x000562000c101d00 */
[----:B------:R-:W-:Y:S04]  /*ca10*/  BSSY B0, `(.L_x_2679) ;  /* 0x0000028000007945 */ /* 0x000fe80003800000 */
[----:B------:R-:W-:Y:S05]  /*ca20*/  @P3 BRA `(.L_x_2680) ;  /* 0x0000000000983947 */ /* 0x000fea0003800000 */
[----:B------:R-:W3:Y:S04]  /*ca30*/  LD.E.64 R2, desc[UR6][R34.64+0x40] ;  /* 0x0000400622027980 */ /* 0x000ee8000c101b00 */
[----:B------:R-:W4:Y:S01]  /*ca40*/  LD.E.64 R4, desc[UR6][R32.64+0x40] ;  /* 0x0000400620047980 */ /* 0x000f22000c101b00 */
[C---:B-----5:R-:W-:Y:S01]  /*ca50*/  LOP3.LUT R6, R21.reuse, 0xffff0000, RZ, 0xc0, !PT ;  /* 0xffff000015067812 */ /* 0x060fe200078ec0ff */
[----:B--2---:R-:W-:Y:S01]  /*ca60*/  IMAD.U32 R30, R22, 0x10000, RZ ;  /* 0x00010000161e7824 */ /* 0x004fe200078e00ff */
        /* <DEDUP_REMOVED lines=34> */
.L_x_2680:
[----:B------:R-:W-:Y:S05]  /*cc90*/  BSYNC B0 ;  /* 0x0000000000007941 */ /* 0x000fea0003800000 */
.L_x_2679:
[----:B-----5:R3:W-:Y:S04]  /*cca0*/  STS.128 [R239+0x2000], R20 ;  /* 0x00200014ef007388 */ /* 0x0207e80000000c00 */
[----:B--2---:R3:W5:Y:S01]  /*ccb0*/  LD.E.128 R28, desc[UR6][R48.64+0x100] ;  /* 0x00010006301c7980 */ /* 0x004762000c101d00 */
[----:B------:R-:W-:Y:S04]  /*ccc0*/  BSSY B0, `(.L_x_2681) ;  /* 0x0000029000007945 */ /* 0x000fe80003800000 */
[----:B------:R-:W-:Y:S05]  /*ccd0*/  @P2 BRA `(.L_x_2682) ;  /* 0x00000000009c2947 */ /* 0x000fea0003800000 */
[----:B------:R-:W2:Y:S04]  /*cce0*/  LD.E.64 R2, desc[UR6][R34.64+0x80] ;  /* 0x0000800622027980 */ /* 0x000ea8000c101b00 */
[----:B------:R-:W4:Y:S01]  /*ccf0*/  LD.E.64 R4, desc[UR6][R32.64+0x80] ;  /* 0x0000800620047980 */ /* 0x000f22000c101b00 */
[C---:B-----5:R-:W-:Y:S01]  /*cd00*/  SHF.L.U32 R10, R29.reuse, 0x10, RZ ;  /* 0x000000101d0a7819 */ /* 0x060fe200000006ff */
[----:B------:R-:W-:Y:S01]  /*cd10*/  IMAD.U32 R36, R30, 0x10000, RZ ;  /* 0x000100001e247824 */ /* 0x000fe200078e00ff */
[----:B------:R-:W-:Y:S02]  /*cd20*/  LOP3.LUT R6, R29, 0xffff0000, RZ, 0xc0, !PT ;  /* 0xffff00001d067812 */ /* 0x000fe400078ec0ff */
[----:B------:R-:W-:Y:S02]  /*cd30*/  SHF.L.U32 R37, R31, 0x10, RZ ;  /* 0x000000101f257819 */ /* 0x000fe400000006ff */
[----:B---3--:R-:W-:-:S02]  /*cd40*/  SHF.L.U32 R20, R28, 0x10, RZ ;  /* 0x000000101c147819 */ /* 0x008fc400000006ff */
[----:B------:R-:W-:Y:S02]  /*cd50*/  LOP3.LUT R38, R28, 0xffff0000, RZ, 0xc0, !PT ;  /* 0xffff00001c267812 */ /* 0x000fe400078ec0ff */
[----:B------:R-:W-:Y:S02]  /*cd60*/  LOP3.LUT R31, R31, 0xffff0000, RZ, 0xc0, !PT ;  /* 0xffff00001f1f7812 */ /* 0x000fe400078ec0ff */
[----:B------:R-:W-:Y:S02]  /*cd70*/  LOP3.LUT R39, R30, 0xffff0000, RZ, 0xc0, !PT ;  /* 0xffff00001e277812 */ /* 0x000fe400078ec0ff */
        /* <DEDUP_REMOVED lines=29> */
.L_x_2682:
[----:B------:R-:W-:Y:S05]  /*cf50*/  BSYNC B0 ;  /* 0x0000000000007941 */ /* 0x000fea0003800000 */
.L_x_2681:
[----:B-----5:R2:W-:Y:S04]  /*cf60*/  STS.128 [R239+0x4000], R28 ;  /* 0x0040001cef007388 */ /* 0x0205e80000000c00 */
[----:B---3--:R2:W5:Y:S01]  /*cf70*/  LD.E.128 R20, desc[UR6][R48.64+0x180] ;  /* 0x0001800630147980 */ /* 0x008562000c101d00 */
[----:B------:R-:W-:Y:S01]  /*cf80*/  IADD3 R2, R24, 0xc0, RZ ;  /* 0x000000c018027810 */ /* 0x000fe20007ffe0ff */
[----:B------:R-:W-:Y:S03]  /*cf90*/  BSSY B0, `(.L_x_2683) ;  /* 0x0000029000007945 */ /* 0x000fe60003800000 */
[----:B------:R-:W-:-:S13]  /*cfa0*/  ISETP.GE.AND P0, PT, R2, R7, PT ;  /* 0x000000070200720c */ /* 0x000fda0003f06270 */
[----:B------:R-:W-:Y:S05]  /*cfb0*/  @P0 BRA `(.L_x_2684) ;  /* 0x0000000000980947 */ /* 0x000fea0003800000 */
[----:B------:R-:W3:Y:S04]  /*cfc0*/  LD.E.64 R2, desc[UR6][R34.64+0xc0] ;  /* 0x0000c00622027980 */ /* 0x000ee8000c101b00 */
[----:B------:R4:W3:Y:S01]  /*cfd0*/  LD.E.64 R4, desc[UR6][R32.64+0xc0] ;  /* 0x0000c00620047980 */ /* 0x0008e2000c101b00 */
[C---:B-----5:R-:W-:Y:S01]  /*cfe0*/  LOP3.LUT R6, R21.reuse, 0xffff0000, RZ, 0xc0, !PT ;  /* 0xffff000015067812 */ /* 0x060fe200078ec0ff */
[----:B--2---:R-:W-:Y:S01]  /*cff0*/  IMAD.U32 R30, R22, 0x10000, RZ ;  /* 0x00010000161e7824 */ /* 0x004fe200078e00ff */
[----:B------:R-:W-:Y:S02]  /*d000*/  SHF.L.U32 R10, R21, 0x10, RZ ;  /* 0x00000010150a7819 */ /* 0x000fe400000006ff */
[C---:B------:R-:W-:Y:S02]  /*d010*/  SHF.L.U32 R21, R20.reuse, 0x10, RZ ;  /* 0x0000001014157819 */ /* 0x040fe400000006ff */
[----:B------:R-:W-:-:S02]  /*d020*/  LOP3.LUT R36, R20, 0xffff0000, RZ, 0xc0, !PT ;  /* 0xffff000014247812 */ /* 0x000fc400078ec0ff */
[C---:B------:R-:W-:Y:S02]  /*d030*/  SHF.L.U32 R39, R23.reuse, 0x10, RZ ;  /* 0x0000001017277819 */ /* 0x040fe400000006ff */
[----:B------:R-:W-:Y:S02]  /*d040*/  LOP3.LUT R37, R23, 0xffff0000, RZ, 0xc0, !PT ;  /* 0xffff000017257812 */ /* 0x000fe400078ec0ff */
[----:B----4-:R-:W-:Y:S02]  /*d050*/  LOP3.LUT R32, R22, 0xffff0000, RZ, 0xc0, !PT ;  /* 0xffff000016207812 */ /* 0x010fe400078ec0ff */
[----:B---3--:R-:W-:Y:S02]  /*d060*/  LOP3.LUT R29, R2, 0xffff0000, RZ, 0xc0, !PT ;  /* 0xffff0000021d7812 */ /* 0x008fe400078ec0ff */
[----:B------:R-:W-:Y:S02]  /*d070*/  LOP3.LUT R20, R3, 0xffff0000, RZ, 0xc0, !PT ;  /* 0xffff000003147812 */ /* 0x000fe400078ec0ff */
[----:B------:R-:W-:Y:S01]  /*d080*/  LOP3.LUT R31, R4, 0xffff0000, RZ, 0xc0, !PT ;  /* 0xffff0000041f7812 */ /* 0x000fe200078ec0ff */
        /* <DEDUP_REMOVED lines=25> */
.L_x_2684:
[----:B------:R-:W-:Y:S05]  /*d220*/  BSYNC B0 ;  /* 0x0000000000007941 */ /* 0x000fea0003800000 */
.L_x_2683:
[----:B-----5:R3:W-:Y:S02]  /*d230*/  STS.128 [R239+0x6000], R20 ;  /* 0x00600014ef007388 */ /* 0x0207e40000000c00 */
.L_x_2676:
[----:B------:R-:W-:Y:S05]  /*d240*/  BSYNC B1 ;  /* 0x0000000000017941 */ /* 0x000fea0003800000 */
.L_x_2675:
[----:B------:R-:W-:Y:S01]  /*d250*/  VIADD R6, R146, 0x10 ;  /* 0x0000001092067836 */ /* 0x000fe20000000000 */
[----:B------:R-:W-:Y:S04]  /*d260*/  BSSY B1, `(.L_x_2685) ;  /* 0x00000c1000017945 */ /* 0x000fe80003800000 */
[----:B------:R-:W-:-:S04]  /*d270*/  ISETP.GE.AND P0, PT, R6, R11, PT ;  /* 0x0000000b0600720c */ /* 0x000fc80003f06270 */
[----:B------:R-:W-:-:S13]  /*d280*/  ISETP.LT.OR P0, PT, R54, -0x87, P0 ;  /* 0xffffff793600780c */ /* 0x000fda0000701670 */
[----:B------:R-:W-:Y:S05]  /*d290*/  @P0 BRA `(.L_x_2686) ;  /* 0x0000000800f40947 */ /* 0x000fea0003800000 */
[----:B---3--:R3:W5:Y:S01]  /*d2a0*/  LD.E.128 R20, desc[UR6][R46.64] ;  /* 0x000000062e147980 */ /* 0x008762000c101d00 */
[C---:B------:R-:W-:Y:S01]  /*d2b0*/  IADD3 R3, P0, R45.reuse, R0, RZ ;  /* 0x000000002d037210 */ /* 0x040fe20007f1e0ff */
[C---:B------:R-:W-:Y:S01]  /*d2c0*/  VIADD R2, R24.reuse, 0x40 ;  /* 0x0000004018027836 */ /* 0x040fe20000000000 */
[-C--:B------:R-:W-:Y:S02]  /*d2d0*/  ISETP.GE.AND P2, PT, R24, R7.reuse, PT ;  /* 0x000000071800720c */ /* 0x080fe40003f46270 */
[----:B------:R-:W-:Y:S01]  /*d2e0*/  LEA.HI.X.SX32 R4, R45, R8, 0x1, P0 ;  /* 0x000000082d047211 */ /* 0x000fe200000f0eff */
[C---:B------:R-:W-:Y:S01]  /*d2f0*/  IMAD.SHL.U32 R35, R3.reuse, 0x2, RZ ;  /* 0x0000000203237824 */ /* 0x040fe200078e00ff */
[----:B------:R-:W-:Y:S01]  /*d300*/  ISETP.GE.AND P1, PT, R2, R7, PT ;  /* 0x000000070200720c */ /* 0x000fe20003f26270 */
[----:B------:R-:W-:Y:S01]  /*d310*/  VIADD R2, R24, 0x80 ;  /* 0x0000008018027836 */ /* 0x000fe20000000000 */
[----:B------:R-:W-:Y:S02]  /*d320*/  SHF.L.U64.HI R3, R3, 0x1, R4 ;  /* 0x0000000103037819 */ /* 0x000fe40000010204 */
[----:B------:R-:W-:-:S02]  /*d330*/  IADD3 R32, P4, R14, R35, RZ ;  /* 0x000000230e207210 */ /* 0x000fc40007f9e0ff */
[----:B-----5:R-:W-:Y:S01]  /*d340*/  IADD3 R34, P3, R12, R35, RZ ;  /* 0x000000230c227210 */ /* 0x020fe20007f7e0ff */
[----:B------:R-:W-:Y:S01]  /*d350*/  BSSY B0, `(.L_x_2687) ;  /* 0x000002b000007945 */ /* 0x000fe20003800000 */
[----:B------:R-:W-:Y:S01]  /*d360*/  ISETP.GE.AND P0, PT, R2, R7, PT ;  /* 0x000000070200720c */ /* 0x000fe20003f06270 */
[--C-:B------:R-:W-:Y:S02]  /*d370*/  IMAD.X R33, R15, 0x1, R3.reuse, P4 ;  /* 0x000000010f217824 */ /* 0x100fe400020e0603 */
[----:B------:R-:W-:Y:S01]  /*d380*/  IMAD.X R35, R13, 0x1, R3, P3 ;  /* 0x000000010d237824 */ /* 0x000fe200018e0603 */
[----:B------:R-:W-:Y:S09]  /*d390*/  @P2 BRA `(.L_x_2688) ;  /* 0x0000000000982947 */ /* 0x000ff20003800000 */
[----:B------:R-:W4:Y:S04]  /*d3a0*/  LD.E.64 R2, desc[UR6][R34.64] ;  /* 0x0000000622027980 */ /* 0x000f28000c101b00 */
[----:B------:R-:W5:Y:S01]  /*d3b0*/  LD.E.64 R4, desc[UR6][R32.64] ;  /* 0x0000000620047980 */ /* 0x000f62000c101b00 */
[C---:B------:R-:W-:Y:S01]  /*d3c0*/  LOP3.LUT R10, R21.reuse, 0xffff0000, RZ, 0xc0, !PT ;  /* 0xffff0000150a7812 */ /* 0x040fe200078ec0ff */
[----:B------:R-:W-:Y:S01]  /*d3d0*/  IMAD.U32 R36, R22, 0x10000, RZ ;  /* 0x0001000016247824 */ /* 0x000fe200078e00ff */
[----:B--2---:R-:W-:Y:S02]  /*d3e0*/  SHF.L.U32 R28, R21, 0x10, RZ ;  /* 0x00000010151c7819 */ /* 0x004fe400000006ff */
[C---:B------:R-:W-:Y:S02]  /*d3f0*/  SHF.L.U32 R21, R20.reuse, 0x10, RZ ;  /* 0x0000001014157819 */ /* 0x040fe400000006ff */
[----:B------:R-:W-:-:S02]  /*d400*/  LOP3.LUT R38, R20, 0xffff0000, RZ, 0xc0, !PT ;  /* 0xffff000014267812 */ /* 0x000fc400078ec0ff */
[C---:B------:R-:W-:Y:S02]  /*d410*/  SHF.L.U32 R39, R23.reuse, 0x10, RZ ;  /* 0x0000001017277819 */ /* 0x040fe400000006ff */
[----:B------:R-:W-:Y:S02]  /*d420*/  LOP3.LUT R37, R23, 0xffff0000, RZ, 0xc0, !PT ;  /* 0xffff000017257812 */ /* 0x000fe400078ec0ff */
[----:B------:R-:W-:Y:S02]  /*d430*/  LOP3.LUT R40, R22, 0xffff0000, RZ, 0xc0, !PT ;  /* 0xffff000016287812 */ /* 0x000fe400078ec0ff */
[----:B----4-:R-:W-:Y:S02]  /*d440*/  LOP3.LUT R29, R2, 0xffff0000, RZ, 0xc0, !PT ;  /* 0xffff0000021d7812 */ /* 0x010fe400078ec0ff */
[----:B------:R-:W-:Y:S02]  /*d450*/  LOP3.LUT R20, R3, 0xffff0000, RZ, 0xc0, !PT ;  /* 0xffff000003147812 */ /* 0x000fe400078ec0ff */
[----:B-----5:R-:W-:Y:S01]  /*d460*/  LOP3.LUT R31, R4, 0xffff0000, RZ, 0xc0, !PT ;  /* 0xffff0000041f7812 */ /* 0x020fe200078ec0ff */
        /* <DEDUP_REMOVED lines=25> */
.L_x_2688:
[----:B------:R-:W-:Y:S05]  /*d600*/  BSYNC B0 ;  /* 0x0000000000007941 */ /* 0x000fea0003800000 */
.L_x_2687:
[----:B------:R4:W-:Y:S04]  /*d610*/  STS.128 [R239+0x800], R20 ;  /* 0x00080014ef007388 */ /* 0x0009e80000000c00 */
[----:B--2---:R4:W5:Y:S01]  /*d620*/  LD.E.128 R28, desc[UR6][R46.64+0x80] ;  /* 0x000080062e1c7980 */ /* 0x004962000c101d00 */
[----:B------:R-:W-:Y:S04]  /*d630*/  BSSY B0, `(.L_x_2689) ;  /* 0x000002a000007945 */ /* 0x000fe80003800000 */
[----:B------:R-:W-:Y:S05]  /*d640*/  @P1 BRA `(.L_x_2690) ;  /* 0x0000000000a01947 */ /* 0x000fea0003800000 */
[----:B------:R-:W2:Y:S04]  /*d650*/  LD.E.64 R2, desc[UR6][R34.64+0x40] ;  /* 0x0000400622027980 */ /* 0x000ea8000c101b00 */
[----:B------:R-:W3:Y:S01]  /*d660*/  LD.E.64 R4, desc[UR6][R32.64+0x40] ;  /* 0x0000400620047980 */ /* 0x000ee2000c101b00 */
[----:B----45:R-:W-:Y:S01]  /*d670*/  SHF.L.U32 R20, R29, 0x10, RZ ;  /* 0x000000101d147819 */ /* 0x030fe200000006ff */
[----:B------:R-:W-:Y:S01]  /*d680*/  IMAD.U32 R39, R31, 0x10000, RZ ;  /* 0x000100001f277824 */ /* 0x000fe200078e00ff */
[----:B------:R-:W-:Y:S02]  /*d690*/  LOP3.LUT R10, R29, 0xffff0000, RZ, 0xc0, !PT ;  /* 0xffff00001d0a7812 */ /* 0x000fe400078ec0ff */
[----:B------:R-:W-:Y:S02]  /*d6a0*/  LOP3.LUT R37, R31, 0xffff0000, RZ, 0xc0, !PT ;  /* 0xffff00001f257812 */ /* 0x000fe400078ec0ff */
[----:B------:R-:W-:-:S02]  /*d6b0*/  SHF.L.U32 R21, R28, 0x10, RZ ;  /* 0x000000101c157819 */ /* 0x000fc400000006ff */
[----:B------:R-:W-:Y:S02]  /*d6c0*/  LOP3.LUT R38, R28, 0xffff0000, RZ, 0xc0, !PT ;  /* 0xffff00001c267812 */ /* 0x000fe400078ec0ff */
[C---:B------:R-:W-:Y:S02]  /*d6d0*/  SHF.L.U32 R36, R30.reuse, 0x10, RZ ;  /* 0x000000101e247819 */ /* 0x040fe400000006ff */
[----:B------:R-:W-:Y:S02]  /*d6e0*/  LOP3.LUT R40, R30, 0xffff0000, RZ, 0xc0, !PT ;  /* 0xffff00001e287812 */ /* 0x000fe400078ec0ff */
[C---:B--2---:R-:W-:Y:S01]  /*d6f0*/  LOP3.LUT R29, R2.reuse, 0xffff0000, RZ, 0xc0, !PT ;  /* 0xffff0000021d7812 */ /* 0x044fe200078ec0ff */
[----:B------:R-:W-:Y:S01]  /*d700*/  IMAD.U32 R2, R2, 0x10000, RZ ;  /* 0x0001000002027824 */ /* 0x000fe200078e00ff */
[----:B------:R-:W-:Y:S02]  /*d710*/  LOP3.LUT R22, R3, 0xffff0000, RZ, 0xc0, !PT ;  /* 0xffff000003167812 */ /* 0x000fe400078ec0ff */
        /* <DEDUP_REMOVED lines=11> */
[C---:B------:R-:W-:Y:S01]  /*d7d0*/  FFMA.FTZ R30, R39.reuse, R28, -R30 ;  /* 0x0000001c271e7223 */ /* 0x040fe2000001081e */
[----:B------:R-:W-:Y:S01]  /*d7e0*/  FMUL.FTZ R29, R40, R3 ;  /* 0x00000003281d7220 */ /* 0x000fe20000410000 */
[C---:B------:R-:W-:Y:S01]  /*d7f0*/  FMUL.FTZ R31, R38.reuse, R4 ;  /* 0x00000004261f7220 */ /* 0x040fe20000410000 */
[----:B------:R-:W-:Y:S01]  /*d800*/  FFMA.FTZ R39, R39, R22, R20 ;  /* 0x0000001627277223 */ /* 0x000fe20000010014 */
[-C--:B------:R-:W-:Y:S01]  /*d810*/  FMUL.FTZ R20, R38, R2.reuse ;  /* 0x0000000226147220 */ /* 0x080fe20000410000 */
[-C--:B------:R-:W-:Y:S01]  /*d820*/  FMUL.FTZ R40, R40, R5.reuse ;  /* 0x0000000528287220 */ /* 0x080fe20000410000 */
[C---:B------:R-:W-:Y:S01]  /*d830*/  FFMA.FTZ R31, R21.reuse, R2, R31 ;  /* 0x00000002151f7223 */ /* 0x040fe2000001001f */
[C---:B------:R-:W-:Y:S01]  /*d840*/  FFMA.FTZ R29, R36.reuse, R5, -R29 ;  /* 0x00000005241d7223 */ /* 0x040fe2000001081d */
[----:B------:R-:W-:Y:S01]  /*d850*/  FFMA.FTZ R20, R21, R4, -R20 ;  /* 0x0000000415147223 */ /* 0x000fe20000010814 */
[----:B------:R-:W-:Y:S01]  /*d860*/  FFMA.FTZ R40, R36, R3, R40 ;  /* 0x0000000324287223 */ /* 0x000fe20000010028 */
[----:B------:R-:W-:-:S02]  /*d870*/  F2FP.BF16.F32.PACK_AB R10, R10, R23 ;  /* 0x000000170a0a723e */ /* 0x000fc400000010ff */
[----:B------:R-:W-:Y:S02]  /*d880*/  F2FP.BF16.F32.PACK_AB R39, R39, R30 ;  /* 0x0000001e2727723e */ /* 0x000fe400000010ff */
[----:B------:R-:W-:Y:S02]  /*d890*/  F2FP.BF16.F32.PACK_AB R28, R31, R20 ;  /* 0x000000141f1c723e */ /* 0x000fe400000010ff */
[----:B------:R-:W-:Y:S02]  /*d8a0*/  F2FP.BF16.F32.PACK_AB R30, R40, R29 ;  /* 0x0000001d281e723e */ /* 0x000fe400000010ff */
[----:B------:R-:W-:Y:S02]  /*d8b0*/  MOV R29, R10 ;  /* 0x0000000a001d7202 */ /* 0x000fe40000000f00 */
[----:B------:R-:W-:Y:S02]  /*d8c0*/  MOV R31, R39 ;  /* 0x00000027001f7202 */ /* 0x000fe40000000f00 */
.L_x_2690:
[----:B------:R-:W-:Y:S05]  /*d8d0*/  BSYNC B0 ;  /* 0x0000000000007941 */ /* 0x000fea0003800000 */
.L_x_2689:
[----:B-----5:R2:W-:Y:S04]  /*d8e0*/  STS.128 [R239+0x2800], R28 ;  /* 0x0028001cef007388 */ /* 0x0205e80000000c00 */
[----:B----4-:R2:W5:Y:S01]  /*d8f0*/  LD.E.128 R20, desc[UR6][R46.64+0x100] ;  /* 0x000100062e147980 */ /* 0x010562000c101d00 */
[----:B------:R-:W-:Y:S04]  /*d900*/  BSSY B0, `(.L_x_2691) ;  /* 0x0000028000007945 */ /* 0x000fe80003800000 */
[----:B------:R-:W-:Y:S05]  /*d910*/  @P0 BRA `(.L_x_2692) ;  /* 0x0000000000980947 */ /* 0x000fea0003800000 */
[----:B------:R-:W4:Y:S04]  /*d920*/  LD.E.64 R2, desc[UR6][R34.64+0x80] ;  /* 0x0000800622027980 */ /* 0x000f28000c101b00 */
[----:B------:R-:W3:Y:S01]  /*d930*/  LD.E.64 R4, desc[UR6][R32.64+0x80] ;  /* 0x0000800620047980 */ /* 0x000ee2000c101b00 */
[C---:B-----5:R-:W-:Y:S01]  /*d940*/  LOP3.LUT R10, R21.reuse, 0xffff0000, RZ, 0xc0, !PT ;  /* 0xffff0000150a7812 */ /* 0x060fe200078ec0ff */
        /* <DEDUP_REMOVED lines=35> */
.L_x_2692:
[----:B------:R-:W-:Y:S05]  /*db80*/  BSYNC B0 ;  /* 0x0000000000007941 */ /* 0x000fea0003800000 */
.L_x_2691:
[----:B-----5:R4:W-:Y:S04]  /*db90*/  STS.128 [R239+0x4800], R20 ;  /* 0x00480014ef007388 */ /* 0x0209e80000000c00 */
[----:B--23--:R-:W5:Y:S01]  /*dba0*/  LD.E.128 R44, desc[UR6][R46.64+0x180] ;  /* 0x000180062e2c7980 */ /* 0x00cf62000c101d00 */
[----:B------:R-:W-:Y:S01]  /*dbb0*/  IADD3 R2, R24, 0xc0, RZ ;  /* 0x000000c018027810 */ /* 0x000fe20007ffe0ff */
[----:B------:R-:W-:Y:S03]  /*dbc0*/  BSSY B0, `(.L_x_2693) ;  /* 0x0000029000007945 */ /* 0x000fe60003800000 */
[----:B------:R-:W-:-:S13]  /*dbd0*/  ISETP.GE.AND P0, PT, R2, R7, PT ;  /* 0x000000070200720c */ /* 0x000fda0003f06270 */
[----:B------:R-:W-:Y:S05]  /*dbe0*/  @P0 BRA `(.L_x_2694) ;  /* 0x0000000000980947 */ /* 0x000fea0003800000 */
[----:B------:R-:W2:Y:S04]  /*dbf0*/  LD.E.64 R2, desc[UR6][R34.64+0xc0] ;  /* 0x0000c00622027980 */ /* 0x000ea8000c101b00 */
[----:B------:R-:W3:Y:S01]  /*dc00*/  LD.E.64 R4, desc[UR6][R32.64+0xc0] ;  /* 0x0000c00620047980 */ /* 0x000ee2000c101b00 */
[C---:B-----5:R-:W-:Y:S01]  /*dc10*/  LOP3.LUT R10, R45.reuse, 0xffff0000, RZ, 0xc0, !PT ;  /* 0xffff00002d0a7812 */ /* 0x060fe200078ec0ff */
[----:B------:R-:W-:Y:S01]  /*dc20*/  IMAD.U32 R30, R46, 0x10000, RZ ;  /* 0x000100002e1e7824 */ /* 0x000fe200078e00ff */
[----:B----4-:R-:W-:Y:S02]  /*dc30*/  SHF.L.U32 R20, R45, 0x10, RZ ;  /* 0x000000102d147819 */ /* 0x010fe400000006ff */
[C---:B------:R-:W-:Y:S02]  /*dc40*/  LOP3.LUT R37, R47.reuse, 0xffff0000, RZ, 0xc0, !PT ;  /* 0xffff00002f257812 */ /* 0x040fe400078ec0ff */
[----:B------:R-:W-:-:S02]  /*dc50*/  SHF.L.U32 R39, R47, 0x10, RZ ;  /* 0x000000102f277819 */ /* 0x000fc400000006ff */
[----:B------:R-:W-:Y:S02]  /*dc60*/  SHF.L.U32 R21, R44, 0x10, RZ ;  /* 0x000000102c157819 */ /* 0x000fe400000006ff */
[----:B------:R-:W-:Y:S02]  /*dc70*/  LOP3.LUT R46, R46, 0xffff0000, RZ, 0xc0, !PT ;  /* 0xffff00002e2e7812 */ /* 0x000fe400078ec0ff */
[----:B------:R-:W-:Y:S02]  /*dc80*/  LOP3.LUT R44, R44, 0xffff0000, RZ, 0xc0, !PT ;  /* 0xffff00002c2c7812 */ /* 0x000fe400078ec0ff */
[----:B--2---:R-:W-:Y:S02]  /*dc90*/  LOP3.LUT R29, R2, 0xffff0000, RZ, 0xc0, !PT ;  /* 0xffff0000021d7812 */ /* 0x004fe400078ec0ff */
        /* <DEDUP_REMOVED lines=27> */
.L_x_2694:
[----:B------:R-:W-:Y:S05]  /*de50*/  BSYNC B0 ;  /* 0x0000000000007941 */ /* 0x000fea0003800000 */
.L_x_2693:
[----:B-----5:R2:W-:Y:S02]  /*de60*/  STS.128 [R239+0x6800], R44 ;  /* 0x0068002cef007388 */ /* 0x0205e40000000c00 */
.L_x_2686:
[----:B------:R-:W-:Y:S05]  /*de70*/  BSYNC B1 ;  /* 0x0000000000017941 */ /* 0x000fea0003800000 */
.L_x_2685:
[----:B------:R-:W-:Y:S01]  /*de80*/  VIADD R10, R146, 0x20 ;  /* 0x00000020920a7836 */ /* 0x000fe20000000000 */
[----:B------:R-:W-:Y:S04]  /*de90*/  BSSY B1, `(.L_x_2695) ;  /* 0x00000c2000017945 */ /* 0x000fe80003800000 */
[----:B------:R-:W-:-:S04]  /*dea0*/  ISETP.GE.AND P0, PT, R10, R11, PT ;  /* 0x0000000b0a00720c */ /* 0x000fc80003f06270 */
[----:B------:R-:W-:-:S13]  /*deb0*/  ISETP.LT.OR P0, PT, R54, -0x107, P0 ;  /* 0xfffffef93600780c */ /* 0x000fda0000701670 */
[----:B------:R-:W-:Y:S05]  /*dec0*/  @P0 BRA `(.L_x_2696) ;  /* 0x0000000800f80947 */ /* 0x000fea0003800000 */
[----:B---34-:R3:W5:Y:S01]  /*ded0*/  LD.E.128 R20, desc[UR6][R18.64] ;  /* 0x0000000612147980 */ /* 0x018762000c101d00 */
[----:B------:R-:W-:Y:S01]  /*dee0*/  IMAD.SHL.U32 R3, R9, 0x20, RZ ;  /* 0x0000002009037824 */ /* 0x000fe200078e00ff */
[C---:B------:R-:W-:Y:S01]  /*def0*/  ISETP.GE.AND P2, PT, R24.reuse, R7, PT ;  /* 0x000000071800720c */ /* 0x040fe20003f46270 */
[----:B------:R-:W-:-:S03]  /*df00*/  VIADD R2, R24, 0x40 ;  /* 0x0000004018027836 */ /* 0x000fc60000000000 */
[C---:B------:R-:W-:Y:S02]  /*df10*/  IADD3 R4, P0, R3.reuse, R0, RZ ;  /* 0x0000000003047210 */ /* 0x040fe40007f1e0ff */
[----:B------:R-:W-:Y:S01]  /*df20*/  ISETP.GE.AND P1, PT, R2, R7, PT ;  /* 0x000000070200720c */ /* 0x000fe20003f26270 */
[----:B------:R-:W-:Y:S01]  /*df30*/  VIADD R2, R24, 0x80 ;  /* 0x0000008018027836 */ /* 0x000fe20000000000 */
[----:B------:R-:W-:Y:S01]  /*df40*/  LEA.HI.X.SX32 R3, R3, R8, 0x1, P0 ;  /* 0x0000000803037211 */ /* 0x000fe200000f0eff */
[C---:B------:R-:W-:Y:S01]  /*df50*/  IMAD.SHL.U32 R35, R4.reuse, 0x2, RZ ;  /* 0x0000000204237824 */ /* 0x040fe200078e00ff */
[----:B------:R-:W-:Y:S02]  /*df60*/  BSSY B0, `(.L_x_2697) ;  /* 0x000002f000007945 */ /* 0x000fe40003800000 */
[----:B------:R-:W-:Y:S02]  /*df70*/  SHF.L.U64.HI R3, R4, 0x1, R3 ;  /* 0x0000000104037819 */ /* 0x000fe40000010203 */
[----:B------:R-:W-:-:S02]  /*df80*/  IADD3 R32, P4, R14, R35, RZ ;  /* 0x000000230e207210 */ /* 0x000fc40007f9e0ff */
[----:B-----5:R-:W-:Y:S02]  /*df90*/  IADD3 R34, P3, R12, R35, RZ ;  /* 0x000000230c227210 */ /* 0x020fe40007f7e0ff */
[----:B------:R-:W-:Y:S01]  /*dfa0*/  ISETP.GE.AND P0, PT, R2, R7, PT ;  /* 0x000000070200720c */ /* 0x000fe20003f06270 */
[--C-:B------:R-:W-:Y:S02]  /*dfb0*/  IMAD.X R33, R15, 0x1, R3.reuse, P4 ;  /* 0x000000010f217824 */ /* 0x100fe400020e0603 */
[----:B------:R-:W-:Y:S01]  /*dfc0*/  IMAD.X R35, R13, 0x1, R3, P3 ;  /* 0x000000010d237824 */ /* 0x000fe200018e0603 */
[----:B------:R-:W-:Y:S09]  /*dfd0*/  @P2 BRA `(.L_x_2698) ;  /* 0x00000000009c2947 */ /* 0x000ff20003800000 */
[----:B------:R-:W4:Y:S04]  /*dfe0*/  LD.E.64 R2, desc[UR6][R34.64] ;  /* 0x0000000622027980 */ /* 0x000f28000c101b00 */
[----:B------:R-:W5:Y:S01]  /*dff0*/  LD.E.64 R4, desc[UR6][R32.64] ;  /* 0x0000000620047980 */ /* 0x000f62000c101b00 */
[C---:B--2---:R-:W-:Y:S01]  /*e000*/  SHF.L.U32 R28, R21.reuse, 0x10, RZ ;  /* 0x00000010151c7819 */ /* 0x044fe200000006ff */
[----:B------:R-:W-:Y:S01]  /*e010*/  IMAD.U32 R39, R22, 0x10000, RZ ;  /* 0x0001000016277824 */ /* 0x000fe200078e00ff */
[----:B------:R-:W-:Y:S02]  /*e020*/  LOP3.LUT R21, R21, 0xffff0000, RZ, 0xc0, !PT ;  /* 0xffff000015157812 */ /* 0x000fe400078ec0ff */
[C---:B------:R-:W-:Y:S02]  /*e030*/  SHF.L.U32 R29, R20.reuse, 0x10, RZ ;  /* 0x00000010141d7819 */ /* 0x040fe400000006ff */
[----:B------:R-:W-:-:S02]  /*e040*/  LOP3.LUT R40, R20, 0xffff0000, RZ, 0xc0, !PT ;  /* 0xffff000014287812 */ /* 0x000fc400078ec0ff */
[C---:B------:R-:W-:Y:S02]  /*e050*/  SHF.L.U32 R38, R23.reuse, 0x10, RZ ;  /* 0x0000001017267819 */ /* 0x040fe400000006ff */
[----:B------:R-:W-:Y:S02]  /*e060*/  LOP3.LUT R37, R23, 0xffff0000, RZ, 0xc0, !PT ;  /* 0xffff000017257812 */ /* 0x000fe400078ec0ff */
[----:B------:R-:W-:Y:S02]  /*e070*/  LOP3.LUT R22, R22, 0xffff0000, RZ, 0xc0, !PT ;  /* 0xffff000016167812 */ /* 0x000fe400078ec0ff */
[----:B----4-:R-:W-:Y:S02]  /*e080*/  LOP3.LUT R30, R2, 0xffff0000, RZ, 0xc0, !PT ;  /* 0xffff0000021e7812 */ /* 0x010fe400078ec0ff */
[C---:B------:R-:W-:Y:S01]  /*e090*/  LOP3.LUT R20, R3.reuse, 0xffff0000, RZ, 0xc0, !PT ;  /* 0xffff000003147812 */ /* 0x040fe200078ec0ff */
[----:B------:R-:W-:Y:S01]  /*e0a0*/  IMAD.U32 R3, R3, 0x10000, RZ ;  /* 0x0001000003037824 */ /* 0x000fe200078e00ff */
[----:B-----5:R-:W-:Y:S01]  /*e0b0*/  LOP3.LUT R36, R4, 0xffff0000, RZ, 0xc0, !PT ;  /* 0xffff000004247812 */ /* 0x020fe200078ec0ff */
        /* <DEDUP_REMOVED lines=25> */
.L_x_2698:
[----:B------:R-:W-:Y:S05]  /*e250*/  BSYNC B0 ;  /* 0x0000000000007941 */ /* 0x000fea0003800000 */
.L_x_2697:
[----:B------:R4:W-:Y:S04]  /*e260*/  STS.128 [R239+0x1000], R20 ;  /* 0x00100014ef007388 */ /* 0x0009e80000000c00 */
[----:B--2---:R4:W5:Y:S01]  /*e270*/  LD.E.128 R28, desc[UR6][R18.64+0x80] ;  /* 0x00008006121c7980 */ /* 0x004962000c101d00 */
[----:B------:R-:W-:Y:S04]  /*e280*/  BSSY B0, `(.L_x_2699) ;  /* 0x0000028000007945 */ /* 0x000fe80003800000 */
[----:B------:R-:W-:Y:S05]  /*e290*/  @P1 BRA `(.L_x_2700) ;  /* 0x0000000000981947 */ /* 0x000fea0003800000 */
[----:B------:R-:W2:Y:S04]  /*e2a0*/  LD.E.64 R2, desc[UR6][R34.64+0x40] ;  /* 0x0000400622027980 */ /* 0x000ea8000c101b00 */
[----:B------:R-:W3:Y:S01]  /*e2b0*/  LD.E.64 R4, desc[UR6][R32.64+0x40] ;  /* 0x0000400620047980 */ /* 0x000ee2000c101b00 */
[C---:B----45:R-:W-:Y:S01]  /*e2c0*/  SHF.L.U32 R21, R29.reuse, 0x10, RZ ;  /* 0x000000101d157819 */ /* 0x070fe200000006ff */
[----:B------:R-:W-:Y:S01]  /*e2d0*/  IMAD.U32 R39, R30, 0x10000, RZ ;  /* 0x000100001e277824 */ /* 0x000fe200078e00ff */
[----:B------:R-:W-:Y:S02]  /*e2e0*/  LOP3.LUT R20, R29, 0xffff0000, RZ, 0xc0, !PT ;  /* 0xffff00001d147812 */ /* 0x000fe400078ec0ff */
[----:B------:R-:W-:Y:S02]  /*e2f0*/  LOP3.LUT R36, R31, 0xffff0000, RZ, 0xc0, !PT ;  /* 0xffff00001f247812 */ /* 0x000fe400078ec0ff */
[----:B------:R-:W-:-:S02]  /*e300*/  SHF.L.U32 R22, R28, 0x10, RZ ;  /* 0x000000101c167819 */ /* 0x000fc400000006ff */
[----:B------:R-:W-:Y:S02]  /*e310*/  LOP3.LUT R40, R28, 0xffff0000, RZ, 0xc0, !PT ;  /* 0xffff00001c287812 */ /* 0x000fe400078ec0ff */
[----:B------:R-:W-:Y:S02]  /*e320*/  SHF.L.U32 R38, R31, 0x10, RZ ;  /* 0x000000101f267819 */ /* 0x000fe400000006ff */
[----:B------:R-:W-:Y:S02]  /*e330*/  LOP3.LUT R30, R30, 0xffff0000, RZ, 0xc0, !PT ;  /* 0xffff00001e1e7812 */ /* 0x000fe400078ec0ff */
[----:B--2---:R-:W-:Y:S02]  /*e340*/  LOP3.LUT R29, R2, 0xffff0000, RZ, 0xc0, !PT ;  /* 0xffff0000021d7812 */ /* 0x004fe400078ec0ff */
[----:B------:R-:W-:Y:S02]  /*e350*/  LOP3.LUT R23, R3, 0xffff0000, RZ, 0xc0, !PT ;  /* 0xffff000003177812 */ /* 0x000fe400078ec0ff */
[----:B---3--:R-:W-:Y:S01]  /*e360*/  LOP3.LUT R37, R4, 0xffff0000, RZ, 0xc0, !PT ;  /* 0xffff000004257812 */ /* 0x008fe200078ec0ff */
[----:B------:R-:W-:Y:S01]  /*e370*/  FMUL.FTZ R28, R20, R29 ;  /* 0x0000001d141c7220 */ /* 0x000fe20000410000 */
[----:B------:R-:W-:Y:S01]  /*e380*/  LOP3.LUT R31, R5, 0xffff0000, RZ, 0xc0, !PT ;  /* 0xffff0000051f7812 */ /* 0x000fe200078ec0ff */
[----:B------:R-:W-:Y:S01]  /*e390*/  FMUL.FTZ R41, R36, R23 ;  /* 0x0000001724297220 */ /* 0x000fe20000410000 */
[----:B------:R-:W-:Y:S01]  /*e3a0*/  SHF.L.U32 R3, R3, 0x10, RZ ;  /* 0x0000001003037819 */ /* 0x000fe200000006ff */
[-C--:B------:R-:W-:Y:S01]  /*e3b0*/  FMUL.FTZ R20, R20, R37.reuse ;  /* 0x0000002514147220 */ /* 0x080fe20000410000 */
[----:B------:R-:W-:Y:S01]  /*e3c0*/  FFMA.FTZ R28, R21, R37, -R28 ;  /* 0x00000025151c7223 */ /* 0x000fe2000001081c */
[----:B------:R-:W-:Y:S01]  /*e3d0*/  FFMA.FTZ R41, R38, R31, -R41 ;  /* 0x0000001f26297223 */ /* 0x000fe20000010829 */
        /* <DEDUP_REMOVED lines=18> */
.L_x_2700:
[----:B------:R-:W-:Y:S05]  /*e500*/  BSYNC B0 ;  /* 0x0000000000007941 */ /* 0x000fea0003800000 */
.L_x_2699:
[----:B-----5:R2:W-:Y:S04]  /*e510*/  STS.128 [R239+0x3000], R28 ;  /* 0x0030001cef007388 */ /* 0x0205e80000000c00 */
[----:B----4-:R2:W5:Y:S01]  /*e520*/  LD.E.128 R20, desc[UR6][R18.64+0x100] ;  /* 0x0001000612147980 */ /* 0x010562000c101d00 */
[----:B------:R-:W-:Y:S04]  /*e530*/  BSSY B0, `(.L_x_2701) ;  /* 0x0000029000007945 */ /* 0x000fe80003800000 */
[----:B------:R-:W-:Y:S05]  /*e540*/  @P0 BRA `(.L_x_2702) ;  /* 0x00000000009c0947 */ /* 0x000fea0003800000 */
[----:B------:R-:W4:Y:S04]  /*e550*/  LD.E.64 R2, desc[UR6][R34.64+0x80] ;  /* 0x0000800622027980 */ /* 0x000f28000c101b00 */
[----:B------:R-:W3:Y:S01]  /*e560*/  LD.E.64 R4, desc[UR6][R32.64+0x80] ;  /* 0x0000800620047980 */ /* 0x000ee2000c101b00 */
[C---:B--2--5:R-:W-:Y:S01]  /*e570*/  SHF.L.U32 R28, R21.reuse, 0x10, RZ ;  /* 0x00000010151c7819 */ /* 0x064fe200000006ff */
        /* <DEDUP_REMOVED lines=10> */
[----:B---3--:R-:W-:Y:S01]  /*e620*/  LOP3.LUT R36, R4, 0xffff0000, RZ, 0xc0, !PT ;  /* 0xffff000004247812 */ /* 0x008fe200078ec0ff */
        /* <DEDUP_REMOVED lines=25> */
.L_x_2702:
[----:B------:R-:W-:Y:S05]  /*e7c0*/  BSYNC B0 ;  /* 0x0000000000007941 */ /* 0x000fea0003800000 */
.L_x_2701:
[----:B-----5:R4:W-:Y:S04]  /*e7d0*/  STS.128 [R239+0x5000], R20 ;  /* 0x00500014ef007388 */ /* 0x0209e80000000c00 */
[----:B--2---:R4:W5:Y:S01]  /*e7e0*/  LD.E.128 R28, desc[UR6][R18.64+0x180] ;  /* 0x00018006121c7980 */ /* 0x004962000c101d00 */
[----:B------:R-:W-:Y:S01]  /*e7f0*/  IADD3 R2, R24, 0xc0, RZ ;  /* 0x000000c018027810 */ /* 0x000fe20007ffe0ff */
[----:B------:R-:W-:Y:S03]  /*e800*/  BSSY B0, `(.L_x_2703) ;  /* 0x0000029000007945 */ /* 0x000fe60003800000 */
[----:B------:R-:W-:-:S13]  /*e810*/  ISETP.GE.AND P0, PT, R2, R7, PT ;  /* 0x000000070200720c */ /* 0x000fda0003f06270 */
[----:B------:R-:W-:Y:S05]  /*e820*/  @P0 BRA `(.L_x_2704) ;  /* 0x0000000000980947 */ /* 0x000fea0003800000 */
[----:B------:R-:W2:Y:S04]  /*e830*/  LD.E.64 R2, desc[UR6][R34.64+0xc0] ;  /* 0x0000c00622027980 */ /* 0x000ea8000c101b00 */
[----:B------:R-:W2:Y:S01]  /*e840*/  LD.E.64 R4, desc[UR6][R32.64+0xc0] ;  /* 0x0000c00620047980 */ /* 0x000ea2000c101b00 */
[C---:B---345:R-:W-:Y:S01]  /*e850*/  SHF.L.U32 R19, R29.reuse, 0x10, RZ ;  /* 0x000000101d137819 */ /* 0x078fe200000006ff */
        /* <DEDUP_REMOVED lines=16> */
[----:B------:R-:W-:Y:S01]  /*e960*/  FMUL.FTZ R31, R31, R28 ;  /* 0x0000001c1f1f7220 */ /* 0x000fe20000410000 */
[----:B------:R-:W-:Y:S01]  /*e970*/  SHF.L.U32 R5, R5, 0x10, RZ ;  /* 0x0000001005057819 */ /* 0x000fe200000006ff */
[----:B------:R-:W-:Y:S01]  /*e980*/  FFMA.FTZ R19, R19, R23, R18 ;  /* 0x0000001713137223 */ /* 0x000fe20000010012 */
[----:B------:R-:W-:Y:S01]  /*e990*/  SHF.L.U32 R23, R2, 0x10, RZ ;  /* 0x0000001002177819 */ /* 0x000fe200000006ff */
[----:B------:R-:W-:-:S02]  /*e9a0*/  IMAD.U32 R29, R4, 0x10000, RZ ;  /* 0x00010000041d7824 */ /* 0x000fc400078e00ff */
[C---:B------:R-:W-:Y:S01]  /*e9b0*/  FFMA.FTZ R33, R36.reuse, R28, -R33 ;  /* 0x0000001c24217223 */ /* 0x040fe20000010821 */
[----:B------:R-:W-:Y:S01]  /*e9c0*/  FFMA.FTZ R36, R36, R21, R31 ;  /* 0x0000001524247223 */ /* 0x000fe2000001001f */
[----:B------:R-:W-:Y:S01]  /*e9d0*/  FMUL.FTZ R2, R30, R3 ;  /* 0x000000031e027220 */ /* 0x000fe20000410000 */
[C---:B------:R-:W-:Y:S01]  /*e9e0*/  FMUL.FTZ R21, R38.reuse, R23 ;  /* 0x0000001726157220 */ /* 0x040fe20000410000 */
[----:B------:R-:W-:Y:S01]  /*e9f0*/  FMUL.FTZ R38, R38, R29 ;  /* 0x0000001d26267220 */ /* 0x000fe20000410000 */
        /* <DEDUP_REMOVED lines=9> */
.L_x_2704:
[----:B------:R-:W-:Y:S05]  /*ea90*/  BSYNC B0 ;  /* 0x0000000000007941 */ /* 0x000fea0003800000 */
.L_x_2703:
[----:B-----5:R2:W-:Y:S02]  /*eaa0*/  STS.128 [R239+0x7000], R28 ;  /* 0x0070001cef007388 */ /* 0x0205e40000000c00 */
.L_x_2696:
[----:B------:R-:W-:Y:S05]  /*eab0*/  BSYNC B1 ;  /* 0x0000000000017941 */ /* 0x000fea0003800000 */
.L_x_2695:
[----:B---34-:R-:W-:-:S05]  /*eac0*/  VIADD R18, R146, 0x30 ;  /* 0x0000003092127836 */ /* 0x018fca0000000000 */
[----:B------:R-:W-:-:S04]  /*ead0*/  ISETP.GE.AND P0, PT, R18, R11, PT ;  /* 0x0000000b1200720c */ /* 0x000fc80003f06270 */
[----:B------:R-:W-:-:S13]  /*eae0*/  ISETP.LT.OR P0, PT, R54, -0x187, P0 ;  /* 0xfffffe793600780c */ /* 0x000fda0000701670 */
[----:B------:R-:W-:Y:S05]  /*eaf0*/  @P0 BRA `(.L_x_2705) ;  /* 0x0000006800040947 */ /* 0x000fea0003800000 */
[----:B------:R-:W-:Y:S01]  /*eb00*/  IMAD R9, R9, 0x30, RZ ;  /* 0x0000003009097824 */ /* 0x000fe200078e02ff */
[----:B------:R-:W-:-:S04]  /*eb10*/  ISETP.GE.AND P2, PT, R24, R7, PT ;  /* 0x000000071800720c */ /* 0x000fc80003f46270 */
[----:B------:R-:W-:Y:S01]  /*eb20*/  IADD3 R3, P0, R9, R0, RZ ;  /* 0x0000000009037210 */ /* 0x000fe20007f1e0ff */
[----:B------:R-:W-:-:S03]  /*eb30*/  VIADD R0, R24, 0x40 ;  /* 0x0000004018007836 */ /* 0x000fc60000000000 */
[----:B------:R-:W-:Y:S01]  /*eb40*/  LEA.HI.X.SX32 R8, R9, R8, 0x1, P0 ;  /* 0x0000000809087211 */ /* 0x000fe200000f0eff */
[C---:B--2---:R-:W-:Y:S01]  /*eb50*/  IMAD.SHL.U32 R29, R3.reuse, 0x2, RZ ;  /* 0x00000002031d7824 */ /* 0x044fe200078e00ff */
[----:B------:R-:W-:Y:S01]  /*eb60*/  ISETP.GE.AND P1, PT, R0, R7, PT ;  /* 0x000000070000720c */ /* 0x000fe20003f26270 */
[----:B------:R-:W-:Y:S01]  /*eb70*/  VIADD R0, R24, 0x80 ;  /* 0x0000008018007836 */ /* 0x000fe20000000000 */
[----:B------:R-:W-:Y:S02]  /*eb80*/  SHF.L.U64.HI R3, R3, 0x1, R8 ;  /* 0x0000000103037819 */ /* 0x000fe40000010208 */
[-C--:B------:R-:W-:Y:S02]  /*eb90*/  IADD3 R8, P4, R14, R29.reuse, RZ ;  /* 0x0000001d0e087210 */ /* 0x080fe40007f9e0ff */
[----:B-----5:R-:W-:Y:S01]  /*eba0*/  IADD3 R28, P3, R12, R29, RZ ;  /* 0x0000001d0c1c7210 */ /* 0x020fe20007f7e0ff */
[----:B------:R-:W-:Y:S01]  /*ebb0*/  BSSY B0, `(.L_x_2706) ;  /* 0x000002c000007945 */ /* 0x000fe20003800000 */
[----:B------:R-:W-:Y:S01]  /*ebc0*/  ISETP.GE.AND P0, PT, R0, R7, PT ;  /* 0x000000070000720c */ /* 0x000fe20003f06270 */
[----:B------:R-:W-:-:S02]  /*ebd0*/  IMAD.X R9, R15, 0x1, R3, P4 ;  /* 0x000000010f097824 */ /* 0x000fc400020e0603 */
[----:B------:R-:W-:Y:S02]  /*ebe0*/  IMAD.X R29, R13, 0x1, R3, P3 ;  /* 0x000000010d1d7824 */ /* 0x000fe400018e0603 */
[----:B------:R2:W5:Y:S01]  /*ebf0*/  LD.E.128 R12, desc[UR6][R16.64] ;  /* 0x00000006100c7980 */ /* 0x000562000c101d00 */
[----:B------:R-:W-:Y:S07]  /*ec00*/  @P2 BRA `(.L_x_2707) ;  /* 0x0000000000982947 */ /* 0x000fee0003800000 */
        /* <DEDUP_REMOVED lines=21> */
[C---:B------:R-:W-:Y:S01]  /*ed60*/  FMUL.FTZ R14, R22.reuse, R15 ;  /* 0x0000000f160e7220 */ /* 0x040fe20000410000 */
[----:B------:R-:W-:Y:S01]  /*ed70*/  FFMA.FTZ R11, R11, R19, R0 ;  /* 0x000000130b0b7223 */ /* 0x000fe20000010000 */
[----:B------:R-:W-:Y:S01]  /*ed80*/  FMUL.FTZ R22, R22, R20 ;  /* 0x0000001416167220 */ /* 0x000fe20000410000 */
[C---:B------:R-:W-:Y:S01]  /*ed90*/  FMUL.FTZ R0, R31.reuse, R2 ;  /* 0x000000021f007220 */ /* 0x040fe20000410000 */
        /* <DEDUP_REMOVED lines=13> */
.L_x_2707:
[----:B------:R-:W-:Y:S05]  /*ee70*/  BSYNC B0 ;  /* 0x0000000000007941 */ /* 0x000fea0003800000 */
.L_x_2706:
[----:B-----5:R3:W-:Y:S04]  /*ee80*/  STS.128 [R239+0x1800], R12 ;  /* 0x0018000cef007388 */ /* 0x0207e80000000c00 */
[----:B------:R3:W5:Y:S01]  /*ee90*/  LD.E.128 R20, desc[UR6][R16.64+0x80] ;  /* 0x0000800610147980 */ /* 0x000762000c101d00 */
[----:B------:R-:W-:Y:S04]  /*eea0*/  BSSY B0, `(.L_x_2708) ;  /* 0x0000028000007945 */ /* 0x000fe80003800000 */
[----:B------:R-:W-:Y:S05]  /*eeb0*/  @P1 BRA `(.L_x_2709) ;  /* 0x0000000000981947 */ /* 0x000fea0003800000 */
[----:B------:R-:W4:Y:S04]  /*eec0*/  LD.E.64 R2, desc[UR6][R28.64+0x40] ;  /* 0x000040061c027980 */ /* 0x000f28000c101b00 */
[----:B------:R-:W2:Y:S01]  /*eed0*/  LD.E.64 R4, desc[UR6][R8.64+0x40] ;  /* 0x0000400608047980 */ /* 0x000ea2000c101b00 */
[C---:B-----5:R-:W-:Y:S02]  /*eee0*/  SHF.L.U32 R11, R21.reuse, 0x10, RZ ;  /* 0x00000010150b7819 */ /* 0x060fe400000006ff */
[----:B------:R-:W-:Y:S02]  /*eef0*/  LOP3.LUT R0, R21, 0xffff0000, RZ, 0xc0, !PT ;  /* 0xffff000015007812 */ /* 0x000fe400078ec0ff */
[C---:B---3--:R-:W-:Y:S02]  /*ef00*/  SHF.L.U32 R12, R20.reuse, 0x10, RZ ;  /* 0x00000010140c7819 */ /* 0x048fe400000006ff */
[----:B------:R-:W-:-:S02]  /*ef10*/  LOP3.LUT R31, R20, 0xffff0000, RZ, 0xc0, !PT ;  /* 0xffff0000141f7812 */ /* 0x000fc400078ec0ff */
[C---:B------:R-:W-:Y:S02]  /*ef20*/  LOP3.LUT R20, R23.reuse, 0xffff0000, RZ, 0xc0, !PT ;  /* 0xffff000017147812 */ /* 0x040fe400078ec0ff */
[----:B------:R-:W-:Y:S01]  /*ef30*/  SHF.L.U32 R30, R23, 0x10, RZ ;  /* 0x00000010171e7819 */ /* 0x000fe200000006ff */
[C---:B------:R-:W-:Y:S01]  /*ef40*/  IMAD.U32 R23, R22.reuse, 0x10000, RZ ;  /* 0x0001000016177824 */ /* 0x040fe200078e00ff */
[----:B------:R-:W-:Y:S02]  /*ef50*/  LOP3.LUT R22, R22, 0xffff0000, RZ, 0xc0, !PT ;  /* 0xffff000016167812 */ /* 0x000fe400078ec0ff */
[----:B----4-:R-:W-:Y:S02]  /*ef60*/  LOP3.LUT R15, R2, 0xffff0000, RZ, 0xc0, !PT ;  /* 0xffff0000020f7812 */ /* 0x010fe400078ec0ff */
[----:B------:R-:W-:Y:S02]  /*ef70*/  LOP3.LUT R13, R3, 0xffff0000, RZ, 0xc0, !PT ;  /* 0xffff0000030d7812 */ /* 0x000fe400078ec0ff */
[----:B--2---:R-:W-:Y:S01]  /*ef80*/  LOP3.LUT R21, R4, 0xffff0000, RZ, 0xc0, !PT ;  /* 0xffff000004157812 */ /* 0x004fe200078ec0ff */
[----:B------:R-:W-:Y:S01]  /*ef90*/  FMUL.FTZ R14, R0, R15 ;  /* 0x0000000f000e7220 */ /* 0x000fe20000410000 */
        /* <DEDUP_REMOVED lines=10> */
[----:B------:R-:W-:Y:S01]  /*f040*/  FFMA.FTZ R33, R30, R19, -R33 ;  /* 0x000000131e217223 */ /* 0x000fe20000010821 */
        /* <DEDUP_REMOVED lines=13> */
.L_x_2709:
[----:B------:R-:W-:Y:S05]  /*f120*/  BSYNC B0 ;  /* 0x0000000000007941 */ /* 0x000fea0003800000 */
.L_x_2708:
[----:B-----5:R4:W-:Y:S04]  /*f130*/  STS.128 [R239+0x3800], R20 ;  /* 0x00380014ef007388 */ /* 0x0209e80000000c00 */
[----:B---3--:R4:W5:Y:S01]  /*f140*/  LD.E.128 R12, desc[UR6][R16.64+0x100] ;  /* 0x00010006100c7980 */ /* 0x008962000c101d00 */
[----:B------:R-:W-:Y:S04]  /*f150*/  BSSY B0, `(.L_x_2710) ;  /* 0x0000028000007945 */ /* 0x000fe80003800000 */
        /* <DEDUP_REMOVED lines=8> */
[C---:B----4-:R-:W-:Y:S02]  /*f1e0*/  SHF.L.U32 R23, R15.reuse, 0x10, RZ ;  /* 0x000000100f177819 */ /* 0x050fe400000006ff */
[----:B------:R-:W-:Y:S02]  /*f1f0*/  LOP3.LUT R22, R15, 0xffff0000, RZ, 0xc0, !PT ;  /* 0xffff00000f167812 */ /* 0x000fe400078ec0ff */
[----:B------:R-:W-:Y:S02]  /*f200*/  LOP3.LUT R32, R14, 0xffff0000, RZ, 0xc0, !PT ;  /* 0xffff00000e207812 */ /* 0x000fe400078ec0ff */
        /* <DEDUP_REMOVED lines=28> */
.L_x_2711:
[----:B------:R-:W-:Y:S05]  /*f3d0*/  BSYNC B0 ;  /* 0x0000000000007941 */ /* 0x000fea0003800000 */
.L_x_2710:
[----:B-----5:R3:W-:Y:S04]  /*f3e0*/  STS.128 [R239+0x5800], R12 ;  /* 0x0058000cef007388 */ /* 0x0207e80000000c00 */
[----:B----4-:R3:W5:Y:S01]  /*f3f0*/  LD.E.128 R20, desc[UR6][R16.64+0x180] ;  /* 0x0001800610147980 */ /* 0x010762000c101d00 */
[----:B------:R-:W-:Y:S01]  /*f400*/  IADD3 R24, R24, 0xc0, RZ ;  /* 0x000000c018187810 */ /* 0x000fe20007ffe0ff */
[----:B------:R-:W-:Y:S03]  /*f410*/  BSSY B0, `(.L_x_2712) ;  /* 0x0000029000007945 */ /* 0x000fe60003800000 */
[----:B------:R-:W-:-:S13]  /*f420*/  ISETP.GE.AND P0, PT, R24, R7, PT ;  /* 0x000000071800720c */ /* 0x000fda0003f06270 */
[----:B------:R-:W-:Y:S05]  /*f430*/  @P0 BRA `(.L_x_2713) ;  /* 0x0000000000980947 */ /* 0x000fea0003800000 */
[----:B------:R-:W4:Y:S04]  /*f440*/  LD.E.64 R2, desc[UR6][R28.64+0xc0] ;  /* 0x0000c0061c027980 */ /* 0x000f28000c101b00 */
[----:B------:R-:W4:Y:S01]  /*f450*/  LD.E.64 R4, desc[UR6][R8.64+0xc0] ;  /* 0x0000c00608047980 */ /* 0x000f22000c101b00 */
[----:B-----5:R-:W-:Y:S01]  /*f460*/  LOP3.LUT R0, R21, 0xffff0000, RZ, 0xc0, !PT ;  /* 0xffff000015007812 */ /* 0x020fe200078ec0ff */
[----:B--23--:R-:W-:Y:S01]  /*f470*/  IMAD.U32 R17, R22, 0x10000, RZ ;  /* 0x0001000016117824 */ /* 0x00cfe200078e00ff */
[----:B------:R-:W-:Y:S02]  /*f480*/  LOP3.LUT R14, R23, 0xffff0000, RZ, 0xc0, !PT ;  /* 0xffff0000170e7812 */ /* 0x000fe400078ec0ff */
[----:B------:R-:W-:Y:S02]  /*f490*/  SHF.L.U32 R7, R21, 0x10, RZ ;  /* 0x0000001015077819 */ /* 0x000fe400000006ff */
[----:B------:R-:W-:-:S02]  /*f4a0*/  SHF.L.U32 R11, R20, 0x10, RZ ;  /* 0x00000010140b7819 */ /* 0x000fc400000006ff */
[----:B------:R-:W-:Y:S02]  /*f4b0*/  SHF.L.U32 R16, R23, 0x10, RZ ;  /* 0x0000001017107819 */ /* 0x000fe400000006ff */
[----:B------:R-:W-:Y:S02]  /*f4c0*/  LOP3.LUT R22, R22, 0xffff0000, RZ, 0xc0, !PT ;  /* 0xffff000016167812 */ /* 0x000fe400078ec0ff */
[----:B------:R-:W-:Y:S02]  /*f4d0*/  LOP3.LUT R20, R20, 0xffff0000, RZ, 0xc0, !PT ;  /* 0xffff000014147812 */ /* 0x000fe400078ec0ff */
[----:B----4-:R-:W-:Y:S02]  /*f4e0*/  LOP3.LUT R13, R2, 0xffff0000, RZ, 0xc0, !PT ;  /* 0xffff0000020d7812 */ /* 0x010fe400078ec0ff */
[----:B------:R-:W-:Y:S02]  /*f4f0*/  LOP3.LUT R12, R3, 0xffff0000, RZ, 0xc0, !PT ;  /* 0xffff0000030c7812 */ /* 0x000fe400078ec0ff */
[----:B------:R-:W-:Y:S01]  /*f500*/  LOP3.LUT R15, R4, 0xffff0000, RZ, 0xc0, !PT ;  /* 0xffff0000040f7812 */ /* 0x000fe200078ec0ff */
[----:B------:R-:W-:Y:S01]  /*f510*/  FMUL.FTZ R8, R0, R13 ;  /* 0x0000000d00087220 */ /* 0x000fe20000410000 */
[----:B------:R-:W-:Y:S01]  /*f520*/  LOP3.LUT R9, R5, 0xffff0000, RZ, 0xc0, !PT ;  /* 0xffff000005097812 */ /* 0x000fe200078ec0ff */
[----:B------:R-:W-:Y:S01]  /*f530*/  FMUL.FTZ R19, R14, R12 ;  /* 0x0000000c0e137220 */ /* 0x000fe20000410000 */
[----:B------:R-:W-:Y:S01]  /*f540*/  SHF.L.U32 R3, R3, 0x10, RZ ;  /* 0x0000001003037819 */ /* 0x000fe200000006ff */
[-C--:B------:R-:W-:Y:S01]  /*f550*/  FMUL.FTZ R0, R0, R15.reuse ;  /* 0x0000000f00007220 */ /* 0x080fe20000410000 */
[----:B------:R-:W-:Y:S01]  /*f560*/  SHF.L.U32 R2, R2, 0x10, RZ ;  /* 0x0000001002027819 */ /* 0x000fe200000006ff */
[----:B------:R-:W-:Y:S01]  /*f570*/  FFMA.FTZ R8, R7, R15, -R8 ;  /* 0x0000000f07087223 */ /* 0x000fe20000010808 */
[----:B------:R-:W-:Y:S01]  /*f580*/  SHF.L.U32 R5, R5, 0x10, RZ ;  /* 0x0000001005057819 */ /* 0x000fe200000006ff */
[----:B------:R-:W-:-:S02]  /*f590*/  IMAD.U32 R4, R4, 0x10000, RZ ;  /* 0x0001000004047824 */ /* 0x000fc400078e00ff */
[----:B------:R-:W-:Y:S01]  /*f5a0*/  FFMA.FTZ R7, R7, R13, R0 ;  /* 0x0000000d07077223 */ /* 0x000fe20000010000 */
[-C--:B------:R-:W-:Y:S01]  /*f5b0*/  FMUL.FTZ R13, R14, R9.reuse ;  /* 0x000000090e0d7220 */ /* 0x080fe20000410000 */
[----:B------:R-:W-:Y:S01]  /*f5c0*/  FFMA.FTZ R19, R16, R9, -R19 ;  /* 0x0000000910137223 */ /* 0x000fe20000010813 */
[----:B------:R-:W-:Y:S01]  /*f5d0*/  FMUL.FTZ R14, R22, R3 ;  /* 0x00000003160e7220 */ /* 0x000fe20000410000 */
[C---:B------:R-:W-:Y:S01]  /*f5e0*/  FMUL.FTZ R0, R20.reuse, R2 ;  /* 0x0000000214007220 */ /* 0x040fe20000410000 */
[----:B------:R-:W-:Y:S01]  /*f5f0*/  FMUL.FTZ R9, R20, R4 ;  /* 0x0000000414097220 */ /* 0x000fe20000410000 */
[-C--:B------:R-:W-:Y:S01]  /*f600*/  FMUL.FTZ R22, R22, R5.reuse ;  /* 0x0000000516167220 */ /* 0x080fe20000410000 */
        /* <DEDUP_REMOVED lines=9> */
.L_x_2713:
[----:B------:R-:W-:Y:S05]  /*f6a0*/  BSYNC B0 ;  /* 0x0000000000007941 */ /* 0x000fea0003800000 */
.L_x_2712:
[----:B-----5:R4:W-:Y:S01]  /*f6b0*/  STS.128 [R239+0x7800], R20 ;  /* 0x00780014ef007388 */ /* 0x0209e20000000c00 */
[----:B------:R-:W-:Y:S05]  /*f6c0*/  BRA `(.L_x_2705) ;  /* 0x0000005c00107947 */ /* 0x000fea0003800000 */
.L_x_2674:
[----:B------:R-:W-:Y:S04]  /*f6d0*/  BSSY B1, `(.L_x_2714) ;  /* 0x0000159000017945 */ /* 0x000fe80003800000 */
[----:B------:R-:W-:Y:S05]  /*f6e0*/  @!P0 BRA `(.L_x_2715) ;  /* 0x00000014005c8947 */ /* 0x000fea0003800000 */
[----:B------:R1:W5:Y:S01]  /*f6f0*/  LD.E.128 R40, desc[UR6][R48.64] ;  /* 0x0000000630287980 */ /* 0x000362000c101d00 */
[CC--:B------:R-:W-:Y:S01]  /*f700*/  ISETP.GE.AND P2, PT, R24.reuse, R7.reuse, PT ;  /* 0x000000071800720c */ /* 0x0c0fe20003f46270 */
[C---:B------:R-:W-:Y:S02]  /*f710*/  VIADD R6, R24.reuse, 0x40 ;  /* 0x0000004018067836 */ /* 0x040fe40000000000 */
[----:B------:R-:W-:Y:S01]  /*f720*/  VIADD R0, R24, 0x80 ;  /* 0x0000008018007836 */ /* 0x000fe20000000000 */
[----:B------:R-:W-:Y:S02]  /*f730*/  BSSY B0, `(.L_x_2716) ;  /* 0x0000053000007945 */ /* 0x000fe40003800000 */
[-C--:B------:R-:W-:Y:S02]  /*f740*/  ISETP.GE.AND P1, PT, R6, R7.reuse, PT ;  /* 0x000000070600720c */ /* 0x080fe40003f26270 */
[----:B------:R-:W-:-:S05]  /*f750*/  ISETP.GE.AND P0, PT, R0, R7, PT ;  /* 0x000000070000720c */ /* 0x000fca0003f06270 */
[----:B------:R-:W-:Y:S08]  /*f760*/  @P2 BRA `(.L_x_2717) ;  /* 0x00000004003c2947 */ /* 0x000ff00003800000 */
        /* <DEDUP_REMOVED lines=8> */
[C---:B-----5:R-:W-:Y:S01]  /*f7f0*/  LEA R28, P2, R5.reuse, R12, 0x1 ;  /* 0x0000000c051c7211 */ /* 0x060fe200078408ff */
[----:B------:R-:W2:Y:S03]  /*f800*/  LD.E.128 R20, desc[UR6][R20.64] ;  /* 0x0000000614147980 */ /* 0x000ea6000c101d00 */
[----:B------:R-:W-:Y:S01]  /*f810*/  LEA.HI.X R29, R5, R13, R3, 0x1, P2 ;  /* 0x0000000d051d7211 */ /* 0x000fe200010f0c03 */
[----:B------:R-:W-:Y:S01]  /*f820*/  IMAD.MOV.U32 R3, RZ, RZ, RZ ;  /* 0x000000ffff037224 */ /* 0x000fe200078e00ff */
[----:B------:R-:W-:-:S04]  /*f830*/  @P3 IADD3 R3, -R9, RZ, RZ ;  /* 0x000000ff09033210 */ /* 0x000fc80007ffe1ff */
[C---:B------:R-:W-:Y:S01]  /*f840*/  IADD3 R5, P2, R3.reuse, R2, RZ ;  /* 0x0000000203057210 */ /* 0x040fe20007f5e0ff */
[----:B------:R-:W3:Y:S03]  /*f850*/  LD.E.128 R28, desc[UR6][R28.64] ;  /* 0x000000061c1c7980 */ /* 0x000ee6000c101d00 */
[----:B------:R-:W-:Y:S02]  /*f860*/  LEA.HI.X.SX32 R3, R3, R4, 0x1, P2 ;  /* 0x0000000403037211 */ /* 0x000fe400010f0eff */
[----:B------:R-:W-:-:S04]  /*f870*/  LEA R32, P2, R5, R14, 0x1 ;  /* 0x0000000e05207211 */ /* 0x000fc800078408ff */
[----:B------:R-:W-:-:S06]  /*f880*/  LEA.HI.X R33, R5, R15, R3, 0x1, P2 ;  /* 0x0000000f05217211 */ /* 0x000fcc00010f0c03 */
[----:B------:R-:W4:Y:S01]  /*f890*/  LD.E.128 R32, desc[UR6][R32.64] ;  /* 0x0000000620207980 */ /* 0x000f22000c101d00 */
[C---:B------:R-:W-:Y:S01]  /*f8a0*/  IMAD.U32 R37, R42.reuse, 0x10000, RZ ;  /* 0x000100002a257824 */ /* 0x040fe200078e00ff */
        /* <DEDUP_REMOVED lines=14> */
[C---:B---3--:R-:W-:Y:S01]  /*f990*/  IMAD.U32 R44, R28.reuse, 0x10000, RZ ;  /* 0x000100001c2c7824 */ /* 0x048fe200078e00ff */
        /* <DEDUP_REMOVED lines=16> */
[----:B------:R-:W-:Y:S01]  /*faa0*/  FMUL.FTZ R56, R41, R56 ;  /* 0x0000003829387220 */ /* 0x000fe20000410000 */
[----:B------:R-:W-:Y:S01]  /*fab0*/  @!P3 FADD.FTZ R31, -R31, -RZ ;  /* 0x800000ff1f1fb221 */ /* 0x000fe20000010100 */
        /* <DEDUP_REMOVED lines=26> */
.L_x_2717:
[----:B------:R-:W-:Y:S05]  /*fc60*/  BSYNC B0 ;  /* 0x0000000000007941 */ /* 0x000fea0003800000 */
.L_x_2716:
[----:B-----5:R2:W-:Y:S04]  /*fc70*/  STS.128 [R239], R40 ;  /* 0x00000028ef007388 */ /* 0x0205e80000000c00 */
[----:B------:R2:W5:Y:S01]  /*fc80*/  LD.E.128 R36, desc[UR6][R48.64+0x80] ;  /* 0x0000800630247980 */ /* 0x000562000c101d00 */
[----:B------:R-:W-:Y:S04]  /*fc90*/  BSSY B0, `(.L_x_2718) ;  /* 0x0000051000007945 */ /* 0x000fe80003800000 */
        /* <DEDUP_REMOVED lines=25> */
[----:B--2---:R-:W-:Y:S02]  /*fe30*/  SHF.L.U32 R40, R39, 0x10, RZ ;  /* 0x0000001027287819 */ /* 0x004fe400000006ff */
        /* <DEDUP_REMOVED lines=25> */
[----:B------:R-:W-:Y:S01]  /*ffd0*/  FMUL.FTZ R20, R20, R23 ;  /* 0x0000001714147220 */ /* 0x000fe20000410000 */
[----:B------:R-:W-:Y:S01]  /*ffe0*/  @!P2 FADD.FTZ R56, -R56, -RZ ;  /* 0x800000ff3838a221 */ /* 0x000fe20000010100 */
[----:B------:R-:W-:Y:S01]  /*fff0*/  @!P2 FADD.FTZ R31, -R31, -RZ ;  /* 0x800000ff1f1fa221 */ /* 0x000fe20000010100 */
[----:B------:R-:W-:Y:S01]  /*10000*/  FMUL.FTZ R29, R22, R29 ;  /* 0x0000001d161d7220 */ /* 0x000fe20000410000 */
[----:B------:R-:W-:Y:S01]  /*10010*/  FMUL.FTZ R21, R21, R28 ;  /* 0x0000001c15157220 */ /* 0x000fe20000410000 */
[C---:B------:R-:W-:Y:S01]  /*10020*/  IMAD.U32 R28, R32.reuse, 0x10000, RZ ;  /* 0x00010000201c7824 */ /* 0x040fe200078e00ff */
        /* <DEDUP_REMOVED lines=23> */
.L_x_2719:
[----:B------:R-:W-:Y:S05]  /*101a0*/  BSYNC B0 ;  /* 0x0000000000007941 */ /* 0x000fea0003800000 */
.L_x_2718:
[----:B-----5:R3:W-:Y:S04]  /*101b0*/  STS.128 [R239+0x2000], R36 ;  /* 0x00200024ef007388 */ /* 0x0207e80000000c00 */
[----:B--2---:R3:W5:Y:S01]  /*101c0*/  LD.E.128 R40, desc[UR6][R48.64+0x100] ;  /* 0x0001000630287980 */ /* 0x004762000c101d00 */
        /* <DEDUP_REMOVED lines=65> */
[----:B------:R-:W-:Y:S01]  /*105e0*/  SHF.L.U32 R30, R35, 0x10, RZ ;  /* 0x00000010231e7819 */ /* 0x000fe200000006ff */
        /* <DEDUP_REMOVED lines=15> */
.L_x_2721:
[----:B------:R-:W-:Y:S05]  /*106e0*/  BSYNC B0 ;  /* 0x0000000000007941 */ /* 0x000fea0003800000 */
.L_x_2720:
[----:B-----5:R2:W-:Y:S04]  /*106f0*/  STS.128 [R239+0x4000], R40 ;  /* 0x00400028ef007388 */ /* 0x0205e80000000c00 */
[----:B---3--:R2:W5:Y:S01]  /*10700*/  LD.E.128 R36, desc[UR6][R48.64+0x180] ;  /* 0x0001800630247980 */ /* 0x008562000c101d00 */
[----:B------:R-:W-:Y:S01]  /*10710*/  IADD3 R0, R24, 0xc0, RZ ;  /* 0x000000c018007810 */ /* 0x000fe20007ffe0ff */
[----:B------:R-:W-:Y:S03]  /*10720*/  BSSY B0, `(.L_x_2722) ;  /* 0x0000052000007945 */ /* 0x000fe60003800000 */
[----:B------:R-:W-:-:S13]  /*10730*/  ISETP.GE.AND P0, PT, R0, R7, PT ;  /* 0x000000070000720c */ /* 0x000fda0003f06270 */
        /* <DEDUP_REMOVED lines=30> */
[----:B--2---:R-:W-:Y:S01]  /*10920*/  IMAD.U32 R40, R22, 0x10000, RZ ;  /* 0x0001000016287824 */ /* 0x004fe200078e00ff */
[C---:B------:R-:W-:Y:S02]  /*10930*/  SHF.L.U32 R20, R21.reuse, 0x10, RZ ;  /* 0x0000001015147819 */ /* 0x040fe400000006ff */
[----:B------:R-:W-:Y:S02]  /*10940*/  LOP3.LUT R41, R21, 0xffff0000, RZ, 0xc0, !PT ;  /* 0xffff000015297812 */ /* 0x000fe400078ec0ff */
[C---:B------:R-:W-:Y:S02]  /*10950*/  SHF.L.U32 R21, R23.reuse, 0x10, RZ ;  /* 0x0000001017157819 */ /* 0x040fe400000006ff */
[----:B------:R-:W-:Y:S01]  /*10960*/  LOP3.LUT R42, R23, 0xffff0000, RZ, 0xc0, !PT ;  /* 0xffff0000172a7812 */ /* 0x000fe200078ec0ff */
[----:B----4-:R-:W-:Y:S01]  /*10970*/  IMAD.U32 R43, R28, 0x10000, RZ ;  /* 0x000100001c2b7824 */ /* 0x010fe200078e00ff */
[C---:B------:R-:W-:Y:S01]  /*10980*/  SHF.L.U32 R23, R29.reuse, 0x10, RZ ;  /* 0x000000101d177819 */ /* 0x040fe200000006ff */
[C---:B-1----:R-:W-:Y:S01]  /*10990*/  IMAD.U32 R49, R30.reuse, 0x10000, RZ ;  /* 0x000100001e317824 */ /* 0x042fe200078e00ff */
        /* <DEDUP_REMOVED lines=19> */
[C---:B------:R-:W-:Y:S01]  /*10ad0*/  SHF.L.U32 R20, R33.reuse, 0x10, RZ ;  /* 0x0000001021147819 */ /* 0x040fe200000006ff */
[----:B------:R-:W-:Y:S01]  /*10ae0*/  IMAD.U32 R22, R32, 0x10000, RZ ;  /* 0x0001000020167824 */ /* 0x000fe200078e00ff */
[----:B------:R-:W-:Y:S01]  /*10af0*/  LOP3.LUT R40, R33, 0xffff0000, RZ, 0xc0, !PT ;  /* 0xffff000021287812 */ /* 0x000fe200078ec0ff */
[----:B------:R-:W-:Y:S01]  /*10b00*/  IMAD.U32 R37, R34, 0x10000, RZ ;  /* 0x0001000022257824 */ /* 0x000fe200078e00ff */
[----:B------:R-:W-:Y:S01]  /*10b10*/  LOP3.LUT R21, R32, 0xffff0000, RZ, 0xc0, !PT ;  /* 0xffff000020157812 */ /* 0x000fe200078ec0ff */
[----:B------:R-:W-:Y:S01]  /*10b20*/  FMUL.FTZ R38, R38, R43 ;  /* 0x0000002b26267220 */ /* 0x000fe20000410000 */
        /* <DEDUP_REMOVED lines=17> */
.L_x_2723:
[----:B------:R-:W-:Y:S05]  /*10c40*/  BSYNC B0 ;  /* 0x0000000000007941 */ /* 0x000fea0003800000 */
.L_x_2722:
[----:B-----5:R3:W-:Y:S02]  /*10c50*/  STS.128 [R239+0x6000], R36 ;  /* 0x00600024ef007388 */ /* 0x0207e40000000c00 */
.L_x_2715:
[----:B------:R-:W-:Y:S05]  /*10c60*/  BSYNC B1 ;  /* 0x0000000000017941 */ /* 0x000fea0003800000 */
.L_x_2714:
[----:B------:R-:W-:Y:S01]  /*10c70*/  VIADD R6, R146, 0x10 ;  /* 0x0000001092067836 */ /* 0x000fe20000000000 */
[----:B------:R-:W-:Y:S04]  /*10c80*/  BSSY B1, `(.L_x_2724) ;  /* 0x0000167000017945 */ /* 0x000fe80003800000 */
[----:B------:R-:W-:-:S04]  /*10c90*/  ISETP.GE.AND P0, PT, R6, R11, PT ;  /* 0x0000000b0600720c */ /* 0x000fc80003f06270 */
[----:B------:R-:W-:-:S13]  /*10ca0*/  ISETP.LT.OR P0, PT, R54, -0x87, P0 ;  /* 0xffffff793600780c */ /* 0x000fda0000701670 */
[----:B------:R-:W-:Y:S05]  /*10cb0*/  @P0 BRA `(.L_x_2725) ;  /* 0x00000014008c0947 */ /* 0x000fea0003800000 */
[----:B---3--:R3:W5:Y:S01]  /*10cc0*/  LD.E.128 R36, desc[UR6][R46.64] ;  /* 0x000000062e247980 */ /* 0x008762000c101d00 */
[CC--:B------:R-:W-:Y:S01]  /*10cd0*/  ISETP.GE.AND P2, PT, R24.reuse, R7.reuse, PT ;  /* 0x000000071800720c */ /* 0x0c0fe20003f46270 */
[C---:B------:R-:W-:Y:S02]  /*10ce0*/  VIADD R8, R24.reuse, 0x40 ;  /* 0x0000004018087836 */ /* 0x040fe40000000000 */
[----:B------:R-:W-:Y:S01]  /*10cf0*/  VIADD R0, R24, 0x80 ;  /* 0x0000008018007836 */ /* 0x000fe20000000000 */
[----:B------:R-:W-:Y:S02]  /*10d00*/  BSSY B0, `(.L_x_2726) ;  /* 0x0000055000007945 */ /* 0x000fe40003800000 */
[-C--:B------:R-:W-:Y:S02]  /*10d10*/  ISETP.GE.AND P1, PT, R8, R7.reuse, PT ;  /* 0x000000070800720c */ /* 0x080fe40003f26270 */
[----:B------:R-:W-:-:S05]  /*10d20*/  ISETP.GE.AND P0, PT, R0, R7, PT ;  /* 0x000000070000720c */ /* 0x000fca0003f06270 */
[----:B------:R-:W-:Y:S08]  /*10d30*/  @P2 BRA `(.L_x_2727) ;  /* 0x0000000400442947 */ /* 0x000ff00003800000 */
[-C--:B------:R-:W-:Y:S01]  /*10d40*/  ISETP.GE.AND P2, PT, R24, R9.reuse, PT ;  /* 0x000000091800720c */ /* 0x080fe20003f46270 */
[----:B------:R-:W-:Y:S01]  /*10d50*/  IMAD.MOV.U32 R10, RZ, RZ, RZ ;  /* 0x000000ffff0a7224 */ /* 0x000fe200078e00ff */
[C---:B------:R-:W-:Y:S02]  /*10d60*/  IADD3 R5, P3, R45.reuse, R2, RZ ;  /* 0x000000022d057210 */ /* 0x040fe40007f7e0ff */
[----:B------:R-:W-:Y:S02]  /*10d70*/  MOV R21, R9 ;  /* 0x0000000900157202 */ /* 0x000fe40000000f00 */
[----:B------:R-:W-:-:S07]  /*10d80*/  LEA.HI.X.SX32 R3, R45, R4, 0x1, P3 ;  /* 0x000000042d037211 */ /* 0x000fce00018f0eff */
[--C-:B------:R-:W-:Y:S02]  /*10d90*/  @P2 IMAD.MOV R10, RZ, RZ, -R9.reuse ;  /* 0x000000ffff0a2224 */ /* 0x100fe400078e0a09 */
[----:B------:R-:W-:-:S03]  /*10da0*/  @P2 IMAD.MOV R21, RZ, RZ, -R9 ;  /* 0x000000ffff152224 */ /* 0x000fc600078e0a09 */
[----:B------:R-:W-:-:S04]  /*10db0*/  IADD3 R29, P3, R10, R5, RZ ;  /* 0x000000050a1d7210 */ /* 0x000fc80007f7e0ff */
[----:B------:R-:W-:Y:S02]  /*10dc0*/  LEA.HI.X.SX32 R23, R10, R3, 0x1, P3 ;  /* 0x000000030a177211 */ /* 0x000fe400018f0eff */
[----:B-----5:R-:W-:Y:S01]  /*10dd0*/  LEA R28, P3, R29, R12, 0x1 ;  /* 0x0000000c1d1c7211 */ /* 0x020fe200078608ff */
[----:B------:R-:W-:Y:S01]  /*10de0*/  IMAD.MOV.U32 R10, RZ, RZ, RZ ;  /* 0x000000ffff0a7224 */ /* 0x000fe200078e00ff */
[----:B------:R-:W-:Y:S02]  /*10df0*/  @P2 IADD3 R10, -R9, RZ, RZ ;  /* 0x000000ff090a2210 */ /* 0x000fe40007ffe1ff */
[----:B------:R-:W-:Y:S01]  /*10e00*/  LEA.HI.X R29, R29, R13, R23, 0x1, P3 ;  /* 0x0000000d1d1d7211 */ /* 0x000fe200018f0c17 */
[----:B------:R-:W-:Y:S01]  /*10e10*/  IMAD.WIDE R20, R21, 0x2, R46 ;  /* 0x0000000215147825 */ /* 0x000fe200078e022e */
[----:B------:R-:W-:-:S04]  /*10e20*/  IADD3 R5, P3, R10, R5, RZ ;  /* 0x000000050a057210 */ /* 0x000fc80007f7e0ff */
[----:B------:R-:W4:Y:S01]  /*10e30*/  LD.E.128 R28, desc[UR6][R28.64] ;  /* 0x000000061c1c7980 */ /* 0x000f22000c101d00 */
[----:B------:R-:W-:Y:S02]  /*10e40*/  LEA.HI.X.SX32 R3, R10, R3, 0x1, P3 ;  /* 0x000000030a037211 */ /* 0x000fe400018f0eff */
[C---:B------:R-:W-:Y:S01]  /*10e50*/  LEA R32, P3, R5.reuse, R14, 0x1 ;  /* 0x0000000e05207211 */ /* 0x040fe200078608ff */
[----:B------:R-:W1:Y:S03]  /*10e60*/  LD.E.128 R20, desc[UR6][R20.64] ;  /* 0x0000000614147980 */ /* 0x000e66000c101d00 */
[----:B------:R-:W-:-:S06]  /*10e70*/  LEA.HI.X R33, R5, R15, R3, 0x1, P3 ;  /* 0x0000000f05217211 */ /* 0x000fcc00018f0c03 */
[----:B------:R-:W3:Y:S01]  /*10e80*/  LD.E.128 R32, desc[UR6][R32.64] ;  /* 0x0000000620207980 */ /* 0x000ee2000c101d00 */
[C---:B------:R-:W-:Y:S01]  /*10e90*/  IMAD.U32 R10, R36.reuse, 0x10000, RZ ;  /* 0x00010000240a7824 */ /* 0x040fe200078e00ff */
[----:B------:R-:W-:Y:S01]  /*10ea0*/  LOP3.LUT R5, R36, 0xffff0000, RZ, 0xc0, !PT ;  /* 0xffff000024057812 */ /* 0x000fe200078ec0ff */
[C---:B--2---:R-:W-:Y:S01]  /*10eb0*/  IMAD.U32 R41, R37.reuse, 0x10000, RZ ;  /* 0x0001000025297824 */ /* 0x044fe200078e00ff */
[----:B------:R-:W-:Y:S01]  /*10ec0*/  LOP3.LUT R3, R37, 0xffff0000, RZ, 0xc0, !PT ;  /* 0xffff000025037812 */ /* 0x000fe200078ec0ff */
[C---:B------:R-:W-:Y:S01]  /*10ed0*/  IMAD.U32 R42, R39.reuse, 0x10000, RZ ;  /* 0x00010000272a7824 */ /* 0x040fe200078e00ff */
[C---:B------:R-:W-:Y:S02]  /*10ee0*/  SHF.L.U32 R40, R38.reuse, 0x10, RZ ;  /* 0x0000001026287819 */ /* 0x040fe400000006ff */
[----:B------:R-:W-:Y:S02]  /*10ef0*/  LOP3.LUT R37, R38, 0xffff0000, RZ, 0xc0, !PT ;  /* 0xffff000026257812 */ /* 0x000fe400078ec0ff */
[----:B------:R-:W-:Y:S01]  /*10f00*/  LOP3.LUT R36, R39, 0xffff0000, RZ, 0xc0, !PT ;  /* 0xffff000027247812 */ /* 0x000fe200078ec0ff */
[C---:B----4-:R-:W-:Y:S01]  /*10f10*/  IMAD.U32 R39, R28.reuse, 0x10000, RZ ;  /* 0x000100001c277824 */ /* 0x050fe200078e00ff */
[----:B------:R-:W-:Y:S01]  /*10f20*/  LOP3.LUT R38, R28, 0xffff0000, RZ, 0xc0, !PT ;  /* 0xffff00001c267812 */ /* 0x000fe200078ec0ff */
[----:B------:R-:W-:Y:S01]  /*10f30*/  IMAD.U32 R43, R30, 0x10000, RZ ;  /* 0x000100001e2b7824 */ /* 0x000fe200078e00ff */
[C---:B------:R-:W-:Y:S01]  /*10f40*/  SHF.L.U32 R28, R29.reuse, 0x10, RZ ;  /* 0x000000101d1c7819 */ /* 0x040fe200000006ff */
[----:B-1----:R-:W-:Y:S01]  /*10f50*/  IMAD.U32 R48, R20, 0x10000, RZ ;  /* 0x0001000014307824 */ /* 0x002fe200078e00ff */
        /* <DEDUP_REMOVED lines=16> */
[C---:B------:R-:W-:Y:S01]  /*11060*/  SHF.L.U32 R20, R23.reuse, 0x10, RZ ;  /* 0x0000001017147819 */ /* 0x040fe200000006ff */
[----:B------:R-:W-:Y:S01]  /*11070*/  FMUL.FTZ R39, R48, R39 ;  /* 0x0000002730277220 */ /* 0x000fe20000410000 */
[----:B------:R-:W-:Y:S01]  /*11080*/  LOP3.LUT R22, R23, 0xffff0000, RZ, 0xc0, !PT ;  /* 0xffff000017167812 */ /* 0x000fe200078ec0ff */
[----:B------:R-:W-:Y:S01]  /*11090*/  @!P2 FADD.FTZ R43, -R43, -RZ ;  /* 0x800000ff2b2ba221 */ /* 0x000fe20000010100 */
[----:B------:R-:W-:Y:S01]  /*110a0*/  FMUL.FTZ R30, R21, R30 ;  /* 0x0000001e151e7220 */ /* 0x000fe20000410000 */
[----:B------:R-:W-:Y:S01]  /*110b0*/  FMUL.FTZ R29, R20, R29 ;  /* 0x0000001d141d7220 */ /* 0x000fe20000410000 */
[----:B---3--:R-:W-:Y:S01]  /*110c0*/  LOP3.LUT R21, R32, 0xffff0000, RZ, 0xc0, !PT ;  /* 0xffff000020157812 */ /* 0x008fe200078ec0ff */
[----:B------:R-:W-:Y:S01]  /*110d0*/  FMUL.FTZ R31, R22, R31 ;  /* 0x0000001f161f7220 */ /* 0x000fe20000410000 */
[----:B------:R-:W-:Y:S01]  /*110e0*/  IMAD.U32 R22, R32, 0x10000, RZ ;  /* 0x0001000020167824 */ /* 0x000fe200078e00ff */
[----:B------:R-:W-:Y:S01]  /*110f0*/  SHF.L.U32 R20, R33, 0x10, RZ ;  /* 0x0000001021147819 */ /* 0x000fe200000006ff */
[----:B------:R-:W-:Y:S01]  /*11100*/  FMUL.FTZ R38, R51, R38 ;  /* 0x0000002633267220 */ /* 0x000fe20000410000 */
        /* <DEDUP_REMOVED lines=20> */
.L_x_2727:
[----:B------:R-:W-:Y:S05]  /*11250*/  BSYNC B0 ;  /* 0x0000000000007941 */ /* 0x000fea0003800000 */
.L_x_2726:
[----:B-----5:R4:W-:Y:S04]  /*11260*/  STS.128 [R239+0x800], R36 ;  /* 0x00080024ef007388 */ /* 0x0209e80000000c00 */
[----:B--2---:R4:W5:Y:S01]  /*11270*/  LD.E.128 R40, desc[UR6][R46.64+0x80] ;  /* 0x000080062e287980 */ /* 0x004962000c101d00 */
[----:B------:R-:W-:Y:S04]  /*11280*/  BSSY B0, `(.L_x_2728) ;  /* 0x0000054000007945 */ /* 0x000fe80003800000 */
        /* <DEDUP_REMOVED lines=19> */
[C---:B------:R-:W-:Y:S01]  /*113c0*/  LEA R32, P2, R5.reuse, R14, 0x1 ;  /* 0x0000000e05207211 */ /* 0x040fe200078408ff */
[----:B------:R-:W1:Y:S03]  /*113d0*/  LD.E.128 R20, desc[UR6][R20.64+0x80] ;  /* 0x0000800614147980 */ /* 0x000e66000c101d00 */
[----:B------:R-:W-:-:S06]  /*113e0*/  LEA.HI.X R33, R5, R15, R3, 0x1, P2 ;  /* 0x0000000f05217211 */ /* 0x000fcc00010f0c03 */
[----:B------:R-:W3:Y:S01]  /*113f0*/  LD.E.128 R32, desc[UR6][R32.64] ;  /* 0x0000000620207980 */ /* 0x000ee2000c101d00 */
[C---:B----45:R-:W-:Y:S01]  /*11400*/  IMAD.U32 R37, R42.reuse, 0x10000, RZ ;  /* 0x000100002a257824 */ /* 0x070fe200078e00ff */
        /* <DEDUP_REMOVED lines=10> */
[----:B------:R-:W-:Y:S01]  /*114b0*/  SHF.L.U32 R28, R29, 0x10, RZ ;  /* 0x000000101d1c7819 */ /* 0x000fe200000006ff */
[----:B------:R-:W-:Y:S01]  /*114c0*/  @!P1 FADD.FTZ R39, -R39, -RZ ;  /* 0x800000ff27279221 */ /* 0x000fe20000010100 */
[----:B------:R-:W-:Y:S01]  /*114d0*/  LOP3.LUT R43, R29, 0xffff0000, RZ, 0xc0, !PT ;  /* 0xffff00001d2b7812 */ /* 0x000fe200078ec0ff */
[----:B-1----:R-:W-:Y:S01]  /*114e0*/  IMAD.U32 R48, R22, 0x10000, RZ ;  /* 0x0001000016307824 */ /* 0x002fe200078e00ff */
        /* <DEDUP_REMOVED lines=17> */
[----:B------:R-:W-:Y:S01]  /*11600*/  FMUL.FTZ R21, R21, R30 ;  /* 0x0000001e15157220 */ /* 0x000fe20000410000 */
[----:B---3--:R-:W-:-:S02]  /*11610*/  IMAD.U32 R23, R32, 0x10000, RZ ;  /* 0x0001000020177824 */ /* 0x008fc400078e00ff */
        /* <DEDUP_REMOVED lines=26> */
.L_x_2729:
[----:B------:R-:W-:Y:S05]  /*117c0*/  BSYNC B0 ;  /* 0x0000000000007941 */ /* 0x000fea0003800000 */
.L_x_2728:
[----:B-----5:R2:W-:Y:S04]  /*117d0*/  STS.128 [R239+0x2800], R40 ;  /* 0x00280028ef007388 */ /* 0x0205e80000000c00 */
[----:B----4-:R2:W5:Y:S01]  /*117e0*/  LD.E.128 R36, desc[UR6][R46.64+0x100] ;  /* 0x000100062e247980 */ /* 0x010562000c101d00 */
[----:B------:R-:W-:Y:S04]  /*117f0*/  BSSY B0, `(.L_x_2730) ;  /* 0x0000054000007945 */ /* 0x000fe80003800000 */
[----:B------:R-:W-:Y:S05]  /*11800*/  @P0 BRA `(.L_x_2731) ;  /* 0x0000000400480947 */ /* 0x000fea0003800000 */
[----:B------:R-:W-:Y:S01]  /*11810*/  ISETP.GE.AND P0, PT, R0, R9, PT ;  /* 0x000000090000720c */ /* 0x000fe20003f06270 */
[----:B------:R-:W-:Y:S02]  /*11820*/  VIADD R5, R45, 0x80 ;  /* 0x000000802d057836 */ /* 0x000fe40000000000 */
[----:B------:R-:W-:-:S03]  /*11830*/  IMAD.MOV.U32 R21, RZ, RZ, RZ ;  /* 0x000000ffff157224 */ /* 0x000fc600078e00ff */
[----:B------:R-:W-:-:S04]  /*11840*/  IADD3 R3, P1, R5, R2, RZ ;  /* 0x0000000205037210 */ /* 0x000fc80007f3e0ff */
[----:B------:R-:W-:Y:S01]  /*11850*/  LEA.HI.X.SX32 R0, R5, R4, 0x1, P1 ;  /* 0x0000000405007211 */ /* 0x000fe200008f0eff */
[--C-:B------:R-:W-:Y:S02]  /*11860*/  IMAD.MOV.U32 R5, RZ, RZ, R9.reuse ;  /* 0x000000ffff057224 */ /* 0x100fe400078e0009 */
[----:B------:R-:W-:Y:S01]  /*11870*/  @P0 IADD3 R21, -R9, RZ, RZ ;  /* 0x000000ff09150210 */ /* 0x000fe20007ffe1ff */
[----:B------:R-:W-:-:S03]  /*11880*/  @P0 IMAD.MOV R5, RZ, RZ, -R9 ;  /* 0x000000ffff050224 */ /* 0x000fc600078e0a09 */
[----:B------:R-:W-:-:S04]  /*11890*/  IADD3 R23, P1, R21, R3, RZ ;  /* 0x0000000315177210 */ /* 0x000fc80007f3e0ff */
[----:B------:R-:W-:Y:S02]  /*118a0*/  LEA.HI.X.SX32 R21, R21, R0, 0x1, P1 ;  /* 0x0000000015157211 */ /* 0x000fe400008f0eff */
[----:B------:R-:W-:-:S04]  /*118b0*/  LEA R28, P1, R23, R12, 0x1 ;  /* 0x0000000c171c7211 */ /* 0x000fc800078208ff */
[----:B------:R-:W-:Y:S01]  /*118c0*/  LEA.HI.X R29, R23, R13, R21, 0x1, P1 ;  /* 0x0000000d171d7211 */ /* 0x000fe200008f0c15 */
[----:B------:R-:W-:Y:S01]  /*118d0*/  IMAD.WIDE R20, R5, 0x2, R46 ;  /* 0x0000000205147825 */ /* 0x000fe200078e022e */
[----:B------:R-:W-:-:S03]  /*118e0*/  MOV R5, RZ ;  /* 0x000000ff00057202 */ /* 0x000fc60000000f00 */
[----:B------:R-:W-:Y:S01]  /*118f0*/  @P0 IMAD.MOV R5, RZ, RZ, -R9 ;  /* 0x000000ffff050224 */ /* 0x000fe200078e0a09 */
[----:B------:R-:W4:Y:S04]  /*11900*/  LD.E.128 R28, desc[UR6][R28.64] ;  /* 0x000000061c1c7980 */ /* 0x000f28000c101d00 */
[C---:B------:R-:W-:Y:S01]  /*11910*/  IADD3 R3, P1, R5.reuse, R3, RZ ;  /* 0x0000000305037210 */ /* 0x040fe20007f3e0ff */
[----:B------:R-:W3:Y:S03]  /*11920*/  LD.E.128 R20, desc[UR6][R20.64+0x100] ;  /* 0x0001000614147980 */ /* 0x000ee6000c101d00 */
[----:B------:R-:W-:Y:S02]  /*11930*/  LEA.HI.X.SX32 R0, R5, R0, 0x1, P1 ;  /* 0x0000000005007211 */ /* 0x000fe400008f0eff */
[----:B------:R-:W-:-:S04]  /*11940*/  LEA R32, P1, R3, R14, 0x1 ;  /* 0x0000000e03207211 */ /* 0x000fc800078208ff */
[----:B------:R-:W-:-:S06]  /*11950*/  LEA.HI.X R33, R3, R15, R0, 0x1, P1 ;  /* 0x0000000f03217211 */ /* 0x000fcc00008f0c00 */
[----:B------:R-:W3:Y:S01]  /*11960*/  LD.E.128 R32, desc[UR6][R32.64] ;  /* 0x0000000620207980 */ /* 0x000ee2000c101d00 */
        /* <DEDUP_REMOVED lines=8> */
[C---:B----4-:R-:W-:Y:S01]  /*119f0*/  IMAD.U32 R39, R28.reuse, 0x10000, RZ ;  /* 0x000100001c277824 */ /* 0x050fe200078e00ff */
[----:B------:R-:W-:Y:S01]  /*11a00*/  LOP3.LUT R38, R28, 0xffff0000, RZ, 0xc0, !PT ;  /* 0xffff00001c267812 */ /* 0x000fe200078ec0ff */
[----:B------:R-:W-:Y:S01]  /*11a10*/  IMAD.U32 R41, R30, 0x10000, RZ ;  /* 0x000100001e297824 */ /* 0x000fe200078e00ff */
[----:B------:R-:W-:Y:S01]  /*11a20*/  SHF.L.U32 R28, R29, 0x10, RZ ;  /* 0x000000101d1c7819 */ /* 0x000fe200000006ff */
[----:B------:R-:W-:Y:S01]  /*11a30*/  @!P0 FADD.FTZ R39, -R39, -RZ ;  /* 0x800000ff27278221 */ /* 0x000fe20000010100 */
[----:B------:R-:W-:Y:S01]  /*11a40*/  LOP3.LUT R42, R29, 0xffff0000, RZ, 0xc0, !PT ;  /* 0xffff00001d2a7812 */ /* 0x000fe200078ec0ff */
[----:B---3--:R-:W-:Y:S01]  /*11a50*/  IMAD.U32 R44, R20, 0x10000, RZ ;  /* 0x00010000142c7824 */ /* 0x008fe200078e00ff */
[C---:B------:R-:W-:Y:S01]  /*11a60*/  SHF.L.U32 R29, R31.reuse, 0x10, RZ ;  /* 0x000000101f1d7819 */ /* 0x040fe200000006ff */
[----:B-1----:R-:W-:Y:S01]  /*11a70*/  IMAD.U32 R48, R22, 0x10000, RZ ;  /* 0x0001000016307824 */ /* 0x002fe200078e00ff */
        /* <DEDUP_REMOVED lines=16> */
[----:B------:R-:W-:-:S02]  /*11b80*/  IMAD.U32 R23, R32, 0x10000, RZ ;  /* 0x0001000020177824 */ /* 0x000fc400078e00ff */
[----:B------:R-:W-:Y:S01]  /*11b90*/  FMUL.FTZ R29, R20, R29 ;  /* 0x0000001d141d7220 */ /* 0x000fe20000410000 */
[----:B------:R-:W-:Y:S01]  /*11ba0*/  SHF.L.U32 R20, R33, 0x10, RZ ;  /* 0x0000001021147819 */ /* 0x000fe200000006ff */
[----:B------:R-:W-:Y:S01]  /*11bb0*/  FMUL.FTZ R31, R22, R31 ;  /* 0x0000001f161f7220 */ /* 0x000fe20000410000 */
[----:B------:R-:W-:Y:S01]  /*11bc0*/  LOP3.LUT R22, R32, 0xffff0000, RZ, 0xc0, !PT ;  /* 0xffff000020167812 */ /* 0x000fe200078ec0ff */
[----:B------:R-:W-:Y:S01]  /*11bd0*/  FMUL.FTZ R21, R21, R30 ;  /* 0x0000001e15157220 */ /* 0x000fe20000410000 */
[----:B------:R-:W-:Y:S01]  /*11be0*/  LOP3.LUT R39, R33, 0xffff0000, RZ, 0xc0, !PT ;  /* 0xffff000021277812 */ /* 0x000fe200078ec0ff */
[C---:B------:R-:W-:Y:S01]  /*11bf0*/  IMAD.U32 R33, R34.reuse, 0x10000, RZ ;  /* 0x0001000022217824 */ /* 0x040fe200078e00ff */
[----:B------:R-:W-:Y:S01]  /*11c00*/  LOP3.LUT R32, R34, 0xffff0000, RZ, 0xc0, !PT ;  /* 0xffff000022207812 */ /* 0x000fe200078ec0ff */
[----:B------:R-:W-:Y:S01]  /*11c10*/  FMUL.FTZ R28, R43, R28 ;  /* 0x0000001c2b1c7220 */ /* 0x000fe20000410000 */
        /* <DEDUP_REMOVED lines=17> */
.L_x_2731:
[----:B------:R-:W-:Y:S05]  /*11d30*/  BSYNC B0 ;  /* 0x0000000000007941 */ /* 0x000fea0003800000 */
.L_x_2730:
[----:B-----5:R4:W-:Y:S04]  /*11d40*/  STS.128 [R239+0x4800], R36 ;  /* 0x00480024ef007388 */ /* 0x0209e80000000c00 */
[----:B------:R4:W5:Y:S01]  /*11d50*/  LD.E.128 R20, desc[UR6][R46.64+0x180] ;  /* 0x000180062e147980 */ /* 0x000962000c101d00 */
[----:B------:R-:W-:Y:S01]  /*11d60*/  IADD3 R0, R24, 0xc0, RZ ;  /* 0x000000c018007810 */ /* 0x000fe20007ffe0ff */
[----:B------:R-:W-:Y:S03]  /*11d70*/  BSSY B0, `(.L_x_2732) ;  /* 0x0000056000007945 */ /* 0x000fe60003800000 */
[----:B------:R-:W-:-:S13]  /*11d80*/  ISETP.GE.AND P0, PT, R0, R7, PT ;  /* 0x000000070000720c */ /* 0x000fda0003f06270 */
[----:B------:R-:W-:Y:S05]  /*11d90*/  @P0 BRA `(.L_x_2733) ;  /* 0x00000004004c0947 */ /* 0x000fea0003800000 */
[-C--:B------:R-:W-:Y:S01]  /*11da0*/  ISETP.GE.AND P0, PT, R0, R9.reuse, PT ;  /* 0x000000090000720c */ /* 0x080fe20003f06270 */
[----:B------:R-:W-:Y:S01]  /*11db0*/  VIADD R45, R45, 0xc0 ;  /* 0x000000c02d2d7836 */ /* 0x000fe20000000000 */
[----:B------:R-:W-:Y:S01]  /*11dc0*/  MOV R29, R9 ;  /* 0x00000009001d7202 */ /* 0x000fe20000000f00 */
[----:B------:R-:W-:-:S03]  /*11dd0*/  IMAD.MOV.U32 R8, RZ, RZ, RZ ;  /* 0x000000ffff087224 */ /* 0x000fc600078e00ff */
[----:B------:R-:W-:-:S04]  /*11de0*/  IADD3 R3, P1, R45, R2, RZ ;  /* 0x000000022d037210 */ /* 0x000fc80007f3e0ff */
[----:B------:R-:W-:-:S03]  /*11df0*/  LEA.HI.X.SX32 R0, R45, R4, 0x1, P1 ;  /* 0x000000042d007211 */ /* 0x000fc600008f0eff */
[--C-:B------:R-:W-:Y:S02]  /*11e00*/  @P0 IMAD.MOV R8, RZ, RZ, -R9.reuse ;  /* 0x000000ffff080224 */ /* 0x100fe400078e0a09 */
[----:B------:R-:W-:-:S03]  /*11e10*/  @P0 IMAD.MOV R29, RZ, RZ, -R9 ;  /* 0x000000ffff1d0224 */ /* 0x000fc600078e0a09 */
[----:B------:R-:W-:Y:S01]  /*11e20*/  IADD3 R5, P1, R8, R3, RZ ;  /* 0x0000000308057210 */ /* 0x000fe20007f3e0ff */
[----:B------:R-:W-:-:S03]  /*11e30*/  IMAD.WIDE R28, R29, 0x2, R46 ;  /* 0x000000021d1c7825 */ /* 0x000fc600078e022e */
[----:B------:R-:W-:Y:S02]  /*11e40*/  LEA.HI.X.SX32 R8, R8, R0, 0x1, P1 ;  /* 0x0000000008087211 */ /* 0x000fe400008f0eff */
[C---:B------:R-:W-:Y:S01]  /*11e50*/  LEA R32, P1, R5.reuse, R12, 0x1 ;  /* 0x0000000c05207211 */ /* 0x040fe200078208ff */
[----:B------:R-:W3:Y:S03]  /*11e60*/  LD.E.128 R28, desc[UR6][R28.64+0x180] ;  /* 0x000180061c1c7980 */ /* 0x000ee6000c101d00 */
[----:B------:R-:W-:Y:S02]  /*11e70*/  LEA.HI.X R33, R5, R13, R8, 0x1, P1 ;  /* 0x0000000d05217211 */ /* 0x000fe400008f0c08 */
[----:B------:R-:W-:Y:S01]  /*11e80*/  MOV R5, RZ ;  /* 0x000000ff00057202 */ /* 0x000fe20000000f00 */
[----:B------:R-:W-:-:S03]  /*11e90*/  @P0 IMAD.MOV R5, RZ, RZ, -R9 ;  /* 0x000000ffff050224 */ /* 0x000fc600078e0a09 */
[----:B------:R-:W3:Y:S02]  /*11ea0*/  LD.E.128 R32, desc[UR6][R32.64] ;  /* 0x0000000620207980 */ /* 0x000ee4000c101d00 */
[----:B------:R-:W-:-:S04]  /*11eb0*/  IADD3 R3, P1, R5, R3, RZ ;  /* 0x0000000305037210 */ /* 0x000fc80007f3e0ff */
[----:B------:R-:W-:Y:S02]  /*11ec0*/  LEA.HI.X.SX32 R0, R5, R0, 0x1, P1 ;  /* 0x0000000005007211 */ /* 0x000fe400008f0eff */
[----:B----4-:R-:W-:-:S04]  /*11ed0*/  LEA R36, P1, R3, R14, 0x1 ;  /* 0x0000000e03247211 */ /* 0x010fc800078208ff */
[----:B------:R-:W-:-:S06]  /*11ee0*/  LEA.HI.X R37, R3, R15, R0, 0x1, P1 ;  /* 0x0000000f03257211 */ /* 0x000fcc00008f0c00 */
[----:B------:R-:W4:Y:S01]  /*11ef0*/  LD.E.128 R36, desc[UR6][R36.64] ;  /* 0x0000000624247980 */ /* 0x000f22000c101d00 */
[C---:B-----5:R-:W-:Y:S01]  /*11f00*/  IMAD.U32 R5, R20.reuse, 0x10000, RZ ;  /* 0x0001000014057824 */ /* 0x060fe200078e00ff */
[----:B------:R-:W-:Y:S01]  /*11f10*/  LOP3.LUT R3, R20, 0xffff0000, RZ, 0xc0, !PT ;  /* 0xffff000014037812 */ /* 0x000fe200078ec0ff */
[C---:B------:R-:W-:Y:S01]  /*11f20*/  IMAD.U32 R20, R22.reuse, 0x10000, RZ ;  /* 0x0001000016147824 */ /* 0x040fe200078e00ff */
[----:B------:R-:W-:Y:S01]  /*11f30*/  LOP3.LUT R10, R22, 0xffff0000, RZ, 0xc0, !PT ;  /* 0xffff0000160a7812 */ /* 0x000fe200078ec0ff */
[C---:B--2---:R-:W-:Y:S01]  /*11f40*/  IMAD.U32 R41, R23.reuse, 0x10000, RZ ;  /* 0x0001000017297824 */ /* 0x044fe200078e00ff */
[----:B------:R-:W-:Y:S02]  /*11f50*/  LOP3.LUT R8, R23, 0xffff0000, RZ, 0xc0, !PT ;  /* 0xffff000017087812 */ /* 0x000fe400078ec0ff */
[C---:B------:R-:W-:Y:S02]  /*11f60*/  LOP3.LUT R0, R21.reuse, 0xffff0000, RZ, 0xc0, !PT ;  /* 0xffff000015007812 */ /* 0x040fe400078ec0ff */
[----:B------:R-:W-:Y:S01]  /*11f70*/  SHF.L.U32 R21, R21, 0x10, RZ ;  /* 0x0000001015157819 */ /* 0x000fe200000006ff */
[C---:B---3--:R-:W-:Y:S01]  /*11f80*/  IMAD.U32 R22, R29.reuse, 0x10000, RZ ;  /* 0x000100001d167824 */ /* 0x048fe200078e00ff */
[----:B------:R-:W-:-:S02]  /*11f90*/  LOP3.LUT R43, R29, 0xffff0000, RZ, 0xc0, !PT ;  /* 0xffff00001d2b7812 */ /* 0x000fc400078ec0ff */
[C---:B------:R-:W-:Y:S02]  /*11fa0*/  SHF.L.U32 R42, R30.reuse, 0x10, RZ ;  /* 0x000000101e2a7819 */ /* 0x040fe400000006ff */
[----:B------:R-:W-:Y:S02]  /*11fb0*/  LOP3.LUT R29, R30, 0xffff0000, RZ, 0xc0, !PT ;  /* 0xffff00001e1d7812 */ /* 0x000fe400078ec0ff */
[C---:B------:R-:W-:Y:S02]  /*11fc0*/  SHF.L.U32 R40, R28.reuse, 0x10, RZ ;  /* 0x000000101c287819 */ /* 0x040fe400000006ff */
[----:B------:R-:W-:Y:S01]  /*11fd0*/  LOP3.LUT R23, R28, 0xffff0000, RZ, 0xc0, !PT ;  /* 0xffff00001c177812 */ /* 0x000fe200078ec0ff */
[----:B------:R-:W-:Y:S01]  /*11fe0*/  IMAD.U32 R28, R31, 0x10000, RZ ;  /* 0x000100001f1c7824 */ /* 0x000fe200078e00ff */
[C---:B------:R-:W-:Y:S02]  /*11ff0*/  SHF.L.U32 R45, R32.reuse, 0x10, RZ ;  /* 0x00000010202d7819 */ /* 0x040fe400000006ff */
[----:B------:R-:W-:-:S02]  /*12000*/  LOP3.LUT R30, R32, 0xffff0000, RZ, 0xc0, !PT ;  /* 0xffff0000201e7812 */ /* 0x000fc400078ec0ff */
[----:B------:R-:W-:Y:S01]  /*12010*/  LOP3.LUT R44, R31, 0xffff0000, RZ, 0xc0, !PT ;  /* 0xffff00001f2c7812 */ /* 0x000fe200078ec0ff */
[----:B------:R-:W-:Y:S01]  /*12020*/  IMAD.U32 R31, R33, 0x10000, RZ ;  /* 0x00010000211f7824 */ /* 0x000fe200078e00ff */
[C---:B------:R-:W-:Y:S01]  /*12030*/  LOP3.LUT R32, R34.reuse, 0xffff0000, RZ, 0xc0, !PT ;  /* 0xffff000022207812 */ /* 0x040fe200078ec0ff */
[----:B------:R-:W-:Y:S01]  /*12040*/  @!P0 FADD.FTZ R45, -R45, -RZ ;  /* 0x800000ff2d2d8221 */ /* 0x000fe20000010100 */
[----:B------:R-:W-:Y:S01]  /*12050*/  LOP3.LUT R46, R33, 0xffff0000, RZ, 0xc0, !PT ;  /* 0xffff0000212e7812 */ /* 0x000fe200078ec0ff */
[----:B------:R-:W-:Y:S01]  /*12060*/  IMAD.U32 R33, R35, 0x10000, RZ ;  /* 0x0001000023217824 */ /* 0x000fe200078e00ff */
[----:B------:R-:W-:Y:S01]  /*12070*/  SHF.L.U32 R47, R34, 0x10, RZ ;  /* 0x00000010222f7819 */ /* 0x000fe200000006ff */
[----:B------:R-:W-:Y:S01]  /*12080*/  @!P0 FADD.FTZ R31, -R31, -RZ ;  /* 0x800000ff1f1f8221 */ /* 0x000fe20000010100 */
[----:B------:R-:W-:Y:S01]  /*12090*/  @!P0 FADD.FTZ R32, -R32, -RZ ;  /* 0x800000ff20208221 */ /* 0x000fe20000010100 */
[----:B------:R-:W-:Y:S01]  /*120a0*/  LOP3.LUT R35, R35, 0xffff0000, RZ, 0xc0, !PT ;  /* 0xffff000023237812 */ /* 0x000fe200078ec0ff */
[----:B------:R-:W-:Y:S01]  /*120b0*/  @!P0 FADD.FTZ R30, -R30, -RZ ;  /* 0x800000ff1e1e8221 */ /* 0x000fe20000010100 */
[----:B------:R-:W-:Y:S01]  /*120c0*/  FMUL.FTZ R22, R22, R31 ;  /* 0x0000001f16167220 */ /* 0x000fe20000410000 */
[----:B------:R-:W-:Y:S01]  /*120d0*/  FMUL.FTZ R29, R29, R32 ;  /* 0x000000201d1d7220 */ /* 0x000fe20000410000 */
[----:B------:R-:W-:Y:S01]  /*120e0*/  @!P0 FADD.FTZ R47, -R47, -RZ ;  /* 0x800000ff2f2f8221 */ /* 0x000fe20000010100 */
[----:B------:R-:W-:Y:S01]  /*120f0*/  @!P0 FADD.FTZ R33, -R33, -RZ ;  /* 0x800000ff21218221 */ /* 0x000fe20000010100 */
[----:B----4-:R-:W-:Y:S01]  /*12100*/  SHF.L.U32 R32, R36, 0x10, RZ ;  /* 0x0000001024207819 */ /* 0x010fe200000006ff */
[----:B------:R-:W-:Y:S01]  /*12110*/  @!P0 FADD.FTZ R46, -R46, -RZ ;  /* 0x800000ff2e2e8221 */ /* 0x000fe20000010100 */
[----:B------:R-:W-:Y:S01]  /*12120*/  LOP3.LUT R31, R36, 0xffff0000, RZ, 0xc0, !PT ;  /* 0xffff0000241f7812 */ /* 0x000fe200078ec0ff */
[----:B------:R-:W-:Y:S01]  /*12130*/  FMUL.FTZ R40, R40, R45 ;  /* 0x0000002d28287220 */ /* 0x000fe20000410000 */
[----:B------:R-:W-:Y:S01]  /*12140*/  FMUL.FTZ R30, R23, R30 ;  /* 0x0000001e171e7220 */ /* 0x000fe20000410000 */
[----:B------:R-:W-:Y:S01]  /*12150*/  @!P0 FADD.FTZ R35, -R35, -RZ ;  /* 0x800000ff23238221 */ /* 0x000fe20000010100 */
[C---:B------:R-:W-:Y:S01]  /*12160*/  IMAD.U32 R23, R37.reuse, 0x10000, RZ ;  /* 0x0001000025177824 */ /* 0x040fe200078e00ff */
[----:B------:R-:W-:Y:S01]  /*12170*/  SHF.L.U32 R36, R38, 0x10, RZ ;  /* 0x0000001026247819 */ /* 0x000fe200000006ff */
[----:B------:R-:W-:Y:S01]  /*12180*/  FMUL.FTZ R47, R42, R47 ;  /* 0x0000002f2a2f7220 */ /* 0x000fe20000410000 */
[----:B------:R-:W-:Y:S01]  /*12190*/  LOP3.LUT R34, R38, 0xffff0000, RZ, 0xc0, !PT ;  /* 0xffff000026227812 */ /* 0x000fe200078ec0ff */
[----:B------:R-:W-:Y:S01]  /*121a0*/  FMUL.FTZ R28, R28, R33 ;  /* 0x000000211c1c7220 */ /* 0x000fe20000410000 */
[----:B------:R-:W-:Y:S01]  /*121b0*/  LOP3.LUT R37, R37, 0xffff0000, RZ, 0xc0, !PT ;  /* 0xffff000025257812 */ /* 0x000fe200078ec0ff */
[----:B------:R-:W-:Y:S01]  /*121c0*/  FMUL.FTZ R43, R43, R46 ;  /* 0x0000002e2b2b7220 */ /* 0x000fe20000410000 */
        /* <DEDUP_REMOVED lines=16> */
.L_x_2733:
[----:B------:R-:W-:Y:S05]  /*122d0*/  BSYNC B0 ;  /* 0x0000000000007941 */ /* 0x000fea0003800000 */
.L_x_2732:
[----:B-----5:R1:W-:Y:S02]  /*122e0*/  STS.128 [R239+0x6800], R20 ;  /* 0x00680014ef007388 */ /* 0x0203e40000000c00 */
.L_x_2725:
[----:B------:R-:W-:Y:S05]  /*122f0*/  BSYNC B1 ;  /* 0x0000000000017941 */ /* 0x000fea0003800000 */
.L_x_2724:
[----:B------:R-:W-:Y:S01]  /*12300*/  VIADD R10, R146, 0x20 ;  /* 0x00000020920a7836 */ /* 0x000fe20000000000 */
[----:B------:R-:W-:Y:S04]  /*12310*/  BSSY B1, `(.L_x_2734) ;  /* 0x0000168000017945 */ /* 0x000fe80003800000 */
[----:B------:R-:W-:-:S04]  /*12320*/  ISETP.GE.AND P0, PT, R10, R11, PT ;  /* 0x0000000b0a00720c */ /* 0x000fc80003f06270 */
[----:B------:R-:W-:-:S13]  /*12330*/  ISETP.LT.OR P0, PT, R54, -0x107, P0 ;  /* 0xfffffef93600780c */ /* 0x000fda0000701670 */
[----:B------:R-:W-:Y:S05]  /*12340*/  @P0 BRA `(.L_x_2735) ;  /* 0x0000001400900947 */ /* 0x000fea0003800000 */
[----:B---34-:R3:W5:Y:S01]  /*12350*/  LD.E.128 R36, desc[UR6][R18.64] ;  /* 0x0000000612247980 */ /* 0x018762000c101d00 */
        /* <DEDUP_REMOVED lines=8> */
[----:B------:R-:W-:Y:S02]  /*123e0*/  IMAD.SHL.U32 R3, R9, 0x20, RZ ;  /* 0x0000002009037824 */ /* 0x000fe400078e00ff */
[----:B-1----:R-:W-:Y:S02]  /*123f0*/  IMAD.MOV.U32 R20, RZ, RZ, RZ ;  /* 0x000000ffff147224 */ /* 0x002fe400078e00ff */
[----:B------:R-:W-:Y:S01]  /*12400*/  IMAD.MOV.U32 R21, RZ, RZ, R9 ;  /* 0x000000ffff157224 */ /* 0x000fe200078e0009 */
[----:B------:R-:W-:-:S04]  /*12410*/  IADD3 R5, P3, R3, R2, RZ ;  /* 0x0000000203057210 */ /* 0x000fc80007f7e0ff */
[----:B------:R-:W-:-:S03]  /*12420*/  LEA.HI.X.SX32 R3, R3, R4, 0x1, P3 ;  /* 0x0000000403037211 */ /* 0x000fc600018f0eff */
[----:B------:R-:W-:Y:S01]  /*12430*/  @P2 IADD3 R20, -R9, RZ, RZ ;  /* 0x000000ff09142210 */ /* 0x000fe20007ffe1ff */
[----:B------:R-:W-:-:S03]  /*12440*/  @P2 IMAD.MOV R21, RZ, RZ, -R9 ;  /* 0x000000ffff152224 */ /* 0x000fc600078e0a09 */
[----:B------:R-:W-:-:S04]  /*12450*/  IADD3 R29, P3, R20, R5, RZ ;  /* 0x00000005141d7210 */ /* 0x000fc80007f7e0ff */
[----:B------:R-:W-:Y:S02]  /*12460*/  LEA.HI.X.SX32 R23, R20, R3, 0x1, P3 ;  /* 0x0000000314177211 */ /* 0x000fe400018f0eff */
[C---:B-----5:R-:W-:Y:S02]  /*12470*/  LEA R28, P3, R29.reuse, R12, 0x1 ;  /* 0x0000000c1d1c7211 */ /* 0x060fe400078608ff */
[----:B------:R-:W-:Y:S01]  /*12480*/  MOV R32, RZ ;  /* 0x000000ff00207202 */ /* 0x000fe20000000f00 */
[----:B------:R-:W-:Y:S01]  /*12490*/  @P2 IMAD.MOV R32, RZ, RZ, -R9 ;  /* 0x000000ffff202224 */ /* 0x000fe200078e0a09 */
[----:B------:R-:W-:Y:S01]  /*124a0*/  LEA.HI.X R29, R29, R13, R23, 0x1, P3 ;  /* 0x0000000d1d1d7211 */ /* 0x000fe200018f0c17 */
[----:B------:R-:W-:-:S03]  /*124b0*/  IMAD.WIDE R20, R21, 0x2, R18 ;  /* 0x0000000215147825 */ /* 0x000fc600078e0212 */
[C---:B------:R-:W-:Y:S02]  /*124c0*/  IADD3 R5, P3, R32.reuse, R5, RZ ;  /* 0x0000000520057210 */ /* 0x040fe40007f7e0ff */
[----:B------:R-:W4:Y:S02]  /*124d0*/  LD.E.128 R28, desc[UR6][R28.64] ;  /* 0x000000061c1c7980 */ /* 0x000f24000c101d00 */
[----:B------:R-:W-:Y:S02]  /*124e0*/  LEA.HI.X.SX32 R3, R32, R3, 0x1, P3 ;  /* 0x0000000320037211 */ /* 0x000fe400018f0eff */
[C---:B------:R-:W-:Y:S01]  /*124f0*/  LEA R32, P3, R5.reuse, R14, 0x1 ;  /* 0x0000000e05207211 */ /* 0x040fe200078608ff */
[----:B------:R-:W3:Y:S03]  /*12500*/  LD.E.128 R20, desc[UR6][R20.64] ;  /* 0x0000000614147980 */ /* 0x000ee6000c101d00 */
[----:B------:R-:W-:-:S06]  /*12510*/  LEA.HI.X R33, R5, R15, R3, 0x1, P3 ;  /* 0x0000000f05217211 */ /* 0x000fcc00018f0c03 */
[----:B------:R-:W3:Y:S01]  /*12520*/  LD.E.128 R32, desc[UR6][R32.64] ;  /* 0x0000000620207980 */ /* 0x000ee2000c101d00 */
[C---:B--2---:R-:W-:Y:S01]  /*12530*/  IMAD.U32 R40, R36.reuse, 0x10000, RZ ;  /* 0x0001000024287824 */ /* 0x044fe200078e00ff */
[----:B------:R-:W-:Y:S01]  /*12540*/  LOP3.LUT R5, R36, 0xffff0000, RZ, 0xc0, !PT ;  /* 0xffff000024057812 */ /* 0x000fe200078ec0ff */
[C---:B------:R-:W-:Y:S01]  /*12550*/  IMAD.U32 R41, R38.reuse, 0x10000, RZ ;  /* 0x0001000026297824 */ /* 0x040fe200078e00ff */
[C---:B------:R-:W-:Y:S02]  /*12560*/  LOP3.LUT R3, R37.reuse, 0xffff0000, RZ, 0xc0, !PT ;  /* 0xffff000025037812 */ /* 0x040fe400078ec0ff */
[----:B------:R-:W-:Y:S02]  /*12570*/  SHF.L.U32 R42, R37, 0x10, RZ ;  /* 0x00000010252a7819 */ /* 0x000fe400000006ff */
[----:B------:R-:W-:Y:S02]  /*12580*/  LOP3.LUT R37, R38, 0xffff0000, RZ, 0xc0, !PT ;  /* 0xffff000026257812 */ /* 0x000fe400078ec0ff */
        /* <DEDUP_REMOVED lines=54> */
.L_x_2737:
[----:B------:R-:W-:Y:S05]  /*128f0*/  BSYNC B0 ;  /* 0x0000000000007941 */ /* 0x000fea0003800000 */
.L_x_2736:
[----:B-----5:R4:W-:Y:S04]  /*12900*/  STS.128 [R239+0x1000], R36 ;  /* 0x00100024ef007388 */ /* 0x0209e80000000c00 */
[----:B--2---:R4:W5:Y:S01]  /*12910*/  LD.E.128 R40, desc[UR6][R18.64+0x80] ;  /* 0x0000800612287980 */ /* 0x004962000c101d00 */
[----:B------:R-:W-:Y:S04]  /*12920*/  BSSY B0, `(.L_x_2738) ;  /* 0x0000054000007945 */ /* 0x000fe80003800000 */
[----:B------:R-:W-:Y:S05]  /*12930*/  @P1 BRA `(.L_x_2739) ;  /* 0x0000000400481947 */ /* 0x000fea0003800000 */
[-C--:B------:R-:W-:Y:S01]  /*12940*/  ISETP.GE.AND P1, PT, R8, R9.reuse, PT ;  /* 0x000000090800720c */ /* 0x080fe20003f26270 */
[----:B------:R-:W-:Y:S01]  /*12950*/  IMAD.MOV.U32 R8, RZ, RZ, RZ ;  /* 0x000000ffff087224 */ /* 0x000fe200078e00ff */
[----:B------:R-:W-:Y:S02]  /*12960*/  LEA R3, R9, 0x40, 0x5 ;  /* 0x0000004009037811 */ /* 0x000fe400078e28ff */
[----:B-1----:R-:W-:Y:S02]  /*12970*/  MOV R21, R9 ;  /* 0x0000000900157202 */ /* 0x002fe40000000f00 */
[----:B------:R-:W-:-:S04]  /*12980*/  IADD3 R5, P2, R3, R2, RZ ;  /* 0x0000000203057210 */ /* 0x000fc80007f5e0ff */
[----:B------:R-:W-:-:S03]  /*12990*/  LEA.HI.X.SX32 R3, R3, R4, 0x1, P2 ;  /* 0x0000000403037211 */ /* 0x000fc600010f0eff */
[--C-:B------:R-:W-:Y:S02]  /*129a0*/  @P1 IMAD.MOV R8, RZ, RZ, -R9.reuse ;  /* 0x000000ffff081224 */ /* 0x100fe400078e0a09 */
[----:B------:R-:W-:-:S03]  /*129b0*/  @P1 IMAD.MOV R21, RZ, RZ, -R9 ;  /* 0x000000ffff151224 */ /* 0x000fc600078e0a09 */
[----:B------:R-:W-:-:S04]  /*129c0*/  IADD3 R29, P2, R8, R5, RZ ;  /* 0x00000005081d7210 */ /* 0x000fc80007f5e0ff */
[----:B------:R-:W-:Y:S02]  /*129d0*/  LEA.HI.X.SX32 R23, R8, R3, 0x1, P2 ;  /* 0x0000000308177211 */ /* 0x000fe400010f0eff */
[----:B------:R-:W-:Y:S01]  /*129e0*/  LEA R28, P2, R29, R12, 0x1 ;  /* 0x0000000c1d1c7211 */ /* 0x000fe200078408ff */
[----:B------:R-:W-:Y:S01]  /*129f0*/  IMAD.MOV.U32 R8, RZ, RZ, RZ ;  /* 0x000000ffff087224 */ /* 0x000fe200078e00ff */
[----:B------:R-:W-:Y:S02]  /*12a00*/  @P1 IADD3 R8, -R9, RZ, RZ ;  /* 0x000000ff09081210 */ /* 0x000fe40007ffe1ff */
[----:B------:R-:W-:Y:S01]  /*12a10*/  LEA.HI.X R29, R29, R13, R23, 0x1, P2 ;  /* 0x0000000d1d1d7211 */ /* 0x000fe200010f0c17 */
[----:B------:R-:W-:Y:S01]  /*12a20*/  IMAD.WIDE R20, R21, 0x2, R18 ;  /* 0x0000000215147825 */ /* 0x000fe200078e0212 */
[----:B------:R-:W-:-:S04]  /*12a30*/  IADD3 R5, P2, R8, R5, RZ ;  /* 0x0000000508057210 */ /* 0x000fc80007f5e0ff */
[----:B------:R-:W2:Y:S01]  /*12a40*/  LD.E.128 R28, desc[UR6][R28.64] ;  /* 0x000000061c1c7980 */ /* 0x000ea2000c101d00 */
[----:B------:R-:W-:Y:S02]  /*12a50*/  LEA.HI.X.SX32 R3, R8, R3, 0x1, P2 ;  /* 0x0000000308037211 */ /* 0x000fe400010f0eff */
[C---:B------:R-:W-:Y:S01]  /*12a60*/  LEA R32, P2, R5.reuse, R14, 0x1 ;  /* 0x0000000e05207211 */ /* 0x040fe200078408ff */
[----:B------:R-:W3:Y:S03]  /*12a70*/  LD.E.128 R20, desc[UR6][R20.64+0x80] ;  /* 0x0000800614147980 */ /* 0x000ee6000c101d00 */
[----:B------:R-:W-:-:S06]  /*12a80*/  LEA.HI.X R33, R5, R15, R3, 0x1, P2 ;  /* 0x0000000f05217211 */ /* 0x000fcc00010f0c03 */
[----:B------:R-:W3:Y:S01]  /*12a90*/  LD.E.128 R32, desc[UR6][R32.64] ;  /* 0x0000000620207980 */ /* 0x000ee2000c101d00 */
[C---:B-----5:R-:W-:Y:S01]  /*12aa0*/  IMAD.U32 R8, R40.reuse, 0x10000, RZ ;  /* 0x0001000028087824 */ /* 0x060fe200078e00ff */
[----:B------:R-:W-:Y:S01]  /*12ab0*/  LOP3.LUT R5, R40, 0xffff0000, RZ, 0xc0, !PT ;  /* 0xffff000028057812 */ /* 0x000fe200078ec0ff */
[C---:B------:R-:W-:Y:S01]  /*12ac0*/  IMAD.U32 R40, R41.reuse, 0x10000, RZ ;  /* 0x0001000029287824 */ /* 0x040fe200078e00ff */
[----:B------:R-:W-:Y:S02]  /*12ad0*/  LOP3.LUT R3, R41, 0xffff0000, RZ, 0xc0, !PT ;  /* 0xffff000029037812 */ /* 0x000fe400078ec0ff */
[C---:B----4-:R-:W-:Y:S02]  /*12ae0*/  SHF.L.U32 R38, R42.reuse, 0x10, RZ ;  /* 0x000000102a267819 */ /* 0x050fe400000006ff */
[----:B------:R-:W-:Y:S01]  /*12af0*/  LOP3.LUT R37, R42, 0xffff0000, RZ, 0xc0, !PT ;  /* 0xffff00002a257812 */ /* 0x000fe200078ec0ff */
[C---:B------:R-:W-:Y:S01]  /*12b00*/  IMAD.U32 R42, R43.reuse, 0x10000, RZ ;  /* 0x000100002b2a7824 */ /* 0x040fe200078e00ff */
[----:B------:R-:W-:Y:S01]  /*12b10*/  LOP3.LUT R36, R43, 0xffff0000, RZ, 0xc0, !PT ;  /* 0xffff00002b247812 */ /* 0x000fe200078ec0ff */
[C---:B--2---:R-:W-:Y:S01]  /*12b20*/  IMAD.U32 R41, R28.reuse, 0x10000, RZ ;  /* 0x000100001c297824 */ /* 0x044fe200078e00ff */
[----:B------:R-:W-:Y:S01]  /*12b30*/  LOP3.LUT R39, R28, 0xffff0000, RZ, 0xc0, !PT ;  /* 0xffff00001c277812 */ /* 0x000fe200078ec0ff */
[----:B------:R-:W-:Y:S01]  /*12b40*/  IMAD.U32 R43, R30, 0x10000, RZ ;  /* 0x000100001e2b7824 */ /* 0x000fe200078e00ff */
[C---:B------:R-:W-:Y:S01]  /*12b50*/  SHF.L.U32 R28, R29.reuse, 0x10, RZ ;  /* 0x000000101d1c7819 */ /* 0x040fe200000006ff */
[----:B---3--:R-:W-:Y:S01]  /*12b60*/  IMAD.U32 R46, R20, 0x10000, RZ ;  /* 0x00010000142e7824 */ /* 0x008fe200078e00ff */
[----:B------:R-:W-:Y:S01]  /*12b70*/  LOP3.LUT R44, R29, 0xffff0000, RZ, 0xc0, !PT ;  /* 0xffff00001d2c7812 */ /* 0x000fe200078ec0ff */
[----:B------:R-:W-:Y:S01]  /*12b80*/  IMAD.U32 R48, R22, 0x10000, RZ ;  /* 0x0001000016307824 */ /* 0x000fe200078e00ff */
[----:B------:R-:W-:Y:S01]  /*12b90*/  LOP3.LUT R30, R30, 0xffff0000, RZ, 0xc0, !PT ;  /* 0xffff00001e1e7812 */ /* 0x000fe200078ec0ff */
[----:B------:R-:W-:Y:S01]  /*12ba0*/  @!P1 FADD.FTZ R39, -R39, -RZ ;  /* 0x800000ff27279221 */ /* 0x000fe20000010100 */
        /* <DEDUP_REMOVED lines=43> */
.L_x_2739:
[----:B------:R-:W-:Y:S05]  /*12e60*/  BSYNC B0 ;  /* 0x0000000000007941 */ /* 0x000fea0003800000 */
.L_x_2738:
[----:B-----5:R2:W-:Y:S04]  /*12e70*/  STS.128 [R239+0x3000], R40 ;  /* 0x00300028ef007388 */ /* 0x0205e80000000c00 */
[----:B----4-:R2:W5:Y:S01]  /*12e80*/  LD.E.128 R36, desc[UR6][R18.64+0x100] ;  /* 0x0001000612247980 */ /* 0x010562000c101d00 */
[----:B------:R-:W-:Y:S04]  /*12e90*/  BSSY B0, `(.L_x_2740) ;  /* 0x0000054000007945 */ /* 0x000fe80003800000 */
[----:B------:R-:W-:Y:S05]  /*12ea0*/  @P0 BRA `(.L_x_2741) ;  /* 0x0000000400480947 */ /* 0x000fea0003800000 */
[----:B------:R-:W-:Y:S01]  /*12eb0*/  ISETP.GE.AND P0, PT, R0, R9, PT ;  /* 0x000000090000720c */ /* 0x000fe20003f06270 */
[----:B-1----:R-:W-:Y:S01]  /*12ec0*/  IMAD.MOV.U32 R21, RZ, RZ, RZ ;  /* 0x000000ffff157224 */ /* 0x002fe200078e00ff */
[----:B------:R-:W-:-:S04]  /*12ed0*/  LEA R5, R9, 0x80, 0x5 ;  /* 0x0000008009057811 */ /* 0x000fc800078e28ff */
[----:B------:R-:W-:-:S04]  /*12ee0*/  IADD3 R3, P1, R5, R2, RZ ;  /* 0x0000000205037210 */ /* 0x000fc80007f3e0ff */
[----:B------:R-:W-:Y:S02]  /*12ef0*/  LEA.HI.X.SX32 R0, R5, R4, 0x1, P1 ;  /* 0x0000000405007211 */ /* 0x000fe400008f0eff */
[----:B------:R-:W-:Y:S01]  /*12f00*/  MOV R5, R9 ;  /* 0x0000000900057202 */ /* 0x000fe20000000f00 */
        /* <DEDUP_REMOVED lines=9> */
[----:B------:R-:W4:Y:S03]  /*12fa0*/  LD.E.128 R28, desc[UR6][R28.64] ;  /* 0x000000061c1c7980 */ /* 0x000f26000c101d00 */
        /* <DEDUP_REMOVED lines=36> */
[----:B------:R-:W-:Y:S01]  /*131f0*/  FMUL.FTZ R45, R45, R28 ;  /* 0x0000001c2d2d7220 */ /* 0x000fe20000410000 */
[----:B------:R-:W-:Y:S01]  /*13200*/  SHF.L.U32 R20, R23, 0x10, RZ ;  /* 0x0000001017147819 */ /* 0x000fe200000006ff */
[----:B------:R-:W-:Y:S01]  /*13210*/  @!P0 FADD.FTZ R42, -R42, -RZ ;  /* 0x800000ff2a2a8221 */ /* 0x000fe20000010100 */
        /* <DEDUP_REMOVED lines=27> */
.L_x_2741:
[----:B------:R-:W-:Y:S05]  /*133d0*/  BSYNC B0 ;  /* 0x0000000000007941 */ /* 0x000fea0003800000 */
.L_x_2740:
[----:B-----5:R4:W-:Y:S04]  /*133e0*/  STS.128 [R239+0x5000], R36 ;  /* 0x00500024ef007388 */ /* 0x0209e80000000c00 */
[----:B------:R4:W5:Y:S01]  /*133f0*/  LD.E.128 R28, desc[UR6][R18.64+0x180] ;  /* 0x00018006121c7980 */ /* 0x000962000c101d00 */
[----:B------:R-:W-:Y:S01]  /*13400*/  IADD3 R0, R24, 0xc0, RZ ;  /* 0x000000c018007810 */ /* 0x000fe20007ffe0ff */
[----:B------:R-:W-:Y:S03]  /*13410*/  BSSY B0, `(.L_x_2742) ;  /* 0x0000056000007945 */ /* 0x000fe60003800000 */
[----:B------:R-:W-:-:S13]  /*13420*/  ISETP.GE.AND P0, PT, R0, R7, PT ;  /* 0x000000070000720c */ /* 0x000fda0003f06270 */
        /* <DEDUP_REMOVED lines=9> */
[----:B------:R-:W-:Y:S01]  /*134c0*/  IADD3 R23, P1, R21, R3, RZ ;  /* 0x0000000315177210 */ /* 0x000fe20007f3e0ff */
[----:B------:R-:W-:-:S03]  /*134d0*/  IMAD.WIDE R32, R5, 0x2, R18 ;  /* 0x0000000205207825 */ /* 0x000fc600078e0212 */
[----:B------:R-:W-:Y:S01]  /*134e0*/  LEA.HI.X.SX32 R21, R21, R0, 0x1, P1 ;  /* 0x0000000015157211 */ /* 0x000fe200008f0eff */
[----:B------:R-:W-:Y:S01]  /*134f0*/  IMAD.MOV.U32 R5, RZ, RZ, RZ ;  /* 0x000000ffff057224 */ /* 0x000fe200078e00ff */
[----:B------:R-:W-:Y:S01]  /*13500*/  LEA R20, P1, R23, R12, 0x1 ;  /* 0x0000000c17147211 */ /* 0x000fe200078208ff */
[----:B------:R-:W2:Y:S01]  /*13510*/  LD.E.128 R32, desc[UR6][R32.64+0x180] ;  /* 0x0001800620207980 */ /* 0x000ea2000c101d00 */
[----:B------:R-:W-:Y:S02]  /*13520*/  @P0 IADD3 R5, -R9, RZ, RZ ;  /* 0x000000ff09050210 */ /* 0x000fe40007ffe1ff */
[----:B------:R-:W-:Y:S02]  /*13530*/  LEA.HI.X R21, R23, R13, R21, 0x1, P1 ;  /* 0x0000000d17157211 */ /* 0x000fe400008f0c15 */
[----:B------:R-:W-:-:S04]  /*13540*/  IADD3 R3, P1, R5, R3, RZ ;  /* 0x0000000305037210 */ /* 0x000fc80007f3e0ff */
[----:B------:R-:W2:Y:S01]  /*13550*/  LD.E.128 R20, desc[UR6][R20.64] ;  /* 0x0000000614147980 */ /* 0x000ea2000c101d00 */
[----:B------:R-:W-:Y:S02]  /*13560*/  LEA.HI.X.SX32 R0, R5, R0, 0x1, P1 ;  /* 0x0000000005007211 */ /* 0x000fe400008f0eff */
[----:B----4-:R-:W-:-:S04]  /*13570*/  LEA R36, P1, R3, R14, 0x1 ;  /* 0x0000000e03247211 */ /* 0x010fc800078208ff */
[----:B------:R-:W-:-:S06]  /*13580*/  LEA.HI.X R37, R3, R15, R0, 0x1, P1 ;  /* 0x0000000f03257211 */ /* 0x000fcc00008f0c00 */
[----:B------:R-:W4:Y:S01]  /*13590*/  LD.E.128 R36, desc[UR6][R36.64] ;  /* 0x0000000624247980 */ /* 0x000f22000c101d00 */
[C---:B-----5:R-:W-:Y:S01]  /*135a0*/  IMAD.U32 R5, R28.reuse, 0x10000, RZ ;  /* 0x000100001c057824 */ /* 0x060fe200078e00ff */
[----:B------:R-:W-:Y:S01]  /*135b0*/  LOP3.LUT R3, R28, 0xffff0000, RZ, 0xc0, !PT ;  /* 0xffff00001c037812 */ /* 0x000fe200078ec0ff */
[C---:B------:R-:W-:Y:S01]  /*135c0*/  IMAD.U32 R28, R29.reuse, 0x10000, RZ ;  /* 0x000100001d1c7824 */ /* 0x040fe200078e00ff */
[----:B------:R-:W-:Y:S02]  /*135d0*/  LOP3.LUT R0, R29, 0xffff0000, RZ, 0xc0, !PT ;  /* 0xffff00001d007812 */ /* 0x000fe400078ec0ff */
[C---:B--23--:R-:W-:Y:S02]  /*135e0*/  SHF.L.U32 R19, R30.reuse, 0x10, RZ ;  /* 0x000000101e137819 */ /* 0x04cfe400000006ff */
[----:B------:R-:W-:Y:S02]  /*135f0*/  LOP3.LUT R18, R30, 0xffff0000, RZ, 0xc0, !PT ;  /* 0xffff00001e127812 */ /* 0x000fe400078ec0ff */
[C---:B------:R-:W-:Y:S01]  /*13600*/  LOP3.LUT R8, R31.reuse, 0xffff0000, RZ, 0xc0, !PT ;  /* 0xffff00001f087812 */ /* 0x040fe200078ec0ff */
[----:B------:R-:W-:-:S02]  /*13610*/  IMAD.U32 R31, R31, 0x10000, RZ ;  /* 0x000100001f1f7824 */ /* 0x000fc400078e00ff */
[C---:B------:R-:W-:Y:S01]  /*13620*/  IMAD.U32 R43, R33.reuse, 0x10000, RZ ;  /* 0x00010000212b7824 */ /* 0x040fe200078e00ff */
[----:B------:R-:W-:Y:S01]  /*13630*/  LOP3.LUT R42, R33, 0xffff0000, RZ, 0xc0, !PT ;  /* 0xffff0000212a7812 */ /* 0x000fe200078ec0ff */
[C---:B------:R-:W-:Y:S01]  /*13640*/  IMAD.U32 R30, R20.reuse, 0x10000, RZ ;  /* 0x00010000141e7824 */ /* 0x040fe200078e00ff */
[----:B------:R-:W-:Y:S01]  /*13650*/  LOP3.LUT R29, R20, 0xffff0000, RZ, 0xc0, !PT ;  /* 0xffff0000141d7812 */ /* 0x000fe200078ec0ff */
[C---:B------:R-:W-:Y:S01]  /*13660*/  IMAD.U32 R40, R22.reuse, 0x10000, RZ ;  /* 0x0001000016287824 */ /* 0x040fe200078e00ff */
[C---:B------:R-:W-:Y:S02]  /*13670*/  SHF.L.U32 R20, R21.reuse, 0x10, RZ ;  /* 0x0000001015147819 */ /* 0x040fe400000006ff */
[----:B------:R-:W-:Y:S01]  /*13680*/  LOP3.LUT R41, R21, 0xffff0000, RZ, 0xc0, !PT ;  /* 0xffff000015297812 */ /* 0x000fe200078ec0ff */
[C---:B------:R-:W-:Y:S01]  /*13690*/  IMAD.U32 R21, R23.reuse, 0x10000, RZ ;  /* 0x0001000017157824 */ /* 0x040fe200078e00ff */
[----:B------:R-:W-:Y:S01]  /*136a0*/  LOP3.LUT R22, R22, 0xffff0000, RZ, 0xc0, !PT ;  /* 0xffff000016167812 */ /* 0x000fe200078ec0ff */
[----:B------:R-:W-:Y:S01]  /*136b0*/  @!P0 FADD.FTZ R20, -R20, -RZ ;  /* 0x800000ff14148221 */ /* 0x000fe20000010100 */
[----:B------:R-:W-:Y:S01]  /*136c0*/  LOP3.LUT R23, R23, 0xffff0000, RZ, 0xc0, !PT ;  /* 0xffff000017177812 */ /* 0x000fe200078ec0ff */
[----:B------:R-:W-:Y:S01]  /*136d0*/  @!P0 FADD.FTZ R21, -R21, -RZ ;  /* 0x800000ff15158221 */ /* 0x000fe20000010100 */
[----:B------:R-:W-:Y:S01]  /*136e0*/  SHF.L.U32 R47, R34, 0x10, RZ ;  /* 0x00000010222f7819 */ /* 0x000fe200000006ff */
[----:B------:R-:W-:Y:S01]  /*136f0*/  @!P0 FADD.FTZ R22, -R22, -RZ ;  /* 0x800000ff16168221 */ /* 0x000fe20000010100 */
[----:B------:R-:W-:Y:S01]  /*13700*/  LOP3.LUT R33, R34, 0xffff0000, RZ, 0xc0, !PT ;  /* 0xffff000022217812 */ /* 0x000fe200078ec0ff */
[----:B------:R-:W-:Y:S01]  /*13710*/  IMAD.U32 R34, R35, 0x10000, RZ ;  /* 0x0001000023227824 */ /* 0x000fe200078e00ff */
[C---:B------:R-:W-:Y:S01]  /*13720*/  SHF.L.U32 R45, R32.reuse, 0x10, RZ ;  /* 0x00000010202d7819 */ /* 0x040fe200000006ff */
[----:B------:R-:W-:Y:S01]  /*13730*/  @!P0 FADD.FTZ R41, -R41, -RZ ;  /* 0x800000ff29298221 */ /* 0x000fe20000010100 */
[----:B------:R-:W-:Y:S01]  /*13740*/  LOP3.LUT R32, R32, 0xffff0000, RZ, 0xc0, !PT ;  /* 0xffff000020207812 */ /* 0x000fe200078ec0ff */
[----:B------:R-:W-:Y:S01]  /*13750*/  FMUL.FTZ R43, R43, R20 ;  /* 0x000000142b2b7220 */ /* 0x000fe20000410000 */
[----:B------:R-:W-:Y:S01]  /*13760*/  LOP3.LUT R44, R35, 0xffff0000, RZ, 0xc0, !PT ;  /* 0xffff0000232c7812 */ /* 0x000fe200078ec0ff */
[----:B------:R-:W-:Y:S01]  /*13770*/  @!P0 FADD.FTZ R29, -R29, -RZ ;  /* 0x800000ff1d1d8221 */ /* 0x000fe20000010100 */
[----:B----4-:R-:W-:-:S02]  /*13780*/  IMAD.U32 R20, R37, 0x10000, RZ ;  /* 0x0001000025147824 */ /* 0x010fc400078e00ff */
[----:B------:R-:W-:Y:S01]  /*13790*/  @!P0 FADD.FTZ R23, -R23, -RZ ;  /* 0x800000ff17178221 */ /* 0x000fe20000010100 */
[----:B------:R-:W-:Y:S01]  /*137a0*/  FMUL.FTZ R33, R33, R22 ;  /* 0x0000001621217220 */ /* 0x000fe20000410000 */
[----:B------:R-:W-:Y:S01]  /*137b0*/  FMUL.FTZ R34, R34, R21 ;  /* 0x0000001522227220 */ /* 0x000fe20000410000 */
[----:B------:R-:W-:Y:S01]  /*137c0*/  LOP3.LUT R37, R37, 0xffff0000, RZ, 0xc0, !PT ;  /* 0xffff000025257812 */ /* 0x000fe200078ec0ff */
[----:B------:R-:W-:Y:S01]  /*137d0*/  @!P0 FADD.FTZ R30, -R30, -RZ ;  /* 0x800000ff1e1e8221 */ /* 0x000fe20000010100 */
[----:B------:R-:W-:Y:S01]  /*137e0*/  FMUL.FTZ R41, R42, R41 ;  /* 0x000000292a297220 */ /* 0x000fe20000410000 */
[----:B------:R-:W-:Y:S01]  /*137f0*/  @!P0 FADD.FTZ R40, -R40, -RZ ;  /* 0x800000ff28288221 */ /* 0x000fe20000010100 */
        /* <DEDUP_REMOVED lines=8> */
[----:B------:R-:W-:Y:S01]  /*13880*/  FMUL.FTZ R30, R45, R30 ;  /* 0x0000001e2d1e7220 */ /* 0x000fe20000410000 */
        /* <DEDUP_REMOVED lines=14> */
.L_x_2743:
[----:B------:R-:W-:Y:S05]  /*13970*/  BSYNC B0 ;  /* 0x0000000000007941 */ /* 0x000fea0003800000 */
.L_x_2742:
[----:B-----5:R1:W-:Y:S02]  /*13980*/  STS.128 [R239+0x7000], R28 ;  /* 0x0070001cef007388 */ /* 0x0203e40000000c00 */
.L_x_2735:
[----:B------:R-:W-:Y:S05]  /*13990*/  BSYNC B1 ;  /* 0x0000000000017941 */ /* 0x000fea0003800000 */
.L_x_2734:
[----:B--234-:R-:W-:-:S05]  /*139a0*/  VIADD R18, R146, 0x30 ;  /* 0x0000003092127836 */ /* 0x01cfca0000000000 */
[----:B------:R-:W-:-:S04]  /*139b0*/  ISETP.GE.AND P0, PT, R18, R11, PT ;  /* 0x0000000b1200720c */ /* 0x000fc80003f06270 */
[----:B------:R-:W-:-:S13]  /*139c0*/  ISETP.LT.OR P0, PT, R54, -0x187, P0 ;  /* 0xfffffe793600780c */ /* 0x000fda0000701670 */
[----:B------:R-:W-:Y:S05]  /*139d0*/  @P0 BRA `(.L_x_2705) ;  /* 0x00000018004c0947 */ /* 0x000fea0003800000 */
        /* <DEDUP_REMOVED lines=9> */
[----:B------:R-:W-:Y:S01]  /*13a70*/  IMAD R3, R9, 0x30, RZ ;  /* 0x0000003009037824 */ /* 0x000fe200078e02ff */
[----:B------:R-:W-:Y:S01]  /*13a80*/  MOV R11, R9 ;  /* 0x00000009000b7202 */ /* 0x000fe20000000f00 */
[----:B-1----:R-:W-:-:S03]  /*13a90*/  IMAD.MOV.U32 R20, RZ, RZ, RZ ;  /* 0x000000ffff147224 */ /* 0x002fc600078e00ff */
[----:B------:R-:W-:-:S04]  /*13aa0*/  IADD3 R5, P3, R3, R2, RZ ;  /* 0x0000000203057210 */ /* 0x000fc80007f7e0ff */
[----:B------:R-:W-:-:S03]  /*13ab0*/  LEA.HI.X.SX32 R3, R3, R4, 0x1, P3 ;  /* 0x0000000403037211 */ /* 0x000fc600018f0eff */
[--C-:B------:R-:W-:Y:S02]  /*13ac0*/  @P2 IMAD.MOV R20, RZ, RZ, -R9.reuse ;  /* 0x000000ffff142224 */ /* 0x100fe400078e0a09 */
[----:B------:R-:W-:Y:S02]  /*13ad0*/  IMAD.MOV.U32 R32, RZ, RZ, RZ ;  /* 0x000000ffff207224 */ /* 0x000fe400078e00ff */
[----:B------:R-:W-:Y:S01]  /*13ae0*/  @P2 IMAD.MOV R11, RZ, RZ, -R9 ;  /* 0x000000ffff0b2224 */ /* 0x000fe200078e0a09 */
[----:B------:R-:W-:-:S04]  /*13af0*/  IADD3 R21, P3, R20, R5, RZ ;  /* 0x0000000514157210 */ /* 0x000fc80007f7e0ff */
[----:B------:R-:W-:Y:S02]  /*13b00*/  LEA.HI.X.SX32 R19, R20, R3, 0x1, P3 ;  /* 0x0000000314137211 */ /* 0x000fe400018f0eff */
[----:B-----5:R-:W-:Y:S02]  /*13b10*/  LEA R28, P3, R21, R12, 0x1 ;  /* 0x0000000c151c7211 */ /* 0x020fe400078608ff */
        /* <DEDUP_REMOVED lines=9> */
[----:B------:R-:W2:Y:S01]  /*13bb0*/  LD.E.128 R32, desc[UR6][R32.64] ;  /* 0x0000000620207980 */ /* 0x000ea2000c101d00 */
[C---:B------:R-:W-:Y:S01]  /*13bc0*/  IMAD.U32 R11, R36.reuse, 0x10000, RZ ;  /* 0x00010000240b7824 */ /* 0x040fe200078e00ff */
[----:B------:R-:W-:Y:S02]  /*13bd0*/  LOP3.LUT R5, R36, 0xffff0000, RZ, 0xc0, !PT ;  /* 0xffff000024057812 */ /* 0x000fe400078ec0ff */
[C---:B------:R-:W-:Y:S02]  /*13be0*/  LOP3.LUT R3, R37.reuse, 0xffff0000, RZ, 0xc0, !PT ;  /* 0xffff000025037812 */ /* 0x040fe400078ec0ff */
[----:B------:R-:W-:Y:S01]  /*13bf0*/  SHF.L.U32 R40, R37, 0x10, RZ ;  /* 0x0000001025287819 */ /* 0x000fe200000006ff */
[C---:B------:R-:W-:Y:S01]  /*13c00*/  IMAD.U32 R37, R38.reuse, 0x10000, RZ ;  /* 0x0001000026257824 */ /* 0x040fe200078e00ff */
[----:B------:R-:W-:Y:S02]  /*13c10*/  LOP3.LUT R36, R38, 0xffff0000, RZ, 0xc0, !PT ;  /* 0xffff000026247812 */ /* 0x000fe400078ec0ff */
[----:B------:R-:W-:-:S02]  /*13c20*/  LOP3.LUT R19, R39, 0xffff0000, RZ, 0xc0, !PT ;  /* 0xffff000027137812 */ /* 0x000fc400078ec0ff */
[----:B------:R-:W-:Y:S01]  /*13c30*/  SHF.L.U32 R41, R39, 0x10, RZ ;  /* 0x0000001027297819 */ /* 0x000fe200000006ff */
        /* <DEDUP_REMOVED lines=22> */
[----:B------:R-:W-:Y:S01]  /*13da0*/  FMUL.FTZ R45, R45, R28 ;  /* 0x0000001c2d2d7220 */ /* 0x000fe20000410000 */
[----:B------:R-:W-:Y:S01]  /*13db0*/  LOP3.LUT R22, R23, 0xffff0000, RZ, 0xc0, !PT ;  /* 0xffff000017167812 */ /* 0x000fe200078ec0ff */
[----:B------:R-:W-:Y:S01]  /*13dc0*/  @!P2 FADD.FTZ R42, -R42, -RZ ;  /* 0x800000ff2a2aa221 */ /* 0x000fe20000010100 */
[----:B--2---:R-:W-:Y:S01]  /*13dd0*/  LOP3.LUT R28, R32, 0xffff0000, RZ, 0xc0, !PT ;  /* 0xffff0000201c7812 */ /* 0x004fe200078ec0ff */
[----:B------:R-:W-:Y:S01]  /*13de0*/  FMUL.FTZ R20, R20, R29 ;  /* 0x0000001d14147220 */ /* 0x000fe20000410000 */
[----:B------:R-:W-:-:S02]  /*13df0*/  IMAD.U32 R29, R32, 0x10000, RZ ;  /* 0x00010000201d7824 */ /* 0x000fc400078e00ff */
        /* <DEDUP_REMOVED lines=24> */
.L_x_2745:
[----:B------:R-:W-:Y:S05]  /*13f80*/  BSYNC B0 ;  /* 0x0000000000007941 */ /* 0x000fea0003800000 */
.L_x_2744:
[----:B-----5:R3:W-:Y:S04]  /*13f90*/  STS.128 [R239+0x1800], R36 ;  /* 0x00180024ef007388 */ /* 0x0207e80000000c00 */
[----:B------:R3:W5:Y:S01]  /*13fa0*/  LD.E.128 R40, desc[UR6][R16.64+0x80] ;  /* 0x0000800610287980 */ /* 0x000762000c101d00 */
[----:B------:R-:W-:Y:S04]  /*13fb0*/  BSSY B0, `(.L_x_2746) ;  /* 0x0000055000007945 */ /* 0x000fe80003800000 */
        /* <DEDUP_REMOVED lines=10> */
[----:B-1----:R-:W-:-:S04]  /*14060*/  IADD3 R21, P2, R8, R5, RZ ;  /* 0x0000000508157210 */ /* 0x002fc80007f5e0ff */
[----:B------:R-:W-:Y:S02]  /*14070*/  LEA.HI.X.SX32 R19, R8, R3, 0x1, P2 ;  /* 0x0000000308137211 */ /* 0x000fe400010f0eff */
[C---:B------:R-:W-:Y:S02]  /*14080*/  LEA R28, P2, R21.reuse, R12, 0x1 ;  /* 0x0000000c151c7211 */ /* 0x040fe400078408ff */
        /* <DEDUP_REMOVED lines=8> */
[----:B------:R-:W2:Y:S03]  /*14110*/  LD.E.128 R20, desc[UR6][R20.64+0x80] ;  /* 0x0000800614147980 */ /* 0x000ea6000c101d00 */
[----:B------:R-:W-:-:S06]  /*14120*/  LEA.HI.X R33, R5, R15, R3, 0x1, P2 ;  /* 0x0000000f05217211 */ /* 0x000fcc00010f0c03 */
[----:B------:R-:W2:Y:S01]  /*14130*/  LD.E.128 R32, desc[UR6][R32.64] ;  /* 0x0000000620207980 */ /* 0x000ea2000c101d00 */
[C---:B-----5:R-:W-:Y:S01]  /*14140*/  IMAD.U32 R8, R40.reuse, 0x10000, RZ ;  /* 0x0001000028087824 */ /* 0x060fe200078e00ff */
[----:B------:R-:W-:Y:S01]  /*14150*/  LOP3.LUT R5, R40, 0xffff0000, RZ, 0xc0, !PT ;  /* 0xffff000028057812 */ /* 0x000fe200078ec0ff */
[C---:B---3--:R-:W-:Y:S01]  /*14160*/  IMAD.U32 R36, R42.reuse, 0x10000, RZ ;  /* 0x000100002a247824 */ /* 0x048fe200078e00ff */
        /* <DEDUP_REMOVED lines=8> */
[C---:B------:R-:W-:Y:S01]  /*141f0*/  SHF.L.U32 R28, R29.reuse, 0x10, RZ ;  /* 0x000000101d1c7819 */ /* 0x040fe200000006ff */
[----:B------:R-:W-:Y:S01]  /*14200*/  @!P1 FADD.FTZ R38, -R38, -RZ ;  /* 0x800000ff26269221 */ /* 0x000fe20000010100 */
        /* <DEDUP_REMOVED lines=47> */
.L_x_2747:
[----:B------:R-:W-:Y:S05]  /*14500*/  BSYNC B0 ;  /* 0x0000000000007941 */ /* 0x000fea0003800000 */
.L_x_2746:
[----:B-----5:R4:W-:Y:S04]  /*14510*/  STS.128 [R239+0x3800], R40 ;  /* 0x00380028ef007388 */ /* 0x0209e80000000c00 */
[----:B---3--:R4:W5:Y:S01]  /*14520*/  LD.E.128 R36, desc[UR6][R16.64+0x100] ;  /* 0x0001000610247980 */ /* 0x008962000c101d00 */
[----:B------:R-:W-:Y:S04]  /*14530*/  BSSY B0, `(.L_x_2748) ;  /* 0x0000055000007945 */ /* 0x000fe80003800000 */
[----:B------:R-:W-:Y:S05]  /*14540*/  @P0 BRA `(.L_x_2749) ;  /* 0x00000004004c0947 */ /* 0x000fea0003800000 */
[----:B------:R-:W-:Y:S01]  /*14550*/  ISETP.GE.AND P0, PT, R0, R9, PT ;  /* 0x000000090000720c */ /* 0x000fe20003f06270 */
[----:B------:R-:W-:Y:S02]  /*14560*/  IMAD.MOV.U32 R0, RZ, RZ, 0x30 ;  /* 0x00000030ff007424 */ /* 0x000fe400078e00ff */
[----:B------:R-:W-:Y:S02]  /*14570*/  IMAD.MOV.U32 R11, RZ, RZ, RZ ;  /* 0x000000ffff0b7224 */ /* 0x000fe400078e00ff */
[----:B------:R-:W-:-:S05]  /*14580*/  IMAD R5, R9, R0, 0x80 ;  /* 0x0000008009057424 */ /* 0x000fca00078e0200 */
[----:B------:R-:W-:-:S03]  /*14590*/  IADD3 R3, P1, R5, R2, RZ ;  /* 0x0000000205037210 */ /* 0x000fc60007f3e0ff */
[----:B------:R-:W-:Y:S02]  /*145a0*/  @P0 IADD3 R11, -R9, RZ, RZ ;  /* 0x000000ff090b0210 */ /* 0x000fe40007ffe1ff */
[----:B------:R-:W-:Y:S01]  /*145b0*/  LEA.HI.X.SX32 R0, R5, R4, 0x1, P1 ;  /* 0x0000000405007211 */ /* 0x000fe200008f0eff */
[--C-:B------:R-:W-:Y:S01]  /*145c0*/  IMAD.MOV.U32 R5, RZ, RZ, R9.reuse ;  /* 0x000000ffff057224 */ /* 0x100fe200078e0009 */
[----:B------:R-:W-:Y:S01]  /*145d0*/  IADD3 R19, P1, R11, R3, RZ ;  /* 0x000000030b137210 */ /* 0x000fe20007f3e0ff */
[----:B------:R-:W-:-:S03]  /*145e0*/  @P0 IMAD.MOV R5, RZ, RZ, -R9 ;  /* 0x000000ffff050224 */ /* 0x000fc600078e0a09 */
[----:B------:R-:W-:Y:S01]  /*145f0*/  LEA.HI.X.SX32 R11, R11, R0, 0x1, P1 ;  /* 0x000000000b0b7211 */ /* 0x000fe200008f0eff */
[----:B-1----:R-:W-:Y:S01]  /*14600*/  IMAD.WIDE R20, R5, 0x2, R16 ;  /* 0x0000000205147825 */ /* 0x002fe200078e0210 */
[C---:B------:R-:W-:Y:S02]  /*14610*/  LEA R28, P1, R19.reuse, R12, 0x1 ;  /* 0x0000000c131c7211 */ /* 0x040fe400078208ff */
[----:B------:R-:W-:Y:S01]  /*14620*/  MOV R5, RZ ;  /* 0x000000ff00057202 */ /* 0x000fe20000000f00 */
[----:B------:R-:W-:Y:S01]  /*14630*/  @P0 IMAD.MOV R5, RZ, RZ, -R9 ;  /* 0x000000ffff050224 */ /* 0x000fe200078e0a09 */
[----:B------:R-:W-:Y:S01]  /*14640*/  LEA.HI.X R29, R19, R13, R11, 0x1, P1 ;  /* 0x0000000d131d7211 */ /* 0x000fe200008f0c0b */
[----:B------:R-:W3:Y:S03]  /*14650*/  LD.E.128 R20, desc[UR6][R20.64+0x100] ;  /* 0x0001000614147980 */ /* 0x000ee6000c101d00 */
[----:B------:R-:W-:-:S02]  /*14660*/  IADD3 R3, P1, R5, R3, RZ ;  /* 0x0000000305037210 */ /* 0x000fc40007f3e0ff */
[----:B------:R-:W2:Y:S02]  /*14670*/  LD.E.128 R28, desc[UR6][R28.64] ;  /* 0x000000061c1c7980 */ /* 0x000ea4000c101d00 */
        /* <DEDUP_REMOVED lines=12> */
[----:B---3--:R-:W-:Y:S01]  /*14740*/  IMAD.U32 R45, R20, 0x10000, RZ ;  /* 0x00010000142d7824 */ /* 0x008fe200078e00ff */
[----:B----4-:R-:W-:Y:S01]  /*14750*/  SHF.L.U32 R43, R21, 0x10, RZ ;  /* 0x00000010152b7819 */ /* 0x010fe200000006ff */
[C---:B--2---:R-:W-:Y:S01]  /*14760*/  IMAD.U32 R38, R28.reuse, 0x10000, RZ ;  /* 0x000100001c267824 */ /* 0x044fe200078e00ff */
[----:B------:R-:W-:Y:S01]  /*14770*/  LOP3.LUT R37, R28, 0xffff0000, RZ, 0xc0, !PT ;  /* 0xffff00001c257812 */ /* 0x000fe200078ec0ff */
[C---:B------:R-:W-:Y:S01]  /*14780*/  IMAD.U32 R40, R30.reuse, 0x10000, RZ ;  /* 0x000100001e287824 */ /* 0x040fe200078e00ff */
[C---:B------:R-:W-:Y:S02]  /*14790*/  SHF.L.U32 R28, R29.reuse, 0x10, RZ ;  /* 0x000000101d1c7819 */ /* 0x040fe400000006ff */
[----:B------:R-:W-:Y:S02]  /*147a0*/  LOP3.LUT R30, R30, 0xffff0000, RZ, 0xc0, !PT ;  /* 0xffff00001e1e7812 */ /* 0x000fe400078ec0ff */
[----:B------:R-:W-:-:S02]  /*147b0*/  LOP3.LUT R41, R29, 0xffff0000, RZ, 0xc0, !PT ;  /* 0xffff00001d297812 */ /* 0x000fc400078ec0ff */
[----:B------:R-:W-:Y:S02]  /*147c0*/  SHF.L.U32 R29, R31, 0x10, RZ ;  /* 0x000000101f1d7819 */ /* 0x000fe400000006ff */
        /* <DEDUP_REMOVED lines=13> */
[----:B------:R-:W-:Y:S01]  /*148a0*/  FMUL.FTZ R20, R20, R37 ;  /* 0x0000002514147220 */ /* 0x000fe20000410000 */
[----:B------:R-:W-:Y:S01]  /*148b0*/  FMUL.FTZ R43, R43, R28 ;  /* 0x0000001c2b2b7220 */ /* 0x000fe20000410000 */
[----:B------:R-:W-:Y:S01]  /*148c0*/  @!P0 FADD.FTZ R40, -R40, -RZ ;  /* 0x800000ff28288221 */ /* 0x000fe20000010100 */
[----:B------:R-:W-:Y:S01]  /*148d0*/  @!P0 FADD.FTZ R31, -R31, -RZ ;  /* 0x800000ff1f1f8221 */ /* 0x000fe20000010100 */
[----:B------:R-:W-:Y:S01]  /*148e0*/  FMUL.FTZ R30, R21, R30 ;  /* 0x0000001e151e7220 */ /* 0x000fe20000410000 */
[C---:B------:R-:W-:Y:S01]  /*148f0*/  IMAD.U32 R28, R32.reuse, 0x10000, RZ ;  /* 0x00010000201c7824 */ /* 0x040fe200078e00ff */
[----:B------:R-:W-:Y:S01]  /*14900*/  LOP3.LUT R23, R32, 0xffff0000, RZ, 0xc0, !PT ;  /* 0xffff000020177812 */ /* 0x000fe200078ec0ff */
[----:B------:R-:W-:Y:S01]  /*14910*/  FMUL.FTZ R22, R22, R29 ;  /* 0x0000001d16167220 */ /* 0x000fe20000410000 */
[----:B------:R-:W-:-:S02]  /*14920*/  SHF.L.U32 R21, R33, 0x10, RZ ;  /* 0x0000001021157819 */ /* 0x000fc400000006ff */
        /* <DEDUP_REMOVED lines=21> */
.L_x_2749:
[----:B------:R-:W-:Y:S05]  /*14a80*/  BSYNC B0 ;  /* 0x0000000000007941 */ /* 0x000fea0003800000 */
.L_x_2748:
[----:B-----5:R3:W-:Y:S04]  /*14a90*/  STS.128 [R239+0x5800], R36 ;  /* 0x00580024ef007388 */ /* 0x0207e80000000c00 */
[----:B-1----:R3:W5:Y:S01]  /*14aa0*/  LD.E.128 R20, desc[UR6][R16.64+0x180] ;  /* 0x0001800610147980 */ /* 0x002762000c101d00 */
[----:B------:R-:W-:Y:S01]  /*14ab0*/  IADD3 R24, R24, 0xc0, RZ ;  /* 0x000000c018187810 */ /* 0x000fe20007ffe0ff */
[----:B------:R-:W-:Y:S03]  /*14ac0*/  BSSY B0, `(.L_x_2750) ;  /* 0x0000056000007945 */ /* 0x000fe60003800000 */
[----:B------:R-:W-:-:S13]  /*14ad0*/  ISETP.GE.AND P0, PT, R24, R7, PT ;  /* 0x000000071800720c */ /* 0x000fda0003f06270 */
        /* <DEDUP_REMOVED lines=18> */
[----:B------:R-:W3:Y:S02]  /*14c00*/  LD.E.128 R32, desc[UR6][R32.64] ;  /* 0x0000000620207980 */ /* 0x000ee4000c101d00 */
[----:B------:R-:W-:-:S04]  /*14c10*/  IADD3 R5, P1, R3, R2, RZ ;  /* 0x0000000203057210 */ /* 0x000fc80007f3e0ff */
        /* <DEDUP_REMOVED lines=13> */
[----:B---34-:R-:W-:Y:S01]  /*14cf0*/  LOP3.LUT R17, R30, 0xffff0000, RZ, 0xc0, !PT ;  /* 0xffff00001e117812 */ /* 0x018fe200078ec0ff */
[C---:B------:R-:W-:Y:S01]  /*14d00*/  IMAD.U32 R11, R28.reuse, 0x10000, RZ ;  /* 0x000100001c0b7824 */ /* 0x040fe200078e00ff */
[----:B------:R-:W-:Y:S02]  /*14d10*/  SHF.L.U32 R8, R29, 0x10, RZ ;  /* 0x000000101d087819 */ /* 0x000fe400000006ff */
[----:B------:R-:W-:Y:S02]  /*14d20*/  SHF.L.U32 R16, R31, 0x10, RZ ;  /* 0x000000101f107819 */ /* 0x000fe400000006ff */
        /* <DEDUP_REMOVED lines=47> */
.L_x_2751:
[----:B------:R-:W-:Y:S05]  /*15020*/  BSYNC B0 ;  /* 0x0000000000007941 */ /* 0x000fea0003800000 */
.L_x_2750:
[----:B-----5:R1:W-:Y:S01]  /*15030*/  STS.128 [R239+0x7800], R20 ;  /* 0x00780014ef007388 */ /* 0x0203e20000000c00 */
[----:B------:R-:W-:Y:S05]  /*15040*/  BRA `(.L_x_2705) ;  /* 0x0000000000b07947 */ /* 0x000fea0003800000 */
.L_x_2673:
[----:B------:R-:W-:Y:S02]  /*15050*/  IMAD.IADD R7, R238, 0x1, -R61 ;  /* 0x00000001ee077824 */ /* 0x000fe400078e0a3d */
[C---:B------:R-:W-:Y:S02]  /*15060*/  VIADD R6, R146.reuse, 0x10 ;  /* 0x0000001092067836 */ /* 0x040fe40000000000 */
[C---:B------:R-:W-:Y:S01]  /*15070*/  VIADD R18, R146.reuse, 0x30 ;  /* 0x0000003092127836 */ /* 0x040fe20000000000 */
[CC--:B------:R-:W-:Y:S01]  /*15080*/  ISETP.GE.AND P6, PT, R146.reuse, R7.reuse, PT ;  /* 0x000000079200720c */ /* 0x0c0fe20003fc6270 */
[----:B---3--:R-:W-:Y:S01]  /*15090*/  VIADD R10, R146, 0x20 ;  /* 0x00000020920a7836 */ /* 0x008fe20000000000 */
[-C--:B------:R-:W-:Y:S02]  /*150a0*/  ISETP.GE.AND P5, PT, R6, R7.reuse, PT ;  /* 0x000000070600720c */ /* 0x080fe40003fa6270 */
[-C--:B------:R-:W-:Y:S02]  /*150b0*/  ISETP.GE.AND P3, PT, R18, R7.reuse, PT ;  /* 0x000000071200720c */ /* 0x080fe40003f66270 */
[----:B------:R-:W-:-:S07]  /*150c0*/  ISETP.GE.AND P4, PT, R10, R7, PT ;  /* 0x000000070a00720c */ /* 0x000fce0003f86270 */
[C---:B-----5:R-:W-:Y:S02]  /*150d0*/  @!P6 LEA R8, P2, R148.reuse, R154, 0x1 ;  /* 0x0000009a9408e211 */ /* 0x060fe400078408ff */
[-C--:B------:R-:W-:Y:S02]  /*150e0*/  @!P5 IADD3 R7, P1, R5, R148.reuse, RZ ;  /* 0x000000940507d210 */ /* 0x080fe40007f3e0ff */
[----:B------:R-:W-:Y:S01]  /*150f0*/  @!P3 IMAD.MOV.U32 R12, RZ, RZ, R148 ;  /* 0x000000ffff0cb224 */ /* 0x000fe200078e0094 */
[--C-:B------:R-:W-:Y:S01]  /*15100*/  @!P6 LEA.HI.X R9, R148, R155, R151.reuse, 0x1, P2 ;  /* 0x0000009b9409e211 */ /* 0x100fe200010f0c97 */
[--C-:B------:R-:W-:Y:S01]  /*15110*/  @!P3 IMAD.MOV.U32 R13, RZ, RZ, R151.reuse ;  /* 0x000000ffff0db224 */ /* 0x100fe200078e0097 */
[C---:B------:R-:W-:Y:S01]  /*15120*/  @!P4 LEA R5, P0, R152.reuse, R148, 0x5 ;  /* 0x000000949805c211 */ /* 0x040fe200078028ff */
[----:B------:R-:W-:Y:S01]  /*15130*/  @!P5 IMAD.X R3, R3, 0x1, R151, P1 ;  /* 0x000000010303d824 */ /* 0x000fe200008e0697 */
[-C--:B------:R-:W-:Y:S01]  /*15140*/  @!P5 LEA R14, P1, R7, R154.reuse, 0x1 ;  /* 0x0000009a070ed211 */ /* 0x080fe200078208ff */
[----:B------:R-:W-:Y:S01]  /*15150*/  @!P3 IMAD R0, R153, 0x30, RZ ;  /* 0x000000309900b824 */ /* 0x000fe200078e02ff */
[C---:B------:R-:W-:Y:S01]  /*15160*/  @!P4 LEA.HI.X R150, R152.reuse, R151, R153, 0x5, P0 ;  /* 0x000000979896c211 */ /* 0x040fe200000f2c99 */
[----:B------:R-:W-:Y:S01]  /*15170*/  @!P3 IMAD.WIDE.U32 R12, R152, 0x30, R12 ;  /* 0x00000030980cb825 */ /* 0x000fe200078e000c */
[-C--:B------:R-:W-:Y:S01]  /*15180*/  @!P5 LEA.HI.X R15, R7, R155.reuse, R3, 0x1, P1 ;  /* 0x0000009b070fd211 */ /* 0x080fe200008f0c03 */
[----:B------:R-:W-:Y:S01]  /*15190*/  @!PT LDS RZ, [RZ] ;  /* 0x00000000fffff984 */ /* 0x000fe20000000800 */
[----:B------:R-:W-:Y:S01]  /*151a0*/  @!PT LDS RZ, [RZ] ;  /* 0x00000000fffff984 */ /* 0x000fe20000000800 */
[----:B------:R-:W-:Y:S01]  /*151b0*/  @!PT LDS RZ, [RZ] ;  /* 0x00000000fffff984 */ /* 0x000fe20000000800 */
[----:B------:R1:W-:Y:S01]  /*151c0*/  @!P6 LDGSTS.E.BYPASS.LTC128B.128 [R239], desc[UR6][R8.64] ;  /* 0x0000000008efefae */ /* 0x0003e2000b901d46 */
[-C--:B------:R-:W-:Y:S01]  /*151d0*/  @!P4 LEA R4, P1, R5, R154.reuse, 0x1 ;  /* 0x0000009a0504c211 */ /* 0x080fe200078208ff */
[----:B------:R-:W-:Y:S01]  /*151e0*/  @!P3 IMAD.IADD R3, R13, 0x1, R0 ;  /* 0x000000010d03b824 */ /* 0x000fe200078e0200 */
[----:B------:R-:W-:Y:S01]  /*151f0*/  @!P3 LEA R2, P0, R12, R154, 0x1 ;  /* 0x0000009a0c02b211 */ /* 0x000fe200078008ff */
[----:B------:R1:W-:Y:S01]  /*15200*/  @!P6 LDGSTS.E.BYPASS.LTC128B.128 [R239+0x2000], desc[UR6][R8.64+0x80] ;  /* 0x0200008008efefae */ /* 0x0003e2000b901d46 */
[----:B------:R-:W-:-:S02]  /*15210*/  @!P4 LEA.HI.X R5, R5, R155, R150, 0x1, P1 ;  /* 0x0000009b0505c211 */ /* 0x000fc400008f0c96 */
[----:B------:R-:W-:Y:S01]  /*15220*/  @!P3 LEA.HI.X R3, R12, R155, R3, 0x1, P0 ;  /* 0x0000009b0c03b211 */ /* 0x000fe200000f0c03 */
[----:B------:R1:W-:Y:S04]  /*15230*/  @!P6 LDGSTS.E.BYPASS.LTC128B.128 [R239+0x4000], desc[UR6][R8.64+0x100] ;  /* 0x0400010008efefae */ /* 0x0003e8000b901d46 */
        /* <DEDUP_REMOVED lines=12> */
[----:B------:R1:W-:Y:S02]  /*15300*/  @!P3 LDGSTS.E.BYPASS.LTC128B.128 [R239+0x7800], desc[UR6][R2.64+0x180] ;  /* 0x0780018002efbfae */ /* 0x0003e4000b901d46 */
.L_x_2705:
[----:B------:R-:W-:Y:S05]  /*15310*/  BSYNC B2 ;  /* 0x0000000000027941 */ /* 0x000fea0003800000 */
.L_x_2672:
[----:B------:R-:W-:Y:S01]  /*15320*/  VIADD R241, R165, 0xffffffff ;  /* 0xffffffffa5f17836 */ /* 0x000fe20000000000 */
[----:B------:R-:W-:Y:S01]  /*15330*/  SHF.R.S32.HI R0, RZ, 0x4, R69 ;  /* 0x00000004ff007819 */ /* 0x000fe20000011445 */
[----:B------:R-:W-:Y:S02]  /*15340*/  IMAD.SHL.U32 R25, R65, 0x40, RZ ;  /* 0x0000004041197824 */ /* 0x000fe400078e00ff */
[----:B-1----:R-:W-:Y:S01]  /*15350*/  IMAD.SHL.U32 R3, R241, 0x40, RZ ;  /* 0x00000040f1037824 */ /* 0x002fe200078e00ff */
[----:B------:R-:W-:Y:S02]  /*15360*/  LEA.HI R69, R69, R0, RZ, 0x1 ;  /* 0x0000000045457211 */ /* 0x000fe400078f08ff */
[----:B------:R-:W-:Y:S01]  /*15370*/  LOP3.LUT R25, R25, 0xfffffe00, RZ, 0xc0, !PT ;  /* 0xfffffe0019197812 */ /* 0x000fe200078ec0ff */
[----:B------:R-:W-:Y:S01]  /*15380*/  IMAD.IADD R5, R52, 0x1, -R3 ;  /* 0x0000000134057824 */ /* 0x000fe200078e0a03 */
[----:B------:R-:W-:-:S04]  /*15390*/  LOP3.LUT R69, R69, 0xfffffffe, RZ, 0xc0, !PT ;  /* 0xfffffffe45457812 */ /* 0x000fc800078ec0ff */
[-C--:B------:R-:W-:Y:S01]  /*153a0*/  ISETP.GE.AND P1, PT, R146, R5.reuse, PT ;  /* 0x000000059200720c */ /* 0x080fe20003f26270 */
[----:B------:R-:W-:Y:S01]  /*153b0*/  IMAD.IADD R69, R0, 0x1, -R69 ;  /* 0x0000000100457824 */ /* 0x000fe200078e0a45 */
[-C--:B------:R-:W-:Y:S02]  /*153c0*/  ISETP.GE.AND P4, PT, R6, R5.reuse, PT ;  /* 0x000000050600720c */ /* 0x080fe40003f86270 */
[-C--:B------:R-:W-:Y:S02]  /*153d0*/  ISETP.GE.AND P5, PT, R18, R5.reuse, PT ;  /* 0x000000051200720c */ /* 0x080fe40003fa6270 */
[-C--:B------:R-:W-:Y:S02]  /*153e0*/  ISETP.GE.AND P6, PT, R10, R5.reuse, PT ;  /* 0x000000050a00720c */ /* 0x080fe40003fc6270 */
[-C--:B------:R-:W-:Y:S02]  /*153f0*/  ISETP.GE.AND P3, PT, R6, R5.reuse, PT ;  /* 0x000000050600720c */ /* 0x080fe40003f66270 */
[----:B------:R-:W-:-:S03]  /*15400*/  ISETP.GE.AND P2, PT, R10, R5, PT ;  /* 0x000000050a00720c */ /* 0x000fc60003f46270 */
[----:B------:R-:W-:Y:S02]  /*15410*/  @!P1 IMAD.MOV.U32 R230, RZ, RZ, R232 ;  /* 0x000000ffffe69224 */ /* 0x000fe400078e00e8 */
[CC--:B------:R-:W-:Y:S02]  /*15420*/  @!P4 LEA R6, P0, R66.reuse, R232.reuse, 0x1 ;  /* 0x000000e84206c211 */ /* 0x0c0fe400078008ff */
[----:B------:R-:W-:Y:S01]  /*15430*/  @!P5 IMAD R2, R167, 0x60, RZ ;  /* 0x00000060a702d824 */ /* 0x000fe200078e02ff */
[----:B------:R-:W-:Y:S01]  /*15440*/  @!PT LDS RZ, [RZ] ;  /* 0x00000000fffff984 */ /* 0x000fe20000000800 */
[----:B------:R-:W-:Y:S01]  /*15450*/  @!PT LDS RZ, [RZ] ;  /* 0x00000000fffff984 */ /* 0x000fe20000000800 */
[----:B------:R-:W-:Y:S01]  /*15460*/  @!PT LDS RZ, [RZ] ;  /* 0x00000000fffff984 */ /* 0x000fe20000000800 */
[----:B------:R-:W-:Y:S01]  /*15470*/  @!P1 LDGSTS.E.BYPASS.LTC128B.128 [R239+0x8000], desc[UR6][R230.64] ;  /* 0x08000000e6ef9fae */ /* 0x000fe2000b901d46 */
[-C--:B------:R-:W-:Y:S02]  /*15480*/  @!P4 LEA.HI.X R7, R66, R231.reuse, R67, 0x1, P0 ;  /* 0x000000e74207c211 */ /* 0x080fe400000f0c43 */
[C---:B------:R-:W-:Y:S01]  /*15490*/  @!P6 LEA R10, P0, R166.reuse, R232, 0x6 ;  /* 0x000000e8a60ae211 */ /* 0x040fe200078030ff */
[----:B------:R-:W-:Y:S03]  /*154a0*/  @!P1 LDGSTS.E.BYPASS.LTC128B.128 [R239+0xa000], desc[UR6][R230.64+0x80] ;  /* 0x0a000080e6ef9fae */ /* 0x000fe6000b901d46 */
[----:B------:R-:W-:Y:S01]  /*154b0*/  @!P6 LEA.HI.X R11, R166, R231, R167, 0x6, P0 ;  /* 0x000000e7a60be211 */ /* 0x000fe200000f34a7 */
[----:B------:R-:W-:Y:S04]  /*154c0*/  @!P1 LDGSTS.E.BYPASS.LTC128B.128 [R239+0xc000], desc[UR6][R230.64+0x100] ;  /* 0x0c000100e6ef9fae */ /* 0x000fe8000b901d46 */
[----:B------:R1:W-:Y:S01]  /*154d0*/  @!P1 LDGSTS.E.BYPASS.LTC128B.128 [R239+0xe000], desc[UR6][R230.64+0x180] ;  /* 0x0e000180e6ef9fae */ /* 0x0003e2000b901d46 */
[----:B------:R-:W-:-:S03]  /*154e0*/  ISETP.GE.AND P1, PT, R18, R5, PT ;  /* 0x000000051200720c */ /* 0x000fc60003f26270 */
[----:B------:R-:W-:Y:S04]  /*154f0*/  @!P4 LDGSTS.E.BYPASS.LTC128B.128 [R239+0x8800], desc[UR6][R6.64] ;  /* 0x0880000006efcfae */ /* 0x000fe8000b901d46 */
[----:B------:R-:W-:Y:S04]  /*15500*/  @!P4 LDGSTS.E.BYPASS.LTC128B.128 [R239+0xa800], desc[UR6][R6.64+0x80] ;  /* 0x0a80008006efcfae */ /* 0x000fe8000b901d46 */
[----:B------:R-:W-:Y:S02]  /*15510*/  @!P4 LDGSTS.E.BYPASS.LTC128B.128 [R239+0xc800], desc[UR6][R6.64+0x100] ;  /* 0x0c80010006efcfae */ /* 0x000fe4000b901d46 */
[----:B------:R-:W-:-:S02]  /*15520*/  @!P1 IMAD R0, R169, 0x60, RZ ;  /* 0x00000060a9009824 */ /* 0x000fc400078e02ff */
[----:B------:R2:W-:Y:S01]  /*15530*/  @!P4 LDGSTS.E.BYPASS.LTC128B.128 [R239+0xe800], desc[UR6][R6.64+0x180] ;  /* 0x0e80018006efcfae */ /* 0x0005e2000b901d46 */
[C---:B------:R-:W-:Y:S01]  /*15540*/  ISETP.GE.AND P4, PT, R146.reuse, R5, PT ;  /* 0x000000059200720c */ /* 0x040fe20003f86270 */
[----:B------:R-:W-:Y:S02]  /*15550*/  IMAD.SHL.U32 R146, R146, 0x8, RZ ;  /* 0x0000000892927824 */ /* 0x000fe400078e00ff */
[----:B------:R-:W-:Y:S04]  /*15560*/  @!P6 LDGSTS.E.BYPASS.LTC128B.128 [R239+0x9000], desc[UR6][R10.64] ;  /* 0x090000000aefefae */ /* 0x000fe8000b901d46 */
[----:B------:R-:W-:Y:S01]  /*15570*/  @!P6 LDGSTS.E.BYPASS.LTC128B.128 [R239+0xb000], desc[UR6][R10.64+0x80] ;  /* 0x0b0000800aefefae */ /* 0x000fe2000b901d46 */
[----:B-1----:R-:W-:-:S03]  /*15580*/  @!P5 IMAD.MOV.U32 R230, RZ, RZ, R232 ;  /* 0x000000ffffe6d224 */ /* 0x002fc600078e00e8 */
[----:B------:R-:W-:Y:S01]  /*15590*/  @!P6 LDGSTS.E.BYPASS.LTC128B.128 [R239+0xd000], desc[UR6][R10.64+0x100] ;  /* 0x0d0001000aefefae */ /* 0x000fe2000b901d46 */
[----:B------:R-:W-:-:S03]  /*155a0*/  @!P5 IMAD.WIDE.U32 R8, R166, 0x60, R230 ;  /* 0x00000060a608d825 */ /* 0x000fc600078e00e6 */
[----:B------:R1:W-:Y:S01]  /*155b0*/  @!P6 LDGSTS.E.BYPASS.LTC128B.128 [R239+0xf000], desc[UR6][R10.64+0x180] ;  /* 0x0f0001800aefefae */ /* 0x0003e2000b901d46 */
[----:B---3-5:R-:W-:Y:S02]  /*155c0*/  @!P5 IMAD.IADD R13, R2, 0x1, R9 ;  /* 0x00000001020dd824 */ /* 0x028fe400078e0209 */
[----:B------:R-:W-:Y:S02]  /*155d0*/  @!P5 IMAD.MOV.U32 R12, RZ, RZ, R8 ;  /* 0x000000ffff0cd224 */ /* 0x000fe400078e0008 */
[----:B------:R-:W-:Y:S02]  /*155e0*/  IMAD.SHL.U32 R2, R62, 0x40, RZ ;  /* 0x000000403e027824 */ /* 0x000fe400078e00ff */
[----:B------:R-:W-:Y:S01]  /*155f0*/  @!P1 IMAD.WIDE.U32 R8, R168, 0x60, R244 ;  /* 0x00000060a8089825 */ /* 0x000fe200078e00f4 */
[----:B------:R-:W-:Y:S01]  /*15600*/  @!P5 LDGSTS.E.BYPASS.LTC128B.128 [R239+0x9800], desc[UR6][R12.64] ;  /* 0x098000000cefdfae */ /* 0x000fe2000b901d46 */
[C---:B--2---:R-:W-:Y:S02]  /*15610*/  @!P3 LEA R6, P0, R63.reuse, R244, 0x1 ;  /* 0x000000f43f06b211 */ /* 0x044fe400078008ff */
[----:B------:R-:W-:Y:S01]  /*15620*/  LOP3.LUT R5, R2, 0x1c0, RZ, 0xc0, !PT ;  /* 0x000001c002057812 */ /* 0x000fe200078ec0ff */
[----:B------:R-:W-:Y:S01]  /*15630*/  @!P5 LDGSTS.E.BYPASS.LTC128B.128 [R239+0xb800], desc[UR6][R12.64+0x80] ;  /* 0x0b8000800cefdfae */ /* 0x000fe2000b901d46 */
[----:B------:R-:W-:Y:S01]  /*15640*/  IMAD.SHL.U32 R2, R68, 0x40, RZ ;  /* 0x0000004044027824 */ /* 0x000fe200078e00ff */
[----:B------:R-:W-:Y:S01]  /*15650*/  @!P3 LEA.HI.X R7, R63, R245, R64, 0x1, P0 ;  /* 0x000000f53f07b211 */ /* 0x000fe200000f0c40 */
[----:B------:R-:W-:Y:S01]  /*15660*/  @!P1 IMAD.IADD R9, R0, 0x1, R9 ;  /* 0x0000000100099824 */ /* 0x000fe200078e0209 */
[----:B------:R-:W-:Y:S01]  /*15670*/  @!P5 LDGSTS.E.BYPASS.LTC128B.128 [R239+0xd800], desc[UR6][R12.64+0x100] ;  /* 0x0d8001000cefdfae */ /* 0x000fe2000b901d46 */
[----:B------:R-:W-:-:S02]  /*15680*/  LOP3.LUT R4, R5, 0x8, R146, 0xf8, !PT ;  /* 0x0000000805047812 */ /* 0x000fc400078ef892 */
[----:B------:R-:W-:Y:S01]  /*15690*/  SHF.R.U32.HI R5, RZ, 0x3, R5 ;  /* 0x00000003ff057819 */ /* 0x000fe20000011605 */
[----:B------:R2:W-:Y:S01]  /*156a0*/  @!P5 LDGSTS.E.BYPASS.LTC128B.128 [R239+0xf800], desc[UR6][R12.64+0x180] ;  /* 0x0f8001800cefdfae */ /* 0x0005e2000b901d46 */
[----:B------:R-:W-:Y:S02]  /*156b0*/  LOP3.LUT R2, R2, 0x1c0, RZ, 0xc0, !PT ;  /* 0x000001c002027812 */ /* 0x000fe400078ec0ff */
[----:B------:R-:W-:Y:S01]  /*156c0*/  LOP3.LUT R4, R4, R5, RZ, 0x3c, !PT ;  /* 0x0000000504047212 */ /* 0x000fe200078e3cff */
[----:B------:R-:W0:Y:S01]  /*156d0*/  LDGDEPBAR ;  /* 0x00000000000079af */ /* 0x000e220000000000 */
[----:B-1----:R-:W-:Y:S01]  /*156e0*/  @!P2 LEA R10, P0, R168, R244, 0x6 ;  /* 0x000000f4a80aa211 */ /* 0x002fe200078030ff */
[----:B------:R-:W-:Y:S02]  /*156f0*/  IMAD R5, R60, 0x400, R25 ;  /* 0x000004003c057824 */ /* 0x000fe400078e0219 */
[----:B------:R-:W3:Y:S01]  /*15700*/  LD.E R24, desc[UR6][R26.64+0x188] ;  /* 0x000188061a187980 */ /* 0x000ee2000c101900 */
[C---:B------:R-:W-:Y:S01]  /*15710*/  IMAD R225, R69.reuse, 0x200, R4 ;  /* 0x0000020045e17824 */ /* 0x040fe200078e0204 */
[----:B------:R-:W-:Y:S01]  /*15720*/  @!P2 LEA.HI.X R11, R168, R245, R169, 0x6, P0 ;  /* 0x000000f5a80ba211 */ /* 0x000fe200000f34a9 */
[----:B------:R-:W-:-:S05]  /*15730*/  IMAD.SHL.U32 R69, R69, 0x8, RZ ;  /* 0x0000000845457824 */ /* 0x000fca00078e00ff */
[----:B------:R-:W-:Y:S02]  /*15740*/  LOP3.LUT R69, R2, 0x8, R69, 0xf8, !PT ;  /* 0x0000000802457812 */ /* 0x000fe400078ef845 */
[----:B------:R-:W-:-:S04]  /*15750*/  SHF.R.U32.HI R2, RZ, 0x3, R2 ;  /* 0x00000003ff027819 */ /* 0x000fc80000011602 */
[----:B------:R-:W-:Y:S01]  /*15760*/  LOP3.LUT R2, R69, R2, RZ, 0x3c, !PT ;  /* 0x0000000245027212 */ /* 0x000fe200078e3cff */
[----:B------:R-:W-:-:S04]  /*15770*/  DEPBAR.LE SB0, 0x0 ;  /* 0x000080000000791a */ /* 0x000fc80000000000 */
[----:B------:R-:W-:Y:S01]  /*15780*/  BAR.SYNC.DEFER_BLOCKING 0x0 ;  /* 0x0000000000007b1d */ /* 0x000fe20000010000 */
[----:B------:R-:W-:Y:S01]  /*15790*/  IMAD.IADD R226, R2, 0x1, R5 ;  /* 0x0000000102e27824 */ /* 0x000fe200078e0205 */
[----:B------:R-:W-:-:S04]  /*157a0*/  LEA R225, R225, UR4, 0x1 ;  /* 0x00000004e1e17c11 */ /* 0x000fc8000f8e08ff */
        /* <DEDUP_REMOVED lines=45> */
[----:B------:R-:W-:Y:S04]  /*15a80*/  LDSM.16.M88.4 R48, [R226] ;  /* 0x00000000e230783b */ /* 0x000fe80000000200 */
[----:B------:R-:W1:Y:S01]  /*15a90*/  LDSM.16.M88.4 R32, [R225+0x8000] ;  /* 0x00800000e120783b */ /* 0x000e620000000200 */
[----:B------:R-:W-:-:S03]  /*15aa0*/  R2P PR, R62, 0x6 ;  /* 0x000000063e007804 */ /* 0x000fc60000000000 */
[----:B----4-:R-:W4:Y:S04]  /*15ab0*/  LDSM.16.M88.4 R20, [R225+0x8800] ;  /* 0x00880000e114783b */ /* 0x010f280000000200 */
[----:B--2---:R-:W2:Y:S01]  /*15ac0*/  LDSM.16.M88.4 R12, [R225+0x9000] ;  /* 0x00900000e10c783b */ /* 0x004ea20000000200 */
[C---:B------:R-:W-:Y:S02]  /*15ad0*/  VIADD R0, R225.reuse, 0x8000 ;  /* 0x00008000e1007836 */ /* 0x040fe40000000000 */
[----:B------:R-:W-:Y:S01]  /*15ae0*/  VIADD R223, R225, 0x8020 ;  /* 0x00008020e1df7836 */ /* 0x000fe20000000000 */
[----:B------:R-:W2:Y:S01]  /*15af0*/  LDSM.16.M88.4 R44, [R225+0x9800] ;  /* 0x00980000e12c783b */ /* 0x000ea20000000200 */
[----:B------:R-:W-:Y:S02]  /*15b00*/  IMAD R224, R55, 0x2, R226 ;  /* 0x0000000237e07824 */ /* 0x000fe400078e02e2 */
[----:B------:R-:W-:Y:S01]  /*15b10*/  @P1 VIADD R223, R0, 0xffffffe0 ;  /* 0xffffffe000df1836 */ /* 0x000fe20000000000 */
[----:B------:R-:W-:Y:S04]  /*15b20*/  LDSM.16.M88.4 R84, [R225+0xf000] ;  /* 0x00f00000e154783b */ /* 0x000fe80000000200 */
[----:B------:R-:W-:Y:S04]  /*15b30*/  LDSM.16.M88.4 R56, [R224] ;  /* 0x00000000e038783b */ /* 0x000fe80000000200 */
[----:B-1----:R-:W1:Y:S01]  /*15b40*/  LDSM.16.M88.4 R4, [R223] ;  /* 0x00000000df04783b */ /* 0x002e620000000200 */
[----:B------:R-:W-:-:S03]  /*15b50*/  IMAD.MOV.U32 R0, RZ, RZ, 0x40 ;  /* 0x00000040ff007424 */ /* 0x000fc600078e00ff */
[----:B------:R-:W1:Y:S04]  /*15b60*/  LDSM.16.M88.4 R64, [R223+0x800] ;  /* 0x00080000df40783b */ /* 0x000e680000000200 */
[----:B------:R-:W1:Y:S01]  /*15b70*/  LDSM.16.M88.4 R8, [R223+0x1000] ;  /* 0x00100000df08783b */ /* 0x000e620000000200 */
[----:B------:R-:W-:Y:S01]  /*15b80*/  SEL R0, R0, 0xffffffc0, !P2 ;  /* 0xffffffc000007807 */ /* 0x000fe20005000000 */
[----:B------:R-:W-:Y:S02]  /*15b90*/  IMAD R222, R53, 0x2, R226 ;  /* 0x0000000235de7824 */ /* 0x000fe400078e02e2 */
[----:B------:R-:W1:Y:S01]  /*15ba0*/  LDSM.16.M88.4 R80, [R223+0x1800] ;  /* 0x00180000df50783b */ /* 0x000e620000000200 */
[----:B------:R-:W-:Y:S01]  /*15bb0*/  HMMA.16816.F32.BF16 R36, R48, R32, RZ ;  /* 0x000000203024723c */ /* 0x000fe200000418ff */
[----:B------:R-:W-:-:S02]  /*15bc0*/  IMAD.IADD R220, R225, 0x1, R0 ;  /* 0x00000001e1dc7824 */ /* 0x000fc400078e0200 */
[----:B------:R-:W-:Y:S03]  /*15bd0*/  LDSM.16.M88.4 R68, [R222] ;  /* 0x00000000de44783b */ /* 0x000fe60000000200 */
[C---:B------:R-:W-:Y:S01]  /*15be0*/  HMMA.16816.F32.BF16 R32, R48.reuse, R34, RZ ;  /* 0x000000223020723c */ /* 0x040fe200000418ff */
[----:B------:R-:W1:Y:S04]  /*15bf0*/  LDSM.16.M88.4 R40, [R220+0x8000] ;  /* 0x00800000dc28783b */ /* 0x000e680000000200 */
[----:B------:R-:W0:Y:S01]  /*15c00*/  LDGDEPBAR ;  /* 0x00000000000079af */ /* 0x000e220000000000 */
[C---:B----4-:R-:W-:Y:S06]  /*15c10*/  HMMA.16816.F32.BF16 R28, R48.reuse, R20, RZ ;  /* 0x00000014301c723c */ /* 0x050fec00000418ff */
[C---:B--2---:R-:W-:Y:S01]  /*15c20*/  HMMA.16816.F32.BF16 R16, R48.reuse, R12, RZ ;  /* 0x0000000c3010723c */ /* 0x044fe200000418ff */
[----:B------:R-:W-:Y:S01]  /*15c30*/  IMAD R221, R53, 0x2, R224 ;  /* 0x0000000235dd7824 */ /* 0x000fe200078e02e0 */
[----:B------:R-:W-:Y:S04]  /*15c40*/  LDSM.16.M88.4 R76, [R220+0x9800] ;  /* 0x00980000dc4c783b */ /* 0x000fe80000000200 */
[C---:B------:R-:W-:Y:S06]  /*15c50*/  HMMA.16816.F32.BF16 R20, R48.reuse, R22, RZ ;  /* 0x000000163014723c */ /* 0x040fec00000418ff */
[----:B------:R-:W-:Y:S01]  /*15c60*/  HMMA.16816.F32.BF16 R12, R48, R14, RZ ;  /* 0x0000000e300c723c */ /* 0x000fe200000418ff */
[----:B------:R-:W-:-:S05]  /*15c70*/  IMAD.IADD R216, R0, 0x1, R223 ;  /* 0x0000000100d87824 */ /* 0x000fca00078e02df */
[C---:B------:R-:W-:Y:S06]  /*15c80*/  HMMA.16816.F32.BF16 R72, R48.reuse, R44, RZ ;  /* 0x0000002c3048723c */ /* 0x040fec00000418ff */
[----:B------:R-:W-:Y:S01]  /*15c90*/  HMMA.16816.F32.BF16 R48, R48, R46, RZ ;  /* 0x0000002e3030723c */ /* 0x000fe200000418ff */
[----:B------:R-:W2:Y:S05]  /*15ca0*/  LDSM.16.M88.4 R44, [R220+0x8800] ;  /* 0x00880000dc2c783b */ /* 0x000eaa0000000200 */
[C---:B-1----:R-:W-:Y:S06]  /*15cb0*/  HMMA.16816.F32.BF16 R36, R56.reuse, R4, R36 ;  /* 0x000000043824723c */ /* 0x042fec0000041824 */
[C---:B------:R-:W-:Y:S01]  /*15cc0*/  HMMA.16816.F32.BF16 R32, R56.reuse, R6, R32 ;  /* 0x000000063820723c */ /* 0x040fe20000041820 */
[----:B------:R-:W1:Y:S05]  /*15cd0*/  LDSM.16.M88.4 R4, [R220+0x9000] ;  /* 0x00900000dc04783b */ /* 0x000e6a0000000200 */
        /* <DEDUP_REMOVED lines=8> */
[----:B------:R-:W3:Y:S04]  /*15d60*/  LDSM.16.M88.4 R56, [R216+0x800] ;  /* 0x00080000d838783b */ /* 0x000ee80000000200 */
[----:B------:R-:W-:Y:S01]  /*15d70*/  LDSM.16.M88.4 R80, [R216+0x1800] ;  /* 0x00180000d850783b */ /* 0x000fe20000000200 */
[C---:B------:R-:W-:Y:S06]  /*15d80*/  HMMA.16816.F32.BF16 R36, R68.reuse, R40, R36 ;  /* 0x000000284424723c */ /* 0x040fec0000041824 */
[C---:B------:R-:W-:Y:S01]  /*15d90*/  HMMA.16816.F32.BF16 R32, R68.reuse, R42, R32 ;  /* 0x0000002a4420723c */ /* 0x040fe20000041820 */
[----:B------:R-:W3:Y:S05]  /*15da0*/  LDSM.16.M88.4 R40, [R216+0x1000] ;  /* 0x00100000d828783b */ /* 0x000eea0000000200 */
        /* <DEDUP_REMOVED lines=10> */
[C---:B----4-:R-:W-:Y:S06]  /*15e50*/  HMMA.16816.F32.BF16 R36, R64.reuse, R8, R36 ;  /* 0x000000084024723c */ /* 0x050fec0000041824 */
[C---:B------:R-:W-:Y:S01]  /*15e60*/  HMMA.16816.F32.BF16 R32, R64.reuse, R10, R32 ;  /* 0x0000000a4020723c */ /* 0x040fe20000041820 */
[----:B------:R-:W4:Y:S05]  /*15e70*/  LDSM.16.M88.4 R8, [R225+0xb000] ;  /* 0x00b00000e108783b */ /* 0x000f2a0000000200 */
[C---:B---3--:R-:W-:Y:S06]  /*15e80*/  HMMA.16816.F32.BF16 R28, R64.reuse, R56, R28 ;  /* 0x00000038401c723c */ /* 0x048fec000004181c */
[C---:B------:R-:W-:Y:S01]  /*15e90*/  HMMA.16816.F32.BF16 R20, R64.reuse, R58, R20 ;  /* 0x0000003a4014723c */ /* 0x040fe20000041814 */
[----:B------:R-:W-:Y:S05]  /*15ea0*/  LDSM.16.M88.4 R56, [R224+0x2000] ;  /* 0x00200000e038783b */ /* 0x000fea0000000200 */
[C---:B------:R-:W-:Y:S06]  /*15eb0*/  HMMA.16816.F32.BF16 R16, R64.reuse, R40, R16 ;  /* 0x000000284010723c */ /* 0x040fec0000041810 */
        /* <DEDUP_REMOVED lines=14> */
[----:B------:R-:W2:Y:S05]  /*15fa0*/  LDSM.16.M88.4 R8, [R220+0xa000] ;  /* 0x00a00000dc08783b */ /* 0x000eaa0000000200 */
[C---:B------:R-:W-:Y:S06]  /*15fb0*/  HMMA.16816.F32.BF16 R72, R44.reuse, R76, R72 ;  /* 0x0000004c2c48723c */ /* 0x040fec0000041848 */
[----:B------:R-:W-:Y:S01]  /*15fc0*/  HMMA.16816.F32.BF16 R68, R44, R78, R68 ;  /* 0x0000004e2c44723c */ /* 0x000fe20000041844 */
[----:B------:R-:W4:Y:S04]  /*15fd0*/  LDSM.16.M88.4 R44, [R220+0xa800] ;  /* 0x00a80000dc2c783b */ /* 0x000f280000000200 */
[----:B------:R-:W-:Y:S01]  /*15fe0*/  LDSM.16.M88.4 R76, [R220+0xb800] ;  /* 0x00b80000dc4c783b */ /* 0x000fe20000000200 */
[C---:B---3--:R-:W-:Y:S06]  /*15ff0*/  HMMA.16816.F32.BF16 R36, R56.reuse, R40, R36 ;  /* 0x000000283824723c */ /* 0x048fec0000041824 */
        /* <DEDUP_REMOVED lines=56> */
[----:B------:R-:W-:Y:S05]  /*16380*/  LDSM.16.M88.4 R64, [R216+0x4000] ;  /* 0x00400000d840783b */ /* 0x000fea0000000200 */
        /* <DEDUP_REMOVED lines=8> */
[C---:B----4-:R-:W-:Y:S06]  /*16410*/  HMMA.16816.F32.BF16 R28, R4.reuse, R44, R28 ;  /* 0x0000002c041c723c */ /* 0x050fec000004181c */
[C---:B------:R-:W-:Y:S01]  /*16420*/  HMMA.16816.F32.BF16 R20, R4.reuse, R46, R20 ;  /* 0x0000002e0414723c */ /* 0x040fe20000041814 */
[----:B------:R-:W1:Y:S05]  /*16430*/  LDSM.16.M88.4 R44, [R216+0x5800] ;  /* 0x00580000d82c783b */ /* 0x000e6a0000000200 */
[C---:B------:R-:W-:Y:S01]  /*16440*/  HMMA.16816.F32.BF16 R32, R4.reuse, R50, R32 ;  /* 0x000000320420723c */ /* 0x040fe20000041820 */
[----:B------:R-:W4:Y:S05]  /*16450*/  LDSM.16.M88.4 R48, [R216+0x5000] ;  /* 0x00500000d830783b */ /* 0x000f2a0000000200 */
[C---:B--2---:R-:W-:Y:S06]  /*16460*/  HMMA.16816.F32.BF16 R16, R4.reuse, R8, R16 ;  /* 0x000000080410723c */ /* 0x044fec0000041810 */
[C---:B------:R-:W-:Y:S01]  /*16470*/  HMMA.16816.F32.BF16 R12, R4.reuse, R10, R12 ;  /* 0x0000000a040c723c */ /* 0x040fe2000004180c */
[----:B------:R-:W2:Y:S05]  /*16480*/  LDSM.16.M88.4 R8, [R225+0xe000] ;  /* 0x00e00000e108783b */ /* 0x000eaa0000000200 */
[C---:B------:R-:W-:Y:S06]  /*16490*/  HMMA.16816.F32.BF16 R72, R4.reuse, R76, R72 ;  /* 0x0000004c0448723c */ /* 0x040fec0000041848 */
[----:B------:R-:W-:Y:S01]  /*164a0*/  HMMA.16816.F32.BF16 R68, R4, R78, R68 ;  /* 0x0000004e0444723c */ /* 0x000fe20000041844 */
[----:B------:R-:W2:Y:S04]  /*164b0*/  LDSM.16.M88.4 R4, [R225+0xe800] ;  /* 0x00e80000e104783b */ /* 0x000ea80000000200 */
[----:B------:R-:W2:Y:S01]  /*164c0*/  LDSM.16.M88.4 R76, [R225+0xf800] ;  /* 0x00f80000e14c783b */ /* 0x000ea20000000200 */
[C---:B---3--:R-:W-:Y:S06]  /*164d0*/  HMMA.16816.F32.BF16 R36, R40.reuse, R64, R36 ;  /* 0x000000402824723c */ /* 0x048fec0000041824 */
[C---:B------:R-:W-:Y:S01]  /*164e0*/  HMMA.16816.F32.BF16 R32, R40.reuse, R66, R32 ;  /* 0x000000422820723c */ /* 0x040fe20000041820 */
[----:B------:R-:W-:Y:S05]  /*164f0*/  LDSM.16.M88.4 R64, [R224+0x6000] ;  /* 0x00600000e040783b */ /* 0x000fea0000000200 */
[C---:B------:R-:W-:Y:S06]  /*16500*/  HMMA.16816.F32.BF16 R28, R40.reuse, R56, R28 ;  /* 0x00000038281c723c */ /* 0x040fec000004181c */
[C---:B------:R-:W-:Y:S01]  /*16510*/  HMMA.16816.F32.BF16 R20, R40.reuse, R58, R20 ;  /* 0x0000003a2814723c */ /* 0x040fe20000041814 */
[----:B------:R-:W3:Y:S05]  /*16520*/  LDSM.16.M88.4 R56, [R223+0x6000] ;  /* 0x00600000df38783b */ /* 0x000eea0000000200 */
[C---:B-1----:R-:W-:Y:S06]  /*16530*/  HMMA.16816.F32.BF16 R72, R40.reuse, R44, R72 ;  /* 0x0000002c2848723c */ /* 0x042fec0000041848 */
[C---:B----4-:R-:W-:Y:S06]  /*16540*/  HMMA.16816.F32.BF16 R16, R40.reuse, R48, R16 ;  /* 0x000000302810723c */ /* 0x050fec0000041810 */
[C---:B------:R-:W-:Y:S01]  /*16550*/  HMMA.16816.F32.BF16 R12, R40.reuse, R50, R12 ;  /* 0x00000032280c723c */ /* 0x040fe2000004180c */
[----:B------:R-:W-:Y:S05]  /*16560*/  LDSM.16.M88.4 R48, [R223+0x6800] ;  /* 0x00680000df30783b */ /* 0x000fea0000000200 */
[----:B------:R-:W-:Y:S01]  /*16570*/  HMMA.16816.F32.BF16 R68, R40, R46, R68 ;  /* 0x0000002e2844723c */ /* 0x000fe20000041844 */
[----:B------:R-:W1:Y:S04]  /*16580*/  LDSM.16.M88.4 R44, [R223+0x7000] ;  /* 0x00700000df2c783b */ /* 0x000e680000000200 */
[----:B------:R-:W4:Y:S01]  /*16590*/  LDSM.16.M88.4 R40, [R223+0x7800] ;  /* 0x00780000df28783b */ /* 0x000f220000000200 */
[C---:B--2---:R-:W-:Y:S06]  /*165a0*/  HMMA.16816.F32.BF16 R36, R80.reuse, R8, R36 ;  /* 0x000000085024723c */ /* 0x044fec0000041824 */
[C---:B------:R-:W-:Y:S01]  /*165b0*/  HMMA.16816.F32.BF16 R32, R80.reuse, R10, R32 ;  /* 0x0000000a5020723c */ /* 0x040fe20000041820 */
[----:B------:R-:W-:Y:S05]  /*165c0*/  LDSM.16.M88.4 R8, [R220+0xe000] ;  /* 0x00e00000dc08783b */ /* 0x000fea0000000200 */
[C---:B------:R-:W-:Y:S06]  /*165d0*/  HMMA.16816.F32.BF16 R28, R80.reuse, R4, R28 ;  /* 0x00000004501c723c */ /* 0x040fec000004181c */
[C---:B------:R-:W-:Y:S01]  /*165e0*/  HMMA.16816.F32.BF16 R20, R80.reuse, R6, R20 ;  /* 0x000000065014723c */ /* 0x040fe20000041814 */
[----:B------:R-:W2:Y:S05]  /*165f0*/  LDSM.16.M88.4 R4, [R222+0x6000] ;  /* 0x00600000de04783b */ /* 0x000eaa0000000200 */
[C---:B------:R-:W-:Y:S06]  /*16600*/  HMMA.16816.F32.BF16 R72, R80.reuse, R76, R72 ;  /* 0x0000004c5048723c */ /* 0x040fec0000041848 */
[C---:B------:R-:W-:Y:S06]  /*16610*/  HMMA.16816.F32.BF16 R16, R80.reuse, R84, R16 ;  /* 0x000000545010723c */ /* 0x040fec0000041810 */
[C---:B------:R-:W-:Y:S06]  /*16620*/  HMMA.16816.F32.BF16 R12, R80.reuse, R86, R12 ;  /* 0x00000056500c723c */ /* 0x040fec000004180c */
[----:B------:R-:W-:Y:S01]  /*16630*/  HMMA.16816.F32.BF16 R76, R80, R78, R68 ;  /* 0x0000004e504c723c */ /* 0x000fe20000041844 */
[----:B------:R-:W2:Y:S05]  /*16640*/  LDSM.16.M88.4 R68, [R220+0xe800] ;  /* 0x00e80000dc44783b */ /* 0x000eaa0000000200 */
[C---:B---3--:R-:W-:Y:S06]  /*16650*/  HMMA.16816.F32.BF16 R36, R64.reuse, R56, R36 ;  /* 0x000000384024723c */ /* 0x048fec0000041824 */
[C---:B-1----:R-:W-:Y:S06]  /*16660*/  HMMA.16816.F32.BF16 R16, R64.reuse, R44, R16 ;  /* 0x0000002c4010723c */ /* 0x042fec0000041810 */
[C---:B------:R-:W-:Y:S01]  /*16670*/  HMMA.16816.F32.BF16 R12, R64.reuse, R46, R12 ;  /* 0x0000002e400c723c */ /* 0x040fe2000004180c */
[----:B------:R-:W-:Y:S05]  /*16680*/  LDSM.16.M88.4 R44, [R216+0x6000] ;  /* 0x00600000d82c783b */ /* 0x000fea0000000200 */
[C---:B----4-:R-:W-:Y:S06]  /*16690*/  HMMA.16816.F32.BF16 R72, R64.reuse, R40, R72 ;  /* 0x000000284048723c */ /* 0x050fec0000041848 */
[----:B------:R-:W-:Y:S01]  /*166a0*/  HMMA.16816.F32.BF16 R76, R64, R42, R76 ;  /* 0x0000002a404c723c */ /* 0x000fe2000004184c */
[----:B------:R-:W1:Y:S05]  /*166b0*/  LDSM.16.M88.4 R40, [R221+0x6000] ;  /* 0x00600000dd28783b */ /* 0x000e6a0000000200 */
[----:B--2---:R-:W-:Y:S07]  /*166c0*/  HMMA.16816.F32.BF16 R36, R4, R8, R36 ;  /* 0x000000080424723c */ /* 0x004fee0000041824 */
[----:B------:R-:W-:Y:S01]  /*166d0*/  SHF.R.S32.HI R9, RZ, 0x1f, R54 ;  /* 0x0000001fff097819 */ /* 0x000fe20000011436 */
[----:B------:R-:W-:Y:S03]  /*166e0*/  HMMA.16816.F32.BF16 R28, R64, R48, R28 ;  /* 0x00000030401c723c */ /* 0x000fe6000004181c */
[----:B------:R-:W-:-:S03]  /*166f0*/  LEA.HI R0, R9, R54, RZ, 0x5 ;  /* 0x0000003609007211 */ /* 0x000fc600078f28ff */
[----:B------:R-:W-:Y:S01]  /*16700*/  HMMA.16816.F32.BF16 R20, R64, R50, R20 ;  /* 0x000000324014723c */ /* 0x000fe20000041814 */
[----:B------:R-:W2:Y:S01]  /*16710*/  LDSM.16.M88.4 R48, [R220+0xf000] ;  /* 0x00f00000dc30783b */ /* 0x000ea20000000200 */
[----:B------:R-:W-:-:S04]  /*16720*/  LOP3.LUT R57, R0, 0xffffffe0, RZ, 0xc0, !PT ;  /* 0xffffffe000397812 */ /* 0x000fc800078ec0ff */
[----:B------:R-:W-:Y:S01]  /*16730*/  HMMA.16816.F32.BF16 R32, R64, R58, R32 ;  /* 0x0000003a4020723c */ /* 0x000fe20000041820 */
[----:B------:R-:W-:Y:S02]  /*16740*/  IMAD.IADD R0, R54, 0x1, -R57 ;  /* 0x0000000136007824 */ /* 0x000fe400078e0a39 */
[----:B------:R-:W3:Y:S03]  /*16750*/  LDSM.16.M88.4 R56, [R216+0x6800] ;  /* 0x00680000d838783b */ /* 0x000ee60000000200 */
[----:B------:R-:W-:-:S04]  /*16760*/  SHF.R.S32.HI R63, RZ, 0x1f, R0 ;  /* 0x0000001fff3f7819 */ /* 0x000fc80000011400 */
[----:B------:R-:W-:-:S04]  /*16770*/  LEA.HI R63, R63, R0, RZ, 0x2 ;  /* 0x000000003f3f7211 */ /* 0x000fc800078f10ff */
[----:B------:R-:W-:Y:S01]  /*16780*/  SHF.R.S32.HI R63, RZ, 0x2, R63 ;  /* 0x00000002ff3f7819 */ /* 0x000fe2000001143f */
[----:B------:R-:W-:Y:S04]  /*16790*/  HMMA.16816.F32.BF16 R28, R4, R68, R28 ;  /* 0x00000044041c723c */ /* 0x000fe8000004181c */
[----:B------:R-:W-:-:S05]  /*167a0*/  IMAD R60, R60, 0x10, R63 ;  /* 0x000000103c3c7824 */ /* 0x000fca00078e023f */
[----:B------:R-:W-:Y:S01]  /*167b0*/  HMMA.16816.F32.BF16 R32, R4, R10, R32 ;  /* 0x0000000a0420723c */ /* 0x000fe20000041820 */
[----:B------:R-:W4:Y:S01]  /*167c0*/  LDSM.16.M88.4 R8, [R220+0xf800] ;  /* 0x00f80000dc08783b */ /* 0x000f220000000200 */
[----:B------:R-:W-:Y:S01]  /*167d0*/  IADD3 R61, R60, 0x1, R61 ;  /* 0x000000013c3d7810 */ /* 0x000fe20007ffe03d */
[----:B------:R-:W-:-:S03]  /*167e0*/  IMAD.SHL.U32 R54, R54, 0x2, RZ ;  /* 0x0000000236367824 */ /* 0x000fc600078e00ff */
[----:B-1----:R-:W-:Y:S02]  /*167f0*/  HMMA.16816.F32.BF16 R36, R40, R44, R36 ;  /* 0x0000002c2824723c */ /* 0x002fe40000041824 */
[----:B------:R-:W-:-:S05]  /*16800*/  LOP3.LUT R54, R54, 0x6, RZ, 0xc0, !PT ;  /* 0x0000000636367812 */ /* 0x000fca00078ec0ff */
[----:B------:R-:W-:Y:S01]  /*16810*/  IADD3 R45, R52, R61, -R238 ;  /* 0x0000003d342d7210 */ /* 0x000fe20007ffe8ee */
[----:B--2---:R-:W-:Y:S01]  /*16820*/  HMMA.16816.F32.BF16 R16, R4, R48, R16 ;  /* 0x000000300410723c */ /* 0x004fe20000041810 */
[----:B------:R-:W-:-:S03]  /*16830*/  IMAD.IADD R61, R3, 0x1, R54 ;  /* 0x00000001033d7824 */ /* 0x000fc600078e0236 */
[----:B------:R-:W-:Y:S02]  /*16840*/  IMAD.IADD R45, R24, 0x1, R45 ;  /* 0x00000001182d7824 */ /* 0x000fe400078e022d */
[----:B------:R-:W-:Y:S01]  /*16850*/  HMMA.16816.F32.BF16 R12, R4, R50, R12 ;  /* 0x00000032040c723c */ /* 0x000fe2000004180c */
[----:B------:R-:W1:Y:S01]  /*16860*/  LDSM.16.M88.4 R48, [R216+0x7000] ;  /* 0x00700000d830783b */ /* 0x000e620000000200 */
[----:B------:R-:W-:Y:S02]  /*16870*/  LOP3.LUT R0, R2, R25, RZ, 0xfc, !PT ;  /* 0x0000001902007212 */ /* 0x000fe400078efcff */
[C---:B------:R-:W-:Y:S02]  /*16880*/  VIMNMX R2, R45.reuse, R52, PT ;  /* 0x000000342d027248 */ /* 0x040fe40003fe0100 */
[----:B------:R-:W-:Y:S01]  /*16890*/  VIADDMNMX R170, R45, 0x8, R52, PT ;  /* 0x000000082daa7846 */ /* 0x000fe20003800134 */
[----:B------:R-:W-:Y:S01]  /*168a0*/  VIADD R45, R61, 0x8 ;  /* 0x000000083d2d7836 */ /* 0x000fe20000000000 */
[----:B------:R-:W-:Y:S04]  /*168b0*/  HMMA.16816.F32.BF16 R32, R40, R46, R32 ;  /* 0x0000002e2820723c */ /* 0x000fe80000041820 */
[----:B------:R-:W-:-:S02]  /*168c0*/  ISETP.GE.AND P4, PT, R45, R2, PT ;  /* 0x000000022d00720c */ /* 0x000fc40003f86270 */
[----:B------:R-:W-:Y:S02]  /*168d0*/  ISETP.GE.AND P6, PT, R45, R170, PT ;  /* 0x000000aa2d00720c */ /* 0x000fe40003fc6270 */
[----:B---3--:R-:W-:Y:S01]  /*168e0*/  HMMA.16816.F32.BF16 R44, R40, R56, R28 ;  /* 0x00000038282c723c */ /* 0x008fe2000004181c */
[----:B------:R-:W2:Y:S05]  /*168f0*/  LDSM.16.M88.4 R28, [R216+0x7800] ;  /* 0x00780000d81c783b */ /* 0x000eaa0000000200 */
[C---:B------:R-:W-:Y:S06]  /*16900*/  HMMA.16816.F32.BF16 R20, R4.reuse, R70, R20 ;  /* 0x000000460414723c */ /* 0x040fec0000041814 */
[----:B----4-:R-:W-:Y:S01]  /*16910*/  HMMA.16816.F32.BF16 R76, R4, R10, R76 ;  /* 0x0000000a044c723c */ /* 0x010fe2000004184c */
[----:B------:R-:W-:Y:S01]  /*16920*/  VIADD R25, R61, 0x1 ;  /* 0x000000013d197836 */ /* 0x000fe20000000000 */
[----:B------:R-:W-:-:S04]  /*16930*/  DEPBAR.LE SB0, 0x0 ;  /* 0x000080000000791a */ /* 0x000fc80000000000 */
[----:B------:R-:W-:Y:S01]  /*16940*/  HMMA.16816.F32.BF16 R72, R4, R8, R72 ;  /* 0x000000080448723c */ /* 0x000fe20000041848 */
[C---:B------:R-:W-:Y:S02]  /*16950*/  ISETP.GE.AND P0, PT, R25.reuse, R2, PT ;  /* 0x000000021900720c */ /* 0x040fe40003f06270 */
[----:B------:R-:W-:Y:S01]  /*16960*/  ISETP.GE.AND P3, PT, R25, R170, PT ;  /* 0x000000aa1900720c */ /* 0x000fe20003f66270 */
[C---:B------:R-:W-:Y:S02]  /*16970*/  VIADD R25, R61.reuse, 0x10 ;  /* 0x000000103d197836 */ /* 0x040fe40000000000 */
[C---:B-1----:R-:W-:Y:S06]  /*16980*/  HMMA.16816.F32.BF16 R16, R40.reuse, R48, R16 ;  /* 0x000000302810723c */ /* 0x042fec0000041810 */
[----:B------:R-:W-:Y:S01]  /*16990*/  HMMA.16816.F32.BF16 R20, R40, R58, R20 ;  /* 0x0000003a2814723c */ /* 0x000fe20000041814 */
[----:B------:R-:W-:Y:S01]  /*169a0*/  VIADD R9, R61, 0x9 ;  /* 0x000000093d097836 */ /* 0x000fe20000000000 */
[----:B------:R-:W-:-:S02]  /*169b0*/  FSEL R37, R37, -INF , !P0 ;  /* 0xff80000025257808 */ /* 0x000fc40004000000 */
[C---:B------:R-:W-:Y:S02]  /*169c0*/  ISETP.GE.AND P1, PT, R25.reuse, R2, PT ;  /* 0x000000021900720c */ /* 0x040fe40003f26270 */
[C---:B------:R-:W-:Y:S01]  /*169d0*/  HMMA.16816.F32.BF16 R12, R40.reuse, R50, R12 ;  /* 0x00000032280c723c */ /* 0x040fe2000004180c */
[-C--:B------:R-:W-:Y:S01]  /*169e0*/  ISETP.GE.AND P0, PT, R25, R170.reuse, PT ;  /* 0x000000aa1900720c */ /* 0x080fe20003f06270 */
[----:B------:R-:W-:Y:S01]  /*169f0*/  VIADD R25, R61, 0x11 ;  /* 0x000000113d197836 */ /* 0x000fe20000000000 */
[----:B------:R-:W-:Y:S01]  /*16a00*/  ISETP.GE.AND P5, PT, R9, R170, PT ;  /* 0x000000aa0900720c */ /* 0x000fe20003fa6270 */
[----:B------:R-:W-:Y:S01]  /*16a10*/  VIADD R5, R61, 0x19 ;  /* 0x000000193d057836 */ /* 0x000fe20000000000 */
[-C--:B------:R-:W-:Y:S01]  /*16a20*/  ISETP.GE.AND P2, PT, R9, R2.reuse, PT ;  /* 0x000000020900720c */ /* 0x080fe20003f46270 */
[----:B--2---:R-:W-:Y:S01]  /*16a30*/  HMMA.16816.F32.BF16 R76, R40, R30, R76 ;  /* 0x0000001e284c723c */ /* 0x004fe2000004184c */
[----:B------:R-:W-:Y:S01]  /*16a40*/  VIADD R9, R61, 0x18 ;  /* 0x000000183d097836 */ /* 0x000fe20000000000 */
[----:B------:R-:W-:Y:S01]  /*16a50*/  FSEL R39, R39, -INF , !P3 ;  /* 0xff80000027277808 */ /* 0x000fe20005800000 */
[----:B------:R-:W-:Y:S01]  /*16a60*/  VIADD R7, R61, 0x20 ;  /* 0x000000203d077836 */ /* 0x000fe20000000000 */
[----:B------:R-:W-:-:S02]  /*16a70*/  ISETP.GE.AND P3, PT, R25, R2, PT ;  /* 0x000000021900720c */ /* 0x000fc40003f66270 */
        /* <DEDUP_REMOVED lines=9> */
[-C--:B------:R-:W-:Y:S02]  /*16b10*/  ISETP.GE.AND P6, PT, R9, R2.reuse, PT ;  /* 0x000000020900720c */ /* 0x080fe40003fc6270 */
[----:B------:R-:W-:Y:S02]  /*16b20*/  FSEL R11, R46, -INF , !P0 ;  /* 0xff8000002e0b7808 */ /* 0x000fe40004000000 */
[----:B------:R-:W-:Y:S02]  /*16b30*/  FSEL R33, R45, -INF , !P3 ;  /* 0xff8000002d217808 */ /* 0x000fe40005800000 */
[----:B------:R-:W-:-:S02]  /*16b40*/  ISETP.GE.AND P0, PT, R7, R2, PT ;  /* 0x000000020700720c */ /* 0x000fc40003f06270 */
[-C--:B------:R-:W-:Y:S01]  /*16b50*/  ISETP.GE.AND P3, PT, R7, R170.reuse, PT ;  /* 0x000000aa0700720c */ /* 0x080fe20003f66270 */
[----:B------:R-:W-:Y:S01]  /*16b60*/  VIADD R7, R61, 0x28 ;  /* 0x000000283d077836 */ /* 0x000fe20000000000 */
[----:B------:R-:W-:Y:S01]  /*16b70*/  ISETP.GE.AND P2, PT, R9, R170, PT ;  /* 0x000000aa0900720c */ /* 0x000fe20003f46270 */
[----:B------:R-:W-:Y:S01]  /*16b80*/  VIADD R45, R61, 0x29 ;  /* 0x000000293d2d7836 */ /* 0x000fe20000000000 */
[----:B------:R-:W-:Y:S01]  /*16b90*/  FSEL R9, R47, -INF , !P4 ;  /* 0xff8000002f097808 */ /* 0x000fe20006000000 */
[----:B------:R-:W-:Y:S01]  /*16ba0*/  HMMA.16816.F32.BF16 R72, R40, R28, R72 ;  /* 0x0000001c2848723c */ /* 0x000fe20000041848 */
[C---:B------:R-:W-:Y:S02]  /*16bb0*/  ISETP.GE.AND P4, PT, R5.reuse, R2, PT ;  /* 0x000000020500720c */ /* 0x040fe40003f86270 */
[----:B------:R-:W-:Y:S02]  /*16bc0*/  FSEL R25, R20, -INF , !P6 ;  /* 0xff80000014197808 */ /* 0x000fe40007000000 */
[----:B------:R-:W-:-:S02]  /*16bd0*/  ISETP.GE.AND P6, PT, R5, R170, PT ;  /* 0x000000aa0500720c */ /* 0x000fc40003fc6270 */
[----:B------:R-:W-:Y:S02]  /*16be0*/  FSEL R5, R22, -INF , !P2 ;  /* 0xff80000016057808 */ /* 0x000fe40005000000 */
[----:B------:R-:W-:Y:S02]  /*16bf0*/  FSEL R21, R21, -INF , !P5 ;  /* 0xff80000015157808 */ /* 0x000fe40006800000 */
[C---:B------:R-:W-:Y:S02]  /*16c00*/  ISETP.GE.AND P2, PT, R7.reuse, R2, PT ;  /* 0x000000020700720c */ /* 0x040fe40003f46270 */
[----:B------:R-:W-:Y:S02]  /*16c10*/  ISETP.GE.AND P5, PT, R7, R170, PT ;  /* 0x000000aa0700720c */ /* 0x000fe40003fa6270 */
[----:B------:R-:W-:Y:S02]  /*16c20*/  FSEL R7, R23, -INF , !P1 ;  /* 0xff80000017077808 */ /* 0x000fe40004800000 */
[----:B------:R-:W-:Y:S01]  /*16c30*/  FSEL R183, R17, -INF , !P4 ;  /* 0xff80000011b77808 */ /* 0x000fe20006000000 */
[----:B------:R-:W-:Y:S01]  /*16c40*/  VIADD R17, R61, 0x38 ;  /* 0x000000383d117836 */ /* 0x000fe20000000000 */
[----:B------:R-:W-:Y:S01]  /*16c50*/  ISETP.GE.AND P1, PT, R45, R2, PT ;  /* 0x000000022d00720c */ /* 0x000fe20003f26270 */
[----:B------:R-:W-:Y:S01]  /*16c60*/  VIADD R29, R61, 0x31 ;  /* 0x000000313d1d7836 */ /* 0x000fe20000000000 */
[----:B------:R-:W-:-:S02]  /*16c70*/  FSEL R247, R16, -INF , !P0 ;  /* 0xff80000010f77808 */ /* 0x000fc40004000000 */
[----:B------:R-:W-:Y:S02]  /*16c80*/  FSEL R185, R13, -INF , !P1 ;  /* 0xff8000000db97808 */ /* 0x000fe40004800000 */
[-C--:B------:R-:W-:Y:S02]  /*16c90*/  ISETP.GE.AND P1, PT, R17, R170.reuse, PT ;  /* 0x000000aa1100720c */ /* 0x080fe40003f26270 */
[----:B------:R-:W-:Y:S02]  /*16ca0*/  ISETP.GE.AND P0, PT, R45, R170, PT ;  /* 0x000000aa2d00720c */ /* 0x000fe40003f06270 */
[----:B------:R-:W-:Y:S02]  /*16cb0*/  FSEL R187, R19, -INF , !P6 ;  /* 0xff80000013bb7808 */ /* 0x000fe40007000000 */
[----:B------:R-:W-:Y:S02]  /*16cc0*/  FSEL R233, R12, -INF , !P2 ;  /* 0xff8000000ce97808 */ /* 0x000fe40005000000 */
[----:B------:R-:W-:-:S02]  /*16cd0*/  ISETP.GE.AND P6, PT, R29, R2, PT ;  /* 0x000000021d00720c */ /* 0x000fc40003fc6270 */
[----:B------:R-:W-:Y:S02]  /*16ce0*/  ISETP.GE.AND P2, PT, R29, R170, PT ;  /* 0x000000aa1d00720c */ /* 0x000fe40003f46270 */
[----:B------:R-:W-:Y:S01]  /*16cf0*/  FSEL R191, R78, -INF , !P1 ;  /* 0xff8000004ebf7808 */ /* 0x000fe20004800000 */
[----:B------:R-:W-:Y:S01]  /*16d00*/  VIADD R23, R61, 0x30 ;  /* 0x000000303d177836 */ /* 0x000fe20000000000 */
[----:B------:R-:W-:Y:S01]  /*16d10*/  FSEL R29, R15, -INF , !P0 ;  /* 0xff8000000f1d7808 */ /* 0x000fe20004000000 */
[----:B------:R-:W-:Y:S01]  /*16d20*/  VIADD R13, R61, 0x39 ;  /* 0x000000393d0d7836 */ /* 0x000fe20000000000 */
[----:B------:R-:W-:Y:S02]  /*16d30*/  ISETP.GE.AND P1, PT, R165, 0x2, PT ;  /* 0x00000002a500780c */ /* 0x000fe40003f26270 */
[----:B------:R-:W-:Y:S02]  /*16d40*/  ISETP.GE.AND P0, PT, R61, R2, PT ;  /* 0x000000023d00720c */ /* 0x000fe40003f06270 */
[----:B------:R-:W-:-:S02]  /*16d50*/  FSEL R189, R18, -INF , !P3 ;  /* 0xff80000012bd7808 */ /* 0x000fc40005800000 */
[----:B------:R-:W-:Y:S02]  /*16d60*/  FSEL R15, R36, -INF , !P0 ;  /* 0xff800000240f7808 */ /* 0x000fe40004000000 */
[C---:B------:R-:W-:Y:S02]  /*16d70*/  ISETP.GE.AND P3, PT, R23.reuse, R2, PT ;  /* 0x000000021700720c */ /* 0x040fe40003f66270 */
[-C--:B------:R-:W-:Y:S02]  /*16d80*/  ISETP.GE.AND P4, PT, R23, R170.reuse, PT ;  /* 0x000000aa1700720c */ /* 0x080fe40003f86270 */
[----:B------:R-:W-:Y:S02]  /*16d90*/  ISETP.GE.AND P0, PT, R13, R170, PT ;  /* 0x000000aa0d00720c */ /* 0x000fe40003f06270 */
[----:B------:R-:W-:Y:S02]  /*16da0*/  FSEL R31, R14, -INF , !P5 ;  /* 0xff8000000e1f7808 */ /* 0x000fe40006800000 */
[----:B------:R-:W-:-:S02]  /*16db0*/  FSEL R203, R72, -INF , !P3 ;  /* 0xff80000048cb7808 */ /* 0x000fc40005800000 */
[----:B------:R-:W-:Y:S02]  /*16dc0*/  FSEL R197, R74, -INF , !P4 ;  /* 0xff8000004ac57808 */ /* 0x000fe40006000000 */
[----:B------:R-:W-:Y:S01]  /*16dd0*/  FSEL R190, R79, -INF , !P0 ;  /* 0xff8000004fbe7808 */ /* 0x000fe20004000000 */
[----:B------:R-:W-:Y:S01]  /*16de0*/  BSSY B1, `(.L_x_2752) ;  /* 0x000007d000017945 */ /* 0x000fe20003800000 */
[----:B------:R-:W-:Y:S02]  /*16df0*/  ISETP.GE.AND P5, PT, R17, R2, PT ;  /* 0x000000021100720c */ /* 0x000fe40003fa6270 */
[----:B------:R-:W-:Y:S02]  /*16e00*/  ISETP.GE.AND P3, PT, R61, R170, PT ;  /* 0x000000aa3d00720c */ /* 0x000fe40003f66270 */
[----:B------:R-:W-:Y:S02]  /*16e10*/  ISETP.GE.AND P4, PT, R13, R2, PT ;  /* 0x000000020d00720c */ /* 0x000fe40003f86270 */
[----:B------:R-:W-:Y:S01]  /*16e20*/  ISETP.NE.U32.AND P0, PT, R242, RZ, PT ;  /* 0x000000fff200720c */ /* 0x000fe20003f05070 */
[C---:B------:R-:W-:Y:S01]  /*16e30*/  VIADD R219, R223.reuse, 0x800 ;  /* 0x00000800dfdb7836 */ /* 0x040fe20000000000 */
[----:B------:R-:W-:Y:S01]  /*16e40*/  FSEL R13, R38, -INF , !P3 ;  /* 0xff800000260d7808 */ /* 0x000fe20005800000 */
[----:B------:R-:W-:Y:S01]  /*16e50*/  VIADD R218, R223, 0x1000 ;  /* 0x00001000dfda7836 */ /* 0x000fe20000000000 */
[----:B------:R-:W-:Y:S01]  /*16e60*/  FSEL R201, R73, -INF , !P6 ;  /* 0xff80000049c97808 */ /* 0x000fe20007000000 */
[----:B------:R-:W-:Y:S01]  /*16e70*/  VIADD R217, R223, 0x1800 ;  /* 0x00001800dfd97836 */ /* 0x000fe20000000000 */
[----:B------:R-:W-:Y:S01]  /*16e80*/  FSEL R195, R75, -INF , !P2 ;  /* 0xff8000004bc37808 */ /* 0x000fe20005000000 */
[C---:B------:R-:W-:Y:S01]  /*16e90*/  VIADD R215, R223.reuse, 0x2000 ;  /* 0x00002000dfd77836 */ /* 0x040fe20000000000 */
[----:B------:R-:W-:Y:S01]  /*16ea0*/  FSEL R199, R76, -INF , !P5 ;  /* 0xff8000004cc77808 */ /* 0x000fe20006800000 */
[----:B------:R-:W-:Y:S01]  /*16eb0*/  VIADD R214, R223, 0x2800 ;  /* 0x00002800dfd67836 */ /* 0x000fe20000000000 */
[----:B------:R-:W-:Y:S01]  /*16ec0*/  FSEL R194, R77, -INF , !P4 ;  /* 0xff8000004dc27808 */ /* 0x000fe20006000000 */
[----:B------:R-:W-:Y:S01]  /*16ed0*/  VIADD R213, R223, 0x3000 ;  /* 0x00003000dfd57836 */ /* 0x000fe20000000000 */
[----:B------:R-:W-:Y:S01]  /*16ee0*/  ISETP.NE.AND.EX P0, PT, R243, RZ, PT, P0 ;  /* 0x000000fff300720c */ /* 0x000fe20003f05300 */
[----:B------:R-:W-:-:S02]  /*16ef0*/  VIADD R212, R223, 0x3800 ;  /* 0x00003800dfd47836 */ /* 0x000fc40000000000 */
[C---:B------:R-:W-:Y:S02]  /*16f00*/  VIADD R211, R223.reuse, 0x4000 ;  /* 0x00004000dfd37836 */ /* 0x040fe40000000000 */
[C---:B------:R-:W-:Y:S02]  /*16f10*/  VIADD R210, R223.reuse, 0x4800 ;  /* 0x00004800dfd27836 */ /* 0x040fe40000000000 */
[C---:B------:R-:W-:Y:S02]  /*16f20*/  VIADD R209, R223.reuse, 0x5000 ;  /* 0x00005000dfd17836 */ /* 0x040fe40000000000 */
[C---:B------:R-:W-:Y:S02]  /*16f30*/  VIADD R208, R223.reuse, 0x5800 ;  /* 0x00005800dfd07836 */ /* 0x040fe40000000000 */
[C---:B------:R-:W-:Y:S02]  /*16f40*/  VIADD R207, R223.reuse, 0x6000 ;  /* 0x00006000dfcf7836 */ /* 0x040fe40000000000 */
[----:B------:R-:W-:-:S02]  /*16f50*/  VIADD R206, R223, 0x6800 ;  /* 0x00006800dfce7836 */ /* 0x000fc40000000000 */
[C---:B------:R-:W-:Y:S02]  /*16f60*/  VIADD R205, R223.reuse, 0x7000 ;  /* 0x00007000dfcd7836 */ /* 0x040fe40000000000 */
[----:B------:R-:W-:Y:S01]  /*16f70*/  VIADD R204, R223, 0x7800 ;  /* 0x00007800dfcc7836 */ /* 0x000fe20000000000 */
[----:B------:R-:W-:Y:S06]  /*16f80*/  BAR.SYNC.DEFER_BLOCKING 0x0 ;  /* 0x0000000000007b1d */ /* 0x000fec0000010000 */
[----:B------:R-:W-:Y:S05]  /*16f90*/  @!P1 BRA `(.L_x_2753) ;  /* 0x0000000400849947 */ /* 0x000fea0003800000 */
[----:B------:R-:W-:Y:S04]  /*16fa0*/  BSSY B0, `(.L_x_2754) ;  /* 0x0000041000007945 */ /* 0x000fe80003800000 */
[----:B------:R-:W-:Y:S05]  /*16fb0*/  @!P0 BRA `(.L_x_2755) ;  /* 0x0000000000f08947 */ /* 0x000fea0003800000 */
[----:B------:R-:W2:Y:S01]  /*16fc0*/  LD.E R16, desc[UR6][R26.64+0x170] ;  /* 0x000170061a107980 */ /* 0x000ea2000c101900 */
[C---:B------:R-:W-:Y:S02]  /*16fd0*/  IADD3 R12, R3.reuse, -0x40, RZ ;  /* 0xffffffc0030c7810 */ /* 0x040fe40007ffe0ff */
[----:B------:R-:W-:Y:S02]  /*16fe0*/  IABS R6, R3 ;  /* 0x0000000300067213 */ /* 0x000fe40000000000 */
[----:B------:R-:W-:Y:S02]  /*16ff0*/  IABS R4, R12 ;  /* 0x0000000c00047213 */ /* 0x000fe40000000000 */
[-C--:B--2---:R-:W-:Y:S02]  /*17000*/  IABS R8, R16.reuse ;  /* 0x0000001000087213 */ /* 0x084fe40000000000 */
[-C--:B------:R-:W-:Y:S02]  /*17010*/  IABS R17, R16.reuse ;  /* 0x0000001000117213 */ /* 0x080fe40000000000 */
[----:B------:R-:W1:Y:S01]  /*17020*/  I2F.RP R10, R8 ;  /* 0x00000008000a7306 */ /* 0x000e620000209400 */
[----:B------:R-:W-:-:S02]  /*17030*/  LOP3.LUT R3, R3, R16, RZ, 0x3c, !PT ;  /* 0x0000001003037212 */ /* 0x000fc400078e3cff */
[----:B------:R-:W-:Y:S02]  /*17040*/  IADD3 R17, RZ, -R17, RZ ;  /* 0x80000011ff117210 */ /* 0x000fe40007ffe0ff */
[-C--:B------:R-:W-:Y:S02]  /*17050*/  LOP3.LUT R12, R12, R16.reuse, RZ, 0x3c, !PT ;  /* 0x000000100c0c7212 */ /* 0x080fe400078e3cff */
[----:B------:R-:W-:Y:S02]  /*17060*/  ISETP.GE.AND P4, PT, R3, RZ, PT ;  /* 0x000000ff0300720c */ /* 0x000fe40003f86270 */
[----:B------:R-:W-:Y:S01]  /*17070*/  LOP3.LUT R3, RZ, R16, RZ, 0x33, !PT ;  /* 0x00000010ff037212 */ /* 0x000fe200078e33ff */
[----:B-1----:R-:W1:Y:S02]  /*17080*/  MUFU.RCP R22, R10 ;  /* 0x0000000a00167308 */ /* 0x002e640000001000 */
[----:B-1----:R-:W-:-:S06]  /*17090*/  VIADD R22, R22, 0xffffffe ;  /* 0x0ffffffe16167836 */ /* 0x002fcc0000000000 */
[----:B------:R-:W1:Y:S02]  /*170a0*/  F2I.FTZ.U32.TRUNC.NTZ R23, R22 ;  /* 0x0000001600177305 */ /* 0x000e64000021f000 */
[----:B-1----:R-:W-:Y:S02]  /*170b0*/  IMAD.MOV R19, RZ, RZ, -R23 ;  /* 0x000000ffff137224 */ /* 0x002fe400078e0a17 */
[----:B------:R-:W-:Y:S02]  /*170c0*/  IMAD.MOV.U32 R22, RZ, RZ, RZ ;  /* 0x000000ffff167224 */ /* 0x000fe400078e00ff */
[----:B------:R-:W-:-:S04]  /*170d0*/  IMAD R19, R19, R8, RZ ;  /* 0x0000000813137224 */ /* 0x000fc800078e02ff */
[----:B------:R-:W-:Y:S02]  /*170e0*/  IMAD.HI.U32 R19, R23, R19, R22 ;  /* 0x0000001317137227 */ /* 0x000fe400078e0016 */
[----:B------:R-:W2:Y:S04]  /*170f0*/  LD.E.64 R22, desc[UR6][R26.64+0x20] ;  /* 0x000020061a167980 */ /* 0x000ea8000c101b00 */
        /* <DEDUP_REMOVED lines=8> */
[----:B------:R-:W-:Y:S01]  /*17180*/  @!P2 VIADD R14, R14, 0x1 ;  /* 0x000000010e0ea836 */ /* 0x000fe20000000000 */
[----:B------:R-:W-:Y:S02]  /*17190*/  ISETP.GE.AND P2, PT, R12, RZ, PT ;  /* 0x000000ff0c00720c */ /* 0x000fe40003f46270 */
[-C--:B------:R-:W-:Y:S02]  /*171a0*/  ISETP.GE.U32.AND P6, PT, R19, R8.reuse, PT ;  /* 0x000000081300720c */ /* 0x080fe40003fc6070 */
[----:B------:R-:W-:Y:S01]  /*171b0*/  ISETP.GE.U32.AND P5, PT, R17, R8, PT ;  /* 0x000000081100720c */ /* 0x000fe20003fa6070 */
[----:B------:R-:W3:Y:S01]  /*171c0*/  LD.E.64 R18, desc[UR6][R26.64+0x38] ;  /* 0x000038061a127980 */ /* 0x000ee2000c101b00 */
[----:B------:R-:W-:-:S02]  /*171d0*/  @!P3 IADD3 R10, R10, 0x1, RZ ;  /* 0x000000010a0ab810 */ /* 0x000fc40007ffe0ff */
[----:B------:R-:W-:-:S07]  /*171e0*/  ISETP.NE.AND P3, PT, R16, RZ, PT ;  /* 0x000000ff1000720c */ /* 0x000fce0003f65270 */
[----:B------:R-:W-:Y:S02]  /*171f0*/  @P6 VIADD R14, R14, 0x1 ;  /* 0x000000010e0e6836 */ /* 0x000fe40000000000 */
[----:B------:R-:W-:Y:S02]  /*17200*/  @P5 IADD3 R10, R10, 0x1, RZ ;  /* 0x000000010a0a5810 */ /* 0x000fe40007ffe0ff */
[----:B------:R-:W-:Y:S02]  /*17210*/  @!P4 IMAD.MOV R14, RZ, RZ, -R14 ;  /* 0x000000ffff0ec224 */ /* 0x000fe400078e0a0e */
[----:B------:R-:W-:-:S03]  /*17220*/  @!P2 IADD3 R10, -R10, RZ, RZ ;  /* 0x000000ff0a0aa210 */ /* 0x000fc60007ffe1ff */
[C---:B------:R-:W-:Y:S02]  /*17230*/  SEL R17, R3.reuse, R14, !P3 ;  /* 0x0000000e03117207 */ /* 0x040fe40005800000 */
[----:B------:R-:W-:-:S03]  /*17240*/  SEL R6, R3, R10, !P3 ;  /* 0x0000000a03067207 */ /* 0x000fc60005800000 */
[----:B------:R-:W-:-:S04]  /*17250*/  IMAD.WIDE R44, R17, 0x4, R242 ;  /* 0x00000004112c7825 */ /* 0x000fc800078e02f2 */
[----:B------:R-:W-:Y:S01]  /*17260*/  IMAD.WIDE R42, R6, 0x4, R242 ;  /* 0x00000004062a7825 */ /* 0x000fe200078e02f2 */
[----:B------:R-:W4:Y:S04]  /*17270*/  LD.E R4, desc[UR6][R44.64] ;  /* 0x000000062c047980 */ /* 0x000f28000c101900 */
[----:B------:R-:W4:Y:S01]  /*17280*/  LD.E R3, desc[UR6][R42.64] ;  /* 0x000000062a037980 */ /* 0x000f22000c101900 */
[----:B------:R-:W-:-:S04]  /*17290*/  IMAD.IADD R17, R17, 0x1, -R6 ;  /* 0x0000000111117824 */ /* 0x000fc800078e0a06 */
[----:B------:R-:W-:-:S05]  /*172a0*/  IMAD R16, R16, R17, -0x40 ;  /* 0xffffffc010107424 */ /* 0x000fca00078e0211 */
[----:B------:R-:W-:Y:S01]  /*172b0*/  SHF.R.S32.HI R17, RZ, 0x1f, R16 ;  /* 0x0000001fff117819 */ /* 0x000fe20000011410 */
[-C--:B---3--:R-:W-:Y:S02]  /*172c0*/  IMAD R6, R19, R16.reuse, RZ ;  /* 0x0000001013067224 */ /* 0x088fe400078e02ff */
[----:B------:R-:W-:-:S04]  /*172d0*/  IMAD.WIDE.U32 R40, R18, R16, RZ ;  /* 0x0000001012287225 */ /* 0x000fc800078e00ff */
[----:B------:R-:W-:-:S04]  /*172e0*/  IMAD R6, R18, R17, R6 ;  /* 0x0000001112067224 */ /* 0x000fc800078e0206 */
[----:B------:R-:W-:Y:S01]  /*172f0*/  IMAD.IADD R41, R41, 0x1, R6 ;  /* 0x0000000129297824 */ /* 0x000fe200078e0206 */
[----:B----4-:R-:W-:-:S04]  /*17300*/  IADD3 R3, -R4, R3, RZ ;  /* 0x0000000304037210 */ /* 0x010fc80007ffe1ff */
[----:B------:R-:W-:Y:S01]  /*17310*/  SHF.R.S32.HI R4, RZ, 0x1f, R3 ;  /* 0x0000001fff047819 */ /* 0x000fe20000011403 */
[----:B--2---:R-:W-:-:S04]  /*17320*/  IMAD R17, R23, R3, RZ ;  /* 0x0000000317117224 */ /* 0x004fc800078e02ff */
[----:B------:R-:W-:Y:S02]  /*17330*/  IMAD R4, R22, R4, R17 ;  /* 0x0000000416047224 */ /* 0x000fe400078e0211 */
[----:B------:R-:W-:-:S04]  /*17340*/  IMAD.WIDE.U32 R22, R3, R22, R40 ;  /* 0x0000001603167225 */ /* 0x000fc800078e0028 */
[----:B------:R-:W-:Y:S01]  /*17350*/  IMAD.MOV.U32 R8, RZ, RZ, R22 ;  /* 0x000000ffff087224 */ /* 0x000fe200078e0016 */
[----:B------:R-:W-:Y:S01]  /*17360*/  IADD3 R6, R23, R4, RZ ;  /* 0x0000000417067210 */ /* 0x000fe20007ffe0ff */
[----:B------:R-:W-:Y:S05]  /*17370*/  BRA `(.L_x_2756) ;  /* 0x00000000000c7947 */ /* 0x000fea0003800000 */
.L_x_2755:
[----:B------:R-:W2:Y:S02]  /*17380*/  LD.E R8, desc[UR6][R26.64+0x38] ;  /* 0x000038061a087980 */ /* 0x000ea4000c101900 */
[----:B--2---:R-:W-:-:S04]  /*17390*/  LEA R8, -R8, RZ, 0x6 ;  /* 0x000000ff08087211 */ /* 0x004fc800078e31ff */
[----:B------:R-:W-:Y:S02]  /*173a0*/  SHF.R.S32.HI R6, RZ, 0x1f, R8 ;  /* 0x0000001fff067819 */ /* 0x000fe40000011408 */
.L_x_2756:
[----:B------:R-:W-:Y:S05]  /*173b0*/  BSYNC B0 ;  /* 0x0000000000007941 */ /* 0x000fea0003800000 */
.L_x_2754:
[----:B------:R-:W-:Y:S01]  /*173c0*/  IMAD.SHL.U32 R3, R166, 0x20, RZ ;  /* 0x00000020a6037824 */ /* 0x000fe200078e00ff */
[----:B------:R-:W-:Y:S02]  /*173d0*/  LEA R232, P3, R8, R232, 0x1 ;  /* 0x000000e808e87211 */ /* 0x000fe400078608ff */
[----:B------:R-:W-:Y:S02]  /*173e0*/  SHF.L.U64.HI R4, R166, 0x5, R167 ;  /* 0x00000005a6047819 */ /* 0x000fe400000102a7 */
[----:B------:R-:W-:Y:S01]  /*173f0*/  IADD3 R16, P2, R232, R3, RZ ;  /* 0x00000003e8107210 */ /* 0x000fe20007f5e0ff */
[----:B------:R-:W-:Y:S01]  /*17400*/  IMAD.MOV.U32 R230, RZ, RZ, R232 ;  /* 0x000000ffffe67224 */ /* 0x000fe200078e00e8 */
[----:B------:R-:W-:Y:S02]  /*17410*/  LEA.HI.X R231, R8, R231, R6, 0x1, P3 ;  /* 0x000000e708e77211 */ /* 0x000fe400018f0c06 */
[----:B------:R-:W-:-:S03]  /*17420*/  IADD3 R18, P3, R16, R3, RZ ;  /* 0x0000000310127210 */ /* 0x000fc60007f7e0ff */
[--C-:B------:R-:W-:Y:S01]  /*17430*/  IMAD.X R17, R231, 0x1, R4.reuse, P2 ;  /* 0x00000001e7117824 */ /* 0x100fe200010e0604 */
[----:B------:R-:W-:Y:S01]  /*17440*/  @!PT LDS RZ, [RZ] ;  /* 0x00000000fffff984 */ /* 0x000fe20000000800 */
[----:B------:R-:W-:Y:S01]  /*17450*/  @!PT LDS RZ, [RZ] ;  /* 0x00000000fffff984 */ /* 0x000fe20000000800 */
[----:B------:R-:W-:Y:S01]  /*17460*/  @!PT LDS RZ, [RZ] ;  /* 0x00000000fffff984 */ /* 0x000fe20000000800 */
[----:B------:R1:W-:Y:S01]  /*17470*/  LDGSTS.E.BYPASS.LTC128B.128 [R239+0x8000], desc[UR6][R230.64] ;  /* 0x08000000e6ef7fae */ /* 0x0003e2000b901d46 */
[----:B------:R-:W-:Y:S02]  /*17480*/  IADD3 R22, P2, R18, R3, RZ ;  /* 0x0000000312167210 */ /* 0x000fe40007f5e0ff */
[--C-:B------:R-:W-:Y:S01]  /*17490*/  IMAD.X R19, R17, 0x1, R4.reuse, P3 ;  /* 0x0000000111137824 */ /* 0x100fe200018e0604 */
[----:B------:R1:W-:Y:S03]  /*174a0*/  LDGSTS.E.BYPASS.LTC128B.128 [R239+0xa000], desc[UR6][R230.64+0x80] ;  /* 0x0a000080e6ef7fae */ /* 0x0003e6000b901d46 */
[----:B------:R-:W-:Y:S01]  /*174b0*/  IMAD.X R23, R19, 0x1, R4, P2 ;  /* 0x0000000113177824 */ /* 0x000fe200010e0604 */
        /* <DEDUP_REMOVED lines=15> */
.L_x_2753:
[----:B------:R-:W-:Y:S05]  /*175b0*/  BSYNC B1 ;  /* 0x0000000000017941 */ /* 0x000fea0003800000 */
.L_x_2752:
[----:B------:R-:W2:Y:S01]  /*175c0*/  LD.E R193, desc[UR6][R26.64+0xdc] ;  /* 0x0000dc061ac17980 */ /* 0x000ea2000c101900 */
        /* <DEDUP_REMOVED lines=27> */
[----:B-1----:R-:W-:Y:S02]  /*17780*/  FMNMX.FTZ R19, R191, R4, !PT ;  /* 0x00000004bf137209 */ /* 0x002fe40007810000 */
[----:B------:R-:W-:Y:S02]  /*17790*/  FMNMX.FTZ R6, R194, R3, !PT ;  /* 0x00000003c2067209 */ /* 0x000fe40007810000 */
[----:B------:R-:W-:-:S02]  /*177a0*/  FMNMX.FTZ R19, R190, R19, !PT ;  /* 0x00000013be137209 */ /* 0x000fc40007810000 */
[----:B------:R-:W-:Y:S01]  /*177b0*/  LEA R230, R0, UR4, 0x1 ;  /* 0x0000000400e67c11 */ /* 0x000fe2000f8e08ff */
[----:B------:R-:W1:Y:S03]  /*177c0*/  SHFL.BFLY PT, R17, R6, 0x2, 0x1f ;  /* 0x0c401f0006117f89 */ /* 0x000e6600000e0000 */
[-C--:B------:R-:W-:Y:S01]  /*177d0*/  LEA R229, R55, R230.reuse, 0x1 ;  /* 0x000000e637e57211 */ /* 0x080fe200078e08ff */
[----:B------:R-:W3:Y:S01]  /*177e0*/  SHFL.BFLY PT, R4, R19, 0x2, 0x1f ;  /* 0x0c401f0013047f89 */ /* 0x000ee200000e0000 */
        /* <DEDUP_REMOVED lines=8> */
[----:B---3--:R-:W-:-:S03]  /*17870*/  FMNMX.FTZ R4, R19, R4, !PT ;  /* 0x0000000413047209 */ /* 0x008fc60007810000 */
[----:B------:R-:W1:Y:S04]  /*17880*/  SHFL.BFLY PT, R164, R17, 0x1, 0x1f ;  /* 0x0c201f0011a47f89 */ /* 0x000e6800000e0000 */
[----:B------:R-:W3:Y:S04]  /*17890*/  SHFL.BFLY PT, R3, R4, 0x1, 0x1f ;  /* 0x0c201f0004037f89 */ /* 0x000ee800000e0000 */
[----:B------:R-:W-:Y:S04]  /*178a0*/  LDSM.16.MT88.4 R88, [R227+0x12000] ;  /* 0x01200000e358783b */ /* 0x000fe80000004200 */
[----:B------:R-:W-:Y:S04]  /*178b0*/  LDSM.16.MT88.4 R96, [R230+0x14000] ;  /* 0x01400000e660783b */ /* 0x000fe80000004200 */
[----:B------:R-:W-:Y:S04]  /*178c0*/  LDSM.16.MT88.4 R104, [R229+0x14000] ;  /* 0x01400000e568783b */ /* 0x000fe80000004200 */
[----:B------:R-:W-:Y:S01]  /*178d0*/  LDSM.16.MT88.4 R112, [R228+0x14000] ;  /* 0x01400000e470783b */ /* 0x000fe20000004200 */
[----:B-1----:R-:W-:-:S03]  /*178e0*/  FMNMX.FTZ R164, R17, R164, !PT ;  /* 0x000000a411a47209 */ /* 0x002fc60007810000 */
[----:B------:R-:W-:Y:S01]  /*178f0*/  LDSM.16.MT88.4 R120, [R227+0x14000] ;  /* 0x01400000e378783b */ /* 0x000fe20000004200 */
[----:B---3--:R-:W-:-:S03]  /*17900*/  FMNMX.FTZ R3, R4, R3, !PT ;  /* 0x0000000304037209 */ /* 0x008fc60007810000 */
[----:B------:R-:W-:Y:S01]  /*17910*/  LDSM.16.MT88.4 R128, [R230+0x16000] ;  /* 0x01600000e680783b */ /* 0x000fe20000004200 */
[----:B------:R-:W-:-:S03]  /*17920*/  FSETP.NEU.FTZ.AND P2, PT, R164, -INF , PT ;  /* 0xff800000a400780b */ /* 0x000fc60003f5d000 */
[----:B------:R-:W-:Y:S04]  /*17930*/  LDSM.16.MT88.4 R152, [R229+0x16000] ;  /* 0x01600000e598783b */ /* 0x000fe80000004200 */
[----:B------:R-:W-:Y:S04]  /*17940*/  LDSM.16.MT88.4 R148, [R228+0x16000] ;  /* 0x01600000e494783b */ /* 0x000fe80000004200 */
[----:B------:R-:W-:Y:S01]  /*17950*/  LDSM.16.MT88.4 R16, [R227+0x16000] ;  /* 0x01600000e310783b */ /* 0x000fe20000004200 */
[C---:B--2---:R-:W-:Y:S01]  /*17960*/  FMUL.FTZ R196, R193.reuse, R164 ;  /* 0x000000a4c1c47220 */ /* 0x044fe20000410000 */
[----:B------:R-:W-:-:S04]  /*17970*/  FMUL.FTZ R192, R193, R3 ;  /* 0x00000003c1c07220 */ /* 0x000fc80000410000 */
        /* <DEDUP_REMOVED lines=12> */
[----:B------:R-:W-:Y:S01]  /*17a40*/  MUFU.EX2 R180, R180 ;  /* 0x000000b400b47308 */ /* 0x000fe20000000800 */
[----:B------:R-:W1:Y:S01]  /*17a50*/  LDSM.16.MT88.4 R56, [R227+0x10000] ;  /* 0x01000000e338783b */ /* 0x000e620000004200 */
[-CC-:B------:R-:W-:Y:S01]  /*17a60*/  FFMA.FTZ R171, R33, R193.reuse, -R196.reuse ;  /* 0x000000c121ab7223 */ /* 0x180fe200000108c4 */
[-CC-:B------:R-:W-:Y:S01]  /*17a70*/  FFMA.FTZ R35, R25, R193.reuse, -R196.reuse ;  /* 0x000000c119237223 */ /* 0x180fe200000108c4 */
[-C--:B------:R-:W-:Y:S01]  /*17a80*/  FFMA.FTZ R32, R21, R193.reuse, -R196 ;  /* 0x000000c115207223 */ /* 0x080fe200000108c4 */
[----:B------:R-:W2:Y:S01]  /*17a90*/  LDSM.16.MT88.4 R64, [R230+0x12000] ;  /* 0x01200000e640783b */ /* 0x000ea20000004200 */
[-CC-:B------:R-:W-:Y:S01]  /*17aa0*/  FFMA.FTZ R173, R11, R193.reuse, -R192.reuse ;  /* 0x000000c10bad7223 */ /* 0x180fe200000108c0 */
[-CC-:B------:R-:W-:Y:S01]  /*17ab0*/  FFMA.FTZ R34, R9, R193.reuse, -R192.reuse ;  /* 0x000000c109227223 */ /* 0x180fe200000108c0 */
[----:B------:R-:W3:Y:S01]  /*17ac0*/  MUFU.EX2 R179, R179 ;  /* 0x000000b300b37308 */ /* 0x000ee20000000800 */
[----:B------:R-:W4:Y:S01]  /*17ad0*/  LDSM.16.MT88.4 R12, [R230+0x10800] ;  /* 0x01080000e60c783b */ /* 0x000f220000004200 */
[-CC-:B------:R-:W-:Y:S01]  /*17ae0*/  FFMA.FTZ R33, R5, R193.reuse, -R192.reuse ;  /* 0x000000c105217223 */ /* 0x180fe200000108c0 */
[-CC-:B------:R-:W-:Y:S01]  /*17af0*/  FFMA.FTZ R0, R7, R193.reuse, -R192.reuse ;  /* 0x000000c107007223 */ /* 0x180fe200000108c0 */
[-CC-:B------:R-:W-:Y:S01]  /*17b00*/  FFMA.FTZ R186, R189, R193.reuse, -R192.reuse ;  /* 0x000000c1bdba7223 */ /* 0x180fe200000108c0 */
[----:B------:R-:W5:Y:S01]  /*17b10*/  LDSM.16.MT88.4 R4, [R229+0x10800] ;  /* 0x01080000e504783b */ /* 0x000f620000004200 */
[-C--:B------:R-:W-:Y:S01]  /*17b20*/  FFMA.FTZ R189, R187, R193.reuse, -R192 ;  /* 0x000000c1bbbd7223 */ /* 0x080fe200000108c0 */
[-CC-:B------:R-:W-:Y:S01]  /*17b30*/  FFMA.FTZ R182, R247, R193.reuse, -R196.reuse ;  /* 0x000000c1f7b67223 */ /* 0x180fe200000108c4 */
[----:B------:R-:W-:Y:S01]  /*17b40*/  MUFU.EX2 R177, R177 ;  /* 0x000000b100b17308 */ /* 0x000fe20000000800 */
[----:B------:R-:W5:Y:S01]  /*17b50*/  LDSM.16.MT88.4 R24, [R228+0x10800] ;  /* 0x01080000e418783b */ /* 0x000f620000004200 */
[-CC-:B------:R-:W-:Y:S01]  /*17b60*/  FFMA.FTZ R183, R183, R193.reuse, -R196.reuse ;  /* 0x000000c1b7b77223 */ /* 0x180fe200000108c4 */
[-CC-:B------:R-:W-:Y:S01]  /*17b70*/  FFMA.FTZ R184, R233, R193.reuse, -R196.reuse ;  /* 0x000000c1e9b87223 */ /* 0x180fe200000108c4 */
[-C--:B------:R-:W-:Y:S01]  /*17b80*/  FFMA.FTZ R185, R185, R193.reuse, -R196 ;  /* 0x000000c1b9b97223 */ /* 0x080fe200000108c4 */
[----:B------:R-:W5:Y:S01]  /*17b90*/  LDSM.16.MT88.4 R20, [R227+0x10800] ;  /* 0x01080000e314783b */ /* 0x000f620000004200 */
[-CC-:B------:R-:W-:Y:S01]  /*17ba0*/  FFMA.FTZ R187, R31, R193.reuse, -R192.reuse ;  /* 0x000000c11fbb7223 */ /* 0x180fe200000108c0 */
[-C--:B------:R-:W-:Y:S01]  /*17bb0*/  FFMA.FTZ R188, R29, R193.reuse, -R192 ;  /* 0x000000c11dbc7223 */ /* 0x080fe200000108c0 */
[----:B------:R-:W1:Y:S01]  /*17bc0*/  MUFU.EX2 R174, R174 ;  /* 0x000000ae00ae7308 */ /* 0x000e620000000800 */
[----:B---3--:R-:W-:Y:S01]  /*17bd0*/  F2FP.BF16.F32.PACK_AB R144, R179, R180 ;  /* 0x000000b4b390723e */ /* 0x008fe200000010ff */
[----:B------:R-:W-:Y:S01]  /*17be0*/  LDSM.16.MT88.4 R28, [R229+0x11000] ;  /* 0x01100000e51c783b */ /* 0x000fe20000004200 */
[-CC-:B------:R-:W-:Y:S01]  /*17bf0*/  FFMA.FTZ R250, R194, R193.reuse, -R196.reuse ;  /* 0x000000c1c2fa7223 */ /* 0x180fe200000108c4 */
[-CC-:B------:R-:W-:Y:S01]  /*17c00*/  FFMA.FTZ R198, R203, R193.reuse, -R196.reuse ;  /* 0x000000c1cbc67223 */ /* 0x180fe200000108c4 */
[-CC-:B------:R-:W-:Y:S01]  /*17c10*/  FFMA.FTZ R201, R201, R193.reuse, -R196.reuse ;  /* 0x000000c1c9c97223 */ /* 0x180fe200000108c4 */
[-C--:B------:R-:W-:Y:S01]  /*17c20*/  FFMA.FTZ R199, R199, R193.reuse, -R196 ;  /* 0x000000c1c7c77223 */ /* 0x080fe200000108c4 */
[-CC-:B------:R-:W-:Y:S01]  /*17c30*/  FFMA.FTZ R194, R197, R193.reuse, -R192.reuse ;  /* 0x000000c1c5c27223 */ /* 0x180fe200000108c0 */
[----:B------:R-:W-:Y:S01]  /*17c40*/  MUFU.EX2 R178, R178 ;  /* 0x000000b200b27308 */ /* 0x000fe20000000800 */
[-CC-:B------:R-:W-:Y:S01]  /*17c50*/  FFMA.FTZ R195, R195, R193.reuse, -R192.reuse ;  /* 0x000000c1c3c37223 */ /* 0x180fe200000108c0 */
[-CC-:B------:R-:W-:Y:S01]  /*17c60*/  FFMA.FTZ R191, R191, R193.reuse, -R192.reuse ;  /* 0x000000c1bfbf7223 */ /* 0x180fe200000108c0 */
[----:B------:R-:W-:Y:S01]  /*17c70*/  FFMA.FTZ R190, R190, R193, -R192 ;  /* 0x000000c1bebe7223 */ /* 0x000fe200000108c0 */
[----:B------:R-:W-:-:S04]  /*17c80*/  FADD.FTZ R180, R180, R179 ;  /* 0x000000b3b4b47221 */ /* 0x000fc80000010000 */
[----:B------:R-:W3:Y:S01]  /*17c90*/  MUFU.EX2 R181, R181 ;  /* 0x000000b500b57308 */ /* 0x000ee20000000800 */
[----:B-1----:R-:W-:Y:S01]  /*17ca0*/  F2FP.BF16.F32.PACK_AB R146, R174, R177 ;  /* 0x000000b1ae92723e */ /* 0x002fe200000010ff */
[----:B------:R-:W-:-:S04]  /*17cb0*/  FADD.FTZ R177, R177, R180 ;  /* 0x000000b4b1b17221 */ /* 0x000fc80000010000 */
[----:B------:R-:W-:Y:S02]  /*17cc0*/  FADD.FTZ R177, R174, R177 ;  /* 0x000000b1aeb17221 */ /* 0x000fe40000010000 */
[----:B------:R-:W-:Y:S08]  /*17cd0*/  MUFU.EX2 R176, R176 ;  /* 0x000000b000b07308 */ /* 0x000ff00000000800 */
[----:B------:R-:W1:Y:S01]  /*17ce0*/  MUFU.EX2 R175, R175 ;  /* 0x000000af00af7308 */ /* 0x000e620000000800 */
[----:B---3--:R-:W-:Y:S01]  /*17cf0*/  F2FP.BF16.F32.PACK_AB R145, R181, R178 ;  /* 0x000000b2b591723e */ /* 0x008fe200000010ff */
[----:B------:R-:W-:-:S06]  /*17d00*/  FADD.FTZ R181, R178, R181 ;  /* 0x000000b5b2b57221 */ /* 0x000fcc0000010000 */
[----:B------:R-:W-:Y:S08]  /*17d10*/  MUFU.EX2 R172, R172 ;  /* 0x000000ac00ac7308 */ /* 0x000ff00000000800 */
[----:B------:R-:W3:Y:S01]  /*17d20*/  MUFU.EX2 R171, R171 ;  /* 0x000000ab00ab7308 */ /* 0x000ee20000000800 */
[----:B-1----:R-:W-:Y:S01]  /*17d30*/  F2FP.BF16.F32.PACK_AB R147, R175, R176 ;  /* 0x000000b0af93723e */ /* 0x002fe200000010ff */
[----:B------:R-:W-:-:S04]  /*17d40*/  FADD.FTZ R176, R176, R181 ;  /* 0x000000b5b0b07221 */ /* 0x000fc80000010000 */
[----:B------:R-:W-:Y:S02]  /*17d50*/  FADD.FTZ R176, R175, R176 ;  /* 0x000000b0afb07221 */ /* 0x000fe40000010000 */
[C---:B------:R-:W-:Y:S01]  /*17d60*/  HMMA.16816.F32.BF16 R160, R144.reuse, R156, RZ ;  /* 0x0000009c90a0723c */ /* 0x040fe200000418ff */
[----:B------:R-:W-:Y:S05]  /*17d70*/  MUFU.EX2 R35, R35 ;  /* 0x0000002300237308 */ /* 0x000fea0000000800 */
[C---:B------:R-:W-:Y:S03]  /*17d80*/  HMMA.16816.F32.BF16 R156, R144.reuse, R158, RZ ;  /* 0x0000009e909c723c */ /* 0x040fe600000418ff */
[----:B------:R-:W1:Y:S01]  /*17d90*/  MUFU.EX2 R32, R32 ;  /* 0x0000002000207308 */ /* 0x000e620000000800 */
[C---:B---3--:R-:W-:Y:S01]  /*17da0*/  F2FP.BF16.F32.PACK_AB R8, R171.reuse, R172 ;  /* 0x000000acab08723e */ /* 0x048fe200000010ff */
[----:B------:R-:W-:Y:S01]  /*17db0*/  FADD.FTZ R172, R172, R177 ;  /* 0x000000b1acac7221 */ /* 0x000fe20000010000 */
[----:B------:R-:W-:Y:S03]  /*17dc0*/  HMMA.16816.F32.BF16 R36, R144, R40, RZ ;  /* 0x000000289024723c */ /* 0x000fe600000418ff */
[----:B------:R-:W-:-:S02]  /*17dd0*/  FADD.FTZ R172, R171, R172 ;  /* 0x000000acabac7221 */ /* 0x000fc40000010000 */
[----:B------:R-:W-:Y:S01]  /*17de0*/  MUFU.EX2 R173, R173 ;  /* 0x000000ad00ad7308 */ /* 0x000fe20000000800 */
[C---:B------:R-:W-:Y:S06]  /*17df0*/  HMMA.16816.F32.BF16 R44, R144.reuse, R48, RZ ;  /* 0x00000030902c723c */ /* 0x040fec00000418ff */
[----:B------:R-:W-:Y:S01]  /*17e00*/  HMMA.16816.F32.BF16 R52, R144, R56, RZ ;  /* 0x000000389034723c */ /* 0x000fe200000418ff */
[----:B------:R-:W3:Y:S01]  /*17e10*/  MUFU.EX2 R34, R34 ;  /* 0x0000002200227308 */ /* 0x000ee20000000800 */
[----:B-1----:R-:W-:Y:S01]  /*17e20*/  F2FP.BF16.F32.PACK_AB R10, R32, R35 ;  /* 0x00000023200a723e */ /* 0x002fe200000010ff */
[----:B------:R-:W-:-:S03]  /*17e30*/  FADD.FTZ R35, R35, R172 ;  /* 0x000000ac23237221 */ /* 0x000fc60000010000 */
[C---:B--2---:R-:W-:Y:S01]  /*17e40*/  HMMA.16816.F32.BF16 R60, R144.reuse, R64, RZ ;  /* 0x00000040903c723c */ /* 0x044fe200000418ff */
[----:B------:R-:W-:Y:S02]  /*17e50*/  FADD.FTZ R35, R32, R35 ;  /* 0x0000002320237221 */ /* 0x000fe40000010000 */
[----:B------:R-:W-:Y:S03]  /*17e60*/  MUFU.EX2 R33, R33 ;  /* 0x0000002100217308 */ /* 0x000fe60000000800 */
[C---:B------:R-:W-:Y:S05]  /*17e70*/  HMMA.16816.F32.BF16 R68, R144.reuse, R72, RZ ;  /* 0x000000489044723c */ /* 0x040fea00000418ff */
[----:B------:R-:W1:Y:S01]  /*17e80*/  MUFU.EX2 R0, R0 ;  /* 0x0000000000007308 */ /* 0x000e620000000800 */
[----:B---3--:R-:W-:Y:S01]  /*17e90*/  F2FP.BF16.F32.PACK_AB R9, R34, R173 ;  /* 0x000000ad2209723e */ /* 0x008fe200000010ff */
[----:B------:R-:W-:Y:S01]  /*17ea0*/  HMMA.16816.F32.BF16 R76, R144, R80, RZ ;  /* 0x00000050904c723c */ /* 0x000fe200000418ff */
[----:B------:R-:W-:-:S04]  /*17eb0*/  FADD.FTZ R173, R173, R176 ;  /* 0x000000b0adad7221 */ /* 0x000fc80000010000 */
[----:B------:R-:W-:Y:S01]  /*17ec0*/  FADD.FTZ R34, R34, R173 ;  /* 0x000000ad22227221 */ /* 0x000fe20000010000 */
[C---:B------:R-:W-:Y:S01]  /*17ed0*/  HMMA.16816.F32.BF16 R84, R144.reuse, R88, RZ ;  /* 0x000000589054723c */ /* 0x040fe200000418ff */
[----:B------:R-:W-:Y:S05]  /*17ee0*/  MUFU.EX2 R182, R182 ;  /* 0x000000b600b67308 */ /* 0x000fea0000000800 */
[----:B------:R-:W-:Y:S01]  /*17ef0*/  HMMA.16816.F32.BF16 R92, R144, R96, RZ ;  /* 0x00000060905c723c */ /* 0x000fe200000418ff */
[----:B-1----:R-:W-:Y:S02]  /*17f00*/  F2FP.BF16.F32.PACK_AB R11, R0, R33 ;  /* 0x00000021000b723e */ /* 0x002fe400000010ff */
[----:B------:R-:W1:Y:S01]  /*17f10*/  MUFU.EX2 R183, R183 ;  /* 0x000000b700b77308 */ /* 0x000e620000000800 */
[----:B------:R-:W-:-:S02]  /*17f20*/  FADD.FTZ R33, R33, R34 ;  /* 0x0000002221217221 */ /* 0x000fc40000010000 */
[----:B------:R-:W-:Y:S02]  /*17f30*/  HMMA.16816.F32.BF16 R100, R144, R104, RZ ;  /* 0x000000689064723c */ /* 0x000fe400000418ff */
[----:B------:R-:W-:-:S04]  /*17f40*/  FADD.FTZ R33, R0, R33 ;  /* 0x0000002100217221 */ /* 0x000fc80000010000 */
        /* <DEDUP_REMOVED lines=44> */
[----:B------:R-:W2:Y:S05]  /*18210*/  LDSM.16.MT88.4 R24, [R227+0x12800] ;  /* 0x01280000e318783b */ /* 0x000eaa0000004200 */
[C---:B------:R-:W-:Y:S06]  /*18220*/  HMMA.16816.F32.BF16 R52, R8.reuse, R20, R52 ;  /* 0x000000140834723c */ /* 0x040fec0000041834 */
        /* <DEDUP_REMOVED lines=30> */
[----:B------:R-:W-:Y:S01]  /*18410*/  HMMA.16816.F32.BF16 R152, R8, R22, R152 ;  /* 0x000000160898723c */ /* 0x000fe20000041898 */
[----:B------:R-:W-:Y:S01]  /*18420*/  F2FP.BF16.F32.PACK_AB R20, R183, R182 ;  /* 0x000000b6b714723e */ /* 0x000fe200000010ff */
[----:B------:R-:W-:Y:S01]  /*18430*/  FADD.FTZ R182, R182, R35 ;  /* 0x00000023b6b67221 */ /* 0x000fe20000010000 */
[----:B------:R-:W-:Y:S01]  /*18440*/  F2FP.BF16.F32.PACK_AB R21, R189, R186 ;  /* 0x000000babd15723e */ /* 0x000fe200000010ff */
[----:B------:R-:W-:-:S02]  /*18450*/  FADD.FTZ R186, R186, R33 ;  /* 0x00000021baba7221 */ /* 0x000fc40000010000 */
[C---:B-1----:R-:W-:Y:S01]  /*18460*/  HMMA.16816.F32.BF16 R136, R8.reuse, R16, R136 ;  /* 0x000000100888723c */ /* 0x042fe20000041888 */
        /* <DEDUP_REMOVED lines=8> */
[----:B----4-:R-:W-:Y:S01]  /*184f0*/  HMMA.16816.F32.BF16 R140, R8, R12, R140 ;  /* 0x0000000c088c723c */ /* 0x010fe2000004188c */
[----:B------:R-:W-:Y:S01]  /*18500*/  FADD.FTZ R185, R185, R184 ;  /* 0x000000b8b9b97221 */ /* 0x000fe20000010000 */
[----:B------:R-:W-:-:S04]  /*18510*/  FADD.FTZ R187, R188, R187 ;  /* 0x000000bbbcbb7221 */ /* 0x000fc80000010000 */
[----:B------:R-:W-:Y:S01]  /*18520*/  HMMA.16816.F32.BF16 R144, R8, R14, R144 ;  /* 0x0000000e0890723c */ /* 0x000fe20000041890 */
[----:B------:R-:W3:Y:S04]  /*18530*/  LDSM.16.MT88.4 R8, [R227+0x11000] ;  /* 0x01100000e308783b */ /* 0x000ee80000004200 */
[----:B------:R-:W-:Y:S01]  /*18540*/  LDSM.16.MT88.4 R12, [R229+0x13000] ;  /* 0x01300000e50c783b */ /* 0x000fe20000004200 */
[C---:B-----5:R-:W-:Y:S06]  /*18550*/  HMMA.16816.F32.BF16 R160, R20.reuse, R4, R160 ;  /* 0x0000000414a0723c */ /* 0x060fec00000418a0 */
[C---:B------:R-:W-:Y:S01]  /*18560*/  HMMA.16816.F32.BF16 R156, R20.reuse, R6, R156 ;  /* 0x00000006149c723c */ /* 0x040fe2000004189c */
[----:B------:R-:W4:Y:S05]  /*18570*/  LDSM.16.MT88.4 R4, [R228+0x13000] ;  /* 0x01300000e404783b */ /* 0x000f2a0000004200 */
[C---:B--2---:R-:W-:Y:S06]  /*18580*/  HMMA.16816.F32.BF16 R44, R20.reuse, R24, R44 ;  /* 0x00000018142c723c */ /* 0x044fec000004182c */
        /* <DEDUP_REMOVED lines=44> */
[----:B------:R-:W2:Y:S01]  /*18850*/  LDSM.16.MT88.4 R12, [R228+0x11800] ;  /* 0x01180000e40c783b */ /* 0x000ea20000004200 */
[----:B------:R-:W-:Y:S01]  /*18860*/  FADD.FTZ R199, R199, R198 ;  /* 0x000000c6c7c77221 */ /* 0x000fe20000010000 */
[----:B------:R-:W-:-:S03]  /*18870*/  FADD.FTZ R191, R191, R194 ;  /* 0x000000c2bfbf7221 */ /* 0x000fc60000010000 */
[----:B------:R-:W-:Y:S01]  /*18880*/  HMMA.16816.F32.BF16 R132, R20, R28, R132 ;  /* 0x0000001c1484723c */ /* 0x000fe20000041884 */
[----:B------:R-:W-:Y:S01]  /*18890*/  FADD.FTZ R250, R250, R199 ;  /* 0x000000c7fafa7221 */ /* 0x000fe20000010000 */
[----:B------:R-:W-:-:S04]  /*188a0*/  FADD.FTZ R251, R190, R191 ;  /* 0x000000bfbefb7221 */ /* 0x000fc80000010000 */
[----:B------:R-:W-:Y:S01]  /*188b0*/  HMMA.16816.F32.BF16 R152, R20, R30, R152 ;  /* 0x0000001e1498723c */ /* 0x000fe20000041898 */
[----:B------:R-:W-:Y:S05]  /*188c0*/  LDSM.16.MT88.4 R28, [R227+0x11800] ;  /* 0x01180000e31c783b */ /* 0x000fea0000004200 */
[C---:B-1----:R-:W-:Y:S06]  /*188d0*/  HMMA.16816.F32.BF16 R160, R4.reuse, R8, R160 ;  /* 0x0000000804a0723c */ /* 0x042fec00000418a0 */
[----:B------:R-:W-:Y:S01]  /*188e0*/  HMMA.16816.F32.BF16 R156, R4, R10, R156 ;  /* 0x0000000a049c723c */ /* 0x000fe2000004189c */
[----:B------:R-:W1:Y:S05]  /*188f0*/  LDSM.16.MT88.4 R8, [R229+0x13800] ;  /* 0x01380000e508783b */ /* 0x000e6a0000004200 */
[C---:B------:R-:W-:Y:S06]  /*18900*/  HMMA.16816.F32.BF16 R140, R20.reuse, R24, R140 ;  /* 0x00000018148c723c */ /* 0x040fec000004188c */
[----:B------:R-:W-:Y:S01]  /*18910*/  HMMA.16816.F32.BF16 R144, R20, R26, R144 ;  /* 0x0000001a1490723c */ /* 0x000fe20000041890 */
[----:B------:R-:W3:Y:S04]  /*18920*/  LDSM.16.MT88.4 R24, [R230+0x13800] ;  /* 0x01380000e618783b */ /* 0x000ee80000004200 */
[----:B------:R-:W4:Y:S01]  /*18930*/  LDSM.16.MT88.4 R20, [R228+0x13800] ;  /* 0x01380000e414783b */ /* 0x000f220000004200 */
        /* <DEDUP_REMOVED lines=29> */
[C---:B---3--:R-:W-:Y:S06]  /*18b10*/  HMMA.16816.F32.BF16 R116, R4.reuse, R24, R116 ;  /* 0x000000180474723c */ /* 0x048fec0000041874 */
[C---:B------:R-:W-:Y:S06]  /*18b20*/  HMMA.16816.F32.BF16 R120, R4.reuse, R26, R120 ;  /* 0x0000001a0478723c */ /* 0x040fec0000041878 */
[C---:B----4-:R-:W-:Y:S06]  /*18b30*/  HMMA.16816.F32.BF16 R124, R4.reuse, R20, R124 ;  /* 0x00000014047c723c */ /* 0x050fec000004187c */
[C---:B------:R-:W-:Y:S06]  /*18b40*/  HMMA.16816.F32.BF16 R128, R4.reuse, R22, R128 ;  /* 0x000000160480723c */ /* 0x040fec0000041880 */
[C---:B-----5:R-:W-:Y:S06]  /*18b50*/  HMMA.16816.F32.BF16 R132, R4.reuse, R16, R132 ;  /* 0x000000100484723c */ /* 0x060fec0000041884 */
        /* <DEDUP_REMOVED lines=32> */
[----:B------:R-:W-:-:S03]  /*18d60*/  ISETP.GE.AND P1, PT, R0, RZ, PT ;  /* 0x000000ff0000720c */ /* 0x000fc60003f26270 */
        /* <DEDUP_REMOVED lines=23> */
[----:B------:R-:W-:Y:S02]  /*18ee0*/  ISETP.NE.AND P2, PT, R11, RZ, PT ;  /* 0x000000ff0b00720c */ /* 0x000fe40003f45270 */
[----:B------:R-:W-:-:S07]  /*18ef0*/  LOP3.LUT R7, RZ, R11, RZ, 0x33, !PT ;  /* 0x0000000bff077212 */ /* 0x000fce00078e33ff */
[----:B------:R-:W-:Y:S02]  /*18f00*/  @P5 VIADD R8, R8, 0x1 ;  /* 0x0000000108085836 */ /* 0x000fe40000000000 */
[----:B------:R-:W-:Y:S02]  /*18f10*/  @P6 IADD3 R9, R9, 0x1, RZ ;  /* 0x0000000109096810 */ /* 0x000fe40007ffe0ff */
[----:B------:R-:W-:-:S03]  /*18f20*/  @!P1 IMAD.MOV R8, RZ, RZ, -R8 ;  /* 0x000000ffff089224 */ /* 0x000fc600078e0a08 */
[----:B------:R-:W-:Y:S02]  /*18f30*/  @!P3 IMAD.MOV R9, RZ, RZ, -R9 ;  /* 0x000000ffff09b224 */ /* 0x000fe400078e0a09 */
[----:B------:R-:W-:-:S03]  /*18f40*/  SEL R4, R7, R8, !P2 ;  /* 0x0000000807047207 */ /* 0x000fc60005000000 */
[----:B------:R-:W-:Y:S02]  /*18f50*/  SEL R7, R7, R9, !P2 ;  /* 0x0000000907077207 */ /* 0x000fe40005000000 */
[--C-:B------:R-:W-:Y:S01]  /*18f60*/  IMAD.WIDE R16, R4, 0x4, R242.reuse ;  /* 0x0000000404107825 */ /* 0x100fe200078e02f2 */
[----:B------:R-:W3:Y:S03]  /*18f70*/  LD.E.64 R8, desc[UR4][R202.64+0x40] ;  /* 0x00004004ca087980 */ /* 0x000ee6000c101b00 */
        /* <DEDUP_REMOVED lines=14> */
[----:B------:R-:W-:-:S05]  /*19060*/  IMAD R0, R12, R0, R7 ;  /* 0x000000000c007224 */ /* 0x000fca00078e0207 */
[----:B------:R-:W-:Y:S01]  /*19070*/  IADD3 R5, R11, R0, RZ ;  /* 0x000000000b057210 */ /* 0x000fe20007ffe0ff */
[----:B------:R-:W-:Y:S01]  /*19080*/  IMAD.MOV.U32 R0, RZ, RZ, R10 ;  /* 0x000000ffff007224 */ /* 0x000fe200078e000a */
[----:B------:R-:W-:Y:S05]  /*19090*/  BRA `(.L_x_2760) ;  /* 0x0000000000147947 */ /* 0x000fea0003800000 */
.L_x_2759:
[----:B--2---:R-:W-:Y:S02]  /*190a0*/  R2UR UR4, R200 ;  /* 0x00000000c80472ca */ /* 0x004fe400000e0000 */
[----:B------:R-:W-:-:S13]  /*190b0*/  R2UR UR5, R201 ;  /* 0x00000000c90572ca */ /* 0x000fda00000e0000 */
[----:B-1----:R-:W2:Y:S02]  /*190c0*/  LD.E R0, desc[UR4][R202.64+0x40] ;  /* 0x00004004ca007980 */ /* 0x002ea4000c101900 */
[----:B--2---:R-:W-:-:S05]  /*190d0*/  IMAD.U32 R0, R0, -0x40, RZ ;  /* 0xffffffc000007824 */ /* 0x004fca00078e00ff */
[----:B------:R-:W-:Y:S02]  /*190e0*/  SHF.R.S32.HI R5, RZ, 0x1f, R0 ;  /* 0x0000001fff057819 */ /* 0x000fe40000011400 */
.L_x_2760:
[----:B------:R-:W-:Y:S05]  /*190f0*/  BSYNC B0 ;  /* 0x0000000000007941 */ /* 0x000fea0003800000 */
.L_x_2758:
[----:B------:R-:W-:Y:S01]  /*19100*/  LEA R244, P1, R0, R244, 0x1 ;  /* 0x000000f400f47211 */ /* 0x000fe200078208ff */
[----:B------:R-:W-:Y:S01]  /*19110*/  BSSY B1, `(.L_x_2761) ;  /* 0x00001ea000017945 */ /* 0x000fe20003800000 */
[----:B------:R-:W-:Y:S02]  /*19120*/  R2UR UR36, R200 ;  /* 0x00000000c82472ca */ /* 0x000fe400000e0000 */
[----:B------:R-:W-:Y:S01]  /*19130*/  LEA.HI.X R245, R0, R245, R5, 0x1, P1 ;  /* 0x000000f500f57211 */ /* 0x000fe200008f0c05 */
[----:B------:R-:W-:Y:S01]  /*19140*/  IMAD.SHL.U32 R0, R168, 0x20, RZ ;  /* 0x00000020a8007824 */ /* 0x000fe200078e00ff */
[C---:B------:R-:W-:Y:S02]  /*19150*/  R2UR UR37, R201.reuse ;  /* 0x00000000c92572ca */ /* 0x040fe400000e0000 */
[----:B------:R-:W-:Y:S02]  /*19160*/  R2UR UR34, R200 ;  /* 0x00000000c82272ca */ /* 0x000fe400000e0000 */
[----:B------:R-:W-:-:S02]  /*19170*/  R2UR UR35, R201 ;  /* 0x00000000c92372ca */ /* 0x000fc400000e0000 */
[C---:B------:R-:W-:Y:S02]  /*19180*/  R2UR UR32, R200.reuse ;  /* 0x00000000c82072ca */ /* 0x040fe400000e0000 */
[C---:B------:R-:W-:Y:S02]  /*19190*/  R2UR UR33, R201.reuse ;  /* 0x00000000c92172ca */ /* 0x040fe400000e0000 */
[----:B------:R-:W-:Y:S02]  /*191a0*/  R2UR UR30, R200 ;  /* 0x00000000c81e72ca */ /* 0x000fe400000e0000 */
[----:B------:R-:W-:Y:S01]  /*191b0*/  R2UR UR31, R201 ;  /* 0x00000000c91f72ca */ /* 0x000fe200000e0000 */
[----:B------:R-:W-:Y:S01]  /*191c0*/  @!PT LDS RZ, [RZ] ;  /* 0x00000000fffff984 */ /* 0x000fe20000000800 */
[----:B------:R-:W-:Y:S01]  /*191d0*/  @!PT LDS RZ, [RZ] ;  /* 0x00000000fffff984 */ /* 0x000fe20000000800 */
[----:B------:R-:W-:Y:S01]  /*191e0*/  @!PT LDS RZ, [RZ] ;  /* 0x00000000fffff984 */ /* 0x000fe20000000800 */
[----:B------:R-:W-:Y:S01]  /*191f0*/  LDGSTS.E.BYPASS.LTC128B.128 [R239+0x10000], desc[UR36][R244.64] ;  /* 0x10000000f4ef7fae */ /* 0x000fe2000b901d64 */
[----:B------:R-:W-:Y:S02]  /*19200*/  SHF.L.U64.HI R4, R168, 0x5, R169 ;  /* 0x00000005a8047819 */ /* 0x000fe400000102a9 */
[----:B------:R-:W-:Y:S01]  /*19210*/  IADD3 R6, P1, R0, R244, RZ ;  /* 0x000000f400067210 */ /* 0x000fe20007f3e0ff */
[----:B------:R-:W-:Y:S01]  /*19220*/  LDGSTS.E.BYPASS.LTC128B.128 [R239+0x12000], desc[UR34][R244.64+0x80] ;  /* 0x12000080f4ef7fae */ /* 0x000fe2000b901d62 */
[----:B------:R-:W-:-:S02]  /*19230*/  R2UR UR28, R200 ;  /* 0x00000000c81c72ca */ /* 0x000fc400000e0000 */
[C---:B------:R-:W-:Y:S01]  /*19240*/  R2UR UR29, R201.reuse ;  /* 0x00000000c91d72ca */ /* 0x040fe200000e0000 */
[----:B------:R-:W-:Y:S01]  /*19250*/  IMAD.X R7, R4, 0x1, R245, P1 ;  /* 0x0000000104077824 */ /* 0x000fe200008e06f5 */
[C---:B------:R-:W-:Y:S01]  /*19260*/  R2UR UR26, R200.reuse ;  /* 0x00000000c81a72ca */ /* 0x040fe200000e0000 */
[----:B------:R-:W-:Y:S01]  /*19270*/  LDGSTS.E.BYPASS.LTC128B.128 [R239+0x14000], desc[UR32][R244.64+0x100] ;  /* 0x14000100f4ef7fae */ /* 0x000fe2000b901d60 */
[C---:B------:R-:W-:Y:S02]  /*19280*/  R2UR UR27, R201.reuse ;  /* 0x00000000c91b72ca */ /* 0x040fe400000e0000 */
[C---:B------:R-:W-:Y:S01]  /*19290*/  R2UR UR24, R200.reuse ;  /* 0x00000000c81872ca */ /* 0x040fe200000e0000 */
[----:B------:R-:W-:Y:S01]  /*192a0*/  LDGSTS.E.BYPASS.LTC128B.128 [R239+0x16000], desc[UR30][R244.64+0x180] ;  /* 0x16000180f4ef7fae */ /* 0x000fe2000b901d5e */
[----:B------:R-:W-:Y:S02]  /*192b0*/  R2UR UR25, R201 ;  /* 0x00000000c91972ca */ /* 0x000fe400000e0000 */
[----:B------:R-:W-:-:S02]  /*192c0*/  R2UR UR22, R200 ;  /* 0x00000000c81672ca */ /* 0x000fc400000e0000 */
[C---:B------:R-:W-:Y:S01]  /*192d0*/  R2UR UR23, R201.reuse ;  /* 0x00000000c91772ca */ /* 0x040fe200000e0000 */
[----:B------:R-:W-:Y:S01]  /*192e0*/  LDGSTS.E.BYPASS.LTC128B.128 [R239+0x10800], desc[UR28][R6.64] ;  /* 0x1080000006ef7fae */ /* 0x000fe2000b901d5c */
[C---:B------:R-:W-:Y:S02]  /*192f0*/  R2UR UR20, R200.reuse ;  /* 0x00000000c81472ca */ /* 0x040fe400000e0000 */
[C---:B------:R-:W-:Y:S01]  /*19300*/  R2UR UR21, R201.reuse ;  /* 0x00000000c91572ca */ /* 0x040fe200000e0000 */
[----:B------:R-:W-:Y:S01]  /*19310*/  LDGSTS.E.BYPASS.LTC128B.128 [R239+0x12800], desc[UR26][R6.64+0x80] ;  /* 0x1280008006ef7fae */ /* 0x000fe2000b901d5a */
[----:B------:R-:W-:Y:S02]  /*19320*/  R2UR UR18, R200 ;  /* 0x00000000c81272ca */ /* 0x000fe400000e0000 */
[----:B------:R-:W-:Y:S01]  /*19330*/  R2UR UR19, R201 ;  /* 0x00000000c91372ca */ /* 0x000fe200000e0000 */
[----:B------:R-:W-:Y:S01]  /*19340*/  LDGSTS.E.BYPASS.LTC128B.128 [R239+0x14800], desc[UR24][R6.64+0x100] ;  /* 0x1480010006ef7fae */ /* 0x000fe2000b901d58 */
[----:B------:R-:W-:-:S02]  /*19350*/  IADD3 R8, P1, R0, R6, RZ ;  /* 0x0000000600087210 */ /* 0x000fc40007f3e0ff */
[----:B------:R-:W-:Y:S01]  /*19360*/  R2UR UR16, R200 ;  /* 0x00000000c81072ca */ /* 0x000fe200000e0000 */
[----:B------:R1:W-:Y:S01]  /*19370*/  LDGSTS.E.BYPASS.LTC128B.128 [R239+0x16800], desc[UR22][R6.64+0x180] ;  /* 0x1680018006ef7fae */ /* 0x0003e2000b901d56 */
[C---:B------:R-:W-:Y:S01]  /*19380*/  R2UR UR17, R201.reuse ;  /* 0x00000000c91172ca */ /* 0x040fe200000e0000 */
[----:B------:R-:W-:Y:S01]  /*19390*/  IMAD.X R9, R4, 0x1, R7, P1 ;  /* 0x0000000104097824 */ /* 0x000fe200008e0607 */
[C---:B------:R-:W-:Y:S02]  /*193a0*/  R2UR UR14, R200.reuse ;  /* 0x00000000c80e72ca */ /* 0x040fe400000e0000 */
[C---:B------:R-:W-:Y:S02]  /*193b0*/  R2UR UR15, R201.reuse ;  /* 0x00000000c90f72ca */ /* 0x040fe400000e0000 */
[----:B------:R-:W-:Y:S01]  /*193c0*/  R2UR UR12, R200 ;  /* 0x00000000c80c72ca */ /* 0x000fe200000e0000 */
[----:B------:R-:W-:Y:S01]  /*193d0*/  LDGSTS.E.BYPASS.LTC128B.128 [R239+0x11000], desc[UR20][R8.64] ;  /* 0x1100000008ef7fae */ /* 0x000fe2000b901d54 */
[----:B------:R-:W-:-:S02]  /*193e0*/  R2UR UR13, R201 ;  /* 0x00000000c90d72ca */ /* 0x000fc400000e0000 */
[C---:B------:R-:W-:Y:S01]  /*193f0*/  R2UR UR10, R200.reuse ;  /* 0x00000000c80a72ca */ /* 0x040fe200000e0000 */
[----:B------:R-:W-:Y:S01]  /*19400*/  LDGSTS.E.BYPASS.LTC128B.128 [R239+0x13000], desc[UR18][R8.64+0x80] ;  /* 0x1300008008ef7fae */ /* 0x000fe2000b901d52 */
[C---:B------:R-:W-:Y:S02]  /*19410*/  R2UR UR11, R201.reuse ;  /* 0x00000000c90b72ca */ /* 0x040fe400000e0000 */
[C---:B------:R-:W-:Y:S01]  /*19420*/  R2UR UR8, R200.reuse ;  /* 0x00000000c80872ca */ /* 0x040fe200000e0000 */
[----:B------:R-:W-:Y:S01]  /*19430*/  LDGSTS.E.BYPASS.LTC128B.128 [R239+0x15000], desc[UR16][R8.64+0x100] ;  /* 0x1500010008ef7fae */ /* 0x000fe2000b901d50 */
[C---:B------:R-:W-:Y:S02]  /*19440*/  R2UR UR9, R201.reuse ;  /* 0x00000000c90972ca */ /* 0x040fe400000e0000 */
[----:B------:R-:W-:Y:S01]  /*19450*/  R2UR UR4, R200 ;  /* 0x00000000c80472ca */ /* 0x000fe200000e0000 */
[----:B------:R2:W-:Y:S01]  /*19460*/  LDGSTS.E.BYPASS.LTC128B.128 [R239+0x17000], desc[UR14][R8.64+0x180] ;  /* 0x1700018008ef7fae */ /* 0x0005e2000b901d4e */
[----:B------:R-:W-:-:S02]  /*19470*/  R2UR UR5, R201 ;  /* 0x00000000c90572ca */ /* 0x000fc400000e0000 */
[----:B------:R-:W-:Y:S02]  /*19480*/  IADD3 R28, P1, R0, R8, RZ ;  /* 0x00000008001c7210 */ /* 0x000fe40007f3e0ff */
[----:B------:R-:W3:Y:S03]  /*19490*/  S2R R0, SR_TID.X ;  /* 0x0000000000007919 */ /* 0x000ee60000002100 */
[----:B------:R-:W-:Y:S01]  /*194a0*/  IMAD.X R29, R4, 0x1, R9, P1 ;  /* 0x00000001041d7824 */ /* 0x000fe200008e0609 */
[----:B------:R-:W-:-:S04]  /*194b0*/  ISETP.GE.AND P1, PT, R165, 0x3, PT ;  /* 0x00000003a500780c */ /* 0x000fc80003f26270 */
[----:B------:R-:W-:Y:S04]  /*194c0*/  LDGSTS.E.BYPASS.LTC128B.128 [R239+0x11800], desc[UR12][R28.64] ;  /* 0x118000001cef7fae */ /* 0x000fe8000b901d4c */
[----:B------:R-:W-:Y:S04]  /*194d0*/  LDGSTS.E.BYPASS.LTC128B.128 [R239+0x13800], desc[UR10][R28.64+0x80] ;  /* 0x138000801cef7fae */ /* 0x000fe8000b901d4a */
[----:B------:R-:W-:Y:S04]  /*194e0*/  LDGSTS.E.BYPASS.LTC128B.128 [R239+0x15800], desc[UR8][R28.64+0x100] ;  /* 0x158001001cef7fae */ /* 0x000fe8000b901d48 */
[----:B------:R4:W-:Y:S04]  /*194f0*/  LDGSTS.E.BYPASS.LTC128B.128 [R239+0x17800], desc[UR4][R28.64+0x180] ;  /* 0x178001801cef7fae */ /* 0x0009e8000b901d44 */
[----:B------:R-:W-:Y:S04]  /*19500*/  LDSM.16.M88.4 R24, [R226] ;  /* 0x00000000e218783b */ /* 0x000fe80000000200 */
[----:B-1----:R-:W2:Y:S04]  /*19510*/  LDSM.16.M88.4 R4, [R225+0x8000] ;  /* 0x00800000e104783b */ /* 0x002ea80000000200 */
[----:B------:R-:W1:Y:S01]  /*19520*/  LDSM.16.M88.4 R176, [R225+0x8800] ;  /* 0x00880000e1b0783b */ /* 0x000e620000000200 */
[----:B---3--:R-:W-:-:S03]  /*19530*/  IMAD.SHL.U32 R0, R0, 0x2, RZ ;  /* 0x0000000200007824 */ /* 0x008fc600078e00ff */
[----:B------:R-:W3:Y:S02]  /*19540*/  LDSM.16.M88.4 R32, [R225+0x9000] ;  /* 0x00900000e120783b */ /* 0x000ee40000000200 */
[----:B------:R-:W-:Y:S02]  /*19550*/  LOP3.LUT R0, R0, 0x6, RZ, 0xc0, !PT ;  /* 0x0000000600007812 */ /* 0x000fe400078ec0ff */
[----:B------:R-:W4:Y:S04]  /*19560*/  LDSM.16.M88.4 R20, [R225+0x9800] ;  /* 0x00980000e114783b */ /* 0x000f280000000200 */
[----:B------:R-:W-:Y:S04]  /*19570*/  LDSM.16.M88.4 R16, [R224] ;  /* 0x00000000e010783b */ /* 0x000fe80000000200 */
[----:B------:R-:W5:Y:S04]  /*19580*/  LDSM.16.M88.4 R12, [R223] ;  /* 0x00000000df0c783b */ /* 0x000f680000000200 */
[----:B------:R-:W5:Y:S04]  /*19590*/  LDSM.16.M88.4 R192, [R219] ;  /* 0x00000000dbc0783b */ /* 0x000f680000000200 */
[----:B------:R-:W5:Y:S04]  /*195a0*/  LDSM.16.M88.4 R188, [R218] ;  /* 0x00000000dabc783b */ /* 0x000f680000000200 */
[----:B------:R-:W5:Y:S04]  /*195b0*/  LDSM.16.M88.4 R184, [R217] ;  /* 0x00000000d9b8783b */ /* 0x000f680000000200 */
[----:B------:R-:W-:Y:S01]  /*195c0*/  LDSM.16.M88.4 R196, [R225+0xa800] ;  /* 0x00a80000e1c4783b */ /* 0x000fe20000000200 */
[C---:B--2---:R-:W-:Y:S03]  /*195d0*/  HMMA.16816.F32.BF16 R8, R24.reuse, R4, RZ ;  /* 0x000000041808723c */ /* 0x044fe600000418ff */
[----:B------:R-:W0:Y:S03]  /*195e0*/  LDGDEPBAR ;  /* 0x00000000000079af */ /* 0x000e260000000000 */
[C---:B------:R-:W-:Y:S06]  /*195f0*/  HMMA.16816.F32.BF16 R4, R24.reuse, R6, RZ ;  /* 0x000000061804723c */ /* 0x040fec00000418ff */
[C---:B-1----:R-:W-:Y:S06]  /*19600*/  HMMA.16816.F32.BF16 R180, R24.reuse, R176, RZ ;  /* 0x000000b018b4723c */ /* 0x042fec00000418ff */
[C---:B---3--:R-:W-:Y:S06]  /*19610*/  HMMA.16816.F32.BF16 R172, R24.reuse, R32, RZ ;  /* 0x0000002018ac723c */ /* 0x048fec00000418ff */
[C---:B------:R-:W-:Y:S06]  /*19620*/  HMMA.16816.F32.BF16 R176, R24.reuse, R178, RZ ;  /* 0x000000b218b0723c */ /* 0x040fec00000418ff */
        /* <DEDUP_REMOVED lines=9> */
[----:B------:R-:W2:Y:S05]  /*196c0*/  LDSM.16.M88.4 R192, [R220+0x8800] ;  /* 0x00880000dcc0783b */ /* 0x000eaa0000000200 */
[C---:B------:R-:W-:Y:S06]  /*196d0*/  HMMA.16816.F32.BF16 R172, R16.reuse, R188, R172 ;  /* 0x000000bc10ac723c */ /* 0x040fec00000418ac */
[C---:B------:R-:W-:Y:S01]  /*196e0*/  HMMA.16816.F32.BF16 R32, R16.reuse, R190, R32 ;  /* 0x000000be1020723c */ /* 0x040fe20000041820 */
[----:B------:R-:W3:Y:S05]  /*196f0*/  LDSM.16.M88.4 R188, [R220+0x9000] ;  /* 0x00900000dcbc783b */ /* 0x000eea0000000200 */
[C---:B------:R-:W-:Y:S06]  /*19700*/  HMMA.16816.F32.BF16 R28, R16.reuse, R184, R28 ;  /* 0x000000b8101c723c */ /* 0x040fec000004181c */
[----:B------:R-:W-:Y:S01]  /*19710*/  HMMA.16816.F32.BF16 R24, R16, R186, R24 ;  /* 0x000000ba1018723c */ /* 0x000fe20000041818 */
[----:B------:R-:W4:Y:S04]  /*19720*/  LDSM.16.M88.4 R184, [R220+0x9800] ;  /* 0x00980000dcb8783b */ /* 0x000f280000000200 */
[----:B------:R-:W-:Y:S01]  /*19730*/  LDSM.16.M88.4 R16, [R221] ;  /* 0x00000000dd10783b */ /* 0x000fe20000000200 */
[C---:B-1----:R-:W-:Y:S06]  /*19740*/  HMMA.16816.F32.BF16 R8, R20.reuse, R12, R8 ;  /* 0x0000000c1408723c */ /* 0x042fec0000041808 */
[C---:B------:R-:W-:Y:S01]  /*19750*/  HMMA.16816.F32.BF16 R4, R20.reuse, R14, R4 ;  /* 0x0000000e1404723c */ /* 0x040fe20000041804 */
[----:B------:R-:W1:Y:S05]  /*19760*/  LDSM.16.M88.4 R12, [R216] ;  /* 0x00000000d80c783b */ /* 0x000e6a0000000200 */
        /* <DEDUP_REMOVED lines=18> */
[----:B------:R-:W-:Y:S05]  /*19890*/  LDSM.16.M88.4 R188, [R224+0x2000] ;  /* 0x00200000e0bc783b */ /* 0x000fea0000000200 */
[C---:B----4-:R-:W-:Y:S06]  /*198a0*/  HMMA.16816.F32.BF16 R28, R16.reuse, R184, R28 ;  /* 0x000000b8101c723c */ /* 0x050fec000004181c */
[----:B------:R-:W-:Y:S01]  /*198b0*/  HMMA.16816.F32.BF16 R24, R16, R186, R24 ;  /* 0x000000ba1018723c */ /* 0x000fe20000041818 */
[----:B------:R-:W3:Y:S04]  /*198c0*/  LDSM.16.M88.4 R184, [R225+0xb800] ;  /* 0x00b80000e1b8783b */ /* 0x000ee80000000200 */
[----:B------:R-:W4:Y:S01]  /*198d0*/  LDSM.16.M88.4 R16, [R215] ;  /* 0x00000000d710783b */ /* 0x000f220000000200 */
[C---:B-1----:R-:W-:Y:S06]  /*198e0*/  HMMA.16816.F32.BF16 R8, R20.reuse, R12, R8 ;  /* 0x0000000c1408723c */ /* 0x042fec0000041808 */
[C---:B------:R-:W-:Y:S01]  /*198f0*/  HMMA.16816.F32.BF16 R4, R20.reuse, R14, R4 ;  /* 0x0000000e1404723c */ /* 0x040fe20000041804 */
[----:B------:R-:W1:Y:S05]  /*19900*/  LDSM.16.M88.4 R12, [R214] ;  /* 0x00000000d60c783b */ /* 0x000e6a0000000200 */
[C---:B------:R-:W-:Y:S06]  /*19910*/  HMMA.16816.F32.BF16 R180, R20.reuse, R196, R180 ;  /* 0x000000c414b4723c */ /* 0x040fec00000418b4 */
[C---:B------:R-:W-:Y:S01]  /*19920*/  HMMA.16816.F32.BF16 R176, R20.reuse, R198, R176 ;  /* 0x000000c614b0723c */ /* 0x040fe200000418b0 */
[----:B------:R-:W5:Y:S05]  /*19930*/  LDSM.16.M88.4 R196, [R213] ;  /* 0x00000000d5c4783b */ /* 0x000f6a0000000200 */
[C---:B--2---:R-:W-:Y:S06]  /*19940*/  HMMA.16816.F32.BF16 R172, R20.reuse, R192, R172 ;  /* 0x000000c014ac723c */ /* 0x044fec00000418ac */
[C---:B------:R-:W-:Y:S01]  /*19950*/  HMMA.16816.F32.BF16 R32, R20.reuse, R194, R32 ;  /* 0x000000c21420723c */ /* 0x040fe20000041820 */
[----:B------:R-:W2:Y:S05]  /*19960*/  LDSM.16.M88.4 R192, [R212] ;  /* 0x00000000d4c0783b */ /* 0x000eaa0000000200 */
        /* <DEDUP_REMOVED lines=10> */
[C---:B-----5:R-:W-:Y:S06]  /*19a10*/  HMMA.16816.F32.BF16 R172, R188.reuse, R196, R172 ;  /* 0x000000c4bcac723c */ /* 0x060fec00000418ac */
[C---:B------:R-:W-:Y:S01]  /*19a20*/  HMMA.16816.F32.BF16 R32, R188.reuse, R198, R32 ;  /* 0x000000c6bc20723c */ /* 0x040fe20000041820 */
[----:B------:R-:W-:Y:S05]  /*19a30*/  LDSM.16.M88.4 R196, [R222+0x4000] ;  /* 0x00400000dec4783b */ /* 0x000fea0000000200 */
[C---:B--2---:R-:W-:Y:S06]  /*19a40*/  HMMA.16816.F32.BF16 R28, R188.reuse, R192, R28 ;  /* 0x000000c0bc1c723c */ /* 0x044fec000004181c */
[----:B------:R-:W-:Y:S01]  /*19a50*/  HMMA.16816.F32.BF16 R24, R188, R194, R24 ;  /* 0x000000c2bc18723c */ /* 0x000fe20000041818 */
[----:B------:R-:W2:Y:S04]  /*19a60*/  LDSM.16.M88.4 R192, [R220+0xb800] ;  /* 0x00b80000dcc0783b */ /* 0x000ea80000000200 */
[----:B------:R-:W-:Y:S01]  /*19a70*/  LDSM.16.M88.4 R188, [R216+0x3000] ;  /* 0x00300000d8bc783b */ /* 0x000fe20000000200 */
[C---:B---3--:R-:W-:Y:S06]  /*19a80*/  HMMA.16816.F32.BF16 R8, R184.reuse, R20, R8 ;  /* 0x00000014b808723c */ /* 0x048fec0000041808 */
[C---:B------:R-:W-:Y:S01]  /*19a90*/  HMMA.16816.F32.BF16 R4, R184.reuse, R22, R4 ;  /* 0x00000016b804723c */ /* 0x040fe20000041804 */
[----:B------:R-:W-:Y:S05]  /*19aa0*/  LDSM.16.M88.4 R20, [R216+0x2000] ;  /* 0x00200000d814783b */ /* 0x000fea0000000200 */
[C---:B----4-:R-:W-:Y:S06]  /*19ab0*/  HMMA.16816.F32.BF16 R180, R184.reuse, R16, R180 ;  /* 0x00000010b8b4723c */ /* 0x050fec00000418b4 */
[C---:B------:R-:W-:Y:S01]  /*19ac0*/  HMMA.16816.F32.BF16 R176, R184.reuse, R18, R176 ;  /* 0x00000012b8b0723c */ /* 0x040fe200000418b0 */
[----:B------:R-:W3:Y:S05]  /*19ad0*/  LDSM.16.M88.4 R16, [R221+0x2000] ;  /* 0x00200000dd10783b */ /* 0x000eea0000000200 */
[C---:B-1----:R-:W-:Y:S06]  /*19ae0*/  HMMA.16816.F32.BF16 R172, R184.reuse, R12, R172 ;  /* 0x0000000cb8ac723c */ /* 0x042fec00000418ac */
[C---:B------:R-:W-:Y:S01]  /*19af0*/  HMMA.16816.F32.BF16 R32, R184.reuse, R14, R32 ;  /* 0x0000000eb820723c */ /* 0x040fe20000041820 */
[----:B------:R-:W1:Y:S05]  /*19b00*/  LDSM.16.M88.4 R12, [R216+0x2800] ;  /* 0x00280000d80c783b */ /* 0x000e6a0000000200 */
[C---:B--2---:R-:W-:Y:S06]  /*19b10*/  HMMA.16816.F32.BF16 R28, R184.reuse, R192, R28 ;  /* 0x000000c0b81c723c */ /* 0x044fec000004181c */
[----:B------:R-:W-:Y:S01]  /*19b20*/  HMMA.16816.F32.BF16 R24, R184, R194, R24 ;  /* 0x000000c2b818723c */ /* 0x000fe20000041818 */
[----:B------:R-:W2:Y:S04]  /*19b30*/  LDSM.16.M88.4 R184, [R216+0x3800] ;  /* 0x00380000d8b8783b */ /* 0x000ea80000000200 */
[----:B------:R-:W-:Y:S01]  /*19b40*/  LDSM.16.M88.4 R192, [R225+0xc800] ;  /* 0x00c80000e1c0783b */ /* 0x000fe20000000200 */
        /* <DEDUP_REMOVED lines=9> */
[C---:B--2---:R-:W-:Y:S06]  /*19be0*/  HMMA.16816.F32.BF16 R28, R16.reuse, R184, R28 ;  /* 0x000000b8101c723c */ /* 0x044fec000004181c */
[----:B------:R-:W-:Y:S01]  /*19bf0*/  HMMA.16816.F32.BF16 R24, R16, R186, R24 ;  /* 0x000000ba1018723c */ /* 0x000fe20000041818 */
[----:B------:R-:W2:Y:S04]  /*19c00*/  LDSM.16.M88.4 R184, [R225+0xd800] ;  /* 0x00d80000e1b8783b */ /* 0x000ea80000000200 */
[----:B------:R-:W-:Y:S01]  /*19c10*/  LDSM.16.M88.4 R16, [R224+0x4000] ;  /* 0x00400000e010783b */ /* 0x000fe20000000200 */
[C---:B---3--:R-:W-:Y:S06]  /*19c20*/  HMMA.16816.F32.BF16 R180, R20.reuse, R192, R180 ;  /* 0x000000c014b4723c */ /* 0x048fec00000418b4 */
[C---:B------:R-:W-:Y:S01]  /*19c30*/  HMMA.16816.F32.BF16 R176, R20.reuse, R194, R176 ;  /* 0x000000c214b0723c */ /* 0x040fe200000418b0 */
[----:B------:R-:W-:Y:S05]  /*19c40*/  LDSM.16.M88.4 R192, [R220+0xc800] ;  /* 0x00c80000dcc0783b */ /* 0x000fea0000000200 */
[C---:B-1----:R-:W-:Y:S06]  /*19c50*/  HMMA.16816.F32.BF16 R8, R20.reuse, R12, R8 ;  /* 0x0000000c1408723c */ /* 0x042fec0000041808 */
[C---:B------:R-:W-:Y:S01]  /*19c60*/  HMMA.16816.F32.BF16 R4, R20.reuse, R14, R4 ;  /* 0x0000000e1404723c */ /* 0x040fe20000041804 */
[----:B------:R-:W1:Y:S05]  /*19c70*/  LDSM.16.M88.4 R12, [R211] ;  /* 0x00000000d30c783b */ /* 0x000e6a0000000200 */
[C---:B----4-:R-:W-:Y:S06]  /*19c80*/  HMMA.16816.F32.BF16 R172, R20.reuse, R188, R172 ;  /* 0x000000bc14ac723c */ /* 0x050fec00000418ac */
        /* <DEDUP_REMOVED lines=10> */
[C---:B------:R-:W-:Y:S01]  /*19d30*/  HMMA.16816.F32.BF16 R176, R16.reuse, R190, R176 ;  /* 0x000000be10b0723c */ /* 0x040fe200000418b0 */
[----:B------:R-:W3:Y:S05]  /*19d40*/  LDSM.16.M88.4 R188, [R220+0xd000] ;  /* 0x00d00000dcbc783b */ /* 0x000eea0000000200 */
[C---:B--2---:R-:W-:Y:S06]  /*19d50*/  HMMA.16816.F32.BF16 R172, R16.reuse, R184, R172 ;  /* 0x000000b810ac723c */ /* 0x044fec00000418ac */
[C---:B------:R-:W-:Y:S01]  /*19d60*/  HMMA.16816.F32.BF16 R32, R16.reuse, R186, R32 ;  /* 0x000000ba1020723c */ /* 0x040fe20000041820 */
[----:B------:R-:W2:Y:S05]  /*19d70*/  LDSM.16.M88.4 R184, [R220+0xd800] ;  /* 0x00d80000dcb8783b */ /* 0x000eaa0000000200 */
[C---:B----4-:R-:W-:Y:S06]  /*19d80*/  HMMA.16816.F32.BF16 R28, R16.reuse, R20, R28 ;  /* 0x00000014101c723c */ /* 0x050fec000004181c */
[----:B------:R-:W-:Y:S01]  /*19d90*/  HMMA.16816.F32.BF16 R24, R16, R22, R24 ;  /* 0x000000161018723c */ /* 0x000fe20000041818 */
[----:B------:R-:W-:Y:S04]  /*19da0*/  LDSM.16.M88.4 R20, [R221+0x4000] ;  /* 0x00400000dd14783b */ /* 0x000fe80000000200 */
[----:B------:R-:W4:Y:S01]  /*19db0*/  LDSM.16.M88.4 R16, [R216+0x4000] ;  /* 0x00400000d810783b */ /* 0x000f220000000200 */
        /* <DEDUP_REMOVED lines=8> */
[----:B------:R-:W3:Y:S05]  /*19e40*/  LDSM.16.M88.4 R188, [R216+0x5000] ;  /* 0x00500000d8bc783b */ /* 0x000eea0000000200 */
[C---:B--2---:R-:W-:Y:S06]  /*19e50*/  HMMA.16816.F32.BF16 R28, R196.reuse, R184, R28 ;  /* 0x000000b8c41c723c */ /* 0x044fec000004181c */
[----:B------:R-:W-:Y:S01]  /*19e60*/  HMMA.16816.F32.BF16 R24, R196, R186, R24 ;  /* 0x000000bac418723c */ /* 0x000fe20000041818 */
[----:B------:R-:W2:Y:S04]  /*19e70*/  LDSM.16.M88.4 R184, [R216+0x5800] ;  /* 0x00580000d8b8783b */ /* 0x000ea80000000200 */
[----:B------:R-:W-:Y:S01]  /*19e80*/  LDSM.16.M88.4 R196, [R226+0x6000] ;  /* 0x00600000e2c4783b */ /* 0x000fe20000000200 */
[C---:B----4-:R-:W-:Y:S06]  /*19e90*/  HMMA.16816.F32.BF16 R8, R20.reuse, R16, R8 ;  /* 0x000000101408723c */ /* 0x050fec0000041808 */
[C---:B------:R-:W-:Y:S01]  /*19ea0*/  HMMA.16816.F32.BF16 R4, R20.reuse, R18, R4 ;  /* 0x000000121404723c */ /* 0x040fe20000041804 */
[----:B------:R-:W4:Y:S05]  /*19eb0*/  LDSM.16.M88.4 R16, [R225+0xe800] ;  /* 0x00e80000e110783b */ /* 0x000f2a0000000200 */
[C---:B-1----:R-:W-:Y:S06]  /*19ec0*/  HMMA.16816.F32.BF16 R180, R20.reuse, R12, R180 ;  /* 0x0000000c14b4723c */ /* 0x042fec00000418b4 */
[C---:B------:R-:W-:Y:S01]  /*19ed0*/  HMMA.16816.F32.BF16 R176, R20.reuse, R14, R176 ;  /* 0x0000000e14b0723c */ /* 0x040fe200000418b0 */
[----:B------:R-:W1:Y:S05]  /*19ee0*/  LDSM.16.M88.4 R12, [R225+0xf000] ;  /* 0x00f00000e10c783b */ /* 0x000e6a0000000200 */
[C---:B---3--:R-:W-:Y:S06]  /*19ef0*/  HMMA.16816.F32.BF16 R172, R20.reuse, R188, R172 ;  /* 0x000000bc14ac723c */ /* 0x048fec00000418ac */
[C---:B------:R-:W-:Y:S01]  /*19f00*/  HMMA.16816.F32.BF16 R32, R20.reuse, R190, R32 ;  /* 0x000000be1420723c */ /* 0x040fe20000041820 */
[----:B------:R-:W3:Y:S05]  /*19f10*/  LDSM.16.M88.4 R188, [R225+0xf800] ;  /* 0x00f80000e1bc783b */ /* 0x000eea0000000200 */
[C---:B--2---:R-:W-:Y:S06]  /*19f20*/  HMMA.16816.F32.BF16 R28, R20.reuse, R184, R28 ;  /* 0x000000b8141c723c */ /* 0x044fec000004181c */
[----:B------:R-:W-:Y:S01]  /*19f30*/  HMMA.16816.F32.BF16 R24, R20, R186, R24 ;  /* 0x000000ba1418723c */ /* 0x000fe20000041818 */
[----:B------:R-:W-:Y:S04]  /*19f40*/  LDSM.16.M88.4 R184, [R224+0x6000] ;  /* 0x00600000e0b8783b */ /* 0x000fe80000000200 */
[----:B------:R-:W-:Y:S01]  /*19f50*/  LDSM.16.M88.4 R20, [R207] ;  /* 0x00000000cf14783b */ /* 0x000fe20000000200 */
[C---:B----4-:R-:W-:Y:S06]  /*19f60*/  HMMA.16816.F32.BF16 R180, R196.reuse, R16, R180 ;  /* 0x00000010c4b4723c */ /* 0x050fec00000418b4 */
[C---:B------:R-:W-:Y:S01]  /*19f70*/  HMMA.16816.F32.BF16 R176, R196.reuse, R18, R176 ;  /* 0x00000012c4b0723c */ /* 0x040fe200000418b0 */
[----:B------:R-:W2:Y:S05]  /*19f80*/  LDSM.16.M88.4 R16, [R206] ;  /* 0x00000000ce10783b */ /* 0x000eaa0000000200 */
[C---:B-1----:R-:W-:Y:S06]  /*19f90*/  HMMA.16816.F32.BF16 R172, R196.reuse, R12, R172 ;  /* 0x0000000cc4ac723c */ /* 0x042fec00000418ac */
[C---:B------:R-:W-:Y:S01]  /*19fa0*/  HMMA.16816.F32.BF16 R32, R196.reuse, R14, R32 ;  /* 0x0000000ec420723c */ /* 0x040fe20000041820 */
[----:B------:R-:W1:Y:S05]  /*19fb0*/  LDSM.16.M88.4 R12, [R205] ;  /* 0x00000000cd0c783b */ /* 0x000e6a0000000200 */
[C---:B---3--:R-:W-:Y:S06]  /*19fc0*/  HMMA.16816.F32.BF16 R28, R196.reuse, R188, R28 ;  /* 0x000000bcc41c723c */ /* 0x048fec000004181c */
[C---:B------:R-:W-:Y:S01]  /*19fd0*/  HMMA.16816.F32.BF16 R24, R196.reuse, R190, R24 ;  /* 0x000000bec418723c */ /* 0x040fe20000041818 */
[----:B------:R-:W-:Y:S05]  /*19fe0*/  LDSM.16.M88.4 R188, [R222+0x6000] ;  /* 0x00600000debc783b */ /* 0x000fea0000000200 */
[C---:B------:R-:W-:Y:S06]  /*19ff0*/  HMMA.16816.F32.BF16 R8, R196.reuse, R192, R8 ;  /* 0x000000c0c408723c */ /* 0x040fec0000041808 */
[----:B------:R-:W-:Y:S01]  /*1a000*/  HMMA.16816.F32.BF16 R4, R196, R194, R4 ;  /* 0x000000c2c404723c */ /* 0x000fe20000041804 */
[----:B------:R-:W3:Y:S05]  /*1a010*/  LDSM.16.M88.4 R192, [R204] ;  /* 0x00000000ccc0783b */ /* 0x000eea0000000200 */
[C---:B--2---:R-:W-:Y:S06]  /*1a020*/  HMMA.16816.F32.BF16 R180, R184.reuse, R16, R180 ;  /* 0x00000010b8b4723c */ /* 0x044fec00000418b4 */
[C---:B------:R-:W-:Y:S01]  /*1a030*/  HMMA.16816.F32.BF16 R176, R184.reuse, R18, R176 ;  /* 0x00000012b8b0723c */ /* 0x040fe200000418b0 */
[----:B------:R-:W2:Y:S05]  /*1a040*/  LDSM.16.M88.4 R16, [R220+0xe800] ;  /* 0x00e80000dc10783b */ /* 0x000eaa0000000200 */
        /* <DEDUP_REMOVED lines=8> */
[----:B------:R-:W-:Y:S04]  /*1a0d0*/  LDSM.16.M88.4 R192, [R221+0x6000] ;  /* 0x00600000ddc0783b */ /* 0x000fe80000000200 */
[----:B------:R-:W-:Y:S01]  /*1a0e0*/  LDSM.16.M88.4 R184, [R216+0x6000] ;  /* 0x00600000d8b8783b */ /* 0x000fe20000000200 */
[C---:B--2---:R-:W-:Y:S06]  /*1a0f0*/  HMMA.16816.F32.BF16 R180, R188.reuse, R16, R180 ;  /* 0x00000010bcb4723c */ /* 0x044fec00000418b4 */
[C---:B------:R-:W-:Y:S01]  /*1a100*/  HMMA.16816.F32.BF16 R176, R188.reuse, R18, R176 ;  /* 0x00000012bcb0723c */ /* 0x040fe200000418b0 */
[----:B------:R-:W2:Y:S05]  /*1a110*/  LDSM.16.M88.4 R16, [R220+0xf800] ;  /* 0x00f80000dc10783b */ /* 0x000eaa0000000200 */
[C---:B-1----:R-:W-:Y:S06]  /*1a120*/  HMMA.16816.F32.BF16 R172, R188.reuse, R12, R172 ;  /* 0x0000000cbcac723c */ /* 0x042fec00000418ac */
[C---:B------:R-:W-:Y:S01]  /*1a130*/  HMMA.16816.F32.BF16 R32, R188.reuse, R14, R32 ;  /* 0x0000000ebc20723c */ /* 0x040fe20000041820 */
[----:B------:R-:W1:Y:S05]  /*1a140*/  LDSM.16.M88.4 R12, [R216+0x6800] ;  /* 0x00680000d80c783b */ /* 0x000e6a0000000200 */
[C---:B----4-:R-:W-:Y:S06]  /*1a150*/  HMMA.16816.F32.BF16 R8, R188.reuse, R20, R8 ;  /* 0x00000014bc08723c */ /* 0x050fec0000041808 */
[C---:B------:R-:W-:Y:S01]  /*1a160*/  HMMA.16816.F32.BF16 R4, R188.reuse, R22, R4 ;  /* 0x00000016bc04723c */ /* 0x040fe20000041804 */
[----:B------:R-:W3:Y:S05]  /*1a170*/  LDSM.16.M88.4 R20, [R216+0x7000] ;  /* 0x00700000d814783b */ /* 0x000eea0000000200 */
[----:B--2---:R-:W-:-:S12]  /*1a180*/  HMMA.16816.F32.BF16 R28, R188, R16, R28 ;  /* 0x00000010bc1c723c */ /* 0x004fd8000004181c */
[----:B------:R-:W-:Y:S01]  /*1a190*/  HMMA.16816.F32.BF16 R8, R192, R184, R8 ;  /* 0x000000b8c008723c */ /* 0x000fe20000041808 */
[----:B------:R-:W-:-:S04]  /*1a1a0*/  IMAD R17, R241, 0x40, R0 ;  /* 0x00000040f1117824 */ /* 0x000fc800078e0200 */
[C---:B------:R-:W-:Y:S01]  /*1a1b0*/  VIADD R165, R17.reuse, 0x9 ;  /* 0x0000000911a57836 */ /* 0x040fe20000000000 */
[----:B-1----:R-:W-:Y:S01]  /*1a1c0*/  HMMA.16816.F32.BF16 R180, R192, R12, R180 ;  /* 0x0000000cc0b4723c */ /* 0x002fe200000418b4 */
[----:B------:R-:W-:-:S03]  /*1a1d0*/  VIADD R171, R17, 0x10 ;  /* 0x0000001011ab7836 */ /* 0x000fc60000000000 */
[----:B------:R-:W-:Y:S02]  /*1a1e0*/  ISETP.GE.AND P3, PT, R165, R2, PT ;  /* 0x00000002a500720c */ /* 0x000fe40003f66270 */
[----:B------:R-:W-:Y:S01]  /*1a1f0*/  HMMA.16816.F32.BF16 R176, R192, R14, R176 ;  /* 0x0000000ec0b0723c */ /* 0x000fe200000418b0 */
[----:B------:R-:W-:-:S05]  /*1a200*/  VIADD R13, R17, 0x1 ;  /* 0x00000001110d7836 */ /* 0x000fca0000000000 */
[----:B------:R-:W-:Y:S01]  /*1a210*/  ISETP.GE.AND P5, PT, R13, R2, PT ;  /* 0x000000020d00720c */ /* 0x000fe20003fa6270 */
[----:B------:R-:W-:Y:S01]  /*1a220*/  VIADD R15, R17, 0x8 ;  /* 0x00000008110f7836 */ /* 0x000fe20000000000 */
[----:B------:R-:W-:Y:S01]  /*1a230*/  ISETP.GE.AND P2, PT, R13, R170, PT ;  /* 0x000000aa0d00720c */ /* 0x000fe20003f46270 */
[----:B------:R-:W-:Y:S03]  /*1a240*/  HMMA.16816.F32.BF16 R4, R192, R186, R4 ;  /* 0x000000bac004723c */ /* 0x000fe60000041804 */
[C---:B------:R-:W-:Y:S02]  /*1a250*/  ISETP.GE.AND P4, PT, R15.reuse, R2, PT ;  /* 0x000000020f00720c */ /* 0x040fe40003f86270 */
[----:B------:R-:W-:Y:S01]  /*1a260*/  ISETP.GE.AND P6, PT, R15, R170, PT ;  /* 0x000000aa0f00720c */ /* 0x000fe20003fc6270 */
[----:B------:R-:W-:Y:S01]  /*1a270*/  HMMA.16816.F32.BF16 R24, R188, R18, R24 ;  /* 0x00000012bc18723c */ /* 0x000fe20000041818 */
[----:B------:R-:W1:Y:S01]  /*1a280*/  LDSM.16.M88.4 R12, [R216+0x7800] ;  /* 0x00780000d80c783b */ /* 0x000e620000000200 */
[----:B------:R-:W-:Y:S01]  /*1a290*/  FSEL R0, R9, -INF , !P5 ;  /* 0xff80000009007808 */ /* 0x000fe20006800000 */
[----:B------:R-:W-:-:S04]  /*1a2a0*/  DEPBAR.LE SB0, 0x0 ;  /* 0x000080000000791a */ /* 0x000fc80000000000 */
[C---:B---3--:R-:W-:Y:S01]  /*1a2b0*/  HMMA.16816.F32.BF16 R172, R192.reuse, R20, R172 ;  /* 0x00000014c0ac723c */ /* 0x048fe200000418ac */
[----:B------:R-:W-:Y:S01]  /*1a2c0*/  ISETP.GE.AND P5, PT, R165, R170, PT ;  /* 0x000000aaa500720c */ /* 0x000fe20003fa6270 */
[----:B------:R-:W-:Y:S01]  /*1a2d0*/  VIADD R165, R17, 0x18 ;  /* 0x0000001811a57836 */ /* 0x000fe20000000000 */
[----:B------:R-:W-:Y:S01]  /*1a2e0*/  FSEL R11, R11, -INF , !P2 ;  /* 0xff8000000b0b7808 */ /* 0x000fe20005000000 */
[----:B------:R-:W-:Y:S01]  /*1a2f0*/  VIADD R19, R17, 0x20 ;  /* 0x0000002011137836 */ /* 0x000fe20000000000 */
[----:B------:R-:W-:Y:S01]  /*1a300*/  ISETP.GE.AND P2, PT, R171, R2, PT ;  /* 0x00000002ab00720c */ /* 0x000fe20003f46270 */
[----:B------:R-:W-:Y:S01]  /*1a310*/  HMMA.16816.F32.BF16 R32, R192, R22, R32 ;  /* 0x00000016c020723c */ /* 0x000fe20000041820 */
[----:B------:R-:W-:Y:S02]  /*1a320*/  VIADD R21, R17, 0x11 ;  /* 0x0000001111157836 */ /* 0x000fe40000000000 */
[----:B------:R-:W-:Y:S02]  /*1a330*/  FSEL R180, R180, -INF , !P2 ;  /* 0xff800000b4b47808 */ /* 0x000fe40005000000 */
[----:B------:R-:W-:-:S02]  /*1a340*/  FSEL R9, R6, -INF , !P6 ;  /* 0xff80000006097808 */ /* 0x000fc40007000000 */
[----:B------:R-:W-:Y:S02]  /*1a350*/  FSEL R5, R5, -INF , !P3 ;  /* 0xff80000005057808 */ /* 0x000fe40005800000 */
[----:B------:R-:W-:Y:S01]  /*1a360*/  FSEL R4, R4, -INF , !P4 ;  /* 0xff80000004047808 */ /* 0x000fe20006000000 */
[----:B------:R-:W-:Y:S01]  /*1a370*/  BAR.SYNC.DEFER_BLOCKING 0x0 ;  /* 0x0000000000007b1d */ /* 0x000fe20000010000 */
[C---:B------:R-:W-:Y:S02]  /*1a380*/  ISETP.GE.AND P6, PT, R21.reuse, R2, PT ;  /* 0x000000021500720c */ /* 0x040fe40003fc6270 */
[-C--:B------:R-:W-:Y:S01]  /*1a390*/  ISETP.GE.AND P3, PT, R21, R170.reuse, PT ;  /* 0x000000aa1500720c */ /* 0x080fe20003f66270 */
[----:B------:R-:W-:Y:S01]  /*1a3a0*/  VIADD R21, R17, 0x19 ;  /* 0x0000001911157836 */ /* 0x000fe20000000000 */
[----:B------:R-:W-:Y:S02]  /*1a3b0*/  ISETP.GE.AND P4, PT, R171, R170, PT ;  /* 0x000000aaab00720c */ /* 0x000fe40003f86270 */
[----:B------:R-:W-:-:S02]  /*1a3c0*/  FSEL R7, R7, -INF , !P5 ;  /* 0xff80000007077808 */ /* 0x000fc40006800000 */
[-C--:B------:R-:W-:Y:S02]  /*1a3d0*/  ISETP.GE.AND P5, PT, R165, R2.reuse, PT ;  /* 0x00000002a500720c */ /* 0x080fe40003fa6270 */
[----:B------:R-:W-:Y:S02]  /*1a3e0*/  FSEL R182, R182, -INF , !P4 ;  /* 0xff800000b6b67808 */ /* 0x000fe40006000000 */
[----:B------:R-:W-:Y:S02]  /*1a3f0*/  FSEL R181, R181, -INF , !P6 ;  /* 0xff800000b5b57808 */ /* 0x000fe40007000000 */
[C---:B------:R-:W-:Y:S02]  /*1a400*/  ISETP.GE.AND P4, PT, R21.reuse, R2, PT ;  /* 0x000000021500720c */ /* 0x040fe40003f86270 */
[----:B------:R-:W-:Y:S01]  /*1a410*/  ISETP.GE.AND P6, PT, R21, R170, PT ;  /* 0x000000aa1500720c */ /* 0x000fe20003fc6270 */
[----:B-1----:R-:W-:Y:S01]  /*1a420*/  HMMA.16816.F32.BF16 R28, R192, R12, R28 ;  /* 0x0000000cc01c723c */ /* 0x002fe2000004181c */
[----:B------:R-:W-:-:S02]  /*1a430*/  FSEL R187, R183, -INF , !P3 ;  /* 0xff800000b7bb7808 */ /* 0x000fc40005800000 */
[----:B------:R-:W-:Y:S02]  /*1a440*/  FSEL R21, R176, -INF , !P5 ;  /* 0xff800000b0157808 */ /* 0x000fe40006800000 */
[C---:B------:R-:W-:Y:S01]  /*1a450*/  ISETP.GE.AND P3, PT, R19.reuse, R2, PT ;  /* 0x000000021300720c */ /* 0x040fe20003f66270 */
[----:B------:R-:W-:Y:S01]  /*1a460*/  HMMA.16816.F32.BF16 R24, R192, R14, R24 ;  /* 0x0000000ec018723c */ /* 0x000fe20000041818 */
[-C--:B------:R-:W-:Y:S01]  /*1a470*/  ISETP.GE.AND P5, PT, R19, R170.reuse, PT ;  /* 0x000000aa1300720c */ /* 0x080fe20003fa6270 */
[----:B------:R-:W-:Y:S01]  /*1a480*/  VIADD R19, R17, 0x28 ;  /* 0x0000002811137836 */ /* 0x000fe20000000000 */
[----:B------:R-:W-:Y:S01]  /*1a490*/  ISETP.GE.AND P2, PT, R165, R170, PT ;  /* 0x000000aaa500720c */ /* 0x000fe20003f46270 */
[----:B------:R-:W-:Y:S01]  /*1a4a0*/  VIADD R165, R17, 0x21 ;  /* 0x0000002111a57836 */ /* 0x000fe20000000000 */
[----:B------:R-:W-:Y:S01]  /*1a4b0*/  FSEL R249, R179, -INF , !P6 ;  /* 0xff800000b3f97808 */ /* 0x000fe20007000000 */
[----:B------:R-:W-:Y:S01]  /*1a4c0*/  VIADD R13, R17, 0x31 ;  /* 0x00000031110d7836 */ /* 0x000fe20000000000 */
[----:B------:R-:W-:-:S02]  /*1a4d0*/  FSEL R233, R172, -INF , !P3 ;  /* 0xff800000ace97808 */ /* 0x000fc40005800000 */
[----:B------:R-:W-:Y:S02]  /*1a4e0*/  FSEL R185, R178, -INF , !P2 ;  /* 0xff800000b2b97808 */ /* 0x000fe40005000000 */
[----:B------:R-:W-:Y:S02]  /*1a4f0*/  FSEL R23, R177, -INF , !P4 ;  /* 0xff800000b1177808 */ /* 0x000fe40006000000 */
[C---:B------:R-:W-:Y:S02]  /*1a500*/  ISETP.GE.AND P6, PT, R19.reuse, R2, PT ;  /* 0x000000021300720c */ /* 0x040fe40003fc6270 */
[----:B------:R-:W-:Y:S01]  /*1a510*/  ISETP.GE.AND P3, PT, R19, R170, PT ;  /* 0x000000aa1300720c */ /* 0x000fe20003f66270 */
[----:B------:R-:W-:Y:S01]  /*1a520*/  VIADD R19, R17, 0x29 ;  /* 0x0000002911137836 */ /* 0x000fe20000000000 */
[C---:B------:R-:W-:Y:S02]  /*1a530*/  ISETP.GE.AND P2, PT, R165.reuse, R2, PT ;  /* 0x00000002a500720c */ /* 0x040fe40003f46270 */
[----:B------:R-:W-:Y:S01]  /*1a540*/  ISETP.GE.AND P4, PT, R165, R170, PT ;  /* 0x000000aaa500720c */ /* 0x000fe20003f86270 */
[----:B------:R-:W-:Y:S01]  /*1a550*/  VIADD R165, R17, 0x30 ;  /* 0x0000003011a57836 */ /* 0x000fe20000000000 */
[----:B------:R-:W-:-:S02]  /*1a560*/  FSEL R197, R174, -INF , !P5 ;  /* 0xff800000aec57808 */ /* 0x000fc40006800000 */
[----:B------:R-:W-:Y:S02]  /*1a570*/  ISETP.GE.AND P5, PT, R19, R2, PT ;  /* 0x000000021300720c */ /* 0x000fe40003fa6270 */
[----:B------:R-:W-:Y:S02]  /*1a580*/  FSEL R247, R173, -INF , !P2 ;  /* 0xff800000adf77808 */ /* 0x000fe40005000000 */
[----:B------:R-:W-:Y:S02]  /*1a590*/  FSEL R191, R175, -INF , !P4 ;  /* 0xff800000afbf7808 */ /* 0x000fe40006000000 */
[----:B------:R-:W-:Y:S02]  /*1a5a0*/  ISETP.GE.AND P2, PT, R19, R170, PT ;  /* 0x000000aa1300720c */ /* 0x000fe40003f46270 */
[----:B------:R-:W-:Y:S02]  /*1a5b0*/  ISETP.GE.AND P4, PT, R165, R2, PT ;  /* 0x00000002a500720c */ /* 0x000fe40003f86270 */
[----:B------:R-:W-:-:S02]  /*1a5c0*/  FSEL R193, R34, -INF , !P3 ;  /* 0xff80000022c17808 */ /* 0x000fc40005800000 */
[----:B------:R-:W-:Y:S02]  /*1a5d0*/  FSEL R195, R33, -INF , !P5 ;  /* 0xff80000021c37808 */ /* 0x000fe40006800000 */
[C---:B------:R-:W-:Y:S02]  /*1a5e0*/  ISETP.GE.AND P3, PT, R13.reuse, R2, PT ;  /* 0x000000020d00720c */ /* 0x040fe40003f66270 */
[----:B------:R-:W-:Y:S01]  /*1a5f0*/  ISETP.GE.AND P5, PT, R13, R170, PT ;  /* 0x000000aa0d00720c */ /* 0x000fe20003fa6270 */
[----:B------:R-:W-:Y:S01]  /*1a600*/  VIADD R13, R17, 0x38 ;  /* 0x00000038110d7836 */ /* 0x000fe20000000000 */
[----:B------:R-:W-:Y:S02]  /*1a610*/  FSEL R189, R35, -INF , !P2 ;  /* 0xff80000023bd7808 */ /* 0x000fe40005000000 */
[----:B------:R-:W-:Y:S02]  /*1a620*/  FSEL R179, R28, -INF , !P4 ;  /* 0xff8000001cb37808 */ /* 0x000fe40006000000 */
[----:B------:R-:W-:-:S02]  /*1a630*/  FSEL R199, R32, -INF , !P6 ;  /* 0xff80000020c77808 */ /* 0x000fc40007000000 */
[C---:B------:R-:W-:Y:S02]  /*1a640*/  ISETP.GE.AND P2, PT, R17.reuse, R2, PT ;  /* 0x000000021100720c */ /* 0x040fe40003f46270 */
[CC--:B------:R-:W-:Y:S01]  /*1a650*/  ISETP.GE.AND P4, PT, R17.reuse, R170.reuse, PT ;  /* 0x000000aa1100720c */ /* 0x0c0fe20003f86270 */
[----:B------:R-:W-:Y:S01]  /*1a660*/  VIADD R17, R17, 0x39 ;  /* 0x0000003911117836 */ /* 0x000fe20000000000 */
[----:B------:R-:W-:Y:S02]  /*1a670*/  ISETP.GE.AND P6, PT, R165, R170, PT ;  /* 0x000000aaa500720c */ /* 0x000fe40003fc6270 */
[----:B------:R-:W-:Y:S02]  /*1a680*/  FSEL R176, R29, -INF , !P3 ;  /* 0xff8000001db07808 */ /* 0x000fe40005800000 */
[----:B------:R-:W-:Y:S02]  /*1a690*/  FSEL R177, R30, -INF , !P6 ;  /* 0xff8000001eb17808 */ /* 0x000fe40007000000 */
[----:B------:R-:W-:-:S02]  /*1a6a0*/  FSEL R175, R31, -INF , !P5 ;  /* 0xff8000001faf7808 */ /* 0x000fc40006800000 */
[----:B------:R-:W-:Y:S02]  /*1a6b0*/  FSEL R15, R8, -INF , !P2 ;  /* 0xff800000080f7808 */ /* 0x000fe40005000000 */
[C---:B------:R-:W-:Y:S02]  /*1a6c0*/  ISETP.GE.AND P6, PT, R13.reuse, R2, PT ;  /* 0x000000020d00720c */ /* 0x040fe40003fc6270 */
[----:B------:R-:W-:Y:S02]  /*1a6d0*/  ISETP.GE.AND P3, PT, R13, R170, PT ;  /* 0x000000aa0d00720c */ /* 0x000fe40003f66270 */
[C---:B------:R-:W-:Y:S02]  /*1a6e0*/  ISETP.GE.AND P5, PT, R17.reuse, R2, PT ;  /* 0x000000021100720c */ /* 0x040fe40003fa6270 */
[----:B------:R-:W-:Y:S02]  /*1a6f0*/  ISETP.GE.AND P2, PT, R17, R170, PT ;  /* 0x000000aa1100720c */ /* 0x000fe40003f46270 */
[----:B------:R-:W-:-:S02]  /*1a700*/  FSEL R13, R10, -INF , !P4 ;  /* 0xff8000000a0d7808 */ /* 0x000fc40006000000 */
[----:B------:R-:W-:Y:S02]  /*1a710*/  FSEL R174, R24, -INF , !P6 ;  /* 0xff80000018ae7808 */ /* 0x000fe40007000000 */
[----:B------:R-:W-:Y:S02]  /*1a720*/  FSEL R29, R26, -INF , !P3 ;  /* 0xff8000001a1d7808 */ /* 0x000fe40005800000 */
        /* <DEDUP_REMOVED lines=10> */
[----:B------:R-:W-:Y:S02]  /*1a7d0*/  R2UR UR13, R201 ;  /* 0x00000000c90d72ca */ /* 0x000fe400000e0000 */
[----:B------:R-:W-:Y:S02]  /*1a7e0*/  IADD3 R14, R2, -0x40, RZ ;  /* 0xffffffc0020e7810 */ /* 0x000fe40007ffe0ff */
[----:B------:R-:W-:Y:S02]  /*1a7f0*/  IABS R8, R2 ;  /* 0x0000000200087213 */ /* 0x000fe40000000000 */
[----:B------:R-:W-:-:S02]  /*1a800*/  IABS R6, R14 ;  /* 0x0000000e00067213 */ /* 0x000fc40000000000 */
[C---:B------:R-:W-:Y:S02]  /*1a810*/  R2UR UR10, R200.reuse ;  /* 0x00000000c80a72ca */ /* 0x040fe400000e0000 */
[C---:B------:R-:W-:Y:S02]  /*1a820*/  R2UR UR11, R201.reuse ;  /* 0x00000000c90b72ca */ /* 0x040fe400000e0000 */
[----:B------:R-:W-:Y:S02]  /*1a830*/  R2UR UR8, R200 ;  /* 0x00000000c80872ca */ /* 0x000fe400000e0000 */
[----:B------:R-:W-:-:S13]  /*1a840*/  R2UR UR9, R201 ;  /* 0x00000000c90972ca */ /* 0x000fda00000e0000 */
[----:B------:R-:W3:Y:S01]  /*1a850*/  LD.E.64 R30, desc[UR8][R202.64+0x20] ;  /* 0x00002008ca1e7980 */ /* 0x000ee2000c101b00 */
[-C--:B--2---:R-:W-:Y:S02]  /*1a860*/  IABS R10, R19.reuse ;  /* 0x00000013000a7213 */ /* 0x084fe40000000000 */
[-C--:B------:R-:W-:Y:S02]  /*1a870*/  IABS R17, R19.reuse ;  /* 0x0000001300117213 */ /* 0x080fe40000000000 */
[----:B------:R-:W1:Y:S01]  /*1a880*/  I2F.RP R12, R10 ;  /* 0x0000000a000c7306 */ /* 0x000e620000209400 */
[-C--:B------:R-:W-:Y:S02]  /*1a890*/  LOP3.LUT R2, R2, R19.reuse, RZ, 0x3c, !PT ;  /* 0x0000001302027212 */ /* 0x080fe400078e3cff */
[----:B------:R-:W-:Y:S01]  /*1a8a0*/  IMAD.MOV R17, RZ, RZ, -R17 ;  /* 0x000000ffff117224 */ /* 0x000fe200078e0a11 */
[----:B------:R-:W-:Y:S02]  /*1a8b0*/  LOP3.LUT R14, R14, R19, RZ, 0x3c, !PT ;  /* 0x000000130e0e7212 */ /* 0x000fe400078e3cff */
[----:B------:R-:W-:-:S02]  /*1a8c0*/  ISETP.GE.AND P2, PT, R2, RZ, PT ;  /* 0x000000ff0200720c */ /* 0x000fc40003f46270 */
[----:B------:R-:W-:Y:S01]  /*1a8d0*/  ISETP.GE.AND P0, PT, R14, RZ, PT ;  /* 0x000000ff0e00720c */ /* 0x000fe20003f06270 */
        /* <DEDUP_REMOVED lines=17> */
[----:B------:R-:W-:Y:S01]  /*1a9f0*/  ISETP.NE.AND P1, PT, R19, RZ, PT ;  /* 0x000000ff1300720c */ /* 0x000fe20003f25270 */
[----:B------:R-:W-:Y:S01]  /*1aa00*/  @!P3 VIADD R16, R16, 0x1 ;  /* 0x000000011010b836 */ /* 0x000fe20000000000 */
[-C--:B------:R-:W-:Y:S02]  /*1aa10*/  ISETP.GE.U32.AND P4, PT, R17, R10.reuse, PT ;  /* 0x0000000a1100720c */ /* 0x080fe40003f86070 */
[----:B------:R-:W-:Y:S02]  /*1aa20*/  ISETP.GE.U32.AND P5, PT, R25, R10, PT ;  /* 0x0000000a1900720c */ /* 0x000fe40003fa6070 */
[----:B------:R-:W-:-:S09]  /*1aa30*/  LOP3.LUT R17, RZ, R19, RZ, 0x33, !PT ;  /* 0x00000013ff117212 */ /* 0x000fd200078e33ff */
[----:B------:R-:W-:Y:S02]  /*1aa40*/  @P4 IADD3 R12, R12, 0x1, RZ ;  /* 0x000000010c0c4810 */ /* 0x000fe40007ffe0ff */
[----:B------:R-:W-:-:S03]  /*1aa50*/  @P5 VIADD R16, R16, 0x1 ;  /* 0x0000000110105836 */ /* 0x000fc60000000000 */
[----:B------:R-:W-:Y:S02]  /*1aa60*/  @!P0 IMAD.MOV R12, RZ, RZ, -R12 ;  /* 0x000000ffff0c8224 */ /* 0x000fe400078e0a0c */
[----:B------:R-:W-:-:S03]  /*1aa70*/  @!P2 IMAD.MOV R16, RZ, RZ, -R16 ;  /* 0x000000ffff10a224 */ /* 0x000fc600078e0a10 */
[C---:B------:R-:W-:Y:S02]  /*1aa80*/  SEL R6, R17.reuse, R12, !P1 ;  /* 0x0000000c11067207 */ /* 0x040fe40004800000 */
[----:B------:R-:W-:-:S03]  /*1aa90*/  SEL R25, R17, R16, !P1 ;  /* 0x0000001011197207 */ /* 0x000fc60004800000 */
[----:B------:R-:W-:-:S04]  /*1aaa0*/  IMAD.WIDE R32, R6, 0x4, R242 ;  /* 0x0000000406207825 */ /* 0x000fc800078e02f2 */
[C---:B------:R-:W-:Y:S01]  /*1aab0*/  IMAD.WIDE R34, R25.reuse, 0x4, R242 ;  /* 0x0000000419227825 */ /* 0x040fe200078e02f2 */
        /* <DEDUP_REMOVED lines=17> */
.L_x_2764:
[----:B------:R-:W-:Y:S02]  /*1abd0*/  R2UR UR4, R200 ;  /* 0x00000000c80472ca */ /* 0x000fe400000e0000 */
[----:B------:R-:W-:-:S13]  /*1abe0*/  R2UR UR5, R201 ;  /* 0x00000000c90572ca */ /* 0x000fda00000e0000 */
[----:B------:R-:W2:Y:S02]  /*1abf0*/  LD.E R6, desc[UR4][R202.64+0x38] ;  /* 0x00003804ca067980 */ /* 0x000ea4000c101900 */
[----:B--2---:R-:W-:-:S05]  /*1ac00*/  IMAD.U32 R6, R6, -0x40, RZ ;  /* 0xffffffc006067824 */ /* 0x004fca00078e00ff */
[----:B------:R-:W-:Y:S02]  /*1ac10*/  SHF.R.S32.HI R2, RZ, 0x1f, R6 ;  /* 0x0000001fff027819 */ /* 0x000fe40000011406 */
.L_x_2765:
[----:B------:R-:W-:Y:S05]  /*1ac20*/  BSYNC B0 ;  /* 0x0000000000007941 */ /* 0x000fea0003800000 */
.L_x_2763:
[----:B------:R-:W-:Y:S01]  /*1ac30*/  LEA R232, P0, R6, R232, 0x1 ;  /* 0x000000e806e87211 */ /* 0x000fe200078008ff */
[----:B------:R-:W-:Y:S01]  /*1ac40*/  IMAD.SHL.U32 R17, R166, 0x20, RZ ;  /* 0x00000020a6117824 */ /* 0x000fe200078e00ff */
[C---:B------:R-:W-:Y:S02]  /*1ac50*/  R2UR UR12, R200.reuse ;  /* 0x00000000c80c72ca */ /* 0x040fe400000e0000 */
[C---:B------:R-:W-:Y:S01]  /*1ac60*/  R2UR UR13, R201.reuse ;  /* 0x00000000c90d72ca */ /* 0x040fe200000e0000 */
[----:B------:R-:W-:Y:S01]  /*1ac70*/  IMAD.MOV.U32 R18, RZ, RZ, R232 ;  /* 0x000000ffff127224 */ /* 0x000fe200078e00e8 */
[C---:B------:R-:W-:Y:S02]  /*1ac80*/  R2UR UR10, R200.reuse ;  /* 0x00000000c80a72ca */ /* 0x040fe400000e0000 */
[----:B------:R-:W-:Y:S02]  /*1ac90*/  R2UR UR11, R201 ;  /* 0x00000000c90b72ca */ /* 0x000fe400000e0000 */
[----:B------:R-:W-:-:S02]  /*1aca0*/  R2UR UR8, R200 ;  /* 0x00000000c80872ca */ /* 0x000fc400000e0000 */
[C---:B------:R-:W-:Y:S02]  /*1acb0*/  R2UR UR9, R201.reuse ;  /* 0x00000000c90972ca */ /* 0x040fe400000e0000 */
[----:B------:R-:W-:Y:S02]  /*1acc0*/  R2UR UR4, R200 ;  /* 0x00000000c80472ca */ /* 0x000fe400000e0000 */
[----:B------:R-:W-:Y:S02]  /*1acd0*/  R2UR UR5, R201 ;  /* 0x00000000c90572ca */ /* 0x000fe400000e0000 */
[----:B------:R-:W-:Y:S02]  /*1ace0*/  LEA.HI.X R231, R6, R231, R2, 0x1, P0 ;  /* 0x000000e706e77211 */ /* 0x000fe400000f0c02 */
[----:B------:R-:W-:Y:S02]  /*1acf0*/  SHF.L.U64.HI R2, R166, 0x5, R167 ;  /* 0x00000005a6027819 */ /* 0x000fe400000102a7 */
[----:B------:R-:W-:Y:S01]  /*1ad00*/  IADD3 R24, P0, R232, R17, RZ ;  /* 0x00000011e8187210 */ /* 0x000fe20007f1e0ff */
[----:B------:R-:W-:Y:S01]  /*1ad10*/  IMAD.MOV.U32 R19, RZ, RZ, R231 ;  /* 0x000000ffff137224 */ /* 0x000fe200078e00e7 */
[----:B------:R-:W-:-:S02]  /*1ad20*/  R2UR UR28, R200 ;  /* 0x00000000c81c72ca */ /* 0x000fc400000e0000 */
[----:B------:R-:W-:Y:S01]  /*1ad30*/  R2UR UR29, R201 ;  /* 0x00000000c91d72ca */ /* 0x000fe200000e0000 */
[----:B------:R-:W-:Y:S01]  /*1ad40*/  IMAD.X R25, R231, 0x1, R2, P0 ;  /* 0x00000001e7197824 */ /* 0x000fe200000e0602 */
[C---:B------:R-:W-:Y:S01]  /*1ad50*/  R2UR UR26, R200.reuse ;  /* 0x00000000c81a72ca */ /* 0x040fe200000e0000 */
[----:B------:R-:W-:Y:S01]  /*1ad60*/  @!PT LDS RZ, [RZ] ;  /* 0x00000000fffff984 */ /* 0x000fe20000000800 */
[----:B------:R-:W-:Y:S01]  /*1ad70*/  @!PT LDS RZ, [RZ] ;  /* 0x00000000fffff984 */ /* 0x000fe20000000800 */
[----:B------:R-:W-:Y:S01]  /*1ad80*/  @!PT LDS RZ, [RZ] ;  /* 0x00000000fffff984 */ /* 0x000fe20000000800 */
[----:B------:R-:W-:Y:S01]  /*1ad90*/  LDGSTS.E.BYPASS.LTC128B.128 [R239+0x8000], desc[UR12][R18.64] ;  /* 0x0800000012ef7fae */ /* 0x000fe2000b901d4c */
[C---:B------:R-:W-:Y:S02]  /*1ada0*/  R2UR UR27, R201.reuse ;  /* 0x00000000c91b72ca */ /* 0x040fe400000e0000 */
[C---:B------:R-:W-:Y:S01]  /*1adb0*/  R2UR UR24, R200.reuse ;  /* 0x00000000c81872ca */ /* 0x040fe200000e0000 */
[----:B------:R-:W-:Y:S01]  /*1adc0*/  LDGSTS.E.BYPASS.LTC128B.128 [R239+0xa000], desc[UR10][R18.64+0x80] ;  /* 0x0a00008012ef7fae */ /* 0x000fe2000b901d4a */
[C---:B------:R-:W-:Y:S02]  /*1add0*/  R2UR UR25, R201.reuse ;  /* 0x00000000c91972ca */ /* 0x040fe400000e0000 */
[----:B------:R-:W-:Y:S01]  /*1ade0*/  R2UR UR22, R200 ;  /* 0x00000000c81672ca */ /* 0x000fe200000e0000 */
[----:B------:R-:W-:Y:S01]  /*1adf0*/  LDGSTS.E.BYPASS.LTC128B.128 [R239+0xc000], desc[UR8][R18.64+0x100] ;  /* 0x0c00010012ef7fae */ /* 0x000fe2000b901d48 */
[----:B------:R-:W-:-:S02]  /*1ae00*/  R2UR UR23, R201 ;  /* 0x00000000c91772ca */ /* 0x000fc400000e0000 */
[C---:B------:R-:W-:Y:S01]  /*1ae10*/  R2UR UR20, R200.reuse ;  /* 0x00000000c81472ca */ /* 0x040fe200000e0000 */
[----:B------:R1:W-:Y:S01]  /*1ae20*/  LDGSTS.E.BYPASS.LTC128B.128 [R239+0xe000], desc[UR4][R18.64+0x180] ;  /* 0x0e00018012ef7fae */ /* 0x0003e2000b901d44 */
[C---:B------:R-:W-:Y:S02]  /*1ae30*/  R2UR UR21, R201.reuse ;  /* 0x00000000c91572ca */ /* 0x040fe400000e0000 */
[C---:B------:R-:W-:Y:S01]  /*1ae40*/  R2UR UR18, R200.reuse ;  /* 0x00000000c81272ca */ /* 0x040fe200000e0000 */
[----:B------:R2:W-:Y:S01]  /*1ae50*/  LDGSTS.E.BYPASS.LTC128B.128 [R239+0x8800], desc[UR28][R24.64] ;  /* 0x0880000018ef7fae */ /* 0x0005e2000b901d5c */
[C---:B------:R-:W-:Y:S02]  /*1ae60*/  R2UR UR19, R201.reuse ;  /* 0x00000000c91372ca */ /* 0x040fe400000e0000 */
[----:B------:R-:W-:Y:S01]  /*1ae70*/  R2UR UR16, R200 ;  /* 0x00000000c81072ca */ /* 0x000fe200000e0000 */
[----:B------:R2:W-:Y:S01]  /*1ae80*/  LDGSTS.E.BYPASS.LTC128B.128 [R239+0xa800], desc[UR26][R24.64+0x80] ;  /* 0x0a80008018ef7fae */ /* 0x0005e2000b901d5a */
[----:B------:R-:W-:-:S02]  /*1ae90*/  R2UR UR17, R201 ;  /* 0x00000000c91172ca */ /* 0x000fc400000e0000 */
[----:B------:R-:W-:Y:S01]  /*1aea0*/  R2UR UR14, R200 ;  /* 0x00000000c80e72ca */ /* 0x000fe200000e0000 */
[----:B------:R2:W-:Y:S01]  /*1aeb0*/  LDGSTS.E.BYPASS.LTC128B.128 [R239+0xc800], desc[UR24][R24.64+0x100] ;  /* 0x0c80010018ef7fae */ /* 0x0005e2000b901d58 */
[----:B------:R-:W-:-:S03]  /*1aec0*/  R2UR UR15, R201 ;  /* 0x00000000c90f72ca */ /* 0x000fc600000e0000 */
[----:B------:R2:W-:Y:S01]  /*1aed0*/  LDGSTS.E.BYPASS.LTC128B.128 [R239+0xe800], desc[UR22][R24.64+0x180] ;  /* 0x0e80018018ef7fae */ /* 0x0005e2000b901d56 */
[----:B-1----:R-:W-:-:S05]  /*1aee0*/  IADD3 R18, P0, R24, R17, RZ ;  /* 0x0000001118127210 */ /* 0x002fca0007f1e0ff */
[----:B------:R-:W-:Y:S01]  /*1aef0*/  IMAD.X R19, R25, 0x1, R2, P0 ;  /* 0x0000000119137824 */ /* 0x000fe200000e0602 */
[----:B------:R-:W-:-:S04]  /*1af00*/  IADD3 R16, P0, R18, R17, RZ ;  /* 0x0000001112107210 */ /* 0x000fc80007f1e0ff */
[----:B------:R2:W-:Y:S01]  /*1af10*/  LDGSTS.E.BYPASS.LTC128B.128 [R239+0x9000], desc[UR20][R18.64] ;  /* 0x0900000012ef7fae */ /* 0x0005e2000b901d54 */
[----:B------:R-:W-:-:S03]  /*1af20*/  IMAD.X R17, R19, 0x1, R2, P0 ;  /* 0x0000000113117824 */ /* 0x000fc600000e0602 */
        /* <DEDUP_REMOVED lines=8> */
.L_x_2762:
[----:B------:R-:W-:Y:S05]  /*1afb0*/  BSYNC B1 ;  /* 0x0000000000017941 */ /* 0x000fea0003800000 */
.L_x_2761:
[----:B------:R-:W-:Y:S01]  /*1afc0*/  R2UR UR4, R200 ;  /* 0x00000000c80472ca */ /* 0x000fe200000e0000 */
[----:B--2---:R-:W-:Y:S01]  /*1afd0*/  LDSM.16.MT88.4 R24, [R227+0x10800] ;  /* 0x01080000e318783b */ /* 0x004fe20000004200 */
[----:B------:R-:W-:-:S13]  /*1afe0*/  R2UR UR5, R201 ;  /* 0x00000000c90572ca */ /* 0x000fda00000e0000 */
[----:B------:R-:W2:Y:S01]  /*1aff0*/  LD.E R31, desc[UR4][R202.64+0xdc] ;  /* 0x0000dc04ca1f7980 */ /* 0x000ea2000c101900 */
[----:B------:R-:W-:Y:S02]  /*1b000*/  FMNMX.FTZ R17, R164, R15, !PT ;  /* 0x0000000fa4117209 */ /* 0x000fe40007810000 */
[----:B------:R-:W-:Y:S02]  /*1b010*/  FMNMX.FTZ R6, R3, R13, !PT ;  /* 0x0000000d03067209 */ /* 0x000fe40007810000 */
[----:B------:R-:W-:Y:S02]  /*1b020*/  FMNMX.FTZ R17, R0, R17, !PT ;  /* 0x0000001100117209 */ /* 0x000fe40007810000 */
[----:B------:R-:W-:Y:S02]  /*1b030*/  FMNMX.FTZ R6, R11, R6, !PT ;  /* 0x000000060b067209 */ /* 0x000fe40007810000 */
[----:B------:R-:W-:Y:S02]  /*1b040*/  FMNMX.FTZ R2, R4, R17, !PT ;  /* 0x0000001104027209 */ /* 0x000fe40007810000 */
[----:B------:R-:W-:-:S02]  /*1b050*/  FMNMX.FTZ R6, R9, R6, !PT ;  /* 0x0000000609067209 */ /* 0x000fc40007810000 */
        /* <DEDUP_REMOVED lines=34> */
[----:B---3--:R-:W-:Y:S02]  /*1b280*/  FMNMX.FTZ R170, R17, R170, !PT ;  /* 0x000000aa11aa7209 */ /* 0x008fe40007810000 */
[----:B------:R-:W1:Y:S02]  /*1b290*/  LDSM.16.MT88.4 R16, [R230+0x10000] ;  /* 0x01000000e610783b */ /* 0x000e640000004200 */
        /* <DEDUP_REMOVED lines=8> */
[----:B------:R-:W2:Y:S01]  /*1b320*/  MUFU.EX2 R3, R3 ;  /* 0x0000000300037308 */ /* 0x000ea20000000800 */
[-CC-:B------:R-:W-:Y:S01]  /*1b330*/  FFMA.FTZ R33, R5, R31.reuse, -R178.reuse ;  /* 0x0000001f05217223 */ /* 0x180fe200000108b2 */
[----:B------:R-:W-:Y:S01]  /*1b340*/  FSEL R5, R171, RZ, P1 ;  /* 0x000000ffab057208 */ /* 0x000fe20000800000 */
[-CC-:B------:R-:W-:Y:S01]  /*1b350*/  FFMA.FTZ R34, R4, R31.reuse, -R178.reuse ;  /* 0x0000001f04227223 */ /* 0x180fe200000108b2 */
[-C--:B------:R-:W-:Y:S01]  /*1b360*/  FFMA.FTZ R35, R0, R31.reuse, -R178 ;  /* 0x0000001f00237223 */ /* 0x080fe200000108b2 */
[-CC-:B------:R-:W-:Y:S01]  /*1b370*/  FFMA.FTZ R2, R11, R31.reuse, -R30.reuse ;  /* 0x0000001f0b027223 */ /* 0x180fe2000001081e */
[-C--:B------:R-:W-:Y:S01]  /*1b380*/  FFMA.FTZ R0, R9, R31.reuse, -R30 ;  /* 0x0000001f09007223 */ /* 0x080fe2000001081e */
[----:B------:R-:W-:Y:S01]  /*1b390*/  FADD.FTZ R4, R164, -R5 ;  /* 0x80000005a4047221 */ /* 0x000fe20000010000 */
[----:B------:R-:W3:Y:S01]  /*1b3a0*/  LDSM.16.MT88.4 R8, [R228+0x10000] ;  /* 0x01000000e408783b */ /* 0x000ee20000004200 */
[-C--:B------:R-:W-:Y:S01]  /*1b3b0*/  FFMA.FTZ R165, R15, R31.reuse, -R178 ;  /* 0x0000001f0fa57223 */ /* 0x080fe200000108b2 */
[-CC-:B------:R-:W-:Y:S01]  /*1b3c0*/  FFMA.FTZ R32, R13, R31.reuse, -R30.reuse ;  /* 0x0000001f0d207223 */ /* 0x180fe2000001081e */
[-C--:B------:R-:W-:Y:S01]  /*1b3d0*/  FFMA.FTZ R173, R7, R31.reuse, -R30 ;  /* 0x0000001f07ad7223 */ /* 0x080fe2000001081e */
[----:B------:R-:W-:Y:S01]  /*1b3e0*/  FMUL.FTZ R164, R31, R4 ;  /* 0x000000041fa47220 */ /* 0x000fe20000410000 */
[----:B------:R-:W-:Y:S01]  /*1b3f0*/  MUFU.EX2 R35, R35 ;  /* 0x0000002300237308 */ /* 0x000fe20000000800 */
[----:B------:R-:W4:Y:S01]  /*1b400*/  LDSM.16.MT88.4 R12, [R229+0x10000] ;  /* 0x01000000e50c783b */ /* 0x000f220000004200 */
[--C-:B------:R-:W-:Y:S01]  /*1b410*/  FFMA.FTZ R183, R181, R31, -R178.reuse ;  /* 0x0000001fb5b77223 */ /* 0x100fe200000108b2 */
[-C--:B--2---:R-:W-:Y:S01]  /*1b420*/  FMUL.FTZ R162, R162, R3.reuse ;  /* 0x00000003a2a27220 */ /* 0x084fe20000410000 */
[-C--:B------:R-:W-:Y:S01]  /*1b430*/  FMUL.FTZ R163, R163, R3.reuse ;  /* 0x00000003a3a37220 */ /* 0x080fe20000410000 */
[-C--:B------:R-:W-:Y:S01]  /*1b440*/  FMUL.FTZ R158, R158, R3.reuse ;  /* 0x000000039e9e7220 */ /* 0x080fe20000410000 */
[-C--:B------:R-:W-:Y:S01]  /*1b450*/  FMUL.FTZ R159, R159, R3.reuse ;  /* 0x000000039f9f7220 */ /* 0x080fe20000410000 */
[-C--:B------:R-:W-:Y:S01]  /*1b460*/  FMUL.FTZ R46, R46, R3.reuse ;  /* 0x000000032e2e7220 */ /* 0x080fe20000410000 */
        /* <DEDUP_REMOVED lines=16> */
[----:B------:R-:W5:Y:S01]  /*1b570*/  MUFU.EX2 R33, R33 ;  /* 0x0000002100217308 */ /* 0x000f620000000800 */
[----:B--2---:R-:W-:Y:S01]  /*1b580*/  F2FP.BF16.F32.PACK_AB R4, R35, R165 ;  /* 0x000000a52304723e */ /* 0x004fe200000010ff */
        /* <DEDUP_REMOVED lines=14> */
[----:B------:R-:W2:Y:S01]  /*1b670*/  MUFU.EX2 R2, R2 ;  /* 0x0000000200027308 */ /* 0x000ea20000000800 */
[----:B-----5:R-:W-:Y:S01]  /*1b680*/  F2FP.BF16.F32.PACK_AB R6, R33, R34 ;  /* 0x000000222106723e */ /* 0x020fe200000010ff */
        /* <DEDUP_REMOVED lines=14> */
[----:B------:R-:W5:Y:S01]  /*1b770*/  MUFU.EX2 R173, R173 ;  /* 0x000000ad00ad7308 */ /* 0x000f620000000800 */
[----:B--2---:R-:W-:Y:S01]  /*1b780*/  F2FP.BF16.F32.PACK_AB R5, R2, R32 ;  /* 0x000000200205723e */ /* 0x004fe200000010ff */
[-C--:B------:R-:W-:Y:S01]  /*1b790*/  FMUL.FTZ R111, R111, R3.reuse ;  /* 0x000000036f6f7220 */ /* 0x080fe20000410000 */
[-C--:B------:R-:W-:Y:S01]  /*1b7a0*/  FMUL.FTZ R114, R114, R3.reuse ;  /* 0x0000000372727220 */ /* 0x080fe20000410000 */
[-C--:B------:R-:W-:Y:S01]  /*1b7b0*/  FMUL.FTZ R115, R115, R3.reuse ;  /* 0x0000000373737220 */ /* 0x080fe20000410000 */
[-C--:B------:R-:W-:Y:S01]  /*1b7c0*/  FMUL.FTZ R126, R126, R3.reuse ;  /* 0x000000037e7e7220 */ /* 0x080fe20000410000 */
[----:B------:R-:W-:Y:S01]  /*1b7d0*/  FMUL.FTZ R127, R127, R3 ;  /* 0x000000037f7f7220 */ /* 0x000fe20000410000 */
[--C-:B------:R-:W-:Y:S01]  /*1b7e0*/  FFMA.FTZ R181, R21, R31, -R178.reuse ;  /* 0x0000001f15b57223 */ /* 0x100fe200000108b2 */
[----:B------:R-:W2:Y:S01]  /*1b7f0*/  MUFU.EX2 R164, R164 ;  /* 0x000000a400a47308 */ /* 0x000ea20000000800 */
[-C--:B------:R-:W-:Y:S01]  /*1b800*/  FMUL.FTZ R138, R138, R3.reuse ;  /* 0x000000038a8a7220 */ /* 0x080fe20000410000 */
[-C--:B------:R-:W-:Y:S01]  /*1b810*/  FMUL.FTZ R139, R139, R3.reuse ;  /* 0x000000038b8b7220 */ /* 0x080fe20000410000 */
[-C--:B------:R-:W-:Y:S01]  /*1b820*/  FMUL.FTZ R150, R150, R3.reuse ;  /* 0x0000000396967220 */ /* 0x080fe20000410000 */
[----:B------:R-:W-:Y:S01]  /*1b830*/  FMUL.FTZ R151, R151, R3 ;  /* 0x0000000397977220 */ /* 0x000fe20000410000 */
[-C--:B------:R-:W-:Y:S01]  /*1b840*/  FFMA.FTZ R180, R180, R31.reuse, -R178 ;  /* 0x0000001fb4b47223 */ /* 0x080fe200000108b2 */
[-CC-:B------:R-:W-:Y:S01]  /*1b850*/  FFMA.FTZ R184, R182, R31.reuse, -R30.reuse ;  /* 0x0000001fb6b87223 */ /* 0x180fe2000001081e */
[-CC-:B------:R-:W-:Y:S01]  /*1b860*/  FFMA.FTZ R187, R187, R31.reuse, -R30.reuse ;  /* 0x0000001fbbbb7223 */ /* 0x180fe2000001081e */
[-CC-:B------:R-:W-:Y:S01]  /*1b870*/  FFMA.FTZ R185, R185, R31.reuse, -R30.reuse ;  /* 0x0000001fb9b97223 */ /* 0x180fe2000001081e */
[----:B-----5:R-:W-:Y:S01]  /*1b880*/  F2FP.BF16.F32.PACK_AB R7, R173, R0 ;  /* 0x00000000ad07723e */ /* 0x020fe200000010ff */
[----:B------:R-:W-:Y:S01]  /*1b890*/  FFMA.FTZ R186, R249, R31, -R30 ;  /* 0x0000001ff9ba7223 */ /* 0x000fe2000001081e */
[-C--:B------:R-:W-:Y:S01]  /*1b8a0*/  FMUL.FTZ R134, R134, R3.reuse ;  /* 0x0000000386867220 */ /* 0x080fe20000410000 */
[-C--:B------:R-:W-:Y:S01]  /*1b8b0*/  FMUL.FTZ R135, R135, R3.reuse ;  /* 0x0000000387877220 */ /* 0x080fe20000410000 */
[-C--:B------:R-:W-:Y:S01]  /*1b8c0*/  FMUL.FTZ R154, R154, R3.reuse ;  /* 0x000000039a9a7220 */ /* 0x080fe20000410000 */
[-C--:B------:R-:W-:Y:S01]  /*1b8d0*/  FMUL.FTZ R155, R155, R3.reuse ;  /* 0x000000039b9b7220 */ /* 0x080fe20000410000 */
[----:B------:R-:W5:Y:S01]  /*1b8e0*/  MUFU.EX2 R180, R180 ;  /* 0x000000b400b47308 */ /* 0x000f620000000800 */
[-C--:B------:R-:W-:Y:S01]  /*1b8f0*/  FMUL.FTZ R130, R130, R3.reuse ;  /* 0x0000000382827220 */ /* 0x080fe20000410000 */
        /* <DEDUP_REMOVED lines=71> */
[----:B------:R-:W-:Y:S01]  /*1bd70*/  MUFU.EX2 R183, R183 ;  /* 0x000000b700b77308 */ /* 0x000fe20000000800 */
        /* <DEDUP_REMOVED lines=8> */
[----:B------:R-:W-:Y:S01]  /*1be00*/  MUFU.EX2 R181, R181 ;  /* 0x000000b500b57308 */ /* 0x000fe20000000800 */
[-C--:B------:R-:W-:Y:S01]  /*1be10*/  FMUL.FTZ R144, R144, R164.reuse ;  /* 0x000000a490907220 */ /* 0x080fe20000410000 */
[-C--:B------:R-:W-:Y:S01]  /*1be20*/  FMUL.FTZ R145, R145, R164.reuse ;  /* 0x000000a491917220 */ /* 0x080fe20000410000 */
[-C--:B------:R-:W-:Y:S01]  /*1be30*/  FMUL.FTZ R142, R142, R3.reuse ;  /* 0x000000038e8e7220 */ /* 0x080fe20000410000 */
[-C--:B------:R-:W-:Y:S01]  /*1be40*/  FMUL.FTZ R143, R143, R3.reuse ;  /* 0x000000038f8f7220 */ /* 0x080fe20000410000 */
[C---:B------:R-:W-:Y:S01]  /*1be50*/  HMMA.16816.F32.BF16 R64, R4.reuse, R14, R64 ;  /* 0x0000000e0440723c */ /* 0x040fe20000041840 */
[----:B------:R-:W3:Y:S01]  /*1be60*/  LDSM.16.MT88.4 R12, [R227+0x12000] ;  /* 0x01200000e30c783b */ /* 0x000ee20000004200 */
[-C--:B------:R-:W-:Y:S01]  /*1be70*/  FMUL.FTZ R146, R146, R3.reuse ;  /* 0x0000000392927220 */ /* 0x080fe20000410000 */
[----:B------:R-:W4:Y:S01]  /*1be80*/  MUFU.EX2 R184, R184 ;  /* 0x000000b800b87308 */ /* 0x000f220000000800 */
[----:B------:R-:W-:Y:S01]  /*1be90*/  FMUL.FTZ R147, R147, R3 ;  /* 0x0000000393937220 */ /* 0x000fe20000410000 */
[-CC-:B------:R-:W-:Y:S01]  /*1bea0*/  FFMA.FTZ R188, R233, R31.reuse, -R178.reuse ;  /* 0x0000001fe9bc7223 */ /* 0x180fe200000108b2 */
[-CC-:B------:R-:W-:Y:S01]  /*1beb0*/  FFMA.FTZ R201, R247, R31.reuse, -R178.reuse ;  /* 0x0000001ff7c97223 */ /* 0x180fe200000108b2 */
[-CC-:B------:R-:W-:Y:S01]  /*1bec0*/  FFMA.FTZ R190, R199, R31.reuse, -R178.reuse ;  /* 0x0000001fc7be7223 */ /* 0x180fe200000108b2 */
[-C--:B------:R-:W-:Y:S01]  /*1bed0*/  FFMA.FTZ R195, R195, R31.reuse, -R178 ;  /* 0x0000001fc3c37223 */ /* 0x080fe200000108b2 */
[-CC-:B------:R-:W-:Y:S01]  /*1bee0*/  FFMA.FTZ R192, R197, R31.reuse, -R30.reuse ;  /* 0x0000001fc5c07223 */ /* 0x180fe2000001081e */
[-CC-:B------:R-:W-:Y:S01]  /*1bef0*/  FFMA.FTZ R191, R191, R31.reuse, -R30.reuse ;  /* 0x0000001fbfbf7223 */ /* 0x180fe2000001081e */
[----:B------:R-:W4:Y:S01]  /*1bf00*/  MUFU.EX2 R187, R187 ;  /* 0x000000bb00bb7308 */ /* 0x000f220000000800 */
[-CC-:B------:R-:W-:Y:S01]  /*1bf10*/  FFMA.FTZ R193, R193, R31.reuse, -R30.reuse ;  /* 0x0000001fc1c17223 */ /* 0x180fe2000001081e */
[-C--:B------:R-:W-:Y:S01]  /*1bf20*/  FFMA.FTZ R194, R189, R31.reuse, -R30 ;  /* 0x0000001fbdc27223 */ /* 0x080fe2000001081e */
[-CC-:B------:R-:W-:Y:S01]  /*1bf30*/  FFMA.FTZ R189, R172, R31.reuse, -R178.reuse ;  /* 0x0000001facbd7223 */ /* 0x180fe200000108b2 */
[-CC-:B------:R-:W-:Y:S01]  /*1bf40*/  FFMA.FTZ R179, R179, R31.reuse, -R178.reuse ;  /* 0x0000001fb3b37223 */ /* 0x180fe200000108b2 */
[-CC-:B------:R-:W-:Y:S01]  /*1bf50*/  FFMA.FTZ R176, R176, R31.reuse, -R178.reuse ;  /* 0x0000001fb0b07223 */ /* 0x180fe200000108b2 */
[C---:B-1----:R-:W-:Y:S01]  /*1bf60*/  HMMA.16816.F32.BF16 R76, R4.reuse, R16, R76 ;  /* 0x00000010044c723c */ /* 0x042fe2000004184c */
[-C--:B------:R-:W-:Y:S01]  /*1bf70*/  FFMA.FTZ R174, R174, R31.reuse, -R178 ;  /* 0x0000001faeae7223 */ /* 0x080fe200000108b2 */
[----:B------:R-:W-:Y:S01]  /*1bf80*/  MUFU.EX2 R185, R185 ;  /* 0x000000b900b97308 */ /* 0x000fe20000000800 */
[-CC-:B------:R-:W-:Y:S01]  /*1bf90*/  FFMA.FTZ R172, R177, R31.reuse, -R30.reuse ;  /* 0x0000001fb1ac7223 */ /* 0x180fe2000001081e */
[-CC-:B------:R-:W-:Y:S01]  /*1bfa0*/  FFMA.FTZ R175, R175, R31.reuse, -R30.reuse ;  /* 0x0000001fafaf7223 */ /* 0x180fe2000001081e */
[----:B------:R-:W-:Y:S01]  /*1bfb0*/  FFMA.FTZ R177, R29, R31, -R30 ;  /* 0x0000001f1db17223 */ /* 0x000fe2000001081e */
[C---:B------:R-:W-:Y:S01]  /*1bfc0*/  HMMA.16816.F32.BF16 R80, R4.reuse, R18, R80 ;  /* 0x000000120450723c */ /* 0x040fe20000041850 */
[----:B------:R-:W1:Y:S01]  /*1bfd0*/  LDSM.16.MT88.4 R16, [R229+0x14000] ;  /* 0x01400000e510783b */ /* 0x000e620000004200 */
[----:B------:R-:W-:Y:S01]  /*1bfe0*/  FFMA.FTZ R164, R250, R164, R165 ;  /* 0x000000a4faa47223 */ /* 0x000fe200000100a5 */
[----:B------:R-:W-:Y:S01]  /*1bff0*/  FFMA.FTZ R3, R251, R3, R32 ;  /* 0x00000003fb037223 */ /* 0x000fe20000010020 */
[----:B------:R-:W-:Y:S02]  /*1c000*/  MUFU.EX2 R186, R186 ;  /* 0x000000ba00ba7308 */ /* 0x000fe40000000800 */
[----:B--2---:R-:W-:Y:S01]  /*1c010*/  HMMA.16816.F32.BF16 R92, R4, R8, R92 ;  /* 0x00000008045c723c */ /* 0x004fe2000004185c */
[----:B------:R-:W-:Y:S01]  /*1c020*/  FADD.FTZ R35, R35, R164 ;  /* 0x000000a423237221 */ /* 0x000fe20000010000 */
[----:B------:R-:W-:Y:S01]  /*1c030*/  FADD.FTZ R3, R2, R3 ;  /* 0x0000000302037221 */ /* 0x000fe20000010000 */
[----:B------:R-:W-:-:S02]  /*1c040*/  MOV R164, R171 ;  /* 0x000000ab00a47202 */ /* 0x000fc40000000f00 */
[----:B------:R-:W-:Y:S01]  /*1c050*/  FADD.FTZ R34, R34, R35 ;  /* 0x0000002322227221 */ /* 0x000fe20000010000 */
[C---:B------:R-:W-:Y:S01]  /*1c060*/  HMMA.16816.F32.BF16 R96, R4.reuse, R10, R96 ;  /* 0x0000000a0460723c */ /* 0x040fe20000041860 */
[----:B------:R-:W2:Y:S01]  /*1c070*/  LDSM.16.MT88.4 R8, [R227+0x14000] ;  /* 0x01400000e308783b */ /* 0x000ea20000004200 */
[----:B------:R-:W-:Y:S01]  /*1c080*/  MUFU.EX2 R188, R188 ;  /* 0x000000bc00bc7308 */ /* 0x000fe20000000800 */
[----:B------:R-:W-:Y:S01]  /*1c090*/  FADD.FTZ R0, R0, R3 ;  /* 0x0000000300007221 */ /* 0x000fe20000010000 */
[----:B------:R-:W-:Y:S02]  /*1c0a0*/  FADD.FTZ R33, R33, R34 ;  /* 0x0000002221217221 */ /* 0x000fe40000010000 */
[C---:B---3--:R-:W-:Y:S01]  /*1c0b0*/  HMMA.16816.F32.BF16 R84, R4.reuse, R12, R84 ;  /* 0x0000000c0454723c */ /* 0x048fe20000041854 */
[----:B------:R-:W-:Y:S01]  /*1c0c0*/  FADD.FTZ R173, R173, R0 ;  /* 0x00000000adad7221 */ /* 0x000fe20000010000 */
[----:B-----5:R-:W-:Y:S02]  /*1c0d0*/  FADD.FTZ R0, R180, R33 ;  /* 0x00000021b4007221 */ /* 0x020fe40000010000 */
[----:B------:R-:W-:Y:S01]  /*1c0e0*/  MUFU.EX2 R201, R201 ;  /* 0x000000c900c97308 */ /* 0x000fe20000000800 */
[----:B----4-:R-:W-:Y:S01]  /*1c0f0*/  FADD.FTZ R2, R184, R173 ;  /* 0x000000adb8027221 */ /* 0x010fe20000010000 */
[----:B------:R-:W-:Y:S01]  /*1c100*/  HMMA.16816.F32.BF16 R88, R4, R14, R88 ;  /* 0x0000000e0458723c */ /* 0x000fe20000041858 */
[----:B------:R-:W3:Y:S01]  /*1c110*/  LDSM.16.MT88.4 R12, [R228+0x14000] ;  /* 0x01400000e40c783b */ /* 0x000ee20000004200 */
[----:B------:R-:W-:Y:S01]  /*1c120*/  FADD.FTZ R0, R183, R0 ;  /* 0x00000000b7007221 */ /* 0x000fe20000010000 */
[----:B------:R-:W-:-:S03]  /*1c130*/  FADD.FTZ R2, R187, R2 ;  /* 0x00000002bb027221 */ /* 0x000fc60000010000 */
[----:B------:R-:W-:Y:S01]  /*1c140*/  MUFU.EX2 R190, R190 ;  /* 0x000000be00be7308 */ /* 0x000fe20000000800 */
[----:B------:R-:W-:-:S07]  /*1c150*/  FADD.FTZ R3, R181, R0 ;  /* 0x00000000b5037221 */ /* 0x000fce0000010000 */
[----:B------:R-:W-:Y:S01]  /*1c160*/  MUFU.EX2 R195, R195 ;  /* 0x000000c300c37308 */ /* 0x000fe20000000800 */
[C---:B-1----:R-:W-:Y:S07]  /*1c170*/  HMMA.16816.F32.BF16 R100, R4.reuse, R16, R100 ;  /* 0x000000100464723c */ /* 0x042fee0000041864 */
[----:B------:R-:W-:Y:S01]  /*1c180*/  MUFU.EX2 R192, R192 ;  /* 0x000000c000c07308 */ /* 0x000fe20000000800 */
[C---:B------:R-:W-:Y:S01]  /*1c190*/  HMMA.16816.F32.BF16 R104, R4.reuse, R18, R104 ;  /* 0x000000120468723c */ /* 0x040fe20000041868 */
[----:B------:R-:W1:Y:S05]  /*1c1a0*/  LDSM.16.MT88.4 R16, [R230+0x16000] ;  /* 0x01600000e610783b */ /* 0x000e6a0000004200 */
[C---:B--2---:R-:W-:Y:S01]  /*1c1b0*/  HMMA.16816.F32.BF16 R116, R4.reuse, R8, R116 ;  /* 0x000000080474723c */ /* 0x044fe20000041874 */
[----:B------:R-:W-:Y:S05]  /*1c1c0*/  MUFU.EX2 R191, R191 ;  /* 0x000000bf00bf7308 */ /* 0x000fea0000000800 */
[C---:B------:R-:W-:Y:S01]  /*1c1d0*/  HMMA.16816.F32.BF16 R120, R4.reuse, R10, R120 ;  /* 0x0000000a0478723c */ /* 0x040fe20000041878 */
[----:B------:R-:W2:Y:S02]  /*1c1e0*/  LDSM.16.MT88.4 R8, [R228+0x16000] ;  /* 0x01600000e408783b */ /* 0x000ea40000004200 */
[----:B------:R-:W-:Y:S03]  /*1c1f0*/  MUFU.EX2 R193, R193 ;  /* 0x000000c100c17308 */ /* 0x000fe60000000800 */
[C---:B---3--:R-:W-:Y:S05]  /*1c200*/  HMMA.16816.F32.BF16 R108, R4.reuse, R12, R108 ;  /* 0x0000000c046c723c */ /* 0x048fea000004186c */
[----:B------:R-:W-:Y:S01]  /*1c210*/  MUFU.EX2 R194, R194 ;  /* 0x000000c200c27308 */ /* 0x000fe20000000800 */
[C---:B------:R-:W-:Y:S01]  /*1c220*/  HMMA.16816.F32.BF16 R112, R4.reuse, R14, R112 ;  /* 0x0000000e0470723c */ /* 0x040fe20000041870 */
[----:B------:R-:W3:Y:S06]  /*1c230*/  LDSM.16.MT88.4 R12, [R229+0x16000] ;  /* 0x01600000e50c783b */ /* 0x000eec0000004200 */
[----:B------:R-:W-:Y:S08]  /*1c240*/  MUFU.EX2 R179, R179 ;  /* 0x000000b300b37308 */ /* 0x000ff00000000800 */
[----:B------:R-:W-:Y:S01]  /*1c250*/  MUFU.EX2 R176, R176 ;  /* 0x000000b000b07308 */ /* 0x000fe20000000800 */
[C---:B-1----:R-:W-:Y:S06]  /*1c260*/  HMMA.16816.F32.BF16 R124, R4.reuse, R16, R124 ;  /* 0x00000010047c723c */ /* 0x042fec000004187c */
[C---:B------:R-:W-:Y:S01]  /*1c270*/  HMMA.16816.F32.BF16 R128, R4.reuse, R18, R128 ;  /* 0x000000120480723c */ /* 0x040fe20000041880 */
[-C--:B------:R-:W-:Y:S01]  /*1c280*/  FFMA.FTZ R16, R23, R31.reuse, -R178 ;  /* 0x0000001f17107223 */ /* 0x080fe200000108b2 */
[----:B------:R-:W-:Y:S01]  /*1c290*/  FFMA.FTZ R178, R28, R31, -R30 ;  /* 0x0000001f1cb27223 */ /* 0x000fe2000001081e */
[----:B------:R-:W1:Y:S01]  /*1c2a0*/  LDSM.16.MT88.4 R20, [R227+0x16000] ;  /* 0x01600000e314783b */ /* 0x000e620000004200 */
[----:B------:R-:W-:Y:S02]  /*1c2b0*/  MUFU.EX2 R174, R174 ;  /* 0x000000ae00ae7308 */ /* 0x000fe40000000800 */
[C---:B--2---:R-:W-:Y:S01]  /*1c2c0*/  HMMA.16816.F32.BF16 R136, R4.reuse, R8, R136 ;  /* 0x000000080488723c */ /* 0x044fe20000041888 */
[----:B------:R-:W-:Y:S05]  /*1c2d0*/  LDSM.16.MT88.4 R28, [R228+0x15800] ;  /* 0x01580000e41c783b */ /* 0x000fea0000004200 */
[C---:B------:R-:W-:Y:S01]  /*1c2e0*/  HMMA.16816.F32.BF16 R148, R4.reuse, R10, R148 ;  /* 0x0000000a0494723c */ /* 0x040fe20000041894 */
[----:B------:R-:W2:Y:S01]  /*1c2f0*/  LDSM.16.MT88.4 R8, [R229+0x10800] ;  /* 0x01080000e508783b */ /* 0x000ea20000004200 */
[----:B------:R4:W5:Y:S04]  /*1c300*/  MUFU.EX2 R182, R16 ;  /* 0x0000001000b67308 */ /* 0x0009680000000800 */
[C---:B---3--:R-:W-:Y:S04]  /*1c310*/  HMMA.16816.F32.BF16 R132, R4.reuse, R12, R132 ;  /* 0x0000000c0484723c */ /* 0x048fe80000041884 */
[----:B------:R-:W-:Y:S02]  /*1c320*/  MUFU.EX2 R189, R189 ;  /* 0x000000bd00bd7308 */ /* 0x000fe40000000800 */
[----:B------:R-:W-:Y:S01]  /*1c330*/  HMMA.16816.F32.BF16 R152, R4, R14, R152 ;  /* 0x0000000e0498723c */ /* 0x000fe20000041898 */
[----:B------:R-:W3:Y:S05]  /*1c340*/  LDSM.16.MT88.4 R12, [R230+0x10800] ;  /* 0x01080000e60c783b */ /* 0x000eea0000004200 */
[----:B------:R-:W-:Y:S01]  /*1c350*/  MUFU.EX2 R172, R172 ;  /* 0x000000ac00ac7308 */ /* 0x000fe20000000800 */
[----:B----4-:R-:W4:Y:S01]  /*1c360*/  LDSM.16.MT88.4 R16, [R228+0x10800] ;  /* 0x01080000e410783b */ /* 0x010f220000004200 */
[----:B-----5:R-:W-:-:S06]  /*1c370*/  FADD.FTZ R3, R182, R3 ;  /* 0x00000003b6037221 */ /* 0x020fcc0000010000 */
[----:B------:R-:W5:Y:S01]  /*1c380*/  MUFU.EX2 R175, R175 ;  /* 0x000000af00af7308 */ /* 0x000f620000000800 */
[C---:B-1----:R-:W-:Y:S07]  /*1c390*/  HMMA.16816.F32.BF16 R140, R4.reuse, R20, R140 ;  /* 0x00000014048c723c */ /* 0x042fee000004188c */
[----:B------:R-:W-:Y:S01]  /*1c3a0*/  MUFU.EX2 R177, R177 ;  /* 0x000000b100b17308 */ /* 0x000fe20000000800 */
[----:B------:R-:W-:Y:S01]  /*1c3b0*/  HMMA.16816.F32.BF16 R144, R4, R22, R144 ;  /* 0x000000160490723c */ /* 0x000fe20000041890 */
[----:B------:R-:W1:Y:S06]  /*1c3c0*/  LDSM.16.MT88.4 R20, [R228+0x12800] ;  /* 0x01280000e414783b */ /* 0x000e6c0000004200 */
[----:B------:R-:W5:Y:S01]  /*1c3d0*/  MUFU.EX2 R178, R178 ;  /* 0x000000b200b27308 */ /* 0x000f620000000800 */
        /* <DEDUP_REMOVED lines=22> */
[C---:B------:R-:W-:Y:S06]  /*1c540*/  HMMA.16816.F32.BF16 R52, R4.reuse, R24, R52 ;  /* 0x000000180434723c */ /* 0x040fec0000041834 */
        /* <DEDUP_REMOVED lines=25> */
[----:B------:R-:W3:Y:S05]  /*1c6e0*/  LDSM.16.MT88.4 R16, [R230+0x11000] ;  /* 0x01100000e610783b */ /* 0x000eea0000004200 */
[C---:B----4-:R-:W-:Y:S06]  /*1c6f0*/  HMMA.16816.F32.BF16 R140, R4.reuse, R20, R140 ;  /* 0x00000014048c723c */ /* 0x050fec000004188c */
[----:B------:R-:W-:Y:S01]  /*1c700*/  HMMA.16816.F32.BF16 R144, R4, R22, R144 ;  /* 0x000000160490723c */ /* 0x000fe20000041890 */
[----:B------:R-:W4:Y:S06]  /*1c710*/  LDSM.16.MT88.4 R20, [R230+0x13000] ;  /* 0x01300000e614783b */ /* 0x000f2c0000004200 */
[----:B------:R-:W-:Y:S01]  /*1c720*/  F2FP.BF16.F32.PACK_AB R4, R201, R188 ;  /* 0x000000bcc904723e */ /* 0x000fe200000010ff */
[----:B------:R-:W-:Y:S01]  /*1c730*/  FADD.FTZ R188, R188, R3 ;  /* 0x00000003bcbc7221 */ /* 0x000fe20000010000 */
[----:B------:R-:W-:-:S02]  /*1c740*/  F2FP.BF16.F32.PACK_AB R5, R191, R192 ;  /* 0x000000c0bf05723e */ /* 0x000fc400000010ff */
[----:B------:R-:W-:Y:S01]  /*1c750*/  F2FP.BF16.F32.PACK_AB R6, R195, R190 ;  /* 0x000000bec306723e */ /* 0x000fe200000010ff */
[----:B------:R-:W-:Y:S01]  /*1c760*/  FADD.FTZ R201, R201, R188 ;  /* 0x000000bcc9c97221 */ /* 0x000fe20000010000 */
[----:B------:R-:W-:-:S03]  /*1c770*/  F2FP.BF16.F32.PACK_AB R7, R194, R193 ;  /* 0x000000c1c207723e */ /* 0x000fc600000010ff */
[----:B------:R-:W-:-:S04]  /*1c780*/  FADD.FTZ R190, R190, R201 ;  /* 0x000000c9bebe7221 */ /* 0x000fc80000010000 */
        /* <DEDUP_REMOVED lines=46> */
[----:B------:R-:W-:Y:S01]  /*1ca70*/  HMMA.16816.F32.BF16 R144, R4, R22, R144 ;  /* 0x000000160490723c */ /* 0x000fe20000041890 */
[----:B------:R-:W3:Y:S06]  /*1ca80*/  LDSM.16.MT88.4 R20, [R230+0x13800] ;  /* 0x01380000e614783b */ /* 0x000eec0000004200 */
[----:B------:R-:W-:-:S02]  /*1ca90*/  F2FP.BF16.F32.PACK_AB R4, R176, R179 ;  /* 0x000000b3b004723e */ /* 0x000fc400000010ff */
[----:B-----5:R-:W-:Y:S02]  /*1caa0*/  F2FP.BF16.F32.PACK_AB R5, R175, R172 ;  /* 0x000000acaf05723e */ /* 0x020fe400000010ff */
[----:B------:R-:W-:Y:S02]  /*1cab0*/  F2FP.BF16.F32.PACK_AB R6, R189, R174 ;  /* 0x000000aebd06723e */ /* 0x000fe400000010ff */
[----:B------:R-:W-:-:S07]  /*1cac0*/  F2FP.BF16.F32.PACK_AB R7, R178, R177 ;  /* 0x000000b1b207723e */ /* 0x000fce00000010ff */
        /* <DEDUP_REMOVED lines=32> */
[----:B------:R-:W-:-:S04]  /*1ccd0*/  FADD.FTZ R9, R185, R2 ;  /* 0x00000002b9097221 */ /* 0x000fc80000010000 */
[----:B------:R-:W-:Y:S01]  /*1cce0*/  FADD.FTZ R9, R186, R9 ;  /* 0x00000009ba097221 */ /* 0x000fe20000010000 */
[----:B------:R-:W-:Y:S03]  /*1ccf0*/  HMMA.16816.F32.BF16 R112, R4, R30, R112 ;  /* 0x0000001e0470723c */ /* 0x000fe60000041870 */
[----:B------:R-:W-:-:S03]  /*1cd00*/  FADD.FTZ R0, R192, R9 ;  /* 0x00000009c0007221 */ /* 0x000fc60000010000 */
[----:B-----5:R-:W-:Y:S01]  /*1cd10*/  HMMA.16816.F32.BF16 R116, R4, R24, R116 ;  /* 0x000000180474723c */ /* 0x020fe20000041874 */
[----:B------:R-:W-:-:S04]  /*1cd20*/  FADD.FTZ R0, R191, R0 ;  /* 0x00000000bf007221 */ /* 0x000fc80000010000 */
[----:B------:R-:W-:Y:S01]  /*1cd30*/  FADD.FTZ R3, R193, R0 ;  /* 0x00000000c1037221 */ /* 0x000fe20000010000 */
[C---:B------:R-:W-:Y:S01]  /*1cd40*/  HMMA.16816.F32.BF16 R120, R4.reuse, R26, R120 ;  /* 0x0000001a0478723c */ /* 0x040fe20000041878 */
[----:B------:R-:W-:Y:S02]  /*1cd50*/  FADD.FTZ R0, R195, R190 ;  /* 0x000000bec3007221 */ /* 0x000fe40000010000 */
[----:B------:R-:W-:Y:S02]  /*1cd60*/  FADD.FTZ R3, R194, R3 ;  /* 0x00000003c2037221 */ /* 0x000fe40000010000 */
[----:B------:R-:W-:Y:S01]  /*1cd70*/  FADD.FTZ R179, R179, R0 ;  /* 0x00000000b3b37221 */ /* 0x000fe20000010000 */
[----:B----4-:R-:W-:Y:S01]  /*1cd80*/  HMMA.16816.F32.BF16 R124, R4, R16, R124 ;  /* 0x00000010047c723c */ /* 0x010fe2000004187c */
[----:B------:R-:W-:Y:S01]  /*1cd90*/  FADD.FTZ R172, R172, R3 ;  /* 0x00000003acac7221 */ /* 0x000fe20000010000 */
[----:B------:R-:W-:Y:S01]  /*1cda0*/  MOV R3, R170 ;  /* 0x000000aa00037202 */ /* 0x000fe20000000f00 */
[----:B------:R-:W-:-:S02]  /*1cdb0*/  FADD.FTZ R179, R176, R179 ;  /* 0x000000b3b0b37221 */ /* 0x000fc40000010000 */
[----:B------:R-:W-:Y:S01]  /*1cdc0*/  FADD.FTZ R172, R175, R172 ;  /* 0x000000acafac7221 */ /* 0x000fe20000010000 */
[C---:B------:R-:W-:Y:S01]  /*1cdd0*/  HMMA.16816.F32.BF16 R128, R4.reuse, R18, R128 ;  /* 0x000000120480723c */ /* 0x040fe20000041880 */
[----:B------:R-:W-:Y:S02]  /*1cde0*/  FADD.FTZ R174, R174, R179 ;  /* 0x000000b3aeae7221 */ /* 0x000fe40000010000 */
[----:B------:R-:W-:Y:S02]  /*1cdf0*/  FADD.FTZ R177, R177, R172 ;  /* 0x000000acb1b17221 */ /* 0x000fe40000010000 */
[----:B------:R-:W-:Y:S01]  /*1ce00*/  FADD.FTZ R250, R189, R174 ;  /* 0x000000aebdfa7221 */ /* 0x000fe20000010000 */
[----:B--2---:R-:W-:Y:S01]  /*1ce10*/  HMMA.16816.F32.BF16 R132, R4, R12, R132 ;  /* 0x0000000c0484723c */ /* 0x004fe20000041884 */
[----:B------:R-:W-:-:S05]  /*1ce20*/  FADD.FTZ R251, R178, R177 ;  /* 0x000000b1b2fb7221 */ /* 0x000fca0000010000 */
[C---:B------:R-:W-:Y:S06]  /*1ce30*/  HMMA.16816.F32.BF16 R152, R4.reuse, R14, R152 ;  /* 0x0000000e0498723c */ /* 0x040fec0000041898 */
[C---:B------:R-:W-:Y:S06]  /*1ce40*/  HMMA.16816.F32.BF16 R148, R4.reuse, R10, R148 ;  /* 0x0000000a0494723c */ /* 0x040fec0000041894 */
[C---:B---3--:R-:W-:Y:S06]  /*1ce50*/  HMMA.16816.F32.BF16 R140, R4.reuse, R20, R140 ;  /* 0x00000014048c723c */ /* 0x048fec000004188c */
[----:B------:R-:W-:-:S15]  /*1ce60*/  HMMA.16816.F32.BF16 R144, R4, R22, R144 ;  /* 0x000000160490723c */ /* 0x000fde0000041890 */
[----:B------:R-:W-:-:S09]  /*1ce70*/  NOP ;  /* 0x0000000000007918 */ /* 0x000fd20000000000 */
.L_x_2757:
[----:B------:R-:W-:-:S13]  /*1ce80*/  ISETP.GE.AND P0, PT, R241, 0x1, PT ;  /* 0x00000001f100780c */ /* 0x000fda0003f06270 */
[----:B------:R-:W-:Y:S05]  /*1ce90*/  @!P0 BRA `(.L_x_2766) ;  /* 0x0000003c00cc8947 */ /* 0x000fea0003800000 */
[----:B------:R-:W-:Y:S01]  /*1cea0*/  SHF.L.U64.HI R248, R166, 0x5, R167 ;  /* 0x00000005a6f87819 */ /* 0x000fe200000102a7 */
[C---:B------:R-:W-:Y:S01]  /*1ceb0*/  IMAD.SHL.U32 R247, R168.reuse, 0x20, RZ ;  /* 0x00000020a8f77824 */ /* 0x040fe200078e00ff */
[----:B------:R-:W-:Y:S01]  /*1cec0*/  SHF.L.U64.HI R246, R168, 0x5, R169 ;  /* 0x00000005a8f67819 */ /* 0x000fe200000102a9 */
[----:B------:R-:W-:Y:S01]  /*1ced0*/  IMAD.SHL.U32 R249, R166, 0x20, RZ ;  /* 0x00000020a6f97824 */ /* 0x000fe200078e00ff */
[----:B------:R-:W-:Y:S01]  /*1cee0*/  MOV R0, R3 ;  /* 0x0000000300007202 */ /* 0x000fe20000000f00 */
[----:B------:R-:W-:-:S07]  /*1cef0*/  IMAD.MOV.U32 R167, RZ, RZ, R164 ;  /* 0x000000ffffa77224 */ /* 0x000fce00078e00a4 */
.L_x_2775:
        /* <DEDUP_REMOVED lines=12> */
[C---:B------:R-:W-:Y:S02]  /*1cfc0*/  R2UR UR5, R165.reuse ;  /* 0x00000000a50572ca */ /* 0x040fe400000e0000 */
[C---:B------:R-:W-:Y:S02]  /*1cfd0*/  R2UR UR10, R164.reuse ;  /* 0x00000000a40a72ca */ /* 0x040fe400000e0000 */
[C---:B------:R-:W-:Y:S02]  /*1cfe0*/  R2UR UR11, R165.reuse ;  /* 0x00000000a50b72ca */ /* 0x040fe400000e0000 */
[C---:B------:R-:W-:Y:S02]  /*1cff0*/  R2UR UR12, R164.reuse ;  /* 0x00000000a40c72ca */ /* 0x040fe400000e0000 */
[C---:B------:R-:W-:Y:S02]  /*1d000*/  R2UR UR13, R165.reuse ;  /* 0x00000000a50d72ca */ /* 0x040fe400000e0000 */
[----:B------:R-:W-:Y:S02]  /*1d010*/  R2UR UR8, R164 ;  /* 0x00000000a40872ca */ /* 0x000fe400000e0000 */
[----:B------:R-:W-:Y:S01]  /*1d020*/  R2UR UR9, R165 ;  /* 0x00000000a50972ca */ /* 0x000fe200000e0000 */
[----:B--2---:R-:W2:Y:S02]  /*1d030*/  LD.E R11, desc[UR4][R2.64+0x170] ;  /* 0x00017004020b7980 */ /* 0x004ea4000c101900 */
        /* <DEDUP_REMOVED lines=60> */
.L_x_2768:
[----:B-1----:R-:W-:Y:S02]  /*1d400*/  R2UR UR4, R164 ;  /* 0x00000000a40472ca */ /* 0x002fe400000e0000 */
[----:B------:R-:W-:Y:S11]  /*1d410*/  R2UR UR5, R165 ;  /* 0x00000000a50572ca */ /* 0x000ff600000e0000 */
[----:B------:R-:W-:Y:S02]  /*1d420*/  @!UPT UIADD3 URZ, URZ, URZ, URZ ;  /* 0x0000003f3f3ff290 */ /* 0x000fe4000fffe03f */
[----:B--2---:R-:W2:Y:S02]  /*1d430*/  LD.E R8, desc[UR4][R2.64+0x40] ;  /* 0x0000400402087980 */ /* 0x004ea4000c101900 */
[----:B--2---:R-:W-:Y:S05]  /*1d440*/  IMAD.U32 R8, R8, -0x40, RZ ;  /* 0xffffffc008087824 */ /* 0x004fea00078e00ff */
[----:B------:R-:W-:Y:S02]  /*1d450*/  SHF.R.S32.HI R7, RZ, 0x1f, R8 ;  /* 0x0000001fff077819 */ /* 0x000fe40000011408 */
.L_x_2769:
[----:B------:R-:W-:Y:S05]  /*1d460*/  BSYNC B0 ;  /* 0x0000000000007941 */ /* 0x000fea0003800000 */
.L_x_2767:
[----:B------:R-:W-:Y:S01]  /*1d470*/  R2UR UR36, R164 ;  /* 0x00000000a42472ca */ /* 0x000fe200000e0000 */
[----:B------:R-:W-:Y:S01]  /*1d480*/  BSSY B1, `(.L_x_2770) ;  /* 0x000019b000017945 */ /* 0x000fe20003800000 */
[C---:B------:R-:W-:Y:S02]  /*1d490*/  R2UR UR37, R165.reuse ;  /* 0x00000000a52572ca */ /* 0x040fe400000e0000 */
[----:B------:R-:W-:Y:S02]  /*1d4a0*/  LEA R244, P0, R8, R244, 0x1 ;  /* 0x000000f408f47211 */ /* 0x000fe400078008ff */
[----:B------:R-:W-:Y:S02]  /*1d4b0*/  R2UR UR34, R164 ;  /* 0x00000000a42272ca */ /* 0x000fe400000e0000 */
[C---:B------:R-:W-:Y:S02]  /*1d4c0*/  R2UR UR35, R165.reuse ;  /* 0x00000000a52372ca */ /* 0x040fe400000e0000 */
[----:B------:R-:W-:Y:S02]  /*1d4d0*/  LEA.HI.X R245, R8, R245, R7, 0x1, P0 ;  /* 0x000000f508f57211 */ /* 0x000fe400000f0c07 */
[C---:B------:R-:W-:Y:S02]  /*1d4e0*/  R2UR UR32, R164.reuse ;  /* 0x00000000a42072ca */ /* 0x040fe400000e0000 */
[C---:B------:R-:W-:Y:S01]  /*1d4f0*/  R2UR UR33, R165.reuse ;  /* 0x00000000a52172ca */ /* 0x040fe200000e0000 */
[----:B------:R-:W-:Y:S01]  /*1d500*/  @!PT LDS RZ, [RZ] ;  /* 0x00000000fffff984 */ /* 0x000fe20000000800 */
[----:B------:R-:W-:Y:S01]  /*1d510*/  @!PT LDS RZ, [RZ] ;  /* 0x00000000fffff984 */ /* 0x000fe20000000800 */
[----:B------:R-:W-:Y:S01]  /*1d520*/  @!PT LDS RZ, [RZ] ;  /* 0x00000000fffff984 */ /* 0x000fe20000000800 */
[----:B------:R-:W-:Y:S01]  /*1d530*/  LDGSTS.E.BYPASS.LTC128B.128 [R239+0x10000], desc[UR36][R244.64] ;  /* 0x10000000f4ef7fae */ /* 0x000fe2000b901d64 */
[C---:B------:R-:W-:Y:S02]  /*1d540*/  R2UR UR30, R164.reuse ;  /* 0x00000000a41e72ca */ /* 0x040fe400000e0000 */
[C---:B------:R-:W-:Y:S02]  /*1d550*/  R2UR UR31, R165.reuse ;  /* 0x00000000a51f72ca */ /* 0x040fe400000e0000 */
[C---:B------:R-:W-:Y:S01]  /*1d560*/  R2UR UR28, R164.reuse ;  /* 0x00000000a41c72ca */ /* 0x040fe200000e0000 */
[----:B------:R-:W-:Y:S01]  /*1d570*/  LDGSTS.E.BYPASS.LTC128B.128 [R239+0x12000], desc[UR34][R244.64+0x80] ;  /* 0x12000080f4ef7fae */ /* 0x000fe2000b901d62 */
[----:B------:R-:W-:Y:S02]  /*1d580*/  R2UR UR29, R165 ;  /* 0x00000000a51d72ca */ /* 0x000fe400000e0000 */
[----:B------:R-:W-:Y:S02]  /*1d590*/  IADD3 R6, P0, R247, R244, RZ ;  /* 0x000000f4f7067210 */ /* 0x000fe40007f1e0ff */
[----:B------:R-:W-:Y:S01]  /*1d5a0*/  R2UR UR26, R164 ;  /* 0x00000000a41a72ca */ /* 0x000fe200000e0000 */
[----:B------:R-:W-:Y:S01]  /*1d5b0*/  LDGSTS.E.BYPASS.LTC128B.128 [R239+0x14000], desc[UR32][R244.64+0x100] ;  /* 0x14000100f4ef7fae */ /* 0x000fe2000b901d60 */
[C---:B------:R-:W-:Y:S01]  /*1d5c0*/  R2UR UR27, R165.reuse ;  /* 0x00000000a51b72ca */ /* 0x040fe200000e0000 */
[----:B------:R-:W-:Y:S01]  /*1d5d0*/  IMAD.X R7, R246, 0x1, R245, P0 ;  /* 0x00000001f6077824 */ /* 0x000fe200000e06f5 */
[C---:B------:R-:W-:Y:S01]  /*1d5e0*/  R2UR UR24, R164.reuse ;  /* 0x00000000a41872ca */ /* 0x040fe200000e0000 */
[----:B------:R-:W-:Y:S01]  /*1d5f0*/  LDGSTS.E.BYPASS.LTC128B.128 [R239+0x16000], desc[UR30][R244.64+0x180] ;  /* 0x16000180f4ef7fae */ /* 0x000fe2000b901d5e */
[C---:B------:R-:W-:Y:S02]  /*1d600*/  R2UR UR25, R165.reuse ;  /* 0x00000000a51972ca */ /* 0x040fe400000e0000 */
[C---:B------:R-:W-:Y:S01]  /*1d610*/  R2UR UR22, R164.reuse ;  /* 0x00000000a41672ca */ /* 0x040fe200000e0000 */
[----:B------:R-:W-:Y:S01]  /*1d620*/  LDGSTS.E.BYPASS.LTC128B.128 [R239+0x10800], desc[UR28][R6.64] ;  /* 0x1080000006ef7fae */ /* 0x000fe2000b901d5c */
[C---:B------:R-:W-:Y:S02]  /*1d630*/  R2UR UR23, R165.reuse ;  /* 0x00000000a51772ca */ /* 0x040fe400000e0000 */
[C---:B------:R-:W-:Y:S02]  /*1d640*/  R2UR UR20, R164.reuse ;  /* 0x00000000a41472ca */ /* 0x040fe400000e0000 */
[----:B------:R-:W-:Y:S01]  /*1d650*/  R2UR UR21, R165 ;  /* 0x00000000a51572ca */ /* 0x000fe200000e0000 */
[----:B------:R-:W-:Y:S01]  /*1d660*/  LDGSTS.E.BYPASS.LTC128B.128 [R239+0x12800], desc[UR26][R6.64+0x80] ;  /* 0x1280008006ef7fae */ /* 0x000fe2000b901d5a */
        /* <DEDUP_REMOVED lines=20> */
[----:B------:R1:W-:Y:S01]  /*1d7b0*/  LDGSTS.E.BYPASS.LTC128B.128 [R239+0x17000], desc[UR14][R4.64+0x180] ;  /* 0x1700018004ef7fae */ /* 0x0003e2000b901d4e */
[C---:B------:R-:W-:Y:S02]  /*1d7c0*/  R2UR UR9, R165.reuse ;  /* 0x00000000a50972ca */ /* 0x040fe400000e0000 */
[----:B------:R-:W-:Y:S01]  /*1d7d0*/  R2UR UR4, R164 ;  /* 0x00000000a40472ca */ /* 0x000fe200000e0000 */
[----:B------:R-:W-:Y:S01]  /*1d7e0*/  LDGSTS.E.BYPASS.LTC128B.128 [R239+0x11800], desc[UR12][R12.64] ;  /* 0x118000000cef7fae */ /* 0x000fe2000b901d4c */
[----:B------:R-:W-:Y:S02]  /*1d7f0*/  R2UR UR5, R165 ;  /* 0x00000000a50572ca */ /* 0x000fe400000e0000 */
[----:B------:R-:W-:Y:S03]  /*1d800*/  ISETP.GE.AND P0, PT, R241, 0x2, PT ;  /* 0x00000002f100780c */ /* 0x000fe60003f06270 */
        /* <DEDUP_REMOVED lines=18> */
[----:B------:R-:W1:Y:S03]  /*1d930*/  LDSM.16.M88.4 R200, [R220+0x8800] ;  /* 0x00880000dcc8783b */ /* 0x000e660000000200 */
[C---:B--2---:R-:W-:Y:S06]  /*1d940*/  HMMA.16816.F32.BF16 R12, R32.reuse, R16, RZ ;  /* 0x00000010200c723c */ /* 0x044fec00000418ff */
[C---:B------:R-:W-:Y:S06]  /*1d950*/  HMMA.16816.F32.BF16 R16, R32.reuse, R18, RZ ;  /* 0x000000122010723c */ /* 0x040fec00000418ff */
[C---:B---3--:R-:W-:Y:S06]  /*1d960*/  HMMA.16816.F32.BF16 R20, R32.reuse, R24, RZ ;  /* 0x000000182014723c */ /* 0x048fec00000418ff */
[C---:B------:R-:W-:Y:S06]  /*1d970*/  HMMA.16816.F32.BF16 R24, R32.reuse, R26, RZ ;  /* 0x0000001a2018723c */ /* 0x040fec00000418ff */
[C---:B----4-:R-:W-:Y:S06]  /*1d980*/  HMMA.16816.F32.BF16 R28, R32.reuse, R168, RZ ;  /* 0x000000a8201c723c */ /* 0x050fec00000418ff */
[----:B------:R-:W-:Y:S01]  /*1d990*/  HMMA.16816.F32.BF16 R32, R32, R170, RZ ;  /* 0x000000aa2020723c */ /* 0x000fe200000418ff */
[----:B------:R-:W2:Y:S05]  /*1d9a0*/  LDSM.16.M88.4 R168, [R220+0x9000] ;  /* 0x00900000dca8783b */ /* 0x000eaa0000000200 */
[C---:B-----5:R-:W-:Y:S06]  /*1d9b0*/  HMMA.16816.F32.BF16 R4, R172.reuse, R176, R4 ;  /* 0x000000b0ac04723c */ /* 0x060fec0000041804 */
        /* <DEDUP_REMOVED lines=184> */
[C---:B------:R-:W-:Y:S06]  /*1e540*/  HMMA.16816.F32.BF16 R24, R168.reuse, R190, R24 ;  /* 0x000000bea818723c */ /* 0x040fec0000041818 */
[C---:B----4-:R-:W-:Y:S06]  /*1e550*/  HMMA.16816.F32.BF16 R28, R168.reuse, R200, R28 ;  /* 0x000000c8a81c723c */ /* 0x050fec000004181c */
        /* <DEDUP_REMOVED lines=13> */
[----:B------:R-:W-:Y:S01]  /*1e630*/  R2UR UR10, R164 ;  /* 0x00000000a40a72ca */ /* 0x000fe200000e0000 */
[----:B------:R-:W-:Y:S01]  /*1e640*/  VIADD R174, R174, 0xffffffc0 ;  /* 0xffffffc0aeae7836 */ /* 0x000fe20000000000 */
[C---:B------:R-:W-:Y:S02]  /*1e650*/  R2UR UR11, R165.reuse ;  /* 0x00000000a50b72ca */ /* 0x040fe400000e0000 */
[C---:B------:R-:W-:Y:S02]  /*1e660*/  R2UR UR12, R164.reuse ;  /* 0x00000000a40c72ca */ /* 0x040fe400000e0000 */
[C---:B------:R-:W-:Y:S02]  /*1e670*/  R2UR UR13, R165.reuse ;  /* 0x00000000a50d72ca */ /* 0x040fe400000e0000 */
[----:B------:R-:W-:Y:S02]  /*1e680*/  R2UR UR8, R164 ;  /* 0x00000000a40872ca */ /* 0x000fe400000e0000 */
[----:B------:R-:W-:Y:S01]  /*1e690*/  R2UR UR9, R165 ;  /* 0x00000000a50972ca */ /* 0x000fe200000e0000 */
[----:B------:R-:W2:Y:S11]  /*1e6a0*/  LD.E R175, desc[UR4][R2.64+0x170] ;  /* 0x0001700402af7980 */ /* 0x000eb6000c101900 */
[----:B------:R-:W-:Y:S01]  /*1e6b0*/  @!UPT UIADD3 URZ, URZ, URZ, URZ ;  /* 0x0000003f3f3ff290 */ /* 0x000fe2000fffe03f */
[----:B------:R-:W3:Y:S01]  /*1e6c0*/  LD.E.64 R178, desc[UR8][R2.64+0x20] ;  /* 0x0000200802b27980 */ /* 0x000ee2000c101b00 */
[-C--:B--2---:R-:W-:Y:S02]  /*1e6d0*/  IABS R171, R175.reuse ;  /* 0x000000af00ab7213 */ /* 0x084fe40000000000 */
[-C--:B------:R-:W-:Y:S02]  /*1e6e0*/  IABS R169, R175.reuse ;  /* 0x000000af00a97213 */ /* 0x080fe40000000000 */
[----:B------:R-:W1:Y:S03]  /*1e6f0*/  I2F.RP R168, R171 ;  /* 0x000000ab00a87306 */ /* 0x000e660000209400 */
        /* <DEDUP_REMOVED lines=20> */
[--C-:B------:R-:W-:Y:S01]  /*1e840*/  @!P1 IMAD.IADD R166, R166, 0x1, -R171.reuse ;  /* 0x00000001a6a69824 */ /* 0x100fe200078e0aab */
[----:B------:R-:W-:Y:S01]  /*1e850*/  @!P1 IADD3 R170, R170, 0x1, RZ ;  /* 0x00000001aaaa9810 */ /* 0x000fe20007ffe0ff */
[----:B------:R-:W-:Y:S01]  /*1e860*/  @!P2 IMAD.IADD R168, R168, 0x1, -R171 ;  /* 0x00000001a8a8a824 */ /* 0x000fe200078e0aab */
[----:B------:R-:W-:Y:S01]  /*1e870*/  ISETP.GE.AND P1, PT, R174, RZ, PT ;  /* 0x000000ffae00720c */ /* 0x000fe20003f26270 */
[----:B------:R-:W-:Y:S01]  /*1e880*/  @!P2 VIADD R173, R173, 0x1 ;  /* 0x00000001adada836 */ /* 0x000fe20000000000 */
[-C--:B------:R-:W-:Y:S02]  /*1e890*/  ISETP.GE.U32.AND P3, PT, R166, R171.reuse, PT ;  /* 0x000000aba600720c */ /* 0x080fe40003f66070 */
[----:B------:R-:W-:Y:S02]  /*1e8a0*/  ISETP.GE.U32.AND P4, PT, R168, R171, PT ;  /* 0x000000aba800720c */ /* 0x000fe40003f86070 */
[----:B------:R-:W-:Y:S02]  /*1e8b0*/  LOP3.LUT R166, RZ, R175, RZ, 0x33, !PT ;  /* 0x000000afffa67212 */ /* 0x000fe400078e33ff */
[----:B------:R-:W-:Y:S07]  /*1e8c0*/  ISETP.NE.AND P2, PT, R175, RZ, PT ;  /* 0x000000ffaf00720c */ /* 0x000fee0003f45270 */
        /* <DEDUP_REMOVED lines=26> */
.L_x_2773:
[----:B------:R-:W-:Y:S02]  /*1ea70*/  R2UR UR4, R164 ;  /* 0x00000000a40472ca */ /* 0x000fe400000e0000 */
[----:B------:R-:W-:Y:S11]  /*1ea80*/  R2UR UR5, R165 ;  /* 0x00000000a50572ca */ /* 0x000ff600000e0000 */
[----:B------:R-:W-:Y:S02]  /*1ea90*/  @!UPT UIADD3 URZ, URZ, URZ, URZ ;  /* 0x0000003f3f3ff290 */ /* 0x000fe4000fffe03f */
[----:B------:R-:W2:Y:S02]  /*1eaa0*/  LD.E R172, desc[UR4][R2.64+0x38] ;  /* 0x0000380402ac7980 */ /* 0x000ea4000c101900 */
[----:B--2---:R-:W-:Y:S05]  /*1eab0*/  IMAD.U32 R172, R172, -0x40, RZ ;  /* 0xffffffc0acac7824 */ /* 0x004fea00078e00ff */
[----:B------:R-:W-:Y:S02]  /*1eac0*/  SHF.R.S32.HI R171, RZ, 0x1f, R172 ;  /* 0x0000001fffab7819 */ /* 0x000fe400000114ac */
.L_x_2774:
[----:B------:R-:W-:Y:S05]  /*1ead0*/  BSYNC B0 ;  /* 0x0000000000007941 */ /* 0x000fea0003800000 */
.L_x_2772:
[----:B------:R-:W-:Y:S02]  /*1eae0*/  LEA R232, P0, R172, R232, 0x1 ;  /* 0x000000e8ace87211 */ /* 0x000fe400078008ff */
[----:B------:R-:W-:Y:S02]  /*1eaf0*/  R2UR UR12, R164 ;  /* 0x00000000a40c72ca */ /* 0x000fe400000e0000 */
[C---:B------:R-:W-:Y:S02]  /*1eb00*/  R2UR UR13, R165.reuse ;  /* 0x00000000a50d72ca */ /* 0x040fe400000e0000 */
[----:B------:R-:W-:Y:S02]  /*1eb10*/  LEA.HI.X R231, R172, R231, R171, 0x1, P0 ;  /* 0x000000e7ace77211 */ /* 0x000fe400000f0cab */
[C---:B------:R-:W-:Y:S02]  /*1eb20*/  R2UR UR10, R164.reuse ;  /* 0x00000000a40a72ca */ /* 0x040fe400000e0000 */
[C---:B------:R-:W-:Y:S01]  /*1eb30*/  R2UR UR11, R165.reuse ;  /* 0x00000000a50b72ca */ /* 0x040fe200000e0000 */
[--C-:B------:R-:W-:Y:S01]  /*1eb40*/  IMAD.MOV.U32 R233, RZ, RZ, R231.reuse ;  /* 0x000000ffffe97224 */ /* 0x100fe200078e00e7 */
[C---:B------:R-:W-:Y:S02]  /*1eb50*/  R2UR UR8, R164.reuse ;  /* 0x00000000a40872ca */ /* 0x040fe400000e0000 */
[C---:B------:R-:W-:Y:S02]  /*1eb60*/  R2UR UR9, R165.reuse ;  /* 0x00000000a50972ca */ /* 0x040fe400000e0000 */
[C---:B------:R-:W-:Y:S01]  /*1eb70*/  R2UR UR4, R164.reuse ;  /* 0x00000000a40472ca */ /* 0x040fe200000e0000 */
[----:B------:R-:W-:Y:S01]  /*1eb80*/  @!PT LDS RZ, [RZ] ;  /* 0x00000000fffff984 */ /* 0x000fe20000000800 */
[----:B------:R-:W-:Y:S01]  /*1eb90*/  @!PT LDS RZ, [RZ] ;  /* 0x00000000fffff984 */ /* 0x000fe20000000800 */
[----:B------:R-:W-:Y:S01]  /*1eba0*/  @!PT LDS RZ, [RZ] ;  /* 0x00000000fffff984 */ /* 0x000fe20000000800 */
[----:B------:R1:W-:Y:S01]  /*1ebb0*/  LDGSTS.E.BYPASS.LTC128B.128 [R239+0x8000], desc[UR12][R232.64] ;  /* 0x08000000e8ef7fae */ /* 0x0003e2000b901d4c */
[C---:B------:R-:W-:Y:S02]  /*1ebc0*/  R2UR UR5, R165.reuse ;  /* 0x00000000a50572ca */ /* 0x040fe400000e0000 */
[C---:B------:R-:W-:Y:S02]  /*1ebd0*/  R2UR UR28, R164.reuse ;  /* 0x00000000a41c72ca */ /* 0x040fe400000e0000 */
[----:B------:R-:W-:Y:S01]  /*1ebe0*/  R2UR UR29, R165 ;  /* 0x00000000a51d72ca */ /* 0x000fe200000e0000 */
[----:B------:R1:W-:Y:S01]  /*1ebf0*/  LDGSTS.E.BYPASS.LTC128B.128 [R239+0xa000], desc[UR10][R232.64+0x80] ;  /* 0x0a000080e8ef7fae */ /* 0x0003e2000b901d4a */
[----:B------:R-:W-:Y:S02]  /*1ec00*/  IADD3 R172, P0, R249, R232, RZ ;  /* 0x000000e8f9ac7210 */ /* 0x000fe40007f1e0ff */
[----:B------:R-:W-:Y:S01]  /*1ec10*/  R2UR UR26, R164 ;  /* 0x00000000a41a72ca */ /* 0x000fe200000e0000 */
[----:B------:R1:W-:Y:S01]  /*1ec20*/  LDGSTS.E.BYPASS.LTC128B.128 [R239+0xc000], desc[UR8][R232.64+0x100] ;  /* 0x0c000100e8ef7fae */ /* 0x0003e2000b901d48 */
[C---:B------:R-:W-:Y:S01]  /*1ec30*/  R2UR UR27, R165.reuse ;  /* 0x00000000a51b72ca */ /* 0x040fe200000e0000 */
[----:B------:R-:W-:Y:S01]  /*1ec40*/  IMAD.X R173, R248, 0x1, R231, P0 ;  /* 0x00000001f8ad7824 */ /* 0x000fe200000e06e7 */
[C---:B------:R-:W-:Y:S01]  /*1ec50*/  R2UR UR24, R164.reuse ;  /* 0x00000000a41872ca */ /* 0x040fe200000e0000 */
[----:B------:R1:W-:Y:S01]  /*1ec60*/  LDGSTS.E.BYPASS.LTC128B.128 [R239+0xe000], desc[UR4][R232.64+0x180] ;  /* 0x0e000180e8ef7fae */ /* 0x0003e2000b901d44 */
[C---:B------:R-:W-:Y:S02]  /*1ec70*/  R2UR UR25, R165.reuse ;  /* 0x00000000a51972ca */ /* 0x040fe400000e0000 */
[C---:B------:R-:W-:Y:S01]  /*1ec80*/  R2UR UR22, R164.reuse ;  /* 0x00000000a41672ca */ /* 0x040fe200000e0000 */
        /* <DEDUP_REMOVED lines=13> */
[----:B------:R-:W-:Y:S01]  /*1ed60*/  R2UR UR14, R164 ;  /* 0x00000000a40e72ca */ /* 0x000fe200000e0000 */
[----:B------:R1:W-:Y:S01]  /*1ed70*/  LDGSTS.E.BYPASS.LTC128B.128 [R239+0x9000], desc[UR20][R170.64] ;  /* 0x09000000aaef7fae */ /* 0x0003e2000b901d54 */
[----:B------:R-:W-:Y:S02]  /*1ed80*/  R2UR UR15, R165 ;  /* 0x00000000a50f72ca */ /* 0x000fe400000e0000 */
[----:B------:R-:W-:Y:S03]  /*1ed90*/  IADD3 R168, P0, R249, R170, RZ ;  /* 0x000000aaf9a87210 */ /* 0x000fe60007f1e0ff */
[----:B------:R1:W-:Y:S02]  /*1eda0*/  LDGSTS.E.BYPASS.LTC128B.128 [R239+0xb000], desc[UR18][R170.64+0x80] ;  /* 0x0b000080aaef7fae */ /* 0x0003e4000b901d52 */
[----:B------:R-:W-:Y:S02]  /*1edb0*/  IMAD.X R169, R248, 0x1, R171, P0 ;  /* 0x00000001f8a97824 */ /* 0x000fe400000e06ab */
[----:B------:R1:W-:Y:S04]  /*1edc0*/  LDGSTS.E.BYPASS.LTC128B.128 [R239+0xd000], desc[UR16][R170.64+0x100] ;  /* 0x0d000100aaef7fae */ /* 0x0003e8000b901d50 */
[----:B------:R1:W-:Y:S04]  /*1edd0*/  LDGSTS.E.BYPASS.LTC128B.128 [R239+0xf000], desc[UR14][R170.64+0x180] ;  /* 0x0f000180aaef7fae */ /* 0x0003e8000b901d4e */
[----:B------:R1:W-:Y:S04]  /*1ede0*/  LDGSTS.E.BYPASS.LTC128B.128 [R239+0x9800], desc[UR12][R168.64] ;  /* 0x09800000a8ef7fae */ /* 0x0003e8000b901d4c */
[----:B------:R1:W-:Y:S04]  /*1edf0*/  LDGSTS.E.BYPASS.LTC128B.128 [R239+0xb800], desc[UR10][R168.64+0x80] ;  /* 0x0b800080a8ef7fae */ /* 0x0003e8000b901d4a */
[----:B------:R1:W-:Y:S04]  /*1ee00*/  LDGSTS.E.BYPASS.LTC128B.128 [R239+0xd800], desc[UR8][R168.64+0x100] ;  /* 0x0d800100a8ef7fae */ /* 0x0003e8000b901d48 */
[----:B------:R1:W-:Y:S04]  /*1ee10*/  LDGSTS.E.BYPASS.LTC128B.128 [R239+0xf800], desc[UR4][R168.64+0x180] ;  /* 0x0f800180a8ef7fae */ /* 0x0003e8000b901d44 */
[----:B------:R-:W0:Y:S02]  /*1ee20*/  LDGDEPBAR ;  /* 0x00000000000079af */ /* 0x000e240000000000 */
.L_x_2771:
[----:B------:R-:W-:Y:S05]  /*1ee30*/  BSYNC B1 ;  /* 0x0000000000017941 */ /* 0x000fea0003800000 */
.L_x_2770:
        /* <DEDUP_REMOVED lines=14> */
[----:B------:R-:W-:Y:S03]  /*1ef20*/  LDSM.16.MT88.4 R180, [R227+0x10800] ;  /* 0x01080000e3b4783b */ /* 0x000fe60000004200 */
[----:B------:R-:W-:Y:S02]  /*1ef30*/  FMNMX.FTZ R169, R13, R166, !PT ;  /* 0x000000a60da97209 */ /* 0x000fe40007810000 */
[----:B------:R-:W-:Y:S03]  /*1ef40*/  FMNMX.FTZ R166, R14, R171, !PT ;  /* 0x000000ab0ea67209 */ /* 0x000fe60007810000 */
[----:B------:R-:W-:Y:S01]  /*1ef50*/  LDSM.16.MT88.4 R188, [R228+0x12800] ;  /* 0x01280000e4bc783b */ /* 0x000fe20000004200 */
        /* <DEDUP_REMOVED lines=20> */
[----:B------:R-:W1:Y:S01]  /*1f0a0*/  SHFL.BFLY PT, R3, R170, 0x2, 0x1f ;  /* 0x0c401f00aa037f89 */ /* 0x000e6200000e0000 */
[----:B------:R-:W-:Y:S07]  /*1f0b0*/  FMNMX.FTZ R169, R35, R2, !PT ;  /* 0x0000000223a97209 */ /* 0x000fee0007810000 */
        /* <DEDUP_REMOVED lines=8> */
[----:B---3--:R-:W-:Y:S05]  /*1f140*/  FMNMX.FTZ R3, R166, R3, !PT ;  /* 0x00000003a6037209 */ /* 0x008fea0007810000 */
[----:B------:R-:W-:Y:S04]  /*1f150*/  FADD.FTZ R0, -R3, R0 ;  /* 0x0000000003007221 */ /* 0x000fe80000010100 */
[C---:B--2---:R-:W-:Y:S01]  /*1f160*/  FMUL.FTZ R168, R165.reuse, R0 ;  /* 0x00000000a5a87220 */ /* 0x044fe20000410000 */
[C---:B------:R-:W-:Y:S01]  /*1f170*/  FMUL.FTZ R167, R165.reuse, R2 ;  /* 0x00000002a5a77220 */ /* 0x040fe20000410000 */
[C---:B------:R-:W-:Y:S01]  /*1f180*/  FMUL.FTZ R198, R165.reuse, R164 ;  /* 0x000000a4a5c67220 */ /* 0x040fe20000410000 */
[----:B------:R-:W-:Y:S01]  /*1f190*/  FMUL.FTZ R196, R165, R3 ;  /* 0x00000003a5c47220 */ /* 0x000fe20000410000 */
[----:B------:R1:W2:Y:S03]  /*1f1a0*/  MUFU.EX2 R0, R168 ;  /* 0x000000a800007308 */ /* 0x0002a60000000800 */
[----:B------:R-:W-:Y:S02]  /*1f1b0*/  FSEL R198, R198, RZ, P0 ;  /* 0x000000ffc6c67208 */ /* 0x000fe40000000000 */
[----:B------:R-:W-:Y:S05]  /*1f1c0*/  FSETP.NEU.FTZ.AND P0, PT, R3, -INF , PT ;  /* 0xff8000000300780b */ /* 0x000fea0003f1d000 */
[----:B------:R3:W4:Y:S01]  /*1f1d0*/  MUFU.EX2 R2, R167 ;  /* 0x000000a700027308 */ /* 0x0007220000000800 */
[----:B------:R-:W-:Y:S01]  /*1f1e0*/  FSEL R196, R196, RZ, P0 ;  /* 0x000000ffc4c47208 */ /* 0x000fe20000000000 */
[-CC-:B------:R-:W-:Y:S01]  /*1f1f0*/  FFMA.FTZ R193, R4, R165.reuse, -R198.reuse ;  /* 0x000000a504c17223 */ /* 0x180fe200000108c6 */
[-CC-:B------:R-:W-:Y:S01]  /*1f200*/  FFMA.FTZ R166, R5, R165.reuse, -R198.reuse ;  /* 0x000000a505a67223 */ /* 0x180fe200000108c6 */
[-CC-:B------:R-:W-:Y:S01]  /*1f210*/  FFMA.FTZ R192, R8, R165.reuse, -R198.reuse ;  /* 0x000000a508c07223 */ /* 0x180fe200000108c6 */
[-C--:B------:R-:W-:Y:S01]  /*1f220*/  FFMA.FTZ R195, R9, R165.reuse, -R198 ;  /* 0x000000a509c37223 */ /* 0x080fe200000108c6 */
[-CC-:B------:R-:W-:Y:S01]  /*1f230*/  FFMA.FTZ R197, R6, R165.reuse, -R196.reuse ;  /* 0x000000a506c57223 */ /* 0x180fe200000108c4 */
[-CC-:B------:R-:W-:Y:S01]  /*1f240*/  FFMA.FTZ R194, R10, R165.reuse, -R196.reuse ;  /* 0x000000a50ac27223 */ /* 0x180fe200000108c4 */
[--C-:B------:R-:W-:Y:S01]  /*1f250*/  FFMA.FTZ R199, R11, R165, -R196.reuse ;  /* 0x000000a50bc77223 */ /* 0x100fe200000108c4 */
[----:B-1----:R-:W1:Y:S01]  /*1f260*/  LDSM.16.MT88.4 R168, [R230+0x10000] ;  /* 0x01000000e6a8783b */ /* 0x002e620000004200 */
[----:B------:R-:W-:Y:S01]  /*1f270*/  MUFU.EX2 R193, R193 ;  /* 0x000000c100c17308 */ /* 0x000fe20000000800 */
[C---:B--2---:R-:W-:Y:S01]  /*1f280*/  FMUL.FTZ R6, R0.reuse, R162 ;  /* 0x000000a200067220 */ /* 0x044fe20000410000 */
[C---:B------:R-:W-:Y:S01]  /*1f290*/  FMUL.FTZ R10, R0.reuse, R158 ;  /* 0x0000009e000a7220 */ /* 0x040fe20000410000 */
[C---:B------:R-:W-:Y:S01]  /*1f2a0*/  FMUL.FTZ R11, R0.reuse, R159 ;  /* 0x0000009f000b7220 */ /* 0x040fe20000410000 */
[C---:B------:R-:W-:Y:S01]  /*1f2b0*/  FMUL.FTZ R38, R0.reuse, R38 ;  /* 0x0000002600267220 */ /* 0x040fe20000410000 */
[C---:B------:R-:W-:Y:S01]  /*1f2c0*/  FMUL.FTZ R39, R0.reuse, R39 ;  /* 0x0000002700277220 */ /* 0x040fe20000410000 */
[----:B------:R-:W-:Y:S01]  /*1f2d0*/  FMUL.FTZ R42, R0, R42 ;  /* 0x0000002a002a7220 */ /* 0x000fe20000410000 */
[--C-:B---3--:R-:W-:Y:S03]  /*1f2e0*/  FFMA.FTZ R167, R7, R165, -R196.reuse ;  /* 0x000000a507a77223 */ /* 0x108fe600000108c4 */
[----:B------:R-:W2:Y:S01]  /*1f2f0*/  MUFU.EX2 R166, R166 ;  /* 0x000000a600a67308 */ /* 0x000ea20000000800 */
[C---:B----4-:R-:W-:Y:S01]  /*1f300*/  FMUL.FTZ R4, R2.reuse, R160 ;  /* 0x000000a002047220 */ /* 0x050fe20000410000 */
[----:B------:R-:W-:Y:S01]  /*1f310*/  FMUL.FTZ R5, R2, R161 ;  /* 0x000000a102057220 */ /* 0x000fe20000410000 */
[----:B------:R-:W-:Y:S01]  /*1f320*/  FMUL.FTZ R7, R0, R163 ;  /* 0x000000a300077220 */ /* 0x000fe20000410000 */
[C---:B------:R-:W-:Y:S01]  /*1f330*/  FMUL.FTZ R8, R2.reuse, R156 ;  /* 0x0000009c02087220 */ /* 0x040fe20000410000 */
[C---:B------:R-:W-:Y:S01]  /*1f340*/  FMUL.FTZ R9, R2.reuse, R157 ;  /* 0x0000009d02097220 */ /* 0x040fe20000410000 */
[C---:B------:R-:W-:Y:S01]  /*1f350*/  FMUL.FTZ R36, R2.reuse, R36 ;  /* 0x0000002402247220 */ /* 0x040fe20000410000 */
[----:B------:R-:W3:Y:S03]  /*1f360*/  LDSM.16.MT88.4 R156, [R227+0x10000] ;  /* 0x01000000e39c783b */ /* 0x000ee60000004200 */
[----:B------:R-:W-:Y:S01]  /*1f370*/  MUFU.EX2 R197, R197 ;  /* 0x000000c500c57308 */ /* 0x000fe20000000800 */
[C---:B------:R-:W-:Y:S01]  /*1f380*/  FMUL.FTZ R37, R2.reuse, R37 ;  /* 0x0000002502257220 */ /* 0x040fe20000410000 */
[C---:B------:R-:W-:Y:S01]  /*1f390*/  FMUL.FTZ R40, R2.reuse, R40 ;  /* 0x0000002802287220 */ /* 0x040fe20000410000 */
[----:B------:R-:W-:Y:S01]  /*1f3a0*/  FMUL.FTZ R41, R2, R41 ;  /* 0x0000002902297220 */ /* 0x000fe20000410000 */
        /* <DEDUP_REMOVED lines=41> */
[-CC-:B------:R-:W-:Y:S01]  /*1f640*/  FFMA.FTZ R185, R18, R165.reuse, -R196.reuse ;  /* 0x000000a512b97223 */ /* 0x180fe200000108c4 */
[----:B------:R-:W-:Y:S01]  /*1f650*/  FFMA.FTZ R184, R19, R165, -R196 ;  /* 0x000000a513b87223 */ /* 0x000fe200000108c4 */
        /* <DEDUP_REMOVED lines=17> */
[C---:B-1----:R-:W-:Y:S05]  /*1f770*/  HMMA.16816.F32.BF16 R4, R160.reuse, R168, R4 ;  /* 0x000000a8a004723c */ /* 0x042fea0000041804 */
[C---:B------:R-:W-:Y:S01]  /*1f780*/  FMUL.FTZ R92, R2.reuse, R92 ;  /* 0x0000005c025c7220 */ /* 0x040fe20000410000 */
[C---:B------:R-:W-:Y:S01]  /*1f790*/  HMMA.16816.F32.BF16 R8, R160.reuse, R170, R8 ;  /* 0x000000aaa008723c */ /* 0x040fe20000041808 */
[----:B------:R-:W1:Y:S02]  /*1f7a0*/  LDSM.16.MT88.4 R168, [R230+0x12000] ;  /* 0x01200000e6a8783b */ /* 0x000e640000004200 */
[----:B------:R-:W-:Y:S02]  /*1f7b0*/  ISETP.GT.AND P0, PT, R241, 0x1, PT ;  /* 0x00000001f100780c */ /* 0x000fe40003f04270 */
        /* <DEDUP_REMOVED lines=74> */
[-CC-:B------:R-:W-:Y:S01]  /*1fc60*/  FFMA.FTZ R200, R12, R165.reuse, -R198.reuse ;  /* 0x000000a50cc87223 */ /* 0x180fe200000108c6 */
[C---:B------:R-:W-:Y:S01]  /*1fc70*/  HMMA.16816.F32.BF16 R120, R160.reuse, R174, R120 ;  /* 0x000000aea078723c */ /* 0x040fe20000041878 */
[----:B------:R-:W2:Y:S04]  /*1fc80*/  LDSM.16.MT88.4 R172, [R228+0x16000] ;  /* 0x01600000e4ac783b */ /* 0x000ea80000004200 */
[C---:B------:R-:W-:Y:S01]  /*1fc90*/  FMUL.FTZ R12, R2.reuse, R152 ;  /* 0x00000098020c7220 */ /* 0x040fe20000410000 */
[----:B------:R-:W-:Y:S01]  /*1fca0*/  FFMA.FTZ R201, R13, R165, -R198 ;  /* 0x000000a50dc97223 */ /* 0x000fe200000108c6 */
[----:B------:R-:W-:Y:S01]  /*1fcb0*/  FMUL.FTZ R13, R2, R153 ;  /* 0x00000099020d7220 */ /* 0x000fe20000410000 */
[-CC-:B------:R-:W-:Y:S01]  /*1fcc0*/  FFMA.FTZ R202, R14, R165.reuse, -R196.reuse ;  /* 0x000000a50eca7223 */ /* 0x180fe200000108c4 */
[----:B------:R-:W-:Y:S02]  /*1fcd0*/  MUFU.EX2 R200, R200 ;  /* 0x000000c800c87308 */ /* 0x000fe40000000800 */
[C---:B------:R-:W-:Y:S01]  /*1fce0*/  FMUL.FTZ R14, R0.reuse, R154 ;  /* 0x0000009a000e7220 */ /* 0x040fe20000410000 */
[----:B------:R-:W-:Y:S01]  /*1fcf0*/  FFMA.FTZ R203, R15, R165, -R196 ;  /* 0x000000a50fcb7223 */ /* 0x000fe200000108c4 */
[----:B------:R-:W-:Y:S01]  /*1fd00*/  FMUL.FTZ R15, R0, R155 ;  /* 0x0000009b000f7220 */ /* 0x000fe20000410000 */
[C---:B------:R-:W-:Y:S01]  /*1fd10*/  FMUL.FTZ R136, R2.reuse, R136 ;  /* 0x0000008802887220 */ /* 0x040fe20000410000 */
[----:B------:R-:W-:Y:S01]  /*1fd20*/  LDSM.16.MT88.4 R152, [R230+0x10800] ;  /* 0x01080000e698783b */ /* 0x000fe20000004200 */
[----:B------:R-:W-:Y:S01]  /*1fd30*/  FMUL.FTZ R137, R2, R137 ;  /* 0x0000008902897220 */ /* 0x000fe20000410000 */
[C---:B---3--:R-:W-:Y:S02]  /*1fd40*/  HMMA.16816.F32.BF16 R124, R160.reuse, R156, R124 ;  /* 0x0000009ca07c723c */ /* 0x048fe4000004187c */
[----:B------:R-:W-:Y:S01]  /*1fd50*/  MUFU.EX2 R201, R201 ;  /* 0x000000c900c97308 */ /* 0x000fe20000000800 */
[C---:B------:R-:W-:Y:S01]  /*1fd60*/  FMUL.FTZ R138, R0.reuse, R138 ;  /* 0x0000008a008a7220 */ /* 0x040fe20000410000 */
[----:B------:R-:W-:Y:S01]  /*1fd70*/  FMUL.FTZ R139, R0, R139 ;  /* 0x0000008b008b7220 */ /* 0x000fe20000410000 */
[-CC-:B------:R-:W-:Y:S01]  /*1fd80*/  FFMA.FTZ R233, R16, R165.reuse, -R198.reuse ;  /* 0x000000a510e97223 */ /* 0x180fe200000108c6 */
[C---:B------:R-:W-:Y:S01]  /*1fd90*/  HMMA.16816.F32.BF16 R128, R160.reuse, R158, R128 ;  /* 0x0000009ea080723c */ /* 0x040fe20000041880 */
[----:B------:R-:W3:Y:S05]  /*1fda0*/  LDSM.16.MT88.4 R156, [R227+0x16000] ;  /* 0x01600000e39c783b */ /* 0x000eea0000004200 */
[----:B------:R-:W-:Y:S01]  /*1fdb0*/  MUFU.EX2 R202, R202 ;  /* 0x000000ca00ca7308 */ /* 0x000fe20000000800 */
[----:B------:R-:W-:Y:S01]  /*1fdc0*/  FFMA.FTZ R252, R17, R165, -R198 ;  /* 0x000000a511fc7223 */ /* 0x000fe200000108c6 */
[C---:B-1----:R-:W-:Y:S03]  /*1fdd0*/  HMMA.16816.F32.BF16 R132, R160.reuse, R168, R132 ;  /* 0x000000a8a084723c */ /* 0x042fe60000041884 */
[C---:B------:R-:W-:Y:S03]  /*1fde0*/  FMUL.FTZ R16, R2.reuse, R148 ;  /* 0x0000009402107220 */ /* 0x040fe60000410000 */
[C---:B------:R-:W-:Y:S01]  /*1fdf0*/  HMMA.16816.F32.BF16 R12, R160.reuse, R170, R12 ;  /* 0x000000aaa00c723c */ /* 0x040fe2000004180c */
[----:B------:R-:W1:Y:S01]  /*1fe00*/  LDSM.16.MT88.4 R168, [R229+0x10800] ;  /* 0x01080000e5a8783b */ /* 0x000e620000004200 */
[----:B------:R-:W-:Y:S03]  /*1fe10*/  MUFU.EX2 R148, R185 ;  /* 0x000000b900947308 */ /* 0x000fe60000000800 */
[----:B------:R-:W-:Y:S01]  /*1fe20*/  FMUL.FTZ R17, R2, R149 ;  /* 0x0000009502117220 */ /* 0x000fe20000410000 */
[C---:B--2---:R-:W-:Y:S06]  /*1fe30*/  HMMA.16816.F32.BF16 R136, R160.reuse, R172, R136 ;  /* 0x000000aca088723c */ /* 0x044fec0000041888 */
[----:B------:R2:W4:Y:S01]  /*1fe40*/  MUFU.EX2 R149, R184 ;  /* 0x000000b800957308 */ /* 0x0005220000000800 */
[C---:B------:R-:W-:Y:S01]  /*1fe50*/  FMUL.FTZ R18, R0.reuse, R150 ;  /* 0x0000009600127220 */ /* 0x040fe20000410000 */
[----:B------:R-:W-:Y:S03]  /*1fe60*/  FMUL.FTZ R19, R0, R151 ;  /* 0x0000009700137220 */ /* 0x000fe60000410000 */
[C---:B------:R-:W-:Y:S01]  /*1fe70*/  FMUL.FTZ R140, R2.reuse, R140 ;  /* 0x0000008c028c7220 */ /* 0x040fe20000410000 */
[----:B------:R-:W-:Y:S01]  /*1fe80*/  FMUL.FTZ R141, R2, R141 ;  /* 0x0000008d028d7220 */ /* 0x000fe20000410000 */
[C---:B------:R-:W-:Y:S01]  /*1fe90*/  FMUL.FTZ R142, R0.reuse, R142 ;  /* 0x0000008e008e7220 */ /* 0x040fe20000410000 */
[----:B------:R-:W-:Y:S01]  /*1fea0*/  FMUL.FTZ R143, R0, R143 ;  /* 0x0000008f008f7220 */ /* 0x000fe20000410000 */
[C---:B------:R-:W-:Y:S01]  /*1feb0*/  HMMA.16816.F32.BF16 R16, R160.reuse, R174, R16 ;  /* 0x000000aea010723c */ /* 0x040fe20000041810 */
[----:B------:R-:W5:Y:S01]  /*1fec0*/  LDSM.16.MT88.4 R172, [R230+0x12800] ;  /* 0x01280000e6ac783b */ /* 0x000f620000004200 */
[----:B------:R-:W1:Y:S01]  /*1fed0*/  MUFU.EX2 R203, R203 ;  /* 0x000000cb00cb7308 */ /* 0x000e620000000800 */
[C---:B------:R-:W-:Y:S01]  /*1fee0*/  FMUL.FTZ R144, R2.reuse, R144 ;  /* 0x0000009002907220 */ /* 0x040fe20000410000 */
[----:B------:R-:W-:Y:S01]  /*1fef0*/  FMUL.FTZ R145, R2, R145 ;  /* 0x0000009102917220 */ /* 0x000fe20000410000 */
[C---:B------:R-:W-:Y:S01]  /*1ff00*/  FMUL.FTZ R146, R0.reuse, R146 ;  /* 0x0000009200927220 */ /* 0x040fe20000410000 */
[----:B------:R-:W-:Y:S01]  /*1ff10*/  FMUL.FTZ R147, R0, R147 ;  /* 0x0000009300937220 */ /* 0x000fe20000410000 */
[----:B------:R-:W-:Y:S01]  /*1ff20*/  FFMA.FTZ R193, R2, R250, R193 ;  /* 0x000000fa02c17223 */ /* 0x000fe200000100c1 */
[----:B------:R-:W-:Y:S01]  /*1ff30*/  FFMA.FTZ R197, R0, R251, R197 ;  /* 0x000000fb00c57223 */ /* 0x000fe200000100c5 */
[----:B--2---:R-:W2:Y:S01]  /*1ff40*/  LDSM.16.MT88.4 R184, [R229+0x12800] ;  /* 0x01280000e5b8783b */ /* 0x004ea20000004200 */
[C---:B---3--:R-:W-:Y:S02]  /*1ff50*/  HMMA.16816.F32.BF16 R140, R160.reuse, R156, R140 ;  /* 0x0000009ca08c723c */ /* 0x048fe4000004188c */
[----:B------:R-:W-:Y:S01]  /*1ff60*/  MUFU.EX2 R233, R233 ;  /* 0x000000e900e97308 */ /* 0x000fe20000000800 */
[----:B------:R-:W-:Y:S01]  /*1ff70*/  FADD.FTZ R193, R166, R193 ;  /* 0x000000c1a6c17221 */ /* 0x000fe20000010000 */
[----:B------:R-:W-:Y:S01]  /*1ff80*/  FADD.FTZ R197, R167, R197 ;  /* 0x000000c5a7c57221 */ /* 0x000fe20000010000 */
[----:B------:R-:W-:Y:S01]  /*1ff90*/  IADD3 R0, R241, -0x1, RZ ;  /* 0xfffffffff1007810 */ /* 0x000fe20007ffe0ff */
[----:B------:R-:W-:Y:S01]  /*1ffa0*/  HMMA.16816.F32.BF16 R144, R160, R158, R144 ;  /* 0x0000009ea090723c */ /* 0x000fe20000041890 */
[----:B------:R-:W3:Y:S05]  /*1ffb0*/  LDSM.16.MT88.4 R156, [R227+0x12800] ;  /* 0x01280000e39c783b */ /* 0x000eea0000004200 */
[----:B------:R-:W5:Y:S01]  /*1ffc0*/  MUFU.EX2 R252, R252 ;  /* 0x000000fc00fc7308 */ /* 0x000f620000000800 */
[----:B------:R-:W-:Y:S01]  /*1ffd0*/  FADD.FTZ R192, R192, R193 ;  /* 0x000000c1c0c07221 */ /* 0x000fe20000010000 */
[----:B------:R-:W-:Y:S03]  /*1ffe0*/  FADD.FTZ R194, R194, R197 ;  /* 0x000000c5c2c27221 */ /* 0x000fe60000010000 */
[----:B----4-:R-:W-:Y:S02]  /*1fff0*/  MOV R162, R149 ;  /* 0x0000009500a27202 */ /* 0x010fe40000000f00 */
[----:B------:R-:W-:Y:S01]  /*20000*/  MOV R163, R148 ;  /* 0x0000009400a37202 */ /* 0x000fe20000000f00 */
[----:B------:R-:W-:Y:S01]  /*20010*/  FADD.FTZ R195, R195, R192 ;  /* 0x000000c0c3c37221 */ /* 0x000fe20000010000 */
[----:B------:R-:W-:Y:S01]  /*20020*/  F2FP.BF16.F32.PACK_AB R148, R201, R200 ;  /* 0x000000c8c994723e */ /* 0x000fe200000010ff */
[----:B------:R-:W-:Y:S01]  /*20030*/  FADD.FTZ R199, R199, R194 ;  /* 0x000000c2c7c77221 */ /* 0x000fe20000010000 */
[----:B-1----:R-:W-:Y:S01]  /*20040*/  F2FP.BF16.F32.PACK_AB R149, R203, R202 ;  /* 0x000000cacb95723e */ /* 0x002fe200000010ff */
[----:B------:R-:W-:Y:S01]  /*20050*/  FADD.FTZ R200, R200, R195 ;  /* 0x000000c3c8c87221 */ /* 0x000fe20000010000 */
[----:B------:R-:W-:Y:S01]  /*20060*/  F2FP.BF16.F32.PACK_AB R151, R162, R163 ;  /* 0x000000a3a297723e */ /* 0x000fe200000010ff */
[----:B------:R-:W-:Y:S01]  /*20070*/  FADD.FTZ R202, R202, R199 ;  /* 0x000000c7caca7221 */ /* 0x000fe20000010000 */
[----:B------:R-:W-:Y:S01]  /*20080*/  MOV R241, R0 ;  /* 0x0000000000f17202 */ /* 0x000fe20000000f00 */
[----:B------:R-:W-:Y:S01]  /*20090*/  FADD.FTZ R200, R201, R200 ;  /* 0x000000c8c9c87221 */ /* 0x000fe20000010000 */
[C---:B-----5:R-:W-:Y:S01]  /*200a0*/  F2FP.BF16.F32.PACK_AB R150, R252.reuse, R233 ;  /* 0x000000e9fc96723e */ /* 0x060fe200000010ff */
[----:B------:R-:W-:Y:S01]  /*200b0*/  FADD.FTZ R202, R203, R202 ;  /* 0x000000cacbca7221 */ /* 0x000fe20000010000 */
[----:B------:R-:W-:Y:S01]  /*200c0*/  MOV R0, R3 ;  /* 0x0000000300007202 */ /* 0x000fe20000000f00 */
[----:B------:R-:W-:Y:S01]  /*200d0*/  FADD.FTZ R233, R233, R200 ;  /* 0x000000c8e9e97221 */ /* 0x000fe20000010000 */
[----:B------:R-:W-:Y:S03]  /*200e0*/  MOV R167, R164 ;  /* 0x000000a400a77202 */ /* 0x000fe60000000f00 */
[C---:B------:R-:W-:Y:S05]  /*200f0*/  HMMA.16816.F32.BF16 R4, R148.reuse, R152, R4 ;  /* 0x000000989404723c */ /* 0x040fea0000041804 */
[----:B------:R-:W-:Y:S01]  /*20100*/  FADD.FTZ R233, R252, R233 ;  /* 0x000000e9fce97221 */ /* 0x000fe20000010000 */
[C---:B------:R-:W-:Y:S01]  /*20110*/  HMMA.16816.F32.BF16 R8, R148.reuse, R154, R8 ;  /* 0x0000009a9408723c */ /* 0x040fe20000041808 */
[----:B------:R-:W1:Y:S05]  /*20120*/  LDSM.16.MT88.4 R152, [R230+0x14800] ;  /* 0x01480000e698783b */ /* 0x000e6a0000004200 */
        /* <DEDUP_REMOVED lines=8> */
[----:B------:R-:W-:Y:S01]  /*201b0*/  MOV R180, R162 ;  /* 0x000000a200b47202 */ /* 0x000fe20000000f00 */
[C---:B------:R-:W-:Y:S05]  /*201c0*/  HMMA.16816.F32.BF16 R60, R148.reuse, R172, R60 ;  /* 0x000000ac943c723c */ /* 0x040fea000004183c */
[----:B------:R-:W-:Y:S01]  /*201d0*/  MOV R181, R163 ;  /* 0x000000a300b57202 */ /* 0x000fe20000000f00 */
[C---:B------:R-:W-:Y:S01]  /*201e0*/  HMMA.16816.F32.BF16 R64, R148.reuse, R174, R64 ;  /* 0x000000ae9440723c */ /* 0x040fe20000041840 */
[----:B------:R-:W4:Y:S05]  /*201f0*/  LDSM.16.MT88.4 R160, [R229+0x14800] ;  /* 0x01480000e5a0783b */ /* 0x000f2a0000004200 */
[C---:B--2---:R-:W-:Y:S03]  /*20200*/  HMMA.16816.F32.BF16 R68, R148.reuse, R184, R68 ;  /* 0x000000b89444723c */ /* 0x044fe60000041844 */
[----:B------:R-:W-:Y:S03]  /*20210*/  LDSM.16.MT88.4 R172, [R229+0x16800] ;  /* 0x01680000e5ac783b */ /* 0x000fe60000004200 */
[C---:B------:R-:W-:Y:S05]  /*20220*/  HMMA.16816.F32.BF16 R72, R148.reuse, R186, R72 ;  /* 0x000000ba9448723c */ /* 0x040fea0000041848 */
[-CC-:B------:R-:W-:Y:S01]  /*20230*/  FFMA.FTZ R184, R20, R165.reuse, -R198.reuse ;  /* 0x000000a514b87223 */ /* 0x180fe200000108c6 */
[C---:B------:R-:W-:Y:S05]  /*20240*/  HMMA.16816.F32.BF16 R76, R148.reuse, R188, R76 ;  /* 0x000000bc944c723c */ /* 0x040fea000004184c */
[-C--:B------:R-:W-:Y:S01]  /*20250*/  FFMA.FTZ R185, R21, R165.reuse, -R198 ;  /* 0x000000a515b97223 */ /* 0x080fe200000108c6 */
[C---:B------:R-:W-:Y:S01]  /*20260*/  HMMA.16816.F32.BF16 R80, R148.reuse, R190, R80 ;  /* 0x000000be9450723c */ /* 0x040fe20000041850 */
[----:B------:R-:W-:Y:S04]  /*20270*/  MUFU.EX2 R184, R184 ;  /* 0x000000b800b87308 */ /* 0x000fe80000000800 */
[-CC-:B------:R-:W-:Y:S01]  /*20280*/  FFMA.FTZ R186, R22, R165.reuse, -R196.reuse ;  /* 0x000000a516ba7223 */ /* 0x180fe200000108c4 */
[C---:B---3--:R-:W-:Y:S05]  /*20290*/  HMMA.16816.F32.BF16 R84, R148.reuse, R156, R84 ;  /* 0x0000009c9454723c */ /* 0x048fea0000041854 */
[----:B------:R-:W-:Y:S01]  /*202a0*/  MUFU.EX2 R185, R185 ;  /* 0x000000b900b97308 */ /* 0x000fe20000000800 */
[-C--:B------:R-:W-:Y:S01]  /*202b0*/  FFMA.FTZ R187, R23, R165.reuse, -R196 ;  /* 0x000000a517bb7223 */ /* 0x080fe200000108c4 */
[C---:B------:R-:W-:Y:S01]  /*202c0*/  HMMA.16816.F32.BF16 R88, R148.reuse, R158, R88 ;  /* 0x0000009e9458723c */ /* 0x040fe20000041858 */
[----:B------:R-:W2:Y:S03]  /*202d0*/  LDSM.16.MT88.4 R156, [R227+0x14800] ;  /* 0x01480000e39c783b */ /* 0x000ea60000004200 */
[-CC-:B------:R-:W-:Y:S02]  /*202e0*/  FFMA.FTZ R188, R24, R165.reuse, -R198.reuse ;  /* 0x000000a518bc7223 */ /* 0x180fe400000108c6 */
[C---:B-1----:R-:W-:Y:S02]  /*202f0*/  HMMA.16816.F32.BF16 R92, R148.reuse, R152, R92 ;  /* 0x00000098945c723c */ /* 0x042fe4000004185c */
[----:B------:R-:W-:Y:S01]  /*20300*/  MUFU.EX2 R186, R186 ;  /* 0x000000ba00ba7308 */ /* 0x000fe20000000800 */
[----:B------:R-:W-:Y:S02]  /*20310*/  LDSM.16.MT88.4 R20, [R227+0x16800] ;  /* 0x01680000e314783b */ /* 0x000fe40000004200 */
[----:B------:R-:W-:Y:S01]  /*20320*/  MOV R24, R180 ;  /* 0x000000b400187202 */ /* 0x000fe20000000f00 */
[C---:B------:R-:W-:Y:S06]  /*20330*/  HMMA.16816.F32.BF16 R96, R148.reuse, R154, R96 ;  /* 0x0000009a9460723c */ /* 0x040fec0000041860 */
[----:B------:R-:W-:Y:S01]  /*20340*/  MUFU.EX2 R187, R187 ;  /* 0x000000bb00bb7308 */ /* 0x000fe20000000800 */
[----:B------:R-:W1:Y:S01]  /*20350*/  LDSM.16.MT88.4 R152, [R230+0x16800] ;  /* 0x01680000e698783b */ /* 0x000e620000004200 */
[C---:B----4-:R-:W-:Y:S03]  /*20360*/  HMMA.16816.F32.BF16 R100, R148.reuse, R160, R100 ;  /* 0x000000a09464723c */ /* 0x050fe60000041864 */
[----:B------:R-:W-:Y:S03]  /*20370*/  FFMA.FTZ R189, R25, R165, -R198 ;  /* 0x000000a519bd7223 */ /* 0x000fe600000108c6 */
[C---:B------:R-:W-:Y:S01]  /*20380*/  HMMA.16816.F32.BF16 R104, R148.reuse, R162, R104 ;  /* 0x000000a29468723c */ /* 0x040fe20000041868 */
[----:B------:R-:W3:Y:S01]  /*20390*/  LDSM.16.MT88.4 R160, [R230+0x11000] ;  /* 0x01100000e6a0783b */ /* 0x000ee20000004200 */
[----:B------:R-:W-:Y:S03]  /*203a0*/  MUFU.EX2 R188, R188 ;  /* 0x000000bc00bc7308 */ /* 0x000fe60000000800 */
[----:B------:R-:W-:Y:S01]  /*203b0*/  MOV R25, R181 ;  /* 0x000000b500197202 */ /* 0x000fe20000000f00 */
[C---:B------:R-:W-:Y:S03]  /*203c0*/  HMMA.16816.F32.BF16 R108, R148.reuse, R168, R108 ;  /* 0x000000a8946c723c */ /* 0x040fe6000004186c */
[----:B------:R-:W-:Y:S03]  /*203d0*/  LDSM.16.MT88.4 R180, [R228+0x11000] ;  /* 0x01100000e4b4783b */ /* 0x000fe60000004200 */
[----:B------:R-:W4:Y:S01]  /*203e0*/  MUFU.EX2 R189, R189 ;  /* 0x000000bd00bd7308 */ /* 0x000f220000000800 */
[-CC-:B------:R-:W-:Y:S01]  /*203f0*/  FFMA.FTZ R190, R26, R165.reuse, -R196.reuse ;  /* 0x000000a51abe7223 */ /* 0x180fe200000108c4 */
[C---:B------:R-:W-:Y:S03]  /*20400*/  HMMA.16816.F32.BF16 R112, R148.reuse, R170, R112 ;  /* 0x000000aa9470723c */ /* 0x040fe60000041870 */
[----:B------:R-:W5:Y:S03]  /*20410*/  LDSM.16.MT88.4 R168, [R229+0x11000] ;  /* 0x01100000e5a8783b */ /* 0x000f660000004200 */
[C---:B--2---:R-:W-:Y:S02]  /*20420*/  HMMA.16816.F32.BF16 R116, R148.reuse, R156, R116 ;  /* 0x0000009c9474723c */ /* 0x044fe40000041874 */
[----:B------:R-:W-:Y:S03]  /*20430*/  MUFU.EX2 R190, R190 ;  /* 0x000000be00be7308 */ /* 0x000fe60000000800 */
[----:B------:R-:W-:Y:S01]  /*20440*/  FFMA.FTZ R191, R27, R165, -R196 ;  /* 0x000000a51bbf7223 */ /* 0x000fe200000108c4 */
[C---:B------:R-:W-:Y:S01]  /*20450*/  HMMA.16816.F32.BF16 R120, R148.reuse, R158, R120 ;  /* 0x0000009e9478723c */ /* 0x040fe20000041878 */
[----:B------:R-:W-:Y:S04]  /*20460*/  LDSM.16.MT88.4 R156, [R228+0x13000] ;  /* 0x01300000e49c783b */ /* 0x000fe80000004200 */
[----:B----4-:R-:W-:Y:S01]  /*20470*/  F2FP.BF16.F32.PACK_AB R26, R189, R188 ;  /* 0x000000bcbd1a723e */ /* 0x010fe200000010ff */
[----:B------:R-:W2:Y:S01]  /*20480*/  MUFU.EX2 R191, R191 ;  /* 0x000000bf00bf7308 */ /* 0x000ea20000000800 */
[C---:B-1----:R-:W-:Y:S06]  /*20490*/  HMMA.16816.F32.BF16 R124, R148.reuse, R152, R124 ;  /* 0x00000098947c723c */ /* 0x042fec000004187c */
[C---:B------:R-:W-:Y:S01]  /*204a0*/  HMMA.16816.F32.BF16 R128, R148.reuse, R154, R128 ;  /* 0x0000009a9480723c */ /* 0x040fe20000041880 */
[----:B------:R-:W1:Y:S05]  /*204b0*/  LDSM.16.MT88.4 R152, [R227+0x11000] ;  /* 0x01100000e398783b */ /* 0x000e6a0000004200 */
[C---:B------:R-:W-:Y:S05]  /*204c0*/  HMMA.16816.F32.BF16 R132, R148.reuse, R172, R132 ;  /* 0x000000ac9484723c */ /* 0x040fea0000041884 */
[----:B--2---:R-:W-:Y:S01]  /*204d0*/  F2FP.BF16.F32.PACK_AB R27, R191, R190 ;  /* 0x000000bebf1b723e */ /* 0x004fe200000010ff */
[C---:B------:R-:W-:Y:S01]  /*204e0*/  HMMA.16816.F32.BF16 R12, R148.reuse, R174, R12 ;  /* 0x000000ae940c723c */ /* 0x040fe2000004180c */
[----:B------:R-:W-:Y:S05]  /*204f0*/  LDSM.16.MT88.4 R172, [R229+0x15000] ;  /* 0x01500000e5ac783b */ /* 0x000fea0000004200 */
[C---:B------:R-:W-:Y:S06]  /*20500*/  HMMA.16816.F32.BF16 R136, R148.reuse, R176, R136 ;  /* 0x000000b09488723c */ /* 0x040fec0000041888 */
[C---:B------:R-:W-:Y:S05]  /*20510*/  HMMA.16816.F32.BF16 R16, R148.reuse, R178, R16 ;  /* 0x000000b29410723c */ /* 0x040fea0000041810 */
[----:B------:R-:W-:Y:S01]  /*20520*/  MOV R176, R25 ;  /* 0x0000001900b07202 */ /* 0x000fe20000000f00 */
[C---:B------:R-:W-:Y:S05]  /*20530*/  HMMA.16816.F32.BF16 R140, R148.reuse, R20, R140 ;  /* 0x00000014948c723c */ /* 0x040fea000004188c */
[----:B------:R-:W-:Y:S01]  /*20540*/  MOV R177, R24 ;  /* 0x0000001800b17202 */ /* 0x000fe20000000f00 */
[----:B------:R-:W-:Y:S01]  /*20550*/  HMMA.16816.F32.BF16 R144, R148, R22, R144 ;  /* 0x000000169490723c */ /* 0x000fe20000041890 */
[----:B------:R-:W2:Y:S04]  /*20560*/  LDSM.16.MT88.4 R20, [R230+0x13000] ;  /* 0x01300000e614783b */ /* 0x000ea80000004200 */
[----:B------:R-:W-:Y:S01]  /*20570*/  F2FP.BF16.F32.PACK_AB R24, R185, R184 ;  /* 0x000000b8b918723e */ /* 0x000fe200000010ff */
[----:B------:R-:W-:Y:S01]  /*20580*/  FADD.FTZ R184, R184, R233 ;  /* 0x000000e9b8b87221 */ /* 0x000fe20000010000 */
[----:B------:R-:W-:Y:S02]  /*20590*/  F2FP.BF16.F32.PACK_AB R25, R187, R186 ;  /* 0x000000babb19723e */ /* 0x000fe400000010ff */
[----:B------:R-:W4:Y:S02]  /*205a0*/  LDSM.16.MT88.4 R148, [R229+0x13000] ;  /* 0x01300000e594783b */ /* 0x000f240000004200 */
[----:B------:R-:W-:Y:S03]  /*205b0*/  FADD.FTZ R185, R185, R184 ;  /* 0x000000b8b9b97221 */ /* 0x000fe60000010000 */
[C---:B---3--:R-:W-:Y:S05]  /*205c0*/  HMMA.16816.F32.BF16 R4, R24.reuse, R160, R4 ;  /* 0x000000a01804723c */ /* 0x048fea0000041804 */
[----:B------:R-:W-:Y:S01]  /*205d0*/  FADD.FTZ R188, R188, R185 ;  /* 0x000000b9bcbc7221 */ /* 0x000fe20000010000 */
[C---:B------:R-:W-:Y:S01]  /*205e0*/  HMMA.16816.F32.BF16 R8, R24.reuse, R162, R8 ;  /* 0x000000a21808723c */ /* 0x040fe20000041808 */
[----:B------:R-:W3:Y:S04]  /*205f0*/  LDSM.16.MT88.4 R160, [R227+0x13000] ;  /* 0x01300000e3a0783b */ /* 0x000ee80000004200 */
[----:B------:R-:W-:Y:S01]  /*20600*/  FADD.FTZ R189, R189, R188 ;  /* 0x000000bcbdbd7221 */ /* 0x000fe20000010000 */
[C---:B-----5:R-:W-:Y:S06]  /*20610*/  HMMA.16816.F32.BF16 R36, R24.reuse, R168, R36 ;  /* 0x000000a81824723c */ /* 0x060fec0000041824 */
[C---:B------:R-:W-:Y:S01]  /*20620*/  HMMA.16816.F32.BF16 R40, R24.reuse, R170, R40 ;  /* 0x000000aa1828723c */ /* 0x040fe20000041828 */
[----:B------:R-:W5:Y:S05]  /*20630*/  LDSM.16.MT88.4 R168, [R230+0x15000] ;  /* 0x01500000e6a8783b */ /* 0x000f6a0000004200 */
[C---:B------:R-:W-:Y:S06]  /*20640*/  HMMA.16816.F32.BF16 R44, R24.reuse, R180, R44 ;  /* 0x000000b4182c723c */ /* 0x040fec000004182c */
[C---:B------:R-:W-:Y:S05]  /*20650*/  HMMA.16816.F32.BF16 R48, R24.reuse, R182, R48 ;  /* 0x000000b61830723c */ /* 0x040fea0000041830 */
[--C-:B------:R-:W-:Y:S01]  /*20660*/  FFMA.FTZ R180, R32, R165, -R198.reuse ;  /* 0x000000a520b47223 */ /* 0x100fe200000108c6 */
[C---:B-1----:R-:W-:Y:S05]  /*20670*/  HMMA.16816.F32.BF16 R52, R24.reuse, R152, R52 ;  /* 0x000000981834723c */ /* 0x042fea0000041834 */
[----:B------:R-:W-:Y:S01]  /*20680*/  MOV R183, R176 ;  /* 0x000000b000b77202 */ /* 0x000fe20000000f00 */
[C---:B------:R-:W-:Y:S01]  /*20690*/  HMMA.16816.F32.BF16 R56, R24.reuse, R154, R56 ;  /* 0x0000009a1838723c */ /* 0x040fe20000041838 */
[----:B------:R-:W-:Y:S01]  /*206a0*/  LDSM.16.MT88.4 R152, [R227+0x15000] ;  /* 0x01500000e398783b */ /* 0x000fe20000004200 */
[----:B------:R-:W-:Y:S03]  /*206b0*/  MUFU.EX2 R180, R180 ;  /* 0x000000b400b47308 */ /* 0x000fe60000000800 */
[----:B------:R-:W-:Y:S01]  /*206c0*/  MOV R182, R177 ;  /* 0x000000b100b67202 */ /* 0x000fe20000000f00 */
[C---:B--2---:R-:W-:Y:S03]  /*206d0*/  HMMA.16816.F32.BF16 R60, R24.reuse, R20, R60 ;  /* 0x00000014183c723c */ /* 0x044fe6000004183c */
[----:B------:R-:W1:Y:S03]  /*206e0*/  LDSM.16.MT88.4 R176, [R228+0x15000] ;  /* 0x01500000e4b0783b */ /* 0x000e660000004200 */
[C---:B------:R-:W-:Y:S05]  /*206f0*/  HMMA.16816.F32.BF16 R64, R24.reuse, R22, R64 ;  /* 0x000000161840723c */ /* 0x040fea0000041840 */
[----:B------:R-:W2:Y:S01]  /*20700*/  LDSM.16.MT88.4 R20, [R230+0x17000] ;  /* 0x01700000e614783b */ /* 0x000ea20000004200 */
[C---:B----4-:R-:W-:Y:S06]  /*20710*/  HMMA.16816.F32.BF16 R68, R24.reuse, R148, R68 ;  /* 0x000000941844723c */ /* 0x050fec0000041844 */
[C---:B------:R-:W-:Y:S01]  /*20720*/  HMMA.16816.F32.BF16 R72, R24.reuse, R150, R72 ;  /* 0x000000961848723c */ /* 0x040fe20000041848 */
[----:B------:R-:W4:Y:S05]  /*20730*/  LDSM.16.MT88.4 R148, [R229+0x17000] ;  /* 0x01700000e594783b */ /* 0x000f2a0000004200 */
[C---:B------:R-:W-:Y:S06]  /*20740*/  HMMA.16816.F32.BF16 R76, R24.reuse, R156, R76 ;  /* 0x0000009c184c723c */ /* 0x040fec000004184c */
[C---:B------:R-:W-:Y:S01]  /*20750*/  HMMA.16816.F32.BF16 R80, R24.reuse, R158, R80 ;  /* 0x0000009e1850723c */ /* 0x040fe20000041850 */
[----:B------:R-:W4:Y:S05]  /*20760*/  LDSM.16.MT88.4 R156, [R228+0x17000] ;  /* 0x01700000e49c783b */ /* 0x000f2a0000004200 */
[C---:B---3--:R-:W-:Y:S06]  /*20770*/  HMMA.16816.F32.BF16 R84, R24.reuse, R160, R84 ;  /* 0x000000a01854723c */ /* 0x048fec0000041854 */
[C---:B------:R-:W-:Y:S06]  /*20780*/  HMMA.16816.F32.BF16 R88, R24.reuse, R162, R88 ;  /* 0x000000a21858723c */ /* 0x040fec0000041858 */
[C---:B-----5:R-:W-:Y:S06]  /*20790*/  HMMA.16816.F32.BF16 R92, R24.reuse, R168, R92 ;  /* 0x000000a8185c723c */ /* 0x060fec000004185c */
[C---:B------:R-:W-:Y:S01]  /*207a0*/  HMMA.16816.F32.BF16 R96, R24.reuse, R170, R96 ;  /* 0x000000aa1860723c */ /* 0x040fe20000041860 */
[----:B------:R-:W-:Y:S05]  /*207b0*/  LDSM.16.MT88.4 R168, [R229+0x11800] ;  /* 0x01180000e5a8783b */ /* 0x000fea0000004200 */
[C---:B------:R-:W-:Y:S06]  /*207c0*/  HMMA.16816.F32.BF16 R100, R24.reuse, R172, R100 ;  /* 0x000000ac1864723c */ /* 0x040fec0000041864 */
[C---:B------:R-:W-:Y:S01]  /*207d0*/  HMMA.16816.F32.BF16 R104, R24.reuse, R174, R104 ;  /* 0x000000ae1868723c */ /* 0x040fe20000041868 */
[----:B------:R-:W-:Y:S05]  /*207e0*/  LDSM.16.MT88.4 R172, [R230+0x13800] ;  /* 0x01380000e6ac783b */ /* 0x000fea0000004200 */
[C---:B-1----:R-:W-:Y:S06]  /*207f0*/  HMMA.16816.F32.BF16 R108, R24.reuse, R176, R108 ;  /* 0x000000b0186c723c */ /* 0x042fec000004186c */
[C---:B------:R-:W-:Y:S05]  /*20800*/  HMMA.16816.F32.BF16 R112, R24.reuse, R178, R112 ;  /* 0x000000b21870723c */ /* 0x040fea0000041870 */
[-CC-:B------:R-:W-:Y:S01]  /*20810*/  FFMA.FTZ R176, R28, R165.reuse, -R198.reuse ;  /* 0x000000a51cb07223 */ /* 0x180fe200000108c6 */
[C---:B------:R-:W-:Y:S05]  /*20820*/  HMMA.16816.F32.BF16 R116, R24.reuse, R152, R116 ;  /* 0x000000981874723c */ /* 0x040fea0000041874 */
[-C--:B------:R-:W-:Y:S01]  /*20830*/  FFMA.FTZ R177, R29, R165.reuse, -R198 ;  /* 0x000000a51db17223 */ /* 0x080fe200000108c6 */
[C---:B------:R-:W-:Y:S01]  /*20840*/  HMMA.16816.F32.BF16 R120, R24.reuse, R154, R120 ;  /* 0x0000009a1878723c */ /* 0x040fe20000041878 */
[----:B------:R-:W-:Y:S01]  /*20850*/  LDSM.16.MT88.4 R152, [R230+0x11800] ;  /* 0x01180000e698783b */ /* 0x000fe20000004200 */
[----:B------:R-:W-:Y:S03]  /*20860*/  MUFU.EX2 R176, R176 ;  /* 0x000000b000b07308 */ /* 0x000fe60000000800 */
[-CC-:B------:R-:W-:Y:S01]  /*20870*/  FFMA.FTZ R178, R30, R165.reuse, -R196.reuse ;  /* 0x000000a51eb27223 */ /* 0x180fe200000108c4 */
[C---:B--2---:R-:W-:Y:S06]  /*20880*/  HMMA.16816.F32.BF16 R124, R24.reuse, R20, R124 ;  /* 0x00000014187c723c */ /* 0x044fec000004187c */
[----:B------:R-:W1:Y:S01]  /*20890*/  MUFU.EX2 R177, R177 ;  /* 0x000000b100b17308 */ /* 0x000e620000000800 */
[-C--:B------:R-:W-:Y:S01]  /*208a0*/  FFMA.FTZ R179, R31, R165.reuse, -R196 ;  /* 0x000000a51fb37223 */ /* 0x080fe200000108c4 */
[C---:B------:R-:W-:Y:S01]  /*208b0*/  HMMA.16816.F32.BF16 R128, R24.reuse, R22, R128 ;  /* 0x000000161880723c */ /* 0x040fe20000041880 */
[----:B------:R-:W2:Y:S02]  /*208c0*/  LDSM.16.MT88.4 R28, [R227+0x17000] ;  /* 0x01700000e31c783b */ /* 0x000ea40000004200 */
[-C--:B------:R-:W-:Y:S03]  /*208d0*/  FFMA.FTZ R198, R33, R165.reuse, -R198 ;  /* 0x000000a521c67223 */ /* 0x080fe600000108c6 */
[C---:B----4-:R-:W-:Y:S02]  /*208e0*/  HMMA.16816.F32.BF16 R132, R24.reuse, R148, R132 ;  /* 0x000000941884723c */ /* 0x050fe40000041884 */
[----:B------:R-:W-:Y:S04]  /*208f0*/  MUFU.EX2 R178, R178 ;  /* 0x000000b200b27308 */ /* 0x000fe80000000800 */
[C---:B------:R-:W-:Y:S01]  /*20900*/  HMMA.16816.F32.BF16 R12, R24.reuse, R150, R12 ;  /* 0x00000096180c723c */ /* 0x040fe2000004180c */
[----:B------:R-:W-:Y:S05]  /*20910*/  LDSM.16.MT88.4 R148, [R227+0x11800] ;  /* 0x01180000e394783b */ /* 0x000fea0000004200 */
[----:B------:R3:W4:Y:S01]  /*20920*/  MUFU.EX2 R181, R198 ;  /* 0x000000c600b57308 */ /* 0x0007220000000800 */
[----:B-1----:R-:W-:Y:S01]  /*20930*/  F2FP.BF16.F32.PACK_AB R20, R177, R176 ;  /* 0x000000b0b114723e */ /* 0x002fe200000010ff */
[C---:B------:R-:W-:Y:S08]  /*20940*/  HMMA.16816.F32.BF16 R136, R24.reuse, R156, R136 ;  /* 0x0000009c1888723c */ /* 0x040ff00000041888 */
[----:B------:R-:W1:Y:S01]  /*20950*/  MUFU.EX2 R179, R179 ;  /* 0x000000b300b37308 */ /* 0x000e620000000800 */
[C---:B------:R-:W-:Y:S03]  /*20960*/  HMMA.16816.F32.BF16 R16, R24.reuse, R158, R16 ;  /* 0x0000009e1810723c */ /* 0x040fe60000041810 */
[----:B------:R-:W-:Y:S01]  /*20970*/  FADD.FTZ R176, R176, R189 ;  /* 0x000000bdb0b07221 */ /* 0x000fe20000010000 */
[----:B---3--:R-:W-:Y:S01]  /*20980*/  MOV R198, R182 ;  /* 0x000000b600c67202 */ /* 0x008fe20000000f00 */
[-CC-:B------:R-:W-:Y:S01]  /*20990*/  FFMA.FTZ R182, R34, R165.reuse, -R196.reuse ;  /* 0x000000a522b67223 */ /* 0x180fe200000108c4 */
[----:B------:R-:W-:Y:S01]  /*209a0*/  FFMA.FTZ R196, R35, R165, -R196 ;  /* 0x000000a523c47223 */ /* 0x000fe200000108c4 */
[----:B------:R-:W-:Y:S01]  /*209b0*/  MOV R165, R183 ;  /* 0x000000b700a57202 */ /* 0x000fe20000000f00 */
[----:B------:R-:W3:Y:S03]  /*209c0*/  LDSM.16.MT88.4 R32, [R228+0x11800] ;  /* 0x01180000e420783b */ /* 0x000ee60000004200 */
[----:B----4-:R-:W-:Y:S01]  /*209d0*/  F2FP.BF16.F32.PACK_AB R22, R181, R180 ;  /* 0x000000b4b516723e */ /* 0x010fe200000010ff */
[----:B------:R-:W-:Y:S01]  /*209e0*/  MUFU.EX2 R183, R196 ;  /* 0x000000c400b77308 */ /* 0x000fe20000000800 */
[C---:B--2---:R-:W-:Y:S03]  /*209f0*/  HMMA.16816.F32.BF16 R140, R24.reuse, R28, R140 ;  /* 0x0000001c188c723c */ /* 0x044fe6000004188c */
[----:B-1----:R-:W-:Y:S01]  /*20a00*/  F2FP.BF16.F32.PACK_AB R21, R179, R178 ;  /* 0x000000b2b315723e */ /* 0x002fe200000010ff */
[----:B------:R-:W-:Y:S02]  /*20a10*/  FADD.FTZ R177, R177, R176 ;  /* 0x000000b0b1b17221 */ /* 0x000fe40000010000 */
[----:B------:R-:W-:Y:S03]  /*20a20*/  HMMA.16816.F32.BF16 R144, R24, R30, R144 ;  /* 0x0000001e1890723c */ /* 0x000fe60000041890 */
[----:B------:R-:W1:Y:S01]  /*20a30*/  MUFU.EX2 R182, R182 ;  /* 0x000000b600b67308 */ /* 0x000e620000000800 */
[----:B------:R-:W2:Y:S01]  /*20a40*/  LDSM.16.MT88.4 R24, [R229+0x13800] ;  /* 0x01380000e518783b */ /* 0x000ea20000004200 */
[----:B------:R-:W-:Y:S07]  /*20a50*/  FADD.FTZ R180, R180, R177 ;  /* 0x000000b1b4b47221 */ /* 0x000fee0000010000 */
[----:B------:R-:W-:Y:S01]  /*20a60*/  LDSM.16.MT88.4 R28, [R230+0x15800] ;  /* 0x01580000e61c783b */ /* 0x000fe20000004200 */
[----:B------:R-:W-:Y:S01]  /*20a70*/  FADD.FTZ R250, R181, R180 ;  /* 0x000000b4b5fa7221 */ /* 0x000fe20000010000 */
[----:B-1----:R-:W-:Y:S07]  /*20a80*/  F2FP.BF16.F32.PACK_AB R23, R183, R182 ;  /* 0x000000b6b717723e */ /* 0x002fee00000010ff */
[C---:B------:R-:W-:Y:S01]  /*20a90*/  HMMA.16816.F32.BF16 R160, R20.reuse, R152, R4 ;  /* 0x0000009814a0723c */ /* 0x040fe20000041804 */
[----:B------:R-:W1:Y:S05]  /*20aa0*/  LDSM.16.MT88.4 R4, [R228+0x13800] ;  /* 0x01380000e404783b */ /* 0x000e6a0000004200 */
[C---:B------:R-:W-:Y:S03]  /*20ab0*/  HMMA.16816.F32.BF16 R156, R20.reuse, R154, R8 ;  /* 0x0000009a149c723c */ /* 0x040fe60000041808 */
[----:B------:R-:W4:Y:S03]  /*20ac0*/  LDSM.16.MT88.4 R8, [R227+0x13800] ;  /* 0x01380000e308783b */ /* 0x000f260000004200 */
[C---:B------:R-:W-:Y:S05]  /*20ad0*/  HMMA.16816.F32.BF16 R36, R20.reuse, R168, R36 ;  /* 0x000000a81424723c */ /* 0x040fea0000041824 */
[----:B------:R-:W5:Y:S01]  /*20ae0*/  LDSM.16.MT88.4 R152, [R229+0x15800] ;  /* 0x01580000e598783b */ /* 0x000f620000004200 */
[C---:B------:R-:W-:Y:S06]  /*20af0*/  HMMA.16816.F32.BF16 R40, R20.reuse, R170, R40 ;  /* 0x000000aa1428723c */ /* 0x040fec0000041828 */
[C---:B---3--:R-:W-:Y:S01]  /*20b00*/  HMMA.16816.F32.BF16 R44, R20.reuse, R32, R44 ;  /* 0x00000020142c723c */ /* 0x048fe2000004182c */
[----:B------:R-:W-:Y:S05]  /*20b10*/  LDSM.16.MT88.4 R168, [R227+0x15800] ;  /* 0x01580000e3a8783b */ /* 0x000fea0000004200 */
[C---:B------:R-:W-:Y:S03]  /*20b20*/  HMMA.16816.F32.BF16 R48, R20.reuse, R34, R48 ;  /* 0x000000221430723c */ /* 0x040fe60000041830 */
[----:B------:R-:W3:Y:S03]  /*20b30*/  LDSM.16.MT88.4 R32, [R228+0x15800] ;  /* 0x01580000e420783b */ /* 0x000ee60000004200 */
[C---:B------:R-:W-:Y:S06]  /*20b40*/  HMMA.16816.F32.BF16 R52, R20.reuse, R148, R52 ;  /* 0x000000941434723c */ /* 0x040fec0000041834 */
[C---:B------:R-:W-:Y:S01]  /*20b50*/  HMMA.16816.F32.BF16 R56, R20.reuse, R150, R56 ;  /* 0x000000961438723c */ /* 0x040fe20000041838 */
[----:B------:R-:W3:Y:S05]  /*20b60*/  LDSM.16.MT88.4 R148, [R230+0x17800] ;  /* 0x01780000e694783b */ /* 0x000eea0000004200 */
[C---:B------:R-:W-:Y:S06]  /*20b70*/  HMMA.16816.F32.BF16 R60, R20.reuse, R172, R60 ;  /* 0x000000ac143c723c */ /* 0x040fec000004183c */
[C---:B------:R-:W-:Y:S06]  /*20b80*/  HMMA.16816.F32.BF16 R64, R20.reuse, R174, R64 ;  /* 0x000000ae1440723c */ /* 0x040fec0000041840 */
        /* <DEDUP_REMOVED lines=32> */
[----:B------:R-:W-:Y:S04]  /*20d90*/  FADD.FTZ R179, R179, R178 ;  /* 0x000000b2b3b37221 */ /* 0x000fe80000010000 */
[----:B------:R-:W-:Y:S04]  /*20da0*/  FADD.FTZ R182, R182, R179 ;  /* 0x000000b3b6b67221 */ /* 0x000fe80000010000 */
[----:B------:R-:W-:Y:S01]  /*20db0*/  FADD.FTZ R251, R183, R182 ;  /* 0x000000b6b7fb7221 */ /* 0x000fe20000010000 */
[----:B------:R-:W-:Y:S06]  /*20dc0*/  @P0 BRA `(.L_x_2775) ;  /* 0xffffffc0004c0947 */ /* 0x000fec000383ffff */
.L_x_2766:
        /* <DEDUP_REMOVED lines=14> */
.L_x_2792:
        /* <DEDUP_REMOVED lines=195> */
[----:B------:R-:W-:Y:S01]  /*21ae0*/  FMUL.FTZ R111, R0, R111 ;  /* 0x0000006f006f7220 */ /* 0x000fe20000410000 */
[----:B------:R-:W-:Y:S01]  /*21af0*/  ISETP.NE.AND P0, PT, R240, -0x1, PT ;  /* 0xfffffffff000780c */ /* 0x000fe20003f05270 */
        /* <DEDUP_REMOVED lines=68> */
[----:B------:R-:W-:Y:S02]  /*21f40*/  @!P0 R2UR UR8, R6 ;  /* 0x00000000060882ca */ /* 0x000fe400000e0000 */
[----:B------:R-:W-:Y:S01]  /*21f50*/  @!P0 R2UR UR9, R7 ;  /* 0x00000000070982ca */ /* 0x000fe200000e0000 */
        /* <DEDUP_REMOVED lines=39> */
[----:B-1----:R-:W4:Y:S04]  /*221d0*/  LD.E.U8 R9, desc[UR4][R10.64+0x1c8] ;  /* 0x0001c8040a097980 */ /* 0x002f28000c101100 */
[----:B------:R-:W4:Y:S04]  /*221e0*/  @!P0 LD.E.64 R28, desc[UR8][R10.64+0x80] ;  /* 0x000080080a1c8980 */ /* 0x000f28000c101b00 */
[----:B------:R-:W4:Y:S01]  /*221f0*/  LD.E.64 R76, desc[UR10][R10.64+0x88] ;  /* 0x0000880a0a4c7980 */ /* 0x000f22000c101b00 */
[----:B--2---:R-:W1:Y:S08]  /*22200*/  @P4 MUFU.LG2 R17, R8 ;  /* 0x0000000800114308 */ /* 0x004e700000000c00 */
[----:B------:R-:W2:Y:S01]  /*22210*/  @P3 MUFU.LG2 R18, R13 ;  /* 0x0000000d00123308 */ /* 0x000ea20000000c00 */
[----:B------:R-:W-:Y:S01]  /*22220*/  @!P0 SHF.R.S32.HI R16, RZ, 0x1f, R236 ;  /* 0x0000001fff108819 */ /* 0x000fe200000114ec */
[----:B------:R4:W5:Y:S01]  /*22230*/  LD.E.64 R80, desc[UR4][R10.64+0x90] ;  /* 0x000090040a507980 */ /* 0x000962000c101b00 */
[----:B------:R-:W-:Y:S01]  /*22240*/  BSSY B0, `(.L_x_2777) ;  /* 0x0000024000007945 */ /* 0x000fe20003800000 */
[----:B---3--:R-:W-:Y:S01]  /*22250*/  MOV R0, 0x7f800000 ;  /* 0x7f80000000007802 */ /* 0x008fe20000000f00 */
[----:B-1----:R-:W-:-:S04]  /*22260*/  @P4 FMUL.FTZ R17, R17, 0.69314718246459960938 ;  /* 0x3f31721811114820 */ /* 0x002fc80000410000 */
[----:B-----5:R-:W-:Y:S01]  /*22270*/  @P4 FFMA.FTZ R0, R4, R164, R17 ;  /* 0x000000a404004223 */ /* 0x020fe20000010011 */
[----:B--2---:R-:W-:Y:S01]  /*22280*/  @P3 FMUL.FTZ R18, R18, 0.69314718246459960938 ;  /* 0x3f31721812123820 */ /* 0x004fe20000410000 */
[----:B----4-:R-:W-:Y:S01]  /*22290*/  ISETP.NE.AND P1, PT, R9, RZ, PT ;  /* 0x000000ff0900720c */ /* 0x010fe20003f25270 */
[----:B------:R-:W-:-:S04]  /*222a0*/  @!P0 IMAD R15, R29, R236, RZ ;  /* 0x000000ec1d0f8224 */ /* 0x000fc800078e02ff */
[----:B------:R-:W-:Y:S02]  /*222b0*/  @!P0 IMAD R15, R28, R16, R15 ;  /* 0x000000101c0f8224 */ /* 0x000fe400078e020f */
[-C--:B------:R-:W-:Y:S02]  /*222c0*/  @P0 IMAD R16, R77, R240.reuse, RZ ;  /* 0x000000f04d100224 */ /* 0x080fe400078e02ff */
[----:B------:R-:W-:-:S04]  /*222d0*/  @P0 IMAD.WIDE.U32 R20, R76, R240, RZ ;  /* 0x000000f04c140225 */ /* 0x000fc800078e00ff */
[----:B------:R-:W-:Y:S01]  /*222e0*/  @!P0 IMAD.WIDE.U32 R28, R28, R236, RZ ;  /* 0x000000ec1c1c8225 */ /* 0x000fe200078e00ff */
[----:B------:R-:W-:Y:S02]  /*222f0*/  @P0 IADD3 R8, R21, R16, RZ ;  /* 0x0000001015080210 */ /* 0x000fe40007ffe0ff */
[----:B------:R-:W-:Y:S01]  /*22300*/  MOV R9, 0x7f800000 ;  /* 0x7f80000000097802 */ /* 0x000fe20000000f00 */
[----:B------:R-:W-:Y:S01]  /*22310*/  @P3 FFMA.FTZ R9, R4, R3, R18 ;  /* 0x0000000304093223 */ /* 0x000fe20000010012 */
        /* <DEDUP_REMOVED lines=14> */
.L_x_2778:
        /* <DEDUP_REMOVED lines=8> */
.L_x_2779:
[----:B------:R-:W-:Y:S05]  /*22480*/  BSYNC B0 ;  /* 0x0000000000007941 */ /* 0x000fea0003800000 */
.L_x_2777:
[----:B------:R-:W1:Y:S01]  /*22490*/  S2R R13, SR_TID.X ;  /* 0x00000000000d7919 */ /* 0x000e620000002100 */
[----:B------:R-:W-:Y:S02]  /*224a0*/  R2UR UR4, R6 ;  /* 0x00000000060472ca */ /* 0x000fe400000e0000 */
[----:B------:R-:W-:Y:S02]  /*224b0*/  R2UR UR5, R7 ;  /* 0x00000000070572ca */ /* 0x000fe400000e0000 */
[----:B------:R-:W-:-:S05]  /*224c0*/  LOP3.LUT R17, R12, 0xffffffe0, RZ, 0xc0, !PT ;  /* 0xffffffe00c117812 */ /* 0x000fca00078ec0ff */
[----:B------:R-:W-:Y:S01]  /*224d0*/  IMAD.IADD R12, R2, 0x1, -R17 ;  /* 0x00000001020c7824 */ /* 0x000fe200078e0a11 */
[----:B------:R-:W-:-:S04]  /*224e0*/  LEA.HI R17, R5, R2, RZ, 0x3 ;  /* 0x0000000205117211 */ /* 0x000fc800078f18ff */
[----:B------:R-:W-:Y:S01]  /*224f0*/  LOP3.LUT R17, R17, 0xfffffff8, RZ, 0xc0, !PT ;  /* 0xfffffff811117812 */ /* 0x000fe200078ec0ff */
[----:B------:R-:W5:Y:S04]  /*22500*/  LD.E.64 R78, desc[UR4][R10.64+0x70] ;  /* 0x000070040a4e7980 */ /* 0x000f68000c101b00 */
[----:B------:R2:W5:Y:S01]  /*22510*/  LD.E.64 R82, desc[UR4][R10.64+0xa0] ;  /* 0x0000a0040a527980 */ /* 0x000562000c101b00 */
[----:B------:R-:W-:Y:S01]  /*22520*/  IMAD.IADD R18, R2, 0x1, -R17 ;  /* 0x0000000102127824 */ /* 0x000fe200078e0a11 */
[----:B------:R-:W-:Y:S01]  /*22530*/  SHF.R.S32.HI R15, RZ, 0x1f, R235 ;  /* 0x0000001fff0f7819 */ /* 0x000fe200000114eb */
[----:B------:R-:W-:Y:S05]  /*22540*/  WARPSYNC.ALL ;  /* 0x0000000000007948 */ /* 0x000fea0003800000 */
[----:B------:R-:W-:Y:S01]  /*22550*/  IMAD.SHL.U32 R18, R18, 0x8, RZ ;  /* 0x0000000812127824 */ /* 0x000fe200078e00ff */
[----:B------:R-:W-:Y:S01]  /*22560*/  BAR.SYNC.DEFER_BLOCKING 0x0 ;  /* 0x0000000000007b1d */ /* 0x000fe20000010000 */
[----:B------:R-:W-:Y:S01]  /*22570*/  IMAD R3, R81, R235, RZ ;  /* 0x000000eb51037224 */ /* 0x000fe200078e02ff */
[----:B------:R-:W-:Y:S01]  /*22580*/  LOP3.LUT P0, RZ, R12, 0x3, RZ, 0xc0, !PT ;  /* 0x000000030cff7812 */ /* 0x000fe2000780c0ff */
[----:B------:R-:W-:Y:S01]  /*22590*/  IMAD.SHL.U32 R5, R237, 0x40, RZ ;  /* 0x00000040ed057824 */ /* 0x000fe200078e00ff */
[----:B-1----:R-:W-:Y:S01]  /*225a0*/  SHF.R.S32.HI R2, RZ, 0x1f, R13 ;  /* 0x0000001fff027819 */ /* 0x002fe2000001140d */
[----:B------:R-:W-:Y:S01]  /*225b0*/  IMAD R3, R80, R15, R3 ;  /* 0x0000000f50037224 */ /* 0x000fe200078e0203 */
[----:B------:R-:W-:Y:S01]  /*225c0*/  SHF.R.S32.HI R19, RZ, 0x1f, R18 ;  /* 0x0000001fff137819 */ /* 0x000fe20000011412 */
[----:B------:R-:W-:Y:S01]  /*225d0*/  BSSY B0, `(.L_x_2780) ;  /* 0x000003f000007945 */ /* 0x000fe20003800000 */
[----:B------:R-:W-:-:S02]  /*225e0*/  LEA.HI R2, R2, R13, RZ, 0x3 ;  /* 0x0000000d02027211 */ /* 0x000fc400078f18ff */
[----:B------:R-:W-:Y:S01]  /*225f0*/  SHF.R.S32.HI R15, RZ, 0x1f, R14 ;  /* 0x0000001fff0f7819 */ /* 0x000fe2000001140e */
[-C--:B------:R-:W-:Y:S01]  /*22600*/  IMAD.WIDE.U32 R18, R76, R5.reuse, R18 ;  /* 0x000000054c127225 */ /* 0x080fe200078e0012 */
[----:B------:R-:W-:Y:S02]  /*22610*/  SHF.R.S32.HI R12, RZ, 0x1f, R5 ;  /* 0x0000001fff0c7819 */ /* 0x000fe40000011405 */
[----:B------:R-:W-:Y:S02]  /*22620*/  SHF.R.S32.HI R2, RZ, 0x3, R2 ;  /* 0x00000003ff027819 */ /* 0x000fe40000011402 */
[----:B--2---:R-:W-:Y:S01]  /*22630*/  SHF.R.S32.HI R10, RZ, 0x1f, R13 ;  /* 0x0000001fff0a7819 */ /* 0x004fe2000001140d */
[----:B------:R-:W-:Y:S01]  /*22640*/  IMAD R11, R77, R5, RZ ;  /* 0x000000054d0b7224 */ /* 0x000fe200078e02ff */
[----:B------:R-:W-:Y:S02]  /*22650*/  LEA.HI R15, R15, R14, RZ, 0x2 ;  /* 0x0000000e0f0f7211 */ /* 0x000fe400078f10ff */
[----:B------:R-:W-:Y:S01]  /*22660*/  LEA.HI R10, R10, R13, RZ, 0x5 ;  /* 0x0000000d0a0a7211 */ /* 0x000fe200078f28ff */
[----:B------:R-:W-:Y:S01]  /*22670*/  IMAD R11, R76, R12, R11 ;  /* 0x0000000c4c0b7224 */ /* 0x000fe200078e020b */
[----:B------:R-:W-:Y:S01]  /*22680*/  LOP3.LUT R15, R15, 0xffffffc, RZ, 0xc0, !PT ;  /* 0x0ffffffc0f0f7812 */ /* 0x000fe200078ec0ff */
[----:B------:R-:W-:Y:S01]  /*22690*/  VIADD R12, R2, 0x10 ;  /* 0x00000010020c7836 */ /* 0x000fe20000000000 */
[----:B------:R-:W-:Y:S01]  /*226a0*/  LOP3.LUT R10, R10, 0xffffffe0, RZ, 0xc0, !PT ;  /* 0xffffffe00a0a7812 */ /* 0x000fe200078ec0ff */
[----:B------:R1:W2:Y:S01]  /*226b0*/  LDS.128 R68, [R239] ;  /* 0x00000000ef447984 */ /* 0x0002a20000000c00 */
[----:B------:R-:W-:Y:S01]  /*226c0*/  IADD3 R16, P1, R16, R18, RZ ;  /* 0x0000001210107210 */ /* 0x000fe20007f3e0ff */
[----:B------:R-:W-:-:S02]  /*226d0*/  IMAD.IADD R15, R14, 0x1, -R15 ;  /* 0x000000010e0f7824 */ /* 0x000fc400078e0a0f */
[----:B------:R-:W-:Y:S01]  /*226e0*/  IMAD.IADD R10, R13, 0x1, -R10 ;  /* 0x000000010d0a7824 */ /* 0x000fe200078e0a0a */
[----:B------:R-:W-:Y:S01]  /*226f0*/  IADD3.X R17, R8, R19, R11, P1, !PT ;  /* 0x0000001308117210 */ /* 0x000fe20000ffe40b */
[----:B------:R-:W-:Y:S01]  /*22700*/  IMAD.IADD R13, R238, 0x1, -R5 ;  /* 0x00000001ee0d7824 */ /* 0x000fe200078e0a05 */
[----:B------:R1:W3:Y:S01]  /*22710*/  LDS.128 R64, [R239+0x800] ;  /* 0x00080000ef407984 */ /* 0x0002e20000000c00 */
[----:B------:R-:W-:Y:S01]  /*22720*/  VIADD R8, R2, 0x30 ;  /* 0x0000003002087836 */ /* 0x000fe20000000000 */
[----:B------:R-:W-:Y:S01]  /*22730*/  SHF.R.S32.HI R5, RZ, 0x1f, R10 ;  /* 0x0000001fff057819 */ /* 0x000fe2000001140a */
[----:B------:R-:W-:Y:S01]  /*22740*/  IMAD.WIDE.U32 R80, R80, R235, R16 ;  /* 0x000000eb50507225 */ /* 0x000fe200078e0010 */
[-C--:B------:R-:W-:Y:S01]  /*22750*/  ISETP.GE.AND P3, PT, R12, R13.reuse, PT ;  /* 0x0000000d0c00720c */ /* 0x080fe20003f66270 */
[----:B------:R1:W4:Y:S01]  /*22760*/  LDS.128 R60, [R239+0x1000] ;  /* 0x00100000ef3c7984 */ /* 0x0003220000000c00 */
[----:B------:R-:W-:Y:S01]  /*22770*/  LEA.HI R5, R5, R10, RZ, 0x2 ;  /* 0x0000000a05057211 */ /* 0x000fe200078f10ff */
[C---:B------:R-:W-:Y:S01]  /*22780*/  VIADD R10, R2.reuse, 0x20 ;  /* 0x00000020020a7836 */ /* 0x040fe20000000000 */
[----:B------:R-:W-:Y:S01]  /*22790*/  ISETP.GE.AND P4, PT, R2, R13, PT ;  /* 0x0000000d0200720c */ /* 0x000fe20003f86270 */
[----:B------:R1:W1:Y:S01]  /*227a0*/  LDS.128 R56, [R239+0x1800] ;  /* 0x00180000ef387984 */ /* 0x0002620000000c00 */
[----:B------:R-:W-:-:S02]  /*227b0*/  SHF.R.S32.HI R12, RZ, 0x2, R5 ;  /* 0x00000002ff0c7819 */ /* 0x000fc40000011405 */
[-C--:B------:R-:W-:Y:S01]  /*227c0*/  ISETP.GE.AND P2, PT, R10, R13.reuse, PT ;  /* 0x0000000d0a00720c */ /* 0x080fe20003f46270 */
[----:B------:R1:W1:Y:S01]  /*227d0*/  LDS.128 R52, [R239+0x2000] ;  /* 0x00200000ef347984 */ /* 0x0002620000000c00 */
[----:B------:R-:W-:Y:S01]  /*227e0*/  ISETP.GE.AND P1, PT, R8, R13, PT ;  /* 0x0000000d0800720c */ /* 0x000fe20003f26270 */
[----:B------:R-:W-:Y:S02]  /*227f0*/  IMAD R5, R15, 0x10, R12 ;  /* 0x000000100f057824 */ /* 0x000fe400078e020c */
        /* <DEDUP_REMOVED lines=11> */
[----:B--234-:R-:W-:Y:S05]  /*228b0*/  @P0 BRA `(.L_x_2781) ;  /* 0x0000000000400947 */ /* 0x01cfea0003800000 */
        /* <DEDUP_REMOVED lines=16> */
.L_x_2781:
[----:B------:R-:W-:Y:S05]  /*229c0*/  BSYNC B0 ;  /* 0x0000000000007941 */ /* 0x000fea0003800000 */
.L_x_2780:
[----:B------:R-:W-:Y:S01]  /*229d0*/  BSSY B0, `(.L_x_2782) ;  /* 0x0000017000007945 */ /* 0x000fe20003800000 */
[----:B--2---:R-:W-:Y:S02]  /*229e0*/  SHF.R.S32.HI R0, RZ, 0x1f, R2 ;  /* 0x0000001fff007819 */ /* 0x004fe40000011402 */
[----:B------:R-:W-:Y:S01]  /*229f0*/  IADD3 R9, R81, R3, RZ ;  /* 0x0000000351097210 */ /* 0x000fe20007ffe0ff */
[----:B------:R-:W-:Y:S06]  /*22a00*/  @P4 BRA `(.L_x_2783) ;  /* 0x00000000004c4947 */ /* 0x000fec0003800000 */
[----:B------:R-:W-:Y:S01]  /*22a10*/  IMAD R3, R77, R2, RZ ;  /* 0x000000024d037224 */ /* 0x000fe200078e02ff */
[----:B------:R-:W-:Y:S01]  /*22a20*/  R2UR UR12, R6 ;  /* 0x00000000060c72ca */ /* 0x000fe200000e0000 */
[----:B------:R-:W-:Y:S01]  /*22a30*/  IMAD.MOV.U32 R8, RZ, RZ, R80 ;  /* 0x000000ffff087224 */ /* 0x000fe200078e0050 */
[C---:B------:R-:W-:Y:S01]  /*22a40*/  R2UR UR13, R7.reuse ;  /* 0x00000000070d72ca */ /* 0x040fe200000e0000 */
[----:B------:R-:W-:Y:S01]  /*22a50*/  IMAD R3, R76, R0, R3 ;  /* 0x000000004c037224 */ /* 0x000fe200078e0203 */
[----:B------:R-:W-:Y:S01]  /*22a60*/  R2UR UR10, R6 ;  /* 0x00000000060a72ca */ /* 0x000fe200000e0000 */
[----:B------:R-:W-:Y:S01]  /*22a70*/  IMAD.WIDE.U32 R4, R2, R76, R8 ;  /* 0x0000004c02047225 */ /* 0x000fe200078e0008 */
[----:B------:R-:W-:Y:S02]  /*22a80*/  R2UR UR11, R7 ;  /* 0x00000000070b72ca */ /* 0x000fe400000e0000 */
[----:B------:R-:W-:Y:S01]  /*22a90*/  R2UR UR8, R6 ;  /* 0x00000000060872ca */ /* 0x000fe200000e0000 */
[----:B------:R-:W-:Y:S01]  /*22aa0*/  IMAD.IADD R3, R5, 0x1, R3 ;  /* 0x0000000105037824 */ /* 0x000fe200078e0203 */
[----:B------:R-:W-:-:S02]  /*22ab0*/  R2UR UR9, R7 ;  /* 0x00000000070972ca */ /* 0x000fc400000e0000 */
[----:B------:R-:W-:Y:S02]  /*22ac0*/  R2UR UR4, R6 ;  /* 0x00000000060472ca */ /* 0x000fe400000e0000 */
[----:B------:R-:W-:Y:S02]  /*22ad0*/  R2UR UR5, R7 ;  /* 0x00000000070572ca */ /* 0x000fe400000e0000 */
[----:B-----5:R-:W-:-:S04]  /*22ae0*/  LEA R10, P0, R4, R78, 0x1 ;  /* 0x0000004e040a7211 */ /* 0x020fc800078008ff */
[----:B------:R-:W-:-:S05]  /*22af0*/  LEA.HI.X R11, R4, R79, R3, 0x1, P0 ;  /* 0x0000004f040b7211 */ /* 0x000fca00000f0c03 */
[----:B------:R2:W-:Y:S04]  /*22b00*/  ST.E.128 desc[UR12][R10.64], R68 ;  /* 0x000000440a007985 */ /* 0x0005e8000c101d0c */
[----:B-1----:R2:W-:Y:S04]  /*22b10*/  ST.E.128 desc[UR10][R10.64+0x80], R52 ;  /* 0x000080340a007985 */ /* 0x0025e8000c101d0a */
[----:B------:R2:W-:Y:S04]  /*22b20*/  ST.E.128 desc[UR8][R10.64+0x100], R36 ;  /* 0x000100240a007985 */ /* 0x0005e8000c101d08 */
[----:B------:R2:W-:Y:S02]  /*22b30*/  ST.E.128 desc[UR4][R10.64+0x180], R20 ;  /* 0x000180140a007985 */ /* 0x0005e4000c101d04 */
.L_x_2783:
[----:B------:R-:W-:Y:S05]  /*22b40*/  BSYNC B0 ;  /* 0x0000000000007941 */ /* 0x000fea0003800000 */
.L_x_2782:
[----:B------:R-:W-:Y:S04]  /*22b50*/  BSSY B0, `(.L_x_2784) ;  /* 0x0000018000007945 */ /* 0x000fe80003800000 */
[----:B------:R-:W-:Y:S05]  /*22b60*/  @P3 BRA `(.L_x_2785) ;  /* 0x0000000000583947 */ /* 0x000fea0003800000 */
[----:B------:R-:W-:Y:S01]  /*22b70*/  IADD3 R5, P0, R2, 0x10, RZ ;  /* 0x0000001002057810 */ /* 0x000fe20007f1e0ff */
[----:B--2---:R-:W-:Y:S01]  /*22b80*/  IMAD.MOV.U32 R10, RZ, RZ, R80 ;  /* 0x000000ffff0a7224 */ /* 0x004fe200078e0050 */
[C---:B------:R-:W-:Y:S01]  /*22b90*/  R2UR UR12, R6.reuse ;  /* 0x00000000060c72ca */ /* 0x040fe200000e0000 */
[----:B------:R-:W-:Y:S01]  /*22ba0*/  IMAD.MOV.U32 R11, RZ, RZ, R9 ;  /* 0x000000ffff0b7224 */ /* 0x000fe200078e0009 */
[C---:B------:R-:W-:Y:S01]  /*22bb0*/  R2UR UR13, R7.reuse ;  /* 0x00000000070d72ca */ /* 0x040fe200000e0000 */
[----:B------:R-:W-:Y:S01]  /*22bc0*/  IMAD.X R3, RZ, RZ, R0, P0 ;  /* 0x000000ffff037224 */ /* 0x000fe200000e0600 */
[----:B------:R-:W-:Y:S01]  /*22bd0*/  R2UR UR10, R6 ;  /* 0x00000000060a72ca */ /* 0x000fe200000e0000 */
[----:B------:R-:W-:Y:S01]  /*22be0*/  IMAD.WIDE.U32 R10, R76, R5, R10 ;  /* 0x000000054c0a7225 */ /* 0x000fe200078e000a */
[----:B------:R-:W-:Y:S02]  /*22bf0*/  R2UR UR11, R7 ;  /* 0x00000000070b72ca */ /* 0x000fe400000e0000 */
[----:B------:R-:W-:Y:S01]  /*22c00*/  R2UR UR8, R6 ;  /* 0x00000000060872ca */ /* 0x000fe200000e0000 */
[----:B------:R-:W-:Y:S01]  /*22c10*/  IMAD R3, R3, R76, RZ ;  /* 0x0000004c03037224 */ /* 0x000fe200078e02ff */
[----:B------:R-:W-:-:S02]  /*22c20*/  R2UR UR9, R7 ;  /* 0x00000000070972ca */ /* 0x000fc400000e0000 */
[----:B------:R-:W-:Y:S01]  /*22c30*/  R2UR UR4, R6 ;  /* 0x00000000060472ca */ /* 0x000fe200000e0000 */
[----:B------:R-:W-:Y:S01]  /*22c40*/  IMAD R3, R77, R5, R3 ;  /* 0x000000054d037224 */ /* 0x000fe200078e0203 */
[----:B------:R-:W-:Y:S02]  /*22c50*/  R2UR UR5, R7 ;  /* 0x00000000070572ca */ /* 0x000fe400000e0000 */
[----:B-----5:R-:W-:Y:S01]  /*22c60*/  LEA R4, P0, R10, R78, 0x1 ;  /* 0x0000004e0a047211 */ /* 0x020fe200078008ff */
[----:B------:R-:W-:-:S05]  /*22c70*/  IMAD.IADD R3, R11, 0x1, R3 ;  /* 0x000000010b037824 */ /* 0x000fca00078e0203 */
[----:B------:R-:W-:-:S05]  /*22c80*/  LEA.HI.X R5, R10, R79, R3, 0x1, P0 ;  /* 0x0000004f0a057211 */ /* 0x000fca00000f0c03 */
[----:B------:R3:W-:Y:S04]  /*22c90*/  ST.E.128 desc[UR12][R4.64], R64 ;  /* 0x0000004004007985 */ /* 0x0007e8000c101d0c */
[----:B-1----:R3:W-:Y:S04]  /*22ca0*/  ST.E.128 desc[UR10][R4.64+0x80], R48 ;  /* 0x0000803004007985 */ /* 0x0027e8000c101d0a */
[----:B------:R3:W-:Y:S04]  /*22cb0*/  ST.E.128 desc[UR8][R4.64+0x100], R32 ;  /* 0x0001002004007985 */ /* 0x0007e8000c101d08 */
[----:B------:R3:W-:Y:S02]  /*22cc0*/  ST.E.128 desc[UR4][R4.64+0x180], R16 ;  /* 0x0001801004007985 */ /* 0x0007e4000c101d04 */
.L_x_2785:
[----:B------:R-:W-:Y:S05]  /*22cd0*/  BSYNC B0 ;  /* 0x0000000000007941 */ /* 0x000fea0003800000 */
.L_x_2784:
[----:B------:R-:W-:Y:S04]  /*22ce0*/  BSSY B0, `(.L_x_2786) ;  /* 0x0000018000007945 */ /* 0x000fe80003800000 */
[----:B------:R-:W-:Y:S05]  /*22cf0*/  @P2 BRA `(.L_x_2787) ;  /* 0x0000000000582947 */ /* 0x000fea0003800000 */
[----:B---3--:R-:W-:Y:S01]  /*22d00*/  IADD3 R5, P0, R2, 0x20, RZ ;  /* 0x0000002002057810 */ /* 0x008fe20007f1e0ff */
        /* <DEDUP_REMOVED lines=21> */
.L_x_2787:
[----:B------:R-:W-:Y:S05]  /*22e60*/  BSYNC B0 ;  /* 0x0000000000007941 */ /* 0x000fea0003800000 */
.L_x_2786:
[----:B------:R-:W-:-:S04]  /*22e70*/  MOV R235, 0x0 ;  /* 0x0000000000eb7802 */ /* 0x000fc80000000f00 */
[----:B-12345:R-:W-:Y:S05]  /*22e80*/  @P1 RET.REL.NODEC R234 `(_ZN5flash24flash_fwd_splitkv_kernelI23Flash_fwd_kernel_traitsILi256ELi64ELi64ELi4ELb0ELb0EN7cutlass10bfloat16_tE19Flash_kernel_traitsILi256ELi64ELi64ELi4ES3_EELb1ELb0ELb0ELb0ELb1ELb0ELb0ELb1EEEvNS_16Flash_fwd_paramsE) ;  /* 0xfffffdd0ea5c1950 */ /* 0x03efea0003c3ffff */
[----:B------:R-:W-:Y:S01]  /*22e90*/  IADD3 R3, P0, R2, 0x30, RZ ;  /* 0x0000003002037810 */ /* 0x000fe20007f1e0ff */
[----:B------:R-:W-:Y:S01]  /*22ea0*/  IMAD.MOV.U32 R8, RZ, RZ, R80 ;  /* 0x000000ffff087224 */ /* 0x000fe200078e0050 */
[C---:B------:R-:W-:Y:S01]  /*22eb0*/  R2UR UR12, R6.reuse ;  /* 0x00000000060c72ca */ /* 0x040fe200000e0000 */
[----:B------:R-:W-:Y:S01]  /*22ec0*/  IMAD.MOV.U32 R235, RZ, RZ, 0x0 ;  /* 0x00000000ffeb7424 */ /* 0x000fe200078e00ff */
        /* <DEDUP_REMOVED lines=11> */
[----:B------:R-:W-:Y:S01]  /*22f80*/  LEA R2, P0, R8, R78, 0x1 ;  /* 0x0000004e08027211 */ /* 0x000fe200078008ff */
[----:B------:R-:W-:-:S05]  /*22f90*/  IMAD.IADD R5, R9, 0x1, R5 ;  /* 0x0000000109057824 */ /* 0x000fca00078e0205 */
[----:B------:R-:W-:-:S05]  /*22fa0*/  LEA.HI.X R3, R8, R79, R5, 0x1, P0 ;  /* 0x0000004f08037211 */ /* 0x000fca00000f0c05 */
[----:B------:R-:W-:Y:S04]  /*22fb0*/  ST.E.128 desc[UR12][R2.64], R56 ;  /* 0x0000003802007985 */ /* 0x000fe8000c101d0c */
[----:B------:R-:W-:Y:S04]  /*22fc0*/  ST.E.128 desc[UR10][R2.64+0x80], R40 ;  /* 0x0000802802007985 */ /* 0x000fe8000c101d0a */
[----:B------:R-:W-:Y:S04]  /*22fd0*/  ST.E.128 desc[UR8][R2.64+0x100], R24 ;  /* 0x0001001802007985 */ /* 0x000fe8000c101d08 */
[----:B------:R1:W-:Y:S02]  /*22fe0*/  ST.E.128 desc[UR4][R2.64+0x180], R72 ;  /* 0x0001804802007985 */ /* 0x0003e4000c101d04 */
[----:B-1----:R-:W-:Y:S05]  /*22ff0*/  RET.REL.NODEC R234 `(_ZN5flash24flash_fwd_splitkv_kernelI23Flash_fwd_kernel_traitsILi256ELi64ELi64ELi4ELb0ELb0EN7cutlass10bfloat16_tE19Flash_kernel_traitsILi256ELi64ELi64ELi4ES3_EELb1ELb0ELb0ELb0ELb1ELb0ELb0ELb1EEEvNS_16Flash_fwd_paramsE) ;  /* 0xfffffdd0ea007950 */ /* 0x002fea0003c3ffff */
.L_x_2776:
[----:B------:R-:W-:Y:S01]  /*23000*/  MOV R5, 0x2 ;  /* 0x0000000200057802 */ /* 0x000fe20000000f00 */
[----:B------:R-:W-:Y:S01]  /*23010*/  IMAD.MOV.U32 R0, RZ, RZ, 0x1f ;  /* 0x0000001fff007424 */ /* 0x000fe200078e00ff */
[----:B------:R-:W-:-:S07]  /*23020*/  MOV R2, 0xffffffff ;  /* 0xffffffff00027802 */ /* 0x000fce0000000f00 */
[----:B-1---5:R-:W-:Y:S05]  /*23030*/  WARPSYNC.COLLECTIVE R2, `(.L_x_2788) ;  /* 0x0000000002087348 */ /* 0x022fea0003c00000 */
[----:B------:R2:W3:Y:S02]  /*23040*/  SHFL.BFLY P0, R13, R250, R5, R0 ;  /* 0x0c000005fa0d7389 */ /* 0x0004e40000000000 */
[----:B-123-5:R-:W-:Y:S01]  /*23050*/  ENDCOLLECTIVE ;  /* 0x000000000000791b */ /* 0x02efe20003800000 */
.L_x_2788:
[----:B------:R-:W-:Y:S02]  /*23060*/  IMAD.MOV.U32 R9, RZ, RZ, R13 ;  /* 0x000000ffff097224 */ /* 0x000fe400078e000d */
[----:B------:R-:W-:Y:S02]  /*23070*/  IMAD.MOV.U32 R5, RZ, RZ, 0x1 ;  /* 0x00000001ff057424 */ /* 0x000fe400078e00ff */
[----:B------:R-:W-:-:S05]  /*23080*/  FADD.FTZ R9, R9, R250 ;  /* 0x000000fa09097221 */ /* 0x000fca0000010000 */
[----:B------:R-:W-:-:S07]  /*23090*/  MOV R250, R9 ;  /* 0x0000000900fa7202 */ /* 0x000fce0000000f00 */
[----:B------:R-:W-:Y:S05]  /*230a0*/  WARPSYNC.COLLECTIVE R2, `(.L_x_2789) ;  /* 0x0000000002087348 */ /* 0x000fea0003c00000 */
[----:B------:R1:W2:Y:S02]  /*230b0*/  SHFL.BFLY P0, R13, R250, R5, R0 ;  /* 0x0c000005fa0d7389 */ /* 0x0002a40000000000 */
[----:B-12---:R-:W-:Y:S01]  /*230c0*/  ENDCOLLECTIVE ;  /* 0x000000000000791b */ /* 0x006fe20003800000 */
.L_x_2789:
[----:B------:R-:W-:Y:S01]  /*230d0*/  MOV R250, R251 ;  /* 0x000000fb00fa7202 */ /* 0x000fe20000000f00 */
[----:B------:R-:W-:Y:S01]  /*230e0*/  IMAD.MOV.U32 R5, RZ, RZ, 0x2 ;  /* 0x00000002ff057424 */ /* 0x000fe200078e00ff */
[----:B------:R-:W-:-:S07]  /*230f0*/  MOV R8, R13 ;  /* 0x0000000d00087202 */ /* 0x000fce0000000f00 */
[----:B------:R-:W-:Y:S05]  /*23100*/  WARPSYNC.COLLECTIVE R2, `(.L_x_2790) ;  /* 0x0000000002087348 */ /* 0x000fea0003c00000 */
[----:B------:R1:W2:Y:S02]  /*23110*/  SHFL.BFLY P0, R13, R250, R5, R0 ;  /* 0x0c000005fa0d7389 */ /* 0x0002a40000000000 */
[----:B-12---:R-:W-:Y:S01]  /*23120*/  ENDCOLLECTIVE ;  /* 0x000000000000791b */ /* 0x006fe20003800000 */
.L_x_2790:
[----:B------:R-:W-:Y:S01]  /*23130*/  FADD.FTZ R8, R9, R8 ;  /* 0x0000000809087221 */ /* 0x000fe20000010000 */
[----:B------:R-:W-:Y:S01]  /*23140*/  FADD.FTZ R12, R13, R251 ;  /* 0x000000fb0d0c7221 */ /* 0x000fe20000010000 */
[----:B------:R-:W-:-:S04]  /*23150*/  MOV R5, 0x1 ;  /* 0x0000000100057802 */ /* 0x000fc80000000f00 */
[----:B------:R-:W-:-:S07]  /*23160*/  MOV R250, R12 ;  /* 0x0000000c00fa7202 */ /* 0x000fce0000000f00 */
[----:B------:R-:W-:Y:S05]  /*23170*/  WARPSYNC.COLLECTIVE R2, `(.L_x_2791) ;  /* 0x0000000002087348 */ /* 0x000fea0003c00000 */
[----:B------:R1:W2:Y:S02]  /*23180*/  SHFL.BFLY P0, R13, R250, R5, R0 ;  /* 0x0c000005fa0d7389 */ /* 0x0002a40000000000 */
[----:B-12---:R-:W-:Y:S01]  /*23190*/  ENDCOLLECTIVE ;  /* 0x000000000000791b */ /* 0x006fe20003800000 */
.L_x_2791:
[----:B------:R-:W-:Y:S05]  /*231a0*/  BRA `(.L_x_2792) ;  /* 0xffffffdc00407947 */ /* 0x000fea000383ffff */
.L_x_2793:
        /* <DEDUP_REMOVED lines=13> */
.L_x_4958:


//--------------------- .text._ZN5flash24flash_fwd_splitkv_kernelI23Flash_fwd_kernel_traitsILi256ELi64ELi64ELi4ELb0ELb0EN7cutlass10bfloat16_tE19Flash_kernel_traitsILi256ELi64ELi64ELi4ES3_EELb1ELb0ELb0ELb0ELb1ELb1ELb0ELb1EEEvNS_16Flash_fwd_paramsE --------------------------
	.section	.text._ZN5flash24flash_fwd_splitkv_kernelI23Flash_fwd_kernel_traitsILi256ELi64ELi64ELi4ELb0ELb0EN7cutlass10bfloat16_tE19Flash_kernel_traitsILi256ELi64ELi64ELi4ES3_EELb1ELb0ELb0ELb0ELb1ELb1ELb0ELb1EEEvNS_16Flash_fwd_paramsE,"ax",@progbits
	.align	128
        .global         _ZN5flash24flash_fwd_splitkv_kernelI23Flash_fwd_kernel_traitsILi256ELi64ELi64ELi4ELb0ELb0EN7cutlass10bfloat16_tE19Flash_kernel_traitsILi256ELi64ELi64ELi4ES3_EELb1ELb0ELb0ELb0ELb1ELb1ELb0ELb1EEEvNS_16Flash_fwd_paramsE
        .type           _ZN5flash24flash_fwd_splitkv_kernelI23Flash_fwd_kernel_traitsILi256ELi64ELi64ELi4ELb0ELb0EN7cutlass10bfloat16_tE19Flash_kernel_traitsILi256ELi64ELi64ELi4ES3_EELb1ELb0ELb0ELb0ELb1ELb1ELb0ELb1EEEvNS_16Flash_fwd_paramsE,@function
        .size           _ZN5flash24flash_fwd_splitkv_kernelI23Flash_fwd_kernel_traitsILi256ELi64ELi64ELi4ELb0ELb0EN7cutlass10bfloat16_tE19Flash_kernel_traitsILi256ELi64ELi64ELi4ES3_EELb1ELb0ELb0ELb0ELb1ELb1ELb0ELb1EEEvNS_16Flash_fwd_paramsE,(.L_x_4959 - _ZN5flash24flash_fwd_splitkv_kernelI23Flash_fwd_kernel_traitsILi256ELi64ELi64ELi4ELb0ELb0EN7cutlass10bfloat16_tE19Flash_kernel_traitsILi256ELi64ELi64ELi4ES3_EELb1ELb0ELb0ELb0ELb1ELb1ELb0ELb1EEEvNS_16Flash_fwd_paramsE)
        .other          _ZN5flash24flash_fwd_splitkv_kernelI23Flash_fwd_kernel_traitsILi256ELi64ELi64ELi4ELb0ELb0EN7cutlass10bfloat16_tE19Flash_kernel_traitsILi256ELi64ELi64ELi4ES3_EELb1ELb0ELb0ELb0ELb1ELb1ELb0ELb1EEEvNS_16Flash_fwd_paramsE,@"STO_CUDA_ENTRY STV_DEFAULT"
_ZN5flash24flash_fwd_splitkv_kernelI23Flash_fwd_kernel_traitsILi256ELi64ELi64ELi4ELb0ELb0EN7cutlass10bfloat16_tE19Flash_kernel_traitsILi256ELi64ELi64ELi4ES3_EELb1ELb0ELb0ELb0ELb1ELb1ELb0ELb1EEEvNS_16Flash_fwd_paramsE:
.text._ZN5flash24flash_fwd_splitkv_kernelI23Flash_fwd_kernel_traitsILi256ELi64ELi64ELi4ELb0ELb0EN7cutlass10bfloat16_tE19Flash_kernel_traitsILi256ELi64ELi64ELi4ES3_EELb1ELb0ELb0ELb0ELb1ELb1ELb0ELb1EEEvNS_16Flash_fwd_paramsE:
[----:B------:R-:W-:Y:S01]  /*0000*/  LDC R1, c[0x0][0x28] ;  /* 0x00000a00ff017b82 */ /* 0x000fe20000000800 */
[----:B------:R-:W1:Y:S07]  /*0010*/  S2R R235, SR_CTAID.X ;  /* 0x0000000000eb7919 */ /* 0x000e6e0000002500 */
[----:B------:R-:W2:Y:S01]  /*0020*/  LDC.64 R26, c[0x0][0x198] ;  /* 0x00006600ff1a7b82 */ /* 0x000ea20000000a00 */
[----:B------:R-:W-:Y:S01]  /*0030*/  BSSY B3, `(.L_x_2794) ;  /* 0x0000005000037945 */ /* 0x000fe20003800000 */
[----:B------:R-:W-:Y:S01]  /*0040*/  MOV R232, 0x80 ;  /* 0x0000008000e87802 */ /* 0x000fe20000000f00 */
[----:B------:R-:W3:Y:S01]  /*0050*/  S2R R234, SR_CTAID.Y ;  /* 0x0000000000ea7919 */ /* 0x000ee20000002600 */
[----:B------:R-:W4:Y:S05]  /*0060*/  S2R R233, SR_CTAID.Z ;  /* 0x0000000000e97919 */ /* 0x000f2a0000002700 */
[----:B-1234-:R-:W-:Y:S05]  /*0070*/  CALL.REL.NOINC `($_ZN5flash24flash_fwd_splitkv_kernelI23Flash_fwd_kernel_traitsILi256ELi64ELi64ELi4ELb0ELb0EN7cutlass10bfloat16_tE19Flash_kernel_traitsILi256ELi64ELi64ELi4ES3_EELb1ELb0ELb0ELb0ELb1ELb1ELb0ELb1EEEvNS_16Flash_fwd_paramsE$_ZN5flash30compute_attn_1rowblock_splitkvI23Flash_fwd_kernel_traitsILi256ELi64ELi64ELi4ELb0ELb0EN7cutlass10bfloat16_tE19Flash_kernel_traitsILi256ELi64ELi64ELi4ES3_EELb1ELb0ELb0ELb0ELb1ELb1ELb0ELb1ENS_16Flash_fwd_paramsEEEvRKT8_iiiii) ;  /* 0x0000000000087944 */ /* 0x01efea0003c00000 */
[----:B------:R-:W-:Y:S05]  /*0080*/  BSYNC B3 ;  /* 0x0000000000037941 */ /* 0x000fea0003800000 */
.L_x_2794:
[----:B------:R-:W-:Y:S05]  /*0090*/  EXIT ;  /* 0x000000000000794d */ /* 0x000fea0003800000 */
        .type           $_ZN5flash24flash_fwd_splitkv_kernelI23Flash_fwd_kernel_traitsILi256ELi64ELi64ELi4ELb0ELb0EN7cutlass10bfloat16_tE19Flash_kernel_traitsILi256ELi64ELi64ELi4ES3_EELb1ELb0ELb0ELb0ELb1ELb1ELb0ELb1EEEvNS_16Flash_fwd_paramsE$_ZN5flash30compute_attn_1rowblock_splitkvI23Flash_fwd_kernel_traitsILi256ELi64ELi64ELi4ELb0ELb0EN7cutlass10bfloat16_tE19Flash_kernel_traitsILi256ELi64ELi64ELi4ES3_EELb1ELb0ELb0ELb0ELb1ELb1ELb0ELb1ENS_16Flash_fwd_paramsEEEvRKT8_iiiii,@function
        .size           $_ZN5flash24flash_fwd_splitkv_kernelI23Flash_fwd_kernel_traitsILi256ELi64ELi64ELi4ELb0ELb0EN7cutlass10bfloat16_tE19Flash_kernel_traitsILi256ELi64ELi64ELi4ES3_EELb1ELb0ELb0ELb0ELb1ELb1ELb0ELb1EEEvNS_16Flash_fwd_paramsE$_ZN5flash30compute_attn_1rowblock_splitkvI23Flash_fwd_kernel_traitsILi256ELi64ELi64ELi4ELb0ELb0EN7cutlass10bfloat16_tE19Flash_kernel_traitsILi256ELi64ELi64ELi4ES3_EELb1ELb0ELb0ELb0ELb1ELb1ELb0ELb1ENS_16Flash_fwd_paramsEEEvRKT8_iiiii,(.L_x_4959 - $_ZN5flash24flash_fwd_splitkv_kernelI23Flash_fwd_kernel_traitsILi256ELi64ELi64ELi4ELb0ELb0EN7cutlass10bfloat16_tE19Flash_kernel_traitsILi256ELi64ELi64ELi4ES3_EELb1ELb0ELb0ELb0ELb1ELb1ELb0ELb1EEEvNS_16Flash_fwd_paramsE$_ZN5flash30compute_attn_1rowblock_splitkvI23Flash_fwd_kernel_traitsILi256ELi64ELi64ELi4ELb0ELb0EN7cutlass10bfloat16_tE19Flash_kernel_traitsILi256ELi64ELi64ELi4ES3_EELb1ELb0ELb0ELb0ELb1ELb1ELb0ELb1ENS_16Flash_fwd_paramsEEEvRKT8_iiiii)
$_ZN5flash24flash_fwd_splitkv_kernelI23Flash_fwd_kernel_traitsILi256ELi64ELi64ELi4ELb0ELb0EN7cutlass10bfloat16_tE19Flash_kernel_traitsILi256ELi64ELi64ELi4ES3_EELb1ELb0ELb0ELb0ELb1ELb1ELb0ELb1EEEvNS_16Flash_fwd_paramsE$_ZN5flash30compute_attn_1rowblock_splitkvI23Flash_fwd_kernel_traitsILi256ELi64ELi64ELi4ELb0ELb0EN7cutlass10bfloat16_tE19Flash_kernel_traitsILi256ELi64ELi64ELi4ES3_EELb1ELb0ELb0ELb0ELb1ELb1ELb0ELb1ENS_16Flash_fwd_paramsEEEvRKT8_iiiii:
        /* <DEDUP_REMOVED lines=28> */
.L_x_2796:
[----:B------:R-:W-:Y:S05]  /*0260*/  BSYNC B0 ;  /* 0x0000000000007941 */ /* 0x000fea0003800000 */
.L_x_2795:
        /* <DEDUP_REMOVED lines=8> */
.L_x_2798:
[----:B------:R3:W5:Y:S02]  /*02f0*/  LD.E R3, desc[UR6][R26.64+0xb8] ;  /* 0x0000b8061a037980 */ /* 0x000764000c101900 */
.L_x_2799:
[----:B------:R-:W-:Y:S05]  /*0300*/  BSYNC B0 ;  /* 0x0000000000007941 */ /* 0x000fea0003800000 */
.L_x_2797:
        /* <DEDUP_REMOVED lines=10> */
.L_x_2801:
[----:B------:R-:W2:Y:S01]  /*03b0*/  LD.E.64 R2, desc[UR6][R26.64+0x108] ;  /* 0x000108061a027980 */ /* 0x000ea2000c101b00 */
[----:B------:R-:W-:Y:S01]  /*03c0*/  BSSY B0, `(.L_x_2803) ;  /* 0x0000006000007945 */ /* 0x000fe20003800000 */
[----:B------:R-:W-:Y:S01]  /*03d0*/  IMAD.MOV.U32 R53, RZ, RZ, RZ ;  /* 0x000000ffff357224 */ /* 0x000fe200078e00ff */
[----:B--2---:R-:W-:-:S04]  /*03e0*/  ISETP.NE.U32.AND P1, PT, R2, RZ, PT ;  /* 0x000000ff0200720c */ /* 0x004fc80003f25070 */
[----:B------:R-:W-:-:S13]  /*03f0*/  ISETP.NE.AND.EX P1, PT, R3, RZ, PT, P1 ;  /* 0x000000ff0300720c */ /* 0x000fda0003f25310 */
[----:B------:R-:W-:Y:S05]  /*0400*/  @!P1 BRA `(.L_x_2804) ;  /* 0x0000000000049947 */ /* 0x000fea0003800000 */
[----:B------:R2:W5:Y:S02]  /*0410*/  LD.E R53, desc[UR6][R26.64+0xbc] ;  /* 0x0000bc061a357980 */ /* 0x000564000c101900 */
.L_x_2804:
[----:B------:R-:W-:Y:S05]  /*0420*/  BSYNC B0 ;  /* 0x0000000000007941 */ /* 0x000fea0003800000 */
.L_x_2803:
[----:B-----5:R-:W-:Y:S02]  /*0430*/  IADD3 R53, R70, R53, RZ ;  /* 0x0000003546357210 */ /* 0x020fe40007ffe0ff */
.L_x_2802:
[----:B------:R-:W-:Y:S05]  /*0440*/  BSYNC B1 ;  /* 0x0000000000017941 */ /* 0x000fea0003800000 */
.L_x_2800:
[----:B------:R-:W-:Y:S01]  /*0450*/  IMAD.SHL.U32 R61, R235, 0x40, RZ ;  /* 0x00000040eb3d7824 */ /* 0x000fe200078e00ff */
[----:B------:R-:W-:Y:S01]  /*0460*/  MOV R2, R232 ;  /* 0x000000e800027202 */ /* 0x000fe20000000f00 */
[----:B------:R-:W-:-:S03]  /*0470*/  IMAD.MOV.U32 R3, RZ, RZ, 0x0 ;  /* 0x00000000ff037424 */ /* 0x000fc600078e00ff */
[----:B------:R-:W-:-:S13]  /*0480*/  ISETP.GT.AND P1, PT, R236, R61, PT ;  /* 0x0000003dec00720c */ /* 0x000fda0003f24270 */
[----:B-123--:R-:W-:Y:S05]  /*0490*/  @!P1 RET.REL.NODEC R2 `(_ZN5flash24flash_fwd_splitkv_kernelI23Flash_fwd_kernel_traitsILi256ELi64ELi64ELi4ELb0ELb0EN7cutlass10bfloat16_tE19Flash_kernel_traitsILi256ELi64ELi64ELi4ES3_EELb1ELb0ELb0ELb0ELb1ELb1ELb0ELb1EEEvNS_16Flash_fwd_paramsE) ;  /* 0xfffffff802d89950 */ /* 0x00efea0003c3ffff */
        /* <DEDUP_REMOVED lines=36> */
[----:B------:R-:W-:Y:S01]  /*06e0*/  IMAD.IADD R236, R236, 0x1, -R61 ;  /* 0x00000001ecec7824 */ /* 0x000fe200078e0a3d */
[----:B------:R-:W-:Y:S04]  /*06f0*/  BSSY B0, `(.L_x_2806) ;  /* 0x000002f000007945 */ /* 0x000fe80003800000 */
        /* <DEDUP_REMOVED lines=27> */
[----:B------:R-:W-:Y:S02]  /*08b0*/  VIADD R21, R5, 0x20 ;  /* 0x0000002005157836 */ /* 0x000fe40000000000 */
[----:B------:R-:W-:-:S04]  /*08c0*/  IMAD.WIDE.U32 R22, R233, R6, R18 ;  /* 0x00000006e9167225 */ /* 0x000fc800078e0012 */
[----:B------:R-:W-:Y:S01]  /*08d0*/  IMAD R2, R6, R2, R3 ;  /* 0x0000000206027224 */ /* 0x000fe200078e0203 */
[-C--:B------:R-:W-:Y:S01]  /*08e0*/  ISETP.GE.AND P2, PT, R21, R236.reuse, PT ;  /* 0x000000ec1500720c */ /* 0x080fe20003f46270 */
[----:B------:R-:W-:Y:S01]  /*08f0*/  VIADD R3, R5, 0x30 ;  /* 0x0000003005037836 */ /* 0x000fe20000000000 */
[----:B------:R-:W-:Y:S01]  /*0900*/  ISETP.GE.OR P4, PT, R21, R236, P3 ;  /* 0x000000ec1500720c */ /* 0x000fe20001f86670 */
[----:B------:R-:W-:Y:S01]  /*0910*/  IMAD.IADD R25, R23, 0x1, R2 ;  /* 0x0000000117197824 */ /* 0x000fe200078e0202 */
[----:B-1----:R-:W-:Y:S11]  /*0920*/  @P1 BRA `(.L_x_2807) ;  /* 0x00000000002c1947 */ /* 0x002ff60003800000 */
        /* <DEDUP_REMOVED lines=11> */
.L_x_2807:
[----:B------:R-:W-:Y:S05]  /*09e0*/  BSYNC B0 ;  /* 0x0000000000007941 */ /* 0x000fea0003800000 */
.L_x_2806:
        /* <DEDUP_REMOVED lines=21> */
.L_x_2809:
[----:B------:R-:W-:Y:S05]  /*0b40*/  BSYNC B0 ;  /* 0x0000000000007941 */ /* 0x000fea0003800000 */
.L_x_2808:
        /* <DEDUP_REMOVED lines=16> */
.L_x_2811:
[----:B------:R-:W-:Y:S05]  /*0c50*/  BSYNC B0 ;  /* 0x0000000000007941 */ /* 0x000fea0003800000 */
.L_x_2810:
        /* <DEDUP_REMOVED lines=16> */
.L_x_2813:
[----:B------:R-:W-:Y:S05]  /*0d60*/  BSYNC B0 ;  /* 0x0000000000007941 */ /* 0x000fea0003800000 */
.L_x_2812:
[----:B------:R-:W-:Y:S01]  /*0d70*/  MOV R233, 0x0 ;  /* 0x0000000000e97802 */ /* 0x000fe20000000f00 */
[----:B------:R-:W-:Y:S04]  /*0d80*/  @!P6 ST.E desc[UR6][R8.64], R11 ;  /* 0x0000000b0800e985 */ /* 0x000fe8000c101906 */
[----:B------:R-:W-:Y:S04]  /*0d90*/  @!P5 ST.E desc[UR6][R8.64+0x40], R7 ;  /* 0x000040070800d985 */ /* 0x000fe8000c101906 */
[----:B------:R1:W-:Y:S02]  /*0da0*/  @!P4 ST.E desc[UR6][R8.64+0x80], R3 ;  /* 0x000080030800c985 */ /* 0x0003e4000c101906 */
[----:B-123-5:R-:W-:Y:S05]  /*0db0*/  @P3 RET.REL.NODEC R232 `(_ZN5flash24flash_fwd_splitkv_kernelI23Flash_fwd_kernel_traitsILi256ELi64ELi64ELi4ELb0ELb0EN7cutlass10bfloat16_tE19Flash_kernel_traitsILi256ELi64ELi64ELi4ES3_EELb1ELb0ELb0ELb0ELb1ELb1ELb0ELb1EEEvNS_16Flash_fwd_paramsE) ;  /* 0xfffffff0e8903950 */ /* 0x02efea0003c3ffff */
[----:B------:R-:W-:Y:S02]  /*0dc0*/  MOV R3, 0x7f800000 ;  /* 0x7f80000000037802 */ /* 0x000fe40000000f00 */
[----:B------:R-:W-:-:S03]  /*0dd0*/  MOV R233, 0x0 ;  /* 0x0000000000e97802 */ /* 0x000fc60000000f00 */
[----:B------:R1:W-:Y:S02]  /*0de0*/  ST.E desc[UR6][R8.64+0xc0], R3 ;  /* 0x0000c00308007985 */ /* 0x0003e4000c101906 */
[----:B-1----:R-:W-:Y:S05]  /*0df0*/  RET.REL.NODEC R232 `(_ZN5flash24flash_fwd_splitkv_kernelI23Flash_fwd_kernel_traitsILi256ELi64ELi64ELi4ELb0ELb0EN7cutlass10bfloat16_tE19Flash_kernel_traitsILi256ELi64ELi64ELi4ES3_EELb1ELb0ELb0ELb0ELb1ELb1ELb0ELb1EEEvNS_16Flash_fwd_paramsE) ;  /* 0xfffffff0e8807950 */ /* 0x002fea0003c3ffff */
.L_x_2805:
        /* <DEDUP_REMOVED lines=35> */
[----:B-----5:R-:W1:Y:S02]  /*1030*/  F2I.FTZ.U32.TRUNC.NTZ R11, R10 ;  /* 0x0000000a000b7305 */ /* 0x020e64000021f000 */
[----:B-1----:R-:W-:Y:S01]  /*1040*/  IADD3 R0, RZ, -R11, RZ ;  /* 0x8000000bff007210 */ /* 0x002fe20007ffe0ff */
[----:B------:R-:W-:-:S04]  /*1050*/  IMAD.MOV.U32 R10, RZ, RZ, RZ ;  /* 0x000000ffff0a7224 */ /* 0x000fc800078e00ff */
[----:B------:R-:W-:Y:S01]  /*1060*/  IMAD R7, R0, R3, RZ ;  /* 0x0000000300077224 */ /* 0x000fe200078e02ff */
[----:B------:R-:W-:-:S03]  /*1070*/  IABS R0, R6 ;  /* 0x0000000600007213 */ /* 0x000fc60000000000 */
[----:B------:R-:W-:Y:S01]  /*1080*/  IMAD.HI.U32 R7, R11, R7, R10 ;  /* 0x000000070b077227 */ /* 0x000fe200078e000a */
[----:B------:R-:W-:Y:S01]  /*1090*/  IADD3 R0, RZ, -R0, RZ ;  /* 0x80000000ff007210 */ /* 0x000fe20007ffe0ff */
[----:B------:R-:W2:Y:S04]  /*10a0*/  LD.E.64 R10, desc[UR6][R26.64+0x28] ;  /* 0x000028061a0a7980 */ /* 0x000ea8000c101b00 */
        /* <DEDUP_REMOVED lines=53> */
[----:B------:R-:W-:-:S04]  /*1400*/  IMAD.WIDE.U32 R16, R10, R2, RZ ;  /* 0x000000020a107225 */ /* 0x000fc800078e00ff */
[----:B------:R-:W-:Y:S02]  /*1410*/  IMAD R3, R10, R0, R3 ;  /* 0x000000000a037224 */ /* 0x000fe400078e0203 */
[----:B------:R-:W-:Y:S02]  /*1420*/  IMAD R8, R12, R11, R8 ;  /* 0x0000000b0c087224 */ /* 0x000fe400078e0208 */
[----:B------:R-:W-:Y:S01]  /*1430*/  IMAD.WIDE.U32 R14, R4, R12, R14 ;  /* 0x0000000c040e7225 */ /* 0x000fe200078e000e */
[----:B------:R-:W-:-:S03]  /*1440*/  MOV R10, R16 ;  /* 0x00000010000a7202 */ /* 0x000fc60000000f00 */
[----:B------:R-:W-:Y:S01]  /*1450*/  IMAD.IADD R13, R17, 0x1, R3 ;  /* 0x00000001110d7824 */ /* 0x000fe200078e0203 */
[----:B------:R-:W-:Y:S01]  /*1460*/  IADD3 R3, R15, R8, RZ ;  /* 0x000000080f037210 */ /* 0x000fe20007ffe0ff */
[----:B------:R-:W-:Y:S01]  /*1470*/  IMAD.MOV.U32 R2, RZ, RZ, R14 ;  /* 0x000000ffff027224 */ /* 0x000fe200078e000e */
[----:B------:R-:W-:Y:S05]  /*1480*/  BRA `(.L_x_2816) ;  /* 0x0000000400487947 */ /* 0x000fea0003800000 */
.L_x_2815:
        /* <DEDUP_REMOVED lines=9> */
[----:B--2---:R-:W-:-:S04]  /*1520*/  IABS R3, R4 ;  /* 0x0000000400037213 */ /* 0x004fc80000000000 */
[----:B------:R-:W2:Y:S08]  /*1530*/  I2F.RP R6, R3 ;  /* 0x0000000300067306 */ /* 0x000eb00000209400 */
[----:B--2---:R-:W2:Y:S02]  /*1540*/  MUFU.RCP R2, R6 ;  /* 0x0000000600027308 */ /* 0x004ea40000001000 */
[----:B--2---:R-:W-:-:S06]  /*1550*/  IADD3 R2, R2, 0xffffffe, RZ ;  /* 0x0ffffffe02027810 */ /* 0x004fcc0007ffe0ff */
[----:B------:R-:W2:Y:S01]  /*1560*/  F2I.FTZ.U32.TRUNC.NTZ R9, R2 ;  /* 0x0000000200097305 */ /* 0x000ea2000021f000 */
[----:B------:R-:W-:Y:S01]  /*1570*/  IABS R7, R4 ;  /* 0x0000000400077213 */ /* 0x000fe20000000000 */
[----:B--2---:R-:W-:-:S04]  /*1580*/  IMAD.MOV R0, RZ, RZ, -R9 ;  /* 0x000000ffff007224 */ /* 0x004fc800078e0a09 */
[----:B------:R-:W-:Y:S01]  /*1590*/  IMAD R5, R0, R3, RZ ;  /* 0x0000000300057224 */ /* 0x000fe200078e02ff */
[----:B------:R-:W-:-:S03]  /*15a0*/  IABS R0, R233 ;  /* 0x000000e900007213 */ /* 0x000fc60000000000 */
[----:B------:R-:W-:-:S04]  /*15b0*/  IMAD.HI.U32 R5, R9, R5, R8 ;  /* 0x0000000509057227 */ /* 0x000fc800078e0008 */
[----:B------:R-:W-:Y:S02]  /*15c0*/  IMAD.MOV R7, RZ, RZ, -R7 ;  /* 0x000000ffff077224 */ /* 0x000fe400078e0a07 */
[----:B------:R-:W-:-:S04]  /*15d0*/  IMAD.HI.U32 R2, R5, R0, RZ ;  /* 0x0000000005027227 */ /* 0x000fc800078e00ff */
[----:B------:R-:W-:-:S05]  /*15e0*/  IMAD R0, R2, R7, R0 ;  /* 0x0000000702007224 */ /* 0x000fca00078e0200 */
[----:B------:R-:W-:Y:S01]  /*15f0*/  ISETP.GT.U32.AND P1, PT, R3, R0, PT ;  /* 0x000000000300720c */ /* 0x000fe20003f24070 */
[-C--:B---3--:R-:W-:Y:S01]  /*1600*/  @!P4 IMAD R5, R167, R12.reuse, RZ ;  /* 0x0000000ca705c224 */ /* 0x088fe200078e02ff */
[----:B------:R-:W-:Y:S01]  /*1610*/  @!P4 SHF.R.S32.HI R6, RZ, 0x1f, R12 ;  /* 0x0000001fff06c819 */ /* 0x000fe2000001140c */
[----:B------:R-:W-:-:S04]  /*1620*/  @!P4 IMAD.WIDE.U32 R20, R166, R12, RZ ;  /* 0x0000000ca614c225 */ /* 0x000fc800078e00ff */
[----:B------:R-:W-:Y:S01]  /*1630*/  @!P4 IMAD R5, R6, R166, R5 ;  /* 0x000000a60605c224 */ /* 0x000fe200078e0205 */
[----:B------:R-:W-:Y:S02]  /*1640*/  @P4 IADD3 R7, R12, R13, RZ ;  /* 0x0000000d0c074210 */ /* 0x000fe40007ffe0ff */
[----:B-----5:R-:W-:-:S03]  /*1650*/  @!P4 SHF.R.S32.HI R6, RZ, 0x1f, R11 ;  /* 0x0000001fff06c819 */ /* 0x020fc6000001140b */
[----:B------:R-:W-:Y:S02]  /*1660*/  @!P1 IMAD.IADD R0, R0, 0x1, -R3 ;  /* 0x0000000100009824 */ /* 0x000fe400078e0a03 */
[----:B------:R-:W-:Y:S02]  /*1670*/  @!P4 IMAD.IADD R21, R21, 0x1, R5 ;  /* 0x000000011515c824 */ /* 0x000fe400078e0205 */
[----:B----4-:R-:W-:Y:S01]  /*1680*/  @!P4 IMAD R5, R19, R11, RZ ;  /* 0x0000000b1305c224 */ /* 0x010fe200078e02ff */
[----:B------:R-:W-:Y:S01]  /*1690*/  ISETP.GE.U32.AND P3, PT, R0, R3, PT ;  /* 0x000000030000720c */ /* 0x000fe20003f66070 */
[-C--:B------:R-:W-:Y:S01]  /*16a0*/  @P4 IMAD R9, R167, R7.reuse, RZ ;  /* 0x00000007a7094224 */ /* 0x080fe200078e02ff */
[----:B------:R-:W-:Y:S01]  /*16b0*/  LOP3.LUT R0, R233, R4, RZ, 0x3c, !PT ;  /* 0x00000004e9007212 */ /* 0x000fe200078e3cff */
[----:B------:R-:W-:-:S04]  /*16c0*/  @P4 IMAD.WIDE.U32 R22, R166, R7, RZ ;  /* 0x00000007a6164225 */ /* 0x000fc800078e00ff */
[C---:B------:R-:W-:Y:S02]  /*16d0*/  @!P4 IMAD R5, R18.reuse, R6, R5 ;  /* 0x000000061205c224 */ /* 0x040fe400078e0205 */
[----:B------:R-:W-:Y:S01]  /*16e0*/  @!P4 IMAD.WIDE.U32 R18, R18, R11, R20 ;  /* 0x0000000b1212c225 */ /* 0x000fe200078e0014 */
[----:B------:R-:W-:Y:S02]  /*16f0*/  @P4 IADD3 R9, R23, R9, RZ ;  /* 0x0000000917094210 */ /* 0x000fe40007ffe0ff */
[----:B------:R-:W-:Y:S01]  /*1700*/  @!P4 SHF.R.S32.HI R3, RZ, 0x1f, R12 ;  /* 0x0000001fff03c819 */ /* 0x000fe2000001140c */
[----:B------:R-:W-:Y:S01]  /*1710*/  @!P4 IMAD R6, R171, R12, RZ ;  /* 0x0000000cab06c224 */ /* 0x000fe200078e02ff */
[----:B------:R-:W-:Y:S02]  /*1720*/  ISETP.GE.AND P2, PT, R0, RZ, PT ;  /* 0x000000ff0000720c */ /* 0x000fe40003f46270 */
[----:B------:R-:W-:Y:S02]  /*1730*/  @!P1 IADD3 R2, R2, 0x1, RZ ;  /* 0x0000000102029810 */ /* 0x000fe40007ffe0ff */
[----:B------:R-:W-:-:S02]  /*1740*/  @P4 MOV R10, R22 ;  /* 0x00000016000a4202 */ /* 0x000fc40000000f00 */
[----:B------:R-:W-:Y:S02]  /*1750*/  @!P4 IADD3 R9, R19, R5, RZ ;  /* 0x000000051309c210 */ /* 0x000fe40007ffe0ff */
[----:B------:R-:W-:Y:S02]  /*1760*/  ISETP.NE.AND P1, PT, R4, RZ, PT ;  /* 0x000000ff0400720c */ /* 0x000fe40003f25270 */
[----:B------:R-:W-:Y:S02]  /*1770*/  LEA R5, R165, 0xffffffc0, 0x6 ;  /* 0xffffffc0a5057811 */ /* 0x000fe400078e30ff */
[----:B------:R-:W-:Y:S01]  /*1780*/  @!P4 MOV R10, R18 ;  /* 0x00000012000ac202 */ /* 0x000fe20000000f00 */
[----:B------:R-:W-:Y:S01]  /*1790*/  @!P4 IMAD R3, R3, R170, R6 ;  /* 0x000000aa0303c224 */ /* 0x000fe200078e0206 */
[----:B------:R-:W-:Y:S01]  /*17a0*/  SHF.R.S32.HI R7, RZ, 0x1f, R5 ;  /* 0x0000001fff077819 */ /* 0x000fe20000011405 */
[----:B------:R-:W-:Y:S01]  /*17b0*/  @!P4 IMAD.WIDE.U32 R18, R170, R12, RZ ;  /* 0x0000000caa12c225 */ /* 0x000fe200078e00ff */
[----:B------:R-:W-:-:S03]  /*17c0*/  MOV R21, R9 ;  /* 0x0000000900157202 */ /* 0x000fc60000000f00 */
[----:B------:R-:W-:Y:S02]  /*17d0*/  @P3 VIADD R2, R2, 0x1 ;  /* 0x0000000102023836 */ /* 0x000fe40000000000 */
[----:B------:R-:W-:Y:S02]  /*17e0*/  IMAD R8, R167, R5, RZ ;  /* 0x00000005a7087224 */ /* 0x000fe400078e02ff */
[----:B------:R-:W-:Y:S01]  /*17f0*/  IMAD.MOV.U32 R20, RZ, RZ, R10 ;  /* 0x000000ffff147224 */ /* 0x000fe200078e000a */
[----:B------:R-:W-:Y:S01]  /*1800*/  @!P4 IADD3 R19, R19, R3, RZ ;  /* 0x000000031313c210 */ /* 0x000fe20007ffe0ff */
[----:B------:R-:W-:Y:S01]  /*1810*/  IMAD.MOV.U32 R0, RZ, RZ, R2 ;  /* 0x000000ffff007224 */ /* 0x000fe200078e0002 */
[----:B------:R-:W-:Y:S01]  /*1820*/  @!P4 SHF.R.S32.HI R3, RZ, 0x1f, R11 ;  /* 0x0000001fff03c819 */ /* 0x000fe2000001140b */
[----:B------:R-:W-:Y:S02]  /*1830*/  IMAD R8, R7, R166, R8 ;  /* 0x000000a607087224 */ /* 0x000fe400078e0208 */
[----:B------:R-:W-:Y:S01]  /*1840*/  IMAD.WIDE.U32 R20, R166, R5, R20 ;  /* 0x00000005a6147225 */ /* 0x000fe200078e0014 */
[----:B------:R-:W-:-:S03]  /*1850*/  @P4 IADD3 R12, R12, R13, RZ ;  /* 0x0000000d0c0c4210 */ /* 0x000fc60007ffe0ff */
[----:B------:R-:W-:Y:S02]  /*1860*/  @!P4 IMAD R2, R17, R11, RZ ;  /* 0x0000000b1102c224 */ /* 0x000fe400078e02ff */
[----:B------:R-:W-:Y:S01]  /*1870*/  @!P2 IMAD.MOV R0, RZ, RZ, -R0 ;  /* 0x000000ffff00a224 */ /* 0x000fe200078e0a00 */
[----:B------:R-:W-:Y:S01]  /*1880*/  @!P1 LOP3.LUT R0, RZ, R4, RZ, 0x33, !PT ;  /* 0x00000004ff009212 */ /* 0x000fe200078e33ff */
[C---:B------:R-:W-:Y:S01]  /*1890*/  @!P4 IMAD R2, R16.reuse, R3, R2 ;  /* 0x000000031002c224 */ /* 0x040fe200078e0202 */
[----:B------:R-:W-:Y:S01]  /*18a0*/  IADD3 R9, R21, R8, RZ ;  /* 0x0000000815097210 */ /* 0x000fe20007ffe0ff */
[----:B------:R-:W-:Y:S01]  /*18b0*/  @!P4 IMAD.WIDE.U32 R16, R16, R11, R18 ;  /* 0x0000000b1010c225 */ /* 0x000fe200078e0012 */
[----:B------:R-:W-:Y:S02]  /*18c0*/  MOV R8, R20 ;  /* 0x0000001400087202 */ /* 0x000fe40000000f00 */
[----:B------:R-:W-:Y:S01]  /*18d0*/  SHF.R.S32.HI R11, RZ, 0x1f, R0 ;  /* 0x0000001fff0b7819 */ /* 0x000fe20000011400 */
[----:B------:R-:W-:-:S02]  /*18e0*/  IMAD R3, R15, R0, RZ ;  /* 0x000000000f037224 */ /* 0x000fc400078e02ff */
        /* <DEDUP_REMOVED lines=12> */
.L_x_2816:
[----:B------:R-:W-:Y:S05]  /*19b0*/  BSYNC B0 ;  /* 0x0000000000007941 */ /* 0x000fea0003800000 */
.L_x_2814:
        /* <DEDUP_REMOVED lines=10> */
[----:B------:R-:W-:-:S05]  /*1a60*/  LOP3.LUT R62, R146, 0xfffffff8, RZ, 0xc0, !PT ;  /* 0xfffffff8923e7812 */ /* 0x000fca00078ec0ff */
[----:B------:R-:W-:-:S04]  /*1a70*/  IMAD.IADD R62, R55, 0x1, -R62 ;  /* 0x00000001373e7824 */ /* 0x000fc800078e0a3e */
[----:B------:R-:W-:-:S05]  /*1a80*/  IMAD.SHL.U32 R24, R62, 0x8, RZ ;  /* 0x000000083e187824 */ /* 0x000fca00078e00ff */
[----:B------:R-:W-:Y:S02]  /*1a90*/  IADD3 R18, P2, R24, R10, RZ ;  /* 0x0000000a18127210 */ /* 0x000fe40007f5e0ff */
[----:B------:R-:W-:Y:S01]  /*1aa0*/  SHF.R.S32.HI R25, RZ, 0x1f, R24 ;  /* 0x0000001fff197819 */ /* 0x000fe20000011418 */
[-C--:B------:R-:W-:Y:S01]  /*1ab0*/  IMAD R22, R7, R170.reuse, RZ ;  /* 0x000000aa07167224 */ /* 0x080fe200078e02ff */
[----:B------:R-:W-:Y:S02]  /*1ac0*/  LEA.HI R69, R0, R55, RZ, 0x4 ;  /* 0x0000003700457211 */ /* 0x000fe400078f20ff */
[----:B------:R-:W-:Y:S01]  /*1ad0*/  IADD3.X R19, R25, R13, RZ, P2, !PT ;  /* 0x0000000d19137210 */ /* 0x000fe200017fe4ff */
[C---:B------:R-:W-:Y:S01]  /*1ae0*/  IMAD R22, R6.reuse, R171, R22 ;  /* 0x000000ab06167224 */ /* 0x040fe200078e0216 */
[----:B------:R-:W-:Y:S01]  /*1af0*/  LOP3.LUT R10, R69, 0xfffffff0, RZ, 0xc0, !PT ;  /* 0xfffffff0450a7812 */ /* 0x000fe200078ec0ff */
[----:B------:R-:W-:Y:S01]  /*1b00*/  IMAD.WIDE.U32 R18, R6, R170, R18 ;  /* 0x000000aa06127225 */ /* 0x000fe200078e0012 */
[----:B------:R-:W-:-:S03]  /*1b10*/  SHF.R.S32.HI R71, RZ, 0x1f, R234 ;  /* 0x0000001fff477819 */ /* 0x000fc600000114ea */
[----:B------:R-:W-:Y:S01]  /*1b20*/  IMAD.IADD R23, R19, 0x1, R22 ;  /* 0x0000000113177824 */ /* 0x000fe200078e0216 */
[----:B------:R-:W-:Y:S02]  /*1b30*/  IADD3 R19, -R10, R55, RZ ;  /* 0x000000370a137210 */ /* 0x000fe40007ffe1ff */
[----:B------:R-:W-:-:S05]  /*1b40*/  SHF.R.S32.HI R146, RZ, 0x3, R146 ;  /* 0x00000003ff927819 */ /* 0x000fca0000011492 */
[----:B------:R-:W-:-:S05]  /*1b50*/  IMAD.SHL.U32 R7, R146, 0x40, RZ ;  /* 0x0000004092077824 */ /* 0x000fca00078e00ff */
[----:B------:R-:W-:-:S04]  /*1b60*/  LOP3.LUT R7, R7, 0x1c0, RZ, 0xc0, !PT ;  /* 0x000001c007077812 */ /* 0x000fc800078ec0ff */
[----:B------:R-:W-:Y:S02]  /*1b70*/  LOP3.LUT R142, R7, 0x38, R24, 0xf8, !PT ;  /* 0x00000038078e7812 */ /* 0x000fe400078ef818 */
[----:B------:R-:W-:Y:S02]  /*1b80*/  SHF.R.U32.HI R13, RZ, 0x3, R7 ;  /* 0x00000003ff0d7819 */ /* 0x000fe40000011607 */
[----:B------:R-:W-:Y:S01]  /*1b90*/  LEA.HI R7, R0, R55, RZ, 0x6 ;  /* 0x0000003700077211 */ /* 0x000fe200078f30ff */
[----:B------:R-:W-:Y:S01]  /*1ba0*/  IMAD.MOV.U32 R22, RZ, RZ, R18 ;  /* 0x000000ffff167224 */ /* 0x000fe200078e0012 */
[----:B------:R-:W-:Y:S01]  /*1bb0*/  LOP3.LUT R142, R142, R13, RZ, 0x3c, !PT ;  /* 0x0000000d8e8e7212 */ /* 0x000fe200078e3cff */
[----:B------:R-:W-:Y:S02]  /*1bc0*/  IMAD R18, R29, R4, RZ ;  /* 0x000000041d127224 */ /* 0x000fe400078e02ff */
[----:B------:R-:W-:Y:S01]  /*1bd0*/  IMAD.SHL.U32 R7, R7, 0x8, RZ ;  /* 0x0000000807077824 */ /* 0x000fe200078e00ff */
[----:B------:R-:W-:Y:S01]  /*1be0*/  SHF.R.S32.HI R147, RZ, 0x1f, R146 ;  /* 0x0000001fff937819 */ /* 0x000fe20000011492 */
[----:B------:R-:W-:-:S03]  /*1bf0*/  IMAD.WIDE.U32 R22, R4, R28, R22 ;  /* 0x0000001c04167225 */ /* 0x000fc600078e0016 */
[----:B------:R-:W-:Y:S01]  /*1c00*/  LOP3.LUT R142, R142, 0xfffffe00, R7, 0xf8, !PT ;  /* 0xfffffe008e8e7812 */ /* 0x000fe200078ef807 */
[----:B------:R-:W-:Y:S02]  /*1c10*/  IMAD R7, R11, R28, R18 ;  /* 0x0000001c0b077224 */ /* 0x000fe400078e0212 */
        /* <DEDUP_REMOVED lines=12> */
[----:B------:R-:W-:Y:S02]  /*1ce0*/  @P1 IMAD.MOV.U32 R10, RZ, RZ, R32 ;  /* 0x000000ffff0a1224 */ /* 0x000fe400078e0020 */
[-C--:B---3--:R-:W-:Y:S02]  /*1cf0*/  @!P1 IMAD R6, R15, R234.reuse, RZ ;  /* 0x000000ea0f069224 */ /* 0x088fe400078e02ff */
[----:B-1----:R-:W-:-:S04]  /*1d00*/  @!P1 IMAD.WIDE.U32 R30, R14, R234, RZ ;  /* 0x000000ea0e1e9225 */ /* 0x002fc800078e00ff */
[----:B------:R-:W-:Y:S01]  /*1d10*/  @!P1 IMAD R6, R14, R71, R6 ;  /* 0x000000470e069224 */ /* 0x000fe200078e0206 */
[----:B------:R-:W-:Y:S01]  /*1d20*/  SHF.R.S32.HI R14, RZ, 0x1f, R19 ;  /* 0x0000001fff0e7819 */ /* 0x000fe20000011413 */
[----:B------:R-:W-:Y:S02]  /*1d30*/  @P1 IMAD R15, R153, R238, RZ ;  /* 0x000000ee990f1224 */ /* 0x000fe400078e02ff */
[----:B------:R-:W-:Y:S01]  /*1d40*/  @!P1 IMAD.MOV.U32 R10, RZ, RZ, R30 ;  /* 0x000000ffff0a9224 */ /* 0x000fe200078e001e */
[----:B------:R-:W-:Y:S01]  /*1d50*/  LEA.HI R65, R14, R19, RZ, 0x3 ;  /* 0x000000130e417211 */ /* 0x000fe200078f18ff */
[----:B------:R-:W-:Y:S01]  /*1d60*/  @P1 IMAD.IADD R15, R33, 0x1, R15 ;  /* 0x00000001210f1824 */ /* 0x000fe200078e020f */
[----:B------:R-:W-:Y:S02]  /*1d70*/  @!P1 IADD3 R15, R31, R6, RZ ;  /* 0x000000061f0f9210 */ /* 0x000fe40007ffe0ff */
[----:B------:R-:W-:-:S05]  /*1d80*/  IADD3 R14, P2, R24, R10, RZ ;  /* 0x0000000a180e7210 */ /* 0x000fca0007f5e0ff */
[----:B------:R-:W-:Y:S02]  /*1d90*/  IMAD.X R15, R25, 0x1, R15, P2 ;  /* 0x00000001190f7824 */ /* 0x000fe400010e060f */
[----:B------:R-:W-:Y:S01]  /*1da0*/  IMAD.WIDE.U32 R148, R233, R20, R14 ;  /* 0x00000014e9947225 */ /* 0x000fe200078e000e */
[----:B------:R-:W-:Y:S02]  /*1db0*/  IADD3 R14, P1, R24, R2, RZ ;  /* 0x00000002180e7210 */ /* 0x000fe40007f3e0ff */
[----:B------:R-:W-:Y:S01]  /*1dc0*/  SHF.R.S32.HI R6, RZ, 0x1f, R233 ;  /* 0x0000001fff067819 */ /* 0x000fe200000114e9 */
[----:B------:R-:W-:Y:S02]  /*1dd0*/  IMAD R13, R21, R233, RZ ;  /* 0x000000e9150d7224 */ /* 0x000fe400078e02ff */
[----:B------:R-:W-:Y:S02]  /*1de0*/  IMAD.X R15, R25, 0x1, R3, P1 ;  /* 0x00000001190f7824 */ /* 0x000fe400008e0603 */
[----:B------:R-:W-:-:S02]  /*1df0*/  IMAD R3, R171, R146, RZ ;  /* 0x00000092ab037224 */ /* 0x000fc400078e02ff */
[----:B------:R-:W-:Y:S01]  /*1e00*/  IMAD R6, R20, R6, R13 ;  /* 0x0000000614067224 */ /* 0x000fe200078e020d */
[----:B------:R-:W-:Y:S01]  /*1e10*/  MOV R20, R22 ;  /* 0x0000001600147202 */ /* 0x000fe20000000f00 */
[----:B------:R-:W-:Y:S01]  /*1e20*/  IMAD R2, R147, R170, R3 ;  /* 0x000000aa93027224 */ /* 0x000fe200078e0203 */
[----:B------:R-:W-:Y:S01]  /*1e30*/  SHF.R.S32.HI R3, RZ, 0x1f, R70 ;  /* 0x0000001fff037819 */ /* 0x000fe20000011446 */
[----:B------:R-:W-:Y:S01]  /*1e40*/  IMAD.IADD R21, R23, 0x1, R7 ;  /* 0x0000000117157824 */ /* 0x000fe200078e0207 */
[----:B------:R-:W-:Y:S01]  /*1e50*/  LOP3.LUT R68, R65, 0xfffffff8, RZ, 0xc0, !PT ;  /* 0xfffffff841447812 */ /* 0x000fe200078ec0ff */
[----:B------:R-:W-:Y:S01]  /*1e60*/  IMAD.IADD R149, R149, 0x1, R6 ;  /* 0x0000000195957824 */ /* 0x000fe200078e0206 */
[----:B------:R-:W-:Y:S01]  /*1e70*/  LEA.HI R82, R3, R70, RZ, 0x6 ;  /* 0x0000004603527211 */ /* 0x000fe200078f30ff */
[----:B------:R-:W-:-:S04]  /*1e80*/  IMAD.WIDE.U32 R14, R146, R166, R14 ;  /* 0x000000a6920e7225 */ /* 0x000fc800078e000e */
[----:B------:R-:W-:Y:S01]  /*1e90*/  IMAD.WIDE.U32 R6, R146, R170, R20 ;  /* 0x000000aa92067225 */ /* 0x000fe200078e0014 */
[----:B------:R-:W-:Y:S02]  /*1ea0*/  SHF.R.S32.HI R82, RZ, 0x6, R82 ;  /* 0x00000006ff527819 */ /* 0x000fe40000011452 */
[----:B----4-:R-:W-:Y:S01]  /*1eb0*/  LEA R230, P2, R14, R16, 0x1 ;  /* 0x000000100ee67211 */ /* 0x010fe200078408ff */
[----:B------:R-:W-:Y:S01]  /*1ec0*/  IMAD.IADD R231, R15, 0x1, R231 ;  /* 0x000000010fe77824 */ /* 0x000fe200078e02e7 */
[----:B------:R-:W-:Y:S01]  /*1ed0*/  IADD3 R2, R7, R2, RZ ;  /* 0x0000000207027210 */ /* 0x000fe20007ffe0ff */
[----:B------:R-:W-:Y:S01]  /*1ee0*/  IMAD.IADD R68, R19, 0x1, -R68 ;  /* 0x0000000113447824 */ /* 0x000fe200078e0a44 */
[----:B------:R-:W-:Y:S02]  /*1ef0*/  LEA R242, P1, R6, R8, 0x1 ;  /* 0x0000000806f27211 */ /* 0x000fe400078208ff */
[----:B------:R-:W-:Y:S02]  /*1f00*/  VIMNMX R82, RZ, R82, !PT ;  /* 0x00000052ff527248 */ /* 0x000fe40007fe0100 */
[----:B------:R-:W-:-:S02]  /*1f10*/  LEA.HI.X R231, R14, R17, R231, 0x1, P2 ;  /* 0x000000110ee77211 */ /* 0x000fc400010f0ce7 */
[----:B------:R-:W-:Y:S02]  /*1f20*/  LEA.HI.X R243, R6, R9, R2, 0x1, P1 ;  /* 0x0000000906f37211 */ /* 0x000fe400008f0c02 */
[----:B------:R-:W-:Y:S02]  /*1f30*/  R2P PR, R68, 0x6 ;  /* 0x0000000644007804 */ /* 0x000fe40000000000 */
[----:B------:R-:W-:Y:S01]  /*1f40*/  ISETP.GT.AND P3, PT, R165, R82, PT ;  /* 0x00000052a500720c */ /* 0x000fe20003f64270 */
[----:B------:R-:W-:-:S04]  /*1f50*/  IMAD.WIDE R18, R235, 0x40, R146 ;  /* 0x00000040eb127825 */ /* 0x000fc800078e0292 */
[-C--:B------:R-:W-:Y:S02]  /*1f60*/  IMAD R151, R19, R152.reuse, RZ ;  /* 0x0000009813977224 */ /* 0x080fe400078e02ff */
[----:B------:R-:W-:-:S04]  /*1f70*/  IMAD.WIDE.U32 R148, R18, R152, R148 ;  /* 0x0000009812947225 */ /* 0x000fc800078e0094 */
[----:B------:R-:W-:Y:S01]  /*1f80*/  IMAD R151, R18, R153, R151 ;  /* 0x0000009912977224 */ /* 0x000fe200078e0297 */
[----:B------:R-:W-:Y:S01]  /*1f90*/  SEL R54, R54, 0xfffffff0, !P1 ;  /* 0xfffffff036367807 */ /* 0x000fe20004800000 */
[----:B------:R-:W-:Y:S01]  /*1fa0*/  @!P0 IMAD.MOV.U32 R12, RZ, RZ, RZ ;  /* 0x000000ffff0c8224 */ /* 0x000fe200078e00ff */
[----:B------:R-:W-:Y:S01]  /*1fb0*/  SEL R52, R52, 0xffffffe0, !P2 ;  /* 0xffffffe034347807 */ /* 0x000fe20005000000 */
        /* <DEDUP_REMOVED lines=161> */
.L_x_2873:
        /* <DEDUP_REMOVED lines=256> */
.L_x_2822:
[----:B------:R-:W-:Y:S05]  /*39d0*/  BSYNC B0 ;  /* 0x0000000000007941 */ /* 0x000fea0003800000 */
.L_x_2821:
        /* <DEDUP_REMOVED lines=192> */
.L_x_2824:
[----:B------:R-:W-:Y:S05]  /*45e0*/  BSYNC B0 ;  /* 0x0000000000007941 */ /* 0x000fea0003800000 */
.L_x_2823:
        /* <DEDUP_REMOVED lines=192> */
.L_x_2826:
[----:B------:R-:W-:Y:S05]  /*51f0*/  BSYNC B0 ;  /* 0x0000000000007941 */ /* 0x000fea0003800000 */
.L_x_2825:
        /* <DEDUP_REMOVED lines=194> */
.L_x_2828:
[----:B------:R-:W-:Y:S05]  /*5e20*/  BSYNC B0 ;  /* 0x0000000000007941 */ /* 0x000fea0003800000 */
.L_x_2827:
[----:B------:R-:W5:Y:S02]  /*5e30*/  LD.E R3, desc[UR6][R26.64+0xd0] ;  /* 0x0000d0061a037980 */ /* 0x000f64000c101900 */
[----:B-----5:R-:W-:Y:S05]  /*5e40*/  IMAD.U32 R3, R3, -0x20, RZ ;  /* 0xffffffe003037824 */ /* 0x020fea00078e00ff */
[C---:B------:R-:W-:Y:S02]  /*5e50*/  LEA R28, P1, R3.reuse, R28, 0x1 ;  /* 0x0000001c031c7211 */ /* 0x040fe400078208ff */
[C---:B------:R-:W-:Y:S02]  /*5e60*/  LEA R56, P0, R3.reuse, R56, 0x1 ;  /* 0x0000003803387211 */ /* 0x040fe400078008ff */
[C---:B------:R-:W-:Y:S02]  /*5e70*/  LEA.HI.X.SX32 R29, R3.reuse, R29, 0x1, P1 ;  /* 0x0000001d031d7211 */ /* 0x040fe400008f0eff */
[----:B------:R-:W-:Y:S01]  /*5e80*/  LEA.HI.X.SX32 R57, R3, R57, 0x1, P0 ;  /* 0x0000003903397211 */ /* 0x000fe200000f0eff */
[----:B------:R-:W-:Y:S05]  /*5e90*/  BRA `(.L_x_2829) ;  /* 0x0000005c00947947 */ /* 0x000fea0003800000 */
.L_x_2820:
        /* <DEDUP_REMOVED lines=86> */
.L_x_2833:
[----:B------:R-:W-:Y:S05]  /*6400*/  BSYNC B0 ;  /* 0x0000000000007941 */ /* 0x000fea0003800000 */
.L_x_2832:
        /* <DEDUP_REMOVED lines=83> */
.L_x_2835:
[----:B------:R-:W-:Y:S05]  /*6940*/  BSYNC B0 ;  /* 0x0000000000007941 */ /* 0x000fea0003800000 */
.L_x_2834:
        /* <DEDUP_REMOVED lines=82> */
.L_x_2837:
[----:B------:R-:W-:Y:S05]  /*6e70*/  BSYNC B0 ;  /* 0x0000000000007941 */ /* 0x000fea0003800000 */
.L_x_2836:
        /* <DEDUP_REMOVED lines=84> */
.L_x_2839:
[----:B------:R-:W-:Y:S05]  /*73c0*/  BSYNC B0 ;  /* 0x0000000000007941 */ /* 0x000fea0003800000 */
.L_x_2838:
[----:B-----5:R3:W-:Y:S02]  /*73d0*/  ST.E.128 desc[UR6][R160.64+0x180], R8 ;  /* 0x00018008a0007985 */ /* 0x0207e4000c101d06 */
.L_x_2831:
[----:B------:R-:W-:Y:S05]  /*73e0*/  BSYNC B1 ;  /* 0x0000000000017941 */ /* 0x000fea0003800000 */
.L_x_2830:
        /* <DEDUP_REMOVED lines=94> */
.L_x_2843:
[----:B------:R-:W-:Y:S05]  /*79d0*/  BSYNC B0 ;  /* 0x0000000000007941 */ /* 0x000fea0003800000 */
.L_x_2842:
        /* <DEDUP_REMOVED lines=89> */
.L_x_2845:
[----:B------:R-:W-:Y:S05]  /*7f70*/  BSYNC B0 ;  /* 0x0000000000007941 */ /* 0x000fea0003800000 */
.L_x_2844:
        /* <DEDUP_REMOVED lines=88> */
.L_x_2847:
[----:B------:R-:W-:Y:S05]  /*8500*/  BSYNC B0 ;  /* 0x0000000000007941 */ /* 0x000fea0003800000 */
.L_x_2846:
        /* <DEDUP_REMOVED lines=90> */
.L_x_2849:
[----:B------:R-:W-:Y:S05]  /*8ab0*/  BSYNC B0 ;  /* 0x0000000000007941 */ /* 0x000fea0003800000 */
.L_x_2848:
[----:B-----5:R3:W-:Y:S02]  /*8ac0*/  ST.E.128 desc[UR6][R42.64+0x180], R8 ;  /* 0x000180082a007985 */ /* 0x0207e4000c101d06 */
.L_x_2841:
[----:B------:R-:W-:Y:S05]  /*8ad0*/  BSYNC B1 ;  /* 0x0000000000017941 */ /* 0x000fea0003800000 */
.L_x_2840:
        /* <DEDUP_REMOVED lines=97> */
.L_x_2853:
[----:B------:R-:W-:Y:S05]  /*90f0*/  BSYNC B0 ;  /* 0x0000000000007941 */ /* 0x000fea0003800000 */
.L_x_2852:
        /* <DEDUP_REMOVED lines=89> */
.L_x_2855:
[----:B------:R-:W-:Y:S05]  /*9690*/  BSYNC B0 ;  /* 0x0000000000007941 */ /* 0x000fea0003800000 */
.L_x_2854:
        /* <DEDUP_REMOVED lines=88> */
.L_x_2857:
[----:B------:R-:W-:Y:S05]  /*9c20*/  BSYNC B0 ;  /* 0x0000000000007941 */ /* 0x000fea0003800000 */
.L_x_2856:
        /* <DEDUP_REMOVED lines=90> */
.L_x_2859:
[----:B------:R-:W-:Y:S05]  /*a1d0*/  BSYNC B0 ;  /* 0x0000000000007941 */ /* 0x000fea0003800000 */
.L_x_2858:
[----:B-----5:R4:W-:Y:S02]  /*a1e0*/  ST.E.128 desc[UR6][R42.64+0x180], R8 ;  /* 0x000180082a007985 */ /* 0x0209e4000c101d06 */
.L_x_2851:
[----:B------:R-:W-:Y:S05]  /*a1f0*/  BSYNC B1 ;  /* 0x0000000000017941 */ /* 0x000fea0003800000 */
.L_x_2850:
        /* <DEDUP_REMOVED lines=99> */
.L_x_2863:
[----:B------:R-:W-:Y:S05]  /*a830*/  BSYNC B0 ;  /* 0x0000000000007941 */ /* 0x000fea0003800000 */
.L_x_2862:
        /* <DEDUP_REMOVED lines=89> */
.L_x_2865:
[----:B------:R-:W-:Y:S05]  /*add0*/  BSYNC B0 ;  /* 0x0000000000007941 */ /* 0x000fea0003800000 */
.L_x_2864:
        /* <DEDUP_REMOVED lines=88> */
.L_x_2867:
[----:B------:R-:W-:Y:S05]  /*b360*/  BSYNC B0 ;  /* 0x0000000000007941 */ /* 0x000fea0003800000 */
.L_x_2866:
        /* <DEDUP_REMOVED lines=90> */
.L_x_2869:
[----:B------:R-:W-:Y:S05]  /*b910*/  BSYNC B0 ;  /* 0x0000000000007941 */ /* 0x000fea0003800000 */
.L_x_2868:
[----:B-----5:R4:W-:Y:S02]  /*b920*/  ST.E.128 desc[UR6][R48.64+0x180], R8 ;  /* 0x0001800830007985 */ /* 0x0209e4000c101d06 */
.L_x_2861:
[----:B------:R-:W-:Y:S05]  /*b930*/  BSYNC B1 ;  /* 0x0000000000017941 */ /* 0x000fea0003800000 */
.L_x_2860:
[----:B------:R-:W5:Y:S02]  /*b940*/  LD.E R3, desc[UR6][R26.64+0xd0] ;  /* 0x0000d0061a037980 */ /* 0x000f64000c101900 */
[----:B-----5:R-:W-:Y:S05]  /*b950*/  IMAD.U32 R3, R3, -0x20, RZ ;  /* 0xffffffe003037824 */ /* 0x020fea00078e00ff */
[C---:B------:R-:W-:Y:S02]  /*b960*/  LEA R116, P1, R3.reuse, R116, 0x1 ;  /* 0x0000007403747211 */ /* 0x040fe400078208ff */
[C---:B------:R-:W-:Y:S02]  /*b970*/  LEA R114, P0, R3.reuse, R114, 0x1 ;  /* 0x0000007203727211 */ /* 0x040fe400078008ff */
[C---:B------:R-:W-:Y:S02]  /*b980*/  LEA.HI.X.SX32 R117, R3.reuse, R117, 0x1, P1 ;  /* 0x0000007503757211 */ /* 0x040fe400008f0eff */
[----:B------:R-:W-:Y:S01]  /*b990*/  LEA.HI.X.SX32 R115, R3, R115, 0x1, P0 ;  /* 0x0000007303737211 */ /* 0x000fe200000f0eff */
[----:B------:R-:W-:Y:S05]  /*b9a0*/  BRA `(.L_x_2829) ;  /* 0x0000000000d07947 */ /* 0x000fea0003800000 */
.L_x_2819:
        /* <DEDUP_REMOVED lines=52> */
.L_x_2829:
[----:B------:R-:W-:Y:S05]  /*bcf0*/  BSYNC B2 ;  /* 0x0000000000027941 */ /* 0x000fea0003800000 */
.L_x_2818:
        /* <DEDUP_REMOVED lines=88> */
.L_x_2871:
        /* <DEDUP_REMOVED lines=8> */
.L_x_2872:
[----:B------:R-:W-:Y:S05]  /*c300*/  BSYNC B0 ;  /* 0x0000000000007941 */ /* 0x000fea0003800000 */
.L_x_2870:
[----:B------:R-:W-:Y:S04]  /*c310*/  IADD3 R17, R17, -0x1, RZ ;  /* 0xffffffff11117810 */ /* 0x000fe80007ffe0ff */
[----:B------:R-:W-:Y:S11]  /*c320*/  ISETP.GT.AND P0, PT, R17, R82, PT ;  /* 0x000000521100720c */ /* 0x000ff60003f04270 */
[----:B------:R-:W-:Y:S02]  /*c330*/  @!UPT UIADD3 URZ, URZ, URZ, URZ ;  /* 0x0000003f3f3ff290 */ /* 0x000fe4000fffe03f */
[----:B------:R-:W-:Y:S05]  /*c340*/  @P0 BRA `(.L_x_2873) ;  /* 0xffffff6400a00947 */ /* 0x000fea000383ffff */
.L_x_2817:
        /* <DEDUP_REMOVED lines=43> */
[C---:B-1----:R-:W-:Y:S01]  /*c600*/  LEA R16, P1, R150.reuse, R154, 0x1 ;  /* 0x0000009a96107211 */ /* 0x042fe200078208ff */
        /* <DEDUP_REMOVED lines=66> */
.L_x_2880:
[----:B------:R-:W-:Y:S05]  /*ca30*/  BSYNC B0 ;  /* 0x0000000000007941 */ /* 0x000fea0003800000 */
.L_x_2879:
        /* <DEDUP_REMOVED lines=42> */
.L_x_2882:
[----:B------:R-:W-:Y:S05]  /*cce0*/  BSYNC B0 ;  /* 0x0000000000007941 */ /* 0x000fea0003800000 */
.L_x_2881:
        /* <DEDUP_REMOVED lines=43> */
.L_x_2884:
[----:B------:R-:W-:Y:S05]  /*cfa0*/  BSYNC B0 ;  /* 0x0000000000007941 */ /* 0x000fea0003800000 */
.L_x_2883:
        /* <DEDUP_REMOVED lines=44> */
.L_x_2886:
[----:B------:R-:W-:Y:S05]  /*d270*/  BSYNC B0 ;  /* 0x0000000000007941 */ /* 0x000fea0003800000 */
.L_x_2885:
[----:B-----5:R3:W-:Y:S02]  /*d280*/  STS.128 [R237+0x6000], R20 ;  /* 0x00600014ed007388 */ /* 0x0207e40000000c00 */
.L_x_2878:
[----:B------:R-:W-:Y:S05]  /*d290*/  BSYNC B1 ;  /* 0x0000000000017941 */ /* 0x000fea0003800000 */
.L_x_2877:
        /* <DEDUP_REMOVED lines=59> */
.L_x_2890:
[----:B------:R-:W-:Y:S05]  /*d650*/  BSYNC B0 ;  /* 0x0000000000007941 */ /* 0x000fea0003800000 */
.L_x_2889:
        /* <DEDUP_REMOVED lines=44> */
.L_x_2892:
[----:B------:R-:W-:Y:S05]  /*d920*/  BSYNC B0 ;  /* 0x0000000000007941 */ /* 0x000fea0003800000 */
.L_x_2891:
        /* <DEDUP_REMOVED lines=42> */
.L_x_2894:
[----:B------:R-:W-:Y:S05]  /*dbd0*/  BSYNC B0 ;  /* 0x0000000000007941 */ /* 0x000fea0003800000 */
.L_x_2893:
        /* <DEDUP_REMOVED lines=44> */
.L_x_2896:
[----:B------:R-:W-:Y:S05]  /*dea0*/  BSYNC B0 ;  /* 0x0000000000007941 */ /* 0x000fea0003800000 */
.L_x_2895:
[----:B-----5:R2:W-:Y:S02]  /*deb0*/  STS.128 [R237+0x6800], R44 ;  /* 0x0068002ced007388 */ /* 0x0205e40000000c00 */
.L_x_2888:
[----:B------:R-:W-:Y:S05]  /*dec0*/  BSYNC B1 ;  /* 0x0000000000017941 */ /* 0x000fea0003800000 */
.L_x_2887:
        /* <DEDUP_REMOVED lines=61> */
.L_x_2900:
[----:B------:R-:W-:Y:S05]  /*e2a0*/  BSYNC B0 ;  /* 0x0000000000007941 */ /* 0x000fea0003800000 */
.L_x_2899:
        /* <DEDUP_REMOVED lines=42> */
.L_x_2902:
[----:B------:R-:W-:Y:S05]  /*e550*/  BSYNC B0 ;  /* 0x0000000000007941 */ /* 0x000fea0003800000 */
.L_x_2901:
        /* <DEDUP_REMOVED lines=43> */
.L_x_2904:
[----:B------:R-:W-:Y:S05]  /*e810*/  BSYNC B0 ;  /* 0x0000000000007941 */ /* 0x000fea0003800000 */
.L_x_2903:
        /* <DEDUP_REMOVED lines=44> */
.L_x_2906:
[----:B------:R-:W-:Y:S05]  /*eae0*/  BSYNC B0 ;  /* 0x0000000000007941 */ /* 0x000fea0003800000 */
.L_x_2905:
[----:B-----5:R2:W-:Y:S02]  /*eaf0*/  STS.128 [R237+0x7000], R28 ;  /* 0x0070001ced007388 */ /* 0x0205e40000000c00 */
.L_x_2898:
[----:B------:R-:W-:Y:S05]  /*eb00*/  BSYNC B1 ;  /* 0x0000000000017941 */ /* 0x000fea0003800000 */
.L_x_2897:
        /* <DEDUP_REMOVED lines=59> */
.L_x_2909:
[----:B------:R-:W-:Y:S05]  /*eec0*/  BSYNC B0 ;  /* 0x0000000000007941 */ /* 0x000fea0003800000 */
.L_x_2908:
        /* <DEDUP_REMOVED lines=42> */
.L_x_2911:
[----:B------:R-:W-:Y:S05]  /*f170*/  BSYNC B0 ;  /* 0x0000000000007941 */ /* 0x000fea0003800000 */
.L_x_2910:
        /* <DEDUP_REMOVED lines=42> */
.L_x_2913:
[----:B------:R-:W-:Y:S05]  /*f420*/  BSYNC B0 ;  /* 0x0000000000007941 */ /* 0x000fea0003800000 */
.L_x_2912:
        /* <DEDUP_REMOVED lines=44> */
.L_x_2915:
[----:B------:R-:W-:Y:S05]  /*f6f0*/  BSYNC B0 ;  /* 0x0000000000007941 */ /* 0x000fea0003800000 */
.L_x_2914:
[----:B-----5:R4:W-:Y:S01]  /*f700*/  STS.128 [R237+0x7800], R20 ;  /* 0x00780014ed007388 */ /* 0x0209e20000000c00 */
[----:B------:R-:W-:Y:S05]  /*f710*/  BRA `(.L_x_2907) ;  /* 0x0000005c00107947 */ /* 0x000fea0003800000 */
.L_x_2876:
        /* <DEDUP_REMOVED lines=89> */
.L_x_2919:
[----:B------:R-:W-:Y:S05]  /*fcb0*/  BSYNC B0 ;  /* 0x0000000000007941 */ /* 0x000fea0003800000 */
.L_x_2918:
        /* <DEDUP_REMOVED lines=83> */
.L_x_2921:
[----:B------:R-:W-:Y:S05]  /*101f0*/  BSYNC B0 ;  /* 0x0000000000007941 */ /* 0x000fea0003800000 */
.L_x_2920:
        /* <DEDUP_REMOVED lines=83> */
.L_x_2923:
[----:B------:R-:W-:Y:S05]  /*10730*/  BSYNC B0 ;  /* 0x0000000000007941 */ /* 0x000fea0003800000 */
.L_x_2922:
        /* <DEDUP_REMOVED lines=85> */
.L_x_2925:
[----:B------:R-:W-:Y:S05]  /*10c90*/  BSYNC B0 ;  /* 0x0000000000007941 */ /* 0x000fea0003800000 */
.L_x_2924:
[----:B-----5:R3:W-:Y:S02]  /*10ca0*/  STS.128 [R237+0x6000], R36 ;  /* 0x00600024ed007388 */ /* 0x0207e40000000c00 */
.L_x_2917:
[----:B------:R-:W-:Y:S05]  /*10cb0*/  BSYNC B1 ;  /* 0x0000000000017941 */ /* 0x000fea0003800000 */
.L_x_2916:
        /* <DEDUP_REMOVED lines=94> */
.L_x_2929:
[----:B------:R-:W-:Y:S05]  /*112a0*/  BSYNC B0 ;  /* 0x0000000000007941 */ /* 0x000fea0003800000 */
.L_x_2928:
        /* <DEDUP_REMOVED lines=86> */
.L_x_2931:
[----:B------:R-:W-:Y:S05]  /*11810*/  BSYNC B0 ;  /* 0x0000000000007941 */ /* 0x000fea0003800000 */
.L_x_2930:
        /* <DEDUP_REMOVED lines=86> */
.L_x_2933:
[----:B------:R-:W-:Y:S05]  /*11d80*/  BSYNC B0 ;  /* 0x0000000000007941 */ /* 0x000fea0003800000 */
.L_x_2932:
        /* <DEDUP_REMOVED lines=89> */
.L_x_2935:
[----:B------:R-:W-:Y:S05]  /*12320*/  BSYNC B0 ;  /* 0x0000000000007941 */ /* 0x000fea0003800000 */
.L_x_2934:
[----:B-----5:R1:W-:Y:S02]  /*12330*/  STS.128 [R237+0x6800], R20 ;  /* 0x00680014ed007388 */ /* 0x0203e40000000c00 */
.L_x_2927:
[----:B------:R-:W-:Y:S05]  /*12340*/  BSYNC B1 ;  /* 0x0000000000017941 */ /* 0x000fea0003800000 */
.L_x_2926:
        /* <DEDUP_REMOVED lines=95> */
.L_x_2939:
[----:B------:R-:W-:Y:S05]  /*12940*/  BSYNC B0 ;  /* 0x0000000000007941 */ /* 0x000fea0003800000 */
.L_x_2938:
        /* <DEDUP_REMOVED lines=86> */
.L_x_2941:
[----:B------:R-:W-:Y:S05]  /*12eb0*/  BSYNC B0 ;  /* 0x0000000000007941 */ /* 0x000fea0003800000 */
.L_x_2940:
        /* <DEDUP_REMOVED lines=86> */
.L_x_2943:
[----:B------:R-:W-:Y:S05]  /*13420*/  BSYNC B0 ;  /* 0x0000000000007941 */ /* 0x000fea0003800000 */
.L_x_2942:
        /* <DEDUP_REMOVED lines=89> */
.L_x_2945:
[----:B------:R-:W-:Y:S05]  /*139c0*/  BSYNC B0 ;  /* 0x0000000000007941 */ /* 0x000fea0003800000 */
.L_x_2944:
[----:B-----5:R1:W-:Y:S02]  /*139d0*/  STS.128 [R237+0x7000], R28 ;  /* 0x0070001ced007388 */ /* 0x0203e40000000c00 */
.L_x_2937:
[----:B------:R-:W-:Y:S05]  /*139e0*/  BSYNC B1 ;  /* 0x0000000000017941 */ /* 0x000fea0003800000 */
.L_x_2936:
        /* <DEDUP_REMOVED lines=94> */
.L_x_2947:
[----:B------:R-:W-:Y:S05]  /*13fd0*/  BSYNC B0 ;  /* 0x0000000000007941 */ /* 0x000fea0003800000 */
.L_x_2946:
        /* <DEDUP_REMOVED lines=87> */
.L_x_2949:
[----:B------:R-:W-:Y:S05]  /*14550*/  BSYNC B0 ;  /* 0x0000000000007941 */ /* 0x000fea0003800000 */
.L_x_2948:
        /* <DEDUP_REMOVED lines=87> */
.L_x_2951:
[----:B------:R-:W-:Y:S05]  /*14ad0*/  BSYNC B0 ;  /* 0x0000000000007941 */ /* 0x000fea0003800000 */
.L_x_2950:
        /* <DEDUP_REMOVED lines=89> */
.L_x_2953:
[----:B------:R-:W-:Y:S05]  /*15070*/  BSYNC B0 ;  /* 0x0000000000007941 */ /* 0x000fea0003800000 */
.L_x_2952:
[----:B-----5:R1:W-:Y:S01]  /*15080*/  STS.128 [R237+0x7800], R20 ;  /* 0x00780014ed007388 */ /* 0x0203e20000000c00 */
[----:B------:R-:W-:Y:S05]  /*15090*/  BRA `(.L_x_2907) ;  /* 0x0000000000b07947 */ /* 0x000fea0003800000 */
.L_x_2875:
        /* <DEDUP_REMOVED lines=44> */
.L_x_2907:
[----:B------:R-:W-:Y:S05]  /*15360*/  BSYNC B2 ;  /* 0x0000000000027941 */ /* 0x000fea0003800000 */
.L_x_2874:
[----:B------:R-:W-:Y:S01]  /*15370*/  VIADD R239, R165, 0xffffffff ;  /* 0xffffffffa5ef7836 */ /* 0x000fe20000000000 */
[----:B------:R-:W-:Y:S01]  /*15380*/  SHF.R.S32.HI R0, RZ, 0x4, R69 ;  /* 0x00000004ff007819 */ /* 0x000fe20000011445 */
[----:B------:R-:W-:Y:S02]  /*15390*/  IMAD.SHL.U32 R25, R65, 0x40, RZ ;  /* 0x0000004041197824 */ /* 0x000fe400078e00ff */
[----:B------:R-:W-:Y:S01]  /*153a0*/  IMAD.SHL.U32 R24, R239, 0x40, RZ ;  /* 0x00000040ef187824 */ /* 0x000fe200078e00ff */
[----:B------:R-:W-:Y:S02]  /*153b0*/  LEA.HI R69, R69, R0, RZ, 0x1 ;  /* 0x0000000045457211 */ /* 0x000fe400078f08ff */
[----:B------:R-:W-:Y:S01]  /*153c0*/  LOP3.LUT R25, R25, 0xfffffe00, RZ, 0xc0, !PT ;  /* 0xfffffe0019197812 */ /* 0x000fe200078ec0ff */
[----:B-1----:R-:W-:Y:S01]  /*153d0*/  IMAD.IADD R3, R53, 0x1, -R24 ;  /* 0x0000000135037824 */ /* 0x002fe200078e0a18 */
[----:B------:R-:W-:-:S03]  /*153e0*/  LOP3.LUT R69, R69, 0xfffffffe, RZ, 0xc0, !PT ;  /* 0xfffffffe45457812 */ /* 0x000fc600078ec0ff */
[----:B------:R-:W-:Y:S01]  /*153f0*/  IMAD R225, R60, 0x400, R25 ;  /* 0x000004003ce17824 */ /* 0x000fe200078e0219 */
[-C--:B------:R-:W-:Y:S01]  /*15400*/  ISETP.GE.AND P4, PT, R6, R3.reuse, PT ;  /* 0x000000030600720c */ /* 0x080fe20003f86270 */
[----:B------:R-:W-:Y:S01]  /*15410*/  IMAD.IADD R69, R0, 0x1, -R69 ;  /* 0x0000000100457824 */ /* 0x000fe200078e0a45 */
[-C--:B------:R-:W-:Y:S02]  /*15420*/  ISETP.GE.AND P6, PT, R10, R3.reuse, PT ;  /* 0x000000030a00720c */ /* 0x080fe40003fc6270 */
[-C--:B------:R-:W-:Y:S02]  /*15430*/  ISETP.GE.AND P1, PT, R146, R3.reuse, PT ;  /* 0x000000039200720c */ /* 0x080fe40003f26270 */
[-C--:B------:R-:W-:Y:S02]  /*15440*/  ISETP.GE.AND P5, PT, R18, R3.reuse, PT ;  /* 0x000000031200720c */ /* 0x080fe40003fa6270 */
[-C--:B------:R-:W-:Y:S02]  /*15450*/  ISETP.GE.AND P3, PT, R6, R3.reuse, PT ;  /* 0x000000030600720c */ /* 0x080fe40003f66270 */
[----:B------:R-:W-:-:S03]  /*15460*/  ISETP.GE.AND P2, PT, R10, R3, PT ;  /* 0x000000030a00720c */ /* 0x000fc60003f46270 */
[----:B------:R-:W-:-:S04]  /*15470*/  @!P4 LEA R4, P0, R66, R230, 0x1 ;  /* 0x000000e64204c211 */ /* 0x000fc800078008ff */
[-C--:B------:R-:W-:Y:S01]  /*15480*/  @!P4 LEA.HI.X R5, R66, R231.reuse, R67, 0x1, P0 ;  /* 0x000000e74205c211 */ /* 0x080fe200000f0c43 */
[----:B------:R-:W-:Y:S01]  /*15490*/  @!PT LDS RZ, [RZ] ;  /* 0x00000000fffff984 */ /* 0x000fe20000000800 */
[----:B------:R-:W-:Y:S01]  /*154a0*/  @!PT LDS RZ, [RZ] ;  /* 0x00000000fffff984 */ /* 0x000fe20000000800 */
[----:B------:R-:W-:Y:S01]  /*154b0*/  @!PT LDS RZ, [RZ] ;  /* 0x00000000fffff984 */ /* 0x000fe20000000800 */
[----:B------:R-:W-:Y:S01]  /*154c0*/  @!P1 LDGSTS.E.BYPASS.LTC128B.128 [R237+0x8000], desc[UR6][R230.64] ;  /* 0x08000000e6ed9fae */ /* 0x000fe2000b901d46 */
[C---:B------:R-:W-:Y:S01]  /*154d0*/  @!P6 LEA R8, P0, R166.reuse, R230, 0x6 ;  /* 0x000000e6a608e211 */ /* 0x040fe200078030ff */
[----:B------:R-:W-:Y:S02]  /*154e0*/  @!P5 IMAD R2, R167, 0x60, RZ ;  /* 0x00000060a702d824 */ /* 0x000fe400078e02ff */
[----:B------:R-:W-:Y:S01]  /*154f0*/  @!P1 LDGSTS.E.BYPASS.LTC128B.128 [R237+0xa000], desc[UR6][R230.64+0x80] ;  /* 0x0a000080e6ed9fae */ /* 0x000fe2000b901d46 */
[C---:B------:R-:W-:Y:S01]  /*15500*/  @!P5 IMAD.WIDE.U32 R6, R166.reuse, 0x60, R230 ;  /* 0x00000060a606d825 */ /* 0x040fe200078e00e6 */
[----:B------:R-:W-:Y:S02]  /*15510*/  @!P6 LEA.HI.X R9, R166, R231, R167, 0x6, P0 ;  /* 0x000000e7a609e211 */ /* 0x000fe400000f34a7 */
[----:B------:R-:W-:Y:S01]  /*15520*/  @!P1 LDGSTS.E.BYPASS.LTC128B.128 [R237+0xc000], desc[UR6][R230.64+0x100] ;  /* 0x0c000100e6ed9fae */ /* 0x000fe2000b901d46 */
[----:B------:R-:W-:-:S02]  /*15530*/  @!P5 IMAD.IADD R11, R2, 0x1, R7 ;  /* 0x00000001020bd824 */ /* 0x000fc400078e0207 */
[----:B------:R-:W-:Y:S01]  /*15540*/  @!P5 IMAD.MOV.U32 R10, RZ, RZ, R6 ;  /* 0x000000ffff0ad224 */ /* 0x000fe200078e0006 */
[----:B------:R-:W-:Y:S01]  /*15550*/  @!P1 LDGSTS.E.BYPASS.LTC128B.128 [R237+0xe000], desc[UR6][R230.64+0x180] ;  /* 0x0e000180e6ed9fae */ /* 0x000fe2000b901d46 */
[----:B------:R-:W-:Y:S01]  /*15560*/  IMAD.SHL.U32 R2, R62, 0x40, RZ ;  /* 0x000000403e027824 */ /* 0x000fe200078e00ff */
[-C--:B------:R-:W-:Y:S02]  /*15570*/  ISETP.GE.AND P1, PT, R18, R3.reuse, PT ;  /* 0x000000031200720c */ /* 0x080fe40003f26270 */
[----:B------:R-:W-:Y:S04]  /*15580*/  @!P4 LDGSTS.E.BYPASS.LTC128B.128 [R237+0x8800], desc[UR6][R4.64] ;  /* 0x0880000004edcfae */ /* 0x000fe8000b901d46 */
[----:B------:R-:W-:Y:S04]  /*15590*/  @!P4 LDGSTS.E.BYPASS.LTC128B.128 [R237+0xa800], desc[UR6][R4.64+0x80] ;  /* 0x0a80008004edcfae */ /* 0x000fe8000b901d46 */
[----:B------:R-:W-:Y:S03]  /*155a0*/  @!P4 LDGSTS.E.BYPASS.LTC128B.128 [R237+0xc800], desc[UR6][R4.64+0x100] ;  /* 0x0c80010004edcfae */ /* 0x000fe6000b901d46 */
[----:B------:R-:W-:Y:S01]  /*155b0*/  @!P1 IMAD R0, R171, 0x60, RZ ;  /* 0x00000060ab009824 */ /* 0x000fe200078e02ff */
[----:B------:R1:W-:Y:S01]  /*155c0*/  @!P4 LDGSTS.E.BYPASS.LTC128B.128 [R237+0xe800], desc[UR6][R4.64+0x180] ;  /* 0x0e80018004edcfae */ /* 0x0003e2000b901d46 */
[C---:B------:R-:W-:Y:S01]  /*155d0*/  ISETP.GE.AND P4, PT, R146.reuse, R3, PT ;  /* 0x000000039200720c */ /* 0x040fe20003f86270 */
[----:B------:R-:W-:Y:S01]  /*155e0*/  IMAD.SHL.U32 R146, R146, 0x8, RZ ;  /* 0x0000000892927824 */ /* 0x000fe200078e00ff */
[----:B------:R-:W-:Y:S01]  /*155f0*/  LOP3.LUT R3, R2, 0x1c0, RZ, 0xc0, !PT ;  /* 0x000001c002037812 */ /* 0x000fe200078ec0ff */
[----:B------:R-:W-:Y:S01]  /*15600*/  @!P6 LDGSTS.E.BYPASS.LTC128B.128 [R237+0x9000], desc[UR6][R8.64] ;  /* 0x0900000008edefae */ /* 0x000fe2000b901d46 */
[----:B------:R-:W-:-:S02]  /*15610*/  IMAD.SHL.U32 R2, R68, 0x40, RZ ;  /* 0x0000004044027824 */ /* 0x000fc400078e00ff */
[----:B------:R-:W-:Y:S01]  /*15620*/  LOP3.LUT R146, R3, 0x8, R146, 0xf8, !PT ;  /* 0x0000000803927812 */ /* 0x000fe200078ef892 */
[----:B------:R-:W-:Y:S01]  /*15630*/  @!P6 LDGSTS.E.BYPASS.LTC128B.128 [R237+0xb000], desc[UR6][R8.64+0x80] ;  /* 0x0b00008008edefae */ /* 0x000fe2000b901d46 */
[----:B------:R-:W-:Y:S01]  /*15640*/  SHF.R.U32.HI R3, RZ, 0x3, R3 ;  /* 0x00000003ff037819 */ /* 0x000fe20000011603 */
[----:B------:R-:W-:Y:S01]  /*15650*/  @!P1 IMAD.WIDE.U32 R6, R170, 0x60, R242 ;  /* 0x00000060aa069825 */ /* 0x000fe200078e00f2 */
[----:B------:R-:W-:Y:S01]  /*15660*/  LOP3.LUT R2, R2, 0x1c0, RZ, 0xc0, !PT ;  /* 0x000001c002027812 */ /* 0x000fe200078ec0ff */
[----:B------:R-:W-:Y:S01]  /*15670*/  @!P6 LDGSTS.E.BYPASS.LTC128B.128 [R237+0xd000], desc[UR6][R8.64+0x100] ;  /* 0x0d00010008edefae */ /* 0x000fe2000b901d46 */
[----:B------:R-:W-:Y:S01]  /*15680*/  LOP3.LUT R224, R146, R3, RZ, 0x3c, !PT ;  /* 0x0000000392e07212 */ /* 0x000fe200078e3cff */
[----:B------:R-:W-:Y:S01]  /*15690*/  @!P1 IMAD.IADD R7, R0, 0x1, R7 ;  /* 0x0000000100079824 */ /* 0x000fe200078e0207 */
[----:B------:R-:W-:Y:S01]  /*156a0*/  SHF.R.U32.HI R3, RZ, 0x3, R2 ;  /* 0x00000003ff037819 */ /* 0x000fe20000011602 */
[----:B------:R2:W-:Y:S02]  /*156b0*/  @!P6 LDGSTS.E.BYPASS.LTC128B.128 [R237+0xf000], desc[UR6][R8.64+0x180] ;  /* 0x0f00018008edefae */ /* 0x0005e4000b901d46 */
[----:B------:R-:W-:-:S02]  /*156c0*/  IMAD R224, R69, 0x200, R224 ;  /* 0x0000020045e07824 */ /* 0x000fc400078e02e0 */
[----:B------:R-:W-:Y:S01]  /*156d0*/  @!P5 LDGSTS.E.BYPASS.LTC128B.128 [R237+0x9800], desc[UR6][R10.64] ;  /* 0x098000000aeddfae */ /* 0x000fe2000b901d46 */
[----:B------:R-:W-:-:S03]  /*156e0*/  IMAD.SHL.U32 R69, R69, 0x8, RZ ;  /* 0x0000000845457824 */ /* 0x000fc600078e00ff */
[----:B------:R-:W-:Y:S02]  /*156f0*/  @!P5 LDGSTS.E.BYPASS.LTC128B.128 [R237+0xb800], desc[UR6][R10.64+0x80] ;  /* 0x0b8000800aeddfae */ /* 0x000fe4000b901d46 */
[----:B------:R-:W-:Y:S02]  /*15700*/  LOP3.LUT R0, R2, 0x8, R69, 0xf8, !PT ;  /* 0x0000000802007812 */ /* 0x000fe400078ef845 */
[----:B------:R-:W-:Y:S01]  /*15710*/  @!P5 LDGSTS.E.BYPASS.LTC128B.128 [R237+0xd800], desc[UR6][R10.64+0x100] ;  /* 0x0d8001000aeddfae */ /* 0x000fe2000b901d46 */
[C---:B-1----:R-:W-:Y:S02]  /*15720*/  @!P3 LEA R4, P0, R63.reuse, R242, 0x1 ;  /* 0x000000f23f04b211 */ /* 0x042fe400078008ff */
[----:B------:R-:W-:Y:S01]  /*15730*/  LOP3.LUT R0, R0, R3, RZ, 0x3c, !PT ;  /* 0x0000000300007212 */ /* 0x000fe200078e3cff */
[----:B------:R-:W-:Y:S01]  /*15740*/  @!P5 LDGSTS.E.BYPASS.LTC128B.128 [R237+0xf800], desc[UR6][R10.64+0x180] ;  /* 0x0f8001800aeddfae */ /* 0x000fe2000b901d46 */
[----:B------:R-:W-:-:S03]  /*15750*/  @!P3 LEA.HI.X R5, R63, R243, R64, 0x1, P0 ;  /* 0x000000f33f05b211 */ /* 0x000fc600000f0c40 */
[----:B------:R-:W0:Y:S04]  /*15760*/  LDGDEPBAR ;  /* 0x00000000000079af */ /* 0x000e280000000000 */
[----:B------:R-:W3:Y:S01]  /*15770*/  LD.E R2, desc[UR6][R26.64+0x188] ;  /* 0x000188061a027980 */ /* 0x000ee2000c101900 */
[----:B--2---:R-:W-:-:S04]  /*15780*/  @!P2 LEA R8, P0, R170, R242, 0x6 ;  /* 0x000000f2aa08a211 */ /* 0x004fc800078030ff */
[----:B------:R-:W-:Y:S01]  /*15790*/  @!P2 LEA.HI.X R9, R170, R243, R171, 0x6, P0 ;  /* 0x000000f3aa09a211 */ /* 0x000fe200000f34ab */
        /* <DEDUP_REMOVED lines=50> */
[----:B------:R-:W2:Y:S01]  /*15ac0*/  LDSM.16.M88.4 R32, [R224+0x8000] ;  /* 0x00800000e020783b */ /* 0x000ea20000000200 */
[----:B------:R-:W-:Y:S01]  /*15ad0*/  R2P PR, R62, 0x6 ;  /* 0x000000063e007804 */ /* 0x000fe20000000000 */
[----:B------:R-:W-:-:S02]  /*15ae0*/  VIADD R3, R224, 0x8000 ;  /* 0x00008000e0037836 */ /* 0x000fc40000000000 */
[----:B------:R-:W-:Y:S01]  /*15af0*/  VIADD R222, R224, 0x8020 ;  /* 0x00008020e0de7836 */ /* 0x000fe20000000000 */
[----:B----4-:R-:W4:Y:S01]  /*15b00*/  LDSM.16.M88.4 R40, [R224+0x8800] ;  /* 0x00880000e028783b */ /* 0x010f220000000200 */
[----:B------:R-:W-:-:S03]  /*15b10*/  IMAD R223, R54, 0x2, R225 ;  /* 0x0000000236df7824 */ /* 0x000fc600078e02e1 */
[----:B------:R-:W4:Y:S04]  /*15b20*/  LDSM.16.M88.4 R84, [R224+0x9000] ;  /* 0x00900000e054783b */ /* 0x000f280000000200 */
[----:B---3--:R-:W-:Y:S01]  /*15b30*/  LDSM.16.M88.4 R16, [R223] ;  /* 0x00000000df10783b */ /* 0x008fe20000000200 */
[----:B------:R-:W-:-:S03]  /*15b40*/  @P1 VIADD R222, R3, 0xffffffe0 ;  /* 0xffffffe003de1836 */ /* 0x000fc60000000000 */
[----:B-----5:R-:W-:Y:S04]  /*15b50*/  LDSM.16.M88.4 R12, [R224+0x9800] ;  /* 0x00980000e00c783b */ /* 0x020fe80000000200 */
[----:B------:R-:W3:Y:S01]  /*15b60*/  LDSM.16.M88.4 R92, [R222] ;  /* 0x00000000de5c783b */ /* 0x000ee20000000200 */
[----:B------:R-:W-:Y:S02]  /*15b70*/  IMAD.MOV.U32 R3, RZ, RZ, 0x40 ;  /* 0x00000040ff037424 */ /* 0x000fe400078e00ff */
[----:B------:R-:W-:Y:S01]  /*15b80*/  IMAD R221, R52, 0x2, R225 ;  /* 0x0000000234dd7824 */ /* 0x000fe200078e02e1 */
[----:B------:R-:W-:Y:S02]  /*15b90*/  LDSM.16.M88.4 R48, [R222+0x800] ;  /* 0x00080000de30783b */ /* 0x000fe40000000200 */
[----:B------:R-:W-:-:S02]  /*15ba0*/  SEL R3, R3, 0xffffffc0, !P2 ;  /* 0xffffffc003037807 */ /* 0x000fc40005000000 */
[----:B------:R-:W-:Y:S03]  /*15bb0*/  LDSM.16.M88.4 R76, [R221] ;  /* 0x00000000dd4c783b */ /* 0x000fe60000000200 */
[----:B------:R-:W-:Y:S01]  /*15bc0*/  IMAD.IADD R219, R224, 0x1, R3 ;  /* 0x00000001e0db7824 */ /* 0x000fe200078e0203 */
[----:B-1----:R-:W-:Y:S04]  /*15bd0*/  LDSM.16.M88.4 R4, [R222+0x1000] ;  /* 0x00100000de04783b */ /* 0x002fe80000000200 */
[----:B------:R-:W1:Y:S01]  /*15be0*/  LDSM.16.M88.4 R36, [R219+0x8000] ;  /* 0x00800000db24783b */ /* 0x000e620000000200 */
[----:B--2---:R-:W-:Y:S03]  /*15bf0*/  HMMA.16816.F32.BF16 R20, R68, R32, RZ ;  /* 0x000000204414723c */ /* 0x004fe600000418ff */
[----:B------:R-:W2:Y:S01]  /*15c00*/  LDSM.16.M88.4 R88, [R222+0x1800] ;  /* 0x00180000de58783b */ /* 0x000ea20000000200 */
[----:B------:R-:W-:-:S02]  /*15c10*/  IMAD R220, R52, 0x2, R223 ;  /* 0x0000000234dc7824 */ /* 0x000fc400078e02df */
[----:B------:R-:W-:Y:S01]  /*15c20*/  IMAD.IADD R215, R3, 0x1, R222 ;  /* 0x0000000103d77824 */ /* 0x000fe200078e02de */
[----:B------:R-:W-:Y:S01]  /*15c30*/  LDSM.16.M88.4 R28, [R219+0x8800] ;  /* 0x00880000db1c783b */ /* 0x000fe20000000200 */
[C---:B------:R-:W-:Y:S03]  /*15c40*/  HMMA.16816.F32.BF16 R32, R68.reuse, R34, RZ ;  /* 0x000000224420723c */ /* 0x040fe600000418ff */
[----:B------:R-:W-:Y:S03]  /*15c50*/  LDSM.16.M88.4 R56, [R215] ;  /* 0x00000000d738783b */ /* 0x000fe60000000200 */
[C---:B----4-:R-:W-:Y:S01]  /*15c60*/  HMMA.16816.F32.BF16 R44, R68.reuse, R40, RZ ;  /* 0x00000028442c723c */ /* 0x050fe200000418ff */
[----:B------:R-:W-:Y:S04]  /*15c70*/  LDSM.16.M88.4 R8, [R219+0x9000] ;  /* 0x00900000db08783b */ /* 0x000fe80000000200 */
[----:B------:R-:W-:Y:S01]  /*15c80*/  LDSM.16.M88.4 R72, [R219+0x9800] ;  /* 0x00980000db48783b */ /* 0x000fe20000000200 */
[----:B------:R-:W-:Y:S03]  /*15c90*/  HMMA.16816.F32.BF16 R64, R68, R84, RZ ;  /* 0x000000544440723c */ /* 0x000fe600000418ff */
[----:B------:R-:W-:Y:S03]  /*15ca0*/  LDSM.16.M88.4 R96, [R224+0xa000] ;  /* 0x00a00000e060783b */ /* 0x000fe60000000200 */
[C---:B---3--:R-:W-:Y:S01]  /*15cb0*/  HMMA.16816.F32.BF16 R20, R16.reuse, R92, R20 ;  /* 0x0000005c1014723c */ /* 0x048fe20000041814 */
[----:B------:R-:W3:Y:S04]  /*15cc0*/  LD.E R3, desc[UR6][R26.64+0x18c] ;  /* 0x00018c061a037980 */ /* 0x000ee8000c101900 */
[----:B------:R-:W-:Y:S01]  /*15cd0*/  LDSM.16.M88.4 R104, [R215+0x4800] ;  /* 0x00480000d768783b */ /* 0x000fe20000000200 */
[----:B------:R-:W-:Y:S03]  /*15ce0*/  HMMA.16816.F32.BF16 R32, R16, R94, R32 ;  /* 0x0000005e1020723c */ /* 0x000fe60000041820 */
[----:B------:R-:W-:Y:S03]  /*15cf0*/  LDSM.16.M88.4 R92, [R222+0x2000] ;  /* 0x00200000de5c783b */ /* 0x000fe60000000200 */
[----:B------:R-:W-:Y:S01]  /*15d00*/  HMMA.16816.F32.BF16 R40, R68, R42, RZ ;  /* 0x0000002a4428723c */ /* 0x000fe200000418ff */
[----:B------:R-:W-:Y:S01]  /*15d10*/  LDSM.16.M88.4 R100, [R222+0x6000] ;  /* 0x00600000de64783b */ /* 0x000fe20000000200 */
[----:B------:R-:W-:-:S03]  /*15d20*/  LOP3.LUT R0, R0, R25, RZ, 0xfc, !PT ;  /* 0x0000001900007212 */ /* 0x000fc600078efcff */
[----:B------:R-:W0:Y:S01]  /*15d30*/  LDGDEPBAR ;  /* 0x00000000000079af */ /* 0x000e220000000000 */
[C---:B------:R-:W-:Y:S06]  /*15d40*/  HMMA.16816.F32.BF16 R84, R68.reuse, R86, RZ ;  /* 0x000000564454723c */ /* 0x040fec00000418ff */
[C---:B------:R-:W-:Y:S06]  /*15d50*/  HMMA.16816.F32.BF16 R80, R68.reuse, R12, RZ ;  /* 0x0000000c4450723c */ /* 0x040fec00000418ff */
[----:B------:R-:W-:Y:S01]  /*15d60*/  HMMA.16816.F32.BF16 R68, R68, R14, RZ ;  /* 0x0000000e4444723c */ /* 0x000fe200000418ff */
[----:B------:R-:W4:Y:S05]  /*15d70*/  LDSM.16.M88.4 R12, [R220] ;  /* 0x00000000dc0c783b */ /* 0x000f2a0000000200 */
[C---:B-1----:R-:W-:Y:S06]  /*15d80*/  HMMA.16816.F32.BF16 R20, R76.reuse, R36, R20 ;  /* 0x000000244c14723c */ /* 0x042fec0000041814 */
[----:B------:R-:W-:Y:S01]  /*15d90*/  HMMA.16816.F32.BF16 R32, R76, R38, R32 ;  /* 0x000000264c20723c */ /* 0x000fe20000041820 */
[----:B------:R-:W-:Y:S05]  /*15da0*/  LDSM.16.M88.4 R36, [R224+0xb000] ;  /* 0x00b00000e024783b */ /* 0x000fea0000000200 */
[C---:B------:R-:W-:Y:S06]  /*15db0*/  HMMA.16816.F32.BF16 R44, R16.reuse, R48, R44 ;  /* 0x00000030102c723c */ /* 0x040fec000004182c */
        /* <DEDUP_REMOVED lines=8> */
[----:B------:R-:W-:Y:S01]  /*15e40*/  LDSM.16.M88.4 R88, [R221+0x2000] ;  /* 0x00200000dd58783b */ /* 0x000fe20000000200 */
[C---:B----4-:R-:W-:Y:S06]  /*15e50*/  HMMA.16816.F32.BF16 R20, R12.reuse, R56, R20 ;  /* 0x000000380c14723c */ /* 0x050fec0000041814 */
        /* <DEDUP_REMOVED lines=10> */
[----:B------:R-:W2:Y:S04]  /*15f00*/  LDSM.16.M88.4 R16, [R223+0x2000] ;  /* 0x00200000df10783b */ /* 0x000ea80000000200 */
[----:B------:R-:W-:Y:S01]  /*15f10*/  LDSM.16.M88.4 R72, [R224+0xb800] ;  /* 0x00b80000e048783b */ /* 0x000fe20000000200 */
        /* <DEDUP_REMOVED lines=8> */
[----:B------:R-:W4:Y:S05]  /*15fa0*/  LDSM.16.M88.4 R4, [R222+0x3000] ;  /* 0x00300000de04783b */ /* 0x000f2a0000000200 */
        /* <DEDUP_REMOVED lines=8> */
[C---:B------:R-:W-:Y:S01]  /*16030*/  HMMA.16816.F32.BF16 R84, R68.reuse, R38, R84 ;  /* 0x000000264454723c */ /* 0x040fe20000041854 */
[----:B------:R-:W2:Y:S05]  /*16040*/  LDSM.16.M88.4 R36, [R220+0x2000] ;  /* 0x00200000dc24783b */ /* 0x000eaa0000000200 */
        /* <DEDUP_REMOVED lines=28> */
[----:B------:R-:W3:Y:S05]  /*16210*/  LDSM.16.M88.4 R12, [R224+0xc800] ;  /* 0x00c80000e00c783b */ /* 0x000eea0000000200 */
[C---:B-1----:R-:W-:Y:S06]  /*16220*/  HMMA.16816.F32.BF16 R20, R4.reuse, R72, R20 ;  /* 0x000000480414723c */ /* 0x042fec0000041814 */
        /* <DEDUP_REMOVED lines=8> */
[----:B------:R-:W1:Y:S05]  /*162b0*/  LDSM.16.M88.4 R68, [R219+0xc000] ;  /* 0x00c00000db44783b */ /* 0x000e6a0000000200 */
[C---:B----4-:R-:W-:Y:S06]  /*162c0*/  HMMA.16816.F32.BF16 R44, R36.reuse, R56, R44 ;  /* 0x00000038242c723c */ /* 0x050fec000004182c */
[----:B------:R-:W-:Y:S01]  /*162d0*/  HMMA.16816.F32.BF16 R40, R36, R58, R40 ;  /* 0x0000003a2428723c */ /* 0x000fe20000041828 */
[----:B------:R-:W4:Y:S05]  /*162e0*/  LDSM.16.M88.4 R56, [R224+0xd800] ;  /* 0x00d80000e038783b */ /* 0x000f2a0000000200 */
[C---:B--2---:R-:W-:Y:S06]  /*162f0*/  HMMA.16816.F32.BF16 R20, R8.reuse, R16, R20 ;  /* 0x000000100814723c */ /* 0x044fec0000041814 */
[----:B------:R-:W-:Y:S01]  /*16300*/  HMMA.16816.F32.BF16 R32, R8, R18, R32 ;  /* 0x000000120820723c */ /* 0x000fe20000041820 */
[----:B------:R-:W-:Y:S05]  /*16310*/  LDSM.16.M88.4 R16, [R219+0xc800] ;  /* 0x00c80000db10783b */ /* 0x000fea0000000200 */
[C---:B------:R-:W-:Y:S06]  /*16320*/  HMMA.16816.F32.BF16 R80, R36.reuse, R48, R80 ;  /* 0x000000302450723c */ /* 0x040fec0000041850 */
[----:B------:R-:W-:Y:S01]  /*16330*/  HMMA.16816.F32.BF16 R76, R36, R50, R76 ;  /* 0x00000032244c723c */ /* 0x000fe2000004184c */
[----:B------:R-:W2:Y:S04]  /*16340*/  LDSM.16.M88.4 R48, [R222+0x4800] ;  /* 0x00480000de30783b */ /* 0x000ea80000000200 */
[----:B------:R-:W2:Y:S01]  /*16350*/  LDSM.16.M88.4 R36, [R215+0x4000] ;  /* 0x00400000d724783b */ /* 0x000ea20000000200 */
[C---:B---3--:R-:W-:Y:S06]  /*16360*/  HMMA.16816.F32.BF16 R44, R4.reuse, R12, R44 ;  /* 0x0000000c042c723c */ /* 0x048fec000004182c */
[----:B------:R-:W-:Y:S01]  /*16370*/  HMMA.16816.F32.BF16 R40, R4, R14, R40 ;  /* 0x0000000e0428723c */ /* 0x000fe20000041828 */
[----:B------:R-:W3:Y:S05]  /*16380*/  LDSM.16.M88.4 R12, [R222+0x5000] ;  /* 0x00500000de0c783b */ /* 0x000eea0000000200 */
[C---:B-1----:R-:W-:Y:S06]  /*16390*/  HMMA.16816.F32.BF16 R20, R92.reuse, R68, R20 ;  /* 0x000000445c14723c */ /* 0x042fec0000041814 */
[----:B------:R-:W-:Y:S01]  /*163a0*/  HMMA.16816.F32.BF16 R32, R92, R70, R32 ;  /* 0x000000465c20723c */ /* 0x000fe20000041820 */
[----:B------:R-:W-:Y:S05]  /*163b0*/  LDSM.16.M88.4 R68, [R215+0x5000] ;  /* 0x00500000d744783b */ /* 0x000fea0000000200 */
[C---:B------:R-:W-:Y:S06]  /*163c0*/  HMMA.16816.F32.BF16 R64, R4.reuse, R28, R64 ;  /* 0x0000001c0440723c */ /* 0x040fec0000041840 */
[C---:B------:R-:W-:Y:S01]  /*163d0*/  HMMA.16816.F32.BF16 R84, R4.reuse, R30, R84 ;  /* 0x0000001e0454723c */ /* 0x040fe20000041854 */
[----:B------:R-:W-:Y:S05]  /*163e0*/  LDSM.16.M88.4 R28, [R222+0x5800] ;  /* 0x00580000de1c783b */ /* 0x000fea0000000200 */
[C---:B----4-:R-:W-:Y:S06]  /*163f0*/  HMMA.16816.F32.BF16 R80, R4.reuse, R56, R80 ;  /* 0x000000380450723c */ /* 0x050fec0000041850 */
[----:B------:R-:W-:Y:S01]  /*16400*/  HMMA.16816.F32.BF16 R76, R4, R58, R76 ;  /* 0x0000003a044c723c */ /* 0x000fe2000004184c */
[----:B------:R-:W-:Y:S04]  /*16410*/  LDSM.16.M88.4 R56, [R225+0x6000] ;  /* 0x00600000e138783b */ /* 0x000fe80000000200 */
[----:B------:R-:W1:Y:S01]  /*16420*/  LDSM.16.M88.4 R4, [R224+0xe000] ;  /* 0x00e00000e004783b */ /* 0x000e620000000200 */
[C---:B--2---:R-:W-:Y:S06]  /*16430*/  HMMA.16816.F32.BF16 R44, R8.reuse, R48, R44 ;  /* 0x00000030082c723c */ /* 0x044fec000004182c */
[----:B------:R-:W-:Y:S01]  /*16440*/  HMMA.16816.F32.BF16 R40, R8, R50, R40 ;  /* 0x000000320828723c */ /* 0x000fe20000041828 */
[----:B------:R-:W-:Y:S05]  /*16450*/  LDSM.16.M88.4 R48, [R224+0xe800] ;  /* 0x00e80000e030783b */ /* 0x000fea0000000200 */
[C---:B------:R-:W-:Y:S06]  /*16460*/  HMMA.16816.F32.BF16 R20, R72.reuse, R36, R20 ;  /* 0x000000244814723c */ /* 0x040fec0000041814 */
[----:B------:R-:W-:Y:S01]  /*16470*/  HMMA.16816.F32.BF16 R32, R72, R38, R32 ;  /* 0x000000264820723c */ /* 0x000fe20000041820 */
[----:B------:R-:W-:Y:S05]  /*16480*/  LDSM.16.M88.4 R36, [R222+0x6800] ;  /* 0x00680000de24783b */ /* 0x000fea0000000200 */
[C---:B---3--:R-:W-:Y:S06]  /*16490*/  HMMA.16816.F32.BF16 R64, R8.reuse, R12, R64 ;  /* 0x0000000c0840723c */ /* 0x048fec0000041840 */
[----:B------:R-:W-:Y:S01]  /*164a0*/  HMMA.16816.F32.BF16 R84, R8, R14, R84 ;  /* 0x0000000e0854723c */ /* 0x000fe20000041854 */
[----:B------:R-:W2:Y:S05]  /*164b0*/  LDSM.16.M88.4 R12, [R223+0x6000] ;  /* 0x00600000df0c783b */ /* 0x000eaa0000000200 */
[----:B------:R-:W-:Y:S06]  /*164c0*/  HMMA.16816.F32.BF16 R44, R92, R16, R44 ;  /* 0x000000105c2c723c */ /* 0x000fec000004182c */
[----:B-1----:R-:W-:Y:S06]  /*164d0*/  HMMA.16816.F32.BF16 R20, R56, R4, R20 ;  /* 0x000000043814723c */ /* 0x002fec0000041814 */
[----:B------:R-:W-:Y:S01]  /*164e0*/  HMMA.16816.F32.BF16 R40, R92, R18, R40 ;  /* 0x000000125c28723c */ /* 0x000fe20000041828 */
[----:B------:R-:W-:Y:S05]  /*164f0*/  LDSM.16.M88.4 R16, [R215+0x6000] ;  /* 0x00600000d710783b */ /* 0x000fea0000000200 */
[----:B------:R-:W-:Y:S01]  /*16500*/  HMMA.16816.F32.BF16 R32, R56, R6, R32 ;  /* 0x000000063820723c */ /* 0x000fe20000041820 */
[----:B------:R-:W-:Y:S05]  /*16510*/  LDSM.16.M88.4 R4, [R220+0x6000] ;  /* 0x00600000dc04783b */ /* 0x000fea0000000200 */
[C---:B------:R-:W-:Y:S06]  /*16520*/  HMMA.16816.F32.BF16 R80, R8.reuse, R28, R80 ;  /* 0x0000001c0850723c */ /* 0x040fec0000041850 */
[----:B------:R-:W-:Y:S01]  /*16530*/  HMMA.16816.F32.BF16 R76, R8, R30, R76 ;  /* 0x0000001e084c723c */ /* 0x000fe2000004184c */
[----:B------:R-:W-:Y:S04]  /*16540*/  LDSM.16.M88.4 R8, [R221+0x6000] ;  /* 0x00600000dd08783b */ /* 0x000fe80000000200 */
[----:B------:R-:W1:Y:S01]  /*16550*/  LDSM.16.M88.4 R28, [R219+0xe000] ;  /* 0x00e00000db1c783b */ /* 0x000e620000000200 */
[----:B------:R-:W-:Y:S06]  /*16560*/  HMMA.16816.F32.BF16 R44, R72, R104, R44 ;  /* 0x00000068482c723c */ /* 0x000fec000004182c */
[----:B--2---:R-:W-:Y:S06]  /*16570*/  HMMA.16816.F32.BF16 R20, R12, R100, R20 ;  /* 0x000000640c14723c */ /* 0x004fec0000041814 */
[----:B------:R-:W-:Y:S06]  /*16580*/  HMMA.16816.F32.BF16 R40, R72, R106, R40 ;  /* 0x0000006a4828723c */ /* 0x000fec0000041828 */
[----:B------:R-:W-:Y:S06]  /*16590*/  HMMA.16816.F32.BF16 R32, R12, R102, R32 ;  /* 0x000000660c20723c */ /* 0x000fec0000041820 */
[----:B------:R-:W-:Y:S06]  /*165a0*/  HMMA.16816.F32.BF16 R44, R56, R48, R44 ;  /* 0x00000030382c723c */ /* 0x000fec000004182c */
[----:B------:R-:W-:Y:S06]  /*165b0*/  HMMA.16816.F32.BF16 R64, R92, R96, R64 ;  /* 0x000000605c40723c */ /* 0x000fec0000041840 */
[----:B------:R-:W-:Y:S01]  /*165c0*/  HMMA.16816.F32.BF16 R40, R56, R50, R40 ;  /* 0x000000323828723c */ /* 0x000fe20000041828 */
[----:B------:R-:W-:Y:S05]  /*165d0*/  LDSM.16.M88.4 R48, [R222+0x7000] ;  /* 0x00700000de30783b */ /* 0x000fea0000000200 */
[C---:B-1----:R-:W-:Y:S06]  /*165e0*/  HMMA.16816.F32.BF16 R20, R8.reuse, R28, R20 ;  /* 0x0000001c0814723c */ /* 0x042fec0000041814 */
[----:B------:R-:W-:Y:S01]  /*165f0*/  HMMA.16816.F32.BF16 R32, R8, R30, R32 ;  /* 0x0000001e0820723c */ /* 0x000fe20000041820 */
[----:B------:R-:W-:Y:S05]  /*16600*/  LDSM.16.M88.4 R28, [R215+0x6800] ;  /* 0x00680000d71c783b */ /* 0x000fea0000000200 */
[----:B------:R-:W-:Y:S01]  /*16610*/  HMMA.16816.F32.BF16 R96, R92, R98, R84 ;  /* 0x000000625c60723c */ /* 0x000fe20000041854 */
[----:B------:R-:W1:Y:S05]  /*16620*/  LDSM.16.M88.4 R84, [R219+0xe800] ;  /* 0x00e80000db54783b */ /* 0x000e6a0000000200 */
[----:B------:R-:W-:Y:S06]  /*16630*/  HMMA.16816.F32.BF16 R44, R12, R36, R44 ;  /* 0x000000240c2c723c */ /* 0x000fec000004182c */
[----:B------:R-:W-:Y:S06]  /*16640*/  HMMA.16816.F32.BF16 R20, R4, R16, R20 ;  /* 0x000000100414723c */ /* 0x000fec0000041814 */
[----:B------:R-:W-:Y:S01]  /*16650*/  HMMA.16816.F32.BF16 R40, R12, R38, R40 ;  /* 0x000000260c28723c */ /* 0x000fe20000041828 */
[----:B------:R-:W-:Y:S05]  /*16660*/  LDSM.16.M88.4 R36, [R219+0xf000] ;  /* 0x00f00000db24783b */ /* 0x000fea0000000200 */
[----:B------:R-:W-:Y:S01]  /*16670*/  HMMA.16816.F32.BF16 R32, R4, R18, R32 ;  /* 0x000000120420723c */ /* 0x000fe20000041820 */
[----:B------:R-:W2:Y:S05]  /*16680*/  LDSM.16.M88.4 R16, [R215+0x5800] ;  /* 0x00580000d710783b */ /* 0x000eaa0000000200 */
[C---:B------:R-:W-:Y:S01]  /*16690*/  HMMA.16816.F32.BF16 R100, R92.reuse, R88, R80 ;  /* 0x000000585c64723c */ /* 0x040fe20000041850 */
[----:B------:R-:W3:Y:S05]  /*166a0*/  LDSM.16.M88.4 R80, [R224+0xf000] ;  /* 0x00f00000e050783b */ /* 0x000eea0000000200 */
[----:B------:R-:W-:Y:S06]  /*166b0*/  HMMA.16816.F32.BF16 R76, R92, R90, R76 ;  /* 0x0000005a5c4c723c */ /* 0x000fec000004184c */
[C---:B------:R-:W-:Y:S06]  /*166c0*/  HMMA.16816.F32.BF16 R64, R72.reuse, R68, R64 ;  /* 0x000000444840723c */ /* 0x040fec0000041840 */
[----:B------:R-:W-:Y:S01]  /*166d0*/  HMMA.16816.F32.BF16 R96, R72, R70, R96 ;  /* 0x000000464860723c */ /* 0x000fe20000041860 */
[----:B------:R-:W4:Y:S05]  /*166e0*/  LDSM.16.M88.4 R68, [R224+0xf800] ;  /* 0x00f80000e044783b */ /* 0x000f2a0000000200 */
[C---:B-1----:R-:W-:Y:S06]  /*166f0*/  HMMA.16816.F32.BF16 R44, R8.reuse, R84, R44 ;  /* 0x00000054082c723c */ /* 0x042fec000004182c */
[----:B------:R-:W-:Y:S06]  /*16700*/  HMMA.16816.F32.BF16 R40, R8, R86, R40 ;  /* 0x000000560828723c */ /* 0x000fec0000041828 */
[C---:B--2---:R-:W-:Y:S06]  /*16710*/  HMMA.16816.F32.BF16 R100, R72.reuse, R16, R100 ;  /* 0x000000104864723c */ /* 0x044fec0000041864 */
[----:B------:R-:W-:Y:S01]  /*16720*/  HMMA.16816.F32.BF16 R76, R72, R18, R76 ;  /* 0x00000012484c723c */ /* 0x000fe2000004184c */
[----:B------:R-:W-:Y:S01]  /*16730*/  FMUL.FTZ R32, R32, R3 ;  /* 0x0000000320207220 */ /* 0x000fe20000410000 */
[----:B------:R-:W-:Y:S04]  /*16740*/  LDSM.16.M88.4 R16, [R219+0xf800] ;  /* 0x00f80000db10783b */ /* 0x000fe80000000200 */
[C---:B---3--:R-:W-:Y:S06]  /*16750*/  HMMA.16816.F32.BF16 R64, R56.reuse, R80, R64 ;  /* 0x000000503840723c */ /* 0x048fec0000041840 */
[----:B------:R-:W-:Y:S06]  /*16760*/  HMMA.16816.F32.BF16 R96, R56, R82, R96 ;  /* 0x000000523860723c */ /* 0x000fec0000041860 */
[C---:B------:R-:W-:Y:S06]  /*16770*/  HMMA.16816.F32.BF16 R44, R4.reuse, R28, R44 ;  /* 0x0000001c042c723c */ /* 0x040fec000004182c */
[----:B------:R-:W-:Y:S01]  /*16780*/  HMMA.16816.F32.BF16 R40, R4, R30, R40 ;  /* 0x0000001e0428723c */ /* 0x000fe20000041828 */
[----:B------:R-:W1:Y:S01]  /*16790*/  LDSM.16.M88.4 R28, [R222+0x7800] ;  /* 0x00780000de1c783b */ /* 0x000e620000000200 */
[----:B------:R2:W-:Y:S03]  /*167a0*/  MUFU.TANH R62, R32 ;  /* 0x00000020003e7308 */ /* 0x0005e60000002400 */
[----:B------:R-:W3:Y:S01]  /*167b0*/  LDSM.16.M88.4 R80, [R215+0x7000] ;  /* 0x00700000d750783b */ /* 0x000ee20000000200 */
[C---:B----4-:R-:W-:Y:S06]  /*167c0*/  HMMA.16816.F32.BF16 R100, R56.reuse, R68, R100 ;  /* 0x000000443864723c */ /* 0x050fec0000041864 */
[----:B------:R-:W-:Y:S06]  /*167d0*/  HMMA.16816.F32.BF16 R76, R56, R70, R76 ;  /* 0x00000046384c723c */ /* 0x000fec000004184c */
[----:B------:R-:W-:Y:S01]  /*167e0*/  HMMA.16816.F32.BF16 R64, R12, R48, R64 ;  /* 0x000000300c40723c */ /* 0x000fe20000041840 */
[----:B--2---:R-:W-:-:S05]  /*167f0*/  SHF.R.S32.HI R32, RZ, 0x1f, R55 ;  /* 0x0000001fff207819 */ /* 0x004fca0000011437 */
[----:B------:R-:W-:Y:S01]  /*16800*/  HMMA.16816.F32.BF16 R96, R12, R50, R96 ;  /* 0x000000320c60723c */ /* 0x000fe20000041860 */
[----:B------:R-:W-:-:S04]  /*16810*/  LEA.HI R32, R32, R55, RZ, 0x5 ;  /* 0x0000003720207211 */ /* 0x000fc800078f28ff */
[----:B------:R-:W-:Y:S01]  /*16820*/  LOP3.LUT R32, R32, 0xffffffe0, RZ, 0xc0, !PT ;  /* 0xffffffe020207812 */ /* 0x000fe200078ec0ff */
[----:B------:R-:W-:-:S04]  /*16830*/  FMUL.FTZ R33, R33, R3 ;  /* 0x0000000321217220 */ /* 0x000fc80000410000 */
[----:B------:R-:W-:Y:S01]  /*16840*/  IMAD.IADD R32, R55, 0x1, -R32 ;  /* 0x0000000137207824 */ /* 0x000fe200078e0a20 */
[----:B------:R2:W-:Y:S01]  /*16850*/  MUFU.TANH R48, R33 ;  /* 0x0000002100307308 */ /* 0x0005e20000002400 */
[-C--:B------:R-:W-:Y:S01]  /*16860*/  FMUL.FTZ R34, R34, R3.reuse ;  /* 0x0000000322227220 */ /* 0x080fe20000410000 */
[----:B------:R-:W-:Y:S01]  /*16870*/  FMUL.FTZ R35, R35, R3 ;  /* 0x0000000323237220 */ /* 0x000fe20000410000 */
[C---:B-1----:R-:W-:Y:S06]  /*16880*/  HMMA.16816.F32.BF16 R100, R12.reuse, R28, R100 ;  /* 0x0000001c0c64723c */ /* 0x042fec0000041864 */
[----:B------:R-:W-:Y:S01]  /*16890*/  HMMA.16816.F32.BF16 R76, R12, R30, R76 ;  /* 0x0000001e0c4c723c */ /* 0x000fe2000004184c */
[----:B--2---:R-:W-:-:S05]  /*168a0*/  SHF.R.S32.HI R33, RZ, 0x1f, R32 ;  /* 0x0000001fff217819 */ /* 0x004fca0000011420 */
[C---:B------:R-:W-:Y:S01]  /*168b0*/  HMMA.16816.F32.BF16 R64, R8.reuse, R36, R64 ;  /* 0x000000240840723c */ /* 0x040fe20000041840 */
[----:B------:R-:W-:Y:S01]  /*168c0*/  LEA.HI R33, R33, R32, RZ, 0x2 ;  /* 0x0000002021217211 */ /* 0x000fe200078f10ff */
[----:B------:R-:W-:Y:S04]  /*168d0*/  MUFU.TANH R49, R34 ;  /* 0x0000002200317308 */ /* 0x000fe80000002400 */
[----:B------:R-:W-:Y:S04]  /*168e0*/  HMMA.16816.F32.BF16 R96, R8, R38, R96 ;  /* 0x000000260860723c */ /* 0x000fe80000041860 */
[----:B------:R1:W-:Y:S03]  /*168f0*/  MUFU.TANH R63, R35 ;  /* 0x00000023003f7308 */ /* 0x0003e60000002400 */
[----:B------:R-:W-:-:S02]  /*16900*/  SHF.R.S32.HI R39, RZ, 0x2, R33 ;  /* 0x00000002ff277819 */ /* 0x000fc40000011421 */
[----:B-1----:R-:W1:Y:S01]  /*16910*/  LDSM.16.M88.4 R32, [R215+0x7800] ;  /* 0x00780000d720783b */ /* 0x002e620000000200 */
[----:B------:R-:W-:Y:S02]  /*16920*/  HMMA.16816.F32.BF16 R100, R8, R16, R100 ;  /* 0x000000100864723c */ /* 0x000fe40000041864 */
[----:B------:R-:W-:-:S04]  /*16930*/  IMAD R60, R60, 0x10, R39 ;  /* 0x000000103c3c7824 */ /* 0x000fc800078e0227 */
[----:B------:R-:W-:Y:S01]  /*16940*/  HMMA.16816.F32.BF16 R76, R8, R18, R76 ;  /* 0x00000012084c723c */ /* 0x000fe2000004184c */
[----:B------:R-:W-:Y:S02]  /*16950*/  IMAD.SHL.U32 R55, R55, 0x2, RZ ;  /* 0x0000000237377824 */ /* 0x000fe400078e00ff */
[-C--:B------:R-:W-:Y:S01]  /*16960*/  FMUL.FTZ R21, R21, R3.reuse ;  /* 0x0000000315157220 */ /* 0x080fe20000410000 */
[----:B------:R-:W-:Y:S01]  /*16970*/  IADD3 R61, R60, 0x1, R61 ;  /* 0x000000013c3d7810 */ /* 0x000fe20007ffe03d */
[-C--:B------:R-:W-:Y:S01]  /*16980*/  FMUL.FTZ R42, R42, R3.reuse ;  /* 0x000000032a2a7220 */ /* 0x080fe20000410000 */
[----:B------:R-:W-:Y:S01]  /*16990*/  FMUL.FTZ R23, R23, R3 ;  /* 0x0000000317177220 */ /* 0x000fe20000410000 */
[C---:B---3--:R-:W-:Y:S01]  /*169a0*/  HMMA.16816.F32.BF16 R64, R4.reuse, R80, R64 ;  /* 0x000000500440723c */ /* 0x048fe20000041840 */
[----:B------:R-:W-:Y:S01]  /*169b0*/  IADD3 R61, R53, R61, -R236 ;  /* 0x0000003d353d7210 */ /* 0x000fe20007ffe8ec */
[-C--:B------:R-:W-:Y:S01]  /*169c0*/  FMUL.FTZ R44, R44, R3.reuse ;  /* 0x000000032c2c7220 */ /* 0x080fe20000410000 */
[----:B------:R-:W-:Y:S01]  /*169d0*/  LOP3.LUT R25, R55, 0x6, RZ, 0xc0, !PT ;  /* 0x0000000637197812 */ /* 0x000fe200078ec0ff */
[----:B------:R-:W2:Y:S01]  /*169e0*/  MUFU.TANH R21, R21 ;  /* 0x0000001500157308 */ /* 0x000ea20000002400 */
[-C--:B------:R-:W-:Y:S01]  /*169f0*/  FMUL.FTZ R37, R46, R3.reuse ;  /* 0x000000032e257220 */ /* 0x080fe20000410000 */
[----:B------:R-:W-:Y:S01]  /*16a00*/  HMMA.16816.F32.BF16 R96, R4, R82, R96 ;  /* 0x000000520460723c */ /* 0x000fe20000041860 */
[----:B------:R-:W-:Y:S01]  /*16a10*/  FMUL.FTZ R36, R45, R3 ;  /* 0x000000032d247220 */ /* 0x000fe20000410000 */
[----:B------:R-:W-:-:S02]  /*16a20*/  IMAD.IADD R17, R24, 0x1, R25 ;  /* 0x0000000118117824 */ /* 0x000fc400078e0219 */
[-C--:B------:R-:W-:Y:S01]  /*16a30*/  FMUL.FTZ R41, R41, R3.reuse ;  /* 0x0000000329297220 */ /* 0x080fe20000410000 */
[-C--:B------:R-:W-:Y:S01]  /*16a40*/  FMUL.FTZ R29, R43, R3.reuse ;  /* 0x000000032b1d7220 */ /* 0x080fe20000410000 */
[-C--:B------:R-:W-:Y:S01]  /*16a50*/  FMUL.FTZ R40, R40, R3.reuse ;  /* 0x0000000328287220 */ /* 0x080fe20000410000 */
[----:B------:R3:W-:Y:S01]  /*16a60*/  MUFU.TANH R28, R42 ;  /* 0x0000002a001c7308 */ /* 0x0007e20000002400 */
[C---:B------:R-:W-:Y:S02]  /*16a70*/  VIADD R12, R17.reuse, 0x8 ;  /* 0x00000008110c7836 */ /* 0x040fe40000000000 */
[----:B------:R-:W-:Y:S01]  /*16a80*/  FMUL.FTZ R20, R20, R3 ;  /* 0x0000000314147220 */ /* 0x000fe20000410000 */
[----:B------:R-:W-:Y:S01]  /*16a90*/  VIADD R16, R17, 0x1 ;  /* 0x0000000111107836 */ /* 0x000fe20000000000 */
[----:B------:R-:W-:-:S04]  /*16aa0*/  DEPBAR.LE SB0, 0x0 ;  /* 0x000080000000791a */ /* 0x000fc80000000000 */
[----:B------:R-:W4:Y:S01]  /*16ab0*/  MUFU.TANH R23, R23 ;  /* 0x0000001700177308 */ /* 0x000f220000002400 */
[----:B---3--:R-:W-:-:S07]  /*16ac0*/  IMAD.IADD R42, R2, 0x1, R61 ;  /* 0x00000001022a7824 */ /* 0x008fce00078e023d */
[----:B------:R-:W3:Y:S01]  /*16ad0*/  MUFU.TANH R44, R44 ;  /* 0x0000002c002c7308 */ /* 0x000ee20000002400 */
[----:B-1----:R-:W-:Y:S01]  /*16ae0*/  HMMA.16816.F32.BF16 R100, R4, R32, R100 ;  /* 0x000000200464723c */ /* 0x002fe20000041864 */
[C---:B------:R-:W-:Y:S02]  /*16af0*/  VIMNMX R2, R42.reuse, R53, PT ;  /* 0x000000352a027248 */ /* 0x040fe40003fe0100 */
[----:B------:R-:W-:-:S03]  /*16b00*/  VIADDMNMX R169, R42, 0x8, R53, PT ;  /* 0x000000082aa97846 */ /* 0x000fc60003800135 */
[----:B------:R-:W-:Y:S01]  /*16b10*/  HMMA.16816.F32.BF16 R32, R4, R34, R76 ;  /* 0x000000220420723c */ /* 0x000fe2000004184c */
[CC--:B------:R-:W-:Y:S02]  /*16b20*/  ISETP.GE.AND P5, PT, R12.reuse, R2.reuse, PT ;  /* 0x000000020c00720c */ /* 0x0c0fe40003fa6270 */
[----:B------:R-:W-:Y:S01]  /*16b30*/  ISETP.GE.AND P2, PT, R12, R169, PT ;  /* 0x000000a90c00720c */ /* 0x000fe20003f46270 */
[----:B------:R-:W-:Y:S01]  /*16b40*/  VIADD R12, R17, 0x10 ;  /* 0x00000010110c7836 */ /* 0x000fe20000000000 */
[----:B------:R-:W-:Y:S01]  /*16b50*/  ISETP.GE.AND P6, PT, R16, R2, PT ;  /* 0x000000021000720c */ /* 0x000fe20003fc6270 */
[----:B------:R-:W1:Y:S01]  /*16b60*/  MUFU.TANH R37, R37 ;  /* 0x0000002500257308 */ /* 0x000e620000002400 */
[-C--:B------:R-:W-:Y:S01]  /*16b70*/  FMUL.FTZ R45, R47, R3.reuse ;  /* 0x000000032f2d7220 */ /* 0x080fe20000410000 */
[----:B------:R-:W-:Y:S01]  /*16b80*/  FMUL.FTZ R64, R64, R3 ;  /* 0x0000000340407220 */ /* 0x000fe20000410000 */
[----:B------:R-:W-:Y:S01]  /*16b90*/  VIADD R13, R17, 0x9 ;  /* 0x00000009110d7836 */ /* 0x000fe20000000000 */
[----:B--2---:R-:W-:-:S02]  /*16ba0*/  FSEL R42, R21, -INF , !P6 ;  /* 0xff800000152a7808 */ /* 0x004fc40007000000 */
[C---:B------:R-:W-:Y:S02]  /*16bb0*/  ISETP.GE.AND P3, PT, R12.reuse, R2, PT ;  /* 0x000000020c00720c */ /* 0x040fe40003f66270 */
[----:B------:R-:W2:Y:S01]  /*16bc0*/  MUFU.TANH R38, R41 ;  /* 0x0000002900267308 */ /* 0x000ea20000002400 */
[-C--:B------:R-:W-:Y:S01]  /*16bd0*/  ISETP.GE.AND P6, PT, R12, R169.reuse, PT ;  /* 0x000000a90c00720c */ /* 0x080fe20003fc6270 */
[----:B------:R-:W-:Y:S01]  /*16be0*/  VIADD R12, R17, 0x11 ;  /* 0x00000011110c7836 */ /* 0x000fe20000000000 */
[----:B------:R-:W-:Y:S01]  /*16bf0*/  ISETP.GE.AND P4, PT, R16, R169, PT ;  /* 0x000000a91000720c */ /* 0x000fe20003f86270 */
[-C--:B------:R-:W-:Y:S01]  /*16c00*/  FMUL.FTZ R65, R65, R3.reuse ;  /* 0x0000000341417220 */ /* 0x080fe20000410000 */
[----:B------:R-:W-:-:S03]  /*16c10*/  FMUL.FTZ R66, R66, R3 ;  /* 0x0000000342427220 */ /* 0x000fc60000410000 */
[----:B------:R-:W2:Y:S01]  /*16c20*/  MUFU.TANH R36, R36 ;  /* 0x0000002400247308 */ /* 0x000ea20000002400 */
[----:B------:R-:W-:Y:S01]  /*16c30*/  ISETP.GE.AND P1, PT, R13, R169, PT ;  /* 0x000000a90d00720c */ /* 0x000fe20003f26270 */
[----:B------:R-:W-:Y:S01]  /*16c40*/  VIADD R8, R17, 0x19 ;  /* 0x0000001911087836 */ /* 0x000fe20000000000 */
[----:B----4-:R-:W-:-:S05]  /*16c50*/  FSEL R50, R23, -INF , !P4 ;  /* 0xff80000017327808 */ /* 0x010fca0006000000 */
[----:B------:R-:W4:Y:S01]  /*16c60*/  MUFU.TANH R29, R29 ;  /* 0x0000001d001d7308 */ /* 0x000f220000002400 */
[----:B------:R-:W-:Y:S01]  /*16c70*/  FSEL R62, R62, -INF , !P5 ;  /* 0xff8000003e3e7808 */ /* 0x000fe20006800000 */
[----:B------:R-:W-:Y:S01]  /*16c80*/  FMUL.FTZ R30, R98, R3 ;  /* 0x00000003621e7220 */ /* 0x000fe20000410000 */
[----:B------:R-:W-:-:S05]  /*16c90*/  ISETP.GE.AND P4, PT, R12, R2, PT ;  /* 0x000000020c00720c */ /* 0x000fca0003f86270 */
[----:B------:R-:W4:Y:S01]  /*16ca0*/  MUFU.TANH R182, R64 ;  /* 0x0000004000b67308 */ /* 0x000f220000002400 */
[----:B------:R-:W-:Y:S01]  /*16cb0*/  ISETP.GE.AND P5, PT, R12, R169, PT ;  /* 0x000000a90c00720c */ /* 0x000fe20003fa6270 */
[----:B------:R-:W-:Y:S01]  /*16cc0*/  VIADD R12, R17, 0x18 ;  /* 0x00000018110c7836 */ /* 0x000fe20000000000 */
[----:B------:R-:W-:-:S05]  /*16cd0*/  ISETP.GE.AND P0, PT, R13, R2, PT ;  /* 0x000000020d00720c */ /* 0x000fca0003f06270 */
[----:B------:R-:W4:Y:S01]  /*16ce0*/  MUFU.TANH R45, R45 ;  /* 0x0000002d002d7308 */ /* 0x000f220000002400 */
[----:B------:R-:W-:Y:S02]  /*16cf0*/  FSEL R46, R63, -INF , !P1 ;  /* 0xff8000003f2e7808 */ /* 0x000fe40004800000 */
[----:B---3--:R-:W-:Y:S01]  /*16d00*/  FSEL R18, R44, -INF , !P3 ;  /* 0xff8000002c127808 */ /* 0x008fe20005800000 */
[----:B------:R-:W-:Y:S01]  /*16d10*/  FMUL.FTZ R97, R97, R3 ;  /* 0x0000000361617220 */ /* 0x000fe20000410000 */
[C---:B------:R-:W-:Y:S02]  /*16d20*/  ISETP.GE.AND P1, PT, R8.reuse, R2, PT ;  /* 0x000000020800720c */ /* 0x040fe40003f26270 */
[----:B------:R-:W-:Y:S01]  /*16d30*/  ISETP.GE.AND P3, PT, R8, R169, PT ;  /* 0x000000a90800720c */ /* 0x000fe20003f66270 */
[----:B------:R-:W-:Y:S01]  /*16d40*/  MUFU.TANH R248, R65 ;  /* 0x0000004100f87308 */ /* 0x000fe20000002400 */
[C---:B------:R-:W-:Y:S01]  /*16d50*/  VIADD R8, R17.reuse, 0x20 ;  /* 0x0000002011087836 */ /* 0x040fe20000000000 */
[----:B------:R-:W-:Y:S01]  /*16d60*/  FSEL R48, R48, -INF , !P0 ;  /* 0xff80000030307808 */ /* 0x000fe20004000000 */
[----:B------:R-:W-:-:S05]  /*16d70*/  VIADD R4, R17, 0x28 ;  /* 0x0000002811047836 */ /* 0x000fca0000000000 */
[----:B------:R-:W3:Y:S01]  /*16d80*/  MUFU.TANH R186, R66 ;  /* 0x0000004200ba7308 */ /* 0x000ee20000002400 */
[----:B------:R-:W-:Y:S01]  /*16d90*/  ISETP.GE.AND P0, PT, R12, R169, PT ;  /* 0x000000a90c00720c */ /* 0x000fe20003f06270 */
[----:B------:R-:W-:Y:S01]  /*16da0*/  VIADD R5, R17, 0x29 ;  /* 0x0000002911057836 */ /* 0x000fe20000000000 */
[----:B-1----:R-:W-:Y:S01]  /*16db0*/  FSEL R10, R37, -INF , !P6 ;  /* 0xff800000250a7808 */ /* 0x002fe20007000000 */
[----:B------:R-:W-:Y:S01]  /*16dc0*/  VIADD R11, R17, 0x21 ;  /* 0x00000021110b7836 */ /* 0x000fe20000000000 */
[----:B------:R-:W-:Y:S02]  /*16dd0*/  FSEL R56, R49, -INF , !P2 ;  /* 0xff80000031387808 */ /* 0x000fe40005000000 */
[-C--:B------:R-:W-:Y:S01]  /*16de0*/  ISETP.GE.AND P6, PT, R8, R2.reuse, PT ;  /* 0x000000020800720c */ /* 0x080fe20003fc6270 */
[----:B------:R-:W-:Y:S01]  /*16df0*/  MUFU.TANH R246, R97 ;  /* 0x0000006100f67308 */ /* 0x000fe20000002400 */
[----:B------:R-:W-:Y:S02]  /*16e00*/  ISETP.GE.AND P2, PT, R12, R2, PT ;  /* 0x000000020c00720c */ /* 0x000fe40003f46270 */
[----:B------:R-:W-:-:S02]  /*16e10*/  FSEL R6, R28, -INF , !P0 ;  /* 0xff8000001c067808 */ /* 0x000fc40004000000 */
[----:B--2---:R-:W-:-:S03]  /*16e20*/  FSEL R12, R38, -INF , !P1 ;  /* 0xff800000260c7808 */ /* 0x004fc60004800000 */
[----:B------:R-:W1:Y:S01]  /*16e30*/  MUFU.TANH R30, R30 ;  /* 0x0000001e001e7308 */ /* 0x000e620000002400 */
[----:B------:R-:W-:Y:S01]  /*16e40*/  FSEL R16, R36, -INF , !P4 ;  /* 0xff80000024107808 */ /* 0x000fe20006000000 */
[----:B------:R-:W-:Y:S01]  /*16e50*/  FMUL.FTZ R32, R32, R3 ;  /* 0x0000000320207220 */ /* 0x000fe20000410000 */
[C---:B------:R-:W-:Y:S02]  /*16e60*/  ISETP.GE.AND P0, PT, R4.reuse, R2, PT ;  /* 0x000000020400720c */ /* 0x040fe40003f06270 */
[-C--:B------:R-:W-:Y:S02]  /*16e70*/  ISETP.GE.AND P1, PT, R4, R169.reuse, PT ;  /* 0x000000a90400720c */ /* 0x080fe40003f26270 */
[----:B------:R-:W-:Y:S02]  /*16e80*/  ISETP.GE.AND P4, PT, R8, R169, PT ;  /* 0x000000a90800720c */ /* 0x000fe40003f86270 */
[----:B----4-:R-:W-:Y:S02]  /*16e90*/  FSEL R4, R29, -INF , !P3 ;  /* 0xff8000001d047808 */ /* 0x010fe40005800000 */
[----:B------:R-:W-:-:S02]  /*16ea0*/  FSEL R182, R182, -INF , !P6 ;  /* 0xff800000b6b67808 */ /* 0x000fc40007000000 */
[----:B------:R-:W-:Y:S02]  /*16eb0*/  FSEL R8, R45, -INF , !P5 ;  /* 0xff8000002d087808 */ /* 0x000fe40006800000 */
[CC--:B------:R-:W-:Y:S02]  /*16ec0*/  ISETP.GE.AND P3, PT, R5.reuse, R2.reuse, PT ;  /* 0x000000020500720c */ /* 0x0c0fe40003f66270 */
[----:B------:R-:W-:Y:S01]  /*16ed0*/  ISETP.GE.AND P6, PT, R5, R169, PT ;  /* 0x000000a90500720c */ /* 0x000fe20003fc6270 */
[----:B------:R-:W-:Y:S01]  /*16ee0*/  VIADD R5, R17, 0x30 ;  /* 0x0000003011057836 */ /* 0x000fe20000000000 */
[----:B------:R-:W-:Y:S01]  /*16ef0*/  ISETP.GE.AND P5, PT, R11, R2, PT ;  /* 0x000000020b00720c */ /* 0x000fe20003fa6270 */
[----:B------:R-:W2:Y:S01]  /*16f00*/  MUFU.TANH R40, R40 ;  /* 0x0000002800287308 */ /* 0x000ea20000002400 */
[-C--:B------:R-:W-:Y:S01]  /*16f10*/  FMUL.FTZ R67, R67, R3.reuse ;  /* 0x0000000343437220 */ /* 0x080fe20000410000 */
[----:B------:R-:W-:Y:S01]  /*16f20*/  FMUL.FTZ R96, R96, R3 ;  /* 0x0000000360607220 */ /* 0x000fe20000410000 */
[----:B---3--:R-:W-:-:S02]  /*16f30*/  FSEL R186, R186, -INF , !P4 ;  /* 0xff800000baba7808 */ /* 0x008fc40006000000 */
[----:B------:R-:W-:-:S03]  /*16f40*/  FSEL R248, R248, -INF , !P5 ;  /* 0xff800000f8f87808 */ /* 0x000fc60006800000 */
[----:B------:R-:W3:Y:S01]  /*16f50*/  MUFU.TANH R200, R32 ;  /* 0x0000002000c87308 */ /* 0x000ee20000002400 */
[----:B------:R-:W-:Y:S01]  /*16f60*/  ISETP.GE.AND P4, PT, R5, R2, PT ;  /* 0x000000020500720c */ /* 0x000fe20003f86270 */
[----:B------:R-:W-:Y:S01]  /*16f70*/  FMUL.FTZ R9, R99, R3 ;  /* 0x0000000363097220 */ /* 0x000fe20000410000 */
[----:B------:R-:W-:Y:S01]  /*16f80*/  ISETP.GE.AND P5, PT, R5, R169, PT ;  /* 0x000000a90500720c */ /* 0x000fe20003fa6270 */
[----:B------:R-:W-:Y:S02]  /*16f90*/  VIADD R5, R17, 0x38 ;  /* 0x0000003811057836 */ /* 0x000fe40000000000 */
[-C--:B------:R-:W-:Y:S01]  /*16fa0*/  FMUL.FTZ R100, R100, R3.reuse ;  /* 0x0000000364647220 */ /* 0x080fe20000410000 */
[-C--:B------:R-:W-:Y:S01]  /*16fb0*/  FMUL.FTZ R101, R101, R3.reuse ;  /* 0x0000000365657220 */ /* 0x080fe20000410000 */
[----:B------:R-:W4:Y:S01]  /*16fc0*/  MUFU.TANH R188, R67 ;  /* 0x0000004300bc7308 */ /* 0x000f220000002400 */
[-C--:B------:R-:W-:Y:S01]  /*16fd0*/  FMUL.FTZ R102, R102, R3.reuse ;  /* 0x0000000366667220 */ /* 0x080fe20000410000 */
[----:B------:R-:W-:Y:S01]  /*16fe0*/  FMUL.FTZ R103, R103, R3 ;  /* 0x0000000367677220 */ /* 0x000fe20000410000 */
[----:B-1----:R-:W-:-:S02]  /*16ff0*/  FSEL R30, R30, -INF , !P1 ;  /* 0xff8000001e1e7808 */ /* 0x002fc40004800000 */
[----:B------:R-:W-:-:S03]  /*17000*/  FSEL R246, R246, -INF , !P3 ;  /* 0xff800000f6f67808 */ /* 0x000fc60005800000 */
[----:B------:R-:W1:Y:S01]  /*17010*/  MUFU.TANH R184, R96 ;  /* 0x0000006000b87308 */ /* 0x000e620000002400 */
[C---:B------:R-:W-:Y:S02]  /*17020*/  ISETP.GE.AND P1, PT, R5.reuse, R2, PT ;  /* 0x000000020500720c */ /* 0x040fe40003f26270 */
[----:B------:R-:W-:Y:S01]  /*17030*/  ISETP.GE.AND P3, PT, R5, R169, PT ;  /* 0x000000a90500720c */ /* 0x000fe20003f66270 */
[-C--:B------:R-:W-:Y:S01]  /*17040*/  FMUL.FTZ R5, R22, R3.reuse ;  /* 0x0000000316057220 */ /* 0x080fe20000410000 */
[-C--:B------:R-:W-:Y:S01]  /*17050*/  FMUL.FTZ R33, R33, R3.reuse ;  /* 0x0000000321217220 */ /* 0x080fe20000410000 */
[-C--:B------:R-:W-:Y:S02]  /*17060*/  FMUL.FTZ R34, R34, R3.reuse ;  /* 0x0000000322227220 */ /* 0x080fe40000410000 */
[----:B------:R-:W1:Y:S01]  /*17070*/  MUFU.TANH R9, R9 ;  /* 0x0000000900097308 */ /* 0x000e620000002400 */
[----:B------:R-:W-:Y:S01]  /*17080*/  FMUL.FTZ R35, R35, R3 ;  /* 0x0000000323237220 */ /* 0x000fe20000410000 */
[----:B--2---:R-:W-:-:S06]  /*17090*/  FSEL R14, R40, -INF , !P2 ;  /* 0xff800000280e7808 */ /* 0x004fcc0005000000 */
[----:B------:R-:W2:Y:S01]  /*170a0*/  MUFU.TANH R244, R100 ;  /* 0x0000006400f47308 */ /* 0x000ea20000002400 */
[----:B---3--:R-:W-:-:S07]  /*170b0*/  FSEL R200, R200, -INF , !P1 ;  /* 0xff800000c8c87808 */ /* 0x008fce0004800000 */
[----:B------:R-:W-:Y:S01]  /*170c0*/  MUFU.TANH R202, R101 ;  /* 0x0000006500ca7308 */ /* 0x000fe20000002400 */
[----:B------:R-:W-:-:S07]  /*170d0*/  ISETP.GE.AND P2, PT, R11, R169, PT ;  /* 0x000000a90b00720c */ /* 0x000fce0003f46270 */
[----:B------:R-:W3:Y:S01]  /*170e0*/  MUFU.TANH R198, R102 ;  /* 0x0000006600c67308 */ /* 0x000ee20000002400 */
[----:B------:R-:W-:-:S07]  /*170f0*/  VIADD R7, R17, 0x31 ;  /* 0x0000003111077836 */ /* 0x000fce0000000000 */
[----:B------:R-:W3:Y:S01]  /*17100*/  MUFU.TANH R196, R103 ;  /* 0x0000006700c47308 */ /* 0x000ee20000002400 */
[----:B------:R-:W-:-:S07]  /*17110*/  ISETP.GE.AND P1, PT, R165, 0x2, PT ;  /* 0x00000002a500780c */ /* 0x000fce0003f26270 */
[----:B------:R-:W3:Y:S01]  /*17120*/  MUFU.TANH R20, R20 ;  /* 0x0000001400147308 */ /* 0x000ee20000002400 */
[----:B----4-:R-:W-:-:S07]  /*17130*/  FSEL R188, R188, -INF , !P2 ;  /* 0xff800000bcbc7808 */ /* 0x010fce0005000000 */
[----:B------:R-:W-:Y:S01]  /*17140*/  MUFU.TANH R5, R5 ;  /* 0x0000000500057308 */ /* 0x000fe20000002400 */
[----:B-1----:R-:W-:-:S07]  /*17150*/  FSEL R184, R184, -INF , !P0 ;  /* 0xff800000b8b87808 */ /* 0x002fce0004000000 */
[----:B------:R-:W-:Y:S01]  /*17160*/  MUFU.TANH R195, R33 ;  /* 0x0000002100c37308 */ /* 0x000fe20000002400 */
[----:B------:R-:W-:-:S07]  /*17170*/  ISETP.GE.AND P2, PT, R7, R2, PT ;  /* 0x000000020700720c */ /* 0x000fce0003f46270 */
[----:B------:R-:W1:Y:S01]  /*17180*/  MUFU.TANH R192, R34 ;  /* 0x0000002200c07308 */ /* 0x000e620000002400 */
[----:B------:R-:W-:-:S07]  /*17190*/  ISETP.GE.AND P0, PT, R7, R169, PT ;  /* 0x000000a90700720c */ /* 0x000fce0003f06270 */
[----:B------:R-:W4:Y:S01]  /*171a0*/  MUFU.TANH R190, R35 ;  /* 0x0000002300be7308 */ /* 0x000f220000002400 */
[----:B------:R-:W-:Y:S01]  /*171b0*/  VIADD R7, R17, 0x39 ;  /* 0x0000003911077836 */ /* 0x000fe20000000000 */
[----:B------:R-:W-:Y:S02]  /*171c0*/  FSEL R28, R9, -INF , !P6 ;  /* 0xff800000091c7808 */ /* 0x000fe40007000000 */
[----:B------:R-:W-:Y:S02]  /*171d0*/  ISETP.GE.AND P6, PT, R17, R2, PT ;  /* 0x000000021100720c */ /* 0x000fe40003fc6270 */
[----:B--2---:R-:W-:Y:S02]  /*171e0*/  FSEL R244, R244, -INF , !P4 ;  /* 0xff800000f4f47808 */ /* 0x004fe40006000000 */
[----:B---3--:R-:W-:Y:S02]  /*171f0*/  FSEL R198, R198, -INF , !P5 ;  /* 0xff800000c6c67808 */ /* 0x008fe40006800000 */
[----:B------:R-:W-:-:S02]  /*17200*/  FSEL R202, R202, -INF , !P2 ;  /* 0xff800000caca7808 */ /* 0x000fc40005000000 */
[----:B------:R-:W-:Y:S01]  /*17210*/  FSEL R196, R196, -INF , !P0 ;  /* 0xff800000c4c47808 */ /* 0x000fe20004000000 */
[----:B------:R-:W-:Y:S01]  /*17220*/  BSSY B1, `(.L_x_2954) ;  /* 0x000007c000017945 */ /* 0x000fe20003800000 */
[-C--:B------:R-:W-:Y:S02]  /*17230*/  ISETP.GE.AND P4, PT, R17, R169.reuse, PT ;  /* 0x000000a91100720c */ /* 0x080fe40003f86270 */
[C---:B------:R-:W-:Y:S02]  /*17240*/  ISETP.GE.AND P5, PT, R7.reuse, R2, PT ;  /* 0x000000020700720c */ /* 0x040fe40003fa6270 */
[----:B------:R-:W-:Y:S02]  /*17250*/  ISETP.GE.AND P2, PT, R7, R169, PT ;  /* 0x000000a90700720c */ /* 0x000fe40003f46270 */
[----:B------:R-:W-:Y:S01]  /*17260*/  ISETP.NE.U32.AND P0, PT, R240, RZ, PT ;  /* 0x000000fff000720c */ /* 0x000fe20003f05070 */
[----:B------:R-:W-:Y:S01]  /*17270*/  VIADD R218, R222, 0x800 ;  /* 0x00000800deda7836 */ /* 0x000fe20000000000 */
[----:B------:R-:W-:Y:S01]  /*17280*/  FSEL R22, R20, -INF , !P6 ;  /* 0xff80000014167808 */ /* 0x000fe20007000000 */
[C---:B------:R-:W-:Y:S01]  /*17290*/  VIADD R217, R222.reuse, 0x1000 ;  /* 0x00001000ded97836 */ /* 0x040fe20000000000 */
[----:B------:R-:W-:Y:S01]  /*172a0*/  ISETP.NE.AND.EX P0, PT, R241, RZ, PT, P0 ;  /* 0x000000fff100720c */ /* 0x000fe20003f05300 */
[----:B------:R-:W-:Y:S01]  /*172b0*/  VIADD R216, R222, 0x1800 ;  /* 0x00001800ded87836 */ /* 0x000fe20000000000 */
[----:B-1----:R-:W-:Y:S01]  /*172c0*/  FSEL R192, R192, -INF , !P3 ;  /* 0xff800000c0c07808 */ /* 0x002fe20005800000 */
[C---:B------:R-:W-:Y:S01]  /*172d0*/  VIADD R214, R222.reuse, 0x2000 ;  /* 0x00002000ded67836 */ /* 0x040fe20000000000 */
[----:B------:R-:W-:Y:S01]  /*172e0*/  FSEL R20, R5, -INF , !P4 ;  /* 0xff80000005147808 */ /* 0x000fe20006000000 */
[C---:B------:R-:W-:Y:S01]  /*172f0*/  VIADD R213, R222.reuse, 0x2800 ;  /* 0x00002800ded57836 */ /* 0x040fe20000000000 */
[----:B------:R-:W-:Y:S01]  /*17300*/  FSEL R195, R195, -INF , !P5 ;  /* 0xff800000c3c37808 */ /* 0x000fe20006800000 */
[----:B------:R-:W-:Y:S01]  /*17310*/  VIADD R212, R222, 0x3000 ;  /* 0x00003000ded47836 */ /* 0x000fe20000000000 */
[----:B----4-:R-:W-:Y:S01]  /*17320*/  FSEL R190, R190, -INF , !P2 ;  /* 0xff800000bebe7808 */ /* 0x010fe20005000000 */
        /* <DEDUP_REMOVED lines=61> */
[----:B---3--:R-:W-:-:S04]  /*17700*/  IMAD R5, R35, R15, RZ ;  /* 0x0000000f23057224 */ /* 0x008fc800078e02ff */
[----:B------:R-:W-:Y:S01]  /*17710*/  IMAD R32, R34, R32, R5 ;  /* 0x0000002022207224 */ /* 0x000fe200078e0205 */
[----:B----4-:R-:W-:Y:S01]  /*17720*/  IADD3 R3, -R24, R3, RZ ;  /* 0x0000000318037210 */ /* 0x010fe20007ffe1ff */
[----:B------:R-:W-:-:S03]  /*17730*/  IMAD.WIDE.U32 R24, R34, R15, RZ ;  /* 0x0000000f22187225 */ /* 0x000fc600078e00ff */
[----:B------:R-:W-:Y:S01]  /*17740*/  SHF.R.S32.HI R7, RZ, 0x1f, R3 ;  /* 0x0000001fff077819 */ /* 0x000fe20000011403 */
[----:B--2---:R-:W-:Y:S02]  /*17750*/  IMAD R5, R37, R3, RZ ;  /* 0x0000000325057224 */ /* 0x004fe400078e02ff */
[----:B------:R-:W-:Y:S02]  /*17760*/  IMAD.IADD R25, R25, 0x1, R32 ;  /* 0x0000000119197824 */ /* 0x000fe400078e0220 */
[----:B------:R-:W-:Y:S02]  /*17770*/  IMAD R5, R36, R7, R5 ;  /* 0x0000000724057224 */ /* 0x000fe400078e0205 */
[----:B------:R-:W-:-:S05]  /*17780*/  IMAD.WIDE.U32 R24, R3, R36, R24 ;  /* 0x0000002403187225 */ /* 0x000fca00078e0018 */
[----:B------:R-:W-:Y:S01]  /*17790*/  IADD3 R32, R25, R5, RZ ;  /* 0x0000000519207210 */ /* 0x000fe20007ffe0ff */
[----:B------:R-:W-:Y:S01]  /*177a0*/  IMAD.MOV.U32 R5, RZ, RZ, R24 ;  /* 0x000000ffff057224 */ /* 0x000fe200078e0018 */
[----:B------:R-:W-:Y:S05]  /*177b0*/  BRA `(.L_x_2958) ;  /* 0x00000000000c7947 */ /* 0x000fea0003800000 */
.L_x_2957:
[----:B------:R-:W2:Y:S02]  /*177c0*/  LD.E R5, desc[UR6][R26.64+0x38] ;  /* 0x000038061a057980 */ /* 0x000ea4000c101900 */
[----:B--2---:R-:W-:-:S04]  /*177d0*/  LEA R5, -R5, RZ, 0x6 ;  /* 0x000000ff05057211 */ /* 0x004fc800078e31ff */
[----:B------:R-:W-:Y:S02]  /*177e0*/  SHF.R.S32.HI R32, RZ, 0x1f, R5 ;  /* 0x0000001fff207819 */ /* 0x000fe40000011405 */
.L_x_2958:
[----:B------:R-:W-:Y:S05]  /*177f0*/  BSYNC B0 ;  /* 0x0000000000007941 */ /* 0x000fea0003800000 */
.L_x_2956:
[C---:B------:R-:W-:Y:S01]  /*17800*/  IMAD.SHL.U32 R3, R166.reuse, 0x20, RZ ;  /* 0x00000020a6037824 */ /* 0x040fe200078e00ff */
[C---:B------:R-:W-:Y:S02]  /*17810*/  LEA R230, P3, R5.reuse, R230, 0x1 ;  /* 0x000000e605e67211 */ /* 0x040fe400078608ff */
[----:B------:R-:W-:Y:S02]  /*17820*/  SHF.L.U64.HI R24, R166, 0x5, R167 ;  /* 0x00000005a6187819 */ /* 0x000fe400000102a7 */
[----:B------:R-:W-:Y:S02]  /*17830*/  IADD3 R34, P2, R230, R3, RZ ;  /* 0x00000003e6227210 */ /* 0x000fe40007f5e0ff */
        /* <DEDUP_REMOVED lines=26> */
.L_x_2955:
[----:B------:R-:W-:Y:S05]  /*179e0*/  BSYNC B1 ;  /* 0x0000000000017941 */ /* 0x000fea0003800000 */
.L_x_2954:
[----:B------:R2:W3:Y:S01]  /*179f0*/  LD.E R194, desc[UR6][R26.64+0xdc] ;  /* 0x0000dc061ac27980 */ /* 0x0004e2000c101900 */
        /* <DEDUP_REMOVED lines=26> */
[----:B--2---:R-:W-:Y:S02]  /*17ba0*/  FMNMX.FTZ R26, R200, R3, !PT ;  /* 0x00000003c81a7209 */ /* 0x004fe40007810000 */
[----:B------:R-:W-:Y:S02]  /*17bb0*/  FMNMX.FTZ R7, R192, R7, !PT ;  /* 0x00000007c0077209 */ /* 0x000fe40007810000 */
[----:B------:R-:W-:Y:S02]  /*17bc0*/  FMNMX.FTZ R26, R195, R26, !PT ;  /* 0x0000001ac31a7209 */ /* 0x000fe40007810000 */
[----:B------:R-:W-:-:S02]  /*17bd0*/  FMNMX.FTZ R7, R190, R7, !PT ;  /* 0x00000007be077209 */ /* 0x000fc40007810000 */
[----:B------:R-:W-:Y:S01]  /*17be0*/  LEA R229, R0, UR4, 0x1 ;  /* 0x0000000400e57c11 */ /* 0x000fe2000f8e08ff */
[----:B------:R-:W2:Y:S03]  /*17bf0*/  SHFL.BFLY PT, R5, R26, 0x2, 0x1f ;  /* 0x0c401f001a057f89 */ /* 0x000ea600000e0000 */
[-C--:B------:R-:W-:Y:S01]  /*17c00*/  LEA R228, R54, R229.reuse, 0x1 ;  /* 0x000000e536e47211 */ /* 0x080fe200078e08ff */
[----:B------:R-:W4:Y:S01]  /*17c10*/  SHFL.BFLY PT, R24, R7, 0x2, 0x1f ;  /* 0x0c401f0007187f89 */ /* 0x000f2200000e0000 */
[C---:B------:R-:W-:Y:S02]  /*17c20*/  LEA R227, R52.reuse, R229, 0x1 ;  /* 0x000000e534e37211 */ /* 0x040fe400078e08ff */
[----:B------:R-:W-:Y:S01]  /*17c30*/  LEA R226, R52, R228, 0x1 ;  /* 0x000000e434e27211 */ /* 0x000fe200078e08ff */
[----:B------:R-:W-:Y:S04]  /*17c40*/  LDSM.16.MT88.4 R156, [R229+0x10000] ;  /* 0x01000000e59c783b */ /* 0x000fe80000004200 */
[----:B------:R-:W-:Y:S04]  /*17c50*/  LDSM.16.MT88.4 R148, [R228+0x10000] ;  /* 0x01000000e494783b */ /* 0x000fe80000004200 */
[----:B------:R-:W-:Y:S04]  /*17c60*/  LDSM.16.MT88.4 R140, [R227+0x10000] ;  /* 0x01000000e38c783b */ /* 0x000fe80000004200 */
[----:B------:R-:W-:Y:S01]  /*17c70*/  LDSM.16.MT88.4 R132, [R226+0x10000] ;  /* 0x01000000e284783b */ /* 0x000fe20000004200 */
[----:B--2---:R-:W-:-:S03]  /*17c80*/  FMNMX.FTZ R5, R26, R5, !PT ;  /* 0x000000051a057209 */ /* 0x004fc60007810000 */
[----:B------:R-:W-:Y:S01]  /*17c90*/  LDSM.16.MT88.4 R64, [R226+0x12000] ;  /* 0x01200000e240783b */ /* 0x000fe20000004200 */
[----:B----4-:R-:W-:-:S03]  /*17ca0*/  FMNMX.FTZ R24, R7, R24, !PT ;  /* 0x0000001807187209 */ /* 0x010fc60007810000 */
[----:B------:R-:W2:Y:S04]  /*17cb0*/  SHFL.BFLY PT, R164, R5, 0x1, 0x1f ;  /* 0x0c201f0005a47f89 */ /* 0x000ea800000e0000 */
[----:B------:R-:W4:Y:S04]  /*17cc0*/  SHFL.BFLY PT, R3, R24, 0x1, 0x1f ;  /* 0x0c201f0018037f89 */ /* 0x000f2800000e0000 */
[----:B------:R-:W-:Y:S04]  /*17cd0*/  LDSM.16.MT88.4 R72, [R229+0x14000] ;  /* 0x01400000e548783b */ /* 0x000fe80000004200 */
[----:B------:R-:W-:Y:S04]  /*17ce0*/  LDSM.16.MT88.4 R80, [R228+0x14000] ;  /* 0x01400000e450783b */ /* 0x000fe80000004200 */
[----:B------:R-:W-:Y:S04]  /*17cf0*/  LDSM.16.MT88.4 R88, [R227+0x14000] ;  /* 0x01400000e358783b */ /* 0x000fe80000004200 */
[----:B------:R-:W-:Y:S01]  /*17d00*/  LDSM.16.MT88.4 R96, [R226+0x14000] ;  /* 0x01400000e260783b */ /* 0x000fe20000004200 */
[----:B--2---:R-:W-:-:S03]  /*17d10*/  FMNMX.FTZ R164, R5, R164, !PT ;  /* 0x000000a405a47209 */ /* 0x004fc60007810000 */
[----:B------:R-:W-:Y:S01]  /*17d20*/  LDSM.16.MT88.4 R104, [R229+0x16000] ;  /* 0x01600000e568783b */ /* 0x000fe20000004200 */
[----:B----4-:R-:W-:-:S03]  /*17d30*/  FMNMX.FTZ R3, R24, R3, !PT ;  /* 0x0000000318037209 */ /* 0x010fc60007810000 */
[----:B------:R-:W-:Y:S01]  /*17d40*/  LDSM.16.MT88.4 R112, [R228+0x16000] ;  /* 0x01600000e470783b */ /* 0x000fe20000004200 */
[----:B------:R-:W-:-:S03]  /*17d50*/  FSETP.NEU.FTZ.AND P2, PT, R164, -INF , PT ;  /* 0xff800000a400780b */ /* 0x000fc60003f5d000 */
[----:B------:R-:W-:Y:S04]  /*17d60*/  LDSM.16.MT88.4 R120, [R227+0x16000] ;  /* 0x01600000e378783b */ /* 0x000fe80000004200 */
[----:B------:R-:W-:Y:S01]  /*17d70*/  LDSM.16.MT88.4 R24, [R227+0x10800] ;  /* 0x01080000e318783b */ /* 0x000fe20000004200 */
[C---:B---3--:R-:W-:Y:S01]  /*17d80*/  FMUL.FTZ R197, R194.reuse, R164 ;  /* 0x000000a4c2c57220 */ /* 0x048fe20000410000 */
[----:B------:R-:W-:-:S04]  /*17d90*/  FMUL.FTZ R193, R194, R3 ;  /* 0x00000003c2c17220 */ /* 0x000fc80000410000 */
[----:B------:R-:W-:Y:S02]  /*17da0*/  FSEL R197, R197, RZ, P2 ;  /* 0x000000ffc5c57208 */ /* 0x000fe40001000000 */
[----:B------:R-:W-:-:S03]  /*17db0*/  FSETP.NEU.FTZ.AND P2, PT, R3, -INF , PT ;  /* 0xff8000000300780b */ /* 0x000fc60003f5d000 */
[-CC-:B------:R-:W-:Y:S01]  /*17dc0*/  FFMA.FTZ R181, R22, R194.reuse, -R197.reuse ;  /* 0x000000c216b57223 */ /* 0x180fe200000108c5 */
[----:B------:R-:W-:Y:S01]  /*17dd0*/  FSEL R193, R193, RZ, P2 ;  /* 0x000000ffc1c17208 */ /* 0x000fe20001000000 */
[-CC-:B------:R-:W-:Y:S01]  /*17de0*/  FFMA.FTZ R180, R42, R194.reuse, -R197.reuse ;  /* 0x000000c22ab47223 */ /* 0x180fe200000108c5 */
[-CC-:B------:R-:W-:Y:S01]  /*17df0*/  FFMA.FTZ R177, R62, R194.reuse, -R197.reuse ;  /* 0x000000c23eb17223 */ /* 0x180fe200000108c5 */
[-C--:B------:R-:W-:Y:S01]  /*17e00*/  FFMA.FTZ R174, R48, R194.reuse, -R197 ;  /* 0x000000c230ae7223 */ /* 0x080fe200000108c5 */
[----:B------:R-:W2:Y:S01]  /*17e10*/  LDSM.16.MT88.4 R40, [R229+0x12000] ;  /* 0x01200000e528783b */ /* 0x000ea20000004200 */
[-CC-:B------:R-:W-:Y:S01]  /*17e20*/  FFMA.FTZ R178, R20, R194.reuse, -R193.reuse ;  /* 0x000000c214b27223 */ /* 0x180fe200000108c1 */
[-CC-:B------:R-:W-:Y:S01]  /*17e30*/  FFMA.FTZ R183, R50, R194.reuse, -R193.reuse ;  /* 0x000000c232b77223 */ /* 0x180fe200000108c1 */
[-CC-:B------:R-:W-:Y:S01]  /*17e40*/  FFMA.FTZ R179, R56, R194.reuse, -R193.reuse ;  /* 0x000000c238b37223 */ /* 0x180fe200000108c1 */
[-C--:B------:R-:W-:Y:S01]  /*17e50*/  FFMA.FTZ R176, R46, R194.reuse, -R193 ;  /* 0x000000c22eb07223 */ /* 0x080fe200000108c1 */
[----:B------:R-:W-:Y:S01]  /*17e60*/  MUFU.EX2 R181, R181 ;  /* 0x000000b500b57308 */ /* 0x000fe20000000800 */
[----:B------:R-:W3:Y:S01]  /*17e70*/  LDSM.16.MT88.4 R48, [R228+0x12000] ;  /* 0x01200000e430783b */ /* 0x000ee20000004200 */
[-CC-:B------:R-:W-:Y:S01]  /*17e80*/  FFMA.FTZ R175, R18, R194.reuse, -R197.reuse ;  /* 0x000000c212af7223 */ /* 0x180fe200000108c5 */
[-CC-:B------:R-:W-:Y:S01]  /*17e90*/  FFMA.FTZ R172, R16, R194.reuse, -R197.reuse ;  /* 0x000000c210ac7223 */ /* 0x180fe200000108c5 */
[-CC-:B-1----:R-:W-:Y:S01]  /*17ea0*/  FFMA.FTZ R35, R14, R194.reuse, -R197.reuse ;  /* 0x000000c20e237223 */ /* 0x182fe200000108c5 */
[----:B------:R-:W1:Y:S01]  /*17eb0*/  LDSM.16.MT88.4 R56, [R227+0x12000] ;  /* 0x01200000e338783b */ /* 0x000e620000004200 */
[-C--:B------:R-:W-:Y:S01]  /*17ec0*/  FFMA.FTZ R32, R12, R194.reuse, -R197 ;  /* 0x000000c20c207223 */ /* 0x080fe200000108c5 */
[-CC-:B------:R-:W-:Y:S01]  /*17ed0*/  FFMA.FTZ R173, R10, R194.reuse, -R193.reuse ;  /* 0x000000c20aad7223 */ /* 0x180fe200000108c1 */
        /* <DEDUP_REMOVED lines=15> */
[-CC-:B------:R-:W-:Y:S01]  /*17fd0*/  FFMA.FTZ R188, R30, R194.reuse, -R193.reuse ;  /* 0x000000c21ebc7223 */ /* 0x180fe200000108c1 */
[----:B------:R-:W2:Y:S01]  /*17fe0*/  MUFU.EX2 R174, R174 ;  /* 0x000000ae00ae7308 */ /* 0x000ea20000000800 */
[----:B----4-:R-:W-:Y:S01]  /*17ff0*/  F2FP.BF16.F32.PACK_AB R128, R180, R181 ;  /* 0x000000b5b480723e */ /* 0x010fe200000010ff */
[-C--:B------:R-:W-:Y:S01]  /*18000*/  FFMA.FTZ R191, R28, R194.reuse, -R193 ;  /* 0x000000c21cbf7223 */ /* 0x080fe200000108c1 */
[-CC-:B------:R-:W-:Y:S01]  /*18010*/  FFMA.FTZ R251, R195, R194.reuse, -R197.reuse ;  /* 0x000000c2c3fb7223 */ /* 0x180fe200000108c5 */
[----:B------:R-:W-:Y:S01]  /*18020*/  LDSM.16.MT88.4 R28, [R228+0x11000] ;  /* 0x01100000e41c783b */ /* 0x000fe20000004200 */
[-CC-:B------:R-:W-:Y:S01]  /*18030*/  FFMA.FTZ R199, R244, R194.reuse, -R197.reuse ;  /* 0x000000c2f4c77223 */ /* 0x180fe200000108c5 */
[-CC-:B------:R-:W-:Y:S01]  /*18040*/  FFMA.FTZ R202, R202, R194.reuse, -R197.reuse ;  /* 0x000000c2caca7223 */ /* 0x180fe200000108c5 */
[-C--:B------:R-:W-:Y:S01]  /*18050*/  FFMA.FTZ R200, R200, R194.reuse, -R197 ;  /* 0x000000c2c8c87223 */ /* 0x080fe200000108c5 */
[----:B------:R-:W-:Y:S01]  /*18060*/  MUFU.EX2 R178, R178 ;  /* 0x000000b200b27308 */ /* 0x000fe20000000800 */
[-CC-:B------:R-:W-:Y:S01]  /*18070*/  FFMA.FTZ R195, R198, R194.reuse, -R193.reuse ;  /* 0x000000c2c6c37223 */ /* 0x180fe200000108c1 */
[-CC-:B------:R-:W-:Y:S01]  /*18080*/  FFMA.FTZ R196, R196, R194.reuse, -R193.reuse ;  /* 0x000000c2c4c47223 */ /* 0x180fe200000108c1 */
[-CC-:B------:R-:W-:Y:S01]  /*18090*/  FFMA.FTZ R192, R192, R194.reuse, -R193.reuse ;  /* 0x000000c2c0c07223 */ /* 0x180fe200000108c1 */
[----:B------:R-:W-:Y:S01]  /*180a0*/  FFMA.FTZ R249, R190, R194, -R193 ;  /* 0x000000c2bef97223 */ /* 0x000fe200000108c1 */
[----:B------:R-:W-:-:S03]  /*180b0*/  FADD.FTZ R180, R181, R180 ;  /* 0x000000b4b5b47221 */ /* 0x000fc60000010000 */
[----:B------:R-:W4:Y:S01]  /*180c0*/  MUFU.EX2 R183, R183 ;  /* 0x000000b700b77308 */ /* 0x000f220000000800 */
[----:B--2---:R-:W-:Y:S01]  /*180d0*/  F2FP.BF16.F32.PACK_AB R130, R174, R177 ;  /* 0x000000b1ae82723e */ /* 0x004fe200000010ff */
[----:B------:R-:W-:-:S04]  /*180e0*/  FADD.FTZ R177, R177, R180 ;  /* 0x000000b4b1b17221 */ /* 0x000fc80000010000 */
[----:B------:R-:W-:Y:S02]  /*180f0*/  FADD.FTZ R174, R174, R177 ;  /* 0x000000b1aeae7221 */ /* 0x000fe40000010000 */
[----:B------:R-:W-:Y:S08]  /*18100*/  MUFU.EX2 R179, R179 ;  /* 0x000000b300b37308 */ /* 0x000ff00000000800 */
[----:B------:R-:W2:Y:S01]  /*18110*/  MUFU.EX2 R176, R176 ;  /* 0x000000b000b07308 */ /* 0x000ea20000000800 */
[----:B----4-:R-:W-:Y:S01]  /*18120*/  F2FP.BF16.F32.PACK_AB R129, R183, R178 ;  /* 0x000000b2b781723e */ /* 0x010fe200000010ff */
[----:B------:R-:W-:-:S06]  /*18130*/  FADD.FTZ R178, R178, R183 ;  /* 0x000000b7b2b27221 */ /* 0x000fcc0000010000 */
[----:B------:R-:W-:Y:S08]  /*18140*/  MUFU.EX2 R175, R175 ;  /* 0x000000af00af7308 */ /* 0x000ff00000000800 */
[----:B------:R-:W4:Y:S01]  /*18150*/  MUFU.EX2 R172, R172 ;  /* 0x000000ac00ac7308 */ /* 0x000f220000000800 */
[----:B--2---:R-:W-:Y:S01]  /*18160*/  F2FP.BF16.F32.PACK_AB R131, R176, R179 ;  /* 0x000000b3b083723e */ /* 0x004fe200000010ff */
[----:B------:R-:W-:-:S04]  /*18170*/  FADD.FTZ R179, R179, R178 ;  /* 0x000000b2b3b37221 */ /* 0x000fc80000010000 */
[----:B------:R-:W-:Y:S02]  /*18180*/  FADD.FTZ R176, R176, R179 ;  /* 0x000000b3b0b07221 */ /* 0x000fe40000010000 */
[C---:B------:R-:W-:Y:S01]  /*18190*/  HMMA.16816.F32.BF16 R160, R128.reuse, R156, RZ ;  /* 0x0000009c80a0723c */ /* 0x040fe200000418ff */
[----:B------:R-:W-:Y:S05]  /*181a0*/  MUFU.EX2 R35, R35 ;  /* 0x0000002300237308 */ /* 0x000fea0000000800 */
[C---:B------:R-:W-:Y:S03]  /*181b0*/  HMMA.16816.F32.BF16 R156, R128.reuse, R158, RZ ;  /* 0x0000009e809c723c */ /* 0x040fe600000418ff */
[----:B------:R-:W2:Y:S01]  /*181c0*/  MUFU.EX2 R32, R32 ;  /* 0x0000002000207308 */ /* 0x000ea20000000800 */
[C---:B----4-:R-:W-:Y:S01]  /*181d0*/  F2FP.BF16.F32.PACK_AB R8, R172.reuse, R175 ;  /* 0x000000afac08723e */ /* 0x050fe200000010ff */
[----:B------:R-:W-:Y:S01]  /*181e0*/  FADD.FTZ R175, R175, R174 ;  /* 0x000000aeafaf7221 */ /* 0x000fe20000010000 */
[----:B------:R-:W-:Y:S03]  /*181f0*/  HMMA.16816.F32.BF16 R152, R128, R148, RZ ;  /* 0x000000948098723c */ /* 0x000fe600000418ff */
[----:B------:R-:W-:-:S02]  /*18200*/  FADD.FTZ R172, R172, R175 ;  /* 0x000000afacac7221 */ /* 0x000fc40000010000 */
[----:B------:R-:W-:Y:S01]  /*18210*/  MUFU.EX2 R173, R173 ;  /* 0x000000ad00ad7308 */ /* 0x000fe20000000800 */
[C---:B------:R-:W-:Y:S06]  /*18220*/  HMMA.16816.F32.BF16 R144, R128.reuse, R140, RZ ;  /* 0x0000008c8090723c */ /* 0x040fec00000418ff */
[----:B------:R-:W-:Y:S01]  /*18230*/  HMMA.16816.F32.BF16 R136, R128, R132, RZ ;  /* 0x000000848088723c */ /* 0x000fe200000418ff */
[----:B------:R-:W4:Y:S01]  /*18240*/  MUFU.EX2 R34, R34 ;  /* 0x0000002200227308 */ /* 0x000f220000000800 */
[----:B--2---:R-:W-:Y:S01]  /*18250*/  F2FP.BF16.F32.PACK_AB R10, R32, R35 ;  /* 0x00000023200a723e */ /* 0x004fe200000010ff */
[----:B------:R-:W-:-:S03]  /*18260*/  FADD.FTZ R35, R35, R172 ;  /* 0x000000ac23237221 */ /* 0x000fc60000010000 */
[C---:B------:R-:W-:Y:S01]  /*18270*/  HMMA.16816.F32.BF16 R36, R128.reuse, R40, RZ ;  /* 0x000000288024723c */ /* 0x040fe200000418ff */
[----:B------:R-:W-:Y:S02]  /*18280*/  FADD.FTZ R35, R32, R35 ;  /* 0x0000002320237221 */ /* 0x000fe40000010000 */
[----:B------:R-:W-:Y:S03]  /*18290*/  MUFU.EX2 R33, R33 ;  /* 0x0000002100217308 */ /* 0x000fe60000000800 */
[C---:B---3--:R-:W-:Y:S05]  /*182a0*/  HMMA.16816.F32.BF16 R44, R128.reuse, R48, RZ ;  /* 0x00000030802c723c */ /* 0x048fea00000418ff */
[----:B------:R-:W2:Y:S01]  /*182b0*/  MUFU.EX2 R0, R0 ;  /* 0x0000000000007308 */ /* 0x000ea20000000800 */
[----:B----4-:R-:W-:Y:S01]  /*182c0*/  F2FP.BF16.F32.PACK_AB R9, R34, R173 ;  /* 0x000000ad2209723e */ /* 0x010fe200000010ff */
[----:B-1----:R-:W-:Y:S01]  /*182d0*/  HMMA.16816.F32.BF16 R52, R128, R56, RZ ;  /* 0x000000388034723c */ /* 0x002fe200000418ff */
[----:B------:R-:W-:-:S04]  /*182e0*/  FADD.FTZ R173, R173, R176 ;  /* 0x000000b0adad7221 */ /* 0x000fc80000010000 */
[----:B------:R-:W-:Y:S01]  /*182f0*/  FADD.FTZ R34, R34, R173 ;  /* 0x000000ad22227221 */ /* 0x000fe20000010000 */
[C---:B------:R-:W-:Y:S01]  /*18300*/  HMMA.16816.F32.BF16 R60, R128.reuse, R64, RZ ;  /* 0x00000040803c723c */ /* 0x040fe200000418ff */
[----:B------:R-:W-:Y:S05]  /*18310*/  MUFU.EX2 R182, R182 ;  /* 0x000000b600b67308 */ /* 0x000fea0000000800 */
[----:B------:R-:W-:Y:S01]  /*18320*/  HMMA.16816.F32.BF16 R68, R128, R72, RZ ;  /* 0x000000488044723c */ /* 0x000fe200000418ff */
[----:B--2---:R-:W-:Y:S02]  /*18330*/  F2FP.BF16.F32.PACK_AB R11, R0, R33 ;  /* 0x00000021000b723e */ /* 0x004fe400000010ff */
        /* <DEDUP_REMOVED lines=37> */
[C---:B-----5:R-:W-:Y:S06]  /*18590*/  HMMA.16816.F32.BF16 R124, R128.reuse, R16, RZ ;  /* 0x00000010807c723c */ /* 0x060fec00000418ff */
[----:B------:R-:W-:Y:S01]  /*185a0*/  HMMA.16816.F32.BF16 R128, R128, R18, RZ ;  /* 0x000000128080723c */ /* 0x000fe200000418ff */
[----:B------:R-:W5:Y:S05]  /*185b0*/  LDSM.16.MT88.4 R16, [R229+0x12800] ;  /* 0x01280000e510783b */ /* 0x000f6a0000004200 */
[C---:B------:R-:W-:Y:S06]  /*185c0*/  HMMA.16816.F32.BF16 R160, R8.reuse, R12, R160 ;  /* 0x0000000c08a0723c */ /* 0x040fec00000418a0 */
[C---:B------:R-:W-:Y:S01]  /*185d0*/  HMMA.16816.F32.BF16 R156, R8.reuse, R14, R156 ;  /* 0x0000000e089c723c */ /* 0x040fe2000004189c */
[----:B------:R-:W1:Y:S05]  /*185e0*/  LDSM.16.MT88.4 R12, [R228+0x12800] ;  /* 0x01280000e40c783b */ /* 0x000e6a0000004200 */
[C---:B------:R-:W-:Y:S06]  /*185f0*/  HMMA.16816.F32.BF16 R152, R8.reuse, R4, R152 ;  /* 0x000000040898723c */ /* 0x040fec0000041898 */
        /* <DEDUP_REMOVED lines=36> */
[----:B------:R-:W-:Y:S01]  /*18840*/  HMMA.16816.F32.BF16 R112, R8, R22, R112 ;  /* 0x000000160870723c */ /* 0x000fe20000041870 */
[----:B------:R-:W-:Y:S01]  /*18850*/  F2FP.BF16.F32.PACK_AB R20, R185, R182 ;  /* 0x000000b6b914723e */ /* 0x000fe200000010ff */
[----:B------:R-:W-:Y:S01]  /*18860*/  FADD.FTZ R182, R182, R35 ;  /* 0x00000023b6b67221 */ /* 0x000fe20000010000 */
[----:B------:R-:W-:Y:S01]  /*18870*/  F2FP.BF16.F32.PACK_AB R21, R189, R186 ;  /* 0x000000babd15723e */ /* 0x000fe200000010ff */
[----:B------:R-:W-:-:S02]  /*18880*/  FADD.FTZ R186, R186, R33 ;  /* 0x00000021baba7221 */ /* 0x000fc40000010000 */
[C---:B-----5:R-:W-:Y:S01]  /*18890*/  HMMA.16816.F32.BF16 R116, R8.reuse, R16, R116 ;  /* 0x000000100874723c */ /* 0x060fe20000041874 */
[----:B------:R-:W-:Y:S01]  /*188a0*/  F2FP.BF16.F32.PACK_AB R22, R187, R184 ;  /* 0x000000b8bb16723e */ /* 0x000fe200000010ff */
[----:B------:R-:W-:Y:S01]  /*188b0*/  FADD.FTZ R185, R185, R182 ;  /* 0x000000b6b9b97221 */ /* 0x000fe20000010000 */
[----:B------:R-:W-:Y:S01]  /*188c0*/  F2FP.BF16.F32.PACK_AB R23, R191, R188 ;  /* 0x000000bcbf17723e */ /* 0x000fe200000010ff */
[----:B------:R-:W-:Y:S02]  /*188d0*/  FADD.FTZ R189, R189, R186 ;  /* 0x000000babdbd7221 */ /* 0x000fe40000010000 */
[----:B------:R-:W-:Y:S01]  /*188e0*/  HMMA.16816.F32.BF16 R120, R8, R18, R120 ;  /* 0x000000120878723c */ /* 0x000fe20000041878 */
[----:B------:R-:W4:Y:S01]  /*188f0*/  LDSM.16.MT88.4 R16, [R229+0x13000] ;  /* 0x01300000e510783b */ /* 0x000f220000004200 */
[----:B------:R-:W-:Y:S01]  /*18900*/  FADD.FTZ R184, R184, R185 ;  /* 0x000000b9b8b87221 */ /* 0x000fe20000010000 */
[----:B------:R-:W-:-:S03]  /*18910*/  FADD.FTZ R188, R188, R189 ;  /* 0x000000bdbcbc7221 */ /* 0x000fc60000010000 */
[----:B-1----:R-:W-:Y:S01]  /*18920*/  HMMA.16816.F32.BF16 R124, R8, R12, R124 ;  /* 0x0000000c087c723c */ /* 0x002fe2000004187c */
[----:B------:R-:W-:Y:S01]  /*18930*/  FADD.FTZ R184, R187, R184 ;  /* 0x000000b8bbb87221 */ /* 0x000fe20000010000 */
[----:B------:R-:W-:-:S04]  /*18940*/  FADD.FTZ R188, R191, R188 ;  /* 0x000000bcbfbc7221 */ /* 0x000fc80000010000 */
[----:B------:R-:W-:Y:S01]  /*18950*/  HMMA.16816.F32.BF16 R128, R8, R14, R128 ;  /* 0x0000000e0880723c */ /* 0x000fe20000041880 */
[----:B------:R-:W1:Y:S04]  /*18960*/  LDSM.16.MT88.4 R8, [R226+0x11000] ;  /* 0x01100000e208783b */ /* 0x000e680000004200 */
[----:B------:R-:W-:Y:S01]  /*18970*/  LDSM.16.MT88.4 R12, [R228+0x13000] ;  /* 0x01300000e40c783b */ /* 0x000fe20000004200 */
[C---:B--2---:R-:W-:Y:S06]  /*18980*/  HMMA.16816.F32.BF16 R160, R20.reuse, R4, R160 ;  /* 0x0000000414a0723c */ /* 0x044fec00000418a0 */
[C---:B------:R-:W-:Y:S01]  /*18990*/  HMMA.16816.F32.BF16 R156, R20.reuse, R6, R156 ;  /* 0x00000006149c723c */ /* 0x040fe2000004189c */
[----:B------:R-:W2:Y:S05]  /*189a0*/  LDSM.16.MT88.4 R4, [R227+0x13000] ;  /* 0x01300000e304783b */ /* 0x000eaa0000004200 */
[C---:B---3--:R-:W-:Y:S06]  /*189b0*/  HMMA.16816.F32.BF16 R144, R20.reuse, R24, R144 ;  /* 0x000000181490723c */ /* 0x048fec0000041890 */
        /* <DEDUP_REMOVED lines=177> */
.L_x_2961:
[----:B-1----:R-:W-:Y:S02]  /*194d0*/  R2UR UR4, R202 ;  /* 0x00000000ca0472ca */ /* 0x002fe400000e0000 */
[----:B------:R-:W-:-:S13]  /*194e0*/  R2UR UR5, R203 ;  /* 0x00000000cb0572ca */ /* 0x000fda00000e0000 */
[----:B--2---:R-:W2:Y:S02]  /*194f0*/  LD.E R0, desc[UR4][R200.64+0x40] ;  /* 0x00004004c8007980 */ /* 0x004ea4000c101900 */
[----:B--2---:R-:W-:-:S05]  /*19500*/  IMAD.U32 R0, R0, -0x40, RZ ;  /* 0xffffffc000007824 */ /* 0x004fca00078e00ff */
[----:B------:R-:W-:Y:S02]  /*19510*/  SHF.R.S32.HI R5, RZ, 0x1f, R0 ;  /* 0x0000001fff057819 */ /* 0x000fe40000011400 */
.L_x_2962:
[----:B------:R-:W-:Y:S05]  /*19520*/  BSYNC B0 ;  /* 0x0000000000007941 */ /* 0x000fea0003800000 */
.L_x_2960:
[----:B------:R-:W-:Y:S02]  /*19530*/  LEA R242, P1, R0, R242, 0x1 ;  /* 0x000000f200f27211 */ /* 0x000fe400078208ff */
        /* <DEDUP_REMOVED lines=54> */
[----:B------:R-:W-:-:S05]  /*198a0*/  IADD3 R10, P1, R0, R8, RZ ;  /* 0x00000008000a7210 */ /* 0x000fca0007f3e0ff */
[----:B------:R-:W-:-:S05]  /*198b0*/  IMAD.X R11, R4, 0x1, R9, P1 ;  /* 0x00000001040b7824 */ /* 0x000fca00008e0609 */
[----:B------:R-:W-:Y:S04]  /*198c0*/  LDGSTS.E.BYPASS.LTC128B.128 [R237+0x11800], desc[UR12][R10.64] ;  /* 0x118000000aed7fae */ /* 0x000fe8000b901d4c */
[----:B------:R-:W-:Y:S04]  /*198d0*/  LDGSTS.E.BYPASS.LTC128B.128 [R237+0x13800], desc[UR10][R10.64+0x80] ;  /* 0x138000800aed7fae */ /* 0x000fe8000b901d4a */
[----:B------:R-:W-:Y:S04]  /*198e0*/  LDGSTS.E.BYPASS.LTC128B.128 [R237+0x15800], desc[UR8][R10.64+0x100] ;  /* 0x158001000aed7fae */ /* 0x000fe8000b901d48 */
[----:B------:R2:W-:Y:S04]  /*198f0*/  LDGSTS.E.BYPASS.LTC128B.128 [R237+0x17800], desc[UR4][R10.64+0x180] ;  /* 0x178001800aed7fae */ /* 0x0005e8000b901d44 */
[----:B------:R-:W-:Y:S04]  /*19900*/  LDSM.16.M88.4 R172, [R225] ;  /* 0x00000000e1ac783b */ /* 0x000fe80000000200 */
[----:B------:R-:W3:Y:S04]  /*19910*/  LDSM.16.M88.4 R12, [R224+0x8000] ;  /* 0x00800000e00c783b */ /* 0x000ee80000000200 */
[----:B-1----:R-:W2:Y:S04]  /*19920*/  LDSM.16.M88.4 R4, [R224+0x8800] ;  /* 0x00880000e004783b */ /* 0x002ea80000000200 */
[----:B------:R-:W1:Y:S04]  /*19930*/  LDSM.16.M88.4 R180, [R224+0x9000] ;  /* 0x00900000e0b4783b */ /* 0x000e680000000200 */
[----:B------:R-:W4:Y:S04]  /*19940*/  LDSM.16.M88.4 R24, [R224+0x9800] ;  /* 0x00980000e018783b */ /* 0x000f280000000200 */
[----:B------:R-:W-:Y:S04]  /*19950*/  LDSM.16.M88.4 R28, [R223] ;  /* 0x00000000df1c783b */ /* 0x000fe80000000200 */
[----:B------:R-:W5:Y:S04]  /*19960*/  LDSM.16.M88.4 R20, [R222] ;  /* 0x00000000de14783b */ /* 0x000f680000000200 */
[----:B------:R-:W5:Y:S04]  /*19970*/  LDSM.16.M88.4 R196, [R218] ;  /* 0x00000000dac4783b */ /* 0x000f680000000200 */
[----:B------:R-:W5:Y:S04]  /*19980*/  LDSM.16.M88.4 R192, [R217] ;  /* 0x00000000d9c0783b */ /* 0x000f680000000200 */
[----:B------:R-:W5:Y:S04]  /*19990*/  LDSM.16.M88.4 R32, [R216] ;  /* 0x00000000d820783b */ /* 0x000f680000000200 */
[----:B------:R-:W-:Y:S01]  /*199a0*/  LDSM.16.M88.4 R188, [R221] ;  /* 0x00000000ddbc783b */ /* 0x000fe20000000200 */
[C---:B---3--:R-:W-:Y:S03]  /*199b0*/  HMMA.16816.F32.BF16 R16, R172.reuse, R12, RZ ;  /* 0x0000000cac10723c */ /* 0x048fe600000418ff */
[----:B------:R-:W3:Y:S04]  /*199c0*/  LD.E R0, desc[UR4][R200.64+0x18c] ;  /* 0x00018c04c8007980 */ /* 0x000ee8000c101900 */
[----:B------:R-:W0:Y:S01]  /*199d0*/  LDGDEPBAR ;  /* 0x00000000000079af */ /* 0x000e220000000000 */
[C---:B------:R-:W-:Y:S06]  /*199e0*/  HMMA.16816.F32.BF16 R12, R172.reuse, R14, RZ ;  /* 0x0000000eac0c723c */ /* 0x040fec00000418ff */
[C---:B--2---:R-:W-:Y:S06]  /*199f0*/  HMMA.16816.F32.BF16 R8, R172.reuse, R4, RZ ;  /* 0x00000004ac08723c */ /* 0x044fec00000418ff */
[C---:B-1----:R-:W-:Y:S06]  /*19a00*/  HMMA.16816.F32.BF16 R184, R172.reuse, R180, RZ ;  /* 0x000000b4acb8723c */ /* 0x042fec00000418ff */
[C---:B------:R-:W-:Y:S06]  /*19a10*/  HMMA.16816.F32.BF16 R4, R172.reuse, R6, RZ ;  /* 0x00000006ac04723c */ /* 0x040fec00000418ff */
[C---:B------:R-:W-:Y:S06]  /*19a20*/  HMMA.16816.F32.BF16 R180, R172.reuse, R182, RZ ;  /* 0x000000b6acb4723c */ /* 0x040fec00000418ff */
[C---:B----4-:R-:W-:Y:S06]  /*19a30*/  HMMA.16816.F32.BF16 R176, R172.reuse, R24, RZ ;  /* 0x00000018acb0723c */ /* 0x050fec00000418ff */
[----:B------:R-:W-:Y:S01]  /*19a40*/  HMMA.16816.F32.BF16 R172, R172, R26, RZ ;  /* 0x0000001aacac723c */ /* 0x000fe200000418ff */
[----:B------:R-:W1:Y:S05]  /*19a50*/  LDSM.16.M88.4 R24, [R219+0x8000] ;  /* 0x00800000db18783b */ /* 0x000e6a0000000200 */
[C---:B-----5:R-:W-:Y:S06]  /*19a60*/  HMMA.16816.F32.BF16 R16, R28.reuse, R20, R16 ;  /* 0x000000141c10723c */ /* 0x060fec0000041810 */
[C---:B------:R-:W-:Y:S01]  /*19a70*/  HMMA.16816.F32.BF16 R12, R28.reuse, R22, R12 ;  /* 0x000000161c0c723c */ /* 0x040fe2000004180c */
[----:B------:R-:W2:Y:S05]  /*19a80*/  LDSM.16.M88.4 R20, [R219+0x8800] ;  /* 0x00880000db14783b */ /* 0x000eaa0000000200 */
[C---:B------:R-:W-:Y:S06]  /*19a90*/  HMMA.16816.F32.BF16 R8, R28.reuse, R196, R8 ;  /* 0x000000c41c08723c */ /* 0x040fec0000041808 */
[C---:B------:R-:W-:Y:S01]  /*19aa0*/  HMMA.16816.F32.BF16 R4, R28.reuse, R198, R4 ;  /* 0x000000c61c04723c */ /* 0x040fe20000041804 */
[----:B------:R-:W4:Y:S05]  /*19ab0*/  LDSM.16.M88.4 R196, [R219+0x9000] ;  /* 0x00900000dbc4783b */ /* 0x000f2a0000000200 */
[C---:B------:R-:W-:Y:S06]  /*19ac0*/  HMMA.16816.F32.BF16 R184, R28.reuse, R192, R184 ;  /* 0x000000c01cb8723c */ /* 0x040fec00000418b8 */
[C---:B------:R-:W-:Y:S01]  /*19ad0*/  HMMA.16816.F32.BF16 R180, R28.reuse, R194, R180 ;  /* 0x000000c21cb4723c */ /* 0x040fe200000418b4 */
[----:B------:R-:W5:Y:S05]  /*19ae0*/  LDSM.16.M88.4 R192, [R219+0x9800] ;  /* 0x00980000dbc0783b */ /* 0x000f6a0000000200 */
[C---:B------:R-:W-:Y:S06]  /*19af0*/  HMMA.16816.F32.BF16 R176, R28.reuse, R32, R176 ;  /* 0x000000201cb0723c */ /* 0x040fec00000418b0 */
[----:B------:R-:W-:Y:S01]  /*19b00*/  HMMA.16816.F32.BF16 R172, R28, R34, R172 ;  /* 0x000000221cac723c */ /* 0x000fe200000418ac */
[----:B------:R-:W-:Y:S04]  /*19b10*/  LDSM.16.M88.4 R32, [R220] ;  /* 0x00000000dc20783b */ /* 0x000fe80000000200 */
[----:B------:R-:W5:Y:S01]  /*19b20*/  LDSM.16.M88.4 R28, [R215] ;  /* 0x00000000d71c783b */ /* 0x000f620000000200 */
[C---:B-1----:R-:W-:Y:S06]  /*19b30*/  HMMA.16816.F32.BF16 R16, R188.reuse, R24, R16 ;  /* 0x00000018bc10723c */ /* 0x042fec0000041810 */
[C---:B------:R-:W-:Y:S01]  /*19b40*/  HMMA.16816.F32.BF16 R12, R188.reuse, R26, R12 ;  /* 0x0000001abc0c723c */ /* 0x040fe2000004180c */
[----:B------:R-:W1:Y:S05]  /*19b50*/  LDSM.16.M88.4 R24, [R215+0x800] ;  /* 0x00080000d718783b */ /* 0x000e6a0000000200 */
[C---:B--2---:R-:W-:Y:S06]  /*19b60*/  HMMA.16816.F32.BF16 R8, R188.reuse, R20, R8 ;  /* 0x00000014bc08723c */ /* 0x044fec0000041808 */
[C---:B------:R-:W-:Y:S01]  /*19b70*/  HMMA.16816.F32.BF16 R4, R188.reuse, R22, R4 ;  /* 0x00000016bc04723c */ /* 0x040fe20000041804 */
[----:B------:R-:W2:Y:S05]  /*19b80*/  LDSM.16.M88.4 R20, [R215+0x1000] ;  /* 0x00100000d714783b */ /* 0x000eaa0000000200 */
[C---:B----4-:R-:W-:Y:S06]  /*19b90*/  HMMA.16816.F32.BF16 R184, R188.reuse, R196, R184 ;  /* 0x000000c4bcb8723c */ /* 0x050fec00000418b8 */
[C---:B------:R-:W-:Y:S01]  /*19ba0*/  HMMA.16816.F32.BF16 R180, R188.reuse, R198, R180 ;  /* 0x000000c6bcb4723c */ /* 0x040fe200000418b4 */
[----:B------:R-:W-:Y:S05]  /*19bb0*/  LDSM.16.M88.4 R196, [R215+0x2800] ;  /* 0x00280000d7c4783b */ /* 0x000fea0000000200 */
[C---:B-----5:R-:W-:Y:S06]  /*19bc0*/  HMMA.16816.F32.BF16 R176, R188.reuse, R192, R176 ;  /* 0x000000c0bcb0723c */ /* 0x060fec00000418b0 */
[----:B------:R-:W-:Y:S01]  /*19bd0*/  HMMA.16816.F32.BF16 R172, R188, R194, R172 ;  /* 0x000000c2bcac723c */ /* 0x000fe200000418ac */
[----:B------:R-:W4:Y:S04]  /*19be0*/  LDSM.16.M88.4 R192, [R215+0x1800] ;  /* 0x00180000d7c0783b */ /* 0x000f280000000200 */
[----:B------:R-:W-:Y:S01]  /*19bf0*/  LDSM.16.M88.4 R188, [R224+0xb000] ;  /* 0x00b00000e0bc783b */ /* 0x000fe20000000200 */
        /* <DEDUP_REMOVED lines=12> */
[----:B------:R-:W-:Y:S01]  /*19cc0*/  LDSM.16.M88.4 R192, [R213] ;  /* 0x00000000d5c0783b */ /* 0x000fe20000000200 */
[C---:B-1----:R-:W-:Y:S06]  /*19cd0*/  HMMA.16816.F32.BF16 R16, R24.reuse, R28, R16 ;  /* 0x0000001c1810723c */ /* 0x042fec0000041810 */
[C---:B------:R-:W-:Y:S01]  /*19ce0*/  HMMA.16816.F32.BF16 R12, R24.reuse, R30, R12 ;  /* 0x0000001e180c723c */ /* 0x040fe2000004180c */
[----:B------:R-:W1:Y:S05]  /*19cf0*/  LDSM.16.M88.4 R28, [R223+0x2000] ;  /* 0x00200000df1c783b */ /* 0x000e6a0000000200 */
[C---:B--2---:R-:W-:Y:S06]  /*19d00*/  HMMA.16816.F32.BF16 R8, R24.reuse, R20, R8 ;  /* 0x000000141808723c */ /* 0x044fec0000041808 */
[C---:B------:R-:W-:Y:S01]  /*19d10*/  HMMA.16816.F32.BF16 R4, R24.reuse, R22, R4 ;  /* 0x000000161804723c */ /* 0x040fe20000041804 */
[----:B------:R-:W2:Y:S05]  /*19d20*/  LDSM.16.M88.4 R20, [R214] ;  /* 0x00000000d614783b */ /* 0x000eaa0000000200 */
[C---:B------:R-:W-:Y:S06]  /*19d30*/  HMMA.16816.F32.BF16 R184, R24.reuse, R188, R184 ;  /* 0x000000bc18b8723c */ /* 0x040fec00000418b8 */
[C---:B------:R-:W-:Y:S01]  /*19d40*/  HMMA.16816.F32.BF16 R180, R24.reuse, R190, R180 ;  /* 0x000000be18b4723c */ /* 0x040fe200000418b4 */
[----:B------:R-:W5:Y:S05]  /*19d50*/  LDSM.16.M88.4 R188, [R212] ;  /* 0x00000000d4bc783b */ /* 0x000f6a0000000200 */
[C---:B----4-:R-:W-:Y:S06]  /*19d60*/  HMMA.16816.F32.BF16 R176, R24.reuse, R32, R176 ;  /* 0x0000002018b0723c */ /* 0x050fec00000418b0 */
[----:B------:R-:W-:Y:S01]  /*19d70*/  HMMA.16816.F32.BF16 R172, R24, R34, R172 ;  /* 0x0000002218ac723c */ /* 0x000fe200000418ac */
[----:B------:R-:W4:Y:S04]  /*19d80*/  LDSM.16.M88.4 R32, [R211] ;  /* 0x00000000d320783b */ /* 0x000f280000000200 */
        /* <DEDUP_REMOVED lines=9> */
[----:B------:R-:W5:Y:S05]  /*19e20*/  LDSM.16.M88.4 R188, [R219+0xb000] ;  /* 0x00b00000dbbc783b */ /* 0x000f6a0000000200 */
[C---:B----4-:R-:W-:Y:S06]  /*19e30*/  HMMA.16816.F32.BF16 R176, R28.reuse, R32, R176 ;  /* 0x000000201cb0723c */ /* 0x050fec00000418b0 */
[----:B------:R-:W-:Y:S01]  /*19e40*/  HMMA.16816.F32.BF16 R172, R28, R34, R172 ;  /* 0x000000221cac723c */ /* 0x000fe200000418ac */
[----:B------:R-:W4:Y:S04]  /*19e50*/  LDSM.16.M88.4 R28, [R219+0xb800] ;  /* 0x00b80000db1c783b */ /* 0x000f280000000200 */
[----:B------:R-:W3:Y:S01]  /*19e60*/  LDSM.16.M88.4 R32, [R220+0x2000] ;  /* 0x00200000dc20783b */ /* 0x000ee20000000200 */
        /* <DEDUP_REMOVED lines=9> */
[C---:B----4-:R-:W-:Y:S06]  /*19f00*/  HMMA.16816.F32.BF16 R176, R24.reuse, R28, R176 ;  /* 0x0000001c18b0723c */ /* 0x050fec00000418b0 */
[----:B------:R-:W-:Y:S01]  /*19f10*/  HMMA.16816.F32.BF16 R172, R24, R30, R172 ;  /* 0x0000001e18ac723c */ /* 0x000fe200000418ac */
[----:B------:R-:W-:Y:S04]  /*19f20*/  LDSM.16.M88.4 R24, [R225+0x4000] ;  /* 0x00400000e118783b */ /* 0x000fe80000000200 */
[----:B------:R-:W4:Y:S01]  /*19f30*/  LDSM.16.M88.4 R28, [R224+0xc000] ;  /* 0x00c00000e01c783b */ /* 0x000f220000000200 */
[C---:B---3--:R-:W-:Y:S06]  /*19f40*/  HMMA.16816.F32.BF16 R8, R32.reuse, R196, R8 ;  /* 0x000000c42008723c */ /* 0x048fec0000041808 */
        /* <DEDUP_REMOVED lines=10> */
[----:B------:R-:W3:Y:S04]  /*19ff0*/  LDSM.16.M88.4 R32, [R224+0xd800] ;  /* 0x00d80000e020783b */ /* 0x000ee80000000200 */
[----:B------:R-:W-:Y:S01]  /*1a000*/  LDSM.16.M88.4 R192, [R209] ;  /* 0x00000000d1c0783b */ /* 0x000fe20000000200 */
[C---:B----4-:R-:W-:Y:S06]  /*1a010*/  HMMA.16816.F32.BF16 R16, R24.reuse, R28, R16 ;  /* 0x0000001c1810723c */ /* 0x050fec0000041810 */
[C---:B------:R-:W-:Y:S01]  /*1a020*/  HMMA.16816.F32.BF16 R12, R24.reuse, R30, R12 ;  /* 0x0000001e180c723c */ /* 0x040fe2000004180c */
[----:B------:R-:W-:Y:S05]  /*1a030*/  LDSM.16.M88.4 R28, [R223+0x4000] ;  /* 0x00400000df1c783b */ /* 0x000fea0000000200 */
[C---:B-1----:R-:W-:Y:S06]  /*1a040*/  HMMA.16816.F32.BF16 R8, R24.reuse, R20, R8 ;  /* 0x000000141808723c */ /* 0x042fec0000041808 */
        /* <DEDUP_REMOVED lines=31> */
[C---:B-----5:R-:W-:Y:S06]  /*1a240*/  HMMA.16816.F32.BF16 R184, R196.reuse, R192, R184 ;  /* 0x000000c0c4b8723c */ /* 0x060fec00000418b8 */
[----:B------:R-:W-:Y:S01]  /*1a250*/  HMMA.16816.F32.BF16 R180, R196, R194, R180 ;  /* 0x000000c2c4b4723c */ /* 0x000fe200000418b4 */
[----:B------:R-:W-:Y:S05]  /*1a260*/  LDSM.16.M88.4 R192, [R225+0x6000] ;  /* 0x00600000e1c0783b */ /* 0x000fea0000000200 */
[C---:B---3--:R-:W-:Y:S06]  /*1a270*/  HMMA.16816.F32.BF16 R16, R32.reuse, R28, R16 ;  /* 0x0000001c2010723c */ /* 0x048fec0000041810 */
[C---:B------:R-:W-:Y:S01]  /*1a280*/  HMMA.16816.F32.BF16 R12, R32.reuse, R30, R12 ;  /* 0x0000001e200c723c */ /* 0x040fe2000004180c */
[----:B------:R-:W3:Y:S05]  /*1a290*/  LDSM.16.M88.4 R28, [R224+0xe000] ;  /* 0x00e00000e01c783b */ /* 0x000eea0000000200 */
[C---:B----4-:R-:W-:Y:S06]  /*1a2a0*/  HMMA.16816.F32.BF16 R8, R32.reuse, R24, R8 ;  /* 0x000000182008723c */ /* 0x050fec0000041808 */
        /* <DEDUP_REMOVED lines=8> */
[----:B------:R-:W-:Y:S01]  /*1a330*/  LDSM.16.M88.4 R188, [R223+0x6000] ;  /* 0x00600000dfbc783b */ /* 0x000fe20000000200 */
[C---:B---3--:R-:W-:Y:S06]  /*1a340*/  HMMA.16816.F32.BF16 R16, R192.reuse, R28, R16 ;  /* 0x0000001cc010723c */ /* 0x048fec0000041810 */
[C---:B------:R-:W-:Y:S01]  /*1a350*/  HMMA.16816.F32.BF16 R12, R192.reuse, R30, R12 ;  /* 0x0000001ec00c723c */ /* 0x040fe2000004180c */
[----:B------:R-:W2:Y:S05]  /*1a360*/  LDSM.16.M88.4 R28, [R206] ;  /* 0x00000000ce1c783b */ /* 0x000eaa0000000200 */
[C---:B----4-:R-:W-:Y:S06]  /*1a370*/  HMMA.16816.F32.BF16 R8, R192.reuse, R24, R8 ;  /* 0x00000018c008723c */ /* 0x050fec0000041808 */
[C---:B------:R-:W-:Y:S01]  /*1a380*/  HMMA.16816.F32.BF16 R4, R192.reuse, R26, R4 ;  /* 0x0000001ac004723c */ /* 0x040fe20000041804 */
[----:B------:R-:W3:Y:S05]  /*1a390*/  LDSM.16.M88.4 R24, [R204] ;  /* 0x00000000cc18783b */ /* 0x000eea0000000200 */
[C---:B-1----:R-:W-:Y:S06]  /*1a3a0*/  HMMA.16816.F32.BF16 R184, R192.reuse, R32, R184 ;  /* 0x00000020c0b8723c */ /* 0x042fec00000418b8 */
[C---:B------:R-:W-:Y:S01]  /*1a3b0*/  HMMA.16816.F32.BF16 R180, R192.reuse, R34, R180 ;  /* 0x00000022c0b4723c */ /* 0x040fe200000418b4 */
[----:B------:R-:W1:Y:S05]  /*1a3c0*/  LDSM.16.M88.4 R32, [R205] ;  /* 0x00000000cd20783b */ /* 0x000e6a0000000200 */
[C---:B------:R-:W-:Y:S06]  /*1a3d0*/  HMMA.16816.F32.BF16 R176, R192.reuse, R20, R176 ;  /* 0x00000014c0b0723c */ /* 0x040fec00000418b0 */
[----:B------:R-:W-:Y:S01]  /*1a3e0*/  HMMA.16816.F32.BF16 R172, R192, R22, R172 ;  /* 0x00000016c0ac723c */ /* 0x000fe200000418ac */
[----:B------:R-:W-:Y:S04]  /*1a3f0*/  LDSM.16.M88.4 R192, [R221+0x6000] ;  /* 0x00600000ddc0783b */ /* 0x000fe80000000200 */
[----:B------:R-:W4:Y:S01]  /*1a400*/  LDSM.16.M88.4 R20, [R168] ;  /* 0x00000000a814783b */ /* 0x000f220000000200 */
[C---:B--2---:R-:W-:Y:S06]  /*1a410*/  HMMA.16816.F32.BF16 R16, R188.reuse, R28, R16 ;  /* 0x0000001cbc10723c */ /* 0x044fec0000041810 */
[C---:B------:R-:W-:Y:S01]  /*1a420*/  HMMA.16816.F32.BF16 R12, R188.reuse, R30, R12 ;  /* 0x0000001ebc0c723c */ /* 0x040fe2000004180c */
[----:B------:R-:W2:Y:S05]  /*1a430*/  LDSM.16.M88.4 R28, [R219+0xe000] ;  /* 0x00e00000db1c783b */ /* 0x000eaa0000000200 */
[C---:B---3--:R-:W-:Y:S06]  /*1a440*/  HMMA.16816.F32.BF16 R184, R188.reuse, R24, R184 ;  /* 0x00000018bcb8723c */ /* 0x048fec00000418b8 */
[C---:B------:R-:W-:Y:S01]  /*1a450*/  HMMA.16816.F32.BF16 R180, R188.reuse, R26, R180 ;  /* 0x0000001abcb4723c */ /* 0x040fe200000418b4 */
[----:B------:R-:W-:Y:S05]  /*1a460*/  LDSM.16.M88.4 R24, [R215+0x6000] ;  /* 0x00600000d718783b */ /* 0x000fea0000000200 */
[C---:B-1----:R-:W-:Y:S06]  /*1a470*/  HMMA.16816.F32.BF16 R8, R188.reuse, R32, R8 ;  /* 0x00000020bc08723c */ /* 0x042fec0000041808 */
[C---:B------:R-:W-:Y:S01]  /*1a480*/  HMMA.16816.F32.BF16 R4, R188.reuse, R34, R4 ;  /* 0x00000022bc04723c */ /* 0x040fe20000041804 */
[----:B------:R-:W1:Y:S05]  /*1a490*/  LDSM.16.M88.4 R32, [R220+0x6000] ;  /* 0x00600000dc20783b */ /* 0x000e6a0000000200 */
[----:B----4-:R-:W-:Y:S06]  /*1a4a0*/  HMMA.16816.F32.BF16 R176, R188, R20, R176 ;  /* 0x00000014bcb0723c */ /* 0x010fec00000418b0 */
[C---:B--2---:R-:W-:Y:S06]  /*1a4b0*/  HMMA.16816.F32.BF16 R16, R192.reuse, R28, R16 ;  /* 0x0000001cc010723c */ /* 0x044fec0000041810 */
[----:B------:R-:W-:Y:S01]  /*1a4c0*/  HMMA.16816.F32.BF16 R12, R192, R30, R12 ;  /* 0x0000001ec00c723c */ /* 0x000fe2000004180c */
[----:B------:R-:W-:Y:S05]  /*1a4d0*/  LDSM.16.M88.4 R28, [R215+0x6800] ;  /* 0x00680000d71c783b */ /* 0x000fea0000000200 */
[----:B------:R-:W-:Y:S01]  /*1a4e0*/  HMMA.16816.F32.BF16 R172, R188, R22, R172 ;  /* 0x00000016bcac723c */ /* 0x000fe200000418ac */
[----:B------:R-:W2:Y:S11]  /*1a4f0*/  LDSM.16.M88.4 R20, [R219+0xe800] ;  /* 0x00e80000db14783b */ /* 0x000eb60000000200 */
[C---:B-1----:R-:W-:Y:S06]  /*1a500*/  HMMA.16816.F32.BF16 R16, R32.reuse, R24, R16 ;  /* 0x000000182010723c */ /* 0x042fec0000041810 */
[----:B------:R-:W-:Y:S01]  /*1a510*/  HMMA.16816.F32.BF16 R12, R32, R26, R12 ;  /* 0x0000001a200c723c */ /* 0x000fe2000004180c */
[----:B------:R-:W1:-:S15]  /*1a520*/  LDSM.16.M88.4 R24, [R219+0xf000] ;  /* 0x00f00000db18783b */ /* 0x000e5e0000000200 */
[----:B------:R-:W-:-:S02]  /*1a530*/  NOP ;  /* 0x0000000000007918 */ /* 0x000fc40000000000 */
[-C--:B------:R-:W-:Y:S01]  /*1a540*/  FMUL.FTZ R16, R16, R0.reuse ;  /* 0x0000000010107220 */ /* 0x080fe20000410000 */
[----:B--2---:R-:W-:Y:S01]  /*1a550*/  HMMA.16816.F32.BF16 R4, R192, R22, R4 ;  /* 0x00000016c004723c */ /* 0x004fe20000041804 */
[----:B------:R-:W-:-:S05]  /*1a560*/  FMUL.FTZ R188, R18, R0 ;  /* 0x0000000012bc7220 */ /* 0x000fca0000410000 */
[----:B------:R-:W-:Y:S01]  /*1a570*/  HMMA.16816.F32.BF16 R8, R192, R20, R8 ;  /* 0x00000014c008723c */ /* 0x000fe20000041808 */
[----:B------:R2:W-:Y:S01]  /*1a580*/  MUFU.TANH R20, R16 ;  /* 0x0000001000147308 */ /* 0x0005e20000002400 */
[----:B------:R-:W-:-:S05]  /*1a590*/  FMUL.FTZ R22, R19, R0 ;  /* 0x0000000013167220 */ /* 0x000fca0000410000 */
[-C--:B------:R-:W-:Y:S02]  /*1a5a0*/  FMUL.FTZ R21, R17, R0.reuse ;  /* 0x0000000011157220 */ /* 0x080fe40000410000 */
[----:B--2---:R-:W2:Y:S01]  /*1a5b0*/  LDSM.16.M88.4 R16, [R215+0x7000] ;  /* 0x00700000d710783b */ /* 0x004ea20000000200 */
[----:B-1----:R-:W-:Y:S08]  /*1a5c0*/  HMMA.16816.F32.BF16 R184, R192, R24, R184 ;  /* 0x00000018c0b8723c */ /* 0x002ff000000418b8 */
[----:B------:R-:W-:Y:S01]  /*1a5d0*/  HMMA.16816.F32.BF16 R4, R32, R30, R4 ;  /* 0x0000001e2004723c */ /* 0x000fe20000041804 */
[-C--:B------:R-:W-:Y:S01]  /*1a5e0*/  FMUL.FTZ R12, R12, R0.reuse ;  /* 0x000000000c0c7220 */ /* 0x080fe20000410000 */
[----:B------:R-:W-:-:S04]  /*1a5f0*/  FMUL.FTZ R13, R13, R0 ;  /* 0x000000000d0d7220 */ /* 0x000fc80000410000 */
[----:B------:R-:W-:Y:S01]  /*1a600*/  HMMA.16816.F32.BF16 R8, R32, R28, R8 ;  /* 0x0000001c2008723c */ /* 0x000fe20000041808 */
[----:B------:R-:W-:Y:S01]  /*1a610*/  MUFU.TANH R23, R12 ;  /* 0x0000000c00177308 */ /* 0x000fe20000002400 */
[----:B------:R-:W-:-:S05]  /*1a620*/  FMUL.FTZ R24, R15, R0 ;  /* 0x000000000f187220 */ /* 0x000fca0000410000 */
[-C--:B------:R-:W-:Y:S02]  /*1a630*/  FMUL.FTZ R29, R14, R0.reuse ;  /* 0x000000000e1d7220 */ /* 0x080fe40000410000 */
[----:B------:R1:W-:Y:S02]  /*1a640*/  MUFU.TANH R28, R13 ;  /* 0x0000000d001c7308 */ /* 0x0003e40000002400 */
[----:B-1----:R-:W1:Y:S01]  /*1a650*/  LDSM.16.M88.4 R12, [R219+0xf800] ;  /* 0x00f80000db0c783b */ /* 0x002e620000000200 */
[----:B--2---:R-:W-:Y:S07]  /*1a660*/  HMMA.16816.F32.BF16 R184, R32, R16, R184 ;  /* 0x0000001020b8723c */ /* 0x004fee00000418b8 */
[-C--:B------:R-:W-:Y:S01]  /*1a670*/  FMUL.FTZ R16, R4, R0.reuse ;  /* 0x0000000004107220 */ /* 0x080fe20000410000 */
[----:B------:R-:W-:-:S02]  /*1a680*/  FMUL.FTZ R4, R5, R0 ;  /* 0x0000000005047220 */ /* 0x000fc40000410000 */
[----:B------:R-:W2:Y:S02]  /*1a690*/  S2R R5, SR_TID.X ;  /* 0x0000000000057919 */ /* 0x000ea40000002100 */
[-C--:B------:R-:W-:Y:S01]  /*1a6a0*/  FMUL.FTZ R8, R8, R0.reuse ;  /* 0x0000000008087220 */ /* 0x080fe20000410000 */
[-C--:B------:R-:W-:Y:S01]  /*1a6b0*/  FMUL.FTZ R9, R9, R0.reuse ;  /* 0x0000000009097220 */ /* 0x080fe20000410000 */
[----:B------:R-:W-:Y:S02]  /*1a6c0*/  HMMA.16816.F32.BF16 R180, R192, R26, R180 ;  /* 0x0000001ac0b4723c */ /* 0x000fe400000418b4 */
[----:B------:R-:W-:Y:S05]  /*1a6d0*/  MUFU.TANH R30, R8 ;  /* 0x00000008001e7308 */ /* 0x000fea0000002400 */
[-C--:B------:R-:W-:Y:S01]  /*1a6e0*/  FMUL.FTZ R27, R10, R0.reuse ;  /* 0x000000000a1b7220 */ /* 0x080fe20000410000 */
[----:B------:R-:W-:-:S02]  /*1a6f0*/  FMUL.FTZ R26, R11, R0 ;  /* 0x000000000b1a7220 */ /* 0x000fc40000410000 */
[----:B------:R3:W-:Y:S02]  /*1a700*/  MUFU.TANH R25, R9 ;  /* 0x0000000900197308 */ /* 0x0007e40000002400 */
[----:B---3--:R-:W3:Y:S01]  /*1a710*/  LDSM.16.M88.4 R8, [R215+0x7800] ;  /* 0x00780000d708783b */ /* 0x008ee20000000200 */
[----:B-1----:R-:W-:Y:S01]  /*1a720*/  HMMA.16816.F32.BF16 R176, R192, R12, R176 ;  /* 0x0000000cc0b0723c */ /* 0x002fe200000418b0 */
[----:B--2---:R-:W-:-:S05]  /*1a730*/  IMAD.SHL.U32 R5, R5, 0x2, RZ ;  /* 0x0000000205057824 */ /* 0x004fca00078e00ff */
[----:B------:R-:W-:Y:S01]  /*1a740*/  HMMA.16816.F32.BF16 R172, R192, R14, R172 ;  /* 0x0000000ec0ac723c */ /* 0x000fe200000418ac */
[----:B------:R-:W1:Y:S05]  /*1a750*/  MUFU.TANH R21, R21 ;  /* 0x0000001500157308 */ /* 0x000e6a0000002400 */
[----:B------:R-:W-:Y:S01]  /*1a760*/  HMMA.16816.F32.BF16 R180, R32, R18, R180 ;  /* 0x0000001220b4723c */ /* 0x000fe200000418b4 */
[-C--:B------:R-:W-:Y:S02]  /*1a770*/  FMUL.FTZ R17, R6, R0.reuse ;  /* 0x0000000006117220 */ /* 0x080fe40000410000 */
[----:B------:R-:W2:Y:S08]  /*1a780*/  MUFU.TANH R22, R22 ;  /* 0x0000001600167308 */ /* 0x000eb00000002400 */
[----:B------:R-:W4:Y:S01]  /*1a790*/  MUFU.TANH R29, R29 ;  /* 0x0000001d001d7308 */ /* 0x000f220000002400 */
[-C--:B------:R-:W-:Y:S01]  /*1a7a0*/  FMUL.FTZ R18, R186, R0.reuse ;  /* 0x00000000ba127220 */ /* 0x080fe20000410000 */
[----:B------:R-:W-:Y:S01]  /*1a7b0*/  LOP3.LUT R186, R5, 0x6, RZ, 0xc0, !PT ;  /* 0x0000000605ba7812 */ /* 0x000fe200078ec0ff */
[----:B------:R-:W-:-:S05]  /*1a7c0*/  FMUL.FTZ R6, R7, R0 ;  /* 0x0000000007067220 */ /* 0x000fca0000410000 */
[----:B------:R-:W5:Y:S01]  /*1a7d0*/  MUFU.TANH R24, R24 ;  /* 0x0000001800187308 */ /* 0x000f620000002400 */
[----:B------:R-:W-:Y:S02]  /*1a7e0*/  IMAD R5, R239, 0x40, R186 ;  /* 0x00000040ef057824 */ /* 0x000fe400078e02ba */
[-C--:B------:R-:W-:Y:S01]  /*1a7f0*/  FMUL.FTZ R184, R184, R0.reuse ;  /* 0x00000000b8b87220 */ /* 0x080fe20000410000 */
[----:B------:R-:W-:Y:S01]  /*1a800*/  FMUL.FTZ R185, R185, R0 ;  /* 0x00000000b9b97220 */ /* 0x000fe20000410000 */
[----:B------:R-:W-:Y:S01]  /*1a810*/  ISETP.GE.AND P1, PT, R165, 0x3, PT ;  /* 0x00000003a500780c */ /* 0x000fe20003f26270 */
[----:B------:R-:W-:Y:S01]  /*1a820*/  VIADD R7, R5, 0x1 ;  /* 0x0000000105077836 */ /* 0x000fe20000000000 */
[----:B------:R-:W-:-:S04]  /*1a830*/  DEPBAR.LE SB0, 0x0 ;  /* 0x000080000000791a */ /* 0x000fc80000000000 */
[C---:B------:R-:W-:Y:S01]  /*1a840*/  ISETP.GE.AND P5, PT, R7.reuse, R2, PT ;  /* 0x000000020700720c */ /* 0x040fe20003fa6270 */
[----:B---3--:R-:W-:Y:S01]  /*1a850*/  HMMA.16816.F32.BF16 R176, R32, R8, R176 ;  /* 0x0000000820b0723c */ /* 0x008fe200000418b0 */
[----:B------:R-:W-:Y:S01]  /*1a860*/  ISETP.GE.AND P6, PT, R7, R169, PT ;  /* 0x000000a90700720c */ /* 0x000fe20003fc6270 */
[----:B------:R-:W-:Y:S01]  /*1a870*/  VIADD R7, R5, 0x9 ;  /* 0x0000000905077836 */ /* 0x000fe20000000000 */
[----:B-1----:R-:W-:-:S04]  /*1a880*/  FSEL R15, R21, -INF , !P5 ;  /* 0xff800000150f7808 */ /* 0x002fc80006800000 */
[----:B------:R-:W-:Y:S01]  /*1a890*/  VIADD R8, R5, 0x8 ;  /* 0x0000000805087836 */ /* 0x000fe20000000000 */
[CC--:B------:R-:W-:Y:S01]  /*1a8a0*/  ISETP.GE.AND P3, PT, R7.reuse, R2.reuse, PT ;  /* 0x000000020700720c */ /* 0x0c0fe20003f66270 */
[----:B------:R-:W-:Y:S01]  /*1a8b0*/  HMMA.16816.F32.BF16 R172, R32, R10, R172 ;  /* 0x0000000a20ac723c */ /* 0x000fe200000418ac */
[----:B------:R-:W-:Y:S01]  /*1a8c0*/  ISETP.GE.AND P5, PT, R7, R169, PT ;  /* 0x000000a90700720c */ /* 0x000fe20003fa6270 */
[----:B------:R-:W-:Y:S01]  /*1a8d0*/  VIADD R7, R5, 0x10 ;  /* 0x0000001005077836 */ /* 0x000fe20000000000 */
[-C--:B------:R-:W-:Y:S02]  /*1a8e0*/  ISETP.GE.AND P4, PT, R8, R2.reuse, PT ;  /* 0x000000020800720c */ /* 0x080fe40003f86270 */
[----:B--2---:R-:W-:Y:S02]  /*1a8f0*/  FSEL R9, R22, -INF , !P6 ;  /* 0xff80000016097808 */ /* 0x004fe40007000000 */
[----:B------:R-:W-:Y:S01]  /*1a900*/  FSEL R19, R23, -INF , !P4 ;  /* 0xff80000017137808 */ /* 0x000fe20006000000 */
[----:B------:R-:W-:Y:S01]  /*1a910*/  MUFU.TANH R6, R6 ;  /* 0x0000000600067308 */ /* 0x000fe20000002400 */
[----:B------:R-:W-:-:S02]  /*1a920*/  ISETP.GE.AND P6, PT, R7, R2, PT ;  /* 0x000000020700720c */ /* 0x000fc40003fc6270 */
[-C--:B------:R-:W-:Y:S01]  /*1a930*/  ISETP.GE.AND P4, PT, R7, R169.reuse, PT ;  /* 0x000000a90700720c */ /* 0x080fe20003f86270 */
[----:B------:R-:W-:Y:S01]  /*1a940*/  VIADD R7, R5, 0x11 ;  /* 0x0000001105077836 */ /* 0x000fe20000000000 */
[----:B------:R-:W-:Y:S01]  /*1a950*/  ISETP.GE.AND P2, PT, R8, R169, PT ;  /* 0x000000a90800720c */ /* 0x000fe20003f46270 */
[----:B------:R-:W-:Y:S01]  /*1a960*/  FMUL.FTZ R181, R181, R0 ;  /* 0x00000000b5b57220 */ /* 0x000fe20000410000 */
[----:B------:R-:W-:Y:S01]  /*1a970*/  VIADD R21, R5, 0x18 ;  /* 0x0000001805157836 */ /* 0x000fe20000000000 */
[----:B------:R-:W-:Y:S01]  /*1a980*/  MUFU.TANH R27, R27 ;  /* 0x0000001b001b7308 */ /* 0x000fe20000002400 */
[----:B----4-:R-:W-:Y:S02]  /*1a990*/  FSEL R13, R29, -INF , !P2 ;  /* 0xff8000001d0d7808 */ /* 0x010fe40005000000 */
[----:B------:R-:W-:-:S05]  /*1a9a0*/  FSEL R8, R28, -INF , !P3 ;  /* 0xff8000001c087808 */ /* 0x000fca0005800000 */
[----:B------:R-:W1:Y:S01]  /*1a9b0*/  MUFU.TANH R26, R26 ;  /* 0x0000001a001a7308 */ /* 0x000e620000002400 */
[C---:B------:R-:W-:Y:S02]  /*1a9c0*/  ISETP.GE.AND P2, PT, R7.reuse, R2, PT ;  /* 0x000000020700720c */ /* 0x040fe40003f46270 */
[----:B------:R-:W-:-:S05]  /*1a9d0*/  ISETP.GE.AND P3, PT, R7, R169, PT ;  /* 0x000000a90700720c */ /* 0x000fca0003f66270 */
[----:B------:R-:W2:Y:S01]  /*1a9e0*/  MUFU.TANH R16, R16 ;  /* 0x0000001000107308 */ /* 0x000ea20000002400 */
[----:B-----5:R-:W-:Y:S01]  /*1a9f0*/  FSEL R7, R24, -INF , !P5 ;  /* 0xff80000018077808 */ /* 0x020fe20006800000 */
[----:B------:R-:W-:Y:S01]  /*1aa00*/  FMUL.FTZ R12, R187, R0 ;  /* 0x00000000bb0c7220 */ /* 0x000fe20000410000 */
[----:B------:R-:W-:-:S05]  /*1aa10*/  ISETP.GE.AND P5, PT, R21, R2, PT ;  /* 0x000000021500720c */ /* 0x000fca0003fa6270 */
[----:B------:R3:W-:Y:S01]  /*1aa20*/  MUFU.TANH R197, R181 ;  /* 0x000000b500c57308 */ /* 0x0007e20000002400 */
[-C--:B------:R-:W-:Y:S01]  /*1aa30*/  FMUL.FTZ R180, R180, R0.reuse ;  /* 0x00000000b4b47220 */ /* 0x080fe20000410000 */
[----:B------:R-:W-:-:S06]  /*1aa40*/  FMUL.FTZ R14, R176, R0 ;  /* 0x00000000b00e7220 */ /* 0x000fcc0000410000 */
[----:B------:R-:W-:Y:S01]  /*1aa50*/  MUFU.TANH R4, R4 ;  /* 0x0000000400047308 */ /* 0x000fe20000002400 */
[-C--:B------:R-:W-:Y:S01]  /*1aa60*/  FMUL.FTZ R10, R177, R0.reuse ;  /* 0x00000000b10a7220 */ /* 0x080fe20000410000 */
[----:B------:R-:W-:-:S06]  /*1aa70*/  FMUL.FTZ R183, R183, R0 ;  /* 0x00000000b7b77220 */ /* 0x000fcc0000410000 */
[----:B------:R-:W-:Y:S01]  /*1aa80*/  MUFU.TANH R17, R17 ;  /* 0x0000001100117308 */ /* 0x000fe20000002400 */
[----:B---3--:R-:W-:Y:S02]  /*1aa90*/  FSEL R181, R30, -INF , !P6 ;  /* 0xff8000001eb57808 */ /* 0x008fe40007000000 */
[----:B------:R-:W-:Y:S01]  /*1aaa0*/  ISETP.GE.AND P6, PT, R21, R169, PT ;  /* 0x000000a91500720c */ /* 0x000fe20003fc6270 */
[----:B------:R-:W-:-:S04]  /*1aab0*/  VIADD R21, R5, 0x19 ;  /* 0x0000001905157836 */ /* 0x000fc80000000000 */
[----:B------:R-:W3:Y:S01]  /*1aac0*/  MUFU.TANH R247, R184 ;  /* 0x000000b800f77308 */ /* 0x000ee20000002400 */
[-C--:B------:R-:W-:Y:S01]  /*1aad0*/  FMUL.FTZ R177, R178, R0.reuse ;  /* 0x00000000b2b17220 */ /* 0x080fe20000410000 */
[----:B------:R-:W-:Y:S02]  /*1aae0*/  VIADD R11, R5, 0x20 ;  /* 0x00000020050b7836 */ /* 0x000fe40000000000 */
[----:B------:R-:W-:-:S04]  /*1aaf0*/  FMUL.FTZ R182, R182, R0 ;  /* 0x00000000b6b67220 */ /* 0x000fc80000410000 */
[----:B------:R4:W-:Y:S01]  /*1ab00*/  MUFU.TANH R245, R185 ;  /* 0x000000b900f57308 */ /* 0x0009e20000002400 */
[----:B-1----:R-:W-:Y:S02]  /*1ab10*/  FSEL R187, R26, -INF , !P3 ;  /* 0xff8000001abb7808 */ /* 0x002fe40005800000 */
[----:B--2---:R-:W-:-:S05]  /*1ab20*/  FSEL R23, R16, -INF , !P5 ;  /* 0xff80000010177808 */ /* 0x004fca0006800000 */
[----:B------:R-:W1:Y:S01]  /*1ab30*/  MUFU.TANH R18, R18 ;  /* 0x0000001200127308 */ /* 0x000e620000002400 */
[----:B------:R-:W-:-:S07]  /*1ab40*/  ISETP.GE.AND P3, PT, R11, R2, PT ;  /* 0x000000020b00720c */ /* 0x000fce0003f66270 */
[----:B------:R-:W2:Y:S01]  /*1ab50*/  MUFU.TANH R12, R12 ;  /* 0x0000000c000c7308 */ /* 0x000ea20000002400 */
[----:B----4-:R-:W-:Y:S02]  /*1ab60*/  FSEL R185, R25, -INF , !P2 ;  /* 0xff80000019b97808 */ /* 0x010fe40005000000 */
[----:B------:R-:W-:-:S05]  /*1ab70*/  ISETP.GE.AND P2, PT, R21, R169, PT ;  /* 0x000000a91500720c */ /* 0x000fca0003f46270 */
[----:B------:R-:W4:Y:S01]  /*1ab80*/  MUFU.TANH R199, R180 ;  /* 0x000000b400c77308 */ /* 0x000f220000002400 */
[----:B------:R-:W-:Y:S01]  /*1ab90*/  FSEL R25, R6, -INF , !P2 ;  /* 0xff80000006197808 */ /* 0x000fe20005000000 */
[-C--:B------:R-:W-:Y:S01]  /*1aba0*/  FMUL.FTZ R6, R172, R0.reuse ;  /* 0x00000000ac067220 */ /* 0x080fe20000410000 */
[----:B------:R-:W-:Y:S01]  /*1abb0*/  ISETP.GE.AND P5, PT, R11, R169, PT ;  /* 0x000000a90b00720c */ /* 0x000fe20003fa6270 */
[----:B------:R-:W-:Y:S02]  /*1abc0*/  VIADD R11, R5, 0x21 ;  /* 0x00000021050b7836 */ /* 0x000fe40000000000 */
[-C--:B------:R-:W-:Y:S02]  /*1abd0*/  FMUL.FTZ R179, R179, R0.reuse ;  /* 0x00000000b3b37220 */ /* 0x080fe40000410000 */
[----:B------:R5:W4:Y:S01]  /*1abe0*/  MUFU.TANH R189, R183 ;  /* 0x000000b700bd7308 */ /* 0x000b220000002400 */
[----:B------:R-:W-:Y:S02]  /*1abf0*/  VIADD R16, R5, 0x28 ;  /* 0x0000002805107836 */ /* 0x000fe40000000000 */
[-C--:B------:R-:W-:Y:S01]  /*1ac00*/  FMUL.FTZ R29, R174, R0.reuse ;  /* 0x00000000ae1d7220 */ /* 0x080fe20000410000 */
[----:B------:R-:W-:-:S04]  /*1ac10*/  FMUL.FTZ R28, R175, R0 ;  /* 0x00000000af1c7220 */ /* 0x000fc80000410000 */
[----:B------:R-:W4:Y:S01]  /*1ac20*/  MUFU.TANH R14, R14 ;  /* 0x0000000e000e7308 */ /* 0x000f220000002400 */
[----:B---3--:R-:W-:Y:S01]  /*1ac30*/  FSEL R247, R247, -INF , !P3 ;  /* 0xff800000f7f77808 */ /* 0x008fe20005800000 */
[----:B------:R-:W-:-:S06]  /*1ac40*/  FMUL.FTZ R173, R173, R0 ;  /* 0x00000000adad7220 */ /* 0x000fcc0000410000 */
[----:B------:R-:W3:Y:S01]  /*1ac50*/  MUFU.TANH R191, R182 ;  /* 0x000000b600bf7308 */ /* 0x000ee20000002400 */
[----:B-----5:R-:W-:Y:S02]  /*1ac60*/  FSEL R183, R27, -INF , !P4 ;  /* 0xff8000001bb77808 */ /* 0x020fe40006000000 */
[----:B------:R-:W-:-:S05]  /*1ac70*/  ISETP.GE.AND P4, PT, R21, R2, PT ;  /* 0x000000021500720c */ /* 0x000fca0003f86270 */
[----:B------:R-:W5:Y:S01]  /*1ac80*/  MUFU.TANH R177, R177 ;  /* 0x000000b100b17308 */ /* 0x000f620000002400 */
[----:B------:R-:W-:Y:S02]  /*1ac90*/  FSEL R21, R4, -INF , !P4 ;  /* 0xff80000004157808 */ /* 0x000fe40006000000 */
[----:B------:R-:W-:Y:S02]  /*1aca0*/  FSEL R27, R17, -INF , !P6 ;  /* 0xff800000111b7808 */ /* 0x000fe40007000000 */
[CC--:B------:R-:W-:Y:S02]  /*1acb0*/  ISETP.GE.AND P6, PT, R11.reuse, R2.reuse, PT ;  /* 0x000000020b00720c */ /* 0x0c0fe40003fc6270 */
[-C--:B------:R-:W-:Y:S01]  /*1acc0*/  ISETP.GE.AND P4, PT, R11, R169.reuse, PT ;  /* 0x000000a90b00720c */ /* 0x080fe20003f86270 */
[----:B------:R-:W5:Y:S01]  /*1acd0*/  MUFU.TANH R10, R10 ;  /* 0x0000000a000a7308 */ /* 0x000f620000002400 */
[C---:B------:R-:W-:Y:S01]  /*1ace0*/  ISETP.GE.AND P2, PT, R16.reuse, R2, PT ;  /* 0x000000021000720c */ /* 0x040fe20003f46270 */
[C---:B------:R-:W-:Y:S01]  /*1acf0*/  VIADD R11, R5.reuse, 0x29 ;  /* 0x00000029050b7836 */ /* 0x040fe20000000000 */
[----:B------:R-:W-:Y:S01]  /*1ad00*/  ISETP.GE.AND P3, PT, R16, R169, PT ;  /* 0x000000a91000720c */ /* 0x000fe20003f66270 */
[----:B------:R-:W-:-:S04]  /*1ad10*/  VIADD R16, R5, 0x30 ;  /* 0x0000003005107836 */ /* 0x000fc80000000000 */
[----:B------:R3:W5:Y:S01]  /*1ad20*/  MUFU.TANH R4, R179 ;  /* 0x000000b300047308 */ /* 0x0007620000002400 */
[----:B-1----:R-:W-:-:S07]  /*1ad30*/  FSEL R195, R18, -INF , !P5 ;  /* 0xff80000012c37808 */ /* 0x002fce0006800000 */
[----:B------:R-:W1:Y:S01]  /*1ad40*/  MUFU.TANH R6, R6 ;  /* 0x0000000600067308 */ /* 0x000e620000002400 */
[----:B------:R-:W-:Y:S02]  /*1ad50*/  FSEL R245, R245, -INF , !P6 ;  /* 0xff800000f5f57808 */ /* 0x000fe40007000000 */
[----:B--2---:R-:W-:Y:S01]  /*1ad60*/  FSEL R193, R12, -INF , !P4 ;  /* 0xff8000000cc17808 */ /* 0x004fe20006000000 */
[----:B------:R-:W-:Y:S01]  /*1ad70*/  VIADD R0, R5, 0x38 ;  /* 0x0000003805007836 */ /* 0x000fe20000000000 */
[----:B------:R-:W-:-:S03]  /*1ad80*/  ISETP.GE.AND P5, PT, R11, R2, PT ;  /* 0x000000020b00720c */ /* 0x000fc60003fa6270 */
[----:B------:R-:W-:Y:S01]  /*1ad90*/  MUFU.TANH R188, R188 ;  /* 0x000000bc00bc7308 */ /* 0x000fe20000002400 */
[----:B------:R-:W-:Y:S01]  /*1ada0*/  ISETP.GE.AND P6, PT, R11, R169, PT ;  /* 0x000000a90b00720c */ /* 0x000fe20003fc6270 */
[----:B------:R-:W-:Y:S01]  /*1adb0*/  VIADD R11, R5, 0x31 ;  /* 0x00000031050b7836 */ /* 0x000fe20000000000 */
[----:B------:R-:W-:Y:S02]  /*1adc0*/  ISETP.GE.AND P4, PT, R16, R2, PT ;  /* 0x000000021000720c */ /* 0x000fe40003f86270 */
[----:B----4-:R-:W-:-:S03]  /*1add0*/  FSEL R199, R199, -INF , !P2 ;  /* 0xff800000c7c77808 */ /* 0x010fc60005000000 */
[----:B------:R-:W-:Y:S01]  /*1ade0*/  MUFU.TANH R176, R173 ;  /* 0x000000ad00b07308 */ /* 0x000fe20000002400 */
[----:B------:R-:W-:-:S07]  /*1adf0*/  ISETP.GE.AND P2, PT, R16, R169, PT ;  /* 0x000000a91000720c */ /* 0x000fce0003f46270 */
[----:B------:R-:W2:Y:S01]  /*1ae00*/  MUFU.TANH R29, R29 ;  /* 0x0000001d001d7308 */ /* 0x000ea20000002400 */
[----:B------:R-:W-:-:S07]  /*1ae10*/  FSEL R189, R189, -INF , !P6 ;  /* 0xff800000bdbd7808 */ /* 0x000fce0007000000 */
[----:B------:R-:W4:Y:S01]  /*1ae20*/  MUFU.TANH R28, R28 ;  /* 0x0000001c001c7308 */ /* 0x000f220000002400 */
[----:B---3--:R-:W-:Y:S02]  /*1ae30*/  FSEL R179, R14, -INF , !P4 ;  /* 0xff8000000eb37808 */ /* 0x008fe40006000000 */
[----:B------:R-:W-:Y:S02]  /*1ae40*/  FSEL R191, R191, -INF , !P3 ;  /* 0xff800000bfbf7808 */ /* 0x000fe40005800000 */
[----:B------:R-:W-:Y:S01]  /*1ae50*/  FSEL R197, R197, -INF , !P5 ;  /* 0xff800000c5c57808 */ /* 0x000fe20006800000 */
[----:B------:R-:W-:Y:S01]  /*1ae60*/  BAR.SYNC.DEFER_BLOCKING 0x0 ;  /* 0x0000000000007b1d */ /* 0x000fe20000010000 */
[C---:B------:R-:W-:Y:S02]  /*1ae70*/  ISETP.GE.AND P6, PT, R5.reuse, R2, PT ;  /* 0x000000020500720c */ /* 0x040fe40003fc6270 */
[C---:B------:R-:W-:Y:S01]  /*1ae80*/  ISETP.GE.AND P4, PT, R5.reuse, R169, PT ;  /* 0x000000a90500720c */ /* 0x040fe20003f86270 */
[----:B------:R-:W-:Y:S01]  /*1ae90*/  VIADD R5, R5, 0x39 ;  /* 0x0000003905057836 */ /* 0x000fe20000000000 */
[----:B-----5:R-:W-:-:S02]  /*1aea0*/  FSEL R177, R177, -INF , !P2 ;  /* 0xff800000b1b17808 */ /* 0x020fc40005000000 */
[CC--:B------:R-:W-:Y:S02]  /*1aeb0*/  ISETP.GE.AND P3, PT, R11.reuse, R2.reuse, PT ;  /* 0x000000020b00720c */ /* 0x0c0fe40003f66270 */
[-C--:B------:R-:W-:Y:S02]  /*1aec0*/  ISETP.GE.AND P5, PT, R11, R169.reuse, PT ;  /* 0x000000a90b00720c */ /* 0x080fe40003fa6270 */
[----:B------:R-:W-:Y:S02]  /*1aed0*/  ISETP.GE.AND P2, PT, R0, R2, PT ;  /* 0x000000020000720c */ /* 0x000fe40003f46270 */
[----:B------:R-:W-:Y:S02]  /*1aee0*/  FSEL R178, R10, -INF , !P3 ;  /* 0xff8000000ab27808 */ /* 0x000fe40005800000 */
[----:B------:R-:W-:Y:S02]  /*1aef0*/  FSEL R175, R4, -INF , !P5 ;  /* 0xff80000004af7808 */ /* 0x000fe40006800000 */
[----:B-1----:R-:W-:Y:S01]  /*1af00*/  FSEL R174, R6, -INF , !P2 ;  /* 0xff80000006ae7808 */ /* 0x002fe20005000000 */
[----:B------:R-:W-:Y:S01]  /*1af10*/  BSSY B1, `(.L_x_2963) ;  /* 0x000008d000017945 */ /* 0x000fe20003800000 */
[----:B------:R-:W-:-:S02]  /*1af20*/  ISETP.GE.AND P3, PT, R0, R169, PT ;  /* 0x000000a90000720c */ /* 0x000fc40003f66270 */
[C---:B------:R-:W-:Y:S02]  /*1af30*/  ISETP.GE.AND P5, PT, R5.reuse, R2, PT ;  /* 0x000000020500720c */ /* 0x040fe40003fa6270 */
[----:B------:R-:W-:Y:S02]  /*1af40*/  ISETP.GE.AND P2, PT, R5, R169, PT ;  /* 0x000000a90500720c */ /* 0x000fe40003f46270 */
[----:B--2---:R-:W-:Y:S02]  /*1af50*/  FSEL R29, R29, -INF , !P3 ;  /* 0xff8000001d1d7808 */ /* 0x004fe40005800000 */
[----:B------:R-:W-:Y:S02]  /*1af60*/  FSEL R11, R20, -INF , !P6 ;  /* 0xff800000140b7808 */ /* 0x000fe40007000000 */
[----:B------:R-:W-:Y:S02]  /*1af70*/  FSEL R176, R176, -INF , !P5 ;  /* 0xff800000b0b07808 */ /* 0x000fe40006800000 */
[----:B------:R-:W-:-:S02]  /*1af80*/  FSEL R5, R188, -INF , !P4 ;  /* 0xff800000bc057808 */ /* 0x000fc40006000000 */
        /* <DEDUP_REMOVED lines=47> */
[----:B------:R-:W-:Y:S02]  /*1b280*/  @P5 VIADD R14, R14, 0x1 ;  /* 0x000000010e0e5836 */ /* 0x000fe40000000000 */
[----:B------:R-:W-:Y:S02]  /*1b290*/  @P4 IADD3 R10, R10, 0x1, RZ ;  /* 0x000000010a0a4810 */ /* 0x000fe40007ffe0ff */
[----:B------:R-:W-:-:S03]  /*1b2a0*/  @!P2 IMAD.MOV R14, RZ, RZ, -R14 ;  /* 0x000000ffff0ea224 */ /* 0x000fc600078e0a0e */
[----:B------:R-:W-:Y:S02]  /*1b2b0*/  @!P0 IMAD.MOV R10, RZ, RZ, -R10 ;  /* 0x000000ffff0a8224 */ /* 0x000fe400078e0a0a */
[----:B------:R-:W-:-:S03]  /*1b2c0*/  SEL R33, R17, R14, !P1 ;  /* 0x0000000e11217207 */ /* 0x000fc60004800000 */
[----:B------:R-:W-:Y:S02]  /*1b2d0*/  SEL R2, R17, R10, !P1 ;  /* 0x0000000a11027207 */ /* 0x000fe40004800000 */
[----:B------:R-:W-:-:S04]  /*1b2e0*/  IMAD.WIDE R16, R33, 0x4, R240 ;  /* 0x0000000421107825 */ /* 0x000fc800078e02f0 */
[----:B------:R-:W-:Y:S02]  /*1b2f0*/  IMAD.WIDE R172, R2, 0x4, R240 ;  /* 0x0000000402ac7825 */ /* 0x000fe400078e02f0 */
        /* <DEDUP_REMOVED lines=12> */
[----:B----4-:R-:W-:Y:S02]  /*1b3c0*/  IMAD R31, R173, R17, RZ ;  /* 0x00000011ad1f7224 */ /* 0x010fe400078e02ff */
[----:B------:R-:W-:-:S04]  /*1b3d0*/  IMAD.WIDE.U32 R32, R17, R172, R32 ;  /* 0x000000ac11207225 */ /* 0x000fc800078e0020 */
[----:B------:R-:W-:Y:S02]  /*1b3e0*/  IMAD R0, R172, R0, R31 ;  /* 0x00000000ac007224 */ /* 0x000fe400078e021f */
[----:B------:R-:W-:-:S03]  /*1b3f0*/  IMAD.MOV.U32 R2, RZ, RZ, R32 ;  /* 0x000000ffff027224 */ /* 0x000fc600078e0020 */
[----:B------:R-:W-:Y:S01]  /*1b400*/  IADD3 R0, R33, R0, RZ ;  /* 0x0000000021007210 */ /* 0x000fe20007ffe0ff */
[----:B------:R-:W-:Y:S05]  /*1b410*/  BRA `(.L_x_2967) ;  /* 0x0000000000147947 */ /* 0x000fea0003800000 */
.L_x_2966:
[----:B------:R-:W-:Y:S02]  /*1b420*/  R2UR UR4, R202 ;  /* 0x00000000ca0472ca */ /* 0x000fe400000e0000 */
[----:B------:R-:W-:-:S13]  /*1b430*/  R2UR UR5, R203 ;  /* 0x00000000cb0572ca */ /* 0x000fda00000e0000 */
[----:B------:R-:W2:Y:S02]  /*1b440*/  LD.E R2, desc[UR4][R200.64+0x38] ;  /* 0x00003804c8027980 */ /* 0x000ea4000c101900 */
[----:B--2---:R-:W-:-:S05]  /*1b450*/  IMAD.U32 R2, R2, -0x40, RZ ;  /* 0xffffffc002027824 */ /* 0x004fca00078e00ff */
[----:B------:R-:W-:Y:S02]  /*1b460*/  SHF.R.S32.HI R0, RZ, 0x1f, R2 ;  /* 0x0000001fff007819 */ /* 0x000fe40000011402 */
.L_x_2967:
[----:B------:R-:W-:Y:S05]  /*1b470*/  BSYNC B0 ;  /* 0x0000000000007941 */ /* 0x000fea0003800000 */
.L_x_2965:
[----:B------:R-:W-:Y:S01]  /*1b480*/  LEA R230, P0, R2, R230, 0x1 ;  /* 0x000000e602e67211 */ /* 0x000fe200078008ff */
[----:B------:R-:W-:Y:S01]  /*1b490*/  IMAD.SHL.U32 R17, R166, 0x20, RZ ;  /* 0x00000020a6117824 */ /* 0x000fe200078e00ff */
[C---:B------:R-:W-:Y:S02]  /*1b4a0*/  R2UR UR12, R202.reuse ;  /* 0x00000000ca0c72ca */ /* 0x040fe400000e0000 */
[C---:B------:R-:W-:Y:S02]  /*1b4b0*/  R2UR UR13, R203.reuse ;  /* 0x00000000cb0d72ca */ /* 0x040fe400000e0000 */
[C---:B------:R-:W-:Y:S02]  /*1b4c0*/  R2UR UR10, R202.reuse ;  /* 0x00000000ca0a72ca */ /* 0x040fe400000e0000 */
[----:B------:R-:W-:Y:S02]  /*1b4d0*/  R2UR UR11, R203 ;  /* 0x00000000cb0b72ca */ /* 0x000fe400000e0000 */
[----:B------:R-:W-:-:S02]  /*1b4e0*/  R2UR UR8, R202 ;  /* 0x00000000ca0872ca */ /* 0x000fc400000e0000 */
[C---:B------:R-:W-:Y:S02]  /*1b4f0*/  R2UR UR9, R203.reuse ;  /* 0x00000000cb0972ca */ /* 0x040fe400000e0000 */
[----:B------:R-:W-:Y:S02]  /*1b500*/  LEA.HI.X R231, R2, R231, R0, 0x1, P0 ;  /* 0x000000e702e77211 */ /* 0x000fe400000f0c00 */
[----:B------:R-:W-:Y:S02]  /*1b510*/  R2UR UR4, R202 ;  /* 0x00000000ca0472ca */ /* 0x000fe400000e0000 */
[----:B------:R-:W-:Y:S01]  /*1b520*/  R2UR UR5, R203 ;  /* 0x00000000cb0572ca */ /* 0x000fe200000e0000 */
[----:B------:R-:W-:Y:S01]  /*1b530*/  @!PT LDS RZ, [RZ] ;  /* 0x00000000fffff984 */ /* 0x000fe20000000800 */
[----:B------:R-:W-:Y:S01]  /*1b540*/  @!PT LDS RZ, [RZ] ;  /* 0x00000000fffff984 */ /* 0x000fe20000000800 */
[----:B------:R-:W-:Y:S01]  /*1b550*/  @!PT LDS RZ, [RZ] ;  /* 0x00000000fffff984 */ /* 0x000fe20000000800 */
[----:B------:R1:W-:Y:S01]  /*1b560*/  LDGSTS.E.BYPASS.LTC128B.128 [R237+0x8000], desc[UR12][R230.64] ;  /* 0x08000000e6ed7fae */ /* 0x0003e2000b901d4c */
[----:B------:R-:W-:Y:S02]  /*1b570*/  SHF.L.U64.HI R0, R166, 0x5, R167 ;  /* 0x00000005a6007819 */ /* 0x000fe400000102a7 */
[----:B------:R-:W-:Y:S01]  /*1b580*/  IADD3 R32, P0, R230, R17, RZ ;  /* 0x00000011e6207210 */ /* 0x000fe20007f1e0ff */
[----:B------:R1:W-:Y:S01]  /*1b590*/  LDGSTS.E.BYPASS.LTC128B.128 [R237+0xa000], desc[UR10][R230.64+0x80] ;  /* 0x0a000080e6ed7fae */ /* 0x0003e2000b901d4a */
[----:B------:R-:W-:-:S02]  /*1b5a0*/  R2UR UR28, R202 ;  /* 0x00000000ca1c72ca */ /* 0x000fc400000e0000 */
[----:B------:R-:W-:Y:S01]  /*1b5b0*/  R2UR UR29, R203 ;  /* 0x00000000cb1d72ca */ /* 0x000fe200000e0000 */
[----:B------:R-:W-:Y:S01]  /*1b5c0*/  IMAD.X R33, R231, 0x1, R0, P0 ;  /* 0x00000001e7217824 */ /* 0x000fe200000e0600 */
[C---:B------:R-:W-:Y:S01]  /*1b5d0*/  R2UR UR26, R202.reuse ;  /* 0x00000000ca1a72ca */ /* 0x040fe200000e0000 */
[----:B------:R1:W-:Y:S01]  /*1b5e0*/  LDGSTS.E.BYPASS.LTC128B.128 [R237+0xc000], desc[UR8][R230.64+0x100] ;  /* 0x0c000100e6ed7fae */ /* 0x0003e2000b901d48 */
[C---:B------:R-:W-:Y:S02]  /*1b5f0*/  R2UR UR27, R203.reuse ;  /* 0x00000000cb1b72ca */ /* 0x040fe400000e0000 */
[C---:B------:R-:W-:Y:S01]  /*1b600*/  R2UR UR24, R202.reuse ;  /* 0x00000000ca1872ca */ /* 0x040fe200000e0000 */
[----:B------:R1:W-:Y:S01]  /*1b610*/  LDGSTS.E.BYPASS.LTC128B.128 [R237+0xe000], desc[UR4][R230.64+0x180] ;  /* 0x0e000180e6ed7fae */ /* 0x0003e2000b901d44 */
[----:B------:R-:W-:Y:S02]  /*1b620*/  R2UR UR25, R203 ;  /* 0x00000000cb1972ca */ /* 0x000fe400000e0000 */
[----:B------:R-:W-:-:S02]  /*1b630*/  R2UR UR22, R202 ;  /* 0x00000000ca1672ca */ /* 0x000fc400000e0000 */
[C---:B------:R-:W-:Y:S01]  /*1b640*/  R2UR UR23, R203.reuse ;  /* 0x00000000cb1772ca */ /* 0x040fe200000e0000 */
[----:B------:R1:W-:Y:S01]  /*1b650*/  LDGSTS.E.BYPASS.LTC128B.128 [R237+0x8800], desc[UR28][R32.64] ;  /* 0x0880000020ed7fae */ /* 0x0003e2000b901d5c */
[C---:B------:R-:W-:Y:S02]  /*1b660*/  R2UR UR20, R202.reuse ;  /* 0x00000000ca1472ca */ /* 0x040fe400000e0000 */
[C---:B------:R-:W-:Y:S01]  /*1b670*/  R2UR UR21, R203.reuse ;  /* 0x00000000cb1572ca */ /* 0x040fe200000e0000 */
[----:B------:R1:W-:Y:S01]  /*1b680*/  LDGSTS.E.BYPASS.LTC128B.128 [R237+0xa800], desc[UR26][R32.64+0x80] ;  /* 0x0a80008020ed7fae */ /* 0x0003e2000b901d5a */
[----:B------:R-:W-:Y:S02]  /*1b690*/  R2UR UR18, R202 ;  /* 0x00000000ca1272ca */ /* 0x000fe400000e0000 */
[----:B------:R-:W-:Y:S01]  /*1b6a0*/  R2UR UR19, R203 ;  /* 0x00000000cb1372ca */ /* 0x000fe200000e0000 */
[----:B------:R1:W-:Y:S01]  /*1b6b0*/  LDGSTS.E.BYPASS.LTC128B.128 [R237+0xc800], desc[UR24][R32.64+0x100] ;  /* 0x0c80010020ed7fae */ /* 0x0003e2000b901d58 */
[----:B------:R-:W-:-:S02]  /*1b6c0*/  IADD3 R30, P0, R32, R17, RZ ;  /* 0x00000011201e7210 */ /* 0x000fc40007f1e0ff */
[C---:B------:R-:W-:Y:S01]  /*1b6d0*/  R2UR UR16, R202.reuse ;  /* 0x00000000ca1072ca */ /* 0x040fe200000e0000 */
[----:B------:R1:W-:Y:S01]  /*1b6e0*/  LDGSTS.E.BYPASS.LTC128B.128 [R237+0xe800], desc[UR22][R32.64+0x180] ;  /* 0x0e80018020ed7fae */ /* 0x0003e2000b901d56 */
[----:B------:R-:W-:Y:S01]  /*1b6f0*/  R2UR UR17, R203 ;  /* 0x00000000cb1172ca */ /* 0x000fe200000e0000 */
[--C-:B------:R-:W-:Y:S01]  /*1b700*/  IMAD.X R31, R33, 0x1, R0.reuse, P0 ;  /* 0x00000001211f7824 */ /* 0x100fe200000e0600 */
[----:B------:R-:W-:Y:S02]  /*1b710*/  R2UR UR14, R202 ;  /* 0x00000000ca0e72ca */ /* 0x000fe400000e0000 */
[----:B------:R-:W-:Y:S02]  /*1b720*/  R2UR UR15, R203 ;  /* 0x00000000cb0f72ca */ /* 0x000fe400000e0000 */
[----:B------:R-:W-:Y:S01]  /*1b730*/  IADD3 R16, P0, R30, R17, RZ ;  /* 0x000000111e107210 */ /* 0x000fe20007f1e0ff */
[----:B------:R1:W-:Y:S04]  /*1b740*/  LDGSTS.E.BYPASS.LTC128B.128 [R237+0x9000], desc[UR20][R30.64] ;  /* 0x090000001eed7fae */ /* 0x0003e8000b901d54 */
        /* <DEDUP_REMOVED lines=9> */
.L_x_2964:
[----:B------:R-:W-:Y:S05]  /*1b7e0*/  BSYNC B1 ;  /* 0x0000000000017941 */ /* 0x000fea0003800000 */
.L_x_2963:
[----:B------:R-:W-:Y:S02]  /*1b7f0*/  R2UR UR4, R202 ;  /* 0x00000000ca0472ca */ /* 0x000fe400000e0000 */
[----:B------:R-:W-:-:S13]  /*1b800*/  R2UR UR5, R203 ;  /* 0x00000000cb0572ca */ /* 0x000fda00000e0000 */
[----:B-1----:R-:W2:Y:S01]  /*1b810*/  LD.E R31, desc[UR4][R200.64+0xdc] ;  /* 0x0000dc04c81f7980 */ /* 0x002ea2000c101900 */
[----:B------:R-:W-:-:S04]  /*1b820*/  FMNMX.FTZ R0, R164, R11, !PT ;  /* 0x0000000ba4007209 */ /* 0x000fc80007810000 */
        /* <DEDUP_REMOVED lines=28> */
[----:B------:R-:W-:-:S03]  /*1b9f0*/  FMNMX.FTZ R0, R175, R0, !PT ;  /* 0x00000000af007209 */ /* 0x000fc60007810000 */
[----:B------:R-:W1:Y:S01]  /*1ba00*/  SHFL.BFLY PT, R2, R33, 0x2, 0x1f ;  /* 0x0c401f0021027f89 */ /* 0x000e6200000e0000 */
        /* <DEDUP_REMOVED lines=20> */
[-C--:B------:R-:W-:Y:S01]  /*1bb50*/  FFMA.FTZ R35, R15, R31.reuse, -R180 ;  /* 0x0000001f0f237223 */ /* 0x080fe200000108b4 */
[-CC-:B------:R-:W-:Y:S01]  /*1bb60*/  FFMA.FTZ R32, R5, R31.reuse, -R30.reuse ;  /* 0x0000001f05207223 */ /* 0x180fe2000001081e */
[----:B------:R-:W2:Y:S01]  /*1bb70*/  LDSM.16.MT88.4 R16, [R229+0x10000] ;  /* 0x01000000e510783b */ /* 0x000ea20000004200 */
[----:B------:R-:W-:Y:S01]  /*1bb80*/  FSEL R5, R169, RZ, P1 ;  /* 0x000000ffa9057208 */ /* 0x000fe20000800000 */
[-C--:B------:R-:W-:Y:S01]  /*1bb90*/  FFMA.FTZ R0, R13, R31.reuse, -R30 ;  /* 0x0000001f0d007223 */ /* 0x080fe2000001081e */
[-CC-:B------:R-:W-:Y:S01]  /*1bba0*/  FFMA.FTZ R172, R11, R31.reuse, -R180.reuse ;  /* 0x0000001f0bac7223 */ /* 0x180fe200000108b4 */
[----:B------:R-:W3:Y:S01]  /*1bbb0*/  LDSM.16.MT88.4 R12, [R228+0x10000] ;  /* 0x01000000e40c783b */ /* 0x000ee20000004200 */
[-C--:B------:R-:W-:Y:S01]  /*1bbc0*/  FFMA.FTZ R33, R8, R31.reuse, -R180 ;  /* 0x0000001f08217223 */ /* 0x080fe200000108b4 */
[----:B------:R-:W-:Y:S01]  /*1bbd0*/  FADD.FTZ R4, R164, -R5 ;  /* 0x80000005a4047221 */ /* 0x000fe20000010000 */
[-CC-:B------:R-:W-:Y:S01]  /*1bbe0*/  FFMA.FTZ R2, R9, R31.reuse, -R30.reuse ;  /* 0x0000001f09027223 */ /* 0x180fe2000001081e */
[----:B------:R-:W-:Y:S01]  /*1bbf0*/  FFMA.FTZ R173, R7, R31, -R30 ;  /* 0x0000001f07ad7223 */ /* 0x000fe2000001081e */
[----:B------:R-:W-:Y:S01]  /*1bc00*/  MUFU.EX2 R172, R172 ;  /* 0x000000ac00ac7308 */ /* 0x000fe20000000800 */
[----:B------:R-:W-:Y:S01]  /*1bc10*/  FMUL.FTZ R164, R31, R4 ;  /* 0x000000041fa47220 */ /* 0x000fe20000410000 */
[----:B------:R-:W4:Y:S01]  /*1bc20*/  LDSM.16.MT88.4 R8, [R227+0x10000] ;  /* 0x01000000e308783b */ /* 0x000f220000004200 */
[-C--:B-1----:R-:W-:Y:S01]  /*1bc30*/  FMUL.FTZ R162, R162, R3.reuse ;  /* 0x00000003a2a27220 */ /* 0x082fe20000410000 */
        /* <DEDUP_REMOVED lines=58> */
[----:B------:R-:W-:Y:S01]  /*1bfe0*/  FMUL.FTZ R103, R103, R3 ;  /* 0x0000000367677220 */ /* 0x000fe20000410000 */
[--C-:B------:R-:W-:Y:S01]  /*1bff0*/  FFMA.FTZ R182, R23, R31, -R180.reuse ;  /* 0x0000001f17b67223 */ /* 0x100fe200000108b4 */
[----:B------:R-:W1:Y:S01]  /*1c000*/  MUFU.EX2 R164, R164 ;  /* 0x000000a400a47308 */ /* 0x000e620000000800 */
[-C--:B------:R-:W-:Y:S01]  /*1c010*/  FMUL.FTZ R110, R110, R3.reuse ;  /* 0x000000036e6e7220 */ /* 0x080fe20000410000 */
[-C--:B------:R-:W-:Y:S01]  /*1c020*/  FMUL.FTZ R111, R111, R3.reuse ;  /* 0x000000036f6f7220 */ /* 0x080fe20000410000 */
[-C--:B------:R-:W-:Y:S01]  /*1c030*/  FMUL.FTZ R114, R114, R3.reuse ;  /* 0x0000000372727220 */ /* 0x080fe20000410000 */
[----:B------:R-:W-:Y:S01]  /*1c040*/  FMUL.FTZ R115, R115, R3 ;  /* 0x0000000373737220 */ /* 0x000fe20000410000 */
[-C--:B------:R-:W-:Y:S01]  /*1c050*/  FFMA.FTZ R184, R185, R31.reuse, -R180 ;  /* 0x0000001fb9b87223 */ /* 0x080fe200000108b4 */
[-C--:B------:R-:W-:Y:S01]  /*1c060*/  FFMA.FTZ R188, R187, R31.reuse, -R30 ;  /* 0x0000001fbbbc7223 */ /* 0x080fe2000001081e */
[-C--:B------:R-:W-:Y:S01]  /*1c070*/  FFMA.FTZ R181, R181, R31.reuse, -R180 ;  /* 0x0000001fb5b57223 */ /* 0x080fe200000108b4 */
[-CC-:B------:R-:W-:Y:S01]  /*1c080*/  FFMA.FTZ R185, R183, R31.reuse, -R30.reuse ;  /* 0x0000001fb7b97223 */ /* 0x180fe2000001081e */
[----:B-----5:R-:W-:Y:S01]  /*1c090*/  F2FP.BF16.F32.PACK_AB R7, R173, R0 ;  /* 0x00000000ad07723e */ /* 0x020fe200000010ff */
[-CC-:B------:R-:W-:Y:S01]  /*1c0a0*/  FFMA.FTZ R186, R27, R31.reuse, -R30.reuse ;  /* 0x0000001f1bba7223 */ /* 0x180fe2000001081e */
[----:B------:R-:W-:Y:S01]  /*1c0b0*/  FFMA.FTZ R187, R25, R31, -R30 ;  /* 0x0000001f19bb7223 */ /* 0x000fe2000001081e */
[----:B------:R-:W-:Y:S01]  /*1c0c0*/  MUFU.EX2 R184, R184 ;  /* 0x000000b800b87308 */ /* 0x000fe20000000800 */
[-C--:B------:R-:W-:Y:S01]  /*1c0d0*/  FMUL.FTZ R118, R118, R3.reuse ;  /* 0x0000000376767220 */ /* 0x080fe20000410000 */
[-C--:B------:R-:W-:Y:S01]  /*1c0e0*/  FMUL.FTZ R119, R119, R3.reuse ;  /* 0x0000000377777220 */ /* 0x080fe20000410000 */
[-C--:B------:R-:W-:Y:S01]  /*1c0f0*/  FMUL.FTZ R122, R122, R3.reuse ;  /* 0x000000037a7a7220 */ /* 0x080fe20000410000 */
[-C--:B------:R-:W-:Y:S01]  /*1c100*/  FMUL.FTZ R123, R123, R3.reuse ;  /* 0x000000037b7b7220 */ /* 0x080fe20000410000 */
        /* <DEDUP_REMOVED lines=66> */
[----:B------:R-:W4:Y:S01]  /*1c530*/  MUFU.EX2 R181, R181 ;  /* 0x000000b500b57308 */ /* 0x000f220000000800 */
        /* <DEDUP_REMOVED lines=8> */
[----:B------:R-:W-:Y:S01]  /*1c5c0*/  MUFU.EX2 R182, R182 ;  /* 0x000000b600b67308 */ /* 0x000fe20000000800 */
[-C--:B------:R-:W-:Y:S01]  /*1c5d0*/  FMUL.FTZ R105, R105, R164.reuse ;  /* 0x000000a469697220 */ /* 0x080fe20000410000 */
[-C--:B------:R-:W-:Y:S01]  /*1c5e0*/  FMUL.FTZ R106, R106, R3.reuse ;  /* 0x000000036a6a7220 */ /* 0x080fe20000410000 */
[-C--:B------:R-:W-:Y:S01]  /*1c5f0*/  FMUL.FTZ R107, R107, R3.reuse ;  /* 0x000000036b6b7220 */ /* 0x080fe20000410000 */
[C---:B---3--:R-:W-:Y:S01]  /*1c600*/  HMMA.16816.F32.BF16 R44, R4.reuse, R8, R44 ;  /* 0x00000008042c723c */ /* 0x048fe2000004182c */
[-C--:B------:R-:W-:Y:S01]  /*1c610*/  FMUL.FTZ R124, R124, R164.reuse ;  /* 0x000000a47c7c7220 */ /* 0x080fe20000410000 */
[-C--:B------:R-:W-:Y:S01]  /*1c620*/  FMUL.FTZ R125, R125, R164.reuse ;  /* 0x000000a47d7d7220 */ /* 0x080fe20000410000 */
[-C--:B------:R-:W-:Y:S01]  /*1c630*/  FMUL.FTZ R128, R128, R164.reuse ;  /* 0x000000a480807220 */ /* 0x080fe20000410000 */
[----:B------:R-:W-:Y:S01]  /*1c640*/  MUFU.EX2 R185, R185 ;  /* 0x000000b900b97308 */ /* 0x000fe20000000800 */
[-C--:B------:R-:W-:Y:S01]  /*1c650*/  FMUL.FTZ R129, R129, R164.reuse ;  /* 0x000000a481817220 */ /* 0x080fe20000410000 */
[C---:B------:R-:W-:Y:S01]  /*1c660*/  HMMA.16816.F32.BF16 R48, R4.reuse, R10, R48 ;  /* 0x0000000a0430723c */ /* 0x040fe20000041830 */
[----:B------:R-:W3:Y:S01]  /*1c670*/  LDSM.16.MT88.4 R8, [R229+0x14000] ;  /* 0x01400000e508783b */ /* 0x000ee20000004200 */
[-C--:B------:R-:W-:Y:S01]  /*1c680*/  FMUL.FTZ R126, R126, R3.reuse ;  /* 0x000000037e7e7220 */ /* 0x080fe20000410000 */
[-C--:B------:R-:W-:Y:S01]  /*1c690*/  FMUL.FTZ R127, R127, R3.reuse ;  /* 0x000000037f7f7220 */ /* 0x080fe20000410000 */
[-C--:B------:R-:W-:Y:S01]  /*1c6a0*/  FMUL.FTZ R130, R130, R3.reuse ;  /* 0x0000000382827220 */ /* 0x080fe20000410000 */
[----:B------:R-:W-:Y:S01]  /*1c6b0*/  FMUL.FTZ R131, R131, R3 ;  /* 0x0000000383837220 */ /* 0x000fe20000410000 */
[----:B------:R-:W5:Y:S01]  /*1c6c0*/  MUFU.EX2 R188, R188 ;  /* 0x000000bc00bc7308 */ /* 0x000f620000000800 */
[----:B------:R-:W-:Y:S01]  /*1c6d0*/  LDSM.16.MT88.4 R24, [R226+0x10800] ;  /* 0x01080000e218783b */ /* 0x000fe20000004200 */
[-CC-:B------:R-:W-:Y:S01]  /*1c6e0*/  FFMA.FTZ R190, R247, R31.reuse, -R180.reuse ;  /* 0x0000001ff7be7223 */ /* 0x180fe200000108b4 */
[-CC-:B------:R-:W-:Y:S01]  /*1c6f0*/  FFMA.FTZ R201, R245, R31.reuse, -R180.reuse ;  /* 0x0000001ff5c97223 */ /* 0x180fe200000108b4 */
[-CC-:B------:R-:W-:Y:S01]  /*1c700*/  FFMA.FTZ R192, R199, R31.reuse, -R180.reuse ;  /* 0x0000001fc7c07223 */ /* 0x180fe200000108b4 */
[-C--:B------:R-:W-:Y:S01]  /*1c710*/  FFMA.FTZ R197, R197, R31.reuse, -R180 ;  /* 0x0000001fc5c57223 */ /* 0x080fe200000108b4 */
[-CC-:B------:R-:W-:Y:S01]  /*1c720*/  FFMA.FTZ R194, R195, R31.reuse, -R30.reuse ;  /* 0x0000001fc3c27223 */ /* 0x180fe2000001081e */
[-CC-:B------:R-:W-:Y:S01]  /*1c730*/  FFMA.FTZ R193, R193, R31.reuse, -R30.reuse ;  /* 0x0000001fc1c17223 */ /* 0x180fe2000001081e */
[----:B------:R-:W-:Y:S01]  /*1c740*/  MUFU.EX2 R186, R186 ;  /* 0x000000ba00ba7308 */ /* 0x000fe20000000800 */
[-CC-:B------:R-:W-:Y:S01]  /*1c750*/  FFMA.FTZ R191, R191, R31.reuse, -R30.reuse ;  /* 0x0000001fbfbf7223 */ /* 0x180fe2000001081e */
[-C--:B------:R-:W-:Y:S01]  /*1c760*/  FFMA.FTZ R196, R189, R31.reuse, -R30 ;  /* 0x0000001fbdc47223 */ /* 0x080fe2000001081e */
[C---:B-1----:R-:W-:Y:S01]  /*1c770*/  HMMA.16816.F32.BF16 R52, R4.reuse, R16, R52 ;  /* 0x000000100434723c */ /* 0x042fe20000041834 */
[-CC-:B------:R-:W-:Y:S01]  /*1c780*/  FFMA.FTZ R189, R176, R31.reuse, -R180.reuse ;  /* 0x0000001fb0bd7223 */ /* 0x180fe200000108b4 */
[-CC-:B------:R-:W-:Y:S01]  /*1c790*/  FFMA.FTZ R179, R179, R31.reuse, -R180.reuse ;  /* 0x0000001fb3b37223 */ /* 0x180fe200000108b4 */
[-CC-:B------:R-:W-:Y:S01]  /*1c7a0*/  FFMA.FTZ R178, R178, R31.reuse, -R180.reuse ;  /* 0x0000001fb2b27223 */ /* 0x180fe200000108b4 */
[-C--:B------:R-:W-:Y:S01]  /*1c7b0*/  FFMA.FTZ R174, R174, R31.reuse, -R180 ;  /* 0x0000001faeae7223 */ /* 0x080fe200000108b4 */
[----:B------:R-:W-:Y:S01]  /*1c7c0*/  MUFU.EX2 R187, R187 ;  /* 0x000000bb00bb7308 */ /* 0x000fe20000000800 */
[C---:B------:R-:W-:Y:S01]  /*1c7d0*/  HMMA.16816.F32.BF16 R56, R4.reuse, R18, R56 ;  /* 0x000000120438723c */ /* 0x040fe20000041838 */
[----:B------:R-:W1:Y:S01]  /*1c7e0*/  LDSM.16.MT88.4 R16, [R228+0x14000] ;  /* 0x01400000e410783b */ /* 0x000e620000004200 */
[-CC-:B------:R-:W-:Y:S01]  /*1c7f0*/  FFMA.FTZ R176, R177, R31.reuse, -R30.reuse ;  /* 0x0000001fb1b07223 */ /* 0x180fe2000001081e */
[-CC-:B------:R-:W-:Y:S01]  /*1c800*/  FFMA.FTZ R175, R175, R31.reuse, -R30.reuse ;  /* 0x0000001fafaf7223 */ /* 0x180fe2000001081e */
[----:B------:R-:W-:Y:S01]  /*1c810*/  FFMA.FTZ R177, R29, R31, -R30 ;  /* 0x0000001f1db17223 */ /* 0x000fe2000001081e */
[----:B------:R-:W-:Y:S01]  /*1c820*/  FFMA.FTZ R164, R251, R164, R172 ;  /* 0x000000a4fba47223 */ /* 0x000fe200000100ac */
[----:B--2---:R-:W-:Y:S01]  /*1c830*/  HMMA.16816.F32.BF16 R60, R4, R12, R60 ;  /* 0x0000000c043c723c */ /* 0x004fe2000004183c */
[----:B------:R-:W-:Y:S01]  /*1c840*/  MUFU.EX2 R190, R190 ;  /* 0x000000be00be7308 */ /* 0x000fe20000000800 */
[----:B------:R-:W-:Y:S01]  /*1c850*/  FFMA.FTZ R3, R249, R3, R32 ;  /* 0x00000003f9037223 */ /* 0x000fe20000010020 */
[----:B------:R-:W-:Y:S01]  /*1c860*/  FADD.FTZ R35, R35, R164 ;  /* 0x000000a423237221 */ /* 0x000fe20000010000 */
[----:B------:R-:W-:-:S02]  /*1c870*/  MOV R164, R169 ;  /* 0x000000a900a47202 */ /* 0x000fc40000000f00 */
[C---:B------:R-:W-:Y:S01]  /*1c880*/  HMMA.16816.F32.BF16 R64, R4.reuse, R14, R64 ;  /* 0x0000000e0440723c */ /* 0x040fe20000041840 */
[----:B------:R-:W2:Y:S01]  /*1c890*/  LDSM.16.MT88.4 R12, [R227+0x14000] ;  /* 0x01400000e30c783b */ /* 0x000ea20000004200 */
[----:B------:R-:W-:Y:S01]  /*1c8a0*/  FADD.FTZ R3, R2, R3 ;  /* 0x0000000302037221 */ /* 0x000fe20000010000 */
[----:B------:R-:W-:Y:S01]  /*1c8b0*/  MUFU.EX2 R201, R201 ;  /* 0x000000c900c97308 */ /* 0x000fe20000000800 */
[----:B------:R-:W-:Y:S02]  /*1c8c0*/  FADD.FTZ R34, R34, R35 ;  /* 0x0000002322227221 */ /* 0x000fe40000010000 */
[----:B---3--:R-:W-:Y:S01]  /*1c8d0*/  HMMA.16816.F32.BF16 R68, R4, R8, R68 ;  /* 0x000000080444723c */ /* 0x008fe20000041844 */
[----:B------:R-:W-:Y:S01]  /*1c8e0*/  FADD.FTZ R0, R0, R3 ;  /* 0x0000000300007221 */ /* 0x000fe20000010000 */
[----:B------:R-:W-:-:S03]  /*1c8f0*/  FADD.FTZ R34, R33, R34 ;  /* 0x0000002221227221 */ /* 0x000fc60000010000 */
[----:B------:R-:W-:Y:S01]  /*1c900*/  MUFU.EX2 R192, R192 ;  /* 0x000000c000c07308 */ /* 0x000fe20000000800 */
[----:B------:R-:W-:Y:S01]  /*1c910*/  HMMA.16816.F32.BF16 R72, R4, R10, R72 ;  /* 0x0000000a0448723c */ /* 0x000fe20000041848 */
[----:B------:R-:W3:Y:S01]  /*1c920*/  LDSM.16.MT88.4 R8, [R226+0x14000] ;  /* 0x01400000e208783b */ /* 0x000ee20000004200 */
[----:B------:R-:W-:Y:S01]  /*1c930*/  FADD.FTZ R0, R173, R0 ;  /* 0x00000000ad007221 */ /* 0x000fe20000010000 */
[----:B----4-:R-:W-:-:S04]  /*1c940*/  FADD.FTZ R3, R181, R34 ;  /* 0x00000022b5037221 */ /* 0x010fc80000010000 */
[----:B------:R-:W-:Y:S01]  /*1c950*/  MUFU.EX2 R197, R197 ;  /* 0x000000c500c57308 */ /* 0x000fe20000000800 */
[----:B------:R-:W-:-:S07]  /*1c960*/  FADD.FTZ R3, R184, R3 ;  /* 0x00000003b8037221 */ /* 0x000fce0000010000 */
[----:B------:R-:W-:Y:S01]  /*1c970*/  MUFU.EX2 R194, R194 ;  /* 0x000000c200c27308 */ /* 0x000fe20000000800 */
[C---:B-1----:R-:W-:Y:S06]  /*1c980*/  HMMA.16816.F32.BF16 R76, R4.reuse, R16, R76 ;  /* 0x00000010044c723c */ /* 0x042fec000004184c */
[C---:B------:R-:W-:Y:S01]  /*1c990*/  HMMA.16816.F32.BF16 R80, R4.reuse, R18, R80 ;  /* 0x000000120450723c */ /* 0x040fe20000041850 */
[----:B------:R-:W1:Y:S01]  /*1c9a0*/  LDSM.16.MT88.4 R16, [R229+0x16000] ;  /* 0x01600000e510783b */ /* 0x000e620000004200 */
[----:B------:R-:W-:Y:S04]  /*1c9b0*/  MUFU.EX2 R193, R193 ;  /* 0x000000c100c17308 */ /* 0x000fe80000000800 */
[C---:B--2---:R-:W-:Y:S04]  /*1c9c0*/  HMMA.16816.F32.BF16 R84, R4.reuse, R12, R84 ;  /* 0x0000000c0454723c */ /* 0x044fe80000041854 */
[----:B------:R-:W-:Y:S02]  /*1c9d0*/  MUFU.EX2 R191, R191 ;  /* 0x000000bf00bf7308 */ /* 0x000fe40000000800 */
[C---:B------:R-:W-:Y:S01]  /*1c9e0*/  HMMA.16816.F32.BF16 R88, R4.reuse, R14, R88 ;  /* 0x0000000e0458723c */ /* 0x040fe20000041858 */
[----:B------:R-:W2:Y:S05]  /*1c9f0*/  LDSM.16.MT88.4 R12, [R228+0x16000] ;  /* 0x01600000e40c783b */ /* 0x000eaa0000004200 */
[C---:B---3--:R-:W-:Y:S01]  /*1ca00*/  HMMA.16816.F32.BF16 R92, R4.reuse, R8, R92 ;  /* 0x00000008045c723c */ /* 0x048fe2000004185c */
[----:B------:R-:W-:Y:S05]  /*1ca10*/  MUFU.EX2 R196, R196 ;  /* 0x000000c400c47308 */ /* 0x000fea0000000800 */
[C---:B------:R-:W-:Y:S01]  /*1ca20*/  HMMA.16816.F32.BF16 R96, R4.reuse, R10, R96 ;  /* 0x0000000a0460723c */ /* 0x040fe20000041860 */
[----:B------:R-:W3:Y:S02]  /*1ca30*/  LDSM.16.MT88.4 R8, [R227+0x16000] ;  /* 0x01600000e308783b */ /* 0x000ee40000004200 */
[----:B------:R-:W-:Y:S08]  /*1ca40*/  MUFU.EX2 R179, R179 ;  /* 0x000000b300b37308 */ /* 0x000ff00000000800 */
[----:B------:R-:W-:Y:S01]  /*1ca50*/  MUFU.EX2 R178, R178 ;  /* 0x000000b200b27308 */ /* 0x000fe20000000800 */
[C---:B-1----:R-:W-:Y:S07]  /*1ca60*/  HMMA.16816.F32.BF16 R100, R4.reuse, R16, R100 ;  /* 0x000000100464723c */ /* 0x042fee0000041864 */
[----:B------:R-:W-:Y:S01]  /*1ca70*/  MUFU.EX2 R174, R174 ;  /* 0x000000ae00ae7308 */ /* 0x000fe20000000800 */
[C---:B------:R-:W-:Y:S01]  /*1ca80*/  HMMA.16816.F32.BF16 R104, R4.reuse, R18, R104 ;  /* 0x000000120468723c */ /* 0x040fe20000041868 */
[-C--:B------:R-:W-:Y:S01]  /*1ca90*/  FFMA.FTZ R16, R21, R31.reuse, -R180 ;  /* 0x0000001f15107223 */ /* 0x080fe200000108b4 */
[----:B------:R-:W-:Y:S01]  /*1caa0*/  FFMA.FTZ R180, R28, R31, -R30 ;  /* 0x0000001f1cb47223 */ /* 0x000fe2000001081e */
[----:B------:R-:W1:Y:S04]  /*1cab0*/  LDSM.16.MT88.4 R20, [R226+0x16000] ;  /* 0x01600000e214783b */ /* 0x000e680000004200 */
[----:B------:R-:W-:Y:S01]  /*1cac0*/  MUFU.EX2 R189, R189 ;  /* 0x000000bd00bd7308 */ /* 0x000fe20000000800 */
[C---:B--2---:R-:W-:Y:S01]  /*1cad0*/  HMMA.16816.F32.BF16 R108, R4.reuse, R12, R108 ;  /* 0x0000000c046c723c */ /* 0x044fe2000004186c */
[----:B------:R-:W-:Y:S05]  /*1cae0*/  LDSM.16.MT88.4 R28, [R227+0x15800] ;  /* 0x01580000e31c783b */ /* 0x000fea0000004200 */
[C---:B------:R-:W-:Y:S01]  /*1caf0*/  HMMA.16816.F32.BF16 R112, R4.reuse, R14, R112 ;  /* 0x0000000e0470723c */ /* 0x040fe20000041870 */
[----:B------:R-:W2:Y:S01]  /*1cb00*/  LDSM.16.MT88.4 R12, [R229+0x10800] ;  /* 0x01080000e50c783b */ /* 0x000ea20000004200 */
[----:B------:R4:W5:Y:S04]  /*1cb10*/  MUFU.EX2 R183, R16 ;  /* 0x0000001000b77308 */ /* 0x0009680000000800 */
[C---:B---3--:R-:W-:Y:S04]  /*1cb20*/  HMMA.16816.F32.BF16 R116, R4.reuse, R8, R116 ;  /* 0x000000080474723c */ /* 0x048fe80000041874 */
[----:B------:R-:W-:Y:S02]  /*1cb30*/  MUFU.EX2 R176, R176 ;  /* 0x000000b000b07308 */ /* 0x000fe40000000800 */
[C---:B------:R-:W-:Y:S01]  /*1cb40*/  HMMA.16816.F32.BF16 R120, R4.reuse, R10, R120 ;  /* 0x0000000a0478723c */ /* 0x040fe20000041878 */
[----:B------:R-:W3:Y:S05]  /*1cb50*/  LDSM.16.MT88.4 R8, [R228+0x10800] ;  /* 0x01080000e408783b */ /* 0x000eea0000004200 */
[----:B------:R-:W3:Y:S01]  /*1cb60*/  MUFU.EX2 R175, R175 ;  /* 0x000000af00af7308 */ /* 0x000ee20000000800 */
[----:B----4-:R-:W4:Y:S07]  /*1cb70*/  LDSM.16.MT88.4 R16, [R227+0x10800] ;  /* 0x01080000e310783b */ /* 0x010f2e0000004200 */
[----:B------:R-:W-:Y:S01]  /*1cb80*/  MUFU.EX2 R177, R177 ;  /* 0x000000b100b17308 */ /* 0x000fe20000000800 */
[C---:B-1----:R-:W-:Y:S07]  /*1cb90*/  HMMA.16816.F32.BF16 R124, R4.reuse, R20, R124 ;  /* 0x00000014047c723c */ /* 0x042fee000004187c */
[----:B------:R-:W1:Y:S01]  /*1cba0*/  MUFU.EX2 R180, R180 ;  /* 0x000000b400b47308 */ /* 0x000e620000000800 */
[----:B------:R-:W-:Y:S01]  /*1cbb0*/  HMMA.16816.F32.BF16 R128, R4, R22, R128 ;  /* 0x000000160480723c */ /* 0x000fe20000041880 */
[----:B------:R-:W1:Y:S06]  /*1cbc0*/  LDSM.16.MT88.4 R20, [R227+0x12800] ;  /* 0x01280000e314783b */ /* 0x000e6c0000004200 */
[----:B------:R-:W-:-:S02]  /*1cbd0*/  F2FP.BF16.F32.PACK_AB R4, R184, R181 ;  /* 0x000000b5b804723e */ /* 0x000fc400000010ff */
[----:B-----5:R-:W-:Y:S02]  /*1cbe0*/  F2FP.BF16.F32.PACK_AB R5, R188, R185 ;  /* 0x000000b9bc05723e */ /* 0x020fe400000010ff */
[----:B------:R-:W-:Y:S01]  /*1cbf0*/  F2FP.BF16.F32.PACK_AB R6, R183, R182 ;  /* 0x000000b6b706723e */ /* 0x000fe200000010ff */
[----:B------:R-:W-:Y:S01]  /*1cc00*/  FADD.FTZ R182, R182, R3 ;  /* 0x00000003b6b67221 */ /* 0x000fe20000010000 */
[----:B------:R-:W-:-:S03]  /*1cc10*/  F2FP.BF16.F32.PACK_AB R7, R187, R186 ;  /* 0x000000babb07723e */ /* 0x000fc600000010ff */
[----:B------:R-:W-:-:S04]  /*1cc20*/  FADD.FTZ R183, R183, R182 ;  /* 0x000000b6b7b77221 */ /* 0x000fc80000010000 */
        /* <DEDUP_REMOVED lines=146> */
[----:B------:R-:W-:Y:S03]  /*1d550*/  HMMA.16816.F32.BF16 R96, R4, R26, R96 ;  /* 0x0000001a0460723c */ /* 0x000fe60000041860 */
[----:B------:R-:W-:-:S03]  /*1d560*/  FADD.FTZ R0, R193, R0 ;  /* 0x00000000c1007221 */ /* 0x000fc60000010000 */
[----:B----4-:R-:W-:Y:S01]  /*1d570*/  HMMA.16816.F32.BF16 R100, R4, R16, R100 ;  /* 0x000000100464723c */ /* 0x010fe20000041864 */
[----:B------:R-:W-:Y:S01]  /*1d580*/  FADD.FTZ R3, R191, R0 ;  /* 0x00000000bf037221 */ /* 0x000fe20000010000 */
[----:B------:R-:W-:-:S03]  /*1d590*/  FADD.FTZ R0, R197, R192 ;  /* 0x000000c0c5007221 */ /* 0x000fc60000010000 */
[----:B------:R-:W-:Y:S01]  /*1d5a0*/  FADD.FTZ R3, R196, R3 ;  /* 0x00000003c4037221 */ /* 0x000fe20000010000 */
[C---:B------:R-:W-:Y:S01]  /*1d5b0*/  HMMA.16816.F32.BF16 R104, R4.reuse, R18, R104 ;  /* 0x000000120468723c */ /* 0x040fe20000041868 */
[----:B------:R-:W-:Y:S02]  /*1d5c0*/  FADD.FTZ R179, R179, R0 ;  /* 0x00000000b3b37221 */ /* 0x000fe40000010000 */
[----:B------:R-:W-:Y:S01]  /*1d5d0*/  FADD.FTZ R176, R176, R3 ;  /* 0x00000003b0b07221 */ /* 0x000fe20000010000 */
[----:B------:R-:W-:Y:S01]  /*1d5e0*/  MOV R3, R165 ;  /* 0x000000a500037202 */ /* 0x000fe20000000f00 */
[----:B------:R-:W-:Y:S01]  /*1d5f0*/  FADD.FTZ R179, R178, R179 ;  /* 0x000000b3b2b37221 */ /* 0x000fe20000010000 */
[----:B------:R-:W-:Y:S01]  /*1d600*/  HMMA.16816.F32.BF16 R112, R4, R14, R112 ;  /* 0x0000000e0470723c */ /* 0x000fe20000041870 */
[----:B------:R-:W-:Y:S02]  /*1d610*/  FADD.FTZ R176, R175, R176 ;  /* 0x000000b0afb07221 */ /* 0x000fe40000010000 */
[----:B------:R-:W-:-:S02]  /*1d620*/  FADD.FTZ R174, R174, R179 ;  /* 0x000000b3aeae7221 */ /* 0x000fc40000010000 */
[----:B------:R-:W-:Y:S01]  /*1d630*/  FADD.FTZ R177, R177, R176 ;  /* 0x000000b0b1b17221 */ /* 0x000fe20000010000 */
[----:B--2---:R-:W-:Y:S01]  /*1d640*/  HMMA.16816.F32.BF16 R116, R4, R8, R116 ;  /* 0x000000080474723c */ /* 0x004fe20000041874 */
[----:B------:R-:W-:Y:S02]  /*1d650*/  FADD.FTZ R251, R189, R174 ;  /* 0x000000aebdfb7221 */ /* 0x000fe40000010000 */
[----:B------:R-:W-:-:S03]  /*1d660*/  FADD.FTZ R249, R180, R177 ;  /* 0x000000b1b4f97221 */ /* 0x000fc60000010000 */
[C---:B------:R-:W-:Y:S06]  /*1d670*/  HMMA.16816.F32.BF16 R120, R4.reuse, R10, R120 ;  /* 0x0000000a0478723c */ /* 0x040fec0000041878 */
[C---:B---3--:R-:W-:Y:S06]  /*1d680*/  HMMA.16816.F32.BF16 R124, R4.reuse, R20, R124 ;  /* 0x00000014047c723c */ /* 0x048fec000004187c */
[----:B------:R-:W-:-:S15]  /*1d690*/  HMMA.16816.F32.BF16 R128, R4, R22, R128 ;  /* 0x000000160480723c */ /* 0x000fde0000041880 */
[----:B------:R-:W-:-:S09]  /*1d6a0*/  NOP ;  /* 0x0000000000007918 */ /* 0x000fd20000000000 */
.L_x_2959:
[----:B------:R-:W-:-:S13]  /*1d6b0*/  ISETP.GE.AND P0, PT, R239, 0x1, PT ;  /* 0x00000001ef00780c */ /* 0x000fda0003f06270 */
[----:B------:R-:W-:Y:S05]  /*1d6c0*/  @!P0 BRA `(.L_x_2968) ;  /* 0x0000004400048947 */ /* 0x000fea0003800000 */
[C---:B------:R-:W-:Y:S01]  /*1d6d0*/  SHF.L.U64.HI R244, R170.reuse, 0x5, R171 ;  /* 0x00000005aaf47819 */ /* 0x040fe200000102ab */
[----:B------:R-:W-:Y:S01]  /*1d6e0*/  IMAD.SHL.U32 R245, R170, 0x20, RZ ;  /* 0x00000020aaf57824 */ /* 0x000fe200078e00ff */
[C---:B------:R-:W-:Y:S01]  /*1d6f0*/  SHF.L.U64.HI R246, R166.reuse, 0x5, R167 ;  /* 0x00000005a6f67819 */ /* 0x040fe200000102a7 */
[----:B------:R-:W-:Y:S01]  /*1d700*/  IMAD.SHL.U32 R247, R166, 0x20, RZ ;  /* 0x00000020a6f77824 */ /* 0x000fe200078e00ff */
[----:B------:R-:W-:Y:S01]  /*1d710*/  MOV R0, R3 ;  /* 0x0000000300007202 */ /* 0x000fe20000000f00 */
[----:B------:R-:W-:-:S07]  /*1d720*/  IMAD.MOV.U32 R169, RZ, RZ, R164 ;  /* 0x000000ffffa97224 */ /* 0x000fce00078e00a4 */
.L_x_2977:
        /* <DEDUP_REMOVED lines=80> */
.L_x_2970:
[----:B-1----:R-:W-:Y:S02]  /*1dc30*/  R2UR UR4, R170 ;  /* 0x00000000aa0472ca */ /* 0x002fe400000e0000 */
[----:B------:R-:W-:Y:S11]  /*1dc40*/  R2UR UR5, R171 ;  /* 0x00000000ab0572ca */ /* 0x000ff600000e0000 */
[----:B------:R-:W-:Y:S02]  /*1dc50*/  @!UPT UIADD3 URZ, URZ, URZ, URZ ;  /* 0x0000003f3f3ff290 */ /* 0x000fe4000fffe03f */
[----:B--2---:R-:W2:Y:S02]  /*1dc60*/  LD.E R8, desc[UR4][R2.64+0x40] ;  /* 0x0000400402087980 */ /* 0x004ea4000c101900 */
[----:B--2---:R-:W-:Y:S05]  /*1dc70*/  IMAD.U32 R8, R8, -0x40, RZ ;  /* 0xffffffc008087824 */ /* 0x004fea00078e00ff */
[----:B------:R-:W-:Y:S02]  /*1dc80*/  SHF.R.S32.HI R7, RZ, 0x1f, R8 ;  /* 0x0000001fff077819 */ /* 0x000fe40000011408 */
.L_x_2971:
[----:B------:R-:W-:Y:S05]  /*1dc90*/  BSYNC B0 ;  /* 0x0000000000007941 */ /* 0x000fea0003800000 */
.L_x_2969:
        /* <DEDUP_REMOVED lines=23> */
[C---:B------:R-:W-:Y:S02]  /*1de10*/  R2UR UR24, R170.reuse ;  /* 0x00000000aa1872ca */ /* 0x040fe400000e0000 */
[----:B------:R-:W-:Y:S01]  /*1de20*/  LDGSTS.E.BYPASS.LTC128B.128 [R237+0x16000], desc[UR30][R242.64+0x180] ;  /* 0x16000180f2ed7fae */ /* 0x000fe2000b901d5e */
[C---:B------:R-:W-:Y:S02]  /*1de30*/  R2UR UR25, R171.reuse ;  /* 0x00000000ab1972ca */ /* 0x040fe400000e0000 */
[C---:B------:R-:W-:Y:S02]  /*1de40*/  R2UR UR22, R170.reuse ;  /* 0x00000000aa1672ca */ /* 0x040fe400000e0000 */
[----:B------:R-:W-:Y:S01]  /*1de50*/  LDGSTS.E.BYPASS.LTC128B.128 [R237+0x10800], desc[UR28][R6.64] ;  /* 0x1080000006ed7fae */ /* 0x000fe2000b901d5c */
[C---:B------:R-:W-:Y:S02]  /*1de60*/  R2UR UR23, R171.reuse ;  /* 0x00000000ab1772ca */ /* 0x040fe400000e0000 */
[C---:B------:R-:W-:Y:S02]  /*1de70*/  R2UR UR20, R170.reuse ;  /* 0x00000000aa1472ca */ /* 0x040fe400000e0000 */
[----:B------:R-:W-:Y:S01]  /*1de80*/  R2UR UR21, R171 ;  /* 0x00000000ab1572ca */ /* 0x000fe200000e0000 */
[----:B------:R-:W-:Y:S01]  /*1de90*/  LDGSTS.E.BYPASS.LTC128B.128 [R237+0x12800], desc[UR26][R6.64+0x80] ;  /* 0x1280008006ed7fae */ /* 0x000fe2000b901d5a */
[----:B------:R-:W-:Y:S02]  /*1dea0*/  IADD3 R4, P0, R245, R6, RZ ;  /* 0x00000006f5047210 */ /* 0x000fe40007f1e0ff */
[----:B------:R-:W-:Y:S02]  /*1deb0*/  R2UR UR18, R170 ;  /* 0x00000000aa1272ca */ /* 0x000fe400000e0000 */
        /* <DEDUP_REMOVED lines=18> */
[----:B------:R1:W-:Y:S01]  /*1dfe0*/  LDGSTS.E.BYPASS.LTC128B.128 [R237+0x17000], desc[UR14][R4.64+0x180] ;  /* 0x1700018004ed7fae */ /* 0x0003e2000b901d4e */
[C---:B------:R-:W-:Y:S02]  /*1dff0*/  R2UR UR9, R171.reuse ;  /* 0x00000000ab0972ca */ /* 0x040fe400000e0000 */
[----:B------:R-:W-:Y:S02]  /*1e000*/  R2UR UR4, R170 ;  /* 0x00000000aa0472ca */ /* 0x000fe400000e0000 */
[----:B------:R-:W-:Y:S01]  /*1e010*/  LDGSTS.E.BYPASS.LTC128B.128 [R237+0x11800], desc[UR12][R12.64] ;  /* 0x118000000ced7fae */ /* 0x000fe2000b901d4c */
[----:B------:R-:W-:Y:S02]  /*1e020*/  R2UR UR5, R171 ;  /* 0x00000000ab0572ca */ /* 0x000fe400000e0000 */
[----:B------:R-:W-:Y:S02]  /*1e030*/  ISETP.GE.AND P0, PT, R239, 0x2, PT ;  /* 0x00000002ef00780c */ /* 0x000fe40003f06270 */
[----:B------:R-:W-:Y:S05]  /*1e040*/  LDGSTS.E.BYPASS.LTC128B.128 [R237+0x13800], desc[UR10][R12.64+0x80] ;  /* 0x138000800ced7fae */ /* 0x000fea000b901d4a */
[----:B------:R-:W-:Y:S05]  /*1e050*/  LDGSTS.E.BYPASS.LTC128B.128 [R237+0x15800], desc[UR8][R12.64+0x100] ;  /* 0x158001000ced7fae */ /* 0x000fea000b901d48 */
[----:B------:R2:W-:Y:S05]  /*1e060*/  LDGSTS.E.BYPASS.LTC128B.128 [R237+0x17800], desc[UR4][R12.64+0x180] ;  /* 0x178001800ced7fae */ /* 0x0005ea000b901d44 */
[----:B------:R-:W-:Y:S05]  /*1e070*/  LDSM.16.M88.4 R32, [R225] ;  /* 0x00000000e120783b */ /* 0x000fea0000000200 */
[----:B------:R-:W1:Y:S05]  /*1e080*/  LDSM.16.M88.4 R8, [R224+0x8000] ;  /* 0x00800000e008783b */ /* 0x000e6a0000000200 */
[----:B------:R-:W2:Y:S05]  /*1e090*/  LDSM.16.M88.4 R16, [R224+0x8800] ;  /* 0x00880000e010783b */ /* 0x000eaa0000000200 */
[----:B------:R-:W3:Y:S05]  /*1e0a0*/  LDSM.16.M88.4 R24, [R224+0x9000] ;  /* 0x00900000e018783b */ /* 0x000eea0000000200 */
[----:B------:R-:W4:Y:S05]  /*1e0b0*/  LDSM.16.M88.4 R164, [R224+0x9800] ;  /* 0x00980000e0a4783b */ /* 0x000f2a0000000200 */
[----:B------:R-:W0:Y:S05]  /*1e0c0*/  LDGDEPBAR ;  /* 0x00000000000079af */ /* 0x000e2a0000000000 */
[----:B------:R-:W-:Y:S05]  /*1e0d0*/  LDSM.16.M88.4 R172, [R223] ;  /* 0x00000000dfac783b */ /* 0x000fea0000000200 */
[----:B------:R-:W5:Y:S05]  /*1e0e0*/  LDSM.16.M88.4 R176, [R222] ;  /* 0x00000000deb0783b */ /* 0x000f6a0000000200 */
[----:B------:R-:W5:Y:S05]  /*1e0f0*/  LDSM.16.M88.4 R180, [R218] ;  /* 0x00000000dab4783b */ /* 0x000f6a0000000200 */
[----:B------:R-:W5:Y:S01]  /*1e100*/  LDSM.16.M88.4 R184, [R217] ;  /* 0x00000000d9b8783b */ /* 0x000f620000000200 */
[C---:B-1----:R-:W-:Y:S04]  /*1e110*/  HMMA.16816.F32.BF16 R4, R32.reuse, R8, RZ ;  /* 0x000000082004723c */ /* 0x042fe800000418ff */
[----:B------:R-:W1:Y:S02]  /*1e120*/  LDSM.16.M88.4 R188, [R216] ;  /* 0x00000000d8bc783b */ /* 0x000e640000000200 */
[C---:B------:R-:W-:Y:S03]  /*1e130*/  HMMA.16816.F32.BF16 R8, R32.reuse, R10, RZ ;  /* 0x0000000a2008723c */ /* 0x040fe600000418ff */
[----:B------:R-:W-:Y:S03]  /*1e140*/  LDSM.16.M88.4 R192, [R221] ;  /* 0x00000000ddc0783b */ /* 0x000fe60000000200 */
[C---:B--2---:R-:W-:Y:S02]  /*1e150*/  HMMA.16816.F32.BF16 R12, R32.reuse, R16, RZ ;  /* 0x00000010200c723c */ /* 0x044fe400000418ff */
[----:B------:R-:W2:Y:S04]  /*1e160*/  LDSM.16.M88.4 R196, [R219+0x8000] ;  /* 0x00800000dbc4783b */ /* 0x000ea80000000200 */
[C---:B------:R-:W-:Y:S01]  /*1e170*/  HMMA.16816.F32.BF16 R16, R32.reuse, R18, RZ ;  /* 0x000000122010723c */ /* 0x040fe200000418ff */
[----:B------:R-:W-:Y:S05]  /*1e180*/  LDSM.16.M88.4 R200, [R219+0x9000] ;  /* 0x00900000dbc8783b */ /* 0x000fea0000000200 */
[C---:B---3--:R-:W-:Y:S01]  /*1e190*/  HMMA.16816.F32.BF16 R20, R32.reuse, R24, RZ ;  /* 0x000000182014723c */ /* 0x048fe200000418ff */
[----:B------:R-:W3:Y:S05]  /*1e1a0*/  LD.E R248, desc[UR4][R2.64+0x18c] ;  /* 0x00018c0402f87980 */ /* 0x000eea000c101900 */
[C---:B------:R-:W-:Y:S06]  /*1e1b0*/  HMMA.16816.F32.BF16 R24, R32.reuse, R26, RZ ;  /* 0x0000001a2018723c */ /* 0x040fec00000418ff */
[C---:B----4-:R-:W-:Y:S06]  /*1e1c0*/  HMMA.16816.F32.BF16 R28, R32.reuse, R164, RZ ;  /* 0x000000a4201c723c */ /* 0x050fec00000418ff */
[----:B------:R-:W-:Y:S01]  /*1e1d0*/  HMMA.16816.F32.BF16 R32, R32, R166, RZ ;  /* 0x000000a62020723c */ /* 0x000fe200000418ff */
[----:B------:R-:W4:Y:S05]  /*1e1e0*/  LDSM.16.M88.4 R164, [R219+0x8800] ;  /* 0x00880000dba4783b */ /* 0x000f2a0000000200 */
[C---:B-----5:R-:W-:Y:S06]  /*1e1f0*/  HMMA.16816.F32.BF16 R4, R172.reuse, R176, R4 ;  /* 0x000000b0ac04723c */ /* 0x060fec0000041804 */
[C---:B------:R-:W-:Y:S01]  /*1e200*/  HMMA.16816.F32.BF16 R8, R172.reuse, R178, R8 ;  /* 0x000000b2ac08723c */ /* 0x040fe20000041808 */
[----:B------:R-:W5:Y:S05]  /*1e210*/  LDSM.16.M88.4 R176, [R219+0x9800] ;  /* 0x00980000dbb0783b */ /* 0x000f6a0000000200 */
[C---:B------:R-:W-:Y:S06]  /*1e220*/  HMMA.16816.F32.BF16 R12, R172.reuse, R180, R12 ;  /* 0x000000b4ac0c723c */ /* 0x040fec000004180c */
[C---:B------:R-:W-:Y:S01]  /*1e230*/  HMMA.16816.F32.BF16 R16, R172.reuse, R182, R16 ;  /* 0x000000b6ac10723c */ /* 0x040fe20000041810 */
[----:B------:R-:W-:Y:S05]  /*1e240*/  LDSM.16.M88.4 R180, [R220] ;  /* 0x00000000dcb4783b */ /* 0x000fea0000000200 */
[C---:B------:R-:W-:Y:S06]  /*1e250*/  HMMA.16816.F32.BF16 R20, R172.reuse, R184, R20 ;  /* 0x000000b8ac14723c */ /* 0x040fec0000041814 */
[C---:B------:R-:W-:Y:S01]  /*1e260*/  HMMA.16816.F32.BF16 R24, R172.reuse, R186, R24 ;  /* 0x000000baac18723c */ /* 0x040fe20000041818 */
[----:B------:R-:W5:Y:S05]  /*1e270*/  LDSM.16.M88.4 R184, [R215] ;  /* 0x00000000d7b8783b */ /* 0x000f6a0000000200 */
[C---:B-1----:R-:W-:Y:S06]  /*1e280*/  HMMA.16816.F32.BF16 R28, R172.reuse, R188, R28 ;  /* 0x000000bcac1c723c */ /* 0x042fec000004181c */
[----:B------:R-:W-:Y:S01]  /*1e290*/  HMMA.16816.F32.BF16 R32, R172, R190, R32 ;  /* 0x000000beac20723c */ /* 0x000fe20000041820 */
[----:B------:R-:W1:Y:S05]  /*1e2a0*/  LDSM.16.M88.4 R172, [R215+0x800] ;  /* 0x00080000d7ac783b */ /* 0x000e6a0000000200 */
[C---:B--2---:R-:W-:Y:S01]  /*1e2b0*/  HMMA.16816.F32.BF16 R4, R192.reuse, R196, R4 ;  /* 0x000000c4c004723c */ /* 0x044fe20000041804 */
[----:B------:R-:W2:Y:S05]  /*1e2c0*/  LDSM.16.M88.4 R188, [R215+0x1000] ;  /* 0x00100000d7bc783b */ /* 0x000eaa0000000200 */
[C---:B------:R-:W-:Y:S01]  /*1e2d0*/  HMMA.16816.F32.BF16 R8, R192.reuse, R198, R8 ;  /* 0x000000c6c008723c */ /* 0x040fe20000041808 */
[----:B------:R-:W-:Y:S05]  /*1e2e0*/  LDSM.16.M88.4 R196, [R225+0x2000] ;  /* 0x00200000e1c4783b */ /* 0x000fea0000000200 */
[C---:B----4-:R-:W-:Y:S06]  /*1e2f0*/  HMMA.16816.F32.BF16 R12, R192.reuse, R164, R12 ;  /* 0x000000a4c00c723c */ /* 0x050fec000004180c */
[C---:B------:R-:W-:Y:S01]  /*1e300*/  HMMA.16816.F32.BF16 R16, R192.reuse, R166, R16 ;  /* 0x000000a6c010723c */ /* 0x040fe20000041810 */
[----:B------:R-:W4:Y:S05]  /*1e310*/  LDSM.16.M88.4 R164, [R215+0x1800] ;  /* 0x00180000d7a4783b */ /* 0x000f2a0000000200 */
[C---:B------:R-:W-:Y:S06]  /*1e320*/  HMMA.16816.F32.BF16 R20, R192.reuse, R200, R20 ;  /* 0x000000c8c014723c */ /* 0x040fec0000041814 */
[C---:B------:R-:W-:Y:S01]  /*1e330*/  HMMA.16816.F32.BF16 R24, R192.reuse, R202, R24 ;  /* 0x000000cac018723c */ /* 0x040fe20000041818 */
[----:B------:R-:W4:Y:S05]  /*1e340*/  LDSM.16.M88.4 R200, [R224+0xa000] ;  /* 0x00a00000e0c8783b */ /* 0x000f2a0000000200 */
[C---:B-----5:R-:W-:Y:S06]  /*1e350*/  HMMA.16816.F32.BF16 R28, R192.reuse, R176, R28 ;  /* 0x000000b0c01c723c */ /* 0x060fec000004181c */
[----:B------:R-:W-:Y:S01]  /*1e360*/  HMMA.16816.F32.BF16 R32, R192, R178, R32 ;  /* 0x000000b2c020723c */ /* 0x000fe20000041820 */
[----:B------:R-:W-:Y:S05]  /*1e370*/  LDSM.16.M88.4 R176, [R224+0xb000] ;  /* 0x00b00000e0b0783b */ /* 0x000fea0000000200 */
[C---:B------:R-:W-:Y:S01]  /*1e380*/  HMMA.16816.F32.BF16 R4, R180.reuse, R184, R4 ;  /* 0x000000b8b404723c */ /* 0x040fe20000041804 */
[----:B------:R-:W-:Y:S05]  /*1e390*/  LDSM.16.M88.4 R192, [R214] ;  /* 0x00000000d6c0783b */ /* 0x000fea0000000200 */
        /* <DEDUP_REMOVED lines=10> */
[----:B------:R-:W4:Y:S05]  /*1e440*/  LDSM.16.M88.4 R164, [R213] ;  /* 0x00000000d5a4783b */ /* 0x000f2a0000000200 */
[C---:B------:R-:W-:Y:S01]  /*1e450*/  HMMA.16816.F32.BF16 R4, R196.reuse, R200, R4 ;  /* 0x000000c8c404723c */ /* 0x040fe20000041804 */
[----:B------:R-:W5:Y:S05]  /*1e460*/  LDSM.16.M88.4 R180, [R212] ;  /* 0x00000000d4b4783b */ /* 0x000f6a0000000200 */
[C---:B------:R-:W-:Y:S01]  /*1e470*/  HMMA.16816.F32.BF16 R8, R196.reuse, R202, R8 ;  /* 0x000000cac408723c */ /* 0x040fe20000041808 */
[----:B------:R-:W5:Y:S05]  /*1e480*/  LDSM.16.M88.4 R200, [R211] ;  /* 0x00000000d3c8783b */ /* 0x000f6a0000000200 */
        /* <DEDUP_REMOVED lines=8> */
[----:B------:R-:W1:Y:S05]  /*1e510*/  LDSM.16.M88.4 R184, [R219+0xa800] ;  /* 0x00a80000dbb8783b */ /* 0x000e6a0000000200 */
[C---:B--2---:R-:W-:Y:S01]  /*1e520*/  HMMA.16816.F32.BF16 R4, R188.reuse, R192, R4 ;  /* 0x000000c0bc04723c */ /* 0x044fe20000041804 */
[----:B------:R-:W2:Y:S05]  /*1e530*/  LDSM.16.M88.4 R196, [R219+0xb000] ;  /* 0x00b00000dbc4783b */ /* 0x000eaa0000000200 */
[C---:B------:R-:W-:Y:S01]  /*1e540*/  HMMA.16816.F32.BF16 R8, R188.reuse, R194, R8 ;  /* 0x000000c2bc08723c */ /* 0x040fe20000041808 */
[----:B------:R-:W2:Y:S05]  /*1e550*/  LDSM.16.M88.4 R192, [R219+0xb800] ;  /* 0x00b80000dbc0783b */ /* 0x000eaa0000000200 */
        /* <DEDUP_REMOVED lines=8> */
[----:B------:R-:W5:Y:S05]  /*1e5e0*/  LDSM.16.M88.4 R188, [R215+0x2800] ;  /* 0x00280000d7bc783b */ /* 0x000f6a0000000200 */
[C---:B-1----:R-:W-:Y:S01]  /*1e5f0*/  HMMA.16816.F32.BF16 R4, R172.reuse, R176, R4 ;  /* 0x000000b0ac04723c */ /* 0x042fe20000041804 */
[----:B------:R-:W1:Y:S05]  /*1e600*/  LDSM.16.M88.4 R200, [R215+0x3000] ;  /* 0x00300000d7c8783b */ /* 0x000e6a0000000200 */
[C---:B------:R-:W-:Y:S01]  /*1e610*/  HMMA.16816.F32.BF16 R8, R172.reuse, R178, R8 ;  /* 0x000000b2ac08723c */ /* 0x040fe20000041808 */
[----:B------:R-:W3:Y:S05]  /*1e620*/  LDSM.16.M88.4 R176, [R215+0x3800] ;  /* 0x00380000d7b0783b */ /* 0x000eea0000000200 */
        /* <DEDUP_REMOVED lines=8> */
[----:B------:R-:W2:Y:S05]  /*1e6b0*/  LDSM.16.M88.4 R172, [R224+0xc800] ;  /* 0x00c80000e0ac783b */ /* 0x000eaa0000000200 */
[C---:B----4-:R-:W-:Y:S01]  /*1e6c0*/  HMMA.16816.F32.BF16 R4, R164.reuse, R180, R4 ;  /* 0x000000b4a404723c */ /* 0x050fe20000041804 */
[----:B------:R-:W4:Y:S05]  /*1e6d0*/  LDSM.16.M88.4 R192, [R224+0xd000] ;  /* 0x00d00000e0c0783b */ /* 0x000f2a0000000200 */
[C---:B------:R-:W-:Y:S01]  /*1e6e0*/  HMMA.16816.F32.BF16 R8, R164.reuse, R182, R8 ;  /* 0x000000b6a408723c */ /* 0x040fe20000041808 */
[----:B------:R-:W4:Y:S05]  /*1e6f0*/  LDSM.16.M88.4 R180, [R224+0xd800] ;  /* 0x00d80000e0b4783b */ /* 0x000f2a0000000200 */
[C---:B-----5:R-:W-:Y:S06]  /*1e700*/  HMMA.16816.F32.BF16 R12, R164.reuse, R188, R12 ;  /* 0x000000bca40c723c */ /* 0x060fec000004180c */
[C---:B------:R-:W-:Y:S01]  /*1e710*/  HMMA.16816.F32.BF16 R16, R164.reuse, R190, R16 ;  /* 0x000000bea410723c */ /* 0x040fe20000041810 */
[----:B------:R-:W-:Y:S05]  /*1e720*/  LDSM.16.M88.4 R188, [R223+0x4000] ;  /* 0x00400000dfbc783b */ /* 0x000fea0000000200 */
[C---:B-1----:R-:W-:Y:S06]  /*1e730*/  HMMA.16816.F32.BF16 R20, R164.reuse, R200, R20 ;  /* 0x000000c8a414723c */ /* 0x042fec0000041814 */
[C---:B------:R-:W-:Y:S01]  /*1e740*/  HMMA.16816.F32.BF16 R24, R164.reuse, R202, R24 ;  /* 0x000000caa418723c */ /* 0x040fe20000041818 */
[----:B------:R-:W1:Y:S05]  /*1e750*/  LDSM.16.M88.4 R200, [R210] ;  /* 0x00000000d2c8783b */ /* 0x000e6a0000000200 */
[C---:B---3--:R-:W-:Y:S06]  /*1e760*/  HMMA.16816.F32.BF16 R28, R164.reuse, R176, R28 ;  /* 0x000000b0a41c723c */ /* 0x048fec000004181c */
[----:B------:R-:W-:Y:S01]  /*1e770*/  HMMA.16816.F32.BF16 R32, R164, R178, R32 ;  /* 0x000000b2a420723c */ /* 0x000fe20000041820 */
[----:B------:R-:W3:Y:S05]  /*1e780*/  LDSM.16.M88.4 R164, [R209] ;  /* 0x00000000d1a4783b */ /* 0x000eea0000000200 */
[C---:B--2---:R-:W-:Y:S01]  /*1e790*/  HMMA.16816.F32.BF16 R4, R184.reuse, R196, R4 ;  /* 0x000000c4b804723c */ /* 0x044fe20000041804 */
[----:B------:R-:W-:Y:S05]  /*1e7a0*/  LDSM.16.M88.4 R176, [R207] ;  /* 0x00000000cfb0783b */ /* 0x000fea0000000200 */
[C---:B------:R-:W-:Y:S01]  /*1e7b0*/  HMMA.16816.F32.BF16 R8, R184.reuse, R198, R8 ;  /* 0x000000c6b808723c */ /* 0x040fe20000041808 */
[----:B------:R-:W-:Y:S05]  /*1e7c0*/  LDSM.16.M88.4 R196, [R219+0xc000] ;  /* 0x00c00000dbc4783b */ /* 0x000fea0000000200 */
[C---:B------:R-:W-:Y:S06]  /*1e7d0*/  HMMA.16816.F32.BF16 R12, R184.reuse, R172, R12 ;  /* 0x000000acb80c723c */ /* 0x040fec000004180c */
[C---:B------:R-:W-:Y:S01]  /*1e7e0*/  HMMA.16816.F32.BF16 R16, R184.reuse, R174, R16 ;  /* 0x000000aeb810723c */ /* 0x040fe20000041810 */
[----:B------:R-:W2:Y:S05]  /*1e7f0*/  LDSM.16.M88.4 R172, [R208] ;  /* 0x00000000d0ac783b */ /* 0x000eaa0000000200 */
[C---:B----4-:R-:W-:Y:S06]  /*1e800*/  HMMA.16816.F32.BF16 R20, R184.reuse, R192, R20 ;  /* 0x000000c0b814723c */ /* 0x050fec0000041814 */
        /* <DEDUP_REMOVED lines=8> */
[----:B------:R-:W1:Y:S05]  /*1e890*/  LDSM.16.M88.4 R200, [R219+0xd800] ;  /* 0x00d80000dbc8783b */ /* 0x000e6a0000000200 */
[C---:B---3--:R-:W-:Y:S06]  /*1e8a0*/  HMMA.16816.F32.BF16 R12, R188.reuse, R164, R12 ;  /* 0x000000a4bc0c723c */ /* 0x048fec000004180c */
[C---:B------:R-:W-:Y:S01]  /*1e8b0*/  HMMA.16816.F32.BF16 R16, R188.reuse, R166, R16 ;  /* 0x000000a6bc10723c */ /* 0x040fe20000041810 */
[----:B------:R-:W-:Y:S05]  /*1e8c0*/  LDSM.16.M88.4 R164, [R220+0x4000] ;  /* 0x00400000dca4783b */ /* 0x000fea0000000200 */
[C---:B--2---:R-:W-:Y:S06]  /*1e8d0*/  HMMA.16816.F32.BF16 R20, R188.reuse, R172, R20 ;  /* 0x000000acbc14723c */ /* 0x044fec0000041814 */
[C---:B------:R-:W-:Y:S01]  /*1e8e0*/  HMMA.16816.F32.BF16 R24, R188.reuse, R174, R24 ;  /* 0x000000aebc18723c */ /* 0x040fe20000041818 */
[----:B------:R-:W2:Y:S05]  /*1e8f0*/  LDSM.16.M88.4 R172, [R215+0x4000] ;  /* 0x00400000d7ac783b */ /* 0x000eaa0000000200 */
[C---:B------:R-:W-:Y:S06]  /*1e900*/  HMMA.16816.F32.BF16 R28, R188.reuse, R176, R28 ;  /* 0x000000b0bc1c723c */ /* 0x040fec000004181c */
[----:B------:R-:W-:Y:S01]  /*1e910*/  HMMA.16816.F32.BF16 R32, R188, R178, R32 ;  /* 0x000000b2bc20723c */ /* 0x000fe20000041820 */
[----:B------:R-:W3:Y:S05]  /*1e920*/  LDSM.16.M88.4 R176, [R215+0x4800] ;  /* 0x00480000d7b0783b */ /* 0x000eea0000000200 */
        /* <DEDUP_REMOVED lines=9> */
[----:B------:R-:W1:Y:S05]  /*1e9c0*/  LDSM.16.M88.4 R184, [R224+0xe000] ;  /* 0x00e00000e0b8783b */ /* 0x000e6a0000000200 */
[C---:B------:R-:W-:Y:S06]  /*1e9d0*/  HMMA.16816.F32.BF16 R28, R192.reuse, R200, R28 ;  /* 0x000000c8c01c723c */ /* 0x040fec000004181c */
[----:B------:R-:W-:Y:S01]  /*1e9e0*/  HMMA.16816.F32.BF16 R32, R192, R202, R32 ;  /* 0x000000cac020723c */ /* 0x000fe20000041820 */
[----:B------:R-:W5:Y:S05]  /*1e9f0*/  LDSM.16.M88.4 R192, [R224+0xe800] ;  /* 0x00e80000e0c0783b */ /* 0x000f6a0000000200 */
[C---:B--2---:R-:W-:Y:S01]  /*1ea00*/  HMMA.16816.F32.BF16 R4, R164.reuse, R172, R4 ;  /* 0x000000aca404723c */ /* 0x044fe20000041804 */
[----:B------:R-:W2:Y:S05]  /*1ea10*/  LDSM.16.M88.4 R200, [R224+0xf000] ;  /* 0x00f00000e0c8783b */ /* 0x000eaa0000000200 */
[C---:B------:R-:W-:Y:S01]  /*1ea20*/  HMMA.16816.F32.BF16 R8, R164.reuse, R174, R8 ;  /* 0x000000aea408723c */ /* 0x040fe20000041808 */
[----:B------:R-:W2:Y:S05]  /*1ea30*/  LDSM.16.M88.4 R172, [R224+0xf800] ;  /* 0x00f80000e0ac783b */ /* 0x000eaa0000000200 */
        /* <DEDUP_REMOVED lines=8> */
[----:B------:R-:W4:Y:S05]  /*1eac0*/  LDSM.16.M88.4 R164, [R205] ;  /* 0x00000000cda4783b */ /* 0x000f2a0000000200 */
[C---:B-1----:R-:W-:Y:S01]  /*1ead0*/  HMMA.16816.F32.BF16 R4, R180.reuse, R184, R4 ;  /* 0x000000b8b404723c */ /* 0x042fe20000041804 */
[----:B------:R-:W1:Y:S05]  /*1eae0*/  LDSM.16.M88.4 R196, [R204] ;  /* 0x00000000ccc4783b */ /* 0x000e6a0000000200 */
[C---:B------:R-:W-:Y:S01]  /*1eaf0*/  HMMA.16816.F32.BF16 R8, R180.reuse, R186, R8 ;  /* 0x000000bab408723c */ /* 0x040fe20000041808 */
[----:B------:R-:W1:Y:S05]  /*1eb00*/  LDSM.16.M88.4 R184, [R168] ;  /* 0x00000000a8b8783b */ /* 0x000e6a0000000200 */
[C---:B-----5:R-:W-:Y:S06]  /*1eb10*/  HMMA.16816.F32.BF16 R12, R180.reuse, R192, R12 ;  /* 0x000000c0b40c723c */ /* 0x060fec000004180c */
[C---:B------:R-:W-:Y:S01]  /*1eb20*/  HMMA.16816.F32.BF16 R16, R180.reuse, R194, R16 ;  /* 0x000000c2b410723c */ /* 0x040fe20000041810 */
[----:B------:R-:W-:Y:S05]  /*1eb30*/  LDSM.16.M88.4 R192, [R221+0x6000] ;  /* 0x00600000ddc0783b */ /* 0x000fea0000000200 */
[C---:B--2---:R-:W-:Y:S06]  /*1eb40*/  HMMA.16816.F32.BF16 R20, R180.reuse, R200, R20 ;  /* 0x000000c8b414723c */ /* 0x044fec0000041814 */
[C---:B------:R-:W-:Y:S01]  /*1eb50*/  HMMA.16816.F32.BF16 R24, R180.reuse, R202, R24 ;  /* 0x000000cab418723c */ /* 0x040fe20000041818 */
[----:B------:R-:W2:Y:S05]  /*1eb60*/  LDSM.16.M88.4 R200, [R219+0xe000] ;  /* 0x00e00000dbc8783b */ /* 0x000eaa0000000200 */
[C---:B------:R-:W-:Y:S06]  /*1eb70*/  HMMA.16816.F32.BF16 R28, R180.reuse, R172, R28 ;  /* 0x000000acb41c723c */ /* 0x040fec000004181c */
[----:B------:R-:W-:Y:S01]  /*1eb80*/  HMMA.16816.F32.BF16 R32, R180, R174, R32 ;  /* 0x000000aeb420723c */ /* 0x000fe20000041820 */
[----:B------:R-:W-:Y:S05]  /*1eb90*/  LDSM.16.M88.4 R172, [R219+0xf000] ;  /* 0x00f00000dbac783b */ /* 0x000fea0000000200 */
        /* <DEDUP_REMOVED lines=10> */
[C---:B------:R-:W-:Y:S06]  /*1ec40*/  HMMA.16816.F32.BF16 R28, R176.reuse, R184, R28 ;  /* 0x000000b8b01c723c */ /* 0x040fec000004181c */
[----:B------:R-:W-:Y:S06]  /*1ec50*/  HMMA.16816.F32.BF16 R32, R176, R186, R32 ;  /* 0x000000bab020723c */ /* 0x000fec0000041820 */
[C---:B--2---:R-:W-:Y:S06]  /*1ec60*/  HMMA.16816.F32.BF16 R4, R192.reuse, R200, R4 ;  /* 0x000000c8c004723c */ /* 0x044fec0000041804 */
[C---:B------:R-:W-:Y:S06]  /*1ec70*/  HMMA.16816.F32.BF16 R8, R192.reuse, R202, R8 ;  /* 0x000000cac008723c */ /* 0x040fec0000041808 */
[C---:B---3--:R-:W-:Y:S06]  /*1ec80*/  HMMA.16816.F32.BF16 R12, R192.reuse, R164, R12 ;  /* 0x000000a4c00c723c */ /* 0x048fec000004180c */
[C---:B------:R-:W-:Y:S01]  /*1ec90*/  HMMA.16816.F32.BF16 R16, R192.reuse, R166, R16 ;  /* 0x000000a6c010723c */ /* 0x040fe20000041810 */
[----:B------:R-:W2:Y:S05]  /*1eca0*/  LDSM.16.M88.4 R164, [R215+0x6800] ;  /* 0x00680000d7a4783b */ /* 0x000eaa0000000200 */
[C---:B------:R-:W-:Y:S06]  /*1ecb0*/  HMMA.16816.F32.BF16 R20, R192.reuse, R172, R20 ;  /* 0x000000acc014723c */ /* 0x040fec0000041814 */
[C---:B------:R-:W-:Y:S06]  /*1ecc0*/  HMMA.16816.F32.BF16 R24, R192.reuse, R174, R24 ;  /* 0x000000aec018723c */ /* 0x040fec0000041818 */
[C---:B------:R-:W-:Y:S06]  /*1ecd0*/  HMMA.16816.F32.BF16 R28, R192.reuse, R180, R28 ;  /* 0x000000b4c01c723c */ /* 0x040fec000004181c */
[----:B------:R-:W-:Y:S06]  /*1ece0*/  HMMA.16816.F32.BF16 R32, R192, R182, R32 ;  /* 0x000000b6c020723c */ /* 0x000fec0000041820 */
[C---:B-1----:R-:W-:Y:S06]  /*1ecf0*/  HMMA.16816.F32.BF16 R4, R188.reuse, R196, R4 ;  /* 0x000000c4bc04723c */ /* 0x042fec0000041804 */
[C---:B------:R-:W-:Y:S06]  /*1ed00*/  HMMA.16816.F32.BF16 R8, R188.reuse, R198, R8 ;  /* 0x000000c6bc08723c */ /* 0x040fec0000041808 */
[C---:B--2---:R-:W-:Y:S06]  /*1ed10*/  HMMA.16816.F32.BF16 R12, R188.reuse, R164, R12 ;  /* 0x000000a4bc0c723c */ /* 0x044fec000004180c */
        /* <DEDUP_REMOVED lines=45> */
[----:B------:R1:W1:Y:S10]  /*1eff0*/  MUFU.TANH R198, R16 ;  /* 0x0000001000c67308 */ /* 0x0002740000002400 */
        /* <DEDUP_REMOVED lines=51> */
[----:B------:R-:W-:Y:S02]  /*1f330*/  IABS R6, R11 ;  /* 0x0000000b00067213 */ /* 0x000fe40000000000 */
        /* <DEDUP_REMOVED lines=23> */
[----:B------:R-:W-:Y:S02]  /*1f4b0*/  ISETP.NE.AND P2, PT, R12, RZ, PT ;  /* 0x000000ff0c00720c */ /* 0x000fe40003f45270 */
[----:B------:R-:W-:Y:S07]  /*1f4c0*/  LOP3.LUT R7, RZ, R12, RZ, 0x33, !PT ;  /* 0x0000000cff077212 */ /* 0x000fee00078e33ff */
[----:B------:R-:W-:Y:S02]  /*1f4d0*/  @P3 VIADD R8, R8, 0x1 ;  /* 0x0000000108083836 */ /* 0x000fe40000000000 */
[----:B------:R-:W-:Y:S02]  /*1f4e0*/  @P4 VIADD R10, R10, 0x1 ;  /* 0x000000010a0a4836 */ /* 0x000fe40000000000 */
[----:B------:R-:W-:Y:S02]  /*1f4f0*/  @!P0 IMAD.MOV R8, RZ, RZ, -R8 ;  /* 0x000000ffff088224 */ /* 0x000fe400078e0a08 */
[----:B------:R-:W-:Y:S03]  /*1f500*/  @!P1 IMAD.MOV R10, RZ, RZ, -R10 ;  /* 0x000000ffff0a9224 */ /* 0x000fe600078e0a0a */
[C---:B------:R-:W-:Y:S02]  /*1f510*/  SEL R9, R7.reuse, R8, !P2 ;  /* 0x0000000807097207 */ /* 0x040fe40005000000 */
[----:B------:R-:W-:Y:S02]  /*1f520*/  SEL R7, R7, R10, !P2 ;  /* 0x0000000a07077207 */ /* 0x000fe40005000000 */
[-C--:B------:R-:W-:Y:S01]  /*1f530*/  LEA R18, P1, R9, R240.reuse, 0x2 ;  /* 0x000000f009127211 */ /* 0x080fe200078210ff */
[----:B------:R-:W3:Y:S01]  /*1f540*/  LD.E.64 R10, desc[UR4][R2.64+0x38] ;  /* 0x00003804020a7980 */ /* 0x000ee2000c101b00 */
        /* <DEDUP_REMOVED lines=19> */
.L_x_2975:
[----:B------:R-:W-:Y:S02]  /*1f680*/  R2UR UR4, R170 ;  /* 0x00000000aa0472ca */ /* 0x000fe400000e0000 */
[----:B------:R-:W-:Y:S11]  /*1f690*/  R2UR UR5, R171 ;  /* 0x00000000ab0572ca */ /* 0x000ff600000e0000 */
[----:B------:R-:W-:Y:S02]  /*1f6a0*/  @!UPT UIADD3 URZ, URZ, URZ, URZ ;  /* 0x0000003f3f3ff290 */ /* 0x000fe4000fffe03f */
[----:B-1----:R-:W2:Y:S02]  /*1f6b0*/  LD.E R12, desc[UR4][R2.64+0x38] ;  /* 0x00003804020c7980 */ /* 0x002ea4000c101900 */
[----:B--2---:R-:W-:Y:S05]  /*1f6c0*/  IMAD.U32 R12, R12, -0x40, RZ ;  /* 0xffffffc00c0c7824 */ /* 0x004fea00078e00ff */
[----:B------:R-:W-:Y:S02]  /*1f6d0*/  SHF.R.S32.HI R7, RZ, 0x1f, R12 ;  /* 0x0000001fff077819 */ /* 0x000fe4000001140c */
.L_x_2976:
[----:B------:R-:W-:Y:S05]  /*1f6e0*/  BSYNC B0 ;  /* 0x0000000000007941 */ /* 0x000fea0003800000 */
.L_x_2974:
[----:B------:R-:W-:Y:S02]  /*1f6f0*/  R2UR UR12, R170 ;  /* 0x00000000aa0c72ca */ /* 0x000fe400000e0000 */
[C---:B------:R-:W-:Y:S02]  /*1f700*/  R2UR UR13, R171.reuse ;  /* 0x00000000ab0d72ca */ /* 0x040fe400000e0000 */
[----:B------:R-:W-:Y:S02]  /*1f710*/  LEA R230, P0, R12, R230, 0x1 ;  /* 0x000000e60ce67211 */ /* 0x000fe400078008ff */
[C---:B------:R-:W-:Y:S02]  /*1f720*/  R2UR UR10, R170.reuse ;  /* 0x00000000aa0a72ca */ /* 0x040fe400000e0000 */
[C---:B------:R-:W-:Y:S02]  /*1f730*/  R2UR UR11, R171.reuse ;  /* 0x00000000ab0b72ca */ /* 0x040fe400000e0000 */
        /* <DEDUP_REMOVED lines=8> */
[----:B------:R2:W-:Y:S01]  /*1f7c0*/  LDGSTS.E.BYPASS.LTC128B.128 [R237+0x8000], desc[UR12][R230.64] ;  /* 0x08000000e6ed7fae */ /* 0x0005e2000b901d4c */
        /* <DEDUP_REMOVED lines=38> */
.L_x_2973:
[----:B------:R-:W-:Y:S05]  /*1fa30*/  BSYNC B1 ;  /* 0x0000000000017941 */ /* 0x000fea0003800000 */
.L_x_2972:
[----:B------:R-:W-:Y:S01]  /*1fa40*/  R2UR UR4, R170 ;  /* 0x00000000aa0472ca */ /* 0x000fe200000e0000 */
[----:B-1----:R-:W-:Y:S01]  /*1fa50*/  LDSM.16.MT88.4 R12, [R229+0x10000] ;  /* 0x01000000e50c783b */ /* 0x002fe20000004200 */
[----:B------:R-:W-:Y:S02]  /*1fa60*/  R2UR UR5, R171 ;  /* 0x00000000ab0572ca */ /* 0x000fe400000e0000 */
[----:B--2---:R-:W-:Y:S02]  /*1fa70*/  FMNMX.FTZ R5, R179, R169, !PT ;  /* 0x000000a9b3057209 */ /* 0x004fe40007810000 */
        /* <DEDUP_REMOVED lines=63> */
[-CC-:B------:R-:W-:Y:S01]  /*1fe70*/  FFMA.FTZ R169, R10, R166.reuse, -R179.reuse ;  /* 0x000000a60aa97223 */ /* 0x180fe200000108b3 */
[----:B------:R-:W2:Y:S01]  /*1fe80*/  MUFU.EX2 R0, R0 ;  /* 0x0000000000007308 */ /* 0x000ea20000000800 */
[-CC-:B------:R-:W-:Y:S01]  /*1fe90*/  FFMA.FTZ R199, R173, R166.reuse, -R179.reuse ;  /* 0x000000a6adc77223 */ /* 0x180fe200000108b3 */
[-C--:B------:R-:W-:Y:S01]  /*1fea0*/  FFMA.FTZ R203, R172, R166.reuse, -R179 ;  /* 0x000000a6accb7223 */ /* 0x080fe200000108b3 */
[-CC-:B------:R-:W-:Y:S01]  /*1feb0*/  FFMA.FTZ R183, R183, R166.reuse, -R185.reuse ;  /* 0x000000a6b7b77223 */ /* 0x180fe200000108b9 */
[-C--:B------:R-:W-:Y:S01]  /*1fec0*/  FFMA.FTZ R177, R177, R166.reuse, -R185 ;  /* 0x000000a6b1b17223 */ /* 0x080fe200000108b9 */
[--C-:B------:R-:W-:Y:S01]  /*1fed0*/  FFMA.FTZ R176, R176, R166, -R179.reuse ;  /* 0x000000a6b0b07223 */ /* 0x100fe200000108b3 */
[C---:B-1----:R-:W-:Y:S01]  /*1fee0*/  FMUL.FTZ R4, R2.reuse, R160 ;  /* 0x000000a002047220 */ /* 0x042fe20000410000 */
        /* <DEDUP_REMOVED lines=19> */
[----:B------:R-:W-:Y:S01]  /*20020*/  FMUL.FTZ R27, R0, R143 ;  /* 0x0000008f001b7220 */ /* 0x000fe20000410000 */
        /* <DEDUP_REMOVED lines=32> */
[----:B------:R-:W-:Y:S01]  /*20230*/  FFMA.FTZ R178, R178, R166, -R179 ;  /* 0x000000a6b2b27223 */ /* 0x000fe200000108b3 */
[C---:B------:R-:W-:Y:S01]  /*20240*/  FMUL.FTZ R56, R2.reuse, R56 ;  /* 0x0000003802387220 */ /* 0x040fe20000410000 */
[----:B------:R-:W-:Y:S01]  /*20250*/  FMUL.FTZ R57, R2, R57 ;  /* 0x0000003902397220 */ /* 0x000fe20000410000 */
[C---:B------:R-:W-:Y:S01]  /*20260*/  FMUL.FTZ R58, R0.reuse, R58 ;  /* 0x0000003a003a7220 */ /* 0x040fe20000410000 */
[----:B------:R-:W-:Y:S03]  /*20270*/  FMUL.FTZ R59, R0, R59 ;  /* 0x0000003b003b7220 */ /* 0x000fe60000410000 */
[----:B------:R-:W4:Y:S01]  /*20280*/  MUFU.EX2 R169, R169 ;  /* 0x000000a900a97308 */ /* 0x000f220000000800 */
        /* <DEDUP_REMOVED lines=25> */
[C---:B------:R-:W-:Y:S01]  /*20420*/  FMUL.FTZ R81, R2.reuse, R81 ;  /* 0x0000005102517220 */ /* 0x040fe20000410000 */
        /* <DEDUP_REMOVED lines=35> */
[----:B------:R-:W2:Y:S01]  /*20660*/  LDSM.16.MT88.4 R136, [R226+0x12000] ;  /* 0x01200000e288783b */ /* 0x000ea20000004200 */
        /* <DEDUP_REMOVED lines=8> */
[C---:B------:R-:W-:Y:S01]  /*206f0*/  HMMA.16816.F32.BF16 R32, R160.reuse, R158, R32 ;  /* 0x0000009ea020723c */ /* 0x040fe20000041820 */
[----:B------:R-:W-:Y:S04]  /*20700*/  LDSM.16.MT88.4 R156, [R228+0x12800] ;  /* 0x01280000e49c783b */ /* 0x000fe80000004200 */
[----:B------:R-:W-:Y:S01]  /*20710*/  FMUL.FTZ R103, R0, R103 ;  /* 0x0000006700677220 */ /* 0x000fe20000410000 */
[C---:B---3--:R-:W-:Y:S05]  /*20720*/  HMMA.16816.F32.BF16 R36, R160.reuse, R148, R36 ;  /* 0x00000094a024723c */ /* 0x048fea0000041824 */
        /* <DEDUP_REMOVED lines=9> */
[C---:B-----5:R-:W-:Y:S05]  /*207c0*/  HMMA.16816.F32.BF16 R52, R160.reuse, R132, R52 ;  /* 0x00000084a034723c */ /* 0x060fea0000041834 */
        /* <DEDUP_REMOVED lines=24> */
[-CC-:B------:R-:W-:Y:S01]  /*20950*/  FFMA.FTZ R197, R194, R166.reuse, -R185.reuse ;  /* 0x000000a6c2c57223 */ /* 0x180fe200000108b9 */
[C---:B---3--:R-:W-:Y:S05]  /*20960*/  HMMA.16816.F32.BF16 R76, R160.reuse, R132, R76 ;  /* 0x00000084a04c723c */ /* 0x048fea000004184c */
[-CC-:B------:R-:W-:Y:S01]  /*20970*/  FFMA.FTZ R194, R175, R166.reuse, -R185.reuse ;  /* 0x000000a6afc27223 */ /* 0x180fe200000108b9 */
[C---:B------:R-:W-:Y:S01]  /*20980*/  HMMA.16816.F32.BF16 R80, R160.reuse, R134, R80 ;  /* 0x00000086a050723c */ /* 0x040fe20000041850 */
[----:B------:R-:W3:Y:S01]  /*20990*/  LDSM.16.MT88.4 R132, [R229+0x16000] ;  /* 0x01600000e584783b */ /* 0x000ee20000004200 */
[----:B------:R-:W-:Y:S03]  /*209a0*/  MUFU.EX2 R197, R197 ;  /* 0x000000c500c57308 */ /* 0x000fe60000000800 */
[-C--:B------:R-:W-:Y:S01]  /*209b0*/  FFMA.FTZ R201, R200, R166.reuse, -R185 ;  /* 0x000000a6c8c97223 */ /* 0x080fe200000108b9 */
[C---:B--2---:R-:W-:Y:S06]  /*209c0*/  HMMA.16816.F32.BF16 R84, R160.reuse, R136, R84 ;  /* 0x00000088a054723c */ /* 0x044fec0000041854 */
[----:B------:R-:W2:Y:S01]  /*209d0*/  MUFU.EX2 R194, R194 ;  /* 0x000000c200c27308 */ /* 0x000ea20000000800 */
[-CC-:B------:R-:W-:Y:S01]  /*209e0*/  FFMA.FTZ R200, R174, R166.reuse, -R179.reuse ;  /* 0x000000a6aec87223 */ /* 0x180fe200000108b3 */
[C---:B------:R-:W-:Y:S01]  /*209f0*/  HMMA.16816.F32.BF16 R88, R160.reuse, R138, R88 ;  /* 0x0000008aa058723c */ /* 0x040fe20000041858 */
[----:B------:R-:W4:Y:S02]  /*20a00*/  LDSM.16.MT88.4 R136, [R228+0x16000] ;  /* 0x01600000e488783b */ /* 0x000f240000004200 */
[-C--:B------:R-:W-:Y:S01]  /*20a10*/  FFMA.FTZ R196, R196, R166.reuse, -R179 ;  /* 0x000000a6c4c47223 */ /* 0x080fe200000108b3 */
[--C-:B------:R-:W-:Y:S01]  /*20a20*/  FFMA.FTZ R198, R198, R166, -R185.reuse ;  /* 0x000000a6c6c67223 */ /* 0x100fe200000108b9 */
[C---:B------:R-:W-:Y:S01]  /*20a30*/  FMUL.FTZ R124, R2.reuse, R124 ;  /* 0x0000007c027c7220 */ /* 0x040fe20000410000 */
[----:B------:R-:W-:Y:S03]  /*20a40*/  FMUL.FTZ R125, R2, R125 ;  /* 0x0000007d027d7220 */ /* 0x000fe60000410000 */
[----:B------:R-:W-:Y:S01]  /*20a50*/  LDSM.16.MT88.4 R172, [R227+0x12800] ;  /* 0x01280000e3ac783b */ /* 0x000fe20000004200 */
[----:B------:R-:W-:Y:S01]  /*20a60*/  MUFU.EX2 R201, R201 ;  /* 0x000000c900c97308 */ /* 0x000fe20000000800 */
[C---:B------:R-:W-:Y:S01]  /*20a70*/  FMUL.FTZ R126, R0.reuse, R126 ;  /* 0x0000007e007e7220 */ /* 0x040fe20000410000 */
[----:B------:R-:W-:Y:S01]  /*20a80*/  FMUL.FTZ R127, R0, R127 ;  /* 0x0000007f007f7220 */ /* 0x000fe20000410000 */
[C---:B------:R-:W-:Y:S01]  /*20a90*/  FMUL.FTZ R128, R2.reuse, R128 ;  /* 0x0000008002807220 */ /* 0x040fe20000410000 */
[----:B------:R-:W-:Y:S01]  /*20aa0*/  FMUL.FTZ R129, R2, R129 ;  /* 0x0000008102817220 */ /* 0x000fe20000410000 */
[C---:B------:R-:W-:Y:S01]  /*20ab0*/  FMUL.FTZ R130, R0.reuse, R130 ;  /* 0x0000008200827220 */ /* 0x040fe20000410000 */
[----:B------:R-:W-:Y:S01]  /*20ac0*/  FMUL.FTZ R131, R0, R131 ;  /* 0x0000008300837220 */ /* 0x000fe20000410000 */
[C---:B-1----:R-:W-:Y:S03]  /*20ad0*/  HMMA.16816.F32.BF16 R92, R160.reuse, R140, R92 ;  /* 0x0000008ca05c723c */ /* 0x042fe6000004185c */
[----:B------:R-:W1:Y:S01]  /*20ae0*/  MUFU.EX2 R196, R196 ;  /* 0x000000c400c47308 */ /* 0x000e620000000800 */
[-CC-:B------:R-:W-:Y:S01]  /*20af0*/  FFMA.FTZ R248, R248, R166.reuse, -R185.reuse ;  /* 0x000000a6f8f87223 */ /* 0x180fe200000108b9 */
[-C--:B------:R-:W-:Y:S01]  /*20b00*/  FFMA.FTZ R187, R187, R166.reuse, -R185 ;  /* 0x000000a6bbbb7223 */ /* 0x080fe200000108b9 */
[-CC-:B------:R-:W-:Y:S01]  /*20b10*/  FFMA.FTZ R252, R252, R166.reuse, -R179.reuse ;  /* 0x000000a6fcfc7223 */ /* 0x180fe200000108b3 */
[C---:B------:R-:W-:Y:S01]  /*20b20*/  HMMA.16816.F32.BF16 R96, R160.reuse, R142, R96 ;  /* 0x0000008ea060723c */ /* 0x040fe20000041860 */
[----:B------:R-:W5:Y:S05]  /*20b30*/  LDSM.16.MT88.4 R140, [R227+0x16000] ;  /* 0x01600000e38c783b */ /* 0x000f6a0000004200 */
[----:B------:R-:W1:Y:S01]  /*20b40*/  MUFU.EX2 R198, R198 ;  /* 0x000000c600c67308 */ /* 0x000e620000000800 */
[-C--:B------:R-:W-:Y:S01]  /*20b50*/  FFMA.FTZ R250, R250, R166.reuse, -R179 ;  /* 0x000000a6fafa7223 */ /* 0x080fe200000108b3 */
[C---:B---3--:R-:W-:Y:S08]  /*20b60*/  HMMA.16816.F32.BF16 R100, R160.reuse, R132, R100 ;  /* 0x00000084a064723c */ /* 0x048ff00000041864 */
[----:B------:R-:W3:Y:S01]  /*20b70*/  MUFU.EX2 R200, R200 ;  /* 0x000000c800c87308 */ /* 0x000ee20000000800 */
[C---:B------:R-:W-:Y:S01]  /*20b80*/  HMMA.16816.F32.BF16 R104, R160.reuse, R134, R104 ;  /* 0x00000086a068723c */ /* 0x040fe20000041868 */
[----:B------:R-:W2:Y:S02]  /*20b90*/  LDSM.16.MT88.4 R132, [R226+0x16000] ;  /* 0x01600000e284783b */ /* 0x000ea40000004200 */
[-CC-:B------:R-:W-:Y:S03]  /*20ba0*/  FFMA.FTZ R202, R202, R166.reuse, -R185.reuse ;  /* 0x000000a6caca7223 */ /* 0x180fe600000108b9 */
[C---:B----4-:R-:W-:Y:S03]  /*20bb0*/  HMMA.16816.F32.BF16 R108, R160.reuse, R136, R108 ;  /* 0x00000088a06c723c */ /* 0x050fe6000004186c */
[----:B------:R-:W-:Y:S02]  /*20bc0*/  MUFU.EX2 R171, R187 ;  /* 0x000000bb00ab7308 */ /* 0x000fe40000000800 */
[-CC-:B------:R-:W-:Y:S01]  /*20bd0*/  FFMA.FTZ R186, R186, R166.reuse, -R185.reuse ;  /* 0x000000a6baba7223 */ /* 0x180fe200000108b9 */
[C---:B------:R-:W-:Y:S01]  /*20be0*/  HMMA.16816.F32.BF16 R112, R160.reuse, R138, R112 ;  /* 0x0000008aa070723c */ /* 0x040fe20000041870 */
[----:B------:R-:W4:Y:S06]  /*20bf0*/  LDSM.16.MT88.4 R136, [R229+0x10800] ;  /* 0x01080000e588783b */ /* 0x000f2c0000004200 */
[----:B------:R-:W-:Y:S01]  /*20c00*/  MUFU.EX2 R170, R186 ;  /* 0x000000ba00aa7308 */ /* 0x000fe20000000800 */
[-C--:B------:R-:W-:Y:S03]  /*20c10*/  FFMA.FTZ R185, R181, R166.reuse, -R185 ;  /* 0x000000a6b5b97223 */ /* 0x080fe600000108b9 */
[-CC-:B------:R-:W-:Y:S01]  /*20c20*/  FFMA.FTZ R184, R184, R166.reuse, -R179.reuse ;  /* 0x000000a6b8b87223 */ /* 0x180fe200000108b3 */
[-CC-:B------:R-:W-:Y:S01]  /*20c30*/  FFMA.FTZ R182, R182, R166.reuse, -R179.reuse ;  /* 0x000000a6b6b67223 */ /* 0x180fe200000108b3 */
[-CC-:B------:R-:W-:Y:S01]  /*20c40*/  FFMA.FTZ R167, R167, R166.reuse, -R179.reuse ;  /* 0x000000a6a7a77223 */ /* 0x180fe200000108b3 */
[----:B------:R-:W-:Y:S03]  /*20c50*/  FFMA.FTZ R179, R165, R166, -R179 ;  /* 0x000000a6a5b37223 */ /* 0x000fe600000108b3 */
[----:B------:R-:W-:Y:S01]  /*20c60*/  MUFU.EX2 R186, R178 ;  /* 0x000000b200ba7308 */ /* 0x000fe20000000800 */
[----:B------:R-:W-:Y:S01]  /*20c70*/  FFMA.FTZ R193, R0, R249, R193 ;  /* 0x000000f900c17223 */ /* 0x000fe200000100c1 */
[----:B------:R-:W-:Y:S01]  /*20c80*/  FFMA.FTZ R195, R2, R251, R195 ;  /* 0x000000fb02c37223 */ /* 0x000fe200000100c3 */
[C---:B-----5:R-:W-:Y:S07]  /*20c90*/  HMMA.16816.F32.BF16 R116, R160.reuse, R140, R116 ;  /* 0x0000008ca074723c */ /* 0x060fee0000041874 */
[----:B------:R-:W-:Y:S01]  /*20ca0*/  MUFU.EX2 R166, R179 ;  /* 0x000000b300a67308 */ /* 0x000fe20000000800 */
[----:B------:R-:W-:Y:S03]  /*20cb0*/  FADD.FTZ R193, R189, R193 ;  /* 0x000000c1bdc17221 */ /* 0x000fe60000010000 */
[----:B------:R-:W-:Y:S01]  /*20cc0*/  FADD.FTZ R192, R192, R195 ;  /* 0x000000c3c0c07221 */ /* 0x000fe20000010000 */
[C---:B------:R-:W-:Y:S01]  /*20cd0*/  HMMA.16816.F32.BF16 R120, R160.reuse, R142, R120 ;  /* 0x0000008ea078723c */ /* 0x040fe20000041878 */
[----:B------:R-:W5:Y:S04]  /*20ce0*/  LDSM.16.MT88.4 R140, [R229+0x12800] ;  /* 0x01280000e58c783b */ /* 0x000f680000004200 */
[----:B------:R-:W-:Y:S01]  /*20cf0*/  MUFU.EX2 R187, R184 ;  /* 0x000000b800bb7308 */ /* 0x000fe20000000800 */
[C---:B--2---:R-:W-:Y:S05]  /*20d00*/  HMMA.16816.F32.BF16 R124, R160.reuse, R132, R124 ;  /* 0x00000084a07c723c */ /* 0x044fea000004187c */
[----:B------:R-:W-:Y:S01]  /*20d10*/  FADD.FTZ R188, R188, R193 ;  /* 0x000000c1bcbc7221 */ /* 0x000fe20000010000 */
[----:B------:R-:W-:Y:S01]  /*20d20*/  HMMA.16816.F32.BF16 R128, R160, R134, R128 ;  /* 0x00000086a080723c */ /* 0x000fe20000041880 */
[----:B------:R-:W2:Y:S02]  /*20d30*/  LDSM.16.MT88.4 R160, [R226+0x12800] ;  /* 0x01280000e2a0783b */ /* 0x000ea40000004200 */
[----:B------:R-:W-:Y:S02]  /*20d40*/  MUFU.EX2 R184, R176 ;  /* 0x000000b000b87308 */ /* 0x000fe40000000800 */
[----:B------:R-:W-:Y:S01]  /*20d50*/  F2FP.BF16.F32.PACK_AB R132, R194, R197 ;  /* 0x000000c5c284723e */ /* 0x000fe200000010ff */
[----:B------:R-:W-:Y:S01]  /*20d60*/  FADD.FTZ R191, R191, R192 ;  /* 0x000000c0bfbf7221 */ /* 0x000fe20000010000 */
[----:B-1----:R-:W-:Y:S01]  /*20d70*/  F2FP.BF16.F32.PACK_AB R133, R196, R199 ;  /* 0x000000c7c485723e */ /* 0x002fe200000010ff */
[----:B------:R-:W-:Y:S05]  /*20d80*/  FADD.FTZ R188, R169, R188 ;  /* 0x000000bca9bc7221 */ /* 0x000fea0000010000 */
[----:B------:R-:W-:Y:S01]  /*20d90*/  MUFU.EX2 R232, R182 ;  /* 0x000000b600e87308 */ /* 0x000fe20000000800 */
[----:B------:R-:W-:Y:S01]  /*20da0*/  F2FP.BF16.F32.PACK_AB R134, R201, R198 ;  /* 0x000000c6c986723e */ /* 0x000fe200000010ff */
[----:B------:R-:W-:Y:S01]  /*20db0*/  FADD.FTZ R190, R190, R191 ;  /* 0x000000bfbebe7221 */ /* 0x000fe20000010000 */
[----:B---3--:R-:W-:Y:S01]  /*20dc0*/  F2FP.BF16.F32.PACK_AB R135, R203, R200 ;  /* 0x000000c8cb87723e */ /* 0x008fe200000010ff */
[----:B------:R-:W-:Y:S01]  /*20dd0*/  FADD.FTZ R199, R199, R188 ;  /* 0x000000bcc7c77221 */ /* 0x000fe20000010000 */
[----:B------:R-:W-:Y:S01]  /*20de0*/  MOV R169, R164 ;  /* 0x000000a400a97202 */ /* 0x000fe20000000f00 */
[----:B------:R-:W-:Y:S04]  /*20df0*/  FADD.FTZ R197, R197, R190 ;  /* 0x000000bec5c57221 */ /* 0x000fe80000010000 */
[----:B------:R1:W-:Y:S01]  /*20e00*/  MUFU.EX2 R182, R177 ;  /* 0x000000b100b67308 */ /* 0x0003e20000000800 */
[----:B------:R-:W-:Y:S01]  /*20e10*/  FADD.FTZ R199, R196, R199 ;  /* 0x000000c7c4c77221 */ /* 0x000fe20000010000 */
[C---:B----4-:R-:W-:Y:S05]  /*20e20*/  HMMA.16816.F32.BF16 R4, R132.reuse, R136, R4 ;  /* 0x000000888404723c */ /* 0x050fea0000041804 */
[----:B------:R-:W-:Y:S01]  /*20e30*/  FADD.FTZ R197, R194, R197 ;  /* 0x000000c5c2c57221 */ /* 0x000fe20000010000 */
[C---:B------:R-:W-:Y:S01]  /*20e40*/  HMMA.16816.F32.BF16 R8, R132.reuse, R138, R8 ;  /* 0x0000008a8408723c */ /* 0x040fe20000041808 */
[----:B------:R-:W3:Y:S01]  /*20e50*/  LDSM.16.MT88.4 R136, [R229+0x14800] ;  /* 0x01480000e588783b */ /* 0x000ee20000004200 */
[----:B------:R-:W-:Y:S03]  /*20e60*/  MUFU.EX2 R248, R248 ;  /* 0x000000f800f87308 */ /* 0x000fe60000000800 */
[----:B------:R-:W-:Y:S01]  /*20e70*/  FADD.FTZ R200, R200, R199 ;  /* 0x000000c7c8c87221 */ /* 0x000fe20000010000 */
[C---:B------:R-:W-:Y:S03]  /*20e80*/  HMMA.16816.F32.BF16 R12, R132.reuse, R144, R12 ;  /* 0x00000090840c723c */ /* 0x040fe6000004180c */
[----:B-1----:R-:W-:Y:S03]  /*20e90*/  LDSM.16.MT88.4 R176, [R226+0x11800] ;  /* 0x01180000e2b0783b */ /* 0x002fe60000004200 */
[----:B------:R-:W1:Y:S01]  /*20ea0*/  MUFU.EX2 R252, R252 ;  /* 0x000000fc00fc7308 */ /* 0x000e620000000800 */
[----:B------:R-:W-:Y:S01]  /*20eb0*/  FADD.FTZ R198, R198, R197 ;  /* 0x000000c5c6c67221 */ /* 0x000fe20000010000 */
[C---:B------:R-:W-:Y:S03]  /*20ec0*/  HMMA.16816.F32.BF16 R16, R132.reuse, R146, R16 ;  /* 0x000000928410723c */ /* 0x040fe60000041810 */
[----:B------:R-:W4:Y:S03]  /*20ed0*/  LDSM.16.MT88.4 R144, [R228+0x14800] ;  /* 0x01480000e490783b */ /* 0x000f260000004200 */
[C---:B------:R-:W-:Y:S02]  /*20ee0*/  HMMA.16816.F32.BF16 R20, R132.reuse, R148, R20 ;  /* 0x000000948414723c */ /* 0x040fe40000041814 */
[----:B------:R-:W2:Y:S03]  /*20ef0*/  MUFU.EX2 R250, R250 ;  /* 0x000000fa00fa7308 */ /* 0x000ea60000000800 */
[----:B------:R-:W-:Y:S01]  /*20f00*/  FADD.FTZ R203, R203, R200 ;  /* 0x000000c8cbcb7221 */ /* 0x000fe20000010000 */
[C---:B------:R-:W-:Y:S01]  /*20f10*/  HMMA.16816.F32.BF16 R24, R132.reuse, R150, R24 ;  /* 0x000000968418723c */ /* 0x040fe20000041818 */
[----:B------:R-:W-:Y:S05]  /*20f20*/  LDSM.16.MT88.4 R148, [R226+0x14800] ;  /* 0x01480000e294783b */ /* 0x000fea0000004200 */
[----:B------:R-:W4:Y:S01]  /*20f30*/  MUFU.EX2 R202, R202 ;  /* 0x000000ca00ca7308 */ /* 0x000f220000000800 */
[----:B------:R-:W-:Y:S01]  /*20f40*/  FADD.FTZ R201, R201, R198 ;  /* 0x000000c6c9c97221 */ /* 0x000fe20000010000 */
[C---:B------:R-:W-:Y:S08]  /*20f50*/  HMMA.16816.F32.BF16 R28, R132.reuse, R152, R28 ;  /* 0x00000098841c723c */ /* 0x040ff0000004181c */
[----:B------:R-:W-:Y:S01]  /*20f60*/  MUFU.EX2 R167, R167 ;  /* 0x000000a700a77308 */ /* 0x000fe20000000800 */
[C---:B------:R-:W-:Y:S01]  /*20f70*/  HMMA.16816.F32.BF16 R32, R132.reuse, R154, R32 ;  /* 0x0000009a8420723c */ /* 0x040fe20000041820 */
[----:B------:R-:W-:Y:S02]  /*20f80*/  LDSM.16.MT88.4 R152, [R228+0x16800] ;  /* 0x01680000e498783b */ /* 0x000fe40000004200 */
[----:B-1----:R-:W-:Y:S03]  /*20f90*/  FADD.FTZ R203, R252, R203 ;  /* 0x000000cbfccb7221 */ /* 0x002fe60000010000 */
[C---:B-----5:R-:W-:Y:S05]  /*20fa0*/  HMMA.16816.F32.BF16 R36, R132.reuse, R140, R36 ;  /* 0x0000008c8424723c */ /* 0x060fea0000041824 */
[C---:B--2---:R-:W-:Y:S01]  /*20fb0*/  FADD.FTZ R0, R250.reuse, R203 ;  /* 0x000000cbfa007221 */ /* 0x044fe20000010000 */
        /* <DEDUP_REMOVED lines=24> */
[C---:B------:R-:W-:Y:S05]  /*21140*/  HMMA.16816.F32.BF16 R104, R132.reuse, R138, R104 ;  /* 0x0000008a8468723c */ /* 0x040fea0000041868 */
[----:B------:R-:W-:Y:S01]  /*21150*/  F2FP.BF16.F32.PACK_AB R136, R171, R248 ;  /* 0x000000f8ab88723e */ /* 0x000fe200000010ff */
[C---:B------:R-:W-:Y:S05]  /*21160*/  HMMA.16816.F32.BF16 R108, R132.reuse, R152, R108 ;  /* 0x00000098846c723c */ /* 0x040fea000004186c */
[----:B------:R-:W-:Y:S01]  /*21170*/  F2FP.BF16.F32.PACK_AB R137, R250, R252 ;  /* 0x000000fcfa89723e */ /* 0x000fe200000010ff */
[C---:B------:R-:W-:Y:S01]  /*21180*/  HMMA.16816.F32.BF16 R112, R132.reuse, R154, R112 ;  /* 0x0000009a8470723c */ /* 0x040fe20000041870 */
[----:B------:R-:W-:Y:S04]  /*21190*/  LDSM.16.MT88.4 R152, [R228+0x13000] ;  /* 0x01300000e498783b */ /* 0x000fe80000004200 */
[----:B------:R-:W-:Y:S01]  /*211a0*/  F2FP.BF16.F32.PACK_AB R138, R170, R202 ;  /* 0x000000caaa8a723e */ /* 0x000fe200000010ff */
[C---:B------:R-:W-:Y:S05]  /*211b0*/  HMMA.16816.F32.BF16 R116, R132.reuse, R156, R116 ;  /* 0x0000009c8474723c */ /* 0x040fea0000041874 */
[-C--:B------:R-:W-:Y:S01]  /*211c0*/  F2FP.BF16.F32.PACK_AB R139, R232, R187.reuse ;  /* 0x000000bbe88b723e */ /* 0x080fe200000010ff */
[C---:B------:R-:W-:Y:S01]  /*211d0*/  HMMA.16816.F32.BF16 R120, R132.reuse, R158, R120 ;  /* 0x0000009e8478723c */ /* 0x040fe20000041878 */
[----:B------:R-:W-:Y:S04]  /*211e0*/  LDSM.16.MT88.4 R156, [R229+0x15000] ;  /* 0x01500000e59c783b */ /* 0x000fe80000004200 */
[----:B------:R-:W-:Y:S01]  /*211f0*/  FADD.FTZ R248, R248, R201 ;  /* 0x000000c9f8f87221 */ /* 0x000fe20000010000 */
[C---:B------:R-:W-:Y:S06]  /*21200*/  HMMA.16816.F32.BF16 R124, R132.reuse, R160, R124 ;  /* 0x000000a0847c723c */ /* 0x040fec000004187c */
[----:B------:R-:W-:Y:S01]  /*21210*/  HMMA.16816.F32.BF16 R128, R132, R162, R128 ;  /* 0x000000a28480723c */ /* 0x000fe20000041880 */
[----:B------:R-:W2:Y:S05]  /*21220*/  LDSM.16.MT88.4 R132, [R229+0x13000] ;  /* 0x01300000e584783b */ /* 0x000eaa0000004200 */
[C---:B---3--:R-:W-:Y:S03]  /*21230*/  HMMA.16816.F32.BF16 R4, R136.reuse, R144, R4 ;  /* 0x000000908804723c */ /* 0x048fe60000041804 */
[----:B------:R-:W-:Y:S03]  /*21240*/  LDSM.16.MT88.4 R160, [R228+0x15000] ;  /* 0x01500000e4a0783b */ /* 0x000fe60000004200 */
[C---:B------:R-:W-:Y:S05]  /*21250*/  HMMA.16816.F32.BF16 R8, R136.reuse, R146, R8 ;  /* 0x000000928808723c */ /* 0x040fea0000041808 */
[----:B------:R-:W3:Y:S01]  /*21260*/  LDSM.16.MT88.4 R144, [R227+0x13000] ;  /* 0x01300000e390783b */ /* 0x000ee20000004200 */
        /* <DEDUP_REMOVED lines=14> */
[----:B------:R-:W5:Y:S04]  /*21350*/  MUFU.EX2 R155, R185 ;  /* 0x000000b9009b7308 */ /* 0x000f680000000800 */
[----:B------:R-:W-:Y:S01]  /*21360*/  MOV R153, R187 ;  /* 0x000000bb00997202 */ /* 0x000fe20000000f00 */
[C---:B---3--:R-:W-:Y:S05]  /*21370*/  HMMA.16816.F32.BF16 R52, R136.reuse, R144, R52 ;  /* 0x000000908834723c */ /* 0x048fea0000041834 */
[----:B------:R-:W-:Y:S01]  /*21380*/  MUFU.EX2 R187, R180 ;  /* 0x000000b400bb7308 */ /* 0x000fe20000000800 */
[----:B------:R-:W-:Y:S01]  /*21390*/  MOV R152, R232 ;  /* 0x000000e800987202 */ /* 0x000fe20000000f00 */
[C---:B------:R-:W-:Y:S01]  /*213a0*/  HMMA.16816.F32.BF16 R56, R136.reuse, R146, R56 ;  /* 0x000000928838723c */ /* 0x040fe20000041838 */
[----:B------:R-:W-:Y:S07]  /*213b0*/  LDSM.16.MT88.4 R144, [R227+0x17000] ;  /* 0x01700000e390783b */ /* 0x000fee0000004200 */
[----:B------:R-:W3:Y:S01]  /*213c0*/  MUFU.EX2 R232, R183 ;  /* 0x000000b700e87308 */ /* 0x000ee20000000800 */
[C---:B-1----:R-:W-:Y:S03]  /*213d0*/  HMMA.16816.F32.BF16 R60, R136.reuse, R140, R60 ;  /* 0x0000008c883c723c */ /* 0x042fe6000004183c */
[----:B-----5:R-:W-:Y:S03]  /*213e0*/  MOV R165, R155 ;  /* 0x0000009b00a57202 */ /* 0x020fe60000000f00 */
[C---:B------:R-:W-:Y:S01]  /*213f0*/  HMMA.16816.F32.BF16 R64, R136.reuse, R142, R64 ;  /* 0x0000008e8840723c */ /* 0x040fe20000041840 */
[----:B------:R-:W1:Y:S05]  /*21400*/  LDSM.16.MT88.4 R140, [R228+0x17000] ;  /* 0x01700000e48c783b */ /* 0x000e6a0000004200 */
[C---:B------:R-:W-:Y:S06]  /*21410*/  HMMA.16816.F32.BF16 R68, R136.reuse, R156, R68 ;  /* 0x0000009c8844723c */ /* 0x040fec0000041844 */
[C---:B------:R-:W-:Y:S01]  /*21420*/  HMMA.16816.F32.BF16 R72, R136.reuse, R158, R72 ;  /* 0x0000009e8848723c */ /* 0x040fe20000041848 */
[----:B------:R-:W-:Y:S05]  /*21430*/  LDSM.16.MT88.4 R156, [R229+0x11800] ;  /* 0x01180000e59c783b */ /* 0x000fea0000004200 */
[C---:B------:R-:W-:Y:S06]  /*21440*/  HMMA.16816.F32.BF16 R76, R136.reuse, R160, R76 ;  /* 0x000000a0884c723c */ /* 0x040fec000004184c */
[C---:B------:R-:W-:Y:S06]  /*21450*/  HMMA.16816.F32.BF16 R80, R136.reuse, R162, R80 ;  /* 0x000000a28850723c */ /* 0x040fec0000041850 */
[C---:B------:R-:W-:Y:S06]  /*21460*/  HMMA.16816.F32.BF16 R84, R136.reuse, R172, R84 ;  /* 0x000000ac8854723c */ /* 0x040fec0000041854 */
[C---:B------:R-:W-:Y:S05]  /*21470*/  HMMA.16816.F32.BF16 R88, R136.reuse, R174, R88 ;  /* 0x000000ae8858723c */ /* 0x040fea0000041858 */
[----:B---3--:R-:W-:Y:S01]  /*21480*/  F2FP.BF16.F32.PACK_AB R172, R232, R187 ;  /* 0x000000bbe8ac723e */ /* 0x008fe200000010ff */
[C---:B----4-:R-:W-:Y:S05]  /*21490*/  HMMA.16816.F32.BF16 R92, R136.reuse, R148, R92 ;  /* 0x00000094885c723c */ /* 0x050fea000004185c */
[----:B------:R-:W-:Y:S01]  /*214a0*/  F2FP.BF16.F32.PACK_AB R175, R166, R167 ;  /* 0x000000a7a6af723e */ /* 0x000fe200000010ff */
        /* <DEDUP_REMOVED lines=9> */
[C---:B------:R-:W-:Y:S05]  /*21540*/  HMMA.16816.F32.BF16 R120, R136.reuse, R146, R120 ;  /* 0x000000928878723c */ /* 0x040fea0000041878 */
[----:B------:R-:W-:Y:S01]  /*21550*/  MOV R144, R152 ;  /* 0x0000009800907202 */ /* 0x000fe20000000f00 */
[C---:B---3--:R-:W-:Y:S05]  /*21560*/  HMMA.16816.F32.BF16 R124, R136.reuse, R148, R124 ;  /* 0x00000094887c723c */ /* 0x048fea000004187c */
[----:B------:R-:W-:Y:S01]  /*21570*/  MOV R146, R182 ;  /* 0x000000b600927202 */ /* 0x000fe20000000f00 */
[----:B------:R-:W-:Y:S01]  /*21580*/  HMMA.16816.F32.BF16 R128, R136, R150, R128 ;  /* 0x000000968880723c */ /* 0x000fe20000041880 */
[----:B------:R-:W3:Y:S04]  /*21590*/  LDSM.16.MT88.4 R180, [R229+0x13800] ;  /* 0x01380000e5b4783b */ /* 0x000ee80000004200 */
[----:B------:R-:W-:Y:S02]  /*215a0*/  MOV R147, R184 ;  /* 0x000000b800937202 */ /* 0x000fe40000000f00 */
[----:B------:R-:W-:Y:S04]  /*215b0*/  F2FP.BF16.F32.PACK_AB R174, R165, R146 ;  /* 0x00000092a5ae723e */ /* 0x000fe800000010ff */
[-C--:B------:R-:W-:Y:S02]  /*215c0*/  F2FP.BF16.F32.PACK_AB R173, R147, R186.reuse ;  /* 0x000000ba93ad723e */ /* 0x080fe400000010ff */
[----:B------:R-:W-:Y:S02]  /*215d0*/  MOV R138, R186 ;  /* 0x000000ba008a7202 */ /* 0x000fe40000000f00 */
[----:B------:R-:W-:Y:S02]  /*215e0*/  MOV R139, R187 ;  /* 0x000000bb008b7202 */ /* 0x000fe40000000f00 */
[----:B------:R-:W4:Y:S01]  /*215f0*/  LDSM.16.MT88.4 R184, [R228+0x13800] ;  /* 0x01380000e4b8783b */ /* 0x000f220000004200 */
[C---:B------:R-:W-:Y:S05]  /*21600*/  HMMA.16816.F32.BF16 R160, R172.reuse, R156, R4 ;  /* 0x0000009caca0723c */ /* 0x040fea0000041804 */
[----:B------:R-:W-:Y:S01]  /*21610*/  MOV R145, R153 ;  /* 0x0000009900917202 */ /* 0x000fe20000000f00 */
[C---:B------:R-:W-:Y:S01]  /*21620*/  HMMA.16816.F32.BF16 R156, R172.reuse, R158, R8 ;  /* 0x0000009eac9c723c */ /* 0x040fe20000041808 */
[----:B------:R-:W5:Y:S05]  /*21630*/  LDSM.16.MT88.4 R4, [R227+0x13800] ;  /* 0x01380000e304783b */ /* 0x000f6a0000004200 */
[C---:B--2---:R-:W-:Y:S03]  /*21640*/  HMMA.16816.F32.BF16 R152, R172.reuse, R132, R12 ;  /* 0x00000084ac98723c */ /* 0x044fe6000004180c */
[----:B------:R-:W2:Y:S03]  /*21650*/  LDSM.16.MT88.4 R8, [R226+0x13800] ;  /* 0x01380000e208783b */ /* 0x000ea60000004200 */
[C---:B------:R-:W-:Y:S05]  /*21660*/  HMMA.16816.F32.BF16 R148, R172.reuse, R134, R16 ;  /* 0x00000086ac94723c */ /* 0x040fea0000041810 */
[----:B------:R-:W-:Y:S01]  /*21670*/  MOV R132, R146 ;  /* 0x0000009200847202 */ /* 0x000fe20000000f00 */
[----:B------:R-:W2:Y:S01]  /*21680*/  LDSM.16.MT88.4 R12, [R229+0x15800] ;  /* 0x01580000e50c783b */ /* 0x000ea20000004200 */
[----:B------:R-:W-:Y:S04]  /*21690*/  MOV R133, R147 ;  /* 0x0000009300857202 */ /* 0x000fe80000000f00 */
[----:B------:R-:W-:Y:S02]  /*216a0*/  MOV R134, R144 ;  /* 0x0000009000867202 */ /* 0x000fe40000000f00 */
[----:B------:R-:W-:Y:S01]  /*216b0*/  MOV R135, R145 ;  /* 0x0000009100877202 */ /* 0x000fe20000000f00 */
[----:B------:R-:W2:Y:S01]  /*216c0*/  LDSM.16.MT88.4 R16, [R228+0x15800] ;  /* 0x01580000e410783b */ /* 0x000ea20000004200 */
[C---:B-1----:R-:W-:Y:S06]  /*216d0*/  HMMA.16816.F32.BF16 R144, R172.reuse, R140, R20 ;  /* 0x0000008cac90723c */ /* 0x042fec0000041814 */
[C---:B------:R-:W-:Y:S01]  /*216e0*/  HMMA.16816.F32.BF16 R140, R172.reuse, R142, R24 ;  /* 0x0000008eac8c723c */ /* 0x040fe20000041818 */
[----:B------:R-:W1:Y:S06]  /*216f0*/  LDSM.16.MT88.4 R20, [R227+0x15800] ;  /* 0x01580000e314783b */ /* 0x000e6c0000004200 */
        /* <DEDUP_REMOVED lines=15> */
[C---:B----4-:R-:W-:Y:S05]  /*217f0*/  HMMA.16816.F32.BF16 R44, R172.reuse, R184, R44 ;  /* 0x000000b8ac2c723c */ /* 0x050fea000004182c */
[----:B------:R-:W-:Y:S01]  /*21800*/  MOV R32, R30 ;  /* 0x0000001e00207202 */ /* 0x000fe20000000f00 */
[C---:B------:R-:W-:Y:S05]  /*21810*/  HMMA.16816.F32.BF16 R48, R172.reuse, R186, R48 ;  /* 0x000000baac30723c */ /* 0x040fea0000041830 */
[----:B------:R-:W-:Y:S01]  /*21820*/  MOV R179, R31 ;  /* 0x0000001f00b37202 */ /* 0x000fe20000000f00 */
[C---:B-----5:R-:W-:Y:S01]  /*21830*/  HMMA.16816.F32.BF16 R52, R172.reuse, R4, R52 ;  /* 0x00000004ac34723c */ /* 0x060fe20000041834 */
[----:B------:R-:W4:Y:S04]  /*21840*/  LDSM.16.MT88.4 R28, [R229+0x17800] ;  /* 0x01780000e51c783b */ /* 0x000f280000004200 */
[----:B------:R-:W-:Y:S01]  /*21850*/  MOV R35, R232 ;  /* 0x000000e800237202 */ /* 0x000fe20000000f00 */
[C---:B------:R-:W-:Y:S01]  /*21860*/  HMMA.16816.F32.BF16 R56, R172.reuse, R6, R56 ;  /* 0x00000006ac38723c */ /* 0x040fe20000041838 */
[----:B------:R-:W-:Y:S02]  /*21870*/  MOV R232, 0x80 ;  /* 0x0000008000e87802 */ /* 0x000fe40000000f00 */
[----:B------:R-:W5:Y:S02]  /*21880*/  LDSM.16.MT88.4 R4, [R228+0x17800] ;  /* 0x01780000e404783b */ /* 0x000f640000004200 */
[----:B------:R-:W-:Y:S01]  /*21890*/  FADD.FTZ R0, R179, R0 ;  /* 0x00000000b3007221 */ /* 0x000fe20000010000 */
[C---:B--2---:R-:W-:Y:S05]  /*218a0*/  HMMA.16816.F32.BF16 R60, R172.reuse, R8, R60 ;  /* 0x00000008ac3c723c */ /* 0x044fea000004183c */
[----:B------:R-:W-:Y:S01]  /*218b0*/  FADD.FTZ R0, R32, R0 ;  /* 0x0000000020007221 */ /* 0x000fe20000010000 */
[C---:B------:R-:W-:Y:S01]  /*218c0*/  HMMA.16816.F32.BF16 R64, R172.reuse, R10, R64 ;  /* 0x0000000aac40723c */ /* 0x040fe20000041840 */
[----:B------:R-:W2:Y:S04]  /*218d0*/  LDSM.16.MT88.4 R8, [R227+0x17800] ;  /* 0x01780000e308783b */ /* 0x000ea80000004200 */
[----:B------:R-:W-:Y:S01]  /*218e0*/  FADD.FTZ R0, R34, R0 ;  /* 0x0000000022007221 */ /* 0x000fe20000010000 */
[C---:B------:R-:W-:Y:S05]  /*218f0*/  HMMA.16816.F32.BF16 R68, R172.reuse, R12, R68 ;  /* 0x0000000cac44723c */ /* 0x040fea0000041844 */
[----:B------:R-:W-:Y:S01]  /*21900*/  FADD.FTZ R0, R176, R0 ;  /* 0x00000000b0007221 */ /* 0x000fe20000010000 */
[C---:B------:R-:W-:Y:S01]  /*21910*/  HMMA.16816.F32.BF16 R72, R172.reuse, R14, R72 ;  /* 0x0000000eac48723c */ /* 0x040fe20000041848 */
[----:B------:R-:W2:Y:S04]  /*21920*/  LDSM.16.MT88.4 R12, [R226+0x17800] ;  /* 0x01780000e20c783b */ /* 0x000ea80000004200 */
[----:B------:R-:W-:Y:S01]  /*21930*/  FADD.FTZ R167, R167, R0 ;  /* 0x00000000a7a77221 */ /* 0x000fe20000010000 */
[C---:B------:R-:W-:Y:S05]  /*21940*/  HMMA.16816.F32.BF16 R76, R172.reuse, R16, R76 ;  /* 0x00000010ac4c723c */ /* 0x040fea000004184c */
[----:B------:R-:W-:Y:S01]  /*21950*/  IADD3 R0, R239, -0x1, RZ ;  /* 0xffffffffef007810 */ /* 0x000fe20007ffe0ff */
[C---:B------:R-:W-:Y:S05]  /*21960*/  HMMA.16816.F32.BF16 R80, R172.reuse, R18, R80 ;  /* 0x00000012ac50723c */ /* 0x040fea0000041850 */
[----:B------:R-:W-:Y:S01]  /*21970*/  MOV R239, R0 ;  /* 0x0000000000ef7202 */ /* 0x000fe20000000f00 */
[C---:B-1----:R-:W-:Y:S05]  /*21980*/  HMMA.16816.F32.BF16 R84, R172.reuse, R20, R84 ;  /* 0x00000014ac54723c */ /* 0x042fea0000041854 */
[----:B------:R-:W-:Y:S01]  /*21990*/  FADD.FTZ R249, R166, R167 ;  /* 0x000000a7a6f97221 */ /* 0x000fe20000010000 */
[C---:B------:R-:W-:Y:S05]  /*219a0*/  HMMA.16816.F32.BF16 R88, R172.reuse, R22, R88 ;  /* 0x00000016ac58723c */ /* 0x040fea0000041858 */
[----:B------:R-:W-:Y:S01]  /*219b0*/  MOV R0, R3 ;  /* 0x0000000300007202 */ /* 0x000fe20000000f00 */
[C---:B---3--:R-:W-:Y:S06]  /*219c0*/  HMMA.16816.F32.BF16 R92, R172.reuse, R24, R92 ;  /* 0x00000018ac5c723c */ /* 0x048fec000004185c */
[C---:B------:R-:W-:Y:S06]  /*219d0*/  HMMA.16816.F32.BF16 R96, R172.reuse, R26, R96 ;  /* 0x0000001aac60723c */ /* 0x040fec0000041860 */
[C---:B----4-:R-:W-:Y:S06]  /*219e0*/  HMMA.16816.F32.BF16 R100, R172.reuse, R28, R100 ;  /* 0x0000001cac64723c */ /* 0x050fec0000041864 */
[C---:B------:R-:W-:Y:S06]  /*219f0*/  HMMA.16816.F32.BF16 R104, R172.reuse, R30, R104 ;  /* 0x0000001eac68723c */ /* 0x040fec0000041868 */
[C---:B-----5:R-:W-:Y:S06]  /*21a00*/  HMMA.16816.F32.BF16 R108, R172.reuse, R4, R108 ;  /* 0x00000004ac6c723c */ /* 0x060fec000004186c */
        /* <DEDUP_REMOVED lines=11> */
[----:B------:R-:W-:Y:S01]  /*21ac0*/  FADD.FTZ R251, R165, R2 ;  /* 0x00000002a5fb7221 */ /* 0x000fe20000010000 */
[----:B------:R-:W-:Y:S08]  /*21ad0*/  @P0 BRA `(.L_x_2977) ;  /* 0xffffffbc00140947 */ /* 0x000ff0000383ffff */
.L_x_2968:
        /* <DEDUP_REMOVED lines=14> */
.L_x_2994:
        /* <DEDUP_REMOVED lines=341> */
.L_x_2980:
        /* <DEDUP_REMOVED lines=8> */
.L_x_2981:
[----:B------:R-:W-:Y:S05]  /*23190*/  BSYNC B0 ;  /* 0x0000000000007941 */ /* 0x000fea0003800000 */
.L_x_2979:
        /* <DEDUP_REMOVED lines=83> */
.L_x_2983:
[----:B------:R-:W-:Y:S05]  /*236d0*/  BSYNC B0 ;  /* 0x0000000000007941 */ /* 0x000fea0003800000 */
.L_x_2982:
        /* <DEDUP_REMOVED lines=23> */
.L_x_2985:
[----:B------:R-:W-:Y:S05]  /*23850*/  BSYNC B0 ;  /* 0x0000000000007941 */ /* 0x000fea0003800000 */
.L_x_2984:
        /* <DEDUP_REMOVED lines=24> */
.L_x_2987:
[----:B------:R-:W-:Y:S05]  /*239e0*/  BSYNC B0 ;  /* 0x0000000000007941 */ /* 0x000fea0003800000 */
.L_x_2986:
        /* <DEDUP_REMOVED lines=24> */
.L_x_2989:
[----:B------:R-:W-:Y:S05]  /*23b70*/  BSYNC B0 ;  /* 0x0000000000007941 */ /* 0x000fea0003800000 */
.L_x_2988:
[----:B------:R-:W-:-:S04]  /*23b80*/  MOV R233, 0x0 ;  /* 0x0000000000e97802 */ /* 0x000fc80000000f00 */
[----:B-12345:R-:W-:Y:S05]  /*23b90*/  @P1 RET.REL.NODEC R232 `(_ZN5flash24flash_fwd_splitkv_kernelI23Flash_fwd_kernel_traitsILi256ELi64ELi64ELi4ELb0ELb0EN7cutlass10bfloat16_tE19Flash_kernel_traitsILi256ELi64ELi64ELi4ES3_EELb1ELb0ELb0ELb0ELb1ELb1ELb0ELb1EEEvNS_16Flash_fwd_paramsE) ;  /* 0xfffffdc4e8181950 */ /* 0x03efea0003c3ffff */
        /* <DEDUP_REMOVED lines=22> */
[----:B-1----:R-:W-:Y:S05]  /*23d00*/  RET.REL.NODEC R232 `(_ZN5flash24flash_fwd_splitkv_kernelI23Flash_fwd_kernel_traitsILi256ELi64ELi64ELi4ELb0ELb0EN7cutlass10bfloat16_tE19Flash_kernel_traitsILi256ELi64ELi64ELi4ES3_EELb1ELb0ELb0ELb0ELb1ELb1ELb0ELb1EEEvNS_16Flash_fwd_paramsE) ;  /* 0xfffffdc0e8bc7950 */ /* 0x002fea0003c3ffff */
.L_x_2978:
[----:B------:R-:W-:Y:S01]  /*23d10*/  MOV R5, 0x2 ;  /* 0x0000000200057802 */ /* 0x000fe20000000f00 */
[----:B------:R-:W-:Y:S01]  /*23d20*/  IMAD.MOV.U32 R0, RZ, RZ, 0x1f ;  /* 0x0000001fff007424 */ /* 0x000fe200078e00ff */
[----:B------:R-:W-:-:S07]  /*23d30*/  MOV R2, 0xffffffff ;  /* 0xffffffff00027802 */ /* 0x000fce0000000f00 */
[----:B-1---5:R-:W-:Y:S05]  /*23d40*/  WARPSYNC.COLLECTIVE R2, `(.L_x_2990) ;  /* 0x0000000002087348 */ /* 0x022fea0003c00000 */
[----:B------:R2:W3:Y:S02]  /*23d50*/  SHFL.BFLY P0, R13, R251, R5, R0 ;  /* 0x0c000005fb0d7389 */ /* 0x0004e40000000000 */
[----:B-123-5:R-:W-:Y:S01]  /*23d60*/  ENDCOLLECTIVE ;  /* 0x000000000000791b */ /* 0x02efe20003800000 */
.L_x_2990:
[----:B------:R-:W-:Y:S02]  /*23d70*/  IMAD.MOV.U32 R8, RZ, RZ, R13 ;  /* 0x000000ffff087224 */ /* 0x000fe400078e000d */
[----:B------:R-:W-:Y:S02]  /*23d80*/  IMAD.MOV.U32 R5, RZ, RZ, 0x1 ;  /* 0x00000001ff057424 */ /* 0x000fe400078e00ff */
[----:B------:R-:W-:-:S05]  /*23d90*/  FADD.FTZ R9, R8, R251 ;  /* 0x000000fb08097221 */ /* 0x000fca0000010000 */
[----:B------:R-:W-:-:S07]  /*23da0*/  MOV R251, R9 ;  /* 0x0000000900fb7202 */ /* 0x000fce0000000f00 */
[----:B------:R-:W-:Y:S05]  /*23db0*/  WARPSYNC.COLLECTIVE R2, `(.L_x_2991) ;  /* 0x0000000002087348 */ /* 0x000fea0003c00000 */
[----:B------:R1:W2:Y:S02]  /*23dc0*/  SHFL.BFLY P0, R13, R251, R5, R0 ;  /* 0x0c000005fb0d7389 */ /* 0x0002a40000000000 */
[----:B-12---:R-:W-:Y:S01]  /*23dd0*/  ENDCOLLECTIVE ;  /* 0x000000000000791b */ /* 0x006fe20003800000 */
.L_x_2991:
[----:B------:R-:W-:Y:S01]  /*23de0*/  MOV R251, R249 ;  /* 0x000000f900fb7202 */ /* 0x000fe20000000f00 */
[----:B------:R-:W-:Y:S01]  /*23df0*/  IMAD.MOV.U32 R5, RZ, RZ, 0x2 ;  /* 0x00000002ff057424 */ /* 0x000fe200078e00ff */
[----:B------:R-:W-:-:S07]  /*23e00*/  MOV R8, R13 ;  /* 0x0000000d00087202 */ /* 0x000fce0000000f00 */
[----:B------:R-:W-:Y:S05]  /*23e10*/  WARPSYNC.COLLECTIVE R2, `(.L_x_2992) ;  /* 0x0000000002087348 */ /* 0x000fea0003c00000 */
[----:B------:R1:W2:Y:S02]  /*23e20*/  SHFL.BFLY P0, R13, R251, R5, R0 ;  /* 0x0c000005fb0d7389 */ /* 0x0002a40000000000 */
[----:B-12---:R-:W-:Y:S01]  /*23e30*/  ENDCOLLECTIVE ;  /* 0x000000000000791b */ /* 0x006fe20003800000 */
.L_x_2992:
[----:B------:R-:W-:Y:S01]  /*23e40*/  FADD.FTZ R8, R9, R8 ;  /* 0x0000000809087221 */ /* 0x000fe20000010000 */
[----:B------:R-:W-:Y:S01]  /*23e50*/  FADD.FTZ R12, R13, R249 ;  /* 0x000000f90d0c7221 */ /* 0x000fe20000010000 */
[----:B------:R-:W-:-:S04]  /*23e60*/  MOV R5, 0x1 ;  /* 0x0000000100057802 */ /* 0x000fc80000000f00 */
[----:B------:R-:W-:-:S07]  /*23e70*/  MOV R251, R12 ;  /* 0x0000000c00fb7202 */ /* 0x000fce0000000f00 */
[----:B------:R-:W-:Y:S05]  /*23e80*/  WARPSYNC.COLLECTIVE R2, `(.L_x_2993) ;  /* 0x0000000002087348 */ /* 0x000fea0003c00000 */
[----:B------:R1:W2:Y:S02]  /*23e90*/  SHFL.BFLY P0, R13, R251, R5, R0 ;  /* 0x0c000005fb0d7389 */ /* 0x0002a40000000000 */
[----:B-12---:R-:W-:Y:S01]  /*23ea0*/  ENDCOLLECTIVE ;  /* 0x000000000000791b */ /* 0x006fe20003800000 */
.L_x_2993:
[----:B------:R-:W-:Y:S05]  /*23eb0*/  BRA `(.L_x_2994) ;  /* 0xffffffdc00407947 */ /* 0x000fea000383ffff */
.L_x_2995:
        /* <DEDUP_REMOVED lines=12> */
.L_x_4959:


//--------------------- .text._ZN5flash24flash_fwd_splitkv_kernelI23Flash_fwd_kernel_traitsILi256ELi64ELi64ELi4ELb0ELb0EN7cutlass10bfloat16_tE19Flash_kernel_traitsILi256ELi64ELi64ELi4ES3_EELb1ELb0ELb1ELb0ELb0ELb0ELb0ELb1EEEvNS_16Flash_fwd_paramsE --------------------------
	.section	.text._ZN5flash24flash_fwd_splitkv_kernelI23Flash_fwd_kernel_traitsILi256ELi64ELi64ELi4ELb0ELb0EN7cutlass10bfloat16_tE19Flash_kernel_traitsILi256ELi64ELi64ELi4ES3_EELb1ELb0ELb1ELb0ELb0ELb0ELb0ELb1EEEvNS_16Flash_fwd_paramsE,"ax",@progbits
	.align	128
        .global         _ZN5flash24flash_fwd_splitkv_kernelI23Flash_fwd_kernel_traitsILi256ELi64ELi64ELi4ELb0ELb0EN7cutlass10bfloat16_tE19Flash_kernel_traitsILi256ELi64ELi64ELi4ES3_EELb1ELb0ELb1ELb0ELb0ELb0ELb0ELb1EEEvNS_16Flash_fwd_paramsE
        .type           _ZN5flash24flash_fwd_splitkv_kernelI23Flash_fwd_kernel_traitsILi256ELi64ELi64ELi4ELb0ELb0EN7cutlass10bfloat16_tE19Flash_kernel_traitsILi256ELi64ELi64ELi4ES3_EELb1ELb0ELb1ELb0ELb0ELb0ELb0ELb1EEEvNS_16Flash_fwd_paramsE,@function
        .size           _ZN5flash24flash_fwd_splitkv_kernelI23Flash_fwd_kernel_traitsILi256ELi64ELi64ELi4ELb0ELb0EN7cutlass10bfloat16_tE19Flash_kernel_traitsILi256ELi64ELi64ELi4ES3_EELb1ELb0ELb1ELb0ELb0ELb0ELb0ELb1EEEvNS_16Flash_fwd_paramsE,(.L_x_4960 - _ZN5flash24flash_fwd_splitkv_kernelI23Flash_fwd_kernel_traitsILi256ELi64ELi64ELi4ELb0ELb0EN7cutlass10bfloat16_tE19Flash_kernel_traitsILi256ELi64ELi64ELi4ES3_EELb1ELb0ELb1ELb0ELb0ELb0ELb0ELb1EEEvNS_16Flash_fwd_paramsE)
        .other          _ZN5flash24flash_fwd_splitkv_kernelI23Flash_fwd_kernel_traitsILi256ELi64ELi64ELi4ELb0ELb0EN7cutlass10bfloat16_tE19Flash_kernel_traitsILi256ELi64ELi64ELi4ES3_EELb1ELb0ELb1ELb0ELb0ELb0ELb0ELb1EEEvNS_16Flash_fwd_paramsE,@"STO_CUDA_ENTRY STV_DEFAULT"
_ZN5flash24flash_fwd_splitkv_kernelI23Flash_fwd_kernel_traitsILi256ELi64ELi64ELi4ELb0ELb0EN7cutlass10bfloat16_tE19Flash_kernel_traitsILi256ELi64ELi64ELi4ES3_EELb1ELb0ELb1ELb0ELb0ELb0ELb0ELb1EEEvNS_16Flash_fwd_paramsE:
.text._ZN5flash24flash_fwd_splitkv_kernelI23Flash_fwd_kernel_traitsILi256ELi64ELi64ELi4ELb0ELb0EN7cutlass10bfloat16_tE19Flash_kernel_traitsILi256ELi64ELi64ELi4ES3_EELb1ELb0ELb1ELb0ELb0ELb0ELb0ELb1EEEvNS_16Flash_fwd_paramsE:
[----:B------:R-:W-:Y:S01]  /*0000*/  LDC R1, c[0x0][0x28] ;  /* 0x00000a00ff017b82 */ /* 0x000fe20000000800 */
[----:B------:R-:W1:Y:S07]  /*0010*/  S2R R240, SR_CTAID.X ;  /* 0x0000000000f07919 */ /* 0x000e6e0000002500 */
[----:B------:R-:W2:Y:S01]  /*0020*/  LDC.64 R10, c[0x0][0x198] ;  /* 0x00006600ff0a7b82 */ /* 0x000ea20000000a00 */
[----:B------:R-:W-:Y:S01]  /*0030*/  BSSY B4, `(.L_x_2996) ;  /* 0x0000005000047945 */ /* 0x000fe20003800000 */
[----:B------:R-:W-:Y:S01]  /*0040*/  MOV R237, 0x80 ;  /* 0x0000008000ed7802 */ /* 0x000fe20000000f00 */
[----:B------:R-:W3:Y:S01]  /*0050*/  S2R R239, SR_CTAID.Y ;  /* 0x0000000000ef7919 */ /* 0x000ee20000002600 */
[----:B------:R-:W4:Y:S05]  /*0060*/  S2R R238, SR_CTAID.Z ;  /* 0x0000000000ee7919 */ /* 0x000f2a0000002700 */
[----:B-1234-:R-:W-:Y:S05]  /*0070*/  CALL.REL.NOINC `($_ZN5flash24flash_fwd_splitkv_kernelI23Flash_fwd_kernel_traitsILi256ELi64ELi64ELi4ELb0ELb0EN7cutlass10bfloat16_tE19Flash_kernel_traitsILi256ELi64ELi64ELi4ES3_EELb1ELb0ELb1ELb0ELb0ELb0ELb0ELb1EEEvNS_16Flash_fwd_paramsE$_ZN5flash30compute_attn_1rowblock_splitkvI23Flash_fwd_kernel_traitsILi256ELi64ELi64ELi4ELb0ELb0EN7cutlass10bfloat16_tE19Flash_kernel_traitsILi256ELi64ELi64ELi4ES3_EELb1ELb0ELb1ELb0ELb0ELb0ELb0ELb1ENS_16Flash_fwd_paramsEEEvRKT8_iiiii) ;  /* 0x0000000000087944 */ /* 0x01efea0003c00000 */
[----:B------:R-:W-:Y:S05]  /*0080*/  BSYNC B4 ;  /* 0x0000000000047941 */ /* 0x000fea0003800000 */
.L_x_2996:
[----:B------:R-:W-:Y:S05]  /*0090*/  EXIT ;  /* 0x000000000000794d */ /* 0x000fea0003800000 */
        .type           $_ZN5flash24flash_fwd_splitkv_kernelI23Flash_fwd_kernel_traitsILi256ELi64ELi64ELi4ELb0ELb0EN7cutlass10bfloat16_tE19Flash_kernel_traitsILi256ELi64ELi64ELi4ES3_EELb1ELb0ELb1ELb0ELb0ELb0ELb0ELb1EEEvNS_16Flash_fwd_paramsE$_ZN5flash30compute_attn_1rowblock_splitkvI23Flash_fwd_kernel_traitsILi256ELi64ELi64ELi4ELb0ELb0EN7cutlass10bfloat16_tE19Flash_kernel_traitsILi256ELi64ELi64ELi4ES3_EELb1ELb0ELb1ELb0ELb0ELb0ELb0ELb1ENS_16Flash_fwd_paramsEEEvRKT8_iiiii,@function
        .size           $_ZN5flash24flash_fwd_splitkv_kernelI23Flash_fwd_kernel_traitsILi256ELi64ELi64ELi4ELb0ELb0EN7cutlass10bfloat16_tE19Flash_kernel_traitsILi256ELi64ELi64ELi4ES3_EELb1ELb0ELb1ELb0ELb0ELb0ELb0ELb1EEEvNS_16Flash_fwd_paramsE$_ZN5flash30compute_attn_1rowblock_splitkvI23Flash_fwd_kernel_traitsILi256ELi64ELi64ELi4ELb0ELb0EN7cutlass10bfloat16_tE19Flash_kernel_traitsILi256ELi64ELi64ELi4ES3_EELb1ELb0ELb1ELb0ELb0ELb0ELb0ELb1ENS_16Flash_fwd_paramsEEEvRKT8_iiiii,(.L_x_4960 - $_ZN5flash24flash_fwd_splitkv_kernelI23Flash_fwd_kernel_traitsILi256ELi64ELi64ELi4ELb0ELb0EN7cutlass10bfloat16_tE19Flash_kernel_traitsILi256ELi64ELi64ELi4ES3_EELb1ELb0ELb1ELb0ELb0ELb0ELb0ELb1EEEvNS_16Flash_fwd_paramsE$_ZN5flash30compute_attn_1rowblock_splitkvI23Flash_fwd_kernel_traitsILi256ELi64ELi64ELi4ELb0ELb0EN7cutlass10bfloat16_tE19Flash_kernel_traitsILi256ELi64ELi64ELi4ES3_EELb1ELb0ELb1ELb0ELb0ELb0ELb0ELb1ENS_16Flash_fwd_paramsEEEvRKT8_iiiii)
$_ZN5flash24flash_fwd_splitkv_kernelI23Flash_fwd_kernel_traitsILi256ELi64ELi64ELi4ELb0ELb0EN7cutlass10bfloat16_tE19Flash_kernel_traitsILi256ELi64ELi64ELi4ES3_EELb1ELb0ELb1ELb0ELb0ELb0ELb0ELb1EEEvNS_16Flash_fwd_paramsE$_ZN5flash30compute_attn_1rowblock_splitkvI23Flash_fwd_kernel_traitsILi256ELi64ELi64ELi4ELb0ELb0EN7cutlass10bfloat16_tE19Flash_kernel_traitsILi256ELi64ELi64ELi4ES3_EELb1ELb0ELb1ELb0ELb0ELb0ELb0ELb1ENS_16Flash_fwd_paramsEEEvRKT8_iiiii:
        /* <DEDUP_REMOVED lines=27> */
.L_x_2998:
[----:B------:R-:W-:Y:S05]  /*0250*/  BSYNC B0 ;  /* 0x0000000000007941 */ /* 0x000fea0003800000 */
.L_x_2997:
        /* <DEDUP_REMOVED lines=8> */
.L_x_3000:
[----:B------:R2:W5:Y:S02]  /*02e0*/  LD.E R61, desc[UR6][R10.64+0xb8] ;  /* 0x0000b8060a3d7980 */ /* 0x000564000c101900 */
.L_x_3001:
[----:B------:R-:W-:Y:S05]  /*02f0*/  BSYNC B0 ;  /* 0x0000000000007941 */ /* 0x000fea0003800000 */
.L_x_2999:
        /* <DEDUP_REMOVED lines=10> */
.L_x_3003:
[----:B------:R-:W3:Y:S01]  /*03a0*/  LD.E.64 R2, desc[UR6][R10.64+0x108] ;  /* 0x000108060a027980 */ /* 0x000ee2000c101b00 */
[----:B------:R-:W-:Y:S01]  /*03b0*/  BSSY B0, `(.L_x_3005) ;  /* 0x0000006000007945 */ /* 0x000fe20003800000 */
[----:B------:R-:W-:Y:S01]  /*03c0*/  IMAD.MOV.U32 R52, RZ, RZ, RZ ;  /* 0x000000ffff347224 */ /* 0x000fe200078e00ff */
[----:B---3--:R-:W-:-:S04]  /*03d0*/  ISETP.NE.U32.AND P0, PT, R2, RZ, PT ;  /* 0x000000ff0200720c */ /* 0x008fc80003f05070 */
[----:B------:R-:W-:-:S13]  /*03e0*/  ISETP.NE.AND.EX P0, PT, R3, RZ, PT, P0 ;  /* 0x000000ff0300720c */ /* 0x000fda0003f05300 */
[----:B------:R-:W-:Y:S05]  /*03f0*/  @!P0 BRA `(.L_x_3006) ;  /* 0x0000000000048947 */ /* 0x000fea0003800000 */
[----:B------:R1:W5:Y:S02]  /*0400*/  LD.E R52, desc[UR6][R10.64+0xbc] ;  /* 0x0000bc060a347980 */ /* 0x000364000c101900 */
.L_x_3006:
[----:B------:R-:W-:Y:S05]  /*0410*/  BSYNC B0 ;  /* 0x0000000000007941 */ /* 0x000fea0003800000 */
.L_x_3005:
[----:B-----5:R-:W-:Y:S02]  /*0420*/  IADD3 R52, R61, R52, RZ ;  /* 0x000000343d347210 */ /* 0x020fe40007ffe0ff */
.L_x_3004:
[----:B------:R-:W-:Y:S05]  /*0430*/  BSYNC B1 ;  /* 0x0000000000017941 */ /* 0x000fea0003800000 */
.L_x_3002:
[----:B------:R-:W-:Y:S01]  /*0440*/  IMAD.SHL.U32 R56, R240, 0x40, RZ ;  /* 0x00000040f0387824 */ /* 0x000fe200078e00ff */
[----:B------:R-:W-:Y:S01]  /*0450*/  MOV R2, R237 ;  /* 0x000000ed00027202 */ /* 0x000fe20000000f00 */
[----:B------:R-:W-:-:S03]  /*0460*/  IMAD.MOV.U32 R3, RZ, RZ, 0x0 ;  /* 0x00000000ff037424 */ /* 0x000fc600078e00ff */
[----:B------:R-:W-:-:S13]  /*0470*/  ISETP.GT.AND P0, PT, R241, R56, PT ;  /* 0x00000038f100720c */ /* 0x000fda0003f04270 */
[----:B-12---:R-:W-:Y:S05]  /*0480*/  @!P0 RET.REL.NODEC R2 `(_ZN5flash24flash_fwd_splitkv_kernelI23Flash_fwd_kernel_traitsILi256ELi64ELi64ELi4ELb0ELb0EN7cutlass10bfloat16_tE19Flash_kernel_traitsILi256ELi64ELi64ELi4ES3_EELb1ELb0ELb1ELb0ELb0ELb0ELb0ELb1EEEvNS_16Flash_fwd_paramsE) ;  /* 0xfffffff802dc8950 */ /* 0x006fea0003c3ffff */
        /* <DEDUP_REMOVED lines=32> */
[----:B------:R-:W-:-:S05]  /*0690*/  IMAD.SHL.U32 R20, R53, 0x8, RZ ;  /* 0x0000000835147824 */ /* 0x000fca00078e00ff */
[----:B------:R-:W-:Y:S02]  /*06a0*/  SHF.R.S32.HI R21, RZ, 0x1f, R20 ;  /* 0x0000001fff157819 */ /* 0x000fe40000011414 */
[----:B------:R-:W-:Y:S02]  /*06b0*/  SHF.R.S32.HI R8, RZ, 0x3, R8 ;  /* 0x00000003ff087819 */ /* 0x000fe40000011408 */
[----:B------:R-:W-:Y:S02]  /*06c0*/  IADD3 R241, -R56, R241, RZ ;  /* 0x000000f138f17210 */ /* 0x000fe40007ffe1ff */
[----:B-1----:R-:W-:Y:S01]  /*06d0*/  @!P0 SHF.R.S32.HI R10, RZ, 0x1f, R239 ;  /* 0x0000001fff0a8819 */ /* 0x002fe200000114ef */
        /* <DEDUP_REMOVED lines=45> */
.L_x_3009:
[----:B------:R-:W-:Y:S05]  /*09b0*/  BSYNC B0 ;  /* 0x0000000000007941 */ /* 0x000fea0003800000 */
.L_x_3008:
        /* <DEDUP_REMOVED lines=21> */
.L_x_3011:
[----:B------:R-:W-:Y:S05]  /*0b10*/  BSYNC B0 ;  /* 0x0000000000007941 */ /* 0x000fea0003800000 */
.L_x_3010:
        /* <DEDUP_REMOVED lines=23> */
.L_x_3013:
[----:B------:R-:W-:Y:S05]  /*0c90*/  BSYNC B0 ;  /* 0x0000000000007941 */ /* 0x000fea0003800000 */
.L_x_3012:
[C---:B------:R-:W-:Y:S01]  /*0ca0*/  VIADD R3, R8.reuse, 0x30 ;  /* 0x0000003008037836 */ /* 0x040fe20000000000 */
[-C--:B------:R-:W-:Y:S01]  /*0cb0*/  ISETP.GE.OR P6, PT, R8, R241.reuse, P3 ;  /* 0x000000f10800720c */ /* 0x080fe20001fc6670 */
[----:B------:R-:W-:Y:S01]  /*0cc0*/  BSSY B0, `(.L_x_3014) ;  /* 0x000001e000007945 */ /* 0x000fe20003800000 */
[-C--:B------:R-:W-:Y:S02]  /*0cd0*/  ISETP.GE.OR P4, PT, R12, R241.reuse, P3 ;  /* 0x000000f10c00720c */ /* 0x080fe40001f86670 */
[CC--:B------:R-:W-:Y:S02]  /*0ce0*/  ISETP.GE.AND P1, PT, R3.reuse, R241.reuse, PT ;  /* 0x000000f10300720c */ /* 0x0c0fe40003f26270 */
[C---:B------:R-:W-:Y:S02]  /*0cf0*/  IADD3 R0, P0, R56.reuse, R8, RZ ;  /* 0x0000000838007210 */ /* 0x040fe40007f1e0ff */
        /* <DEDUP_REMOVED lines=26> */
.L_x_3015:
[----:B------:R-:W-:Y:S05]  /*0ea0*/  BSYNC B0 ;  /* 0x0000000000007941 */ /* 0x000fea0003800000 */
.L_x_3014:
[----:B------:R5:W-:Y:S01]  /*0eb0*/  @!P5 ST.E desc[UR6][R12.64+0x40], R3 ;  /* 0x000040030c00d985 */ /* 0x000be2000c101906 */
[----:B------:R-:W-:-:S03]  /*0ec0*/  MOV R2, R237 ;  /* 0x000000ed00027202 */ /* 0x000fc60000000f00 */
[----:B------:R-:W-:Y:S04]  /*0ed0*/  @!P6 ST.E desc[UR6][R12.64], R4 ;  /* 0x000000040c00e985 */ /* 0x000fe8000c101906 */
[----:B------:R1:W-:Y:S01]  /*0ee0*/  @!P4 ST.E desc[UR6][R12.64+0x80], R0 ;  /* 0x000080000c00c985 */ /* 0x0003e2000c101906 */
[----:B-----5:R-:W-:-:S04]  /*0ef0*/  MOV R3, 0x0 ;  /* 0x0000000000037802 */ /* 0x020fc80000000f00 */
[----:B-1234-:R-:W-:Y:S05]  /*0f00*/  @P3 RET.REL.NODEC R2 `(_ZN5flash24flash_fwd_splitkv_kernelI23Flash_fwd_kernel_traitsILi256ELi64ELi64ELi4ELb0ELb0EN7cutlass10bfloat16_tE19Flash_kernel_traitsILi256ELi64ELi64ELi4ES3_EELb1ELb0ELb1ELb0ELb0ELb0ELb0ELb1EEEvNS_16Flash_fwd_paramsE) ;  /* 0xfffffff0023c3950 */ /* 0x01efea0003c3ffff */
[----:B------:R-:W-:Y:S02]  /*0f10*/  MOV R0, 0x7f800000 ;  /* 0x7f80000000007802 */ /* 0x000fe40000000f00 */
[----:B------:R-:W-:Y:S02]  /*0f20*/  MOV R2, R237 ;  /* 0x000000ed00027202 */ /* 0x000fe40000000f00 */
[----:B------:R-:W-:Y:S01]  /*0f30*/  MOV R3, 0x0 ;  /* 0x0000000000037802 */ /* 0x000fe20000000f00 */
[----:B------:R1:W-:Y:S03]  /*0f40*/  ST.E desc[UR6][R12.64+0xc0], R0 ;  /* 0x0000c0000c007985 */ /* 0x0003e6000c101906 */
[----:B-1----:R-:W-:Y:S05]  /*0f50*/  RET.REL.NODEC R2 `(_ZN5flash24flash_fwd_splitkv_kernelI23Flash_fwd_kernel_traitsILi256ELi64ELi64ELi4ELb0ELb0EN7cutlass10bfloat16_tE19Flash_kernel_traitsILi256ELi64ELi64ELi4ES3_EELb1ELb0ELb1ELb0ELb0ELb0ELb0ELb1EEEvNS_16Flash_fwd_paramsE) ;  /* 0xfffffff002287950 */ /* 0x002fea0003c3ffff */
.L_x_3007:
        /* <DEDUP_REMOVED lines=31> */
[----:B-----5:R-:W4:Y:S04]  /*1150*/  LD.E.64 R14, desc[UR6][R10.64+0x50] ;  /* 0x000050060a0e7980 */ /* 0x020f28000c101b00 */
        /* <DEDUP_REMOVED lines=26> */
[----:B------:R-:W-:-:S05]  /*1300*/  IMAD.WIDE R12, R9, 0x4, R244 ;  /* 0x00000004090c7825 */ /* 0x000fca00078e02f4 */
[----:B------:R-:W2:Y:S04]  /*1310*/  LD.E R3, desc[UR6][R12.64] ;  /* 0x000000060c037980 */ /* 0x000ea8000c101900 */
[----:B------:R-:W4:Y:S01]  /*1320*/  LD.E.64 R12, desc[UR6][R10.64+0x28] ;  /* 0x000028060a0c7980 */ /* 0x000f22000c101b00 */
        /* <DEDUP_REMOVED lines=22> */
[----:B------:R-:W-:-:S05]  /*1490*/  IMAD R17, R17, R9, R2 ;  /* 0x0000000911117224 */ /* 0x000fca00078e0202 */
[----:B------:R-:W-:Y:S02]  /*14a0*/  SHF.R.S32.HI R9, RZ, 0x1f, R17 ;  /* 0x0000001fff097819 */ /* 0x000fe40000011411 */
[----:B------:R-:W-:-:S05]  /*14b0*/  @P2 IADD3 R16, R16, 0x1, RZ ;  /* 0x0000000110102810 */ /* 0x000fca0007ffe0ff */
[----:B------:R-:W-:Y:S02]  /*14c0*/  @!P0 IADD3 R16, -R16, RZ, RZ ;  /* 0x000000ff10108210 */ /* 0x000fe40007ffe1ff */
[----:B------:R-:W-:-:S04]  /*14d0*/  @!P1 LOP3.LUT R16, RZ, R6, RZ, 0x33, !PT ;  /* 0x00000006ff109212 */ /* 0x000fc800078e33ff */
[----:B------:R-:W-:Y:S02]  /*14e0*/  SHF.R.S32.HI R8, RZ, 0x1f, R16 ;  /* 0x0000001fff087819 */ /* 0x000fe40000011410 */
[----:B--2---:R-:W-:Y:S01]  /*14f0*/  SHF.R.S32.HI R0, RZ, 0x1f, R3 ;  /* 0x0000001fff007819 */ /* 0x004fe20000011403 */
[----:B----4-:R-:W-:-:S04]  /*1500*/  IMAD R7, R19, R3, RZ ;  /* 0x0000000313077224 */ /* 0x010fc800078e02ff */
[C---:B------:R-:W-:Y:S02]  /*1510*/  IMAD R7, R18.reuse, R0, R7 ;  /* 0x0000000012077224 */ /* 0x040fe400078e0207 */
[----:B------:R-:W-:-:S04]  /*1520*/  IMAD.WIDE.U32 R18, R18, R3, RZ ;  /* 0x0000000312127225 */ /* 0x000fc800078e00ff */
[----:B------:R-:W-:Y:S02]  /*1530*/  IMAD.IADD R19, R19, 0x1, R7 ;  /* 0x0000000113137824 */ /* 0x000fe400078e0207 */
[----:B------:R-:W-:Y:S02]  /*1540*/  IMAD R7, R51, R17, RZ ;  /* 0x0000001133077224 */ /* 0x000fe400078e02ff */
[----:B------:R-:W-:-:S04]  /*1550*/  IMAD.WIDE.U32 R18, R17, R50, R18 ;  /* 0x0000003211127225 */ /* 0x000fc800078e0012 */
[----:B------:R-:W-:-:S04]  /*1560*/  IMAD R7, R50, R9, R7 ;  /* 0x0000000932077224 */ /* 0x000fc800078e0207 */
[----:B------:R-:W-:Y:S02]  /*1570*/  IMAD.IADD R19, R19, 0x1, R7 ;  /* 0x0000000113137824 */ /* 0x000fe400078e0207 */
[----:B------:R-:W-:Y:S02]  /*1580*/  IMAD R7, R15, R16, RZ ;  /* 0x000000100f077224 */ /* 0x000fe400078e02ff */
[-C--:B------:R-:W-:Y:S02]  /*1590*/  IMAD R6, R13, R3.reuse, RZ ;  /* 0x000000030d067224 */ /* 0x080fe400078e02ff */
[----:B------:R-:W-:Y:S02]  /*15a0*/  IMAD R7, R14, R8, R7 ;  /* 0x000000080e077224 */ /* 0x000fe400078e0207 */
[----:B------:R-:W-:-:S04]  /*15b0*/  IMAD.WIDE.U32 R20, R12, R3, RZ ;  /* 0x000000030c147225 */ /* 0x000fc800078e00ff */
[----:B------:R-:W-:-:S04]  /*15c0*/  IMAD.WIDE.U32 R14, R16, R14, R18 ;  /* 0x0000000e100e7225 */ /* 0x000fc800078e0012 */
[----:B------:R-:W-:Y:S01]  /*15d0*/  IMAD R6, R12, R0, R6 ;  /* 0x000000000c067224 */ /* 0x000fe200078e0206 */
[----:B------:R-:W-:Y:S02]  /*15e0*/  MOV R19, R20 ;  /* 0x0000001400137202 */ /* 0x000fe40000000f00 */
[----:B------:R-:W-:Y:S01]  /*15f0*/  IADD3 R0, R15, R7, RZ ;  /* 0x000000070f007210 */ /* 0x000fe20007ffe0ff */
[----:B------:R-:W-:Y:S01]  /*1600*/  IMAD.IADD R21, R21, 0x1, R6 ;  /* 0x0000000115157824 */ /* 0x000fe200078e0206 */
[----:B------:R-:W-:Y:S01]  /*1610*/  MOV R3, R14 ;  /* 0x0000000e00037202 */ /* 0x000fe20000000f00 */
[----:B-1----:R-:W-:Y:S05]  /*1620*/  BRA `(.L_x_3018) ;  /* 0x0000000400447947 */ /* 0x002fea0003800000 */
.L_x_3017:
        /* <DEDUP_REMOVED lines=34> */
[----:B------:R-:W-:Y:S02]  /*1850*/  ISETP.GE.U32.AND P2, PT, R0, R3, PT ;  /* 0x000000030000720c */ /* 0x000fe40003f46070 */
[----:B------:R-:W-:Y:S01]  /*1860*/  LOP3.LUT R3, R238, R7, RZ, 0x3c, !PT ;  /* 0x00000007ee037212 */ /* 0x000fe200078e3cff */
[C---:B------:R-:W-:Y:S02]  /*1870*/  @!P4 IMAD R2, R22.reuse, R8, R2 ;  /* 0x000000081602c224 */ /* 0x040fe400078e0202 */
[----:B------:R-:W-:Y:S01]  /*1880*/  @!P4 IMAD.WIDE.U32 R22, R22, R15, R24 ;  /* 0x0000000f1616c225 */ /* 0x000fe200078e0018 */
[----:B------:R-:W-:-:S02]  /*1890*/  @P4 IADD3 R13, R27, R13, RZ ;  /* 0x0000000d1b0d4210 */ /* 0x000fc40007ffe0ff */
[----:B------:R-:W-:Y:S01]  /*18a0*/  ISETP.GE.AND P1, PT, R3, RZ, PT ;  /* 0x000000ff0300720c */ /* 0x000fe20003f26270 */
[----:B------:R-:W-:Y:S01]  /*18b0*/  @P4 IMAD.MOV.U32 R14, RZ, RZ, R26 ;  /* 0x000000ffff0e4224 */ /* 0x000fe200078e001a */
[----:B------:R-:W-:Y:S01]  /*18c0*/  @!P4 IADD3 R13, R23, R2, RZ ;  /* 0x00000002170dc210 */ /* 0x000fe20007ffe0ff */
[----:B------:R-:W-:Y:S01]  /*18d0*/  @!P0 VIADD R6, R6, 0x1 ;  /* 0x0000000106068836 */ /* 0x000fe20000000000 */
[----:B------:R-:W-:Y:S01]  /*18e0*/  ISETP.NE.AND P0, PT, R7, RZ, PT ;  /* 0x000000ff0700720c */ /* 0x000fe20003f05270 */
[----:B------:R-:W-:Y:S01]  /*18f0*/  @!P4 IMAD.MOV.U32 R14, RZ, RZ, R22 ;  /* 0x000000ffff0ec224 */ /* 0x000fe200078e0016 */
[----:B------:R-:W-:Y:S01]  /*1900*/  LEA R2, R166, 0xffffffc0, 0x6 ;  /* 0xffffffc0a6027811 */ /* 0x000fe200078e30ff */
[----:B------:R-:W-:Y:S01]  /*1910*/  @!P4 IMAD R8, R49, R16, RZ ;  /* 0x000000103108c224 */ /* 0x000fe200078e02ff */
[----:B------:R-:W-:Y:S02]  /*1920*/  @!P4 SHF.R.S32.HI R0, RZ, 0x1f, R16 ;  /* 0x0000001fff00c819 */ /* 0x000fe40000011410 */
[----:B------:R-:W-:Y:S01]  /*1930*/  SHF.R.S32.HI R9, RZ, 0x1f, R2 ;  /* 0x0000001fff097819 */ /* 0x000fe20000011402 */
[----:B------:R-:W-:Y:S01]  /*1940*/  IMAD R12, R51, R2, RZ ;  /* 0x00000002330c7224 */ /* 0x000fe200078e02ff */
[----:B------:R-:W-:-:S02]  /*1950*/  MOV R24, R14 ;  /* 0x0000000e00187202 */ /* 0x000fc40000000f00 */
[----:B------:R-:W-:Y:S01]  /*1960*/  MOV R25, R13 ;  /* 0x0000000d00197202 */ /* 0x000fe20000000f00 */
[----:B------:R-:W-:Y:S01]  /*1970*/  @!P4 IMAD R0, R0, R48, R8 ;  /* 0x000000300000c224 */ /* 0x000fe200078e0208 */
[----:B------:R-:W-:Y:S01]  /*1980*/  @P2 IADD3 R6, R6, 0x1, RZ ;  /* 0x0000000106062810 */ /* 0x000fe20007ffe0ff */
[----:B------:R-:W-:Y:S01]  /*1990*/  @!P4 IMAD.WIDE.U32 R22, R48, R16, RZ ;  /* 0x000000103016c225 */ /* 0x000fe200078e00ff */
[----:B------:R-:W-:-:S03]  /*19a0*/  @P4 IADD3 R16, R16, R17, RZ ;  /* 0x0000001110104210 */ /* 0x000fc60007ffe0ff */
[----:B------:R-:W-:Y:S02]  /*19b0*/  IMAD R12, R9, R50, R12 ;  /* 0x00000032090c7224 */ /* 0x000fe400078e020c */
[----:B------:R-:W-:-:S04]  /*19c0*/  IMAD.WIDE.U32 R24, R50, R2, R24 ;  /* 0x0000000232187225 */ /* 0x000fc800078e0018 */
[----:B------:R-:W-:Y:S01]  /*19d0*/  @!P4 IMAD.IADD R23, R23, 0x1, R0 ;  /* 0x000000011717c824 */ /* 0x000fe200078e0200 */
[----:B------:R-:W-:Y:S01]  /*19e0*/  @!P4 SHF.R.S32.HI R0, RZ, 0x1f, R15 ;  /* 0x0000001fff00c819 */ /* 0x000fe2000001140f */
[----:B------:R-:W-:Y:S01]  /*19f0*/  @!P1 IMAD.MOV R6, RZ, RZ, -R6 ;  /* 0x000000ffff069224 */ /* 0x000fe200078e0a06 */
[----:B------:R-:W-:Y:S01]  /*1a00*/  @!P0 LOP3.LUT R6, RZ, R7, RZ, 0x33, !PT ;  /* 0x00000007ff068212 */ /* 0x000fe200078e33ff */
[----:B------:R-:W-:Y:S01]  /*1a10*/  @!P4 IMAD R3, R21, R15, RZ ;  /* 0x0000000f1503c224 */ /* 0x000fe200078e02ff */
[----:B------:R-:W-:Y:S02]  /*1a20*/  IADD3 R13, R25, R12, RZ ;  /* 0x0000000c190d7210 */ /* 0x000fe40007ffe0ff */
[----:B------:R-:W-:Y:S01]  /*1a30*/  MOV R12, R24 ;  /* 0x00000018000c7202 */ /* 0x000fe20000000f00 */
[----:B------:R-:W-:Y:S01]  /*1a40*/  @!P4 IMAD R0, R20, R0, R3 ;  /* 0x000000001400c224 */ /* 0x000fe200078e0203 */
[----:B------:R-:W-:Y:S01]  /*1a50*/  SHF.R.S32.HI R8, RZ, 0x1f, R6 ;  /* 0x0000001fff087819 */ /* 0x000fe20000011406 */
[----:B------:R-:W-:-:S02]  /*1a60*/  @P4 IMAD R21, R49, R16, RZ ;  /* 0x0000001031154224 */ /* 0x000fc400078e02ff */
[----:B------:R-:W-:Y:S02]  /*1a70*/  IMAD R3, R19, R6, RZ ;  /* 0x0000000613037224 */ /* 0x000fe400078e02ff */
[----:B------:R-:W-:-:S04]  /*1a80*/  @P4 IMAD.WIDE.U32 R16, R48, R16, RZ ;  /* 0x0000001030104225 */ /* 0x000fc800078e00ff */
        /* <DEDUP_REMOVED lines=11> */
.L_x_3018:
[----:B------:R-:W-:Y:S05]  /*1b40*/  BSYNC B0 ;  /* 0x0000000000007941 */ /* 0x000fea0003800000 */
.L_x_3016:
[----:B------:R-:W-:Y:S01]  /*1b50*/  ISETP.NE.AND P0, PT, R242, -0x1, PT ;  /* 0xfffffffff200780c */ /* 0x000fe20003f05270 */
[----:B------:R-:W2:Y:S04]  /*1b60*/  LD.E.64 R14, desc[UR6][R10.64+0x30] ;  /* 0x000030060a0e7980 */ /* 0x000ea8000c101b00 */
[----:B------:R-:W3:Y:S04]  /*1b70*/  LD.E.64 R12, desc[UR6][R10.64+0x10] ;  /* 0x000010060a0c7980 */ /* 0x000ee8000c101b00 */
[----:B------:R-:W4:Y:S04]  /*1b80*/  LD.E R63, desc[UR6][R10.64+0xc0] ;  /* 0x0000c0060a3f7980 */ /* 0x000f28000c101900 */
[----:B------:R-:W4:Y:S04]  /*1b90*/  @!P0 LD.E.64 R26, desc[UR6][R10.64+0x18] ;  /* 0x000018060a1a8980 */ /* 0x000f28000c101b00 */
[----:B------:R-:W4:Y:S04]  /*1ba0*/  LD.E.64 R6, desc[UR6][R10.64+0x48] ;  /* 0x000048060a067980 */ /* 0x000f28000c101b00 */
[----:B------:R-:W4:Y:S04]  /*1bb0*/  LD.E.64 R168, desc[UR6][R10.64+0x8] ;  /* 0x000008060aa87980 */ /* 0x000f28000c101b00 */
[----:B------:R1:W5:Y:S04]  /*1bc0*/  @P3 LD.E R20, desc[UR6][R4.64] ;  /* 0x0000000604143980 */ /* 0x000368000c101900 */
[----:B------:R2:W5:Y:S01]  /*1bd0*/  LD.E.64 R176, desc[UR6][R10.64] ;  /* 0x000000060ab07980 */ /* 0x000562000c101b00 */
[----:B------:R-:W-:-:S04]  /*1be0*/  SHF.R.S32.HI R55, RZ, 0x1f, R53 ;  /* 0x0000001fff377819 */ /* 0x000fc80000011435 */
[----:B------:R-:W-:-:S04]  /*1bf0*/  LEA.HI R22, R55, R53, RZ, 0x4 ;  /* 0x0000003537167211 */ /* 0x000fc800078f20ff */
[----:B------:R-:W-:-:S05]  /*1c00*/  LOP3.LUT R18, R22, 0xfffffff0, RZ, 0xc0, !PT ;  /* 0xfffffff016127812 */ /* 0x000fca00078ec0ff */
[----:B------:R-:W-:Y:S01]  /*1c10*/  IMAD.IADD R18, R53, 0x1, -R18 ;  /* 0x0000000135127824 */ /* 0x000fe200078e0a12 */
[----:B------:R-:W-:-:S04]  /*1c20*/  LEA.HI R164, R55, R53, RZ, 0x3 ;  /* 0x0000003537a47211 */ /* 0x000fc800078f18ff */
[----:B-1----:R-:W-:Y:S02]  /*1c30*/  SHF.R.S32.HI R4, RZ, 0x1f, R18 ;  /* 0x0000001fff047819 */ /* 0x002fe40000011412 */
[----:B------:R-:W-:Y:S02]  /*1c40*/  LOP3.LUT R57, R164, 0xfffffff8, RZ, 0xc0, !PT ;  /* 0xfffffff8a4397812 */ /* 0x000fe400078ec0ff */
[----:B------:R-:W-:-:S04]  /*1c50*/  LEA.HI R4, R4, R18, RZ, 0x3 ;  /* 0x0000001204047211 */ /* 0x000fc800078f18ff */
[----:B------:R-:W-:Y:S01]  /*1c60*/  LOP3.LUT R5, R4, 0xfffffff8, RZ, 0xc0, !PT ;  /* 0xfffffff804057812 */ /* 0x000fe200078ec0ff */
[----:B------:R-:W-:Y:S01]  /*1c70*/  IMAD.IADD R57, R53, 0x1, -R57 ;  /* 0x0000000135397824 */ /* 0x000fe200078e0a39 */
[----:B------:R-:W-:-:S03]  /*1c80*/  SHF.R.S32.HI R164, RZ, 0x3, R164 ;  /* 0x00000003ffa47819 */ /* 0x000fc600000114a4 */
[----:B------:R-:W-:Y:S02]  /*1c90*/  IMAD.IADD R5, R18, 0x1, -R5 ;  /* 0x0000000112057824 */ /* 0x000fe400078e0a05 */
[----:B------:R-:W-:Y:S02]  /*1ca0*/  IMAD.SHL.U32 R18, R57, 0x8, RZ ;  /* 0x0000000839127824 */ /* 0x000fe400078e00ff */
[----:B------:R-:W-:-:S03]  /*1cb0*/  IMAD.SHL.U32 R23, R164, 0x40, RZ ;  /* 0x00000040a4177824 */ /* 0x000fc600078e00ff */
[----:B------:R-:W-:Y:S02]  /*1cc0*/  IADD3 R30, P1, R18, R19, RZ ;  /* 0x00000013121e7210 */ /* 0x000fe40007f3e0ff */
[----:B------:R-:W-:Y:S01]  /*1cd0*/  SHF.R.S32.HI R19, RZ, 0x1f, R18 ;  /* 0x0000001fff137819 */ /* 0x000fe20000011412 */
[----:B-----5:R-:W-:Y:S01]  /*1ce0*/  IMAD R9, R9, R48, RZ ;  /* 0x0000003009097224 */ /* 0x020fe200078e02ff */
[----:B------:R-:W-:Y:S02]  /*1cf0*/  SHF.R.S32.HI R58, RZ, 0x4, R22 ;  /* 0x00000004ff3a7819 */ /* 0x000fe40000011416 */
[----:B------:R-:W-:Y:S01]  /*1d00*/  LOP3.LUT R23, R23, 0x1c0, RZ, 0xc0, !PT ;  /* 0x000001c017177812 */ /* 0x000fe200078ec0ff */
[----:B------:R-:W-:Y:S01]  /*1d10*/  IMAD.X R31, R19, 0x1, R21, P1 ;  /* 0x00000001131f7824 */ /* 0x000fe200008e0615 */
[----:B------:R-:W-:Y:S01]  /*1d20*/  LEA.HI R21, R55, R53, RZ, 0x6 ;  /* 0x0000003537157211 */ /* 0x000fe200078f30ff */
[C---:B------:R-:W-:Y:S01]  /*1d30*/  IMAD R9, R17.reuse, R49, R9 ;  /* 0x0000003111097224 */ /* 0x040fe200078e0209 */
[----:B------:R-:W-:Y:S01]  /*1d40*/  LEA.HI R22, R22, R58, RZ, 0x1 ;  /* 0x0000003a16167211 */ /* 0x000fe200078f08ff */
[----:B------:R-:W-:Y:S01]  /*1d50*/  IMAD.WIDE.U32 R30, R17, R48, R30 ;  /* 0x00000030111e7225 */ /* 0x000fe200078e001e */
[----:B------:R-:W-:-:S02]  /*1d60*/  LOP3.LUT R24, R23, 0x38, R18, 0xf8, !PT ;  /* 0x0000003817187812 */ /* 0x000fc400078ef812 */
[----:B------:R-:W-:Y:S01]  /*1d70*/  SHF.R.U32.HI R23, RZ, 0x3, R23 ;  /* 0x00000003ff177819 */ /* 0x000fe20000011617 */
[----:B------:R-:W-:Y:S01]  /*1d80*/  IMAD.SHL.U32 R21, R21, 0x8, RZ ;  /* 0x0000000815157824 */ /* 0x000fe200078e00ff */
[----:B------:R-:W-:Y:S01]  /*1d90*/  LOP3.LUT R22, R22, 0xfffffffe, RZ, 0xc0, !PT ;  /* 0xfffffffe16167812 */ /* 0x000fe200078ec0ff */
[----:B------:R-:W-:Y:S01]  /*1da0*/  IMAD.IADD R31, R31, 0x1, R9 ;  /* 0x000000011f1f7824 */ /* 0x000fe200078e0209 */
[----:B------:R-:W-:Y:S01]  /*1db0*/  LOP3.LUT R23, R24, R23, RZ, 0x3c, !PT ;  /* 0x0000001718177212 */ /* 0x000fe200078e3cff */
[----:B------:R-:W-:Y:S02]  /*1dc0*/  IMAD R9, R29, R16, RZ ;  /* 0x000000101d097224 */ /* 0x000fe400078e02ff */
[----:B------:R-:W-:Y:S01]  /*1dd0*/  IMAD.IADD R58, R58, 0x1, -R22 ;  /* 0x000000013a3a7824 */ /* 0x000fe200078e0a16 */
[----:B------:R-:W-:Y:S01]  /*1de0*/  LOP3.LUT R158, R23, 0xfffffe00, R21, 0xf8, !PT ;  /* 0xfffffe00179e7812 */ /* 0x000fe200078ef815 */
[-C--:B------:R-:W-:Y:S02]  /*1df0*/  IMAD R9, R8, R28.reuse, R9 ;  /* 0x0000001c08097224 */ /* 0x080fe400078e0209 */
[----:B------:R-:W-:Y:S01]  /*1e00*/  IMAD.WIDE.U32 R22, R16, R28, R30 ;  /* 0x0000001c10167225 */ /* 0x000fe200078e001e */
[----:B------:R-:W-:-:S02]  /*1e10*/  SHF.R.S32.HI R165, RZ, 0x1f, R164 ;  /* 0x0000001fffa57819 */ /* 0x000fc400000114a4 */
[----:B------:R-:W-:Y:S01]  /*1e20*/  SHF.R.S32.HI R59, RZ, 0x1f, R239 ;  /* 0x0000001fff3b7819 */ /* 0x000fe200000114ef */
[----:B------:R-:W-:Y:S02]  /*1e30*/  IMAD.SHL.U32 R17, R5, 0x40, RZ ;  /* 0x0000004005117824 */ /* 0x000fe400078e00ff */
[----:B------:R-:W-:Y:S02]  /*1e40*/  IMAD.IADD R23, R23, 0x1, R9 ;  /* 0x0000000117177824 */ /* 0x000fe400078e0209 */
[----:B------:R-:W-:Y:S01]  /*1e50*/  IMAD R184, R49, R164, RZ ;  /* 0x000000a431b87224 */ /* 0x000fe200078e02ff */
[----:B------:R-:W-:Y:S01]  /*1e60*/  LOP3.LUT R17, R17, 0x1c0, RZ, 0xc0, !PT ;  /* 0x000001c011117812 */ /* 0x000fe200078ec0ff */
[----:B------:R-:W-:Y:S02]  /*1e70*/  IMAD.SHL.U32 R21, R58, 0x8, RZ ;  /* 0x000000083a157824 */ /* 0x000fe400078e00ff */
[-C--:B------:R-:W-:Y:S02]  /*1e80*/  IMAD R184, R165, R48.reuse, R184 ;  /* 0x00000030a5b87224 */ /* 0x080fe400078e02b8 */
[----:B------:R-:W-:Y:S01]  /*1e90*/  IMAD.WIDE.U32 R22, R164, R48, R22 ;  /* 0x00000030a4167225 */ /* 0x000fe200078e0016 */
[----:B------:R-:W-:-:S02]  /*1ea0*/  LOP3.LUT R21, R17, 0x8, R21, 0xf8, !PT ;  /* 0x0000000811157812 */ /* 0x000fc400078ef815 */
[----:B------:R-:W-:Y:S01]  /*1eb0*/  SHF.R.U32.HI R41, RZ, 0x3, R17 ;  /* 0x00000003ff297819 */ /* 0x000fe20000011611 */
[----:B------:R-:W-:Y:S01]  /*1ec0*/  IMAD.IADD R184, R23, 0x1, R184 ;  /* 0x0000000117b87824 */ /* 0x000fe200078e02b8 */
[C---:B------:R-:W-:Y:S02]  /*1ed0*/  LOP3.LUT P5, RZ, R5.reuse, 0x4, RZ, 0xc0, !PT ;  /* 0x0000000405ff7812 */ /* 0x040fe400078ac0ff */
[----:B------:R-:W-:Y:S01]  /*1ee0*/  LOP3.LUT P4, RZ, R5, 0x2, RZ, 0xc0, !PT ;  /* 0x0000000205ff7812 */ /* 0x000fe2000788c0ff */
[----:B------:R-:W-:Y:S01]  /*1ef0*/  IMAD.SHL.U32 R4, R4, 0x40, RZ ;  /* 0x0000004004047824 */ /* 0x000fe200078e00ff */
[----:B------:R-:W-:Y:S02]  /*1f00*/  LOP3.LUT R41, R21, R41, RZ, 0x3c, !PT ;  /* 0x0000002915297212 */ /* 0x000fe400078e3cff */
[----:B------:R-:W-:Y:S02]  /*1f10*/  SHF.R.S32.HI R90, RZ, 0x1f, R61 ;  /* 0x0000001fff5a7819 */ /* 0x000fe4000001143d */
[----:B------:R-:W-:-:S02]  /*1f20*/  LOP3.LUT R41, R41, 0xfffffe00, R4, 0xf8, !PT ;  /* 0xfffffe0029297812 */ /* 0x000fc400078ef804 */
[----:B------:R-:W-:Y:S02]  /*1f30*/  SHF.R.S32.HI R159, RZ, 0x1f, R238 ;  /* 0x0000001fff9f7819 */ /* 0x000fe400000114ee */
[----:B------:R-:W-:-:S04]  /*1f40*/  LEA.HI R90, R90, R61, RZ, 0x6 ;  /* 0x0000003d5a5a7211 */ /* 0x000fc800078f30ff */
[----:B------:R-:W-:-:S04]  /*1f50*/  SHF.R.S32.HI R90, RZ, 0x6, R90 ;  /* 0x00000006ff5a7819 */ /* 0x000fc8000001145a */
[----:B------:R-:W-:Y:S01]  /*1f60*/  VIMNMX R90, RZ, R90, !PT ;  /* 0x0000005aff5a7248 */ /* 0x000fe20007fe0100 */
[----:B------:R-:W-:-:S04]  /*1f70*/  IMAD.WIDE R170, R240, 0x40, R164 ;  /* 0x00000040f0aa7825 */ /* 0x000fc800078e02a4 */
[----:B------:R-:W-:Y:S01]  /*1f80*/  IMAD R162, R51, R164, RZ ;  /* 0x000000a433a27224 */ /* 0x000fe200078e02ff */
[----:B------:R-:W-:-:S03]  /*1f90*/  LEA.HI R55, R55, R53, RZ, 0x5 ;  /* 0x0000003537377211 */ /* 0x000fc600078f28ff */
[----:B------:R-:W-:Y:S01]  /*1fa0*/  IMAD R162, R165, R50, R162 ;  /* 0x00000032a5a27224 */ /* 0x000fe200078e02a2 */
[----:B------:R-:W-:Y:S01]  /*1fb0*/  LOP3.LUT R54, R55, 0xffffffe0, RZ, 0xc0, !PT ;  /* 0xffffffe037367812 */ /* 0x000fe200078ec0ff */
[----:B------:R-:W-:Y:S02]  /*1fc0*/  IMAD.MOV.U32 R40, RZ, RZ, 0x10 ;  /* 0x00000010ff287424 */ /* 0x000fe400078e00ff */
[----:B------:R-:W-:Y:S01]  /*1fd0*/  IMAD.MOV.U32 R39, RZ, RZ, 0x20 ;  /* 0x00000020ff277424 */ /* 0x000fe200078e00ff */
[----:B------:R-:W-:Y:S01]  /*1fe0*/  SHF.L.U64.HI R234, R50, 0x4, R51 ;  /* 0x0000000432ea7819 */ /* 0x000fe20000010233 */
[----:B------:R-:W-:Y:S01]  /*1ff0*/  IMAD.SHL.U32 R231, R48, 0x10, RZ ;  /* 0x0000001030e77824 */ /* 0x000fe200078e00ff */
[----:B------:R-:W-:Y:S01]  /*2000*/  SHF.L.U32 R233, R50, 0x4, RZ ;  /* 0x0000000432e97819 */ /* 0x000fe200000006ff */
[----:B------:R-:W-:Y:S01]  /*2010*/  IMAD.IADD R54, R53, 0x1, -R54 ;  /* 0x0000000135367824 */ /* 0x000fe200078e0a36 */
[----:B------:R-:W-:Y:S01]  /*2020*/  SHF.L.U64.HI R232, R48, 0x4, R49 ;  /* 0x0000000430e87819 */ /* 0x000fe20000010231 */
[----:B------:R-:W-:Y:S01]  /*2030*/  IMAD.SHL.U32 R62, R57, 0x4, RZ ;  /* 0x00000004393e7824 */ /* 0x000fe200078e00ff */
[----:B------:R-:W-:-:S02]  /*2040*/  SHF.R.S32.HI R55, RZ, 0x5, R55 ;  /* 0x00000005ff377819 */ /* 0x000fc40000011437 */
[----:B------:R-:W-:Y:S02]  /*2050*/  SEL R40, R40, 0xfffffff0, !P4 ;  /* 0xfffffff028287807 */ /* 0x000fe40006000000 */
[----:B------:R-:W-:Y:S01]  /*2060*/  SEL R39, R39, 0xffffffe0, !P5 ;  /* 0xffffffe027277807 */ /* 0x000fe20006800000 */
[----:B--2---:R-:W-:Y:S01]  /*2070*/  @P0 IMAD.WIDE.U32 R24, R14, R242, RZ ;  /* 0x000000f20e180225 */ /* 0x004fe200078e00ff */
[----:B---3--:R-:W-:-:S03]  /*2080*/  LEA R185, P1, R22, R12, 0x1 ;  /* 0x0000000c16b97211 */ /* 0x008fc600078208ff */
[----:B----4-:R-:W-:-:S04]  /*2090*/  @!P0 IMAD R9, R27, R239, RZ ;  /* 0x000000ef1b098224 */ /* 0x010fc800078e02ff */
[C---:B------:R-:W-:Y:S02]  /*20a0*/  @!P0 IMAD R9, R26.reuse, R59, R9 ;  /* 0x0000003b1a098224 */ /* 0x040fe400078e0209 */
[----:B------:R-:W-:Y:S01]  /*20b0*/  @!P0 IMAD.WIDE.U32 R26, R26, R239, RZ ;  /* 0x000000ef1a1a8225 */ /* 0x000fe200078e00ff */
[----:B------:R-:W-:-:S03]  /*20c0*/  @P0 MOV R17, R24 ;  /* 0x0000001800110202 */ /* 0x000fc60000000f00 */
[----:B------:R-:W-:Y:S01]  /*20d0*/  @!P0 IMAD.MOV.U32 R17, RZ, RZ, R26 ;  /* 0x000000ffff118224 */ /* 0x000fe200078e001a */
[----:B------:R-:W-:Y:S01]  /*20e0*/  LEA.HI.X R184, R22, R13, R184, 0x1, P1 ;  /* 0x0000000d16b87211 */ /* 0x000fe200008f0cb8 */
[----:B------:R-:W-:Y:S02]  /*20f0*/  @P0 IMAD R5, R15, R242, RZ ;  /* 0x000000f20f050224 */ /* 0x000fe400078e02ff */
[C---:B------:R-:W-:Y:S01]  /*2100*/  VIADD R13, R18.reuse, 0x40 ;  /* 0x00000040120d7836 */ /* 0x040fe20000000000 */
[----:B------:R-:W-:Y:S01]  /*2110*/  IADD3 R24, P2, R18, R17, RZ ;  /* 0x0000001112187210 */ /* 0x000fe20007f5e0ff */
[----:B------:R-:W-:Y:S02]  /*2120*/  @P0 IMAD.IADD R5, R25, 0x1, R5 ;  /* 0x0000000119050824 */ /* 0x000fe400078e0205 */
[----:B------:R-:W-:Y:S02]  /*2130*/  @!P0 IMAD.IADD R5, R27, 0x1, R9 ;  /* 0x000000011b058824 */ /* 0x000fe400078e0209 */
[----:B------:R-:W-:Y:S01]  /*2140*/  @P0 IMAD.MOV.U32 R174, RZ, RZ, R14 ;  /* 0x000000ffffae0224 */ /* 0x000fe200078e000e */
[----:B------:R-:W-:Y:S01]  /*2150*/  @!P0 MOV R174, R14 ;  /* 0x0000000e00ae8202 */ /* 0x000fe20000000f00 */
[----:B------:R-:W-:-:S02]  /*2160*/  @P0 IMAD.MOV.U32 R175, RZ, RZ, R15 ;  /* 0x000000ffffaf0224 */ /* 0x000fc400078e000f */
[----:B------:R-:W-:Y:S01]  /*2170*/  @!P0 IMAD.MOV.U32 R175, RZ, RZ, R15 ;  /* 0x000000ffffaf8224 */ /* 0x000fe200078e000f */
[-C--:B------:R-:W-:Y:S01]  /*2180*/  ISETP.GE.AND P0, PT, R13, R63.reuse, PT ;  /* 0x0000003f0d00720c */ /* 0x080fe20003f06270 */
[C---:B------:R-:W-:Y:S01]  /*2190*/  VIADD R9, R18.reuse, 0xc0 ;  /* 0x000000c012097836 */ /* 0x040fe20000000000 */
[CC--:B------:R-:W-:Y:S01]  /*21a0*/  ISETP.GE.AND P1, PT, R18.reuse, R63.reuse, PT ;  /* 0x0000003f1200720c */ /* 0x0c0fe20003f26270 */
[----:B------:R-:W-:Y:S02]  /*21b0*/  IMAD R4, R7, R238, RZ ;  /* 0x000000ee07047224 */ /* 0x000fe400078e02ff */
[----:B------:R-:W-:Y:S01]  /*21c0*/  IMAD.X R25, R19, 0x1, R5, P2 ;  /* 0x0000000113197824 */ /* 0x000fe200010e0605 */
[----:B------:R-:W-:Y:S01]  /*21d0*/  SEL R5, RZ, 0xffffffff, P0 ;  /* 0xffffffffff057807 */ /* 0x000fe20000000000 */
[----:B------:R-:W-:Y:S01]  /*21e0*/  VIADD R12, R18, 0x80 ;  /* 0x00000080120c7836 */ /* 0x000fe20000000000 */
[----:B------:R-:W-:Y:S01]  /*21f0*/  ISETP.GE.AND P0, PT, R9, R63, PT ;  /* 0x0000003f0900720c */ /* 0x000fe20003f06270 */
[----:B------:R-:W-:-:S02]  /*2200*/  IMAD R4, R6, R159, R4 ;  /* 0x0000009f06047224 */ /* 0x000fc400078e0204 */
[----:B------:R-:W-:Y:S01]  /*2210*/  IMAD.WIDE.U32 R14, R238, R6, R24 ;  /* 0x00000006ee0e7225 */ /* 0x000fe200078e0018 */
[----:B------:R-:W-:Y:S02]  /*2220*/  SEL R6, RZ, 0x1, P1 ;  /* 0x00000001ff067807 */ /* 0x000fe40000800000 */
[----:B------:R-:W-:Y:S02]  /*2230*/  ISETP.GE.AND P1, PT, R12, R63, PT ;  /* 0x0000003f0c00720c */ /* 0x000fe40003f26270 */
[----:B------:R-:W-:Y:S01]  /*2240*/  SEL R60, RZ, 0x8, P0 ;  /* 0x00000008ff3c7807 */ /* 0x000fe20000000000 */
[----:B------:R-:W-:Y:S01]  /*2250*/  IMAD.IADD R15, R15, 0x1, R4 ;  /* 0x000000010f0f7824 */ /* 0x000fe200078e0204 */
[----:B------:R-:W-:Y:S02]  /*2260*/  IADD3 R160, P0, R18, R3, RZ ;  /* 0x0000000312a07210 */ /* 0x000fe40007f1e0ff */
[----:B------:R-:W-:Y:S02]  /*2270*/  SEL R4, RZ, 0x4, P1 ;  /* 0x00000004ff047807 */ /* 0x000fe40000800000 */
[----:B------:R-:W-:Y:S01]  /*2280*/  ISETP.GT.AND P1, PT, R166, R90, PT ;  /* 0x0000005aa600720c */ /* 0x000fe20003f24270 */
[----:B------:R-:W-:-:S02]  /*2290*/  IMAD.X R161, R19, 0x1, R0, P0 ;  /* 0x0000000113a17824 */ /* 0x000fc400000e0600 */
[----:B------:R-:W-:Y:S02]  /*22a0*/  IMAD.SHL.U32 R5, R5, 0x2, RZ ;  /* 0x0000000205057824 */ /* 0x000fe400078e00ff */
[----:B------:R-:W-:Y:S02]  /*22b0*/  IMAD R172, R171, R174, RZ ;  /* 0x000000aeabac7224 */ /* 0x000fe400078e02ff */
[----:B------:R-:W-:Y:S01]  /*22c0*/  IMAD.WIDE.U32 R160, R164, R50, R160 ;  /* 0x00000032a4a07225 */ /* 0x000fe200078e00a0 */
[----:B------:R-:W-:-:S03]  /*22d0*/  LOP3.LUT R5, R5, 0x2, R6, 0xe2, !PT ;  /* 0x0000000205057812 */ /* 0x000fc600078ee206 */
[----:B------:R-:W-:Y:S01]  /*22e0*/  IMAD R172, R170, R175, R172 ;  /* 0x000000afaaac7224 */ /* 0x000fe200078e02ac */
[----:B------:R-:W-:Y:S01]  /*22f0*/  LEA R236, P0, R160, R168, 0x1 ;  /* 0x000000a8a0ec7211 */ /* 0x000fe200078008ff */
[----:B------:R-:W-:Y:S02]  /*2300*/  IMAD.IADD R163, R161, 0x1, R162 ;  /* 0x00000001a1a37824 */ /* 0x000fe400078e02a2 */
[----:B------:R-:W-:Y:S01]  /*2310*/  IMAD.WIDE.U32 R170, R170, R174, R14 ;  /* 0x000000aeaaaa7225 */ /* 0x000fe200078e000e */
[----:B------:R-:W-:Y:S02]  /*2320*/  LOP3.LUT R60, R60, R5, R4, 0xfe, !PT ;  /* 0x000000053c3c7212 */ /* 0x000fe400078efe04 */
[----:B------:R-:W-:Y:S01]  /*2330*/  LEA.HI.X R235, R160, R169, R163, 0x1, P0 ;  /* 0x000000a9a0eb7211 */ /* 0x000fe200000f0ca3 */
[----:B------:R-:W-:Y:S02]  /*2340*/  @!P3 IMAD.MOV.U32 R20, RZ, RZ, RZ ;  /* 0x000000ffff14b224 */ /* 0x000fe400078e00ff */
        /* <DEDUP_REMOVED lines=174> */
.L_x_3137:
        /* <DEDUP_REMOVED lines=33> */
.L_x_3021:
[----:B------:R-:W-:Y:S05]  /*3040*/  BSYNC B0 ;  /* 0x0000000000007941 */ /* 0x000fea0003800000 */
.L_x_3020:
        /* <DEDUP_REMOVED lines=18> */
.L_x_3023:
[----:B------:R-:W-:Y:S05]  /*3170*/  BSYNC B0 ;  /* 0x0000000000007941 */ /* 0x000fea0003800000 */
.L_x_3022:
        /* <DEDUP_REMOVED lines=21> */
.L_x_3025:
[----:B------:R-:W-:Y:S05]  /*32d0*/  BSYNC B0 ;  /* 0x0000000000007941 */ /* 0x000fea0003800000 */
.L_x_3024:
        /* <DEDUP_REMOVED lines=18> */
.L_x_3027:
[----:B------:R-:W-:Y:S05]  /*3400*/  BSYNC B0 ;  /* 0x0000000000007941 */ /* 0x000fea0003800000 */
.L_x_3026:
        /* <DEDUP_REMOVED lines=68> */
.L_x_3034:
[----:B------:R-:W-:Y:S05]  /*3850*/  BSYNC B0 ;  /* 0x0000000000007941 */ /* 0x000fea0003800000 */
.L_x_3033:
        /* <DEDUP_REMOVED lines=49> */
.L_x_3036:
[----:B------:R-:W-:Y:S05]  /*3b70*/  BSYNC B0 ;  /* 0x0000000000007941 */ /* 0x000fea0003800000 */
.L_x_3035:
        /* <DEDUP_REMOVED lines=49> */
.L_x_3038:
[----:B------:R-:W-:Y:S05]  /*3e90*/  BSYNC B0 ;  /* 0x0000000000007941 */ /* 0x000fea0003800000 */
.L_x_3037:
        /* <DEDUP_REMOVED lines=48> */
.L_x_3032:
[----:B------:R-:W-:Y:S05]  /*41a0*/  BSYNC B1 ;  /* 0x0000000000017941 */ /* 0x000fea0003800000 */
.L_x_3031:
        /* <DEDUP_REMOVED lines=66> */
.L_x_3042:
[----:B------:R-:W-:Y:S05]  /*45d0*/  BSYNC B0 ;  /* 0x0000000000007941 */ /* 0x000fea0003800000 */
.L_x_3041:
        /* <DEDUP_REMOVED lines=51> */
.L_x_3044:
[----:B------:R-:W-:Y:S05]  /*4910*/  BSYNC B0 ;  /* 0x0000000000007941 */ /* 0x000fea0003800000 */
.L_x_3043:
        /* <DEDUP_REMOVED lines=51> */
.L_x_3046:
[----:B------:R-:W-:Y:S05]  /*4c50*/  BSYNC B0 ;  /* 0x0000000000007941 */ /* 0x000fea0003800000 */
.L_x_3045:
        /* <DEDUP_REMOVED lines=50> */
.L_x_3040:
[----:B------:R-:W-:Y:S05]  /*4f80*/  BSYNC B1 ;  /* 0x0000000000017941 */ /* 0x000fea0003800000 */
.L_x_3039:
        /* <DEDUP_REMOVED lines=66> */
.L_x_3050:
[----:B------:R-:W-:Y:S05]  /*53b0*/  BSYNC B0 ;  /* 0x0000000000007941 */ /* 0x000fea0003800000 */
.L_x_3049:
        /* <DEDUP_REMOVED lines=51> */
.L_x_3052:
[----:B------:R-:W-:Y:S05]  /*56f0*/  BSYNC B0 ;  /* 0x0000000000007941 */ /* 0x000fea0003800000 */
.L_x_3051:
        /* <DEDUP_REMOVED lines=51> */
.L_x_3054:
[----:B------:R-:W-:Y:S05]  /*5a30*/  BSYNC B0 ;  /* 0x0000000000007941 */ /* 0x000fea0003800000 */
.L_x_3053:
        /* <DEDUP_REMOVED lines=50> */
.L_x_3048:
[----:B------:R-:W-:Y:S05]  /*5d60*/  BSYNC B1 ;  /* 0x0000000000017941 */ /* 0x000fea0003800000 */
.L_x_3047:
        /* <DEDUP_REMOVED lines=70> */
.L_x_3058:
[----:B------:R-:W-:Y:S05]  /*61d0*/  BSYNC B0 ;  /* 0x0000000000007941 */ /* 0x000fea0003800000 */
.L_x_3057:
        /* <DEDUP_REMOVED lines=51> */
.L_x_3060:
[----:B------:R-:W-:Y:S05]  /*6510*/  BSYNC B0 ;  /* 0x0000000000007941 */ /* 0x000fea0003800000 */
.L_x_3059:
        /* <DEDUP_REMOVED lines=51> */
.L_x_3062:
[----:B------:R-:W-:Y:S05]  /*6850*/  BSYNC B0 ;  /* 0x0000000000007941 */ /* 0x000fea0003800000 */
.L_x_3061:
        /* <DEDUP_REMOVED lines=50> */
.L_x_3056:
[----:B------:R-:W-:Y:S05]  /*6b80*/  BSYNC B1 ;  /* 0x0000000000017941 */ /* 0x000fea0003800000 */
.L_x_3055:
[----:B------:R-:W2:Y:S02]  /*6b90*/  LD.E R0, desc[UR6][R10.64+0xd0] ;  /* 0x0000d0060a007980 */ /* 0x000ea4000c101900 */
[----:B--2---:R-:W-:Y:S05]  /*6ba0*/  IMAD.U32 R0, R0, -0x20, RZ ;  /* 0xffffffe000007824 */ /* 0x004fea00078e00ff */
[C---:B------:R-:W-:Y:S02]  /*6bb0*/  LEA R20, P1, R0.reuse, R20, 0x1 ;  /* 0x0000001400147211 */ /* 0x040fe400078208ff */
[C---:B------:R-:W-:Y:S02]  /*6bc0*/  LEA R42, P0, R0.reuse, R42, 0x1 ;  /* 0x0000002a002a7211 */ /* 0x040fe400078008ff */
[C---:B------:R-:W-:Y:S02]  /*6bd0*/  LEA.HI.X.SX32 R21, R0.reuse, R21, 0x1, P1 ;  /* 0x0000001500157211 */ /* 0x040fe400008f0eff */
[----:B------:R-:W-:Y:S01]  /*6be0*/  LEA.HI.X.SX32 R43, R0, R43, 0x1, P0 ;  /* 0x0000002b002b7211 */ /* 0x000fe200000f0eff */
[----:B------:R-:W-:Y:S05]  /*6bf0*/  BRA `(.L_x_3063) ;  /* 0x0000006800847947 */ /* 0x000fea0003800000 */
.L_x_3030:
        /* <DEDUP_REMOVED lines=94> */
.L_x_3069:
[----:B------:R-:W-:Y:S05]  /*71e0*/  BSYNC B0 ;  /* 0x0000000000007941 */ /* 0x000fea0003800000 */
.L_x_3068:
[----:B-----5:R2:W-:Y:S02]  /*71f0*/  ST.E.128 desc[UR6][R126.64], R24 ;  /* 0x000000187e007985 */ /* 0x0205e4000c101d06 */
.L_x_3067:
[----:B------:R-:W-:Y:S05]  /*7200*/  BSYNC B1 ;  /* 0x0000000000017941 */ /* 0x000fea0003800000 */
.L_x_3066:
        /* <DEDUP_REMOVED lines=92> */
.L_x_3073:
[----:B------:R-:W-:Y:S05]  /*77d0*/  BSYNC B0 ;  /* 0x0000000000007941 */ /* 0x000fea0003800000 */
.L_x_3072:
[----:B-----5:R2:W-:Y:S02]  /*77e0*/  ST.E.128 desc[UR6][R126.64+0x80], R24 ;  /* 0x000080187e007985 */ /* 0x0205e4000c101d06 */
.L_x_3071:
[----:B------:R-:W-:Y:S05]  /*77f0*/  BSYNC B1 ;  /* 0x0000000000017941 */ /* 0x000fea0003800000 */
.L_x_3070:
        /* <DEDUP_REMOVED lines=92> */
.L_x_3077:
[----:B------:R-:W-:Y:S05]  /*7dc0*/  BSYNC B0 ;  /* 0x0000000000007941 */ /* 0x000fea0003800000 */
.L_x_3076:
[----:B-----5:R2:W-:Y:S02]  /*7dd0*/  ST.E.128 desc[UR6][R126.64+0x100], R24 ;  /* 0x000100187e007985 */ /* 0x0205e4000c101d06 */
.L_x_3075:
[----:B------:R-:W-:Y:S05]  /*7de0*/  BSYNC B1 ;  /* 0x0000000000017941 */ /* 0x000fea0003800000 */
.L_x_3074:
        /* <DEDUP_REMOVED lines=91> */
.L_x_3079:
[----:B------:R-:W-:Y:S05]  /*83a0*/  BSYNC B0 ;  /* 0x0000000000007941 */ /* 0x000fea0003800000 */
.L_x_3078:
[----:B-----5:R2:W-:Y:S02]  /*83b0*/  ST.E.128 desc[UR6][R126.64+0x180], R24 ;  /* 0x000180187e007985 */ /* 0x0205e4000c101d06 */
.L_x_3065:
[----:B------:R-:W-:Y:S05]  /*83c0*/  BSYNC B2 ;  /* 0x0000000000027941 */ /* 0x000fea0003800000 */
.L_x_3064:
        /* <DEDUP_REMOVED lines=99> */
.L_x_3085:
[----:B------:R-:W-:Y:S05]  /*8a00*/  BSYNC B0 ;  /* 0x0000000000007941 */ /* 0x000fea0003800000 */
.L_x_3084:
[----:B-----5:R2:W-:Y:S02]  /*8a10*/  ST.E.128 desc[UR6][R192.64], R24 ;  /* 0x00000018c0007985 */ /* 0x0205e4000c101d06 */
.L_x_3083:
[----:B------:R-:W-:Y:S05]  /*8a20*/  BSYNC B1 ;  /* 0x0000000000017941 */ /* 0x000fea0003800000 */
.L_x_3082:
        /* <DEDUP_REMOVED lines=94> */
.L_x_3089:
[----:B------:R-:W-:Y:S05]  /*9010*/  BSYNC B0 ;  /* 0x0000000000007941 */ /* 0x000fea0003800000 */
.L_x_3088:
[----:B-----5:R2:W-:Y:S02]  /*9020*/  ST.E.128 desc[UR6][R192.64], R24 ;  /* 0x00000018c0007985 */ /* 0x0205e4000c101d06 */
.L_x_3087:
[----:B------:R-:W-:Y:S05]  /*9030*/  BSYNC B1 ;  /* 0x0000000000017941 */ /* 0x000fea0003800000 */
.L_x_3086:
        /* <DEDUP_REMOVED lines=94> */
.L_x_3093:
[----:B------:R-:W-:Y:S05]  /*9620*/  BSYNC B0 ;  /* 0x0000000000007941 */ /* 0x000fea0003800000 */
.L_x_3092:
[----:B-----5:R2:W-:Y:S02]  /*9630*/  ST.E.128 desc[UR6][R192.64], R24 ;  /* 0x00000018c0007985 */ /* 0x0205e4000c101d06 */
.L_x_3091:
[----:B------:R-:W-:Y:S05]  /*9640*/  BSYNC B1 ;  /* 0x0000000000017941 */ /* 0x000fea0003800000 */
.L_x_3090:
        /* <DEDUP_REMOVED lines=93> */
.L_x_3095:
[----:B------:R-:W-:Y:S05]  /*9c20*/  BSYNC B0 ;  /* 0x0000000000007941 */ /* 0x000fea0003800000 */
.L_x_3094:
[----:B-----5:R2:W-:Y:S02]  /*9c30*/  ST.E.128 desc[UR6][R192.64], R24 ;  /* 0x00000018c0007985 */ /* 0x0205e4000c101d06 */
.L_x_3081:
[----:B------:R-:W-:Y:S05]  /*9c40*/  BSYNC B2 ;  /* 0x0000000000027941 */ /* 0x000fea0003800000 */
.L_x_3080:
        /* <DEDUP_REMOVED lines=99> */
.L_x_3101:
[----:B------:R-:W-:Y:S05]  /*a280*/  BSYNC B0 ;  /* 0x0000000000007941 */ /* 0x000fea0003800000 */
.L_x_3100:
[----:B-----5:R2:W-:Y:S02]  /*a290*/  ST.E.128 desc[UR6][R192.64], R24 ;  /* 0x00000018c0007985 */ /* 0x0205e4000c101d06 */
.L_x_3099:
[----:B------:R-:W-:Y:S05]  /*a2a0*/  BSYNC B1 ;  /* 0x0000000000017941 */ /* 0x000fea0003800000 */
.L_x_3098:
        /* <DEDUP_REMOVED lines=94> */
.L_x_3105:
[----:B------:R-:W-:Y:S05]  /*a890*/  BSYNC B0 ;  /* 0x0000000000007941 */ /* 0x000fea0003800000 */
.L_x_3104:
[----:B-----5:R2:W-:Y:S02]  /*a8a0*/  ST.E.128 desc[UR6][R192.64], R24 ;  /* 0x00000018c0007985 */ /* 0x0205e4000c101d06 */
.L_x_3103:
[----:B------:R-:W-:Y:S05]  /*a8b0*/  BSYNC B1 ;  /* 0x0000000000017941 */ /* 0x000fea0003800000 */
.L_x_3102:
        /* <DEDUP_REMOVED lines=94> */
.L_x_3109:
[----:B------:R-:W-:Y:S05]  /*aea0*/  BSYNC B0 ;  /* 0x0000000000007941 */ /* 0x000fea0003800000 */
.L_x_3108:
[----:B-----5:R2:W-:Y:S02]  /*aeb0*/  ST.E.128 desc[UR6][R192.64], R24 ;  /* 0x00000018c0007985 */ /* 0x0205e4000c101d06 */
.L_x_3107:
[----:B------:R-:W-:Y:S05]  /*aec0*/  BSYNC B1 ;  /* 0x0000000000017941 */ /* 0x000fea0003800000 */
.L_x_3106:
        /* <DEDUP_REMOVED lines=93> */
.L_x_3111:
[----:B------:R-:W-:Y:S05]  /*b4a0*/  BSYNC B0 ;  /* 0x0000000000007941 */ /* 0x000fea0003800000 */
.L_x_3110:
[----:B-----5:R2:W-:Y:S02]  /*b4b0*/  ST.E.128 desc[UR6][R192.64], R24 ;  /* 0x00000018c0007985 */ /* 0x0205e4000c101d06 */
.L_x_3097:
[----:B------:R-:W-:Y:S05]  /*b4c0*/  BSYNC B2 ;  /* 0x0000000000027941 */ /* 0x000fea0003800000 */
.L_x_3096:
        /* <DEDUP_REMOVED lines=103> */
.L_x_3117:
[----:B------:R-:W-:Y:S05]  /*bb40*/  BSYNC B0 ;  /* 0x0000000000007941 */ /* 0x000fea0003800000 */
.L_x_3116:
[----:B-----5:R2:W-:Y:S02]  /*bb50*/  ST.E.128 desc[UR6][R186.64], R24 ;  /* 0x00000018ba007985 */ /* 0x0205e4000c101d06 */
.L_x_3115:
[----:B------:R-:W-:Y:S05]  /*bb60*/  BSYNC B1 ;  /* 0x0000000000017941 */ /* 0x000fea0003800000 */
.L_x_3114:
        /* <DEDUP_REMOVED lines=94> */
.L_x_3121:
[----:B------:R-:W-:Y:S05]  /*c150*/  BSYNC B0 ;  /* 0x0000000000007941 */ /* 0x000fea0003800000 */
.L_x_3120:
[----:B-----5:R2:W-:Y:S02]  /*c160*/  ST.E.128 desc[UR6][R186.64], R24 ;  /* 0x00000018ba007985 */ /* 0x0205e4000c101d06 */
.L_x_3119:
[----:B------:R-:W-:Y:S05]  /*c170*/  BSYNC B1 ;  /* 0x0000000000017941 */ /* 0x000fea0003800000 */
.L_x_3118:
        /* <DEDUP_REMOVED lines=94> */
.L_x_3125:
[----:B------:R-:W-:Y:S05]  /*c760*/  BSYNC B0 ;  /* 0x0000000000007941 */ /* 0x000fea0003800000 */
.L_x_3124:
[----:B-----5:R2:W-:Y:S02]  /*c770*/  ST.E.128 desc[UR6][R186.64], R24 ;  /* 0x00000018ba007985 */ /* 0x0205e4000c101d06 */
.L_x_3123:
[----:B------:R-:W-:Y:S05]  /*c780*/  BSYNC B1 ;  /* 0x0000000000017941 */ /* 0x000fea0003800000 */
.L_x_3122:
        /* <DEDUP_REMOVED lines=93> */
.L_x_3127:
[----:B------:R-:W-:Y:S05]  /*cd60*/  BSYNC B0 ;  /* 0x0000000000007941 */ /* 0x000fea0003800000 */
.L_x_3126:
[----:B-----5:R2:W-:Y:S02]  /*cd70*/  ST.E.128 desc[UR6][R186.64], R24 ;  /* 0x00000018ba007985 */ /* 0x0205e4000c101d06 */
.L_x_3113:
[----:B------:R-:W-:Y:S05]  /*cd80*/  BSYNC B2 ;  /* 0x0000000000027941 */ /* 0x000fea0003800000 */
.L_x_3112:
        /* <DEDUP_REMOVED lines=11> */
.L_x_3029:
        /* <DEDUP_REMOVED lines=29> */
.L_x_3129:
[----:B------:R-:W-:Y:S05]  /*d010*/  BSYNC B0 ;  /* 0x0000000000007941 */ /* 0x000fea0003800000 */
.L_x_3128:
        /* <DEDUP_REMOVED lines=30> */
.L_x_3131:
[----:B------:R-:W-:Y:S05]  /*d200*/  BSYNC B0 ;  /* 0x0000000000007941 */ /* 0x000fea0003800000 */
.L_x_3130:
        /* <DEDUP_REMOVED lines=30> */
.L_x_3133:
[----:B------:R-:W-:Y:S05]  /*d3f0*/  BSYNC B0 ;  /* 0x0000000000007941 */ /* 0x000fea0003800000 */
.L_x_3132:
        /* <DEDUP_REMOVED lines=33> */
.L_x_3063:
[----:B------:R-:W-:Y:S05]  /*d610*/  BSYNC B3 ;  /* 0x0000000000037941 */ /* 0x000fea0003800000 */
.L_x_3028:
        /* <DEDUP_REMOVED lines=91> */
.L_x_3135:
        /* <DEDUP_REMOVED lines=10> */
.L_x_3136:
[----:B------:R-:W-:Y:S05]  /*dc70*/  BSYNC B0 ;  /* 0x0000000000007941 */ /* 0x000fea0003800000 */
.L_x_3134:
[----:B------:R-:W-:Y:S04]  /*dc80*/  IADD3 R14, R14, -0x1, RZ ;  /* 0xffffffff0e0e7810 */ /* 0x000fe80007ffe0ff */
[----:B------:R-:W-:Y:S11]  /*dc90*/  ISETP.GT.AND P0, PT, R14, R90, PT ;  /* 0x0000005a0e00720c */ /* 0x000ff60003f04270 */
[----:B------:R-:W-:Y:S02]  /*dca0*/  @!UPT UIADD3 URZ, URZ, URZ, URZ ;  /* 0x0000003f3f3ff290 */ /* 0x000fe4000fffe03f */
[----:B------:R-:W-:Y:S05]  /*dcb0*/  @P0 BRA `(.L_x_3137) ;  /* 0xffffff50005c0947 */ /* 0x000fea000383ffff */
.L_x_3019:
        /* <DEDUP_REMOVED lines=23> */
[----:B-1----:R-:W-:Y:S02]  /*de30*/  LEA.HI R7, R0, R0, RZ, 0x1 ;  /* 0x0000000000077211 */ /* 0x002fe400078f08ff */
[----:B------:R-:W-:Y:S02]  /*de40*/  IADD3 R4, P1, R4, R170, RZ ;  /* 0x000000aa04047210 */ /* 0x000fe40007f3e0ff */
[----:B------:R-:W-:Y:S02]  /*de50*/  SHF.R.S32.HI R7, RZ, 0x1, R7 ;  /* 0x00000001ff077819 */ /* 0x000fe40000011407 */
[----:B---3--:R-:W-:Y:S01]  /*de60*/  ISETP.NE.AND P4, PT, R2, RZ, PT ;  /* 0x000000ff0200720c */ /* 0x008fe20003f85270 */
[----:B------:R-:W-:Y:S01]  /*de70*/  IMAD.MOV.U32 R172, RZ, RZ, R170 ;  /* 0x000000ffffac7224 */ /* 0x000fe200078e00aa */
[----:B------:R-:W-:Y:S01]  /*de80*/  LEA R64, P2, R170, R176, 0x1 ;  /* 0x000000b0aa407211 */ /* 0x000fe200078408ff */
[----:B------:R-:W-:Y:S01]  /*de90*/  IMAD R21, R164, R7, R62 ;  /* 0x00000007a4157224 */ /* 0x000fe200078e023e */
[----:B------:R-:W-:Y:S01]  /*dea0*/  LEA R5, P0, R174, R170, 0x5 ;  /* 0x000000aaae057211 */ /* 0x000fe200078028ff */
[--C-:B------:R-:W-:Y:S01]  /*deb0*/  IMAD.X R3, R3, 0x1, R173.reuse, P1 ;  /* 0x0000000103037824 */ /* 0x100fe200008e06ad */
[----:B------:R-:W-:Y:S01]  /*dec0*/  LEA.HI.X R65, R170, R177, R173, 0x1, P2 ;  /* 0x000000b1aa417211 */ /* 0x000fe200010f0cad */
[----:B------:R-:W-:Y:S01]  /*ded0*/  IMAD R14, R175, 0x30, RZ ;  /* 0x00000030af0e7824 */ /* 0x000fe200078e02ff */
[C---:B------:R-:W-:Y:S01]  /*dee0*/  LEA.HI.X R15, R174.reuse, R173, R175, 0x5, P0 ;  /* 0x000000adae0f7211 */ /* 0x040fe200000f2caf */
[----:B------:R-:W-:Y:S01]  /*def0*/  IMAD.WIDE.U32 R172, R174, 0x30, R172 ;  /* 0x00000030aeac7825 */ /* 0x000fe200078e00ac */
[----:B------:R-:W-:-:S02]  /*df00*/  LEA R46, P1, R4, R176, 0x1 ;  /* 0x000000b0042e7211 */ /* 0x000fc400078208ff */
[-C--:B------:R-:W-:Y:S01]  /*df10*/  LEA R44, P0, R5, R176.reuse, 0x1 ;  /* 0x000000b0052c7211 */ /* 0x080fe200078008ff */
[----:B------:R-:W-:Y:S01]  /*df20*/  IMAD.IADD R62, R62, 0x1, R21 ;  /* 0x000000013e3e7824 */ /* 0x000fe200078e0215 */
[-C--:B------:R-:W-:Y:S01]  /*df30*/  LEA.HI.X R47, R4, R177.reuse, R3, 0x1, P1 ;  /* 0x000000b1042f7211 */ /* 0x080fe200008f0c03 */
        /* <DEDUP_REMOVED lines=74> */
.L_x_3146:
[----:B------:R-:W-:Y:S05]  /*e3e0*/  BSYNC B0 ;  /* 0x0000000000007941 */ /* 0x000fea0003800000 */
.L_x_3145:
[----:B-----5:R3:W-:Y:S02]  /*e3f0*/  STS.128 [R243], R24 ;  /* 0x00000018f3007388 */ /* 0x0207e40000000c00 */
.L_x_3144:
[----:B------:R-:W-:Y:S05]  /*e400*/  BSYNC B1 ;  /* 0x0000000000017941 */ /* 0x000fea0003800000 */
.L_x_3143:
        /* <DEDUP_REMOVED lines=50> */
.L_x_3150:
[----:B------:R-:W-:Y:S05]  /*e730*/  BSYNC B0 ;  /* 0x0000000000007941 */ /* 0x000fea0003800000 */
.L_x_3149:
[----:B-----5:R1:W-:Y:S02]  /*e740*/  STS.128 [R243+0x2000], R24 ;  /* 0x00200018f3007388 */ /* 0x0203e40000000c00 */
.L_x_3148:
[----:B------:R-:W-:Y:S05]  /*e750*/  BSYNC B1 ;  /* 0x0000000000017941 */ /* 0x000fea0003800000 */
.L_x_3147:
        /* <DEDUP_REMOVED lines=50> */
.L_x_3154:
[----:B------:R-:W-:Y:S05]  /*ea80*/  BSYNC B0 ;  /* 0x0000000000007941 */ /* 0x000fea0003800000 */
.L_x_3153:
[----:B-----5:R3:W-:Y:S02]  /*ea90*/  STS.128 [R243+0x4000], R24 ;  /* 0x00400018f3007388 */ /* 0x0207e40000000c00 */
.L_x_3152:
[----:B------:R-:W-:Y:S05]  /*eaa0*/  BSYNC B1 ;  /* 0x0000000000017941 */ /* 0x000fea0003800000 */
.L_x_3151:
        /* <DEDUP_REMOVED lines=49> */
.L_x_3156:
[----:B------:R-:W-:Y:S05]  /*edc0*/  BSYNC B0 ;  /* 0x0000000000007941 */ /* 0x000fea0003800000 */
.L_x_3155:
[----:B-----5:R3:W-:Y:S02]  /*edd0*/  STS.128 [R243+0x6000], R24 ;  /* 0x00600018f3007388 */ /* 0x0207e40000000c00 */
.L_x_3142:
[----:B------:R-:W-:Y:S05]  /*ede0*/  BSYNC B2 ;  /* 0x0000000000027941 */ /* 0x000fea0003800000 */
.L_x_3141:
        /* <DEDUP_REMOVED lines=63> */
.L_x_3162:
[----:B------:R-:W-:Y:S05]  /*f1e0*/  BSYNC B0 ;  /* 0x0000000000007941 */ /* 0x000fea0003800000 */
.L_x_3161:
[----:B-----5:R3:W-:Y:S02]  /*f1f0*/  STS.128 [R243+0x800], R24 ;  /* 0x00080018f3007388 */ /* 0x0207e40000000c00 */
.L_x_3160:
[----:B------:R-:W-:Y:S05]  /*f200*/  BSYNC B1 ;  /* 0x0000000000017941 */ /* 0x000fea0003800000 */
.L_x_3159:
        /* <DEDUP_REMOVED lines=50> */
.L_x_3166:
[----:B------:R-:W-:Y:S05]  /*f530*/  BSYNC B0 ;  /* 0x0000000000007941 */ /* 0x000fea0003800000 */
.L_x_3165:
[----:B-----5:R3:W-:Y:S02]  /*f540*/  STS.128 [R243+0x2800], R24 ;  /* 0x00280018f3007388 */ /* 0x0207e40000000c00 */
.L_x_3164:
[----:B------:R-:W-:Y:S05]  /*f550*/  BSYNC B1 ;  /* 0x0000000000017941 */ /* 0x000fea0003800000 */
.L_x_3163:
        /* <DEDUP_REMOVED lines=50> */
.L_x_3170:
[----:B------:R-:W-:Y:S05]  /*f880*/  BSYNC B0 ;  /* 0x0000000000007941 */ /* 0x000fea0003800000 */
.L_x_3169:
[----:B-----5:R3:W-:Y:S02]  /*f890*/  STS.128 [R243+0x4800], R24 ;  /* 0x00480018f3007388 */ /* 0x0207e40000000c00 */
.L_x_3168:
[----:B------:R-:W-:Y:S05]  /*f8a0*/  BSYNC B1 ;  /* 0x0000000000017941 */ /* 0x000fea0003800000 */
.L_x_3167:
        /* <DEDUP_REMOVED lines=49> */
.L_x_3172:
[----:B------:R-:W-:Y:S05]  /*fbc0*/  BSYNC B0 ;  /* 0x0000000000007941 */ /* 0x000fea0003800000 */
.L_x_3171:
[----:B-----5:R3:W-:Y:S02]  /*fbd0*/  STS.128 [R243+0x6800], R24 ;  /* 0x00680018f3007388 */ /* 0x0207e40000000c00 */
.L_x_3158:
[----:B------:R-:W-:Y:S05]  /*fbe0*/  BSYNC B2 ;  /* 0x0000000000027941 */ /* 0x000fea0003800000 */
.L_x_3157:
        /* <DEDUP_REMOVED lines=64> */
.L_x_3178:
[----:B------:R-:W-:Y:S05]  /*fff0*/  BSYNC B0 ;  /* 0x0000000000007941 */ /* 0x000fea0003800000 */
.L_x_3177:
[----:B-----5:R3:W-:Y:S02]  /*10000*/  STS.128 [R243+0x1000], R24 ;  /* 0x00100018f3007388 */ /* 0x0207e40000000c00 */
.L_x_3176:
[----:B------:R-:W-:Y:S05]  /*10010*/  BSYNC B1 ;  /* 0x0000000000017941 */ /* 0x000fea0003800000 */
.L_x_3175:
        /* <DEDUP_REMOVED lines=50> */
.L_x_3182:
[----:B------:R-:W-:Y:S05]  /*10340*/  BSYNC B0 ;  /* 0x0000000000007941 */ /* 0x000fea0003800000 */
.L_x_3181:
[----:B-----5:R3:W-:Y:S02]  /*10350*/  STS.128 [R243+0x3000], R24 ;  /* 0x00300018f3007388 */ /* 0x0207e40000000c00 */
.L_x_3180:
[----:B------:R-:W-:Y:S05]  /*10360*/  BSYNC B1 ;  /* 0x0000000000017941 */ /* 0x000fea0003800000 */
.L_x_3179:
        /* <DEDUP_REMOVED lines=50> */
.L_x_3186:
[----:B------:R-:W-:Y:S05]  /*10690*/  BSYNC B0 ;  /* 0x0000000000007941 */ /* 0x000fea0003800000 */
.L_x_3185:
[----:B-----5:R3:W-:Y:S02]  /*106a0*/  STS.128 [R243+0x5000], R24 ;  /* 0x00500018f3007388 */ /* 0x0207e40000000c00 */
.L_x_3184:
[----:B------:R-:W-:Y:S05]  /*106b0*/  BSYNC B1 ;  /* 0x0000000000017941 */ /* 0x000fea0003800000 */
.L_x_3183:
        /* <DEDUP_REMOVED lines=47> */
.L_x_3188:
[----:B------:R-:W-:Y:S05]  /*109b0*/  BSYNC B0 ;  /* 0x0000000000007941 */ /* 0x000fea0003800000 */
.L_x_3187:
[----:B-----5:R1:W-:Y:S02]  /*109c0*/  STS.128 [R243+0x7000], R44 ;  /* 0x0070002cf3007388 */ /* 0x0203e40000000c00 */
.L_x_3174:
[----:B------:R-:W-:Y:S05]  /*109d0*/  BSYNC B2 ;  /* 0x0000000000027941 */ /* 0x000fea0003800000 */
.L_x_3173:
        /* <DEDUP_REMOVED lines=63> */
.L_x_3193:
[----:B------:R-:W-:Y:S05]  /*10dd0*/  BSYNC B0 ;  /* 0x0000000000007941 */ /* 0x000fea0003800000 */
.L_x_3192:
[----:B-----5:R1:W-:Y:S02]  /*10de0*/  STS.128 [R243+0x1800], R20 ;  /* 0x00180014f3007388 */ /* 0x0203e40000000c00 */
.L_x_3191:
[----:B------:R-:W-:Y:S05]  /*10df0*/  BSYNC B1 ;  /* 0x0000000000017941 */ /* 0x000fea0003800000 */
.L_x_3190:
[----:B------:R-:W-:Y:S01]  /*10e00*/  ISETP.GE.AND P0, PT, R13, R6, PT ;  /* 0x000000060d00720c */ /* 0x000fe20003f06270 */
[----:B------:R-:W-:-:S12]  /*10e10*/  BSSY B1, `(.L_x_3194) ;  /* 0x0000033000017945 */ /* 0x000fd80003800000 */
[----:B------:R1:W-:Y:S01]  /*10e20*/  @P0 STS.128 [R243+0x3800], RZ ;  /* 0x003800fff3000388 */ /* 0x0003e20000000c00 */
[----:B------:R-:W-:Y:S05]  /*10e30*/  @P0 BRA `(.L_x_3195) ;  /* 0x0000000000c00947 */ /* 0x000fea0003800000 */
[----:B------:R1:W5:Y:S01]  /*10e40*/  LD.E.128 R16, desc[UR6][R42.64+0x80] ;  /* 0x000080062a107980 */ /* 0x000362000c101d00 */
[----:B------:R-:W-:Y:S01]  /*10e50*/  ISETP.GE.AND P0, PT, R13, R0, PT ;  /* 0x000000000d00720c */ /* 0x000fe20003f06270 */
[----:B------:R-:W-:-:S12]  /*10e60*/  BSSY B0, `(.L_x_3196) ;  /* 0x000002c000007945 */ /* 0x000fd80003800000 */
[----:B------:R-:W-:Y:S05]  /*10e70*/  @P0 BRA `(.L_x_3197) ;  /* 0x0000000000a80947 */ /* 0x000fea0003800000 */
[----:B------:R-:W2:Y:S04]  /*10e80*/  LD.E.64 R2, desc[UR6][R26.64+0x40] ;  /* 0x000040061a027980 */ /* 0x000ea8000c101b00 */
[----:B------:R-:W3:Y:S01]  /*10e90*/  LD.E.64 R4, desc[UR6][R24.64+0x40] ;  /* 0x0000400618047980 */ /* 0x000ee2000c101b00 */
[C---:B-1---5:R-:W-:Y:S01]  /*10ea0*/  IMAD.U32 R23, R19.reuse, 0x10000, RZ ;  /* 0x0001000013177824 */ /* 0x062fe200078e00ff */
        /* <DEDUP_REMOVED lines=39> */
.L_x_3197:
[----:B------:R-:W-:Y:S05]  /*11120*/  BSYNC B0 ;  /* 0x0000000000007941 */ /* 0x000fea0003800000 */
.L_x_3196:
[----:B-----5:R1:W-:Y:S02]  /*11130*/  STS.128 [R243+0x3800], R16 ;  /* 0x00380010f3007388 */ /* 0x0203e40000000c00 */
.L_x_3195:
[----:B------:R-:W-:Y:S05]  /*11140*/  BSYNC B1 ;  /* 0x0000000000017941 */ /* 0x000fea0003800000 */
.L_x_3194:
        /* <DEDUP_REMOVED lines=50> */
.L_x_3201:
[----:B------:R-:W-:Y:S05]  /*11470*/  BSYNC B0 ;  /* 0x0000000000007941 */ /* 0x000fea0003800000 */
.L_x_3200:
[----:B-----5:R1:W-:Y:S02]  /*11480*/  STS.128 [R243+0x5800], R16 ;  /* 0x00580010f3007388 */ /* 0x0203e40000000c00 */
.L_x_3199:
[----:B------:R-:W-:Y:S05]  /*11490*/  BSYNC B1 ;  /* 0x0000000000017941 */ /* 0x000fea0003800000 */
.L_x_3198:
        /* <DEDUP_REMOVED lines=49> */
.L_x_3203:
[----:B------:R-:W-:Y:S05]  /*117b0*/  BSYNC B0 ;  /* 0x0000000000007941 */ /* 0x000fea0003800000 */
.L_x_3202:
[----:B-----5:R1:W-:Y:S01]  /*117c0*/  STS.128 [R243+0x7800], R16 ;  /* 0x00780010f3007388 */ /* 0x0203e20000000c00 */
[----:B------:R-:W-:Y:S05]  /*117d0*/  BRA `(.L_x_3189) ;  /* 0x00000068009c7947 */ /* 0x000fea0003800000 */
.L_x_3140:
        /* <DEDUP_REMOVED lines=93> */
.L_x_3209:
[----:B------:R-:W-:Y:S05]  /*11db0*/  BSYNC B0 ;  /* 0x0000000000007941 */ /* 0x000fea0003800000 */
.L_x_3208:
[----:B-----5:R3:W-:Y:S02]  /*11dc0*/  STS.128 [R243], R32 ;  /* 0x00000020f3007388 */ /* 0x0207e40000000c00 */
.L_x_3207:
[----:B------:R-:W-:Y:S05]  /*11dd0*/  BSYNC B1 ;  /* 0x0000000000017941 */ /* 0x000fea0003800000 */
.L_x_3206:
        /* <DEDUP_REMOVED lines=91> */
.L_x_3213:
[----:B------:R-:W-:Y:S05]  /*12390*/  BSYNC B0 ;  /* 0x0000000000007941 */ /* 0x000fea0003800000 */
.L_x_3212:
[----:B-----5:R1:W-:Y:S02]  /*123a0*/  STS.128 [R243+0x2000], R32 ;  /* 0x00200020f3007388 */ /* 0x0203e40000000c00 */
.L_x_3211:
[----:B------:R-:W-:Y:S05]  /*123b0*/  BSYNC B1 ;  /* 0x0000000000017941 */ /* 0x000fea0003800000 */
.L_x_3210:
        /* <DEDUP_REMOVED lines=91> */
.L_x_3217:
[----:B------:R-:W-:Y:S05]  /*12970*/  BSYNC B0 ;  /* 0x0000000000007941 */ /* 0x000fea0003800000 */
.L_x_3216:
[----:B-----5:R3:W-:Y:S02]  /*12980*/  STS.128 [R243+0x4000], R32 ;  /* 0x00400020f3007388 */ /* 0x0207e40000000c00 */
.L_x_3215:
[----:B------:R-:W-:Y:S05]  /*12990*/  BSYNC B1 ;  /* 0x0000000000017941 */ /* 0x000fea0003800000 */
.L_x_3214:
        /* <DEDUP_REMOVED lines=38> */
[----:B-12---:R-:W-:Y:S02]  /*12c00*/  LOP3.LUT R64, R21, 0xffff0000, RZ, 0xc0, !PT ;  /* 0xffff000015407812 */ /* 0x006fe400078ec0ff */
        /* <DEDUP_REMOVED lines=51> */
.L_x_3219:
[----:B------:R-:W-:Y:S05]  /*12f40*/  BSYNC B0 ;  /* 0x0000000000007941 */ /* 0x000fea0003800000 */
.L_x_3218:
[----:B-----5:R3:W-:Y:S02]  /*12f50*/  STS.128 [R243+0x6000], R32 ;  /* 0x00600020f3007388 */ /* 0x0207e40000000c00 */
.L_x_3205:
[----:B------:R-:W-:Y:S05]  /*12f60*/  BSYNC B2 ;  /* 0x0000000000027941 */ /* 0x000fea0003800000 */
.L_x_3204:
        /* <DEDUP_REMOVED lines=44> */
[----:B--2---:R-:W-:Y:S01]  /*13230*/  IMAD.U32 R64, R26, 0x10000, RZ ;  /* 0x000100001a407824 */ /* 0x004fe200078e00ff */
[C---:B------:R-:W-:Y:S01]  /*13240*/  SHF.L.U32 R24, R25.reuse, 0x10, RZ ;  /* 0x0000001019187819 */ /* 0x040fe200000006ff */
[----:B----4-:R-:W-:Y:S01]  /*13250*/  IMAD.U32 R67, R20, 0x10000, RZ ;  /* 0x0001000014437824 */ /* 0x010fe200078e00ff */
        /* <DEDUP_REMOVED lines=51> */
.L_x_3225:
[----:B------:R-:W-:Y:S05]  /*13590*/  BSYNC B0 ;  /* 0x0000000000007941 */ /* 0x000fea0003800000 */
.L_x_3224:
[----:B-----5:R3:W-:Y:S02]  /*135a0*/  STS.128 [R243+0x800], R32 ;  /* 0x00080020f3007388 */ /* 0x0207e40000000c00 */
.L_x_3223:
[----:B------:R-:W-:Y:S05]  /*135b0*/  BSYNC B1 ;  /* 0x0000000000017941 */ /* 0x000fea0003800000 */
.L_x_3222:
        /* <DEDUP_REMOVED lines=94> */
.L_x_3229:
[----:B------:R-:W-:Y:S05]  /*13ba0*/  BSYNC B0 ;  /* 0x0000000000007941 */ /* 0x000fea0003800000 */
.L_x_3228:
[----:B-----5:R3:W-:Y:S02]  /*13bb0*/  STS.128 [R243+0x2800], R32 ;  /* 0x00280020f3007388 */ /* 0x0207e40000000c00 */
.L_x_3227:
[----:B------:R-:W-:Y:S05]  /*13bc0*/  BSYNC B1 ;  /* 0x0000000000017941 */ /* 0x000fea0003800000 */
.L_x_3226:
        /* <DEDUP_REMOVED lines=94> */
.L_x_3233:
[----:B------:R-:W-:Y:S05]  /*141b0*/  BSYNC B0 ;  /* 0x0000000000007941 */ /* 0x000fea0003800000 */
.L_x_3232:
[----:B-----5:R3:W-:Y:S02]  /*141c0*/  STS.128 [R243+0x4800], R32 ;  /* 0x00480020f3007388 */ /* 0x0207e40000000c00 */
.L_x_3231:
[----:B------:R-:W-:Y:S05]  /*141d0*/  BSYNC B1 ;  /* 0x0000000000017941 */ /* 0x000fea0003800000 */
.L_x_3230:
        /* <DEDUP_REMOVED lines=93> */
.L_x_3235:
[----:B------:R-:W-:Y:S05]  /*147b0*/  BSYNC B0 ;  /* 0x0000000000007941 */ /* 0x000fea0003800000 */
.L_x_3234:
[----:B-----5:R1:W-:Y:S02]  /*147c0*/  STS.128 [R243+0x6800], R20 ;  /* 0x00680014f3007388 */ /* 0x0203e40000000c00 */
.L_x_3221:
[----:B------:R-:W-:Y:S05]  /*147d0*/  BSYNC B2 ;  /* 0x0000000000027941 */ /* 0x000fea0003800000 */
.L_x_3220:
        /* <DEDUP_REMOVED lines=99> */
.L_x_3241:
[----:B------:R-:W-:Y:S05]  /*14e10*/  BSYNC B0 ;  /* 0x0000000000007941 */ /* 0x000fea0003800000 */
.L_x_3240:
[----:B-----5:R3:W-:Y:S02]  /*14e20*/  STS.128 [R243+0x1000], R32 ;  /* 0x00100020f3007388 */ /* 0x0207e40000000c00 */
.L_x_3239:
[----:B------:R-:W-:Y:S05]  /*14e30*/  BSYNC B1 ;  /* 0x0000000000017941 */ /* 0x000fea0003800000 */
.L_x_3238:
        /* <DEDUP_REMOVED lines=94> */
.L_x_3245:
[----:B------:R-:W-:Y:S05]  /*15420*/  BSYNC B0 ;  /* 0x0000000000007941 */ /* 0x000fea0003800000 */
.L_x_3244:
[----:B-----5:R3:W-:Y:S02]  /*15430*/  STS.128 [R243+0x3000], R32 ;  /* 0x00300020f3007388 */ /* 0x0207e40000000c00 */
.L_x_3243:
[----:B------:R-:W-:Y:S05]  /*15440*/  BSYNC B1 ;  /* 0x0000000000017941 */ /* 0x000fea0003800000 */
.L_x_3242:
        /* <DEDUP_REMOVED lines=94> */
.L_x_3249:
[----:B------:R-:W-:Y:S05]  /*15a30*/  BSYNC B0 ;  /* 0x0000000000007941 */ /* 0x000fea0003800000 */
.L_x_3248:
[----:B-----5:R3:W-:Y:S02]  /*15a40*/  STS.128 [R243+0x5000], R32 ;  /* 0x00500020f3007388 */ /* 0x0207e40000000c00 */
.L_x_3247:
[----:B------:R-:W-:Y:S05]  /*15a50*/  BSYNC B1 ;  /* 0x0000000000017941 */ /* 0x000fea0003800000 */
.L_x_3246:
        /* <DEDUP_REMOVED lines=72> */
[----:B------:R-:W-:Y:S01]  /*15ee0*/  SHF.L.U32 R20, R33, 0x10, RZ ;  /* 0x0000001021147819 */ /* 0x000fe200000006ff */
        /* <DEDUP_REMOVED lines=20> */
.L_x_3251:
[----:B------:R-:W-:Y:S05]  /*16030*/  BSYNC B0 ;  /* 0x0000000000007941 */ /* 0x000fea0003800000 */
.L_x_3250:
[----:B-----5:R1:W-:Y:S02]  /*16040*/  STS.128 [R243+0x7000], R24 ;  /* 0x00700018f3007388 */ /* 0x0203e40000000c00 */
.L_x_3237:
[----:B------:R-:W-:Y:S05]  /*16050*/  BSYNC B2 ;  /* 0x0000000000027941 */ /* 0x000fea0003800000 */
.L_x_3236:
        /* <DEDUP_REMOVED lines=29> */
[----:B------:R-:W4:Y:S01]  /*16230*/  LD.E.128 R28, desc[UR6][R28.64] ;  /* 0x000000061c1c7980 */ /* 0x000f22000c101d00 */
[----:B------:R-:W-:Y:S02]  /*16240*/  LEA.HI.X.SX32 R4, R8, R4, 0x1, P1 ;  /* 0x0000000408047211 */ /* 0x000fe400008f0eff */
[----:B---3--:R-:W-:-:S04]  /*16250*/  LEA R32, P1, R5, R36, 0x1 ;  /* 0x0000002405207211 */ /* 0x008fc800078208ff */
[----:B------:R-:W-:-:S06]  /*16260*/  LEA.HI.X R33, R5, R37, R4, 0x1, P1 ;  /* 0x0000002505217211 */ /* 0x000fcc00008f0c04 */
[----:B------:R-:W3:Y:S01]  /*16270*/  LD.E.128 R32, desc[UR6][R32.64] ;  /* 0x0000000620207980 */ /* 0x000ee2000c101d00 */
[C---:B-----5:R-:W-:Y:S01]  /*16280*/  IMAD.U32 R8, R20.reuse, 0x10000, RZ ;  /* 0x0001000014087824 */ /* 0x060fe200078e00ff */
        /* <DEDUP_REMOVED lines=62> */
.L_x_3255:
[----:B------:R-:W-:Y:S05]  /*16670*/  BSYNC B0 ;  /* 0x0000000000007941 */ /* 0x000fea0003800000 */
.L_x_3254:
[----:B-----5:R1:W-:Y:S02]  /*16680*/  STS.128 [R243+0x1800], R20 ;  /* 0x00180014f3007388 */ /* 0x0203e40000000c00 */
.L_x_3253:
[----:B------:R-:W-:Y:S05]  /*16690*/  BSYNC B1 ;  /* 0x0000000000017941 */ /* 0x000fea0003800000 */
.L_x_3252:
        /* <DEDUP_REMOVED lines=95> */
.L_x_3259:
[----:B------:R-:W-:Y:S05]  /*16c90*/  BSYNC B0 ;  /* 0x0000000000007941 */ /* 0x000fea0003800000 */
.L_x_3258:
[----:B-----5:R1:W-:Y:S02]  /*16ca0*/  STS.128 [R243+0x3800], R20 ;  /* 0x00380014f3007388 */ /* 0x0203e40000000c00 */
.L_x_3257:
[----:B------:R-:W-:Y:S05]  /*16cb0*/  BSYNC B1 ;  /* 0x0000000000017941 */ /* 0x000fea0003800000 */
.L_x_3256:
        /* <DEDUP_REMOVED lines=31> */
[C---:B-----5:R-:W-:Y:S02]  /*16eb0*/  SHF.L.U32 R8, R20.reuse, 0x10, RZ ;  /* 0x0000001014087819 */ /* 0x060fe400000006ff */
[----:B------:R-:W-:Y:S01]  /*16ec0*/  LOP3.LUT R5, R20, 0xffff0000, RZ, 0xc0, !PT ;  /* 0xffff000014057812 */ /* 0x000fe200078ec0ff */
[C---:B------:R-:W-:Y:S01]  /*16ed0*/  IMAD.U32 R20, R21.reuse, 0x10000, RZ ;  /* 0x0001000015147824 */ /* 0x040fe200078e00ff */
[----:B------:R-:W-:Y:S02]  /*16ee0*/  LOP3.LUT R4, R21, 0xffff0000, RZ, 0xc0, !PT ;  /* 0xffff000015047812 */ /* 0x000fe400078ec0ff */
[C---:B------:R-:W-:Y:S02]  /*16ef0*/  SHF.L.U32 R18, R22.reuse, 0x10, RZ ;  /* 0x0000001016127819 */ /* 0x040fe400000006ff */
[----:B------:R-:W-:Y:S02]  /*16f00*/  LOP3.LUT R13, R22, 0xffff0000, RZ, 0xc0, !PT ;  /* 0xffff0000160d7812 */ /* 0x000fe400078ec0ff */
[C---:B------:R-:W-:Y:S01]  /*16f10*/  LOP3.LUT R12, R23.reuse, 0xffff0000, RZ, 0xc0, !PT ;  /* 0xffff0000170c7812 */ /* 0x040fe200078ec0ff */
[----:B------:R-:W-:Y:S01]  /*16f20*/  IMAD.U32 R23, R23, 0x10000, RZ ;  /* 0x0001000017177824 */ /* 0x000fe200078e00ff */
[----:B--2---:R-:W-:-:S02]  /*16f30*/  SHF.L.U32 R46, R24, 0x10, RZ ;  /* 0x00000010182e7819 */ /* 0x004fc400000006ff */
[----:B------:R-:W-:Y:S02]  /*16f40*/  LOP3.LUT R61, R25, 0xffff0000, RZ, 0xc0, !PT ;  /* 0xffff0000193d7812 */ /* 0x000fe400078ec0ff */
[----:B------:R-:W-:Y:S02]  /*16f50*/  SHF.L.U32 R47, R26, 0x10, RZ ;  /* 0x000000101a2f7819 */ /* 0x000fe400000006ff */
[C---:B----4-:R-:W-:Y:S01]  /*16f60*/  SHF.L.U32 R22, R28.reuse, 0x10, RZ ;  /* 0x000000101c167819 */ /* 0x050fe200000006ff */
[C---:B------:R-:W-:Y:S01]  /*16f70*/  IMAD.U32 R19, R29.reuse, 0x10000, RZ ;  /* 0x000100001d137824 */ /* 0x040fe200078e00ff */
[----:B------:R-:W-:Y:S02]  /*16f80*/  LOP3.LUT R21, R28, 0xffff0000, RZ, 0xc0, !PT ;  /* 0xffff00001c157812 */ /* 0x000fe400078ec0ff */
[----:B------:R-:W-:Y:S01]  /*16f90*/  LOP3.LUT R45, R29, 0xffff0000, RZ, 0xc0, !PT ;  /* 0xffff00001d2d7812 */ /* 0x000fe200078ec0ff */
[----:B------:R-:W-:Y:S01]  /*16fa0*/  IMAD.U32 R28, R31, 0x10000, RZ ;  /* 0x000100001f1c7824 */ /* 0x000fe200078e00ff */
[----:B------:R-:W-:-:S02]  /*16fb0*/  SHF.L.U32 R44, R30, 0x10, RZ ;  /* 0x000000101e2c7819 */ /* 0x000fc400000006ff */
[----:B------:R-:W-:Y:S02]  /*16fc0*/  LOP3.LUT R29, R30, 0xffff0000, RZ, 0xc0, !PT ;  /* 0xffff00001e1d7812 */ /* 0x000fe400078ec0ff */
[----:B------:R-:W-:Y:S02]  /*16fd0*/  LOP3.LUT R30, R31, 0xffff0000, RZ, 0xc0, !PT ;  /* 0xffff00001f1e7812 */ /* 0x000fe400078ec0ff */
[----:B------:R-:W-:Y:S01]  /*16fe0*/  LOP3.LUT R31, R24, 0xffff0000, RZ, 0xc0, !PT ;  /* 0xffff0000181f7812 */ /* 0x000fe200078ec0ff */
[----:B------:R-:W-:Y:S02]  /*16ff0*/  IMAD.U32 R24, R25, 0x10000, RZ ;  /* 0x0001000019187824 */ /* 0x000fe400078e00ff */
[----:B------:R-:W-:Y:S01]  /*17000*/  @!P0 FADD.FTZ R22, -R22, -RZ ;  /* 0x800000ff16168221 */ /* 0x000fe20000010100 */
[----:B------:R-:W-:Y:S02]  /*17010*/  IMAD.U32 R25, R27, 0x10000, RZ ;  /* 0x000100001b197824 */ /* 0x000fe400078e00ff */
        /* <DEDUP_REMOVED lines=10> */
[----:B---3--:R-:W-:Y:S01]  /*170c0*/  SHF.L.U32 R22, R32, 0x10, RZ ;  /* 0x0000001020167819 */ /* 0x008fe200000006ff */
[----:B------:R-:W-:Y:S01]  /*170d0*/  FMUL.FTZ R24, R24, R19 ;  /* 0x0000001318187220 */ /* 0x000fe20000410000 */
[----:B------:R-:W-:Y:S01]  /*170e0*/  LOP3.LUT R21, R32, 0xffff0000, RZ, 0xc0, !PT ;  /* 0xffff000020157812 */ /* 0x000fe200078ec0ff */
[----:B------:R-:W-:Y:S01]  /*170f0*/  FMUL.FTZ R26, R26, R29 ;  /* 0x0000001d1a1a7220 */ /* 0x000fe20000410000 */
[----:B------:R-:W-:Y:S01]  /*17100*/  FMUL.FTZ R27, R27, R30 ;  /* 0x0000001e1b1b7220 */ /* 0x000fe20000410000 */
[----:B------:R-:W-:Y:S01]  /*17110*/  LOP3.LUT R32, R33, 0xffff0000, RZ, 0xc0, !PT ;  /* 0xffff000021207812 */ /* 0x000fe200078ec0ff */
[----:B------:R-:W-:Y:S01]  /*17120*/  FMUL.FTZ R61, R61, R45 ;  /* 0x0000002d3d3d7220 */ /* 0x000fe20000410000 */
[----:B------:R-:W-:Y:S01]  /*17130*/  @!P0 FADD.FTZ R28, -R28, -RZ ;  /* 0x800000ff1c1c8221 */ /* 0x000fe20000010100 */
[----:B------:R-:W-:Y:S01]  /*17140*/  IMAD.U32 R19, R33, 0x10000, RZ ;  /* 0x0001000021137824 */ /* 0x000fe200078e00ff */
[C---:B------:R-:W-:Y:S01]  /*17150*/  SHF.L.U32 R30, R34.reuse, 0x10, RZ ;  /* 0x00000010221e7819 */ /* 0x040fe200000006ff */
[----:B------:R-:W-:Y:S01]  /*17160*/  FMUL.FTZ R47, R47, R44 ;  /* 0x0000002c2f2f7220 */ /* 0x000fe20000410000 */
[----:B------:R-:W-:Y:S01]  /*17170*/  LOP3.LUT R29, R34, 0xffff0000, RZ, 0xc0, !PT ;  /* 0xffff0000221d7812 */ /* 0x000fe200078ec0ff */
[----:B------:R-:W-:Y:S01]  /*17180*/  FMUL.FTZ R25, R25, R28 ;  /* 0x0000001c19197220 */ /* 0x000fe20000410000 */
[C---:B------:R-:W-:Y:S01]  /*17190*/  LOP3.LUT R34, R35.reuse, 0xffff0000, RZ, 0xc0, !PT ;  /* 0xffff000023227812 */ /* 0x040fe200078ec0ff */
[----:B------:R-:W-:Y:S01]  /*171a0*/  FFMA.FTZ R19, R20, R19, R24 ;  /* 0x0000001314137223 */ /* 0x000fe20000010018 */
[----:B------:R-:W-:Y:S01]  /*171b0*/  FFMA.FTZ R4, R4, R32, R61 ;  /* 0x0000002004047223 */ /* 0x000fe2000001003d */
[----:B------:R-:W-:-:S02]  /*171c0*/  IMAD.U32 R28, R35, 0x10000, RZ ;  /* 0x00010000231c7824 */ /* 0x000fc400078e00ff */
[----:B------:R-:W-:Y:S01]  /*171d0*/  FFMA.FTZ R8, R8, R22, R46 ;  /* 0x0000001608087223 */ /* 0x000fe2000001002e */
[----:B------:R-:W-:Y:S01]  /*171e0*/  FFMA.FTZ R5, R5, R21, R31 ;  /* 0x0000001505057223 */ /* 0x000fe2000001001f */
[----:B------:R-:W-:Y:S01]  /*171f0*/  FFMA.FTZ R18, R18, R30, R47 ;  /* 0x0000001e12127223 */ /* 0x000fe2000001002f */
[----:B------:R-:W-:Y:S01]  /*17200*/  FFMA.FTZ R13, R13, R29, R26 ;  /* 0x0000001d0d0d7223 */ /* 0x000fe2000001001a */
[----:B------:R-:W-:Y:S01]  /*17210*/  FFMA.FTZ R23, R23, R28, R25 ;  /* 0x0000001c17177223 */ /* 0x000fe20000010019 */
[----:B------:R-:W-:Y:S01]  /*17220*/  FFMA.FTZ R12, R12, R34, R27 ;  /* 0x000000220c0c7223 */ /* 0x000fe2000001001b */
[----:B------:R-:W-:Y:S02]  /*17230*/  F2FP.BF16.F32.PACK_AB R4, R4, R19 ;  /* 0x000000130404723e */ /* 0x000fe400000010ff */
[----:B------:R-:W-:Y:S02]  /*17240*/  F2FP.BF16.F32.PACK_AB R5, R5, R8 ;  /* 0x000000080505723e */ /* 0x000fe400000010ff */
[----:B------:R-:W-:Y:S01]  /*17250*/  F2FP.BF16.F32.PACK_AB R13, R13, R18 ;  /* 0x000000120d0d723e */ /* 0x000fe200000010ff */
[----:B------:R-:W-:Y:S01]  /*17260*/  IMAD.MOV.U32 R21, RZ, RZ, R4 ;  /* 0x000000ffff157224 */ /* 0x000fe200078e0004 */
[----:B------:R-:W-:-:S02]  /*17270*/  F2FP.BF16.F32.PACK_AB R23, R12, R23 ;  /* 0x000000170c17723e */ /* 0x000fc400000010ff */
[----:B------:R-:W-:Y:S02]  /*17280*/  MOV R20, R5 ;  /* 0x0000000500147202 */ /* 0x000fe40000000f00 */
[----:B------:R-:W-:Y:S02]  /*17290*/  MOV R22, R13 ;  /* 0x0000000d00167202 */ /* 0x000fe40000000f00 */
.L_x_3263:
[----:B------:R-:W-:Y:S05]  /*172a0*/  BSYNC B0 ;  /* 0x0000000000007941 */ /* 0x000fea0003800000 */
.L_x_3262:
[----:B-----5:R1:W-:Y:S02]  /*172b0*/  STS.128 [R243+0x5800], R20 ;  /* 0x00580014f3007388 */ /* 0x0203e40000000c00 */
.L_x_3261:
[----:B------:R-:W-:Y:S05]  /*172c0*/  BSYNC B1 ;  /* 0x0000000000017941 */ /* 0x000fea0003800000 */
.L_x_3260:
        /* <DEDUP_REMOVED lines=22> */
[----:B------:R2:W3:Y:S03]  /*17430*/  LD.E.128 R24, desc[UR6][R12.64] ;  /* 0x000000060c187980 */ /* 0x0004e6000c101d00 */
        /* <DEDUP_REMOVED lines=11> */
[C---:B--2---:R-:W-:Y:S01]  /*174f0*/  IMAD.U32 R12, R22.reuse, 0x10000, RZ ;  /* 0x00010000160c7824 */ /* 0x044fe200078e00ff */
[C---:B------:R-:W-:Y:S02]  /*17500*/  LOP3.LUT R0, R21.reuse, 0xffff0000, RZ, 0xc0, !PT ;  /* 0xffff000015007812 */ /* 0x040fe400078ec0ff */
[----:B------:R-:W-:Y:S02]  /*17510*/  SHF.L.U32 R20, R21, 0x10, RZ ;  /* 0x0000001015147819 */ /* 0x000fe400000006ff */
[----:B------:R-:W-:Y:S02]  /*17520*/  LOP3.LUT R9, R22, 0xffff0000, RZ, 0xc0, !PT ;  /* 0xffff000016097812 */ /* 0x000fe400078ec0ff */
[----:B------:R-:W-:-:S02]  /*17530*/  LOP3.LUT R8, R23, 0xffff0000, RZ, 0xc0, !PT ;  /* 0xffff000017087812 */ /* 0x000fc400078ec0ff */
[----:B------:R-:W-:Y:S01]  /*17540*/  SHF.L.U32 R23, R23, 0x10, RZ ;  /* 0x0000001017177819 */ /* 0x000fe200000006ff */
[C---:B---3--:R-:W-:Y:S01]  /*17550*/  IMAD.U32 R22, R24.reuse, 0x10000, RZ ;  /* 0x0001000018167824 */ /* 0x048fe200078e00ff */
        /* <DEDUP_REMOVED lines=8> */
[C---:B------:R-:W-:Y:S01]  /*175e0*/  IMAD.U32 R27, R16.reuse, 0x10000, RZ ;  /* 0x00010000101b7824 */ /* 0x040fe200078e00ff */
[----:B------:R-:W-:Y:S01]  /*175f0*/  LOP3.LUT R26, R16, 0xffff0000, RZ, 0xc0, !PT ;  /* 0xffff0000101a7812 */ /* 0x000fe200078ec0ff */
[----:B------:R-:W-:Y:S01]  /*17600*/  @!P0 FADD.FTZ R31, -R31, -RZ ;  /* 0x800000ff1f1f8221 */ /* 0x000fe20000010100 */
[----:B------:R-:W-:Y:S01]  /*17610*/  SHF.L.U32 R16, R17, 0x10, RZ ;  /* 0x0000001011107819 */ /* 0x000fe200000006ff */
        /* <DEDUP_REMOVED lines=9> */
[----:B------:R-:W-:Y:S01]  /*176b0*/  FMUL.FTZ R13, R13, R16 ;  /* 0x000000100d0d7220 */ /* 0x000fe20000410000 */
[----:B------:R-:W-:Y:S01]  /*176c0*/  @!P0 FADD.FTZ R18, -R18, -RZ ;  /* 0x800000ff12128221 */ /* 0x000fe20000010100 */
[----:B------:R-:W-:Y:S01]  /*176d0*/  LOP3.LUT R16, R4, 0xffff0000, RZ, 0xc0, !PT ;  /* 0xffff000004107812 */ /* 0x000fe200078ec0ff */
[----:B------:R-:W-:Y:S01]  /*176e0*/  @!P0 FADD.FTZ R19, -R19, -RZ ;  /* 0x800000ff13138221 */ /* 0x000fe20000010100 */
[----:B------:R-:W-:Y:S01]  /*176f0*/  FMUL.FTZ R24, R24, R17 ;  /* 0x0000001118187220 */ /* 0x000fe20000410000 */
[----:B------:R-:W-:Y:S01]  /*17700*/  FMUL.FTZ R25, R25, R18 ;  /* 0x0000001219197220 */ /* 0x000fe20000410000 */
[----:B------:R-:W-:-:S02]  /*17710*/  IMAD.U32 R17, R4, 0x10000, RZ ;  /* 0x0001000004117824 */ /* 0x000fc400078e00ff */
[----:B------:R-:W-:Y:S01]  /*17720*/  FMUL.FTZ R30, R30, R19 ;  /* 0x000000131e1e7220 */ /* 0x000fe20000410000 */
[C---:B------:R-:W-:Y:S01]  /*17730*/  SHF.L.U32 R4, R5.reuse, 0x10, RZ ;  /* 0x0000001005047819 */ /* 0x040fe200000006ff */
        /* <DEDUP_REMOVED lines=25> */
.L_x_3265:
[----:B------:R-:W-:Y:S05]  /*178d0*/  BSYNC B0 ;  /* 0x0000000000007941 */ /* 0x000fea0003800000 */
.L_x_3264:
[----:B-----5:R1:W-:Y:S01]  /*178e0*/  STS.128 [R243+0x7800], R20 ;  /* 0x00780014f3007388 */ /* 0x0203e20000000c00 */
[----:B------:R-:W-:Y:S05]  /*178f0*/  BRA `(.L_x_3189) ;  /* 0x0000000800547947 */ /* 0x000fea0003800000 */
.L_x_3139:
        /* <DEDUP_REMOVED lines=42> */
.L_x_3267:
[----:B------:R-:W-:Y:S05]  /*17ba0*/  BSYNC B0 ;  /* 0x0000000000007941 */ /* 0x000fea0003800000 */
.L_x_3266:
        /* <DEDUP_REMOVED lines=35> */
.L_x_3269:
[----:B------:R-:W-:Y:S05]  /*17de0*/  BSYNC B0 ;  /* 0x0000000000007941 */ /* 0x000fea0003800000 */
.L_x_3268:
[----:B------:R-:W-:Y:S04]  /*17df0*/  BSSY B0, `(.L_x_3270) ;  /* 0x0000022000007945 */ /* 0x000fe80003800000 */
[----:B------:R-:W-:Y:S05]  /*17e00*/  @P5 BRA `(.L_x_3271) ;  /* 0x0000000000805947 */ /* 0x000fea0003800000 */
[----:B------:R-:W-:Y:S02]  /*17e10*/  ISETP.GE.AND P5, PT, R18, R63, PT ;  /* 0x0000003f1200720c */ /* 0x000fe40003fa6270 */
[----:B----4-:R-:W-:-:S04]  /*17e20*/  LEA R2, P3, R174, R170, 0x5 ;  /* 0x000000aaae027211 */ /* 0x010fc800078628ff */
[----:B------:R-:W-:Y:S02]  /*17e30*/  LEA.HI.X R0, R174, R173, R175, 0x5, P3 ;  /* 0x000000adae007211 */ /* 0x000fe400018f2caf */
[----:B-123--:R-:W-:-:S04]  /*17e40*/  @!P0 LEA R6, P4, R2, R176, 0x1 ;  /* 0x000000b002068211 */ /* 0x00efc800078808ff */
        /* <DEDUP_REMOVED lines=28> */
.L_x_3271:
[----:B------:R-:W-:Y:S05]  /*18010*/  BSYNC B0 ;  /* 0x0000000000007941 */ /* 0x000fea0003800000 */
.L_x_3270:
[----:B------:R-:W-:Y:S05]  /*18020*/  @P6 BRA `(.L_x_3189) ;  /* 0x0000000000886947 */ /* 0x000fea0003800000 */
[----:B------:R-:W-:Y:S01]  /*18030*/  ISETP.GE.AND P5, PT, R18, R63, PT ;  /* 0x0000003f1200720c */ /* 0x000fe20003fa6270 */
[----:B------:R-:W-:Y:S02]  /*18040*/  IMAD.MOV.U32 R171, RZ, RZ, R173 ;  /* 0x000000ffffab7224 */ /* 0x000fe400078e00ad */
[----:B------:R-:W-:Y:S02]  /*18050*/  IMAD R0, R175, 0x30, RZ ;  /* 0x00000030af007824 */ /* 0x000fe400078e02ff */
[----:B------:R-:W-:-:S04]  /*18060*/  IMAD.WIDE.U32 R174, R174, 0x30, R170 ;  /* 0x00000030aeae7825 */ /* 0x000fc800078e00aa */
[----:B------:R-:W-:Y:S01]  /*18070*/  IMAD.IADD R0, R0, 0x1, R175 ;  /* 0x0000000100007824 */ /* 0x000fe200078e02af */
[CC--:B-1----:R-:W-:Y:S02]  /*18080*/  @!P0 LEA R4, P4, R174.reuse, R176.reuse, 0x1 ;  /* 0x000000b0ae048211 */ /* 0x0c2fe400078808ff */
[CC--:B----4-:R-:W-:Y:S01]  /*18090*/  @!P2 LEA R2, P3, R174.reuse, R176.reuse, 0x1 ;  /* 0x000000b0ae02a211 */ /* 0x0d0fe200078608ff */
[----:B------:R1:W-:Y:S01]  /*180a0*/  @P5 STS.128 [R243+0x1800], RZ ;  /* 0x001800fff3005388 */ /* 0x0003e20000000c00 */
[C---:B--23--:R-:W-:Y:S02]  /*180b0*/  @!P5 LEA R6, P6, R174.reuse, R176, 0x1 ;  /* 0x000000b0ae06d211 */ /* 0x04cfe400078c08ff */
        /* <DEDUP_REMOVED lines=25> */
.L_x_3189:
[----:B------:R-:W-:Y:S05]  /*18250*/  BSYNC B3 ;  /* 0x0000000000037941 */ /* 0x000fea0003800000 */
.L_x_3138:
[----:B------:R-:W-:Y:S01]  /*18260*/  VIADD R246, R166, 0xffffffff ;  /* 0xffffffffa6f67836 */ /* 0x000fe20000000000 */
[----:B------:R-:W-:Y:S01]  /*18270*/  BSSY B0, `(.L_x_3272) ;  /* 0x0000028000007945 */ /* 0x000fe20003800000 */
[----:B------:R-:W-:Y:S02]  /*18280*/  LOP3.LUT R247, R60, 0xff, RZ, 0xc0, !PT ;  /* 0x000000ff3cf77812 */ /* 0x000fe400078ec0ff */
[----:B-1-3--:R-:W-:-:S04]  /*18290*/  IMAD.SHL.U32 R8, R246, 0x40, RZ ;  /* 0x00000040f6087824 */ /* 0x00afc800078e00ff */
[----:B------:R-:W-:-:S05]  /*182a0*/  IMAD.IADD R0, R52, 0x1, -R8 ;  /* 0x0000000134007824 */ /* 0x000fca00078e0a08 */
[-C--:B------:R-:W-:Y:S02]  /*182b0*/  ISETP.GE.AND P1, PT, R164, R0.reuse, PT ;  /* 0x00000000a400720c */ /* 0x080fe40003f26270 */
[-C--:B------:R-:W-:Y:S02]  /*182c0*/  ISETP.GE.AND P5, PT, R14, R0.reuse, PT ;  /* 0x000000000e00720c */ /* 0x080fe40003fa6270 */
[-C--:B------:R-:W-:Y:S02]  /*182d0*/  ISETP.GE.AND P4, PT, R15, R0.reuse, PT ;  /* 0x000000000f00720c */ /* 0x080fe40003f86270 */
[----:B------:R-:W-:-:S07]  /*182e0*/  ISETP.GE.AND P0, PT, R38, R0, PT ;  /* 0x000000002600720c */ /* 0x000fce0003f06270 */
[----:B------:R-:W-:Y:S06]  /*182f0*/  @P1 BRA `(.L_x_3273) ;  /* 0x00000000007c1947 */ /* 0x000fec0003800000 */
[C---:B----4-:R-:W-:Y:S02]  /*18300*/  LOP3.LUT R2, R247.reuse, 0x1, RZ, 0xc0, !PT ;  /* 0x00000001f7027812 */ /* 0x050fe400078ec0ff */
[----:B------:R-:W-:Y:S02]  /*18310*/  R2P PR, R247, 0xe ;  /* 0x0000000ef7007804 */ /* 0x000fe40000000000 */
[----:B------:R-:W-:-:S11]  /*18320*/  ISETP.NE.U32.AND P6, PT, R2, 0x1, PT ;  /* 0x000000010200780c */ /* 0x000fd60003fc5070 */
[----:B--2--5:R-:W-:Y:S01]  /*18330*/  @P1 IMAD.MOV.U32 R6, RZ, RZ, R236 ;  /* 0x000000ffff061224 */ /* 0x024fe200078e00ec */
[-C--:B------:R-:W-:Y:S01]  /*18340*/  @P2 MOV R4, R236.reuse ;  /* 0x000000ec00042202 */ /* 0x080fe20000000f00 */
        /* <DEDUP_REMOVED lines=26> */
.L_x_3273:
[----:B------:R-:W-:Y:S05]  /*184f0*/  BSYNC B0 ;  /* 0x0000000000007941 */ /* 0x000fea0003800000 */
.L_x_3272:
[----:B------:R-:W-:Y:S04]  /*18500*/  BSSY B0, `(.L_x_3274) ;  /* 0x0000025000007945 */ /* 0x000fe80003800000 */
[----:B------:R-:W-:Y:S05]  /*18510*/  @P5 BRA `(.L_x_3275) ;  /* 0x00000000008c5947 */ /* 0x000fea0003800000 */
[C---:B---34-:R-:W-:Y:S02]  /*18520*/  LOP3.LUT R2, R247.reuse, 0x1, RZ, 0xc0, !PT ;  /* 0x00000001f7027812 */ /* 0x058fe400078ec0ff */
[C---:B------:R-:W-:Y:S02]  /*18530*/  LOP3.LUT P5, RZ, R247.reuse, 0x2, RZ, 0xc0, !PT ;  /* 0x00000002f7ff7812 */ /* 0x040fe400078ac0ff */
[----:B------:R-:W-:Y:S02]  /*18540*/  ISETP.NE.U32.AND P6, PT, R2, 0x1, PT ;  /* 0x000000010200780c */ /* 0x000fe40003fc5070 */
[----:B------:R-:W-:Y:S02]  /*18550*/  LOP3.LUT P3, RZ, R247, 0x4, RZ, 0xc0, !PT ;  /* 0x00000004f7ff7812 */ /* 0x000fe4000786c0ff */
[----:B------:R-:W-:-:S05]  /*18560*/  IADD3 R3, P1, R233, R160, RZ ;  /* 0x000000a0e9037210 */ /* 0x000fca0007f3e0ff */
[----:B------:R-:W-:Y:S02]  /*18570*/  IMAD.X R2, R234, 0x1, R163, P1 ;  /* 0x00000001ea027824 */ /* 0x000fe400008e06a3 */
[----:B------:R-:W-:Y:S02]  /*18580*/  @P5 LEA R12, P1, R3, R168, 0x1 ;  /* 0x000000a8030c5211 */ /* 0x000fe400078208ff */
[----:B-----5:R-:W-:Y:S02]  /*18590*/  @!P6 LEA R16, P2, R233, R236, 0x1 ;  /* 0x000000ece910e211 */ /* 0x020fe400078408ff */
[----:B------:R-:W-:Y:S02]  /*185a0*/  @P5 LEA.HI.X R13, R3, R169, R2, 0x1, P1 ;  /* 0x000000a9030d5211 */ /* 0x000fe400008f0c02 */
[----:B------:R-:W-:Y:S02]  /*185b0*/  @!P6 LEA.HI.X R17, R233, R235, R234, 0x1, P2 ;  /* 0x000000ebe911e211 */ /* 0x000fe400010f0cea */
[----:B------:R-:W-:-:S02]  /*185c0*/  LOP3.LUT P2, RZ, R247, 0x8, RZ, 0xc0, !PT ;  /* 0x00000008f7ff7812 */ /* 0x000fc4000784c0ff */
[CC--:B--2---:R-:W-:Y:S01]  /*185d0*/  @P3 LEA R6, P1, R3.reuse, R168.reuse, 0x1 ;  /* 0x000000a803063211 */ /* 0x0c4fe200078208ff */
        /* <DEDUP_REMOVED lines=23> */
.L_x_3275:
[----:B------:R-:W-:Y:S05]  /*18750*/  BSYNC B0 ;  /* 0x0000000000007941 */ /* 0x000fea0003800000 */
.L_x_3274:
[----:B------:R-:W-:Y:S04]  /*18760*/  BSSY B0, `(.L_x_3276) ;  /* 0x0000027000007945 */ /* 0x000fe80003800000 */
[----:B------:R-:W-:Y:S05]  /*18770*/  @P4 BRA `(.L_x_3277) ;  /* 0x0000000000944947 */ /* 0x000fea0003800000 */
[C---:B---34-:R-:W-:Y:S02]  /*18780*/  LOP3.LUT R2, R247.reuse, 0x1, RZ, 0xc0, !PT ;  /* 0x00000001f7027812 */ /* 0x058fe400078ec0ff */
[C---:B------:R-:W-:Y:S02]  /*18790*/  LOP3.LUT P5, RZ, R247.reuse, 0x2, RZ, 0xc0, !PT ;  /* 0x00000002f7ff7812 */ /* 0x040fe400078ac0ff */
[----:B------:R-:W-:Y:S01]  /*187a0*/  ISETP.NE.U32.AND P6, PT, R2, 0x1, PT ;  /* 0x000000010200780c */ /* 0x000fe20003fc5070 */
[C---:B------:R-:W-:Y:S01]  /*187b0*/  IMAD.SHL.U32 R2, R50.reuse, 0x20, RZ ;  /* 0x0000002032027824 */ /* 0x040fe200078e00ff */
[C---:B------:R-:W-:Y:S02]  /*187c0*/  LOP3.LUT P4, RZ, R247.reuse, 0x4, RZ, 0xc0, !PT ;  /* 0x00000004f7ff7812 */ /* 0x040fe4000788c0ff */
[----:B------:R-:W-:Y:S02]  /*187d0*/  LOP3.LUT P2, RZ, R247, 0x8, RZ, 0xc0, !PT ;  /* 0x00000008f7ff7812 */ /* 0x000fe4000784c0ff */
[----:B------:R-:W-:-:S02]  /*187e0*/  SHF.L.U64.HI R3, R50, 0x5, R51 ;  /* 0x0000000532037819 */ /* 0x000fc40000010233 */
[----:B-1----:R-:W-:-:S05]  /*187f0*/  LEA R4, P1, R50, R160, 0x5 ;  /* 0x000000a032047211 */ /* 0x002fca00078228ff */
[----:B--2--5:R-:W-:-:S04]  /*18800*/  @!P6 LEA R6, P3, R2, R236, 0x1 ;  /* 0x000000ec0206e211 */ /* 0x024fc800078608ff */
        /* <DEDUP_REMOVED lines=28> */
.L_x_3277:
[----:B------:R-:W-:Y:S05]  /*189d0*/  BSYNC B0 ;  /* 0x0000000000007941 */ /* 0x000fea0003800000 */
.L_x_3276:
[----:B------:R-:W-:Y:S04]  /*189e0*/  BSSY B0, `(.L_x_3278) ;  /* 0x000002a000007945 */ /* 0x000fe80003800000 */
[----:B------:R-:W-:Y:S05]  /*189f0*/  @P0 BRA `(.L_x_3279) ;  /* 0x0000000000a00947 */ /* 0x000fea0003800000 */
[C---:B---34-:R-:W-:Y:S01]  /*18a00*/  LOP3.LUT R2, R247.reuse, 0x1, RZ, 0xc0, !PT ;  /* 0x00000001f7027812 */ /* 0x058fe200078ec0ff */
        /* <DEDUP_REMOVED lines=8> */
[CC--:B-1----:R-:W-:Y:S02]  /*18a90*/  @P4 LEA R12, P6, R162.reuse, R168.reuse, 0x1 ;  /* 0x000000a8a20c4211 */ /* 0x0c2fe400078c08ff */
[----:B------:R-:W-:Y:S02]  /*18aa0*/  @!P5 IMAD.MOV.U32 R4, RZ, RZ, R236 ;  /* 0x000000ffff04d224 */ /* 0x000fe400078e00ec */
[----:B------:R-:W-:Y:S01]  /*18ab0*/  @!P5 IMAD.MOV.U32 R5, RZ, RZ, R235 ;  /* 0x000000ffff05d224 */ /* 0x000fe200078e00eb */
[CC--:B--2--5:R-:W-:Y:S01]  /*18ac0*/  @P3 LEA R6, P2, R162.reuse, R168.reuse, 0x1 ;  /* 0x000000a8a2063211 */ /* 0x0e4fe200078408ff */
[----:B------:R-:W-:Y:S01]  /*18ad0*/  @!P5 IMAD R51, R51, 0x60, RZ ;  /* 0x000000603333d824 */ /* 0x000fe200078e02ff */
[----:B------:R-:W-:Y:S01]  /*18ae0*/  @P1 LEA R16, P0, R162, R168, 0x1 ;  /* 0x000000a8a2101211 */ /* 0x000fe200078008ff */
[----:B------:R-:W-:Y:S01]  /*18af0*/  @!P5 IMAD.WIDE.U32 R4, R50, 0x60, R4 ;  /* 0x000000603204d825 */ /* 0x000fe200078e0004 */
[CCC-:B------:R-:W-:Y:S02]  /*18b00*/  @P4 LEA.HI.X R13, R162.reuse, R169.reuse, R2.reuse, 0x1, P6 ;  /* 0x000000a9a20d4211 */ /* 0x1c0fe400030f0c02 */
[CCC-:B------:R-:W-:Y:S01]  /*18b10*/  @P3 LEA.HI.X R7, R162.reuse, R169.reuse, R2.reuse, 0x1, P2 ;  /* 0x000000a9a2073211 */ /* 0x1c0fe200010f0c02 */
        /* <DEDUP_REMOVED lines=22> */
.L_x_3279:
[----:B------:R-:W-:Y:S05]  /*18c80*/  BSYNC B0 ;  /* 0x0000000000007941 */ /* 0x000fea0003800000 */
.L_x_3278:
[----:B-1---5:R-:W4:Y:S04]  /*18c90*/  LD.E.64 R16, desc[UR6][R10.64+0x1c0] ;  /* 0x0001c0060a107980 */ /* 0x022f28000c101b00 */
[----:B--23--:R-:W2:Y:S01]  /*18ca0*/  LD.E.64 R6, desc[UR6][R10.64+0x1b8] ;  /* 0x0001b8060a067980 */ /* 0x00cea2000c101b00 */
[----:B------:R-:W-:Y:S01]  /*18cb0*/  IMAD.SHL.U32 R4, R57, 0x40, RZ ;  /* 0x0000004039047824 */ /* 0x000fe200078e00ff */
[CC--:B------:R-:W-:Y:S01]  /*18cc0*/  ISETP.GE.AND P1, PT, R164.reuse, R0.reuse, PT ;  /* 0x00000000a400720c */ /* 0x0c0fe20003f26270 */
[----:B------:R-:W-:Y:S01]  /*18cd0*/  IMAD.MOV.U32 R158, RZ, RZ, R238 ;  /* 0x000000ffff9e7224 */ /* 0x000fe200078e00ee */
[----:B------:R-:W0:Y:S01]  /*18ce0*/  LDGDEPBAR ;  /* 0x00000000000079af */ /* 0x000e220000000000 */
[----:B----4-:R-:W-:Y:S01]  /*18cf0*/  IMAD.SHL.U32 R3, R164, 0x8, RZ ;  /* 0x00000008a4037824 */ /* 0x010fe200078e00ff */
[----:B------:R-:W-:Y:S01]  /*18d00*/  LOP3.LUT R4, R4, 0x1c0, RZ, 0xc0, !PT ;  /* 0x000001c004047812 */ /* 0x000fe200078ec0ff */
[----:B------:R-:W-:Y:S01]  /*18d10*/  IMAD R230, R55, 0x400, R41 ;  /* 0x0000040037e67824 */ /* 0x000fe200078e0229 */
[----:B------:R1:W5:Y:S01]  /*18d20*/  LD.E R9, desc[UR6][R10.64+0xd8] ;  /* 0x0000d8060a097980 */ /* 0x000362000c101900 */
[----:B------:R-:W-:-:S02]  /*18d30*/  ISETP.GE.AND P6, PT, R14, R0, PT ;  /* 0x000000000e00720c */ /* 0x000fc40003fc6270 */
[----:B------:R-:W-:Y:S02]  /*18d40*/  LOP3.LUT R3, R4, 0x8, R3, 0xf8, !PT ;  /* 0x0000000804037812 */ /* 0x000fe400078ef803 */
[----:B------:R-:W-:Y:S02]  /*18d50*/  SHF.R.U32.HI R4, RZ, 0x3, R4 ;  /* 0x00000003ff047819 */ /* 0x000fe40000011604 */
[----:B------:R-:W-:Y:S02]  /*18d60*/  ISETP.GE.AND P4, PT, R15, R0, PT ;  /* 0x000000000f00720c */ /* 0x000fe40003f86270 */
[----:B------:R-:W-:-:S05]  /*18d70*/  LOP3.LUT R3, R3, R4, RZ, 0x3c, !PT ;  /* 0x0000000403037212 */ /* 0x000fca00078e3cff */
[----:B------:R-:W-:Y:S01]  /*18d80*/  IMAD R229, R58, 0x200, R3 ;  /* 0x000002003ae57824 */ /* 0x000fe200078e0203 */
[----:B------:R-:W-:Y:S01]  /*18d90*/  BSSY B0, `(.L_x_3280) ;  /* 0x0000032000007945 */ /* 0x000fe20003800000 */
[----:B------:R-:W-:-:S03]  /*18da0*/  LEA R230, R230, UR4, 0x1 ;  /* 0x00000004e6e67c11 */ /* 0x000fc6000f8e08ff */
[----:B------:R-:W-:Y:S01]  /*18db0*/  LEA R229, R229, UR4, 0x1 ;  /* 0x00000004e5e57c11 */ /* 0x000fe2000f8e08ff */
[----:B------:R-:W-:Y:S02]  /*18dc0*/  IMAD R2, R17, R239, RZ ;  /* 0x000000ef11027224 */ /* 0x000fe400078e02ff */
[----:B------:R-:W-:-:S04]  /*18dd0*/  IMAD.WIDE.U32 R12, R239, R16, R158 ;  /* 0x00000010ef0c7225 */ /* 0x000fc800078e009e */
[----:B------:R-:W-:Y:S01]  /*18de0*/  IMAD R2, R16, R59, R2 ;  /* 0x0000003b10027224 */ /* 0x000fe200078e0202 */
[----:B--2---:R-:W-:-:S03]  /*18df0*/  LEA R6, P0, R12, R6, 0x2 ;  /* 0x000000060c067211 */ /* 0x004fc600078010ff */
[----:B------:R-:W-:-:S05]  /*18e00*/  IMAD.IADD R2, R13, 0x1, R2 ;  /* 0x000000010d027824 */ /* 0x000fca00078e0202 */
[----:B------:R-:W-:Y:S02]  /*18e10*/  LEA.HI.X R7, R12, R7, R2, 0x2, P0 ;  /* 0x000000070c077211 */ /* 0x000fe400000f1402 */
[----:B------:R1:W5:Y:S01]  /*18e20*/  LD.E R2, desc[UR6][R10.64+0x188] ;  /* 0x000188060a027980 */ /* 0x000362000c101900 */
[----:B------:R-:W-:-:S03]  /*18e30*/  ISETP.GE.AND P0, PT, R38, R0, PT ;  /* 0x000000002600720c */ /* 0x000fc60003f06270 */
[----:B------:R1:W5:Y:S01]  /*18e40*/  LD.E R3, desc[UR6][R6.64] ;  /* 0x0000000606037980 */ /* 0x000362000c101900 */
        /* <DEDUP_REMOVED lines=11> */
[-C--:B-1----:R-:W-:Y:S01]  /*18f00*/  @P2 MOV R6, R185.reuse ;  /* 0x000000b900062202 */ /* 0x082fe20000000f00 */
        /* <DEDUP_REMOVED lines=26> */
.L_x_3281:
[----:B------:R-:W-:Y:S05]  /*190b0*/  BSYNC B0 ;  /* 0x0000000000007941 */ /* 0x000fea0003800000 */
.L_x_3280:
        /* <DEDUP_REMOVED lines=11> */
[----:B------:R-:W-:-:S04]  /*19170*/  @!P6 LEA R14, P1, R231, R185, 0x1 ;  /* 0x000000b9e70ee211 */ /* 0x000fc800078208ff */
[C---:B------:R-:W-:Y:S02]  /*19180*/  @!P6 LEA.HI.X R15, R231.reuse, R184, R232, 0x1, P1 ;  /* 0x000000b8e70fe211 */ /* 0x040fe400008f0ce8 */
[----:B--2---:R-:W-:-:S03]  /*19190*/  @P5 LEA R12, P1, R231, R185, 0x1 ;  /* 0x000000b9e70c5211 */ /* 0x004fc600078208ff */
[----:B------:R-:W-:Y:S01]  /*191a0*/  @!PT LDS RZ, [RZ] ;  /* 0x00000000fffff984 */ /* 0x000fe20000000800 */
[----:B------:R-:W-:Y:S01]  /*191b0*/  @!PT LDS RZ, [RZ] ;  /* 0x00000000fffff984 */ /* 0x000fe20000000800 */
[----:B------:R-:W-:Y:S01]  /*191c0*/  @!PT LDS RZ, [RZ] ;  /* 0x00000000fffff984 */ /* 0x000fe20000000800 */
[----:B------:R4:W-:Y:S01]  /*191d0*/  @!P6 LDGSTS.E.BYPASS.LTC128B.128 [R243+0x10800], desc[UR6][R14.64] ;  /* 0x108000000ef3efae */ /* 0x0009e2000b901d46 */
[CCC-:B------:R-:W-:Y:S02]  /*191e0*/  @P5 LEA.HI.X R13, R231.reuse, R184.reuse, R232.reuse, 0x1, P1 ;  /* 0x000000b8e70d5211 */ /* 0x1c0fe400008f0ce8 */
[CC--:B-1----:R-:W-:Y:S01]  /*191f0*/  @P3 LEA R6, P1, R231.reuse, R185.reuse, 0x1 ;  /* 0x000000b9e7063211 */ /* 0x0c2fe200078208ff */
        /* <DEDUP_REMOVED lines=19> */
.L_x_3283:
[----:B------:R-:W-:Y:S05]  /*19330*/  BSYNC B0 ;  /* 0x0000000000007941 */ /* 0x000fea0003800000 */
.L_x_3282:
        /* <DEDUP_REMOVED lines=12> */
[----:B--2-4-:R-:W-:-:S05]  /*19400*/  SHF.L.U64.HI R4, R48, 0x5, R49 ;  /* 0x0000000530047819 */ /* 0x014fca0000010231 */
[CC--:B------:R-:W-:Y:S02]  /*19410*/  @P5 LEA R14, P1, R0.reuse, R185.reuse, 0x1 ;  /* 0x000000b9000e5211 */ /* 0x0c0fe400078208ff */
[CC--:B------:R-:W-:Y:S02]  /*19420*/  @!P6 LEA R16, P3, R0.reuse, R185.reuse, 0x1 ;  /* 0x000000b90010e211 */ /* 0x0c0fe400078608ff */
[CCC-:B------:R-:W-:Y:S02]  /*19430*/  @P5 LEA.HI.X R15, R0.reuse, R184.reuse, R4.reuse, 0x1, P1 ;  /* 0x000000b8000f5211 */ /* 0x1c0fe400008f0c04 */
[CCC-:B------:R-:W-:Y:S02]  /*19440*/  @!P6 LEA.HI.X R17, R0.reuse, R184.reuse, R4.reuse, 0x1, P3 ;  /* 0x000000b80011e211 */ /* 0x1c0fe400018f0c04 */
[CC--:B------:R-:W-:Y:S02]  /*19450*/  @P4 LEA R12, P3, R0.reuse, R185.reuse, 0x1 ;  /* 0x000000b9000c4211 */ /* 0x0c0fe400078608ff */
[C---:B-1----:R-:W-:Y:S01]  /*19460*/  @P2 LEA R6, P1, R0.reuse, R185, 0x1 ;  /* 0x000000b900062211 */ /* 0x042fe200078208ff */
        /* <DEDUP_REMOVED lines=22> */
.L_x_3285:
[----:B------:R-:W-:Y:S05]  /*195d0*/  BSYNC B0 ;  /* 0x0000000000007941 */ /* 0x000fea0003800000 */
.L_x_3284:
        /* <DEDUP_REMOVED lines=9> */
[----:B-12-4-:R-:W-:Y:S01]  /*19670*/  @P1 MOV R12, R185 ;  /* 0x000000b9000c1202 */ /* 0x016fe20000000f00 */
[--C-:B------:R-:W-:Y:S01]  /*19680*/  @P2 IMAD.MOV.U32 R6, RZ, RZ, R185.reuse ;  /* 0x000000ffff062224 */ /* 0x100fe200078e00b9 */
        /* <DEDUP_REMOVED lines=42> */
.L_x_3287:
[----:B------:R-:W-:Y:S05]  /*19930*/  BSYNC B0 ;  /* 0x0000000000007941 */ /* 0x000fea0003800000 */
.L_x_3286:
[----:B-12-4-:R-:W-:Y:S01]  /*19940*/  LDSM.16.M88.4 R12, [R230] ;  /* 0x00000000e60c783b */ /* 0x016fe20000000200 */
[----:B------:R-:W-:Y:S01]  /*19950*/  R2P PR, R57, 0x6 ;  /* 0x0000000639007804 */ /* 0x000fe20000000000 */
[C---:B------:R-:W-:Y:S01]  /*19960*/  VIADD R0, R229.reuse, 0x8000 ;  /* 0x00008000e5007836 */ /* 0x040fe20000000000 */
[----:B-----5:R-:W1:Y:S01]  /*19970*/  MUFU.RCP R9, R9 ;  /* 0x0000000900097308 */ /* 0x020e620000001000 */
[----:B------:R-:W2:Y:S01]  /*19980*/  LDSM.16.M88.4 R44, [R229+0x8000] ;  /* 0x00800000e52c783b */ /* 0x000ea20000000200 */
[----:B------:R-:W-:Y:S01]  /*19990*/  VIADD R227, R229, 0x8020 ;  /* 0x00008020e5e37836 */ /* 0x000fe20000000000 */
[----:B------:R-:W-:Y:S01]  /*199a0*/  BSSY B1, `(.L_x_3288) ;  /* 0x0000233000017945 */ /* 0x000fe20003800000 */
[--C-:B------:R-:W-:Y:S01]  /*199b0*/  IMAD R228, R40, 0x2, R230.reuse ;  /* 0x0000000228e47824 */ /* 0x100fe200078e02e6 */
[----:B------:R-:W4:Y:S01]  /*199c0*/  LDSM.16.M88.4 R28, [R229+0x8800] ;  /* 0x00880000e51c783b */ /* 0x000f220000000200 */
[C---:B------:R-:W-:Y:S02]  /*199d0*/  IMAD R226, R39.reuse, 0x2, R230 ;  /* 0x0000000227e27824 */ /* 0x040fe400078e02e6 */
[----:B------:R-:W-:Y:S01]  /*199e0*/  IMAD R225, R39, 0x2, R228 ;  /* 0x0000000227e17824 */ /* 0x000fe200078e02e4 */
[----:B------:R-:W3:Y:S01]  /*199f0*/  LDSM.16.M88.4 R20, [R229+0x9000] ;  /* 0x00900000e514783b */ /* 0x000ee20000000200 */
[----:B------:R-:W-:-:S02]  /*19a00*/  IMAD.SHL.U32 R53, R53, 0x2, RZ ;  /* 0x0000000235357824 */ /* 0x000fc400078e00ff */
[----:B------:R-:W-:Y:S01]  /*19a10*/  @P1 VIADD R227, R0, 0xffffffe0 ;  /* 0xffffffe000e31836 */ /* 0x000fe20000000000 */
[----:B------:R-:W3:Y:S01]  /*19a20*/  LDSM.16.M88.4 R64, [R229+0x9800] ;  /* 0x00980000e540783b */ /* 0x000ee20000000200 */
[----:B------:R-:W-:Y:S02]  /*19a30*/  IMAD.MOV.U32 R0, RZ, RZ, 0x40 ;  /* 0x00000040ff007424 */ /* 0x000fe400078e00ff */
[----:B------:R-:W-:Y:S01]  /*19a40*/  VIADD R219, R227, 0x800 ;  /* 0x00000800e3db7836 */ /* 0x000fe20000000000 */
[----:B------:R-:W-:Y:S01]  /*19a50*/  LDSM.16.M88.4 R16, [R228] ;  /* 0x00000000e410783b */ /* 0x000fe20000000200 */
[----:B-1----:R-:W-:Y:S01]  /*19a60*/  FMUL.FTZ R3, R3, R9 ;  /* 0x0000000903037220 */ /* 0x002fe20000410000 */
[----:B------:R-:W-:Y:S01]  /*19a70*/  SEL R0, R0, 0xffffffc0, !P2 ;  /* 0xffffffc000007807 */ /* 0x000fe20005000000 */
[C---:B------:R-:W-:Y:S01]  /*19a80*/  VIADD R218, R227.reuse, 0x1000 ;  /* 0x00001000e3da7836 */ /* 0x040fe20000000000 */
[----:B------:R-:W1:Y:S01]  /*19a90*/  LDSM.16.M88.4 R60, [R227] ;  /* 0x00000000e33c783b */ /* 0x000e620000000200 */
[----:B------:R-:W-:-:S02]  /*19aa0*/  VIADD R217, R227, 0x1800 ;  /* 0x00001800e3d97836 */ /* 0x000fc40000000000 */
[----:B------:R-:W-:Y:S01]  /*19ab0*/  IMAD.IADD R223, R229, 0x1, R0 ;  /* 0x00000001e5df7824 */ /* 0x000fe200078e0200 */
[----:B------:R-:W1:Y:S01]  /*19ac0*/  LDSM.16.M88.4 R76, [R227+0x800] ;  /* 0x00080000e34c783b */ /* 0x000e620000000200 */
[----:B------:R-:W-:Y:S01]  /*19ad0*/  IMAD.IADD R216, R0, 0x1, R227 ;  /* 0x0000000100d87824 */ /* 0x000fe200078e02e3 */
[----:B------:R-:W-:Y:S01]  /*19ae0*/  SHF.R.S32.HI R0, RZ, 0x1f, R54 ;  /* 0x0000001fff007819 */ /* 0x000fe20000011436 */
[C---:B------:R-:W-:Y:S01]  /*19af0*/  VIADD R215, R227.reuse, 0x2000 ;  /* 0x00002000e3d77836 */ /* 0x040fe20000000000 */
[----:B------:R-:W1:Y:S01]  /*19b00*/  LDSM.16.M88.4 R72, [R227+0x1000] ;  /* 0x00100000e348783b */ /* 0x000e620000000200 */
[C---:B------:R-:W-:Y:S01]  /*19b10*/  VIADD R214, R227.reuse, 0x2800 ;  /* 0x00002800e3d67836 */ /* 0x040fe20000000000 */
[----:B------:R-:W-:Y:S01]  /*19b20*/  LEA.HI R0, R0, R54, RZ, 0x2 ;  /* 0x0000003600007211 */ /* 0x000fe200078f10ff */
[C---:B------:R-:W-:Y:S01]  /*19b30*/  VIADD R213, R227.reuse, 0x3000 ;  /* 0x00003000e3d57836 */ /* 0x040fe20000000000 */
[----:B------:R-:W1:Y:S01]  /*19b40*/  LDSM.16.M88.4 R68, [R227+0x1800] ;  /* 0x00180000e344783b */ /* 0x000e620000000200 */
[C---:B------:R-:W-:Y:S01]  /*19b50*/  VIADD R212, R227.reuse, 0x3800 ;  /* 0x00003800e3d47836 */ /* 0x040fe20000000000 */
[----:B------:R-:W-:Y:S01]  /*19b60*/  SHF.R.S32.HI R0, RZ, 0x2, R0 ;  /* 0x00000002ff007819 */ /* 0x000fe20000011400 */
[C---:B------:R-:W-:Y:S01]  /*19b70*/  VIADD R211, R227.reuse, 0x4000 ;  /* 0x00004000e3d37836 */ /* 0x040fe20000000000 */
[----:B------:R-:W-:Y:S01]  /*19b80*/  LDSM.16.M88.4 R80, [R226] ;  /* 0x00000000e250783b */ /* 0x000fe20000000200 */
[----:B------:R-:W-:-:S02]  /*19b90*/  VIADD R210, R227, 0x4800 ;  /* 0x00004800e3d27836 */ /* 0x000fc40000000000 */
[----:B------:R-:W-:Y:S01]  /*19ba0*/  IMAD R55, R55, 0x10, R0 ;  /* 0x0000001037377824 */ /* 0x000fe200078e0200 */
[C---:B--2---:R-:W-:Y:S01]  /*19bb0*/  HMMA.16816.F32.BF16 R48, R12.reuse, R44, RZ ;  /* 0x0000002c0c30723c */ /* 0x044fe200000418ff */
[----:B------:R-:W2:Y:S01]  /*19bc0*/  LDSM.16.M88.4 R4, [R223+0x8000] ;  /* 0x00800000df04783b */ /* 0x000ea20000000200 */
[----:B------:R-:W-:Y:S02]  /*19bd0*/  VIADD R209, R227, 0x5000 ;  /* 0x00005000e3d17836 */ /* 0x000fe40000000000 */
[----:B------:R-:W-:Y:S01]  /*19be0*/  IADD3 R55, R55, 0x1, R56 ;  /* 0x0000000137377810 */ /* 0x000fe20007ffe038 */
[----:B------:R-:W-:Y:S01]  /*19bf0*/  LDSM.16.M88.4 R92, [R223+0x9800] ;  /* 0x00980000df5c783b */ /* 0x000fe20000000200 */
[----:B------:R-:W-:Y:S01]  /*19c00*/  HMMA.16816.F32.BF16 R44, R12, R46, RZ ;  /* 0x0000002e0c2c723c */ /* 0x000fe200000418ff */
[C---:B------:R-:W-:Y:S01]  /*19c10*/  VIADD R208, R227.reuse, 0x5800 ;  /* 0x00005800e3d07836 */ /* 0x040fe20000000000 */
[----:B------:R-:W-:Y:S01]  /*19c20*/  IADD3 R55, R52, R55, -R241 ;  /* 0x0000003734377210 */ /* 0x000fe20007ffe8f1 */
[----:B------:R-:W-:Y:S01]  /*19c30*/  LDSM.16.M88.4 R88, [R216] ;  /* 0x00000000d858783b */ /* 0x000fe20000000200 */
[----:B------:R-:W-:-:S02]  /*19c40*/  VIADD R207, R227, 0x6000 ;  /* 0x00006000e3cf7836 */ /* 0x000fc40000000000 */
[C---:B----4-:R-:W-:Y:S01]  /*19c50*/  HMMA.16816.F32.BF16 R32, R12.reuse, R28, RZ ;  /* 0x0000001c0c20723c */ /* 0x050fe200000418ff */
[----:B------:R-:W-:Y:S01]  /*19c60*/  IMAD.IADD R2, R2, 0x1, R55 ;  /* 0x0000000102027824 */ /* 0x000fe200078e0237 */
[----:B------:R-:W0:Y:S01]  /*19c70*/  LDGDEPBAR ;  /* 0x00000000000079af */ /* 0x000e220000000000 */
[C---:B------:R-:W-:Y:S02]  /*19c80*/  VIADD R206, R227.reuse, 0x6800 ;  /* 0x00006800e3ce7836 */ /* 0x040fe40000000000 */
[C---:B------:R-:W-:Y:S01]  /*19c90*/  VIADD R205, R227.reuse, 0x7000 ;  /* 0x00007000e3cd7836 */ /* 0x040fe20000000000 */
[----:B---3--:R-:W-:Y:S01]  /*19ca0*/  HMMA.16816.F32.BF16 R24, R12, R20, RZ ;  /* 0x000000140c18723c */ /* 0x008fe200000418ff */
[C---:B------:R-:W-:Y:S01]  /*19cb0*/  VIMNMX R0, R2.reuse, R52, PT ;  /* 0x0000003402007248 */ /* 0x040fe20003fe0100 */
[----:B------:R-:W-:Y:S01]  /*19cc0*/  VIADD R204, R227, 0x7800 ;  /* 0x00007800e3cc7836 */ /* 0x000fe20000000000 */
[----:B------:R-:W-:-:S03]  /*19cd0*/  VIADDMNMX R2, R2, 0x8, R52, PT ;  /* 0x0000000802027846 */ /* 0x000fc60003800134 */
[C---:B------:R-:W-:Y:S06]  /*19ce0*/  HMMA.16816.F32.BF16 R28, R12.reuse, R30, RZ ;  /* 0x0000001e0c1c723c */ /* 0x040fec00000418ff */
[C---:B------:R-:W-:Y:S06]  /*19cf0*/  HMMA.16816.F32.BF16 R20, R12.reuse, R22, RZ ;  /* 0x000000160c14723c */ /* 0x040fec00000418ff */
[C---:B------:R-:W-:Y:S06]  /*19d00*/  HMMA.16816.F32.BF16 R84, R12.reuse, R64, RZ ;  /* 0x000000400c54723c */ /* 0x040fec00000418ff */
[----:B------:R-:W-:Y:S01]  /*19d10*/  HMMA.16816.F32.BF16 R12, R12, R66, RZ ;  /* 0x000000420c0c723c */ /* 0x000fe200000418ff */
[----:B------:R-:W3:Y:S05]  /*19d20*/  LDSM.16.M88.4 R64, [R223+0x8800] ;  /* 0x00880000df40783b */ /* 0x000eea0000000200 */
        /* <DEDUP_REMOVED lines=8> */
[----:B------:R-:W4:Y:S05]  /*19db0*/  LDSM.16.M88.4 R72, [R225] ;  /* 0x00000000e148783b */ /* 0x000f2a0000000200 */
[C---:B------:R-:W-:Y:S06]  /*19dc0*/  HMMA.16816.F32.BF16 R84, R16.reuse, R68, R84 ;  /* 0x000000441054723c */ /* 0x040fec0000041854 */
[----:B------:R-:W-:Y:S01]  /*19dd0*/  HMMA.16816.F32.BF16 R12, R16, R70, R12 ;  /* 0x00000046100c723c */ /* 0x000fe2000004180c */
[----:B------:R-:W4:Y:S04]  /*19de0*/  LDSM.16.M88.4 R16, [R216+0x800] ;  /* 0x00080000d810783b */ /* 0x000f280000000200 */
[----:B------:R-:W-:Y:S01]  /*19df0*/  LDSM.16.M88.4 R68, [R229+0xa000] ;  /* 0x00a00000e544783b */ /* 0x000fe20000000200 */
        /* <DEDUP_REMOVED lines=25> */
[----:B------:R-:W2:Y:S01]  /*19f90*/  LDSM.16.M88.4 R72, [R227+0x3000] ;  /* 0x00300000e348783b */ /* 0x000ea20000000200 */
        /* <DEDUP_REMOVED lines=41> */
[----:B------:R-:W-:Y:S05]  /*1a230*/  LDSM.16.M88.4 R88, [R227+0x5800] ;  /* 0x00580000e358783b */ /* 0x000fea0000000200 */
        /* <DEDUP_REMOVED lines=9> */
[----:B------:R-:W3:Y:S01]  /*1a2d0*/  LDSM.16.M88.4 R4, [R227+0x5000] ;  /* 0x00500000e304783b */ /* 0x000ee20000000200 */
[C---:B----4-:R-:W-:Y:S06]  /*1a2e0*/  HMMA.16816.F32.BF16 R48, R60.reuse, R72, R48 ;  /* 0x000000483c30723c */ /* 0x050fec0000041830 */
[C---:B------:R-:W-:Y:S01]  /*1a2f0*/  HMMA.16816.F32.BF16 R44, R60.reuse, R74, R44 ;  /* 0x0000004a3c2c723c */ /* 0x040fe2000004182c */
[----:B------:R-:W-:Y:S05]  /*1a300*/  LDSM.16.M88.4 R72, [R223+0xc800] ;  /* 0x00c80000df48783b */ /* 0x000fea0000000200 */
[C---:B--2---:R-:W-:Y:S06]  /*1a310*/  HMMA.16816.F32.BF16 R32, R60.reuse, R16, R32 ;  /* 0x000000103c20723c */ /* 0x044fec0000041820 */
[C---:B------:R-:W-:Y:S01]  /*1a320*/  HMMA.16816.F32.BF16 R28, R60.reuse, R18, R28 ;  /* 0x000000123c1c723c */ /* 0x040fe2000004181c */
[----:B------:R-:W-:Y:S05]  /*1a330*/  LDSM.16.M88.4 R16, [R223+0xc000] ;  /* 0x00c00000df10783b */ /* 0x000fea0000000200 */
[C---:B------:R-:W-:Y:S06]  /*1a340*/  HMMA.16816.F32.BF16 R24, R60.reuse, R12, R24 ;  /* 0x0000000c3c18723c */ /* 0x040fec0000041818 */
[C---:B------:R-:W-:Y:S01]  /*1a350*/  HMMA.16816.F32.BF16 R20, R60.reuse, R14, R20 ;  /* 0x0000000e3c14723c */ /* 0x040fe20000041814 */
[----:B------:R-:W2:Y:S05]  /*1a360*/  LDSM.16.M88.4 R12, [R226+0x4000] ;  /* 0x00400000e20c783b */ /* 0x000eaa0000000200 */
[C---:B------:R-:W-:Y:S06]  /*1a370*/  HMMA.16816.F32.BF16 R84, R60.reuse, R92, R84 ;  /* 0x0000005c3c54723c */ /* 0x040fec0000041854 */
[----:B------:R-:W-:Y:S01]  /*1a380*/  HMMA.16816.F32.BF16 R80, R60, R94, R80 ;  /* 0x0000005e3c50723c */ /* 0x000fe20000041850 */
[----:B------:R-:W4:Y:S04]  /*1a390*/  LDSM.16.M88.4 R60, [R223+0xd000] ;  /* 0x00d00000df3c783b */ /* 0x000f280000000200 */
[----:B------:R-:W-:Y:S01]  /*1a3a0*/  LDSM.16.M88.4 R92, [R228+0x6000] ;  /* 0x00600000e45c783b */ /* 0x000fe20000000200 */
[C---:B-1----:R-:W-:Y:S06]  /*1a3b0*/  HMMA.16816.F32.BF16 R48, R76.reuse, R68, R48 ;  /* 0x000000444c30723c */ /* 0x042fec0000041830 */
[C---:B------:R-:W-:Y:S01]  /*1a3c0*/  HMMA.16816.F32.BF16 R44, R76.reuse, R70, R44 ;  /* 0x000000464c2c723c */ /* 0x040fe2000004182c */
[----:B------:R-:W1:Y:S05]  /*1a3d0*/  LDSM.16.M88.4 R68, [R223+0xd800] ;  /* 0x00d80000df44783b */ /* 0x000e6a0000000200 */
[C---:B---3--:R-:W-:Y:S06]  /*1a3e0*/  HMMA.16816.F32.BF16 R32, R76.reuse, R64, R32 ;  /* 0x000000404c20723c */ /* 0x048fec0000041820 */
        /* <DEDUP_REMOVED lines=17> */
[----:B------:R-:W-:Y:S05]  /*1a500*/  LDSM.16.M88.4 R60, [R230+0x6000] ;  /* 0x00600000e63c783b */ /* 0x000fea0000000200 */
[C---:B-1----:R-:W-:Y:S06]  /*1a510*/  HMMA.16816.F32.BF16 R84, R12.reuse, R68, R84 ;  /* 0x000000440c54723c */ /* 0x042fec0000041854 */
[----:B------:R-:W-:Y:S01]  /*1a520*/  HMMA.16816.F32.BF16 R80, R12, R70, R80 ;  /* 0x000000460c50723c */ /* 0x000fe20000041850 */
[----:B------:R-:W1:Y:S04]  /*1a530*/  LDSM.16.M88.4 R12, [R229+0xe800] ;  /* 0x00e80000e50c783b */ /* 0x000e680000000200 */
[----:B------:R-:W4:Y:S01]  /*1a540*/  LDSM.16.M88.4 R68, [R229+0xf000] ;  /* 0x00f00000e544783b */ /* 0x000f220000000200 */
[C---:B---3--:R-:W-:Y:S06]  /*1a550*/  HMMA.16816.F32.BF16 R32, R4.reuse, R88, R32 ;  /* 0x000000580420723c */ /* 0x048fec0000041820 */
[C---:B------:R-:W-:Y:S01]  /*1a560*/  HMMA.16816.F32.BF16 R28, R4.reuse, R90, R28 ;  /* 0x0000005a041c723c */ /* 0x040fe2000004181c */
[----:B------:R-:W-:Y:S05]  /*1a570*/  LDSM.16.M88.4 R88, [R227+0x7800] ;  /* 0x00780000e358783b */ /* 0x000fea0000000200 */
[C---:B------:R-:W-:Y:S06]  /*1a580*/  HMMA.16816.F32.BF16 R48, R4.reuse, R64, R48 ;  /* 0x000000400430723c */ /* 0x040fec0000041830 */
[C---:B------:R-:W-:Y:S01]  /*1a590*/  HMMA.16816.F32.BF16 R44, R4.reuse, R66, R44 ;  /* 0x00000042042c723c */ /* 0x040fe2000004182c */
[----:B------:R-:W3:Y:S05]  /*1a5a0*/  LDSM.16.M88.4 R64, [R229+0xf800] ;  /* 0x00f80000e540783b */ /* 0x000eea0000000200 */
[C---:B--2---:R-:W-:Y:S06]  /*1a5b0*/  HMMA.16816.F32.BF16 R24, R4.reuse, R16, R24 ;  /* 0x000000100418723c */ /* 0x044fec0000041818 */
[C---:B------:R-:W-:Y:S01]  /*1a5c0*/  HMMA.16816.F32.BF16 R20, R4.reuse, R18, R20 ;  /* 0x000000120414723c */ /* 0x040fe20000041814 */
[----:B------:R-:W2:Y:S05]  /*1a5d0*/  LDSM.16.M88.4 R16, [R227+0x6000] ;  /* 0x00600000e310783b */ /* 0x000eaa0000000200 */
[C---:B------:R-:W-:Y:S06]  /*1a5e0*/  HMMA.16816.F32.BF16 R84, R4.reuse, R76, R84 ;  /* 0x0000004c0454723c */ /* 0x040fec0000041854 */
        /* <DEDUP_REMOVED lines=8> */
[----:B------:R-:W1:Y:S05]  /*1a670*/  LDSM.16.M88.4 R72, [R223+0xe000] ;  /* 0x00e00000df48783b */ /* 0x000e6a0000000200 */
[C---:B----4-:R-:W-:Y:S06]  /*1a680*/  HMMA.16816.F32.BF16 R24, R60.reuse, R68, R24 ;  /* 0x000000443c18723c */ /* 0x050fec0000041818 */
[C---:B------:R-:W-:Y:S01]  /*1a690*/  HMMA.16816.F32.BF16 R20, R60.reuse, R70, R20 ;  /* 0x000000463c14723c */ /* 0x040fe20000041814 */
[----:B------:R-:W4:Y:S05]  /*1a6a0*/  LDSM.16.M88.4 R68, [R223+0xe800] ;  /* 0x00e80000df44783b */ /* 0x000f2a0000000200 */
[C---:B---3--:R-:W-:Y:S06]  /*1a6b0*/  HMMA.16816.F32.BF16 R84, R60.reuse, R64, R84 ;  /* 0x000000403c54723c */ /* 0x048fec0000041854 */
[----:B------:R-:W-:Y:S01]  /*1a6c0*/  HMMA.16816.F32.BF16 R80, R60, R66, R80 ;  /* 0x000000423c50723c */ /* 0x000fe20000041850 */
[----:B------:R-:W3:Y:S04]  /*1a6d0*/  LDSM.16.M88.4 R64, [R223+0xf000] ;  /* 0x00f00000df40783b */ /* 0x000ee80000000200 */
[----:B------:R-:W3:Y:S01]  /*1a6e0*/  LDSM.16.M88.4 R60, [R223+0xf800] ;  /* 0x00f80000df3c783b */ /* 0x000ee20000000200 */
[C---:B--2---:R-:W-:Y:S06]  /*1a6f0*/  HMMA.16816.F32.BF16 R48, R92.reuse, R16, R48 ;  /* 0x000000105c30723c */ /* 0x044fec0000041830 */
[C---:B------:R-:W-:Y:S01]  /*1a700*/  HMMA.16816.F32.BF16 R44, R92.reuse, R18, R44 ;  /* 0x000000125c2c723c */ /* 0x040fe2000004182c */
[----:B------:R-:W-:Y:S05]  /*1a710*/  LDSM.16.M88.4 R16, [R216+0x6000] ;  /* 0x00600000d810783b */ /* 0x000fea0000000200 */
[C---:B------:R-:W-:Y:S06]  /*1a720*/  HMMA.16816.F32.BF16 R32, R92.reuse, R4, R32 ;  /* 0x000000045c20723c */ /* 0x040fec0000041820 */
[C---:B------:R-:W-:Y:S01]  /*1a730*/  HMMA.16816.F32.BF16 R28, R92.reuse, R6, R28 ;  /* 0x000000065c1c723c */ /* 0x040fe2000004181c */
[----:B------:R-:W2:Y:S05]  /*1a740*/  LDSM.16.M88.4 R4, [R225+0x6000] ;  /* 0x00600000e104783b */ /* 0x000eaa0000000200 */
[C---:B-1----:R-:W-:Y:S06]  /*1a750*/  HMMA.16816.F32.BF16 R24, R92.reuse, R12, R24 ;  /* 0x0000000c5c18723c */ /* 0x042fec0000041818 */
[C---:B------:R-:W-:Y:S01]  /*1a760*/  HMMA.16816.F32.BF16 R20, R92.reuse, R14, R20 ;  /* 0x0000000e5c14723c */ /* 0x040fe20000041814 */
[----:B------:R-:W1:Y:S05]  /*1a770*/  LDSM.16.M88.4 R12, [R216+0x6800] ;  /* 0x00680000d80c783b */ /* 0x000e6a0000000200 */
[C---:B------:R-:W-:Y:S06]  /*1a780*/  HMMA.16816.F32.BF16 R84, R92.reuse, R88, R84 ;  /* 0x000000585c54723c */ /* 0x040fec0000041854 */
[----:B------:R-:W-:Y:S06]  /*1a790*/  HMMA.16816.F32.BF16 R80, R92, R90, R80 ;  /* 0x0000005a5c50723c */ /* 0x000fec0000041850 */
[C---:B------:R-:W-:Y:S06]  /*1a7a0*/  HMMA.16816.F32.BF16 R48, R76.reuse, R72, R48 ;  /* 0x000000484c30723c */ /* 0x040fec0000041830 */
[C---:B------:R-:W-:Y:S01]  /*1a7b0*/  HMMA.16816.F32.BF16 R44, R76.reuse, R74, R44 ;  /* 0x0000004a4c2c723c */ /* 0x040fe2000004182c */
[----:B------:R-:W1:Y:S05]  /*1a7c0*/  LDSM.16.M88.4 R72, [R216+0x7000] ;  /* 0x00700000d848783b */ /* 0x000e6a0000000200 */
[C---:B----4-:R-:W-:Y:S06]  /*1a7d0*/  HMMA.16816.F32.BF16 R32, R76.reuse, R68, R32 ;  /* 0x000000444c20723c */ /* 0x050fec0000041820 */
[C---:B------:R-:W-:Y:S06]  /*1a7e0*/  HMMA.16816.F32.BF16 R28, R76.reuse, R70, R28 ;  /* 0x000000464c1c723c */ /* 0x040fec000004181c */
[----:B---3--:R-:W-:Y:S01]  /*1a7f0*/  HMMA.16816.F32.BF16 R68, R76, R64, R24 ;  /* 0x000000404c44723c */ /* 0x008fe20000041818 */
[----:B------:R-:W3:Y:S01]  /*1a800*/  LDSM.16.M88.4 R24, [R216+0x7800] ;  /* 0x00780000d818783b */ /* 0x000ee20000000200 */
[----:B------:R-:W-:-:S04]  /*1a810*/  DEPBAR.LE SB0, 0x0 ;  /* 0x000080000000791a */ /* 0x000fc80000000000 */
[C---:B------:R-:W-:Y:S06]  /*1a820*/  HMMA.16816.F32.BF16 R20, R76.reuse, R66, R20 ;  /* 0x000000424c14723c */ /* 0x040fec0000041814 */
[C---:B------:R-:W-:Y:S06]  /*1a830*/  HMMA.16816.F32.BF16 R84, R76.reuse, R60, R84 ;  /* 0x0000003c4c54723c */ /* 0x040fec0000041854 */
[----:B------:R-:W-:Y:S06]  /*1a840*/  HMMA.16816.F32.BF16 R80, R76, R62, R80 ;  /* 0x0000003e4c50723c */ /* 0x000fec0000041850 */
[C---:B--2---:R-:W-:Y:S06]  /*1a850*/  HMMA.16816.F32.BF16 R48, R4.reuse, R16, R48 ;  /* 0x000000100430723c */ /* 0x044fec0000041830 */
[C---:B------:R-:W-:Y:S06]  /*1a860*/  HMMA.16816.F32.BF16 R44, R4.reuse, R18, R44 ;  /* 0x00000012042c723c */ /* 0x040fec000004182c */
[----:B-1----:R-:W-:Y:S01]  /*1a870*/  HMMA.16816.F32.BF16 R32, R4, R12, R32 ;  /* 0x0000000c0420723c */ /* 0x002fe20000041820 */
[----:B------:R-:W-:-:S05]  /*1a880*/  LOP3.LUT R18, R53, 0x6, RZ, 0xc0, !PT ;  /* 0x0000000635127812 */ /* 0x000fca00078ec0ff */
[----:B------:R-:W-:Y:S01]  /*1a890*/  IMAD.IADD R18, R8, 0x1, R18 ;  /* 0x0000000108127824 */ /* 0x000fe200078e0212 */
[C---:B------:R-:W-:Y:S03]  /*1a8a0*/  HMMA.16816.F32.BF16 R28, R4.reuse, R14, R28 ;  /* 0x0000000e041c723c */ /* 0x040fe6000004181c */
[C---:B------:R-:W-:Y:S02]  /*1a8b0*/  VIADD R9, R18.reuse, 0x1 ;  /* 0x0000000112097836 */ /* 0x040fe40000000000 */
[C---:B------:R-:W-:Y:S01]  /*1a8c0*/  VIADD R13, R18.reuse, 0x8 ;  /* 0x00000008120d7836 */ /* 0x040fe20000000000 */
[----:B------:R-:W-:Y:S01]  /*1a8d0*/  HMMA.16816.F32.BF16 R68, R4, R72, R68 ;  /* 0x000000480444723c */ /* 0x000fe20000041844 */
[C---:B------:R-:W-:Y:S01]  /*1a8e0*/  VIADD R14, R18.reuse, 0x10 ;  /* 0x00000010120e7836 */ /* 0x040fe20000000000 */
[C---:B------:R-:W-:Y:S01]  /*1a8f0*/  ISETP.GE.AND P6, PT, R9.reuse, R0, PT ;  /* 0x000000000900720c */ /* 0x040fe20003fc6270 */
[----:B------:R-:W-:Y:S01]  /*1a900*/  VIADD R15, R18, 0x11 ;  /* 0x00000011120f7836 */ /* 0x000fe20000000000 */
[----:B------:R-:W-:-:S02]  /*1a910*/  ISETP.GE.AND P4, PT, R9, R2, PT ;  /* 0x000000020900720c */ /* 0x000fc40003f86270 */
[----:B------:R-:W-:Y:S01]  /*1a920*/  I2FP.F32.S32 R12, R9 ;  /* 0x00000009000c7245 */ /* 0x000fe20000201400 */
[C---:B------:R-:W-:Y:S01]  /*1a930*/  HMMA.16816.F32.BF16 R20, R4.reuse, R74, R20 ;  /* 0x0000004a0414723c */ /* 0x040fe20000041814 */
[----:B------:R-:W-:Y:S02]  /*1a940*/  I2FP.F32.S32 R9, R13 ;  /* 0x0000000d00097245 */ /* 0x000fe40000201400 */
[----:B------:R-:W-:Y:S01]  /*1a950*/  ISETP.GE.AND P5, PT, R13, R0, PT ;  /* 0x000000000d00720c */ /* 0x000fe20003fa6270 */
[C---:B------:R-:W-:Y:S01]  /*1a960*/  FFMA.FTZ R17, R3.reuse, R12, R51 ;  /* 0x0000000c03117223 */ /* 0x040fe20000010033 */
[----:B------:R-:W-:Y:S01]  /*1a970*/  BAR.SYNC.DEFER_BLOCKING 0x0 ;  /* 0x0000000000007b1d */ /* 0x000fe20000010000 */
[----:B---3--:R-:W-:Y:S01]  /*1a980*/  HMMA.16816.F32.BF16 R84, R4, R24, R84 ;  /* 0x000000180454723c */ /* 0x008fe20000041854 */
[CC--:B------:R-:W-:Y:S01]  /*1a990*/  FFMA.FTZ R19, R3.reuse, R9.reuse, R44 ;  /* 0x0000000903137223 */ /* 0x0c0fe2000001002c */
[----:B------:R-:W-:Y:S01]  /*1a9a0*/  ISETP.GE.AND P3, PT, R14, R0, PT ;  /* 0x000000000e00720c */ /* 0x000fe20003f66270 */
[----:B------:R-:W-:Y:S01]  /*1a9b0*/  FFMA.FTZ R16, R3, R9, R46 ;  /* 0x0000000903107223 */ /* 0x000fe2000001002e */
[----:B------:R-:W-:-:S02]  /*1a9c0*/  FSEL R17, R17, -INF , !P4 ;  /* 0xff80000011117808 */ /* 0x000fc40006000000 */
[----:B------:R-:W-:Y:S01]  /*1a9d0*/  HMMA.16816.F32.BF16 R80, R4, R26, R80 ;  /* 0x0000001a0450723c */ /* 0x000fe20000041850 */
[----:B------:R-:W-:Y:S01]  /*1a9e0*/  FFMA.FTZ R24, R3, R12, R49 ;  /* 0x0000000c03187223 */ /* 0x000fe20000010031 */
[----:B------:R-:W-:Y:S01]  /*1a9f0*/  FSEL R19, R19, -INF , !P5 ;  /* 0xff80000013137808 */ /* 0x000fe20006800000 */
[----:B------:R-:W-:Y:S01]  /*1aa00*/  VIADD R12, R18, 0x19 ;  /* 0x00000019120c7836 */ /* 0x000fe20000000000 */
[----:B------:R-:W-:Y:S02]  /*1aa10*/  ISETP.GE.AND P4, PT, R15, R0, PT ;  /* 0x000000000f00720c */ /* 0x000fe40003f86270 */
[----:B------:R-:W-:Y:S01]  /*1aa20*/  FSEL R24, R24, -INF , !P6 ;  /* 0xff80000018187808 */ /* 0x000fe20007000000 */
[----:B------:R-:W-:Y:S01]  /*1aa30*/  VIADD R7, R18, 0x9 ;  /* 0x0000000912077836 */ /* 0x000fe20000000000 */
[----:B------:R-:W-:Y:S01]  /*1aa40*/  ISETP.GE.AND P6, PT, R14, R2, PT ;  /* 0x000000020e00720c */ /* 0x000fe20003fc6270 */
[C---:B------:R-:W-:Y:S01]  /*1aa50*/  VIADD R26, R18.reuse, 0x20 ;  /* 0x00000020121a7836 */ /* 0x040fe20000000000 */
[----:B------:R-:W-:Y:S01]  /*1aa60*/  I2FP.F32.S32 R14, R14 ;  /* 0x0000000e000e7245 */ /* 0x000fe20000201400 */
[----:B------:R-:W-:Y:S01]  /*1aa70*/  VIADD R27, R18, 0x28 ;  /* 0x00000028121b7836 */ /* 0x000fe20000000000 */
[----:B------:R-:W-:-:S02]  /*1aa80*/  ISETP.GE.AND P0, PT, R7, R0, PT ;  /* 0x000000000700720c */ /* 0x000fc40003f06270 */
[----:B------:R-:W-:Y:S01]  /*1aa90*/  ISETP.GE.AND P1, PT, R7, R2, PT ;  /* 0x000000020700720c */ /* 0x000fe20003f26270 */
[CC--:B------:R-:W-:Y:S01]  /*1aaa0*/  FFMA.FTZ R6, R3.reuse, R14.reuse, R32 ;  /* 0x0000000e03067223 */ /* 0x0c0fe20000010020 */
[----:B------:R-:W-:Y:S01]  /*1aab0*/  I2FP.F32.S32 R7, R7 ;  /* 0x0000000700077245 */ /* 0x000fe20000201400 */
[----:B------:R-:W-:Y:S01]  /*1aac0*/  FFMA.FTZ R14, R3, R14, R34 ;  /* 0x0000000e030e7223 */ /* 0x000fe20000010022 */
[-C--:B------:R-:W-:Y:S02]  /*1aad0*/  ISETP.GE.AND P5, PT, R15, R2.reuse, PT ;  /* 0x000000020f00720c */ /* 0x080fe40003fa6270 */
[----:B------:R-:W-:Y:S01]  /*1aae0*/  I2FP.F32.S32 R15, R15 ;  /* 0x0000000f000f7245 */ /* 0x000fe20000201400 */
[-C--:B------:R-:W-:Y:S01]  /*1aaf0*/  FFMA.FTZ R25, R3, R7.reuse, R45 ;  /* 0x0000000703197223 */ /* 0x080fe2000001002d */
[----:B------:R-:W-:Y:S01]  /*1ab00*/  ISETP.GE.AND P2, PT, R13, R2, PT ;  /* 0x000000020d00720c */ /* 0x000fe20003f46270 */
[----:B------:R-:W-:Y:S01]  /*1ab10*/  FFMA.FTZ R7, R3, R7, R47 ;  /* 0x0000000703077223 */ /* 0x000fe2000001002f */
[----:B------:R-:W-:-:S02]  /*1ab20*/  VIADD R13, R18, 0x18 ;  /* 0x00000018120d7836 */ /* 0x000fc40000000000 */
[CC--:B------:R-:W-:Y:S01]  /*1ab30*/  FFMA.FTZ R5, R3.reuse, R15.reuse, R33 ;  /* 0x0000000f03057223 */ /* 0x0c0fe20000010021 */
[----:B------:R-:W-:Y:S01]  /*1ab40*/  FSEL R16, R16, -INF , !P2 ;  /* 0xff80000010107808 */ /* 0x000fe20005000000 */
[----:B------:R-:W-:Y:S01]  /*1ab50*/  FFMA.FTZ R15, R3, R15, R35 ;  /* 0x0000000f030f7223 */ /* 0x000fe20000010023 */
[----:B------:R-:W-:Y:S02]  /*1ab60*/  FSEL R25, R25, -INF , !P0 ;  /* 0xff80000019197808 */ /* 0x000fe40004000000 */
[----:B------:R-:W-:Y:S02]  /*1ab70*/  FSEL R7, R7, -INF , !P1 ;  /* 0xff80000007077808 */ /* 0x000fe40004800000 */
[----:B------:R-:W-:Y:S02]  /*1ab80*/  FSEL R6, R6, -INF , !P3 ;  /* 0xff80000006067808 */ /* 0x000fe40005800000 */
[C---:B------:R-:W-:Y:S02]  /*1ab90*/  ISETP.GE.AND P2, PT, R13.reuse, R0, PT ;  /* 0x000000000d00720c */ /* 0x040fe40003f46270 */
[----:B------:R-:W-:-:S02]  /*1aba0*/  ISETP.GE.AND P0, PT, R13, R2, PT ;  /* 0x000000020d00720c */ /* 0x000fc40003f06270 */
[C---:B------:R-:W-:Y:S02]  /*1abb0*/  ISETP.GE.AND P1, PT, R12.reuse, R0, PT ;  /* 0x000000000c00720c */ /* 0x040fe40003f26270 */
[----:B------:R-:W-:Y:S02]  /*1abc0*/  ISETP.GE.AND P3, PT, R12, R2, PT ;  /* 0x000000020c00720c */ /* 0x000fe40003f66270 */
[----:B------:R-:W-:Y:S02]  /*1abd0*/  FSEL R14, R14, -INF , !P6 ;  /* 0xff8000000e0e7808 */ /* 0x000fe40007000000 */
[----:B------:R-:W-:Y:S02]  /*1abe0*/  FSEL R5, R5, -INF , !P4 ;  /* 0xff80000005057808 */ /* 0x000fe40006000000 */
[----:B------:R-:W-:Y:S02]  /*1abf0*/  I2FP.F32.S32 R13, R13 ;  /* 0x0000000d000d7245 */ /* 0x000fe40000201400 */
[----:B------:R-:W-:-:S02]  /*1ac00*/  I2FP.F32.S32 R12, R12 ;  /* 0x0000000c000c7245 */ /* 0x000fc40000201400 */
[C---:B------:R-:W-:Y:S01]  /*1ac10*/  ISETP.GE.AND P6, PT, R26.reuse, R0, PT ;  /* 0x000000001a00720c */ /* 0x040fe20003fc6270 */
[CC--:B------:R-:W-:Y:S01]  /*1ac20*/  FFMA.FTZ R4, R3.reuse, R13.reuse, R28 ;  /* 0x0000000d03047223 */ /* 0x0c0fe2000001001c */
[----:B------:R-:W-:Y:S01]  /*1ac30*/  ISETP.GE.AND P4, PT, R26, R2, PT ;  /* 0x000000021a00720c */ /* 0x000fe20003f86270 */
[C---:B------:R-:W-:Y:S01]  /*1ac40*/  FFMA.FTZ R9, R3.reuse, R12, R29 ;  /* 0x0000000c03097223 */ /* 0x040fe2000001001d */
[----:B------:R-:W-:Y:S01]  /*1ac50*/  I2FP.F32.S32 R26, R26 ;  /* 0x0000001a001a7245 */ /* 0x000fe20000201400 */
[C---:B------:R-:W-:Y:S01]  /*1ac60*/  FFMA.FTZ R13, R3.reuse, R13, R30 ;  /* 0x0000000d030d7223 */ /* 0x040fe2000001001e */
[----:B------:R-:W-:Y:S01]  /*1ac70*/  FFMA.FTZ R12, R3, R12, R31 ;  /* 0x0000000c030c7223 */ /* 0x000fe2000001001f */
[C---:B------:R-:W-:Y:S01]  /*1ac80*/  VIADD R28, R18.reuse, 0x21 ;  /* 0x00000021121c7836 */ /* 0x040fe20000000000 */
[----:B------:R-:W-:Y:S01]  /*1ac90*/  FSEL R9, R9, -INF , !P1 ;  /* 0xff80000009097808 */ /* 0x000fe20004800000 */
[CC--:B------:R-:W-:Y:S01]  /*1aca0*/  FFMA.FTZ R68, R3.reuse, R26.reuse, R68 ;  /* 0x0000001a03447223 */ /* 0x0c0fe20000010044 */
[----:B------:R-:W-:Y:S01]  /*1acb0*/  FFMA.FTZ R70, R3, R26, R70 ;  /* 0x0000001a03467223 */ /* 0x000fe20000010046 */
[C---:B------:R-:W-:Y:S01]  /*1acc0*/  VIADD R26, R18.reuse, 0x29 ;  /* 0x00000029121a7836 */ /* 0x040fe20000000000 */
[----:B------:R-:W-:Y:S01]  /*1acd0*/  FSEL R13, R13, -INF , !P0 ;  /* 0xff8000000d0d7808 */ /* 0x000fe20004000000 */
[----:B------:R-:W-:Y:S01]  /*1ace0*/  VIADD R29, R18, 0x30 ;  /* 0x00000030121d7836 */ /* 0x000fe20000000000 */
[----:B------:R-:W-:-:S02]  /*1acf0*/  FSEL R12, R12, -INF , !P3 ;  /* 0xff8000000c0c7808 */ /* 0x000fc40005800000 */
[----:B------:R-:W-:Y:S02]  /*1ad00*/  FSEL R180, R68, -INF , !P6 ;  /* 0xff80000044b47808 */ /* 0x000fe40007000000 */
[C---:B------:R-:W-:Y:S02]  /*1ad10*/  ISETP.GE.AND P0, PT, R27.reuse, R0, PT ;  /* 0x000000001b00720c */ /* 0x040fe40003f06270 */
[----:B------:R-:W-:Y:S02]  /*1ad20*/  ISETP.GE.AND P1, PT, R27, R2, PT ;  /* 0x000000021b00720c */ /* 0x000fe40003f26270 */
[C---:B------:R-:W-:Y:S02]  /*1ad30*/  ISETP.GE.AND P3, PT, R26.reuse, R0, PT ;  /* 0x000000001a00720c */ /* 0x040fe40003f66270 */
[----:B------:R-:W-:Y:S02]  /*1ad40*/  ISETP.GE.AND P6, PT, R26, R2, PT ;  /* 0x000000021a00720c */ /* 0x000fe40003fc6270 */
[----:B------:R-:W-:-:S02]  /*1ad50*/  I2FP.F32.S32 R27, R27 ;  /* 0x0000001b001b7245 */ /* 0x000fc40000201400 */
[----:B------:R-:W-:Y:S02]  /*1ad60*/  I2FP.F32.S32 R26, R26 ;  /* 0x0000001a001a7245 */ /* 0x000fe40000201400 */
[----:B------:R-:W-:Y:S01]  /*1ad70*/  FSEL R15, R15, -INF , !P5 ;  /* 0xff8000000f0f7808 */ /* 0x000fe20006800000 */
[CC--:B------:R-:W-:Y:S01]  /*1ad80*/  FFMA.FTZ R183, R3.reuse, R27.reuse, R20 ;  /* 0x0000001b03b77223 */ /* 0x0c0fe20000010014 */
[----:B------:R-:W-:Y:S01]  /*1ad90*/  FSEL R4, R4, -INF , !P2 ;  /* 0xff80000004047808 */ /* 0x000fe20005000000 */
[C---:B------:R-:W-:Y:S01]  /*1ada0*/  FFMA.FTZ R22, R3.reuse, R27, R22 ;  /* 0x0000001b03167223 */ /* 0x040fe20000010016 */
[C---:B------:R-:W-:Y:S01]  /*1adb0*/  ISETP.GE.AND P5, PT, R28.reuse, R0, PT ;  /* 0x000000001c00720c */ /* 0x040fe20003fa6270 */
[C---:B------:R-:W-:Y:S01]  /*1adc0*/  FFMA.FTZ R21, R3.reuse, R26, R21 ;  /* 0x0000001a03157223 */ /* 0x040fe20000010015 */
[----:B------:R-:W-:Y:S01]  /*1add0*/  ISETP.GE.AND P2, PT, R28, R2, PT ;  /* 0x000000021c00720c */ /* 0x000fe20003f46270 */
[----:B------:R-:W-:Y:S01]  /*1ade0*/  VIADD R20, R18, 0x38 ;  /* 0x0000003812147836 */ /* 0x000fe20000000000 */
[----:B------:R-:W-:Y:S01]  /*1adf0*/  I2FP.F32.S32 R28, R28 ;  /* 0x0000001c001c7245 */ /* 0x000fe20000201400 */
[----:B------:R-:W-:Y:S01]  /*1ae00*/  FFMA.FTZ R23, R3, R26, R23 ;  /* 0x0000001a03177223 */ /* 0x000fe20000010017 */
[----:B------:R-:W-:-:S02]  /*1ae10*/  FSEL R190, R22, -INF , !P1 ;  /* 0xff80000016be7808 */ /* 0x000fc40004800000 */
[----:B------:R-:W-:Y:S01]  /*1ae20*/  FSEL R186, R21, -INF , !P3 ;  /* 0xff80000015ba7808 */ /* 0x000fe20005800000 */
[C---:B------:R-:W-:Y:S01]  /*1ae30*/  FFMA.FTZ R69, R3.reuse, R28, R69 ;  /* 0x0000001c03457223 */ /* 0x040fe20000010045 */
[C---:B------:R-:W-:Y:S01]  /*1ae40*/  ISETP.GE.AND P1, PT, R20.reuse, R0, PT ;  /* 0x000000001400720c */ /* 0x040fe20003f26270 */
[----:B------:R-:W-:Y:S01]  /*1ae50*/  FFMA.FTZ R71, R3, R28, R71 ;  /* 0x0000001c03477223 */ /* 0x000fe20000010047 */
[----:B------:R-:W-:Y:S01]  /*1ae60*/  ISETP.GE.AND P3, PT, R20, R2, PT ;  /* 0x000000021400720c */ /* 0x000fe20003f66270 */
[----:B------:R-:W-:Y:S01]  /*1ae70*/  VIADD R28, R18, 0x31 ;  /* 0x00000031121c7836 */ /* 0x000fe20000000000 */
[----:B------:R-:W-:Y:S02]  /*1ae80*/  I2FP.F32.S32 R20, R20 ;  /* 0x0000001400147245 */ /* 0x000fe40000201400 */
[----:B------:R-:W-:Y:S02]  /*1ae90*/  FSEL R187, R70, -INF , !P4 ;  /* 0xff80000046bb7808 */ /* 0x000fe40006000000 */
[----:B------:R-:W-:Y:S01]  /*1aea0*/  FSEL R181, R69, -INF , !P5 ;  /* 0xff80000045b57808 */ /* 0x000fe20006800000 */
[----:B------:R-:W-:Y:S01]  /*1aeb0*/  FFMA.FTZ R80, R3, R20, R80 ;  /* 0x0000001403507223 */ /* 0x000fe20000010050 */
[----:B------:R-:W-:Y:S01]  /*1aec0*/  ISETP.GE.AND P4, PT, R29, R0, PT ;  /* 0x000000001d00720c */ /* 0x000fe20003f86270 */
[----:B------:R-:W-:Y:S01]  /*1aed0*/  FFMA.FTZ R82, R3, R20, R82 ;  /* 0x0000001403527223 */ /* 0x000fe20000010052 */
[----:B------:R-:W-:Y:S01]  /*1aee0*/  ISETP.GE.AND P5, PT, R29, R2, PT ;  /* 0x000000021d00720c */ /* 0x000fe20003fa6270 */
[----:B------:R-:W-:Y:S01]  /*1aef0*/  VIADD R20, R18, 0x39 ;  /* 0x0000003912147836 */ /* 0x000fe20000000000 */
[----:B------:R-:W-:-:S02]  /*1af00*/  I2FP.F32.S32 R29, R29 ;  /* 0x0000001d001d7245 */ /* 0x000fc40000201400 */
[----:B------:R-:W-:Y:S02]  /*1af10*/  FSEL R188, R71, -INF , !P2 ;  /* 0xff80000047bc7808 */ /* 0x000fe40005000000 */
[----:B------:R-:W-:Y:S01]  /*1af20*/  FSEL R183, R183, -INF , !P0 ;  /* 0xff800000b7b77808 */ /* 0x000fe20004000000 */
[CC--:B------:R-:W-:Y:S01]  /*1af30*/  FFMA.FTZ R84, R3.reuse, R29.reuse, R84 ;  /* 0x0000001d03547223 */ /* 0x0c0fe20000010054 */
[C---:B------:R-:W-:Y:S01]  /*1af40*/  ISETP.GE.AND P2, PT, R28.reuse, R0, PT ;  /* 0x000000001c00720c */ /* 0x040fe20003f46270 */
[----:B------:R-:W-:Y:S01]  /*1af50*/  FFMA.FTZ R29, R3, R29, R86 ;  /* 0x0000001d031d7223 */ /* 0x000fe20000010056 */
[----:B------:R-:W-:Y:S02]  /*1af60*/  ISETP.GE.AND P0, PT, R28, R2, PT ;  /* 0x000000021c00720c */ /* 0x000fe40003f06270 */
[----:B------:R-:W-:Y:S02]  /*1af70*/  I2FP.F32.S32 R28, R28 ;  /* 0x0000001c001c7245 */ /* 0x000fe40000201400 */
[----:B------:R-:W-:-:S02]  /*1af80*/  FSEL R189, R80, -INF , !P1 ;  /* 0xff80000050bd7808 */ /* 0x000fc40004800000 */
[----:B------:R-:W-:Y:S01]  /*1af90*/  ISETP.GE.AND P1, PT, R166, 0x2, PT ;  /* 0x00000002a600780c */ /* 0x000fe20003f26270 */
[-C--:B------:R-:W-:Y:S01]  /*1afa0*/  FFMA.FTZ R85, R3, R28.reuse, R85 ;  /* 0x0000001c03557223 */ /* 0x080fe20000010055 */
[----:B------:R-:W-:Y:S01]  /*1afb0*/  FSEL R191, R23, -INF , !P6 ;  /* 0xff80000017bf7808 */ /* 0x000fe20007000000 */
[----:B------:R-:W-:Y:S01]  /*1afc0*/  FFMA.FTZ R28, R3, R28, R87 ;  /* 0x0000001c031c7223 */ /* 0x000fe20000010057 */
[----:B------:R-:W-:Y:S02]  /*1afd0*/  FSEL R193, R84, -INF , !P4 ;  /* 0xff80000054c17808 */ /* 0x000fe40006000000 */
[C---:B------:R-:W-:Y:S02]  /*1afe0*/  ISETP.GE.AND P6, PT, R18.reuse, R0, PT ;  /* 0x000000001200720c */ /* 0x040fe40003fc6270 */
[----:B------:R-:W-:Y:S02]  /*1aff0*/  ISETP.GE.AND P4, PT, R18, R2, PT ;  /* 0x000000021200720c */ /* 0x000fe40003f86270 */
[----:B------:R-:W-:-:S02]  /*1b000*/  I2FP.F32.S32 R18, R18 ;  /* 0x0000001200127245 */ /* 0x000fc40000201400 */
[----:B------:R-:W-:Y:S02]  /*1b010*/  I2FP.F32.S32 R21, R20 ;  /* 0x0000001400157245 */ /* 0x000fe40000201400 */
[----:B------:R-:W-:Y:S02]  /*1b020*/  FSEL R29, R29, -INF , !P5 ;  /* 0xff8000001d1d7808 */ /* 0x000fe40006800000 */
[----:B------:R-:W-:Y:S01]  /*1b030*/  FSEL R192, R85, -INF , !P2 ;  /* 0xff80000055c07808 */ /* 0x000fe20005000000 */
[CC--:B------:R-:W-:Y:S01]  /*1b040*/  FFMA.FTZ R30, R3.reuse, R21.reuse, R81 ;  /* 0x00000015031e7223 */ /* 0x0c0fe20000010051 */
[C---:B------:R-:W-:Y:S01]  /*1b050*/  ISETP.GE.AND P5, PT, R20.reuse, R0, PT ;  /* 0x000000001400720c */ /* 0x040fe20003fa6270 */
[C---:B------:R-:W-:Y:S01]  /*1b060*/  FFMA.FTZ R83, R3.reuse, R21, R83 ;  /* 0x0000001503537223 */ /* 0x040fe20000010053 */
[----:B------:R-:W-:Y:S01]  /*1b070*/  ISETP.GE.AND P2, PT, R20, R2, PT ;  /* 0x000000021400720c */ /* 0x000fe20003f46270 */
[CC--:B------:R-:W-:Y:S01]  /*1b080*/  FFMA.FTZ R20, R3.reuse, R18.reuse, R48 ;  /* 0x0000001203147223 */ /* 0x0c0fe20000010030 */
[----:B------:R-:W-:Y:S01]  /*1b090*/  FFMA.FTZ R18, R3, R18, R50 ;  /* 0x0000001203127223 */ /* 0x000fe20000010032 */
[----:B------:R-:W-:-:S02]  /*1b0a0*/  FSEL R28, R28, -INF , !P0 ;  /* 0xff8000001c1c7808 */ /* 0x000fc40004000000 */
[----:B------:R-:W-:Y:S02]  /*1b0b0*/  ISETP.NE.U32.AND P0, PT, R244, RZ, PT ;  /* 0x000000fff400720c */ /* 0x000fe40003f05070 */
[----:B------:R-:W-:Y:S02]  /*1b0c0*/  FSEL R182, R82, -INF , !P3 ;  /* 0xff80000052b67808 */ /* 0x000fe40005800000 */
[----:B------:R-:W-:Y:S02]  /*1b0d0*/  ISETP.NE.AND.EX P0, PT, R245, RZ, PT, P0 ;  /* 0x000000fff500720c */ /* 0x000fe40003f05300 */
[----:B------:R-:W-:Y:S02]  /*1b0e0*/  FSEL R20, R20, -INF , !P6 ;  /* 0xff80000014147808 */ /* 0x000fe40007000000 */
[----:B------:R-:W-:Y:S02]  /*1b0f0*/  FSEL R18, R18, -INF , !P4 ;  /* 0xff80000012127808 */ /* 0x000fe40006000000 */
[----:B------:R-:W-:-:S02]  /*1b100*/  FSEL R30, R30, -INF , !P5 ;  /* 0xff8000001e1e7808 */ /* 0x000fc40006800000 */
[----:B------:R-:W-:Y:S01]  /*1b110*/  FSEL R177, R83, -INF , !P2 ;  /* 0xff80000053b17808 */ /* 0x000fe20005000000 */
[----:B------:R-:W-:Y:S06]  /*1b120*/  @!P1 BRA `(.L_x_3289) ;  /* 0x0000000800e89947 */ /* 0x000fec0003800000 */
        /* <DEDUP_REMOVED lines=32> */
[----:B------:R-:W-:Y:S02]  /*1b330*/  ISETP.GE.U32.AND P5, PT, R21, R26, PT ;  /* 0x0000001a1500720c */ /* 0x000fe40003fa6070 */
[----:B------:R-:W-:-:S02]  /*1b340*/  @!P3 IADD3 R27, R27, 0x1, RZ ;  /* 0x000000011b1bb810 */ /* 0x000fc40007ffe0ff */
[----:B------:R-:W-:-:S07]  /*1b350*/  ISETP.NE.AND P3, PT, R33, RZ, PT ;  /* 0x000000ff2100720c */ /* 0x000fce0003f65270 */
[----:B------:R-:W-:Y:S02]  /*1b360*/  @P6 VIADD R32, R32, 0x1 ;  /* 0x0000000120206836 */ /* 0x000fe40000000000 */
[----:B------:R-:W-:Y:S02]  /*1b370*/  @P5 IADD3 R27, R27, 0x1, RZ ;  /* 0x000000011b1b5810 */ /* 0x000fe40007ffe0ff */
[----:B------:R-:W-:Y:S02]  /*1b380*/  IMAD.MOV.U32 R22, RZ, RZ, R32 ;  /* 0x000000ffff167224 */ /* 0x000fe400078e0020 */
[----:B------:R-:W-:Y:S02]  /*1b390*/  MOV R23, R27 ;  /* 0x0000001b00177202 */ /* 0x000fe40000000f00 */
[----:B------:R-:W-:Y:S01]  /*1b3a0*/  @!P4 IMAD.MOV R22, RZ, RZ, -R22 ;  /* 0x000000ffff16c224 */ /* 0x000fe200078e0a16 */
[----:B------:R-:W2:Y:S01]  /*1b3b0*/  LD.E.64 R26, desc[UR6][R10.64+0x38] ;  /* 0x000038060a1a7980 */ /* 0x000ea2000c101b00 */
[----:B------:R-:W-:-:S03]  /*1b3c0*/  @!P2 IADD3 R23, -R23, RZ, RZ ;  /* 0x000000ff1717a210 */ /* 0x000fc60007ffe1ff */
[C---:B------:R-:W-:Y:S02]  /*1b3d0*/  SEL R22, R8.reuse, R22, !P3 ;  /* 0x0000001608167207 */ /* 0x040fe40005800000 */
[----:B------:R-:W-:-:S03]  /*1b3e0*/  SEL R23, R8, R23, !P3 ;  /* 0x0000001708177207 */ /* 0x000fc60005800000 */
[----:B------:R-:W-:-:S04]  /*1b3f0*/  IMAD.WIDE R36, R22, 0x4, R244 ;  /* 0x0000000416247825 */ /* 0x000fc800078e02f4 */
[----:B------:R-:W-:Y:S01]  /*1b400*/  IMAD.WIDE R34, R23, 0x4, R244 ;  /* 0x0000000417227825 */ /* 0x000fe200078e02f4 */
        /* <DEDUP_REMOVED lines=8> */
[----:B------:R-:W-:-:S04]  /*1b490*/  IMAD R22, R26, R23, R22 ;  /* 0x000000171a167224 */ /* 0x000fc800078e0216 */
[----:B------:R-:W-:Y:S01]  /*1b4a0*/  IMAD.IADD R33, R33, 0x1, R22 ;  /* 0x0000000121217824 */ /* 0x000fe200078e0216 */
[----:B---3--:R-:W-:-:S04]  /*1b4b0*/  IADD3 R8, -R21, R8, RZ ;  /* 0x0000000815087210 */ /* 0x008fc80007ffe1ff */
[----:B------:R-:W-:Y:S01]  /*1b4c0*/  SHF.R.S32.HI R23, RZ, 0x1f, R8 ;  /* 0x0000001fff177819 */ /* 0x000fe20000011408 */
[----:B----4-:R-:W-:-:S04]  /*1b4d0*/  IMAD R21, R35, R8, RZ ;  /* 0x0000000823157224 */ /* 0x010fc800078e02ff */
[----:B------:R-:W-:Y:S02]  /*1b4e0*/  IMAD R21, R34, R23, R21 ;  /* 0x0000001722157224 */ /* 0x000fe400078e0215 */
[----:B------:R-:W-:-:S05]  /*1b4f0*/  IMAD.WIDE.U32 R22, R8, R34, R32 ;  /* 0x0000002208167225 */ /* 0x000fca00078e0020 */
[----:B------:R-:W-:Y:S01]  /*1b500*/  IADD3 R8, R23, R21, RZ ;  /* 0x0000001517087210 */ /* 0x000fe20007ffe0ff */
[----:B------:R-:W-:Y:S05]  /*1b510*/  BRA `(.L_x_3292) ;  /* 0x00000000000c7947 */ /* 0x000fea0003800000 */
.L_x_3291:
[----:B------:R-:W2:Y:S02]  /*1b520*/  LD.E R22, desc[UR6][R10.64+0x38] ;  /* 0x000038060a167980 */ /* 0x000ea4000c101900 */
[----:B--2---:R-:W-:-:S04]  /*1b530*/  LEA R22, -R22, RZ, 0x6 ;  /* 0x000000ff16167211 */ /* 0x004fc800078e31ff */
[----:B------:R-:W-:Y:S02]  /*1b540*/  SHF.R.S32.HI R8, RZ, 0x1f, R22 ;  /* 0x0000001fff087819 */ /* 0x000fe40000011416 */
.L_x_3292:
[----:B------:R-:W-:Y:S05]  /*1b550*/  BSYNC B0 ;  /* 0x0000000000007941 */ /* 0x000fea0003800000 */
.L_x_3290:
[C---:B------:R-:W-:Y:S02]  /*1b560*/  LOP3.LUT P6, RZ, R247.reuse, 0x1, RZ, 0xc0, !PT ;  /* 0x00000001f7ff7812 */ /* 0x040fe400078cc0ff */
[C---:B------:R-:W-:Y:S02]  /*1b570*/  LOP3.LUT P5, RZ, R247.reuse, 0x2, RZ, 0xc0, !PT ;  /* 0x00000002f7ff7812 */ /* 0x040fe400078ac0ff */
[C---:B------:R-:W-:Y:S02]  /*1b580*/  LEA R48, P3, R22.reuse, R236, 0x1 ;  /* 0x000000ec16307211 */ /* 0x040fe400078608ff */
[C---:B------:R-:W-:Y:S02]  /*1b590*/  IADD3 R21, P2, R22.reuse, R233, RZ ;  /* 0x000000e916157210 */ /* 0x040fe40007f5e0ff */
[C---:B------:R-:W-:Y:S02]  /*1b5a0*/  LOP3.LUT P4, RZ, R247.reuse, 0x4, RZ, 0xc0, !PT ;  /* 0x00000004f7ff7812 */ /* 0x040fe4000788c0ff */
[----:B------:R-:W-:Y:S01]  /*1b5b0*/  LEA.HI.X R49, R22, R235, R8, 0x1, P3 ;  /* 0x000000eb16317211 */ /* 0x000fe200018f0c08 */
[----:B------:R-:W-:Y:S01]  /*1b5c0*/  IMAD.X R8, R8, 0x1, R234, P2 ;  /* 0x0000000108087824 */ /* 0x000fe200010e06ea */
[----:B------:R-:W-:-:S02]  /*1b5d0*/  LOP3.LUT P3, RZ, R247, 0x8, RZ, 0xc0, !PT ;  /* 0x00000008f7ff7812 */ /* 0x000fc4000786c0ff */
[CC--:B------:R-:W-:Y:S01]  /*1b5e0*/  @P6 LEA R46, P2, R21.reuse, R236.reuse, 0x1 ;  /* 0x000000ec152e6211 */ /* 0x0c0fe200078408ff */
[----:B------:R-:W-:Y:S01]  /*1b5f0*/  @!PT LDS RZ, [RZ] ;  /* 0x00000000fffff984 */ /* 0x000fe20000000800 */
[----:B------:R-:W-:Y:S01]  /*1b600*/  @!PT LDS RZ, [RZ] ;  /* 0x00000000fffff984 */ /* 0x000fe20000000800 */
[----:B------:R-:W-:Y:S01]  /*1b610*/  @!PT LDS RZ, [RZ] ;  /* 0x00000000fffff984 */ /* 0x000fe20000000800 */
[----:B------:R1:W-:Y:S03]  /*1b620*/  @P6 LDGSTS.E.BYPASS.LTC128B.128 [R243+0x8000], desc[UR6][R48.64] ;  /* 0x0800000030f36fae */ /* 0x0003e6000b901d46 */
[C---:B------:R-:W-:Y:S01]  /*1b630*/  @P6 LEA.HI.X R47, R21.reuse, R235, R8, 0x1, P2 ;  /* 0x000000eb152f6211 */ /* 0x040fe200010f0c08 */
[----:B------:R1:W-:Y:S01]  /*1b640*/  @!P6 STS.128 [R243+0x8000], RZ ;  /* 0x008000fff300e388 */ /* 0x0003e20000000c00 */
[----:B------:R-:W-:-:S03]  /*1b650*/  @P5 LEA R42, P2, R21, R236, 0x1 ;  /* 0x000000ec152a5211 */ /* 0x000fc600078408ff */
[----:B------:R-:W-:Y:S01]  /*1b660*/  @!PT LDS RZ, [RZ] ;  /* 0x00000000fffff984 */ /* 0x000fe20000000800 */
[----:B------:R-:W-:Y:S01]  /*1b670*/  @!PT LDS RZ, [RZ] ;  /* 0x00000000fffff984 */ /* 0x000fe20000000800 */
[----:B------:R-:W-:Y:S01]  /*1b680*/  @!PT LDS RZ, [RZ] ;  /* 0x00000000fffff984 */ /* 0x000fe20000000800 */
[----:B------:R1:W-:Y:S01]  /*1b690*/  @P5 LDGSTS.E.BYPASS.LTC128B.128 [R243+0xa000], desc[UR6][R48.64+0x80] ;  /* 0x0a00008030f35fae */ /* 0x0003e2000b901d46 */
[CCC-:B------:R-:W-:Y:S02]  /*1b6a0*/  @P5 LEA.HI.X R43, R21.reuse, R235.reuse, R8.reuse, 0x1, P2 ;  /* 0x000000eb152b5211 */ /* 0x1c0fe400010f0c08 */
[CC--:B------:R-:W-:Y:S01]  /*1b6b0*/  @P4 LEA R36, P2, R21.reuse, R236.reuse, 0x1 ;  /* 0x000000ec15244211 */ /* 0x0c0fe200078408ff */
[----:B------:R1:W-:Y:S03]  /*1b6c0*/  @!P5 STS.128 [R243+0xa000], RZ ;  /* 0x00a000fff300d388 */ /* 0x0003e60000000c00 */
[C---:B------:R-:W-:Y:S01]  /*1b6d0*/  @P4 LEA.HI.X R37, R21.reuse, R235, R8, 0x1, P2 ;  /* 0x000000eb15254211 */ /* 0x040fe200010f0c08 */
[----:B------:R-:W-:Y:S01]  /*1b6e0*/  @!PT LDS RZ, [RZ] ;  /* 0x00000000fffff984 */ /* 0x000fe20000000800 */
[----:B------:R-:W-:Y:S01]  /*1b6f0*/  @!PT LDS RZ, [RZ] ;  /* 0x00000000fffff984 */ /* 0x000fe20000000800 */
[----:B------:R-:W-:Y:S01]  /*1b700*/  @!PT LDS RZ, [RZ] ;  /* 0x00000000fffff984 */ /* 0x000fe20000000800 */
[----:B------:R1:W-:Y:S01]  /*1b710*/  @P4 LDGSTS.E.BYPASS.LTC128B.128 [R243+0xc000], desc[UR6][R48.64+0x100] ;  /* 0x0c00010030f34fae */ /* 0x0003e2000b901d46 */
[----:B------:R-:W-:-:S03]  /*1b720*/  @P3 LEA R34, P2, R21, R236, 0x1 ;  /* 0x000000ec15223211 */ /* 0x000fc600078408ff */
[----:B------:R1:W-:Y:S01]  /*1b730*/  @!P4 STS.128 [R243+0xc000], RZ ;  /* 0x00c000fff300c388 */ /* 0x0003e20000000c00 */
[C---:B------:R-:W-:Y:S02]  /*1b740*/  @P3 LEA.HI.X R35, R21.reuse, R235, R8, 0x1, P2 ;  /* 0x000000eb15233211 */ /* 0x040fe400010f0c08 */
[----:B------:R-:W-:Y:S01]  /*1b750*/  IADD3 R21, P2, R21, R233, RZ ;  /* 0x000000e915157210 */ /* 0x000fe20007f5e0ff */
[----:B------:R-:W-:Y:S01]  /*1b760*/  @!PT LDS RZ, [RZ] ;  /* 0x00000000fffff984 */ /* 0x000fe20000000800 */
[----:B------:R-:W-:Y:S01]  /*1b770*/  @!PT LDS RZ, [RZ] ;  /* 0x00000000fffff984 */ /* 0x000fe20000000800 */
[----:B------:R-:W-:Y:S01]  /*1b780*/  @!PT LDS RZ, [RZ] ;  /* 0x00000000fffff984 */ /* 0x000fe20000000800 */
[----:B------:R1:W-:Y:S04]  /*1b790*/  @P3 LDGSTS.E.BYPASS.LTC128B.128 [R243+0xe000], desc[UR6][R48.64+0x180] ;  /* 0x0e00018030f33fae */ /* 0x0003e8000b901d46 */
[----:B------:R-:W-:Y:S01]  /*1b7a0*/  IMAD.X R8, R8, 0x1, R234, P2 ;  /* 0x0000000108087824 */ /* 0x000fe200010e06ea */
        /* <DEDUP_REMOVED lines=9> */
[CCC-:B------:R-:W-:Y:S02]  /*1b840*/  @P5 LEA.HI.X R33, R21.reuse, R235.reuse, R8.reuse, 0x1, P2 ;  /* 0x000000eb15215211 */ /* 0x1c0fe400010f0c08 */
        /* <DEDUP_REMOVED lines=12> */
[C---:B------:R-:W-:Y:S02]  /*1b910*/  @P3 LEA.HI.X R23, R21.reuse, R235, R8, 0x1, P2 ;  /* 0x000000eb15173211 */ /* 0x040fe400010f0c08 */
[----:B------:R-:W-:Y:S01]  /*1b920*/  IADD3 R21, P2, R21, R233, RZ ;  /* 0x000000e915157210 */ /* 0x000fe20007f5e0ff */
[----:B------:R1:W-:Y:S04]  /*1b930*/  @!P4 STS.128 [R243+0xc800], RZ ;  /* 0x00c800fff300c388 */ /* 0x0003e80000000c00 */
[----:B------:R-:W-:Y:S01]  /*1b940*/  IMAD.X R8, R8, 0x1, R234, P2 ;  /* 0x0000000108087824 */ /* 0x000fe200010e06ea */
        /* <DEDUP_REMOVED lines=20> */
[----:B------:R-:W-:Y:S01]  /*1ba90*/  @P3 LEA R56, P2, R21, R236, 0x1 ;  /* 0x000000ec15383211 */ /* 0x000fe200078408ff */
[----:B------:R-:W-:-:S02]  /*1baa0*/  IMAD.MOV.U32 R236, RZ, RZ, R48 ;  /* 0x000000ffffec7224 */ /* 0x000fc400078e0030 */
        /* <DEDUP_REMOVED lines=34> */
.L_x_3289:
[----:B------:R-:W-:Y:S05]  /*1bcd0*/  BSYNC B1 ;  /* 0x0000000000017941 */ /* 0x000fea0003800000 */
.L_x_3288:
[----:B------:R-:W2:Y:S01]  /*1bce0*/  LD.E R179, desc[UR6][R10.64+0xdc] ;  /* 0x0000dc060ab37980 */ /* 0x000ea2000c101900 */
[----:B-1----:R-:W-:Y:S02]  /*1bcf0*/  FMNMX.FTZ R23, R20, R24, !PT ;  /* 0x0000001814177209 */ /* 0x002fe40007810000 */
        /* <DEDUP_REMOVED lines=44> */
[----:B------:R-:W4:Y:S04]  /*1bfc0*/  LDSM.16.MT88.4 R72, [R222+0x12000] ;  /* 0x01200000de48783b */ /* 0x000f280000004200 */
[----:B------:R-:W5:Y:S04]  /*1bfd0*/  LDSM.16.MT88.4 R80, [R221+0x12000] ;  /* 0x01200000dd50783b */ /* 0x000f680000004200 */
[----:B------:R-:W5:Y:S04]  /*1bfe0*/  LDSM.16.MT88.4 R88, [R220+0x12000] ;  /* 0x01200000dc58783b */ /* 0x000f680000004200 */
[----:B------:R-:W5:Y:S01]  /*1bff0*/  LDSM.16.MT88.4 R96, [R224+0x14000] ;  /* 0x01400000e060783b */ /* 0x000f620000004200 */
[----:B-1----:R-:W-:-:S03]  /*1c000*/  FMNMX.FTZ R165, R21, R165, !PT ;  /* 0x000000a515a57209 */ /* 0x002fc60007810000 */
[----:B------:R-:W1:Y:S01]  /*1c010*/  LDSM.16.MT88.4 R104, [R222+0x14000] ;  /* 0x01400000de68783b */ /* 0x000e620000004200 */
[----:B---3--:R-:W-:-:S03]  /*1c020*/  FMNMX.FTZ R164, R8, R164, !PT ;  /* 0x000000a408a47209 */ /* 0x008fc60007810000 */
[----:B------:R-:W3:Y:S01]  /*1c030*/  LDSM.16.MT88.4 R112, [R221+0x14000] ;  /* 0x01400000dd70783b */ /* 0x000ee20000004200 */
[----:B------:R-:W-:-:S03]  /*1c040*/  FSETP.NEU.FTZ.AND P2, PT, R165, -INF , PT ;  /* 0xff800000a500780b */ /* 0x000fc60003f5d000 */
[----:B------:R-:W3:Y:S04]  /*1c050*/  LDSM.16.MT88.4 R120, [R220+0x14000] ;  /* 0x01400000dc78783b */ /* 0x000ee80000004200 */
[----:B------:R-:W3:Y:S04]  /*1c060*/  LDSM.16.MT88.4 R128, [R224+0x16000] ;  /* 0x01600000e080783b */ /* 0x000ee80000004200 */
[----:B------:R-:W3:Y:S04]  /*1c070*/  LDSM.16.MT88.4 R136, [R222+0x16000] ;  /* 0x01600000de88783b */ /* 0x000ee80000004200 */
[----:B------:R-:W3:Y:S01]  /*1c080*/  LDSM.16.MT88.4 R140, [R221+0x16000] ;  /* 0x01600000dd8c783b */ /* 0x000ee20000004200 */
        /* <DEDUP_REMOVED lines=16> */
[----:B------:R-:W-:Y:S01]  /*1c190*/  MUFU.EX2 R174, R174 ;  /* 0x000000ae00ae7308 */ /* 0x000fe20000000800 */
[----:B------:R-:W2:Y:S01]  /*1c1a0*/  LDSM.16.MT88.4 R4, [R220+0x16000] ;  /* 0x01600000dc04783b */ /* 0x000ea20000004200 */
[-CC-:B------:R-:W-:Y:S01]  /*1c1b0*/  FFMA.FTZ R167, R14, R179.reuse, -R178.reuse ;  /* 0x000000b30ea77223 */ /* 0x180fe200000108b2 */
[-CC-:B------:R-:W-:Y:S01]  /*1c1c0*/  FFMA.FTZ R33, R15, R179.reuse, -R178.reuse ;  /* 0x000000b30f217223 */ /* 0x180fe200000108b2 */
[-CC-:B------:R-:W-:Y:S01]  /*1c1d0*/  FFMA.FTZ R32, R13, R179.reuse, -R178.reuse ;  /* 0x000000b30d207223 */ /* 0x180fe200000108b2 */
[----:B------:R-:W2:Y:S01]  /*1c1e0*/  LDSM.16.MT88.4 R16, [R224+0x10800] ;  /* 0x01080000e010783b */ /* 0x000ea20000004200 */
[-CC-:B------:R-:W-:Y:S01]  /*1c1f0*/  FFMA.FTZ R8, R12, R179.reuse, -R178.reuse ;  /* 0x000000b30c087223 */ /* 0x180fe200000108b2 */
[-CC-:B------:R-:W-:Y:S01]  /*1c200*/  FFMA.FTZ R9, R9, R179.reuse, -R31.reuse ;  /* 0x000000b309097223 */ /* 0x180fe2000001081f */
[----:B------:R-:W4:Y:S01]  /*1c210*/  MUFU.EX2 R173, R173 ;  /* 0x000000ad00ad7308 */ /* 0x000f220000000800 */
[----:B------:R-:W2:Y:S01]  /*1c220*/  LDSM.16.MT88.4 R12, [R220+0x10800] ;  /* 0x01080000dc0c783b */ /* 0x000ea20000004200 */
[-CC-:B------:R-:W-:Y:S01]  /*1c230*/  FFMA.FTZ R180, R180, R179.reuse, -R31.reuse ;  /* 0x000000b3b4b47223 */ /* 0x180fe2000001081f */
[-CC-:B------:R-:W-:Y:S01]  /*1c240*/  FFMA.FTZ R181, R181, R179.reuse, -R31.reuse ;  /* 0x000000b3b5b57223 */ /* 0x180fe2000001081f */
[-CC-:B------:R-:W-:Y:S01]  /*1c250*/  FFMA.FTZ R183, R183, R179.reuse, -R31.reuse ;  /* 0x000000b3b7b77223 */ /* 0x180fe2000001081f */
[----:B------:R-:W2:Y:S01]  /*1c260*/  LDSM.16.MT88.4 R20, [R222+0x10800] ;  /* 0x01080000de14783b */ /* 0x000ea20000004200 */
[-CC-:B------:R-:W-:Y:S01]  /*1c270*/  FFMA.FTZ R186, R186, R179.reuse, -R31.reuse ;  /* 0x000000b3baba7223 */ /* 0x180fe2000001081f */
[-CC-:B------:R-:W-:Y:S01]  /*1c280*/  FFMA.FTZ R187, R187, R179.reuse, -R178.reuse ;  /* 0x000000b3bbbb7223 */ /* 0x180fe200000108b2 */
[----:B------:R-:W5:Y:S01]  /*1c290*/  MUFU.EX2 R171, R171 ;  /* 0x000000ab00ab7308 */ /* 0x000f620000000800 */
[----:B------:R-:W2:Y:S01]  /*1c2a0*/  LDSM.16.MT88.4 R24, [R221+0x10800] ;  /* 0x01080000dd18783b */ /* 0x000ea20000004200 */
[-CC-:B------:R-:W-:Y:S01]  /*1c2b0*/  FFMA.FTZ R188, R188, R179.reuse, -R178.reuse ;  /* 0x000000b3bcbc7223 */ /* 0x180fe200000108b2 */
[-CC-:B------:R-:W-:Y:S01]  /*1c2c0*/  FFMA.FTZ R190, R190, R179.reuse, -R178.reuse ;  /* 0x000000b3bebe7223 */ /* 0x180fe200000108b2 */
[-CC-:B------:R-:W-:Y:S01]  /*1c2d0*/  FFMA.FTZ R191, R191, R179.reuse, -R178.reuse ;  /* 0x000000b3bfbf7223 */ /* 0x180fe200000108b2 */
[-CC-:B------:R-:W-:Y:S01]  /*1c2e0*/  FFMA.FTZ R193, R193, R179.reuse, -R31.reuse ;  /* 0x000000b3c1c17223 */ /* 0x180fe2000001081f */
[-CC-:B------:R-:W-:Y:S01]  /*1c2f0*/  FFMA.FTZ R192, R192, R179.reuse, -R31.reuse ;  /* 0x000000b3c0c07223 */ /* 0x180fe2000001081f */
[-CC-:B------:R-:W-:Y:S01]  /*1c300*/  FFMA.FTZ R189, R189, R179.reuse, -R31.reuse ;  /* 0x000000b3bdbd7223 */ /* 0x180fe2000001081f */
[----:B------:R-:W1:Y:S01]  /*1c310*/  MUFU.EX2 R169, R169 ;  /* 0x000000a900a97308 */ /* 0x000e620000000800 */
[----:B----4-:R-:W-:Y:S01]  /*1c320*/  F2FP.BF16.F32.PACK_AB R144, R173, R174 ;  /* 0x000000aead90723e */ /* 0x010fe200000010ff */
[-C--:B------:R-:W-:Y:S01]  /*1c330*/  FFMA.FTZ R249, R30, R179.reuse, -R31 ;  /* 0x000000b31ef97223 */ /* 0x080fe2000001081f */
[-CC-:B------:R-:W-:Y:S01]  /*1c340*/  FFMA.FTZ R194, R29, R179.reuse, -R178.reuse ;  /* 0x000000b31dc27223 */ /* 0x180fe200000108b2 */
[-CC-:B------:R-:W-:Y:S01]  /*1c350*/  FFMA.FTZ R195, R28, R179.reuse, -R178.reuse ;  /* 0x000000b31cc37223 */ /* 0x180fe200000108b2 */
[-CC-:B------:R-:W-:Y:S01]  /*1c360*/  FFMA.FTZ R182, R182, R179.reuse, -R178.reuse ;  /* 0x000000b3b6b67223 */ /* 0x180fe200000108b2 */
[----:B------:R-:W-:Y:S01]  /*1c370*/  FFMA.FTZ R248, R177, R179, -R178 ;  /* 0x000000b3b1f87223 */ /* 0x000fe200000108b2 */
[----:B------:R-:W-:Y:S01]  /*1c380*/  LDSM.16.MT88.4 R28, [R224+0x11800] ;  /* 0x01180000e01c783b */ /* 0x000fe20000004200 */
[----:B------:R-:W-:Y:S01]  /*1c390*/  MUFU.EX2 R175, R175 ;  /* 0x000000af00af7308 */ /* 0x000fe20000000800 */
[----:B------:R-:W-:-:S04]  /*1c3a0*/  FADD.FTZ R173, R174, R173 ;  /* 0x000000adaead7221 */ /* 0x000fc80000010000 */
[----:B-----5:R-:W-:-:S03]  /*1c3b0*/  FADD.FTZ R173, R171, R173 ;  /* 0x000000adabad7221 */ /* 0x020fc60000010000 */
[----:B------:R-:W4:Y:S01]  /*1c3c0*/  MUFU.EX2 R176, R176 ;  /* 0x000000b000b07308 */ /* 0x000f220000000800 */
[C---:B-1----:R-:W-:Y:S01]  /*1c3d0*/  F2FP.BF16.F32.PACK_AB R146, R169.reuse, R171 ;  /* 0x000000aba992723e */ /* 0x042fe200000010ff */
[----:B------:R-:W-:-:S06]  /*1c3e0*/  FADD.FTZ R173, R169, R173 ;  /* 0x000000ada9ad7221 */ /* 0x000fcc0000010000 */
[----:B------:R-:W1:Y:S08]  /*1c3f0*/  MUFU.EX2 R172, R172 ;  /* 0x000000ac00ac7308 */ /* 0x000e700000000800 */
[----:B------:R-:W5:Y:S01]  /*1c400*/  MUFU.EX2 R170, R170 ;  /* 0x000000aa00aa7308 */ /* 0x000f620000000800 */
[----:B----4-:R-:W-:Y:S01]  /*1c410*/  F2FP.BF16.F32.PACK_AB R145, R176, R175 ;  /* 0x000000afb091723e */ /* 0x010fe200000010ff */
[----:B------:R-:W-:-:S06]  /*1c420*/  FADD.FTZ R175, R175, R176 ;  /* 0x000000b0afaf7221 */ /* 0x000fcc0000010000 */
[----:B------:R-:W4:Y:S01]  /*1c430*/  MUFU.EX2 R168, R168 ;  /* 0x000000a800a87308 */ /* 0x000f220000000800 */
[----:B-1----:R-:W-:-:S07]  /*1c440*/  FADD.FTZ R175, R172, R175 ;  /* 0x000000afacaf7221 */ /* 0x002fce0000010000 */
[----:B------:R-:W1:Y:S01]  /*1c450*/  MUFU.EX2 R35, R35 ;  /* 0x0000002300237308 */ /* 0x000e620000000800 */
[C---:B-----5:R-:W-:Y:S01]  /*1c460*/  F2FP.BF16.F32.PACK_AB R147, R170.reuse, R172 ;  /* 0x000000acaa93723e */ /* 0x060fe200000010ff */
[----:B------:R-:W-:-:S06]  /*1c470*/  FADD.FTZ R175, R170, R175 ;  /* 0x000000afaaaf7221 */ /* 0x000fcc0000010000 */
[----:B------:R-:W-:Y:S01]  /*1c480*/  HMMA.16816.F32.BF16 R160, R144, R156, RZ ;  /* 0x0000009c90a0723c */ /* 0x000fe200000418ff */
[----:B------:R-:W-:Y:S01]  /*1c490*/  MUFU.EX2 R34, R34 ;  /* 0x0000002200227308 */ /* 0x000fe20000000800 */
[----:B----4-:R-:W-:-:S04]  /*1c4a0*/  FADD.FTZ R173, R168, R173 ;  /* 0x000000ada8ad7221 */ /* 0x010fc80000010000 */
[C---:B------:R-:W-:Y:S03]  /*1c4b0*/  HMMA.16816.F32.BF16 R156, R144.reuse, R158, RZ ;  /* 0x0000009e909c723c */ /* 0x040fe600000418ff */
[----:B------:R-:W-:Y:S01]  /*1c4c0*/  MUFU.EX2 R9, R9 ;  /* 0x0000000900097308 */ /* 0x000fe20000000800 */
[----:B-1----:R-:W-:Y:S02]  /*1c4d0*/  FADD.FTZ R173, R35, R173 ;  /* 0x000000ad23ad7221 */ /* 0x002fe40000010000 */
        /* <DEDUP_REMOVED lines=15> */
[----:B------:R-:W4:Y:S03]  /*1c5d0*/  MUFU.EX2 R181, R181 ;  /* 0x000000b500b57308 */ /* 0x000f260000000800 */
[C---:B------:R-:W-:Y:S05]  /*1c5e0*/  HMMA.16816.F32.BF16 R92, R144.reuse, R96, RZ ;  /* 0x00000060905c723c */ /* 0x040fea00000418ff */
[----:B------:R-:W-:Y:S01]  /*1c5f0*/  MUFU.EX2 R183, R183 ;  /* 0x000000b700b77308 */ /* 0x000fe20000000800 */
[C---:B------:R-:W-:Y:S06]  /*1c600*/  HMMA.16816.F32.BF16 R100, R144.reuse, R104, RZ ;  /* 0x000000689064723c */ /* 0x040fec00000418ff */
[C---:B---3--:R-:W-:Y:S01]  /*1c610*/  HMMA.16816.F32.BF16 R108, R144.reuse, R112, RZ ;  /* 0x00000070906c723c */ /* 0x048fe200000418ff */
        /* <DEDUP_REMOVED lines=84> */
[----:B------:R-:W3:Y:S05]  /*1cb60*/  LDSM.16.MT88.4 R20, [R222+0x11000] ;  /* 0x01100000de14783b */ /* 0x000eea0000004200 */
[C---:B-1----:R-:W-:Y:S06]  /*1cb70*/  HMMA.16816.F32.BF16 R148, R4.reuse, R16, R148 ;  /* 0x000000100494723c */ /* 0x042fec0000041894 */
[----:B------:R-:W-:Y:S01]  /*1cb80*/  HMMA.16816.F32.BF16 R144, R4, R18, R144 ;  /* 0x000000120490723c */ /* 0x000fe20000041890 */
[----:B------:R-:W1:Y:S06]  /*1cb90*/  LDSM.16.MT88.4 R16, [R220+0x11000] ;  /* 0x01100000dc10783b */ /* 0x000e6c0000004200 */
[----:B------:R-:W-:Y:S01]  /*1cba0*/  F2FP.BF16.F32.PACK_AB R4, R181, R180 ;  /* 0x000000b4b504723e */ /* 0x000fe200000010ff */
[----:B------:R-:W-:Y:S01]  /*1cbb0*/  FADD.FTZ R180, R180, R34 ;  /* 0x00000022b4b47221 */ /* 0x000fe20000010000 */
[----:B------:R-:W-:Y:S01]  /*1cbc0*/  F2FP.BF16.F32.PACK_AB R5, R188, R187 ;  /* 0x000000bbbc05723e */ /* 0x000fe200000010ff */
[----:B------:R-:W-:Y:S01]  /*1cbd0*/  FADD.FTZ R187, R187, R32 ;  /* 0x00000020bbbb7221 */ /* 0x000fe20000010000 */
[----:B------:R-:W-:Y:S01]  /*1cbe0*/  F2FP.BF16.F32.PACK_AB R6, R186, R183 ;  /* 0x000000b7ba06723e */ /* 0x000fe200000010ff */
[----:B------:R-:W-:Y:S01]  /*1cbf0*/  FADD.FTZ R180, R181, R180 ;  /* 0x000000b4b5b47221 */ /* 0x000fe20000010000 */
[----:B-----5:R-:W-:Y:S01]  /*1cc00*/  F2FP.BF16.F32.PACK_AB R7, R191, R190 ;  /* 0x000000bebf07723e */ /* 0x020fe200000010ff */
        /* <DEDUP_REMOVED lines=11> */
[----:B------:R-:W-:Y:S01]  /*1ccc0*/  HMMA.16816.F32.BF16 R160, R4, R24, R160 ;  /* 0x0000001804a0723c */ /* 0x000fe200000418a0 */
[----:B------:R-:W-:Y:S01]  /*1ccd0*/  FADD.FTZ R190, R195, R190 ;  /* 0x000000bec3be7221 */ /* 0x000fe20000010000 */
[----:B------:R-:W-:-:S03]  /*1cce0*/  FADD.FTZ R183, R189, R183 ;  /* 0x000000b7bdb77221 */ /* 0x000fc60000010000 */
        /* <DEDUP_REMOVED lines=44> */
[----:B------:R-:W1:Y:S06]  /*1cfb0*/  LDSM.16.MT88.4 R16, [R224+0x13800] ;  /* 0x01380000e010783b */ /* 0x000e6c0000004200 */
[----:B------:R-:W-:-:S02]  /*1cfc0*/  F2FP.BF16.F32.PACK_AB R4, R192, R193 ;  /* 0x000000c1c004723e */ /* 0x000fc400000010ff */
[----:B------:R-:W-:Y:S02]  /*1cfd0*/  F2FP.BF16.F32.PACK_AB R5, R195, R194 ;  /* 0x000000c2c305723e */ /* 0x000fe400000010ff */
[C---:B------:R-:W-:Y:S01]  /*1cfe0*/  F2FP.BF16.F32.PACK_AB R6, R249.reuse, R189 ;  /* 0x000000bdf906723e */ /* 0x040fe200000010ff */
[----:B------:R-:W-:Y:S01]  /*1cff0*/  FADD.FTZ R249, R249, R183 ;  /* 0x000000b7f9f97221 */ /* 0x000fe20000010000 */
[C---:B------:R-:W-:Y:S01]  /*1d000*/  F2FP.BF16.F32.PACK_AB R7, R248.reuse, R182 ;  /* 0x000000b6f807723e */ /* 0x040fe200000010ff */
[----:B------:R-:W-:-:S06]  /*1d010*/  FADD.FTZ R248, R248, R190 ;  /* 0x000000bef8f87221 */ /* 0x000fcc0000010000 */
        /* <DEDUP_REMOVED lines=34> */
[C---:B------:R-:W-:Y:S06]  /*1d240*/  HMMA.16816.F32.BF16 R112, R4.reuse, R30, R112 ;  /* 0x0000001e0470723c */ /* 0x040fec0000041870 */
[C---:B----4-:R-:W-:Y:S06]  /*1d250*/  HMMA.16816.F32.BF16 R124, R4.reuse, R24, R124 ;  /* 0x00000018047c723c */ /* 0x050fec000004187c */
[C---:B------:R-:W-:Y:S06]  /*1d260*/  HMMA.16816.F32.BF16 R128, R4.reuse, R26, R128 ;  /* 0x0000001a0480723c */ /* 0x040fec0000041880 */
[C---:B---3--:R-:W-:Y:S06]  /*1d270*/  HMMA.16816.F32.BF16 R132, R4.reuse, R20, R132 ;  /* 0x000000140484723c */ /* 0x048fec0000041884 */
[C---:B------:R-:W-:Y:S06]  /*1d280*/  HMMA.16816.F32.BF16 R136, R4.reuse, R22, R136 ;  /* 0x000000160488723c */ /* 0x040fec0000041888 */
[C---:B-1----:R-:W-:Y:S06]  /*1d290*/  HMMA.16816.F32.BF16 R152, R4.reuse, R16, R152 ;  /* 0x000000100498723c */ /* 0x042fec0000041898 */
[C---:B------:R-:W-:Y:S06]  /*1d2a0*/  HMMA.16816.F32.BF16 R140, R4.reuse, R18, R140 ;  /* 0x00000012048c723c */ /* 0x040fec000004188c */
[C---:B--2---:R-:W-:Y:S06]  /*1d2b0*/  HMMA.16816.F32.BF16 R148, R4.reuse, R12, R148 ;  /* 0x0000000c0494723c */ /* 0x044fec0000041894 */
[----:B------:R-:W-:Y:S01]  /*1d2c0*/  HMMA.16816.F32.BF16 R144, R4, R14, R144 ;  /* 0x0000000e0490723c */ /* 0x000fe20000041890 */
[----:B------:R-:W-:-:S08]  /*1d2d0*/  NOP ;  /* 0x0000000000007918 */ /* 0x000fd00000000000 */
[----:B------:R-:W-:-:S15]  /*1d2e0*/  @!P1 BRA `(.L_x_3293) ;  /* 0x0000005000309947 */ /* 0x000fde0003800000 */
[----:B------:R-:W1:Y:S01]  /*1d2f0*/  LDC.64 R8, c[0x0][0x208] ;  /* 0x00008200ff087b82 */ /* 0x000e620000000a00 */
[----:B------:R-:W-:-:S04]  /*1d300*/  DEPBAR.LE SB0, 0x0 ;  /* 0x000080000000791a */ /* 0x000fc80000000000 */
[----:B------:R-:W-:Y:S05]  /*1d310*/  WARPSYNC.ALL ;  /* 0x0000000000007948 */ /* 0x000fea0003800000 */
[----:B------:R-:W-:Y:S01]  /*1d320*/  BSSY B0, `(.L_x_3294) ;  /* 0x000004e000007945 */ /* 0x000fe20003800000 */
[----:B------:R-:W-:Y:S01]  /*1d330*/  IADD3 R246, R166, -0x2, RZ ;  /* 0xfffffffea6f67810 */ /* 0x000fe20007ffe0ff */
[----:B------:R-:W-:Y:S06]  /*1d340*/  BAR.SYNC.DEFER_BLOCKING 0x0 ;  /* 0x0000000000007b1d */ /* 0x000fec0000010000 */
[----:B------:R-:W-:Y:S05]  /*1d350*/  @!P0 BRA `(.L_x_3295) ;  /* 0x0000000400148947 */ /* 0x000fea0003800000 */
[----:B-1----:R-:W-:Y:S02]  /*1d360*/  R2UR UR4, R8 ;  /* 0x00000000080472ca */ /* 0x002fe400000e0000 */
[----:B------:R-:W-:-:S13]  /*1d370*/  R2UR UR5, R9 ;  /* 0x00000000090572ca */ /* 0x000fda00000e0000 */
[----:B------:R-:W2:Y:S01]  /*1d380*/  LD.E R15, desc[UR4][R10.64+0x170] ;  /* 0x000170040a0f7980 */ /* 0x000ea2000c101900 */
        /* <DEDUP_REMOVED lines=66> */
.L_x_3295:
[----:B-1----:R-:W-:Y:S02]  /*1d7b0*/  R2UR UR4, R8 ;  /* 0x00000000080472ca */ /* 0x002fe400000e0000 */
[----:B------:R-:W-:-:S13]  /*1d7c0*/  R2UR UR5, R9 ;  /* 0x00000000090572ca */ /* 0x000fda00000e0000 */
[----:B------:R-:W2:Y:S02]  /*1d7d0*/  LD.E R6, desc[UR4][R10.64+0x40] ;  /* 0x000040040a067980 */ /* 0x000ea4000c101900 */
[----:B--2---:R-:W-:-:S05]  /*1d7e0*/  IMAD.U32 R6, R6, -0x40, RZ ;  /* 0xffffffc006067824 */ /* 0x004fca00078e00ff */
[----:B------:R-:W-:Y:S02]  /*1d7f0*/  SHF.R.S32.HI R5, RZ, 0x1f, R6 ;  /* 0x0000001fff057819 */ /* 0x000fe40000011406 */
.L_x_3296:
[----:B------:R-:W-:Y:S05]  /*1d800*/  BSYNC B0 ;  /* 0x0000000000007941 */ /* 0x000fea0003800000 */
.L_x_3294:
        /* <DEDUP_REMOVED lines=58> */
[----:B------:R-:W-:Y:S02]  /*1dbb0*/  @P1 R2UR UR15, R9 ;  /* 0x00000000090f12ca */ /* 0x000fe400000e0000 */
[----:B------:R-:W-:Y:S01]  /*1dbc0*/  ISETP.GE.AND P4, PT, R166, 0x3, PT ;  /* 0x00000003a600780c */ /* 0x000fe20003f86270 */
[----:B------:R-:W-:Y:S01]  /*1dbd0*/  @!P3 STS.128 [R243+0x12000], RZ ;  /* 0x012000fff300b388 */ /* 0x000fe20000000c00 */
[----:B--2---:R-:W-:Y:S02]  /*1dbe0*/  @P2 IMAD.MOV.U32 R4, RZ, RZ, R200 ;  /* 0x000000ffff042224 */ /* 0x004fe400078e00c8 */
[----:B------:R-:W-:-:S05]  /*1dbf0*/  @P2 IMAD.MOV.U32 R5, RZ, RZ, R201 ;  /* 0x000000ffff052224 */ /* 0x000fca00078e00c9 */
[----:B------:R-:W-:Y:S01]  /*1dc00*/  @!PT LDS RZ, [RZ] ;  /* 0x00000000fffff984 */ /* 0x000fe20000000800 */
[----:B------:R-:W-:Y:S01]  /*1dc10*/  @!PT LDS RZ, [RZ] ;  /* 0x00000000fffff984 */ /* 0x000fe20000000800 */
[----:B------:R-:W-:Y:S01]  /*1dc20*/  @!PT LDS RZ, [RZ] ;  /* 0x00000000fffff984 */ /* 0x000fe20000000800 */
[----:B------:R2:W-:Y:S04]  /*1dc30*/  @P2 LDGSTS.E.BYPASS.LTC128B.128 [R243+0x14000], desc[UR4][R4.64+0x100] ;  /* 0x1400010004f32fae */ /* 0x0005e8000b901d44 */
[----:B------:R-:W-:Y:S01]  /*1dc40*/  @!P2 STS.128 [R243+0x14000], RZ ;  /* 0x014000fff300a388 */ /* 0x000fe20000000c00 */
[----:B--2---:R-:W-:Y:S02]  /*1dc50*/  @P1 IMAD.MOV.U32 R4, RZ, RZ, R200 ;  /* 0x000000ffff041224 */ /* 0x004fe400078e00c8 */
        /* <DEDUP_REMOVED lines=75> */
[----:B--2---:R-:W2:Y:S04]  /*1e110*/  LDSM.16.M88.4 R28, [R230] ;  /* 0x00000000e61c783b */ /* 0x004ea80000000200 */
[----:B------:R-:W-:Y:S04]  /*1e120*/  LDSM.16.M88.4 R24, [R228] ;  /* 0x00000000e418783b */ /* 0x000fe80000000200 */
[----:B---3--:R-:W3:Y:S04]  /*1e130*/  LDSM.16.M88.4 R4, [R229+0x8000] ;  /* 0x00800000e504783b */ /* 0x008ee80000000200 */
[----:B------:R-:W-:Y:S04]  /*1e140*/  LDSM.16.M88.4 R16, [R227] ;  /* 0x00000000e310783b */ /* 0x000fe80000000200 */
[----:B------:R-:W5:Y:S04]  /*1e150*/  LDSM.16.M88.4 R168, [R229+0x9000] ;  /* 0x00900000e5a8783b */ /* 0x000f680000000200 */
[----:B------:R-:W4:Y:S04]  /*1e160*/  LDSM.16.M88.4 R20, [R229+0x9800] ;  /* 0x00980000e514783b */ /* 0x000f280000000200 */
[----:B------:R-:W1:Y:S04]  /*1e170*/  LDSM.16.M88.4 R196, [R219] ;  /* 0x00000000dbc4783b */ /* 0x000e680000000200 */
[----:B------:R-:W1:Y:S04]  /*1e180*/  LDSM.16.M88.4 R192, [R218] ;  /* 0x00000000dac0783b */ /* 0x000e680000000200 */
[----:B------:R-:W1:Y:S04]  /*1e190*/  LDSM.16.M88.4 R188, [R217] ;  /* 0x00000000d9bc783b */ /* 0x000e680000000200 */
[----:B------:R-:W-:Y:S01]  /*1e1a0*/  LDSM.16.M88.4 R184, [R226] ;  /* 0x00000000e2b8783b */ /* 0x000fe20000000200 */
[C---:B--2---:R-:W-:Y:S03]  /*1e1b0*/  HMMA.16816.F32.BF16 R180, R28.reuse, R176, RZ ;  /* 0x000000b01cb4723c */ /* 0x044fe600000418ff */
[----:B------:R-:W0:Y:S03]  /*1e1c0*/  LDGDEPBAR ;  /* 0x00000000000079af */ /* 0x000e260000000000 */
[C---:B------:R-:W-:Y:S06]  /*1e1d0*/  HMMA.16816.F32.BF16 R176, R28.reuse, R178, RZ ;  /* 0x000000b21cb0723c */ /* 0x040fec00000418ff */
[C---:B---3--:R-:W-:Y:S06]  /*1e1e0*/  HMMA.16816.F32.BF16 R12, R28.reuse, R4, RZ ;  /* 0x000000041c0c723c */ /* 0x048fec00000418ff */
[C---:B------:R-:W-:Y:S06]  /*1e1f0*/  HMMA.16816.F32.BF16 R4, R28.reuse, R6, RZ ;  /* 0x000000061c04723c */ /* 0x040fec00000418ff */
[C---:B-----5:R-:W-:Y:S06]  /*1e200*/  HMMA.16816.F32.BF16 R172, R28.reuse, R168, RZ ;  /* 0x000000a81cac723c */ /* 0x060fec00000418ff */
[----:B------:R-:W-:Y:S06]  /*1e210*/  HMMA.16816.F32.BF16 R168, R28, R170, RZ ;  /* 0x000000aa1ca8723c */ /* 0x000fec00000418ff */
[C---:B------:R-:W-:Y:S06]  /*1e220*/  HMMA.16816.F32.BF16 R12, R24.reuse, R16, R12 ;  /* 0x00000010180c723c */ /* 0x040fec000004180c */
[----:B------:R-:W-:Y:S01]  /*1e230*/  HMMA.16816.F32.BF16 R4, R24, R18, R4 ;  /* 0x000000121804723c */ /* 0x000fe20000041804 */
[----:B------:R-:W2:Y:S05]  /*1e240*/  LDSM.16.M88.4 R16, [R223+0x8800] ;  /* 0x00880000df10783b */ /* 0x000eaa0000000200 */
[C---:B----4-:R-:W-:Y:S06]  /*1e250*/  HMMA.16816.F32.BF16 R32, R28.reuse, R20, RZ ;  /* 0x000000141c20723c */ /* 0x050fec00000418ff */
[----:B------:R-:W-:Y:S01]  /*1e260*/  HMMA.16816.F32.BF16 R28, R28, R22, RZ ;  /* 0x000000161c1c723c */ /* 0x000fe200000418ff */
[----:B------:R-:W3:Y:S05]  /*1e270*/  LDSM.16.M88.4 R20, [R223+0x8000] ;  /* 0x00800000df14783b */ /* 0x000eea0000000200 */
[C---:B-1----:R-:W-:Y:S06]  /*1e280*/  HMMA.16816.F32.BF16 R180, R24.reuse, R196, R180 ;  /* 0x000000c418b4723c */ /* 0x042fec00000418b4 */
[C---:B------:R-:W-:Y:S01]  /*1e290*/  HMMA.16816.F32.BF16 R176, R24.reuse, R198, R176 ;  /* 0x000000c618b0723c */ /* 0x040fe200000418b0 */
[----:B------:R-:W1:Y:S05]  /*1e2a0*/  LDSM.16.M88.4 R196, [R223+0x9000] ;  /* 0x00900000dfc4783b */ /* 0x000e6a0000000200 */
[C---:B------:R-:W-:Y:S06]  /*1e2b0*/  HMMA.16816.F32.BF16 R172, R24.reuse, R192, R172 ;  /* 0x000000c018ac723c */ /* 0x040fec00000418ac */
[C---:B------:R-:W-:Y:S01]  /*1e2c0*/  HMMA.16816.F32.BF16 R168, R24.reuse, R194, R168 ;  /* 0x000000c218a8723c */ /* 0x040fe200000418a8 */
[----:B------:R-:W-:Y:S05]  /*1e2d0*/  LDSM.16.M88.4 R192, [R225] ;  /* 0x00000000e1c0783b */ /* 0x000fea0000000200 */
[C---:B------:R-:W-:Y:S06]  /*1e2e0*/  HMMA.16816.F32.BF16 R32, R24.reuse, R188, R32 ;  /* 0x000000bc1820723c */ /* 0x040fec0000041820 */
[----:B------:R-:W-:Y:S01]  /*1e2f0*/  HMMA.16816.F32.BF16 R28, R24, R190, R28 ;  /* 0x000000be181c723c */ /* 0x000fe2000004181c */
[----:B------:R-:W4:Y:S04]  /*1e300*/  LDSM.16.M88.4 R24, [R216] ;  /* 0x00000000d818783b */ /* 0x000f280000000200 */
[----:B------:R-:W-:Y:S01]  /*1e310*/  LDSM.16.M88.4 R188, [R223+0x9800] ;  /* 0x00980000dfbc783b */ /* 0x000fe20000000200 */
[C---:B--2---:R-:W-:Y:S06]  /*1e320*/  HMMA.16816.F32.BF16 R180, R184.reuse, R16, R180 ;  /* 0x00000010b8b4723c */ /* 0x044fec00000418b4 */
[C---:B------:R-:W-:Y:S01]  /*1e330*/  HMMA.16816.F32.BF16 R176, R184.reuse, R18, R176 ;  /* 0x00000012b8b0723c */ /* 0x040fe200000418b0 */
[----:B------:R-:W2:Y:S05]  /*1e340*/  LDSM.16.M88.4 R16, [R216+0x1000] ;  /* 0x00100000d810783b */ /* 0x000eaa0000000200 */
[C---:B---3--:R-:W-:Y:S06]  /*1e350*/  HMMA.16816.F32.BF16 R12, R184.reuse, R20, R12 ;  /* 0x00000014b80c723c */ /* 0x048fec000004180c */
[C---:B------:R-:W-:Y:S01]  /*1e360*/  HMMA.16816.F32.BF16 R4, R184.reuse, R22, R4 ;  /* 0x00000016b804723c */ /* 0x040fe20000041804 */
[----:B------:R-:W3:Y:S05]  /*1e370*/  LDSM.16.M88.4 R20, [R216+0x800] ;  /* 0x00080000d814783b */ /* 0x000eea0000000200 */
[C---:B-1----:R-:W-:Y:S06]  /*1e380*/  HMMA.16816.F32.BF16 R172, R184.reuse, R196, R172 ;  /* 0x000000c4b8ac723c */ /* 0x042fec00000418ac */
[----:B------:R-:W-:Y:S01]  /*1e390*/  HMMA.16816.F32.BF16 R168, R184, R198, R168 ;  /* 0x000000c6b8a8723c */ /* 0x000fe200000418a8 */
[----:B------:R-:W1:Y:S05]  /*1e3a0*/  LDSM.16.M88.4 R196, [R216+0x1800] ;  /* 0x00180000d8c4783b */ /* 0x000e6a0000000200 */
[C---:B----4-:R-:W-:Y:S06]  /*1e3b0*/  HMMA.16816.F32.BF16 R12, R192.reuse, R24, R12 ;  /* 0x00000018c00c723c */ /* 0x050fec000004180c */
[C---:B------:R-:W-:Y:S01]  /*1e3c0*/  HMMA.16816.F32.BF16 R4, R192.reuse, R26, R4 ;  /* 0x0000001ac004723c */ /* 0x040fe20000041804 */
[----:B------:R-:W-:Y:S05]  /*1e3d0*/  LDSM.16.M88.4 R24, [R229+0xb000] ;  /* 0x00b00000e518783b */ /* 0x000fea0000000200 */
[C---:B--2---:R-:W-:Y:S06]  /*1e3e0*/  HMMA.16816.F32.BF16 R172, R192.reuse, R16, R172 ;  /* 0x00000010c0ac723c */ /* 0x044fec00000418ac */
[----:B------:R-:W-:Y:S01]  /*1e3f0*/  HMMA.16816.F32.BF16 R168, R192, R18, R168 ;  /* 0x00000012c0a8723c */ /* 0x000fe200000418a8 */
[----:B------:R-:W2:Y:S05]  /*1e400*/  LDSM.16.M88.4 R16, [R230+0x2000] ;  /* 0x00200000e610783b */ /* 0x000eaa0000000200 */
[C---:B------:R-:W-:Y:S06]  /*1e410*/  HMMA.16816.F32.BF16 R32, R184.reuse, R188, R32 ;  /* 0x000000bcb820723c */ /* 0x040fec0000041820 */
[----:B------:R-:W-:Y:S01]  /*1e420*/  HMMA.16816.F32.BF16 R28, R184, R190, R28 ;  /* 0x000000beb81c723c */ /* 0x000fe2000004181c */
[----:B------:R-:W4:Y:S04]  /*1e430*/  LDSM.16.M88.4 R188, [R229+0xa000] ;  /* 0x00a00000e5bc783b */ /* 0x000f280000000200 */
[----:B------:R-:W5:Y:S01]  /*1e440*/  LDSM.16.M88.4 R184, [R229+0xa800] ;  /* 0x00a80000e5b8783b */ /* 0x000f620000000200 */
[C---:B---3--:R-:W-:Y:S06]  /*1e450*/  HMMA.16816.F32.BF16 R180, R192.reuse, R20, R180 ;  /* 0x00000014c0b4723c */ /* 0x048fec00000418b4 */
[C---:B------:R-:W-:Y:S01]  /*1e460*/  HMMA.16816.F32.BF16 R176, R192.reuse, R22, R176 ;  /* 0x00000016c0b0723c */ /* 0x040fe200000418b0 */
[----:B------:R-:W3:Y:S05]  /*1e470*/  LDSM.16.M88.4 R20, [R229+0xb800] ;  /* 0x00b80000e514783b */ /* 0x000eea0000000200 */
[C---:B-1----:R-:W-:Y:S06]  /*1e480*/  HMMA.16816.F32.BF16 R32, R192.reuse, R196, R32 ;  /* 0x000000c4c020723c */ /* 0x042fec0000041820 */
[----:B------:R-:W-:Y:S01]  /*1e490*/  HMMA.16816.F32.BF16 R28, R192, R198, R28 ;  /* 0x000000c6c01c723c */ /* 0x000fe2000004181c */
[----:B------:R-:W-:Y:S04]  /*1e4a0*/  LDSM.16.M88.4 R196, [R215] ;  /* 0x00000000d7c4783b */ /* 0x000fe80000000200 */
[----:B------:R-:W-:Y:S01]  /*1e4b0*/  LDSM.16.M88.4 R192, [R214] ;  /* 0x00000000d6c0783b */ /* 0x000fe20000000200 */
[C---:B--2---:R-:W-:Y:S06]  /*1e4c0*/  HMMA.16816.F32.BF16 R172, R16.reuse, R24, R172 ;  /* 0x0000001810ac723c */ /* 0x044fec00000418ac */
[C---:B------:R-:W-:Y:S01]  /*1e4d0*/  HMMA.16816.F32.BF16 R168, R16.reuse, R26, R168 ;  /* 0x0000001a10a8723c */ /* 0x040fe200000418a8 */
[----:B------:R-:W1:Y:S05]  /*1e4e0*/  LDSM.16.M88.4 R24, [R228+0x2000] ;  /* 0x00200000e418783b */ /* 0x000e6a0000000200 */
[C---:B----4-:R-:W-:Y:S06]  /*1e4f0*/  HMMA.16816.F32.BF16 R12, R16.reuse, R188, R12 ;  /* 0x000000bc100c723c */ /* 0x050fec000004180c */
[C---:B------:R-:W-:Y:S01]  /*1e500*/  HMMA.16816.F32.BF16 R4, R16.reuse, R190, R4 ;  /* 0x000000be1004723c */ /* 0x040fe20000041804 */
[----:B------:R-:W2:Y:S05]  /*1e510*/  LDSM.16.M88.4 R188, [R213] ;  /* 0x00000000d5bc783b */ /* 0x000eaa0000000200 */
[C---:B-----5:R-:W-:Y:S06]  /*1e520*/  HMMA.16816.F32.BF16 R180, R16.reuse, R184, R180 ;  /* 0x000000b810b4723c */ /* 0x060fec00000418b4 */
[C---:B------:R-:W-:Y:S01]  /*1e530*/  HMMA.16816.F32.BF16 R176, R16.reuse, R186, R176 ;  /* 0x000000ba10b0723c */ /* 0x040fe200000418b0 */
[----:B------:R-:W4:Y:S05]  /*1e540*/  LDSM.16.M88.4 R184, [R212] ;  /* 0x00000000d4b8783b */ /* 0x000f2a0000000200 */
        /* <DEDUP_REMOVED lines=38> */
[----:B------:R-:W-:Y:S05]  /*1e7b0*/  LDSM.16.M88.4 R192, [R228+0x4000] ;  /* 0x00400000e4c0783b */ /* 0x000fea0000000200 */
[C---:B--2---:R-:W-:Y:S06]  /*1e7c0*/  HMMA.16816.F32.BF16 R32, R24.reuse, R188, R32 ;  /* 0x000000bc1820723c */ /* 0x044fec0000041820 */
[----:B------:R-:W-:Y:S01]  /*1e7d0*/  HMMA.16816.F32.BF16 R28, R24, R190, R28 ;  /* 0x000000be181c723c */ /* 0x000fe2000004181c */
[----:B------:R-:W1:Y:S04]  /*1e7e0*/  LDSM.16.M88.4 R188, [R229+0xd800] ;  /* 0x00d80000e5bc783b */ /* 0x000e680000000200 */
[----:B------:R-:W-:Y:S01]  /*1e7f0*/  LDSM.16.M88.4 R24, [R211] ;  /* 0x00000000d318783b */ /* 0x000fe20000000200 */
[C---:B----4-:R-:W-:Y:S06]  /*1e800*/  HMMA.16816.F32.BF16 R12, R184.reuse, R20, R12 ;  /* 0x00000014b80c723c */ /* 0x050fec000004180c */
[C---:B------:R-:W-:Y:S01]  /*1e810*/  HMMA.16816.F32.BF16 R4, R184.reuse, R22, R4 ;  /* 0x00000016b804723c */ /* 0x040fe20000041804 */
[----:B------:R-:W2:Y:S05]  /*1e820*/  LDSM.16.M88.4 R20, [R210] ;  /* 0x00000000d214783b */ /* 0x000eaa0000000200 */
[C---:B---3--:R-:W-:Y:S06]  /*1e830*/  HMMA.16816.F32.BF16 R180, R184.reuse, R16, R180 ;  /* 0x00000010b8b4723c */ /* 0x048fec00000418b4 */
[C---:B------:R-:W-:Y:S01]  /*1e840*/  HMMA.16816.F32.BF16 R176, R184.reuse, R18, R176 ;  /* 0x00000012b8b0723c */ /* 0x040fe200000418b0 */
[----:B------:R-:W3:Y:S05]  /*1e850*/  LDSM.16.M88.4 R16, [R209] ;  /* 0x00000000d110783b */ /* 0x000eea0000000200 */
[C---:B-----5:R-:W-:Y:S06]  /*1e860*/  HMMA.16816.F32.BF16 R172, R184.reuse, R196, R172 ;  /* 0x000000c4b8ac723c */ /* 0x060fec00000418ac */
[C---:B------:R-:W-:Y:S01]  /*1e870*/  HMMA.16816.F32.BF16 R168, R184.reuse, R198, R168 ;  /* 0x000000c6b8a8723c */ /* 0x040fe200000418a8 */
[----:B------:R-:W4:Y:S05]  /*1e880*/  LDSM.16.M88.4 R196, [R208] ;  /* 0x00000000d0c4783b */ /* 0x000f2a0000000200 */
[C---:B-1----:R-:W-:Y:S06]  /*1e890*/  HMMA.16816.F32.BF16 R32, R184.reuse, R188, R32 ;  /* 0x000000bcb820723c */ /* 0x042fec0000041820 */
[----:B------:R-:W-:Y:S01]  /*1e8a0*/  HMMA.16816.F32.BF16 R28, R184, R190, R28 ;  /* 0x000000beb81c723c */ /* 0x000fe2000004181c */
[----:B------:R-:W-:Y:S04]  /*1e8b0*/  LDSM.16.M88.4 R188, [R223+0xc000] ;  /* 0x00c00000dfbc783b */ /* 0x000fe80000000200 */
[----:B------:R-:W-:Y:S01]  /*1e8c0*/  LDSM.16.M88.4 R184, [R223+0xc800] ;  /* 0x00c80000dfb8783b */ /* 0x000fe20000000200 */
[C---:B--2---:R-:W-:Y:S06]  /*1e8d0*/  HMMA.16816.F32.BF16 R180, R192.reuse, R20, R180 ;  /* 0x00000014c0b4723c */ /* 0x044fec00000418b4 */
[C---:B------:R-:W-:Y:S01]  /*1e8e0*/  HMMA.16816.F32.BF16 R176, R192.reuse, R22, R176 ;  /* 0x00000016c0b0723c */ /* 0x040fe200000418b0 */
[----:B------:R-:W-:Y:S05]  /*1e8f0*/  LDSM.16.M88.4 R20, [R223+0xd000] ;  /* 0x00d00000df14783b */ /* 0x000fea0000000200 */
[C---:B---3--:R-:W-:Y:S06]  /*1e900*/  HMMA.16816.F32.BF16 R172, R192.reuse, R16, R172 ;  /* 0x00000010c0ac723c */ /* 0x048fec00000418ac */
        /* <DEDUP_REMOVED lines=21> */
[----:B------:R-:W5:Y:S01]  /*1ea60*/  LDSM.16.M88.4 R16, [R229+0xe000] ;  /* 0x00e00000e510783b */ /* 0x000f620000000200 */
        /* <DEDUP_REMOVED lines=13> */
[C---:B-----5:R-:W-:Y:S06]  /*1eb40*/  HMMA.16816.F32.BF16 R12, R196.reuse, R16, R12 ;  /* 0x00000010c40c723c */ /* 0x060fec000004180c */
[C---:B------:R-:W-:Y:S01]  /*1eb50*/  HMMA.16816.F32.BF16 R4, R196.reuse, R18, R4 ;  /* 0x00000012c404723c */ /* 0x040fe20000041804 */
[----:B------:R-:W5:Y:S05]  /*1eb60*/  LDSM.16.M88.4 R16, [R206] ;  /* 0x00000000ce10783b */ /* 0x000f6a0000000200 */
[C---:B-1----:R-:W-:Y:S06]  /*1eb70*/  HMMA.16816.F32.BF16 R180, R196.reuse, R192, R180 ;  /* 0x000000c0c4b4723c */ /* 0x042fec00000418b4 */
[C---:B------:R-:W-:Y:S01]  /*1eb80*/  HMMA.16816.F32.BF16 R176, R196.reuse, R194, R176 ;  /* 0x000000c2c4b0723c */ /* 0x040fe200000418b0 */
[----:B------:R-:W-:Y:S05]  /*1eb90*/  LDSM.16.M88.4 R192, [R226+0x6000] ;  /* 0x00600000e2c0783b */ /* 0x000fea0000000200 */
[C---:B---3--:R-:W-:Y:S06]  /*1eba0*/  HMMA.16816.F32.BF16 R172, R196.reuse, R188, R172 ;  /* 0x000000bcc4ac723c */ /* 0x048fec00000418ac */
[C---:B------:R-:W-:Y:S01]  /*1ebb0*/  HMMA.16816.F32.BF16 R168, R196.reuse, R190, R168 ;  /* 0x000000bec4a8723c */ /* 0x040fe200000418a8 */
[----:B------:R-:W1:Y:S05]  /*1ebc0*/  LDSM.16.M88.4 R188, [R223+0xe000] ;  /* 0x00e00000dfbc783b */ /* 0x000e6a0000000200 */
[C---:B----4-:R-:W-:Y:S06]  /*1ebd0*/  HMMA.16816.F32.BF16 R32, R196.reuse, R184, R32 ;  /* 0x000000b8c420723c */ /* 0x050fec0000041820 */
[----:B------:R-:W-:Y:S01]  /*1ebe0*/  HMMA.16816.F32.BF16 R28, R196, R186, R28 ;  /* 0x000000bac41c723c */ /* 0x000fe2000004181c */
[----:B------:R-:W3:Y:S04]  /*1ebf0*/  LDSM.16.M88.4 R196, [R204] ;  /* 0x00000000ccc4783b */ /* 0x000ee80000000200 */
[----:B------:R-:W-:Y:S01]  /*1ec00*/  LDSM.16.M88.4 R184, [R223+0xe800] ;  /* 0x00e80000dfb8783b */ /* 0x000fe20000000200 */
[C---:B--2---:R-:W-:Y:S06]  /*1ec10*/  HMMA.16816.F32.BF16 R12, R24.reuse, R20, R12 ;  /* 0x00000014180c723c */ /* 0x044fec000004180c */
[C---:B------:R-:W-:Y:S01]  /*1ec20*/  HMMA.16816.F32.BF16 R4, R24.reuse, R22, R4 ;  /* 0x000000161804723c */ /* 0x040fe20000041804 */
[----:B------:R-:W2:Y:S05]  /*1ec30*/  LDSM.16.M88.4 R20, [R205] ;  /* 0x00000000cd14783b */ /* 0x000eaa0000000200 */
[C---:B-----5:R-:W-:Y:S06]  /*1ec40*/  HMMA.16816.F32.BF16 R180, R24.reuse, R16, R180 ;  /* 0x0000001018b4723c */ /* 0x060fec00000418b4 */
[----:B------:R-:W-:Y:S01]  /*1ec50*/  HMMA.16816.F32.BF16 R176, R24, R18, R176 ;  /* 0x0000001218b0723c */ /* 0x000fe200000418b0 */
[----:B------:R-:W-:Y:S05]  /*1ec60*/  LDSM.16.M88.4 R16, [R216+0x6800] ;  /* 0x00680000d810783b */ /* 0x000fea0000000200 */
[C---:B-1----:R-:W-:Y:S06]  /*1ec70*/  HMMA.16816.F32.BF16 R12, R192.reuse, R188, R12 ;  /* 0x000000bcc00c723c */ /* 0x042fec000004180c */
[----:B------:R-:W-:Y:S01]  /*1ec80*/  HMMA.16816.F32.BF16 R4, R192, R190, R4 ;  /* 0x000000bec004723c */ /* 0x000fe20000041804 */
[----:B------:R-:W1:Y:S05]  /*1ec90*/  LDSM.16.M88.4 R188, [R223+0xf000] ;  /* 0x00f00000dfbc783b */ /* 0x000e6a0000000200 */
[C---:B---3--:R-:W-:Y:S06]  /*1eca0*/  HMMA.16816.F32.BF16 R32, R24.reuse, R196, R32 ;  /* 0x000000c41820723c */ /* 0x048fec0000041820 */
[C---:B------:R-:W-:Y:S06]  /*1ecb0*/  HMMA.16816.F32.BF16 R28, R24.reuse, R198, R28 ;  /* 0x000000c6181c723c */ /* 0x040fec000004181c */
[C---:B--2---:R-:W-:Y:S06]  /*1ecc0*/  HMMA.16816.F32.BF16 R172, R24.reuse, R20, R172 ;  /* 0x0000001418ac723c */ /* 0x044fec00000418ac */
[----:B------:R-:W-:Y:S01]  /*1ecd0*/  HMMA.16816.F32.BF16 R168, R24, R22, R168 ;  /* 0x0000001618a8723c */ /* 0x000fe200000418a8 */
[----:B------:R-:W2:Y:S04]  /*1ece0*/  LDSM.16.M88.4 R24, [R225+0x6000] ;  /* 0x00600000e118783b */ /* 0x000ea80000000200 */
[----:B------:R-:W3:Y:S01]  /*1ecf0*/  LDSM.16.M88.4 R20, [R216+0x6000] ;  /* 0x00600000d814783b */ /* 0x000ee20000000200 */
[C---:B------:R-:W-:Y:S06]  /*1ed00*/  HMMA.16816.F32.BF16 R180, R192.reuse, R184, R180 ;  /* 0x000000b8c0b4723c */ /* 0x040fec00000418b4 */
[C---:B------:R-:W-:Y:S01]  /*1ed10*/  HMMA.16816.F32.BF16 R176, R192.reuse, R186, R176 ;  /* 0x000000bac0b0723c */ /* 0x040fe200000418b0 */
[----:B------:R-:W4:Y:S05]  /*1ed20*/  LDSM.16.M88.4 R184, [R223+0xf800] ;  /* 0x00f80000dfb8783b */ /* 0x000f2a0000000200 */
[C---:B-1----:R-:W-:Y:S06]  /*1ed30*/  HMMA.16816.F32.BF16 R172, R192.reuse, R188, R172 ;  /* 0x000000bcc0ac723c */ /* 0x042fec00000418ac */
[----:B------:R-:W-:Y:S06]  /*1ed40*/  HMMA.16816.F32.BF16 R168, R192, R190, R168 ;  /* 0x000000bec0a8723c */ /* 0x000fec00000418a8 */
[C---:B--2---:R-:W-:Y:S06]  /*1ed50*/  HMMA.16816.F32.BF16 R180, R24.reuse, R16, R180 ;  /* 0x0000001018b4723c */ /* 0x044fec00000418b4 */
[C---:B---3--:R-:W-:Y:S06]  /*1ed60*/  HMMA.16816.F32.BF16 R4, R24.reuse, R22, R4 ;  /* 0x000000161804723c */ /* 0x048fec0000041804 */
[C---:B------:R-:W-:Y:S01]  /*1ed70*/  HMMA.16816.F32.BF16 R176, R24.reuse, R18, R176 ;  /* 0x0000001218b0723c */ /* 0x040fe200000418b0 */
[----:B------:R-:W-:Y:S01]  /*1ed80*/  IMAD.SHL.U32 R22, R167, 0x2, RZ ;  /* 0x00000002a7167824 */ /* 0x000fe200078e00ff */
[----:B------:R-:W1:Y:S04]  /*1ed90*/  LDSM.16.M88.4 R16, [R216+0x7000] ;  /* 0x00700000d810783b */ /* 0x000e680000000200 */
[----:B------:R-:W-:Y:S01]  /*1eda0*/  HMMA.16816.F32.BF16 R12, R24, R20, R12 ;  /* 0x00000014180c723c */ /* 0x000fe2000004180c */
[----:B------:R-:W-:-:S05]  /*1edb0*/  LOP3.LUT R22, R22, 0x6, RZ, 0xc0, !PT ;  /* 0x0000000616167812 */ /* 0x000fca00078ec0ff */
[----:B------:R-:W-:Y:S01]  /*1edc0*/  IMAD R22, R246, 0x40, R22 ;  /* 0x00000040f6167824 */ /* 0x000fe200078e0216 */
[C---:B----4-:R-:W-:Y:S03]  /*1edd0*/  HMMA.16816.F32.BF16 R32, R192.reuse, R184, R32 ;  /* 0x000000b8c020723c */ /* 0x050fe60000041820 */
[C---:B------:R-:W-:Y:S02]  /*1ede0*/  VIADD R23, R22.reuse, 0x1 ;  /* 0x0000000116177836 */ /* 0x040fe40000000000 */
[C---:B------:R-:W-:Y:S01]  /*1edf0*/  VIADD R20, R22.reuse, 0x8 ;  /* 0x0000000816147836 */ /* 0x040fe20000000000 */
[----:B------:R-:W-:Y:S01]  /*1ee00*/  HMMA.16816.F32.BF16 R28, R192, R186, R28 ;  /* 0x000000bac01c723c */ /* 0x000fe2000004181c */
[----:B------:R-:W-:Y:S01]  /*1ee10*/  VIADD R167, R22, 0x21 ;  /* 0x0000002116a77836 */ /* 0x000fe20000000000 */
[C---:B------:R-:W-:Y:S01]  /*1ee20*/  ISETP.GE.AND P6, PT, R23.reuse, R0, PT ;  /* 0x000000001700720c */ /* 0x040fe20003fc6270 */
[----:B------:R-:W-:Y:S01]  /*1ee30*/  IMAD.MOV.U32 R185, RZ, RZ, R200 ;  /* 0x000000ffffb97224 */ /* 0x000fe200078e00c8 */
[----:B------:R-:W-:Y:S01]  /*1ee40*/  ISETP.GE.AND P5, PT, R23, R2, PT ;  /* 0x000000021700720c */ /* 0x000fe20003fa6270 */
[----:B------:R-:W-:Y:S01]  /*1ee50*/  IMAD.MOV.U32 R184, RZ, RZ, R201 ;  /* 0x000000ffffb87224 */ /* 0x000fe200078e00c9 */
[----:B------:R-:W-:-:S02]  /*1ee60*/  I2FP.F32.S32 R23, R23 ;  /* 0x0000001700177245 */ /* 0x000fc40000201400 */
[----:B------:R-:W-:-:S03]  /*1ee70*/  I2FP.F32.S32 R21, R20 ;  /* 0x0000001400157245 */ /* 0x000fc60000201400 */
[CC--:B------:R-:W-:Y:S01]  /*1ee80*/  FFMA.FTZ R197, R3.reuse, R23.reuse, R13 ;  /* 0x0000001703c57223 */ /* 0x0c0fe2000001000d */
[C---:B------:R-:W-:Y:S01]  /*1ee90*/  FFMA.FTZ R15, R3.reuse, R23, R15 ;  /* 0x00000017030f7223 */ /* 0x040fe2000001000f */
[CC--:B------:R-:W-:Y:S01]  /*1eea0*/  FFMA.FTZ R13, R3.reuse, R21.reuse, R6 ;  /* 0x00000015030d7223 */ /* 0x0c0fe20000010006 */
[----:B------:R-:W-:Y:S02]  /*1eeb0*/  VIADD R6, R22, 0x9 ;  /* 0x0000000916067836 */ /* 0x000fe40000000000 */
[----:B------:R-:W-:Y:S01]  /*1eec0*/  FFMA.FTZ R23, R3, R21, R4 ;  /* 0x0000001503177223 */ /* 0x000fe20000010004 */
[----:B------:R-:W-:Y:S02]  /*1eed0*/  FSEL R197, R197, -INF , !P6 ;  /* 0xff800000c5c57808 */ /* 0x000fe40007000000 */
[----:B------:R-:W-:Y:S02]  /*1eee0*/  FSEL R15, R15, -INF , !P5 ;  /* 0xff8000000f0f7808 */ /* 0x000fe40006800000 */
[----:B------:R-:W-:-:S02]  /*1eef0*/  ISETP.GE.AND P6, PT, R20, R0, PT ;  /* 0x000000001400720c */ /* 0x000fc40003fc6270 */
[----:B------:R-:W-:Y:S01]  /*1ef00*/  ISETP.GE.AND P5, PT, R20, R2, PT ;  /* 0x000000021400720c */ /* 0x000fe20003fa6270 */
[----:B------:R-:W-:Y:S01]  /*1ef10*/  VIADD R20, R22, 0x11 ;  /* 0x0000001116147836 */ /* 0x000fe20000000000 */
[----:B------:R-:W-:Y:S01]  /*1ef20*/  I2FP.F32.S32 R4, R6 ;  /* 0x0000000600047245 */ /* 0x000fe20000201400 */
[C---:B-1----:R-:W-:Y:S01]  /*1ef30*/  HMMA.16816.F32.BF16 R172, R24.reuse, R16, R172 ;  /* 0x0000001018ac723c */ /* 0x042fe200000418ac */
[----:B------:R-:W-:Y:S02]  /*1ef40*/  FSEL R23, R23, -INF , !P6 ;  /* 0xff80000017177808 */ /* 0x000fe40007000000 */
[----:B------:R-:W-:Y:S01]  /*1ef50*/  FSEL R13, R13, -INF , !P5 ;  /* 0xff8000000d0d7808 */ /* 0x000fe20006800000 */
[C---:B------:R-:W-:Y:S01]  /*1ef60*/  FFMA.FTZ R5, R3.reuse, R4, R5 ;  /* 0x0000000403057223 */ /* 0x040fe20000010005 */
[C---:B------:R-:W-:Y:S01]  /*1ef70*/  ISETP.GE.AND P6, PT, R6.reuse, R0, PT ;  /* 0x000000000600720c */ /* 0x040fe20003fc6270 */
[----:B------:R-:W-:Y:S01]  /*1ef80*/  FFMA.FTZ R7, R3, R4, R7 ;  /* 0x0000000403077223 */ /* 0x000fe20000010007 */
[----:B------:R-:W-:Y:S01]  /*1ef90*/  ISETP.GE.AND P5, PT, R6, R2, PT ;  /* 0x000000020600720c */ /* 0x000fe20003fa6270 */
[----:B------:R-:W-:Y:S01]  /*1efa0*/  VIADD R6, R22, 0x10 ;  /* 0x0000001016067836 */ /* 0x000fe20000000000 */
[----:B------:R-:W-:Y:S01]  /*1efb0*/  FSEL R17, R5, -INF , !P6 ;  /* 0xff80000005117808 */ /* 0x000fe20007000000 */
[----:B------:R-:W-:Y:S01]  /*1efc0*/  HMMA.16816.F32.BF16 R168, R24, R18, R168 ;  /* 0x0000001218a8723c */ /* 0x000fe200000418a8 */
[----:B------:R-:W-:-:S02]  /*1efd0*/  I2FP.F32.S32 R4, R20 ;  /* 0x0000001400047245 */ /* 0x000fc40000201400 */
[----:B------:R-:W-:Y:S02]  /*1efe0*/  I2FP.F32.S32 R5, R6 ;  /* 0x0000000600057245 */ /* 0x000fe40000201400 */
[----:B------:R-:W-:Y:S01]  /*1eff0*/  FSEL R16, R7, -INF , !P5 ;  /* 0xff80000007107808 */ /* 0x000fe20006800000 */
[C---:B------:R-:W-:Y:S01]  /*1f000*/  FFMA.FTZ R166, R3.reuse, R4, R181 ;  /* 0x0000000403a67223 */ /* 0x040fe200000100b5 */
[C---:B------:R-:W-:Y:S01]  /*1f010*/  ISETP.GE.AND P6, PT, R6.reuse, R0, PT ;  /* 0x000000000600720c */ /* 0x040fe20003fc6270 */
[CC--:B------:R-:W-:Y:S01]  /*1f020*/  FFMA.FTZ R21, R3.reuse, R5.reuse, R180 ;  /* 0x0000000503157223 */ /* 0x0c0fe200000100b4 */
[----:B------:R-:W-:Y:S01]  /*1f030*/  ISETP.GE.AND P5, PT, R6, R2, PT ;  /* 0x000000020600720c */ /* 0x000fe20003fa6270 */
[C---:B------:R-:W-:Y:S01]  /*1f040*/  FFMA.FTZ R182, R3.reuse, R5, R182 ;  /* 0x0000000503b67223 */ /* 0x040fe200000100b6 */
[----:B------:R-:W-:Y:S01]  /*1f050*/  FFMA.FTZ R183, R3, R4, R183 ;  /* 0x0000000403b77223 */ /* 0x000fe200000100b7 */
[C---:B------:R-:W-:Y:S01]  /*1f060*/  VIADD R19, R22.reuse, 0x18 ;  /* 0x0000001816137836 */ /* 0x040fe20000000000 */
[----:B------:R-:W1:Y:S01]  /*1f070*/  LDSM.16.M88.4 R4, [R216+0x7800] ;  /* 0x00780000d804783b */ /* 0x000e620000000200 */
[----:B------:R-:W-:Y:S01]  /*1f080*/  FSEL R21, R21, -INF , !P6 ;  /* 0xff80000015157808 */ /* 0x000fe20007000000 */
[----:B------:R-:W-:Y:S01]  /*1f090*/  VIADD R18, R22, 0x19 ;  /* 0x0000001916127836 */ /* 0x000fe20000000000 */
[----:B------:R-:W-:Y:S01]  /*1f0a0*/  FSEL R181, R182, -INF , !P5 ;  /* 0xff800000b6b57808 */ /* 0x000fe20006800000 */
[----:B------:R-:W-:-:S04]  /*1f0b0*/  DEPBAR.LE SB0, 0x0 ;  /* 0x000080000000791a */ /* 0x000fc80000000000 */
[----:B------:R-:W-:Y:S01]  /*1f0c0*/  BAR.SYNC.DEFER_BLOCKING 0x0 ;  /* 0x0000000000007b1d */ /* 0x000fe20000010000 */
[C---:B------:R-:W-:Y:S02]  /*1f0d0*/  ISETP.GE.AND P6, PT, R20.reuse, R0, PT ;  /* 0x000000001400720c */ /* 0x040fe40003fc6270 */
[----:B------:R-:W-:Y:S02]  /*1f0e0*/  ISETP.GE.AND P5, PT, R20, R2, PT ;  /* 0x000000021400720c */ /* 0x000fe40003fa6270 */
[----:B------:R-:W-:Y:S02]  /*1f0f0*/  FSEL R20, R166, -INF , !P6 ;  /* 0xff800000a6147808 */ /* 0x000fe40007000000 */
[----:B------:R-:W-:Y:S02]  /*1f100*/  FSEL R183, R183, -INF , !P5 ;  /* 0xff800000b7b77808 */ /* 0x000fe40006800000 */
[C---:B------:R-:W-:Y:S02]  /*1f110*/  ISETP.GE.AND P6, PT, R19.reuse, R0, PT ;  /* 0x000000001300720c */ /* 0x040fe40003fc6270 */
[----:B------:R-:W-:-:S02]  /*1f120*/  ISETP.GE.AND P5, PT, R19, R2, PT ;  /* 0x000000021300720c */ /* 0x000fc40003fa6270 */
[----:B------:R-:W-:Y:S02]  /*1f130*/  I2FP.F32.S32 R19, R19 ;  /* 0x0000001300137245 */ /* 0x000fe40000201400 */
[----:B------:R-:W-:Y:S02]  /*1f140*/  I2FP.F32.S32 R196, R18 ;  /* 0x0000001200c47245 */ /* 0x000fe40000201400 */
[----:B------:R-:W-:Y:S01]  /*1f150*/  I2FP.F32.S32 R166, R167 ;  /* 0x000000a700a67245 */ /* 0x000fe20000201400 */
[CC--:B------:R-:W-:Y:S01]  /*1f160*/  FFMA.FTZ R176, R3.reuse, R19.reuse, R176 ;  /* 0x0000001303b07223 */ /* 0x0c0fe200000100b0 */
[C---:B------:R-:W-:Y:S01]  /*1f170*/  FFMA.FTZ R178, R3.reuse, R19, R178 ;  /* 0x0000001303b27223 */ /* 0x040fe200000100b2 */
[----:B------:R-:W-:Y:S02]  /*1f180*/  VIADD R19, R22, 0x20 ;  /* 0x0000002016137836 */ /* 0x000fe40000000000 */
[CC--:B------:R-:W-:Y:S01]  /*1f190*/  FFMA.FTZ R177, R3.reuse, R196.reuse, R177 ;  /* 0x000000c403b17223 */ /* 0x0c0fe200000100b1 */
[C---:B------:R-:W-:Y:S01]  /*1f1a0*/  FFMA.FTZ R196, R3.reuse, R196, R179 ;  /* 0x000000c403c47223 */ /* 0x040fe200000100b3 */
[----:B------:R-:W-:Y:S01]  /*1f1b0*/  FSEL R179, R176, -INF , !P6 ;  /* 0xff800000b0b37808 */ /* 0x000fe20007000000 */
[CC--:B------:R-:W-:Y:S01]  /*1f1c0*/  FFMA.FTZ R173, R3.reuse, R166.reuse, R173 ;  /* 0x000000a603ad7223 */ /* 0x0c0fe200000100ad */
[----:B------:R-:W-:Y:S01]  /*1f1d0*/  FSEL R182, R178, -INF , !P5 ;  /* 0xff800000b2b67808 */ /* 0x000fe20006800000 */
[----:B------:R-:W-:Y:S01]  /*1f1e0*/  FFMA.FTZ R175, R3, R166, R175 ;  /* 0x000000a603af7223 */ /* 0x000fe200000100af */
[----:B------:R-:W-:-:S02]  /*1f1f0*/  ISETP.GE.AND P6, PT, R18, R0, PT ;  /* 0x000000001200720c */ /* 0x000fc40003fc6270 */
[----:B------:R-:W-:Y:S02]  /*1f200*/  ISETP.GE.AND P5, PT, R18, R2, PT ;  /* 0x000000021200720c */ /* 0x000fe40003fa6270 */
[----:B------:R-:W-:Y:S01]  /*1f210*/  I2FP.F32.S32 R18, R19 ;  /* 0x0000001300127245 */ /* 0x000fe20000201400 */
[C---:B-1----:R-:W-:Y:S01]  /*1f220*/  HMMA.16816.F32.BF16 R32, R24.reuse, R4, R32 ;  /* 0x000000041820723c */ /* 0x042fe20000041820 */
[----:B------:R-:W-:Y:S02]  /*1f230*/  FSEL R180, R177, -INF , !P6 ;  /* 0xff800000b1b47808 */ /* 0x000fe40007000000 */
[----:B------:R-:W-:Y:S01]  /*1f240*/  FSEL R196, R196, -INF , !P5 ;  /* 0xff800000c4c47808 */ /* 0x000fe20006800000 */
[CC--:B------:R-:W-:Y:S01]  /*1f250*/  FFMA.FTZ R172, R3.reuse, R18.reuse, R172 ;  /* 0x0000001203ac7223 */ /* 0x0c0fe200000100ac */
[----:B------:R-:W-:Y:S01]  /*1f260*/  FFMA.FTZ R174, R3, R18, R174 ;  /* 0x0000001203ae7223 */ /* 0x000fe200000100ae */
[C---:B------:R-:W-:Y:S01]  /*1f270*/  VIADD R18, R22.reuse, 0x28 ;  /* 0x0000002816127836 */ /* 0x040fe20000000000 */
[C---:B------:R-:W-:Y:S01]  /*1f280*/  ISETP.GE.AND P6, PT, R19.reuse, R0, PT ;  /* 0x000000001300720c */ /* 0x040fe20003fc6270 */
[----:B------:R-:W-:Y:S01]  /*1f290*/  VIADD R4, R22, 0x29 ;  /* 0x0000002916047836 */ /* 0x000fe20000000000 */
[----:B------:R-:W-:Y:S01]  /*1f2a0*/  ISETP.GE.AND P5, PT, R19, R2, PT ;  /* 0x000000021300720c */ /* 0x000fe20003fa6270 */
[----:B------:R-:W-:Y:S01]  /*1f2b0*/  HMMA.16816.F32.BF16 R28, R24, R6, R28 ;  /* 0x00000006181c723c */ /* 0x000fe2000004181c */
[----:B------:R-:W-:-:S02]  /*1f2c0*/  FSEL R192, R172, -INF , !P6 ;  /* 0xff800000acc07808 */ /* 0x000fc40007000000 */
[----:B------:R-:W-:Y:S02]  /*1f2d0*/  I2FP.F32.S32 R19, R18 ;  /* 0x0000001200137245 */ /* 0x000fe40000201400 */
[----:B------:R-:W-:Y:S02]  /*1f2e0*/  FSEL R188, R174, -INF , !P5 ;  /* 0xff800000aebc7808 */ /* 0x000fe40006800000 */
[----:B------:R-:W-:Y:S01]  /*1f2f0*/  ISETP.GE.AND P6, PT, R167, R0, PT ;  /* 0x00000000a700720c */ /* 0x000fe20003fc6270 */
[-C--:B------:R-:W-:Y:S01]  /*1f300*/  FFMA.FTZ R168, R3, R19.reuse, R168 ;  /* 0x0000001303a87223 */ /* 0x080fe200000100a8 */
[----:B------:R-:W-:Y:S01]  /*1f310*/  ISETP.GE.AND P5, PT, R167, R2, PT ;  /* 0x00000002a700720c */ /* 0x000fe20003fa6270 */
[----:B------:R-:W-:Y:S01]  /*1f320*/  FFMA.FTZ R170, R3, R19, R170 ;  /* 0x0000001303aa7223 */ /* 0x000fe200000100aa */
[----:B------:R-:W-:Y:S02]  /*1f330*/  FSEL R194, R173, -INF , !P6 ;  /* 0xff800000adc27808 */ /* 0x000fe40007000000 */
[----:B------:R-:W-:-:S02]  /*1f340*/  FSEL R189, R175, -INF , !P5 ;  /* 0xff800000afbd7808 */ /* 0x000fc40006800000 */
[C---:B------:R-:W-:Y:S02]  /*1f350*/  ISETP.GE.AND P6, PT, R18.reuse, R0, PT ;  /* 0x000000001200720c */ /* 0x040fe40003fc6270 */
[----:B------:R-:W-:Y:S02]  /*1f360*/  ISETP.GE.AND P5, PT, R18, R2, PT ;  /* 0x000000021200720c */ /* 0x000fe40003fa6270 */
[----:B------:R-:W-:Y:S02]  /*1f370*/  FSEL R191, R168, -INF , !P6 ;  /* 0xff800000a8bf7808 */ /* 0x000fe40007000000 */
[----:B------:R-:W-:Y:S02]  /*1f380*/  FSEL R187, R170, -INF , !P5 ;  /* 0xff800000aabb7808 */ /* 0x000fe40006800000 */
[----:B------:R-:W-:Y:S02]  /*1f390*/  I2FP.F32.S32 R5, R4 ;  /* 0x0000000400057245 */ /* 0x000fe40000201400 */
[----:B------:R-:W-:-:S02]  /*1f3a0*/  ISETP.GE.AND P6, PT, R4, R0, PT ;  /* 0x000000000400720c */ /* 0x000fc40003fc6270 */
[----:B------:R-:W-:Y:S01]  /*1f3b0*/  ISETP.GE.AND P5, PT, R4, R2, PT ;  /* 0x000000020400720c */ /* 0x000fe20003fa6270 */
[C---:B------:R-:W-:Y:S02]  /*1f3c0*/  VIADD R4, R22.reuse, 0x30 ;  /* 0x0000003016047836 */ /* 0x040fe40000000000 */
[CC--:B------:R-:W-:Y:S01]  /*1f3d0*/  FFMA.FTZ R169, R3.reuse, R5.reuse, R169 ;  /* 0x0000000503a97223 */ /* 0x0c0fe200000100a9 */
[----:B------:R-:W-:Y:S01]  /*1f3e0*/  FFMA.FTZ R171, R3, R5, R171 ;  /* 0x0000000503ab7223 */ /* 0x000fe200000100ab */
[----:B------:R-:W-:Y:S01]  /*1f3f0*/  VIADD R5, R22, 0x31 ;  /* 0x0000003116057836 */ /* 0x000fe20000000000 */
[----:B------:R-:W-:Y:S02]  /*1f400*/  I2FP.F32.S32 R7, R4 ;  /* 0x0000000400077245 */ /* 0x000fe40000201400 */
[----:B------:R-:W-:Y:S02]  /*1f410*/  FSEL R193, R169, -INF , !P6 ;  /* 0xff800000a9c17808 */ /* 0x000fe40007000000 */
[----:B------:R-:W-:Y:S01]  /*1f420*/  FSEL R190, R171, -INF , !P5 ;  /* 0xff800000abbe7808 */ /* 0x000fe20006800000 */
[CC--:B------:R-:W-:Y:S01]  /*1f430*/  FFMA.FTZ R32, R3.reuse, R7.reuse, R32 ;  /* 0x0000000703207223 */ /* 0x0c0fe20000010020 */
[----:B------:R-:W-:Y:S01]  /*1f440*/  FFMA.FTZ R34, R3, R7, R34 ;  /* 0x0000000703227223 */ /* 0x000fe20000010022 */
[----:B------:R-:W-:-:S02]  /*1f450*/  ISETP.GE.AND P6, PT, R4, R0, PT ;  /* 0x000000000400720c */ /* 0x000fc40003fc6270 */
        /* <DEDUP_REMOVED lines=8> */
[----:B------:R-:W-:-:S02]  /*1f4e0*/  ISETP.GE.AND P5, PT, R5, R2, PT ;  /* 0x000000020500720c */ /* 0x000fc40003fa6270 */
[----:B------:R-:W-:Y:S02]  /*1f4f0*/  I2FP.F32.S32 R5, R4 ;  /* 0x0000000400057245 */ /* 0x000fe40000201400 */
[----:B------:R-:W-:Y:S02]  /*1f500*/  I2FP.F32.S32 R6, R22 ;  /* 0x0000001600067245 */ /* 0x000fe40000201400 */
[----:B------:R-:W-:Y:S01]  /*1f510*/  FSEL R175, R33, -INF , !P6 ;  /* 0xff80000021af7808 */ /* 0x000fe20007000000 */
[CC--:B------:R-:W-:Y:S01]  /*1f520*/  FFMA.FTZ R28, R3.reuse, R5.reuse, R28 ;  /* 0x00000005031c7223 */ /* 0x0c0fe2000001001c */
[----:B------:R-:W-:Y:S01]  /*1f530*/  FFMA.FTZ R30, R3, R5, R30 ;  /* 0x00000005031e7223 */ /* 0x000fe2000001001e */
[----:B------:R-:W-:Y:S01]  /*1f540*/  ISETP.GE.AND P6, PT, R4, R0, PT ;  /* 0x000000000400720c */ /* 0x000fe20003fc6270 */
[----:B------:R-:W-:Y:S01]  /*1f550*/  VIADD R5, R22, 0x39 ;  /* 0x0000003916057836 */ /* 0x000fe20000000000 */
[----:B------:R-:W-:Y:S01]  /*1f560*/  FSEL R170, R35, -INF , !P5 ;  /* 0xff80000023aa7808 */ /* 0x000fe20006800000 */
[C---:B------:R-:W-:Y:S01]  /*1f570*/  FFMA.FTZ R14, R3.reuse, R6, R14 ;  /* 0x00000006030e7223 */ /* 0x040fe2000001000e */
[----:B------:R-:W-:Y:S01]  /*1f580*/  ISETP.GE.AND P5, PT, R4, R2, PT ;  /* 0x000000020400720c */ /* 0x000fe20003fa6270 */
[----:B------:R-:W-:Y:S01]  /*1f590*/  FFMA.FTZ R4, R3, R6, R12 ;  /* 0x0000000603047223 */ /* 0x000fe2000001000c */
[----:B------:R-:W-:-:S02]  /*1f5a0*/  FSEL R173, R28, -INF , !P6 ;  /* 0xff8000001cad7808 */ /* 0x000fc40007000000 */
[----:B------:R-:W-:Y:S02]  /*1f5b0*/  ISETP.GE.AND P6, PT, R22, R0, PT ;  /* 0x000000001600720c */ /* 0x000fe40003fc6270 */
[----:B------:R-:W-:Y:S02]  /*1f5c0*/  I2FP.F32.S32 R6, R5 ;  /* 0x0000000500067245 */ /* 0x000fe40000201400 */
[----:B------:R-:W-:Y:S02]  /*1f5d0*/  FSEL R28, R30, -INF , !P5 ;  /* 0xff8000001e1c7808 */ /* 0x000fe40006800000 */
[----:B------:R-:W-:Y:S01]  /*1f5e0*/  ISETP.GE.AND P5, PT, R22, R2, PT ;  /* 0x000000021600720c */ /* 0x000fe20003fa6270 */
[CC--:B------:R-:W-:Y:S01]  /*1f5f0*/  FFMA.FTZ R29, R3.reuse, R6.reuse, R29 ;  /* 0x00000006031d7223 */ /* 0x0c0fe2000001001d */
[----:B------:R-:W-:Y:S01]  /*1f600*/  FSEL R4, R4, -INF , !P6 ;  /* 0xff80000004047808 */ /* 0x000fe20007000000 */
[----:B------:R-:W-:Y:S01]  /*1f610*/  FFMA.FTZ R31, R3, R6, R31 ;  /* 0x00000006031f7223 */ /* 0x000fe2000001001f */
[----:B------:R-:W-:-:S02]  /*1f620*/  ISETP.GE.AND P6, PT, R5, R0, PT ;  /* 0x000000000500720c */ /* 0x000fc40003fc6270 */
[----:B------:R-:W-:Y:S02]  /*1f630*/  FSEL R0, R14, -INF , !P5 ;  /* 0xff8000000e007808 */ /* 0x000fe40006800000 */
        /* <DEDUP_REMOVED lines=10> */
[C---:B------:R-:W-:Y:S02]  /*1f6e0*/  R2UR UR12, R8.reuse ;  /* 0x00000000080c72ca */ /* 0x040fe400000e0000 */
        /* <DEDUP_REMOVED lines=29> */
[----:B------:R-:W-:Y:S02]  /*1f8c0*/  ISETP.GE.AND P5, PT, R5, RZ, PT ;  /* 0x000000ff0500720c */ /* 0x000fe40003fa6270 */
[-C--:B------:R-:W-:Y:S02]  /*1f8d0*/  ISETP.GE.U32.AND P0, PT, R7, R12.reuse, PT ;  /* 0x0000000c0700720c */ /* 0x080fe40003f06070 */
[-C--:B------:R-:W-:Y:S02]  /*1f8e0*/  @!P4 IADD3 R2, R2, -R12.reuse, RZ ;  /* 0x8000000c0202c210 */ /* 0x080fe40007ffe0ff */
[----:B------:R-:W-:Y:S02]  /*1f8f0*/  @!P4 IADD3 R19, R19, 0x1, RZ ;  /* 0x000000011313c810 */ /* 0x000fe40007ffe0ff */
[----:B------:R-:W-:-:S02]  /*1f900*/  ISETP.GE.U32.AND P6, PT, R2, R12, PT ;  /* 0x0000000c0200720c */ /* 0x000fc40003fc6070 */
[----:B------:R-:W-:Y:S02]  /*1f910*/  ISETP.NE.AND P4, PT, R22, RZ, PT ;  /* 0x000000ff1600720c */ /* 0x000fe40003f85270 */
[----:B------:R-:W-:-:S03]  /*1f920*/  LOP3.LUT R2, RZ, R22, RZ, 0x33, !PT ;  /* 0x00000016ff027212 */ /* 0x000fc600078e33ff */
[----:B------:R-:W-:Y:S01]  /*1f930*/  @P0 VIADD R18, R18, 0x1 ;  /* 0x0000000112120836 */ /* 0x000fe20000000000 */
[----:B------:R-:W-:-:S03]  /*1f940*/  ISETP.GE.AND P0, PT, R14, RZ, PT ;  /* 0x000000ff0e00720c */ /* 0x000fc60003f06270 */
[----:B------:R-:W-:Y:S02]  /*1f950*/  IMAD.MOV.U32 R6, RZ, RZ, R18 ;  /* 0x000000ffff067224 */ /* 0x000fe400078e0012 */
[----:B------:R-:W-:Y:S02]  /*1f960*/  @P6 VIADD R19, R19, 0x1 ;  /* 0x0000000113136836 */ /* 0x000fe40000000000 */
[----:B------:R-:W-:-:S03]  /*1f970*/  @!P5 IMAD.MOV R6, RZ, RZ, -R6 ;  /* 0x000000ffff06d224 */ /* 0x000fc600078e0a06 */
[----:B------:R-:W-:Y:S02]  /*1f980*/  MOV R7, R19 ;  /* 0x0000001300077202 */ /* 0x000fe40000000f00 */
[----:B------:R-:W-:Y:S01]  /*1f990*/  SEL R6, R2, R6, !P4 ;  /* 0x0000000602067207 */ /* 0x000fe20006000000 */
[----:B------:R-:W2:Y:S02]  /*1f9a0*/  LD.E.64 R18, desc[UR4][R10.64+0x38] ;  /* 0x000038040a127980 */ /* 0x000ea4000c101b00 */
[----:B------:R-:W-:Y:S02]  /*1f9b0*/  @!P0 IMAD.MOV R7, RZ, RZ, -R7 ;  /* 0x000000ffff078224 */ /* 0x000fe400078e0a07 */
[----:B------:R-:W-:-:S03]  /*1f9c0*/  IMAD.WIDE R26, R6, 0x4, R244 ;  /* 0x00000004061a7825 */ /* 0x000fc600078e02f4 */
[----:B------:R-:W-:Y:S02]  /*1f9d0*/  SEL R7, R2, R7, !P4 ;  /* 0x0000000702077207 */ /* 0x000fe40006000000 */
[----:B------:R1:W3:Y:S03]  /*1f9e0*/  LD.E R5, desc[UR12][R26.64] ;  /* 0x0000000c1a057980 */ /* 0x0002e6000c101900 */
[----:B------:R-:W-:-:S05]  /*1f9f0*/  IMAD.WIDE R24, R7, 0x4, R244 ;  /* 0x0000000407187825 */ /* 0x000fca00078e02f4 */
[----:B------:R-:W3:Y:S04]  /*1fa00*/  LD.E R2, desc[UR10][R24.64] ;  /* 0x0000000a18027980 */ /* 0x000ee8000c101900 */
[----:B------:R-:W4:Y:S01]  /*1fa10*/  LD.E.64 R24, desc[UR8][R10.64+0x20] ;  /* 0x000020080a187980 */ /* 0x000f22000c101b00 */
[----:B------:R-:W-:-:S05]  /*1fa20*/  IADD3 R6, R6, -R7, RZ ;  /* 0x8000000706067210 */ /* 0x000fca0007ffe0ff */
[----:B------:R-:W-:-:S05]  /*1fa30*/  IMAD R22, R22, R6, -0x40 ;  /* 0xffffffc016167424 */ /* 0x000fca00078e0206 */
[----:B------:R-:W-:Y:S01]  /*1fa40*/  SHF.R.S32.HI R7, RZ, 0x1f, R22 ;  /* 0x0000001fff077819 */ /* 0x000fe20000011416 */
[-C--:B--2---:R-:W-:Y:S02]  /*1fa50*/  IMAD R6, R19, R22.reuse, RZ ;  /* 0x0000001613067224 */ /* 0x084fe400078e02ff */
[----:B-1----:R-:W-:-:S04]  /*1fa60*/  IMAD.WIDE.U32 R26, R18, R22, RZ ;  /* 0x00000016121a7225 */ /* 0x002fc800078e00ff */
        /* <DEDUP_REMOVED lines=10> */
.L_x_3300:
[----:B------:R-:W-:Y:S02]  /*1fb10*/  R2UR UR4, R8 ;  /* 0x00000000080472ca */ /* 0x000fe400000e0000 */
[----:B------:R-:W-:-:S13]  /*1fb20*/  R2UR UR5, R9 ;  /* 0x00000000090572ca */ /* 0x000fda00000e0000 */
[----:B------:R-:W2:Y:S02]  /*1fb30*/  LD.E R12, desc[UR4][R10.64+0x38] ;  /* 0x000038040a0c7980 */ /* 0x000ea4000c101900 */
[----:B--2---:R-:W-:-:S05]  /*1fb40*/  IMAD.U32 R12, R12, -0x40, RZ ;  /* 0xffffffc00c0c7824 */ /* 0x004fca00078e00ff */
[----:B------:R-:W-:Y:S02]  /*1fb50*/  SHF.R.S32.HI R7, RZ, 0x1f, R12 ;  /* 0x0000001fff077819 */ /* 0x000fe4000001140c */
.L_x_3301:
[----:B------:R-:W-:Y:S05]  /*1fb60*/  BSYNC B0 ;  /* 0x0000000000007941 */ /* 0x000fea0003800000 */
.L_x_3299:
[----:B------:R-:W-:Y:S02]  /*1fb70*/  LOP3.LUT R5, R247, 0x1, RZ, 0xc0, !PT ;  /* 0x00000001f7057812 */ /* 0x000fe400078ec0ff */
[-C--:B------:R-:W-:Y:S02]  /*1fb80*/  @P3 IADD3 R6, P0, R12, R233.reuse, RZ ;  /* 0x000000e90c063210 */ /* 0x080fe40007f1e0ff */
[----:B------:R-:W-:Y:S02]  /*1fb90*/  ISETP.NE.U32.AND P6, PT, R5, 0x1, PT ;  /* 0x000000010500780c */ /* 0x000fe40003fc5070 */
[----:B------:R-:W-:Y:S01]  /*1fba0*/  @P3 LEA R34, P5, R6, R236, 0x1 ;  /* 0x000000ec06223211 */ /* 0x000fe200078a08ff */
[----:B------:R-:W-:Y:S01]  /*1fbb0*/  @P3 IMAD.X R2, R7, 0x1, R234, P0 ;  /* 0x0000000107023824 */ /* 0x000fe200000e06ea */
[CC--:B------:R-:W-:Y:S02]  /*1fbc0*/  @P2 IADD3 R14, P0, R12.reuse, R233.reuse, RZ ;  /* 0x000000e90c0e2210 */ /* 0x0c0fe40007f1e0ff */
[----:B------:R-:W-:-:S02]  /*1fbd0*/  @P1 IADD3 R5, P4, R12, R233, RZ ;  /* 0x000000e90c051210 */ /* 0x000fc40007f9e0ff */
[-C--:B------:R-:W-:Y:S01]  /*1fbe0*/  @P3 LEA.HI.X R35, R6, R235.reuse, R2, 0x1, P5 ;  /* 0x000000eb06233211 */ /* 0x080fe200028f0c02 */
[C-C-:B------:R-:W-:Y:S01]  /*1fbf0*/  @P2 IMAD.X R6, R7.reuse, 0x1, R234.reuse, P0 ;  /* 0x0000000107062824 */ /* 0x140fe200000e06ea */
[CC--:B------:R-:W-:Y:S01]  /*1fc00*/  @P2 LEA R32, P0, R14.reuse, R236.reuse, 0x1 ;  /* 0x000000ec0e202211 */ /* 0x0c0fe200078008ff */
[----:B------:R-:W-:Y:S01]  /*1fc10*/  @P1 IMAD.X R2, R7, 0x1, R234, P4 ;  /* 0x0000000107021824 */ /* 0x000fe200020e06ea */
[----:B------:R-:W-:Y:S02]  /*1fc20*/  @P1 LEA R30, P4, R5, R236, 0x1 ;  /* 0x000000ec051e1211 */ /* 0x000fe400078808ff */
[----:B------:R-:W-:Y:S02]  /*1fc30*/  @P2 LEA.HI.X R33, R14, R235, R6, 0x1, P0 ;  /* 0x000000eb0e212211 */ /* 0x000fe400000f0c06 */
[----:B------:R-:W-:Y:S02]  /*1fc40*/  @!P6 R2UR UR8, R8 ;  /* 0x000000000808e2ca */ /* 0x000fe400000e0000 */
[----:B------:R-:W-:-:S02]  /*1fc50*/  @!P6 R2UR UR9, R9 ;  /* 0x000000000909e2ca */ /* 0x000fc400000e0000 */
[----:B------:R-:W-:Y:S02]  /*1fc60*/  IADD3 R6, P5, P0, R233, R233, R12 ;  /* 0x000000e9e9067210 */ /* 0x000fe400078be00c */
[----:B------:R-:W-:Y:S02]  /*1fc70*/  @P1 LEA.HI.X R31, R5, R235, R2, 0x1, P4 ;  /* 0x000000eb051f1211 */ /* 0x000fe400020f0c02 */
[----:B------:R-:W-:Y:S02]  /*1fc80*/  LEA R168, P4, R12, R236, 0x1 ;  /* 0x000000ec0ca87211 */ /* 0x000fe400078808ff */
[----:B------:R-:W-:Y:S02]  /*1fc90*/  @P3 R2UR UR4, R8 ;  /* 0x00000000080432ca */ /* 0x000fe400000e0000 */
[----:B------:R-:W-:Y:S02]  /*1fca0*/  @P3 R2UR UR5, R9 ;  /* 0x00000000090532ca */ /* 0x000fe400000e0000 */
[----:B------:R-:W-:-:S02]  /*1fcb0*/  IADD3.X R5, R234, R234, R7, P5, P0 ;  /* 0x000000eaea057210 */ /* 0x000fc40002fe0407 */
[CC--:B------:R-:W-:Y:S02]  /*1fcc0*/  @!P6 LEA R166, P0, R6.reuse, R236.reuse, 0x1 ;  /* 0x000000ec06a6e211 */ /* 0x0c0fe400078008ff */
[-C--:B------:R-:W-:Y:S02]  /*1fcd0*/  @P3 LEA R26, P5, R6, R236.reuse, 0x1 ;  /* 0x000000ec061a3211 */ /* 0x080fe400078a08ff */
[-C--:B------:R-:W-:Y:S02]  /*1fce0*/  LEA.HI.X R169, R12, R235.reuse, R7, 0x1, P4 ;  /* 0x000000eb0ca97211 */ /* 0x080fe400020f0c07 */
[CCC-:B------:R-:W-:Y:S02]  /*1fcf0*/  @!P6 LEA.HI.X R167, R6.reuse, R235.reuse, R5.reuse, 0x1, P0 ;  /* 0x000000eb06a7e211 */ /* 0x1c0fe400000f0c05 */
[C---:B------:R-:W-:Y:S01]  /*1fd00*/  @P3 LEA.HI.X R27, R6.reuse, R235, R5, 0x1, P5 ;  /* 0x000000eb061b3211 */ /* 0x040fe200028f0c05 */
[----:B------:R-:W-:Y:S01]  /*1fd10*/  @!PT LDS RZ, [RZ] ;  /* 0x00000000fffff984 */ /* 0x000fe20000000800 */
[----:B------:R-:W-:Y:S01]  /*1fd20*/  @!PT LDS RZ, [RZ] ;  /* 0x00000000fffff984 */ /* 0x000fe20000000800 */
[----:B------:R-:W-:Y:S01]  /*1fd30*/  @!PT LDS RZ, [RZ] ;  /* 0x00000000fffff984 */ /* 0x000fe20000000800 */
[----:B------:R1:W-:Y:S01]  /*1fd40*/  @!P6 LDGSTS.E.BYPASS.LTC128B.128 [R243+0x8000], desc[UR8][R168.64] ;  /* 0x08000000a8f3efae */ /* 0x0003e2000b901d48 */
[----:B------:R-:W-:-:S02]  /*1fd50*/  @P2 LEA R24, P4, R6, R236, 0x1 ;  /* 0x000000ec06182211 */ /* 0x000fc400078808ff */
[C---:B------:R-:W-:Y:S01]  /*1fd60*/  @P1 LEA R18, P0, R6.reuse, R236, 0x1 ;  /* 0x000000ec06121211 */ /* 0x040fe200078008ff */
[----:B------:R1:W-:Y:S01]  /*1fd70*/  @P6 STS.128 [R243+0x8000], RZ ;  /* 0x008000fff3006388 */ /* 0x0003e20000000c00 */
[----:B------:R-:W-:Y:S02]  /*1fd80*/  IADD3 R2, P5, R6, R233, RZ ;  /* 0x000000e906027210 */ /* 0x000fe40007fbe0ff */
[----:B------:R-:W-:Y:S01]  /*1fd90*/  @P2 R2UR UR8, R8 ;  /* 0x00000000080822ca */ /* 0x000fe200000e0000 */
[----:B------:R-:W-:Y:S01]  /*1fda0*/  @!PT LDS RZ, [RZ] ;  /* 0x00000000fffff984 */ /* 0x000fe20000000800 */
[----:B------:R-:W-:Y:S01]  /*1fdb0*/  @!PT LDS RZ, [RZ] ;  /* 0x00000000fffff984 */ /* 0x000fe20000000800 */
[----:B------:R-:W-:Y:S01]  /*1fdc0*/  @!PT LDS RZ, [RZ] ;  /* 0x00000000fffff984 */ /* 0x000fe20000000800 */
[----:B------:R1:W-:Y:S01]  /*1fdd0*/  @P3 LDGSTS.E.BYPASS.LTC128B.128 [R243+0xa000], desc[UR4][R168.64+0x80] ;  /* 0x0a000080a8f33fae */ /* 0x0003e2000b901d44 */
[----:B------:R-:W-:Y:S02]  /*1fde0*/  @P2 R2UR UR9, R9 ;  /* 0x00000000090922ca */ /* 0x000fe400000e0000 */
[CCC-:B------:R-:W-:Y:S01]  /*1fdf0*/  @P2 LEA.HI.X R25, R6.reuse, R235.reuse, R5.reuse, 0x1, P4 ;  /* 0x000000eb06192211 */ /* 0x1c0fe200020f0c05 */
[----:B------:R1:W-:Y:S01]  /*1fe00*/  @!P3 STS.128 [R243+0xa000], RZ ;  /* 0x00a000fff300b388 */ /* 0x0003e20000000c00 */
[----:B------:R-:W-:Y:S01]  /*1fe10*/  @P1 LEA.HI.X R19, R6, R235, R5, 0x1, P0 ;  /* 0x000000eb06131211 */ /* 0x000fe200000f0c05 */
[----:B------:R-:W-:Y:S01]  /*1fe20*/  IMAD.X R5, R5, 0x1, R234, P5 ;  /* 0x0000000105057824 */ /* 0x000fe200028e06ea */
[----:B------:R-:W-:-:S02]  /*1fe30*/  @!P6 IADD3 R12, P4, R12, R233, RZ ;  /* 0x000000e90c0ce210 */ /* 0x000fc40007f9e0ff */
[----:B------:R-:W-:Y:S02]  /*1fe40*/  @P1 R2UR UR10, R8 ;  /* 0x00000000080a12ca */ /* 0x000fe400000e0000 */
[----:B------:R-:W-:Y:S01]  /*1fe50*/  @P1 R2UR UR11, R9 ;  /* 0x00000000090b12ca */ /* 0x000fe200000e0000 */
[----:B------:R-:W-:Y:S01]  /*1fe60*/  @!P6 IMAD.X R7, R7, 0x1, R234, P4 ;  /* 0x000000010707e824 */ /* 0x000fe200020e06ea */
[----:B------:R-:W-:Y:S01]  /*1fe70*/  @P3 LEA R202, P5, R2, R236, 0x1 ;  /* 0x000000ec02ca3211 */ /* 0x000fe200078a08ff */
[----:B------:R-:W-:Y:S01]  /*1fe80*/  @!PT LDS RZ, [RZ] ;  /* 0x00000000fffff984 */ /* 0x000fe20000000800 */
[----:B------:R-:W-:Y:S01]  /*1fe90*/  @!PT LDS RZ, [RZ] ;  /* 0x00000000fffff984 */ /* 0x000fe20000000800 */
[----:B------:R-:W-:Y:S01]  /*1fea0*/  @!PT LDS RZ, [RZ] ;  /* 0x00000000fffff984 */ /* 0x000fe20000000800 */
[----:B------:R1:W-:Y:S01]  /*1feb0*/  @P2 LDGSTS.E.BYPASS.LTC128B.128 [R243+0xc000], desc[UR8][R168.64+0x100] ;  /* 0x0c000100a8f32fae */ /* 0x0003e2000b901d48 */
[----:B------:R-:W-:Y:S02]  /*1fec0*/  @!P6 R2UR UR4, R8 ;  /* 0x000000000804e2ca */ /* 0x000fe400000e0000 */
[----:B------:R-:W-:Y:S01]  /*1fed0*/  @!P6 R2UR UR5, R9 ;  /* 0x000000000905e2ca */ /* 0x000fe200000e0000 */
[----:B------:R1:W-:Y:S01]  /*1fee0*/  @!P2 STS.128 [R243+0xc000], RZ ;  /* 0x00c000fff300a388 */ /* 0x0003e20000000c00 */
[----:B------:R-:W-:-:S02]  /*1fef0*/  @P3 LEA.HI.X R203, R2, R235, R5, 0x1, P5 ;  /* 0x000000eb02cb3211 */ /* 0x000fc400028f0c05 */
[----:B------:R-:W-:Y:S02]  /*1ff00*/  @!P6 LEA R6, P5, R12, R236, 0x1 ;  /* 0x000000ec0c06e211 */ /* 0x000fe400078a08ff */
[----:B------:R-:W-:Y:S01]  /*1ff10*/  @P3 R2UR UR8, R8 ;  /* 0x00000000080832ca */ /* 0x000fe200000e0000 */
[----:B------:R-:W-:Y:S01]  /*1ff20*/  @!PT LDS RZ, [RZ] ;  /* 0x00000000fffff984 */ /* 0x000fe20000000800 */
[----:B------:R-:W-:Y:S01]  /*1ff30*/  @!PT LDS RZ, [RZ] ;  /* 0x00000000fffff984 */ /* 0x000fe20000000800 */
[----:B------:R-:W-:Y:S01]  /*1ff40*/  @!PT LDS RZ, [RZ] ;  /* 0x00000000fffff984 */ /* 0x000fe20000000800 */
[----:B------:R1:W-:Y:S01]  /*1ff50*/  @P1 LDGSTS.E.BYPASS.LTC128B.128 [R243+0xe000], desc[UR10][R168.64+0x180] ;  /* 0x0e000180a8f31fae */ /* 0x0003e2000b901d4a */
[----:B------:R-:W-:Y:S02]  /*1ff60*/  @!P6 LEA.HI.X R7, R12, R235, R7, 0x1, P5 ;  /* 0x000000eb0c07e211 */ /* 0x000fe400028f0c07 */
[C---:B------:R-:W-:Y:S01]  /*1ff70*/  @P3 R2UR UR9, R9.reuse ;  /* 0x00000000090932ca */ /* 0x040fe200000e0000 */
[----:B------:R1:W-:Y:S01]  /*1ff80*/  @!P1 STS.128 [R243+0xe000], RZ ;  /* 0x00e000fff3009388 */ /* 0x0003e20000000c00 */
[C---:B------:R-:W-:Y:S02]  /*1ff90*/  @P1 R2UR UR12, R8.reuse ;  /* 0x00000000080c12ca */ /* 0x040fe400000e0000 */
[----:B------:R-:W-:Y:S01]  /*1ffa0*/  @P1 R2UR UR13, R9 ;  /* 0x00000000090d12ca */ /* 0x000fe200000e0000 */
[----:B------:R-:W-:Y:S01]  /*1ffb0*/  @!PT LDS RZ, [RZ] ;  /* 0x00000000fffff984 */ /* 0x000fe20000000800 */
[----:B------:R-:W-:Y:S01]  /*1ffc0*/  @!PT LDS RZ, [RZ] ;  /* 0x00000000fffff984 */ /* 0x000fe20000000800 */
[----:B------:R-:W-:Y:S01]  /*1ffd0*/  @!PT LDS RZ, [RZ] ;  /* 0x00000000fffff984 */ /* 0x000fe20000000800 */
[----:B------:R1:W-:Y:S01]  /*1ffe0*/  @!P6 LDGSTS.E.BYPASS.LTC128B.128 [R243+0x8800], desc[UR4][R6.64] ;  /* 0x0880000006f3efae */ /* 0x0003e2000b901d44 */
[----:B------:R-:W-:-:S02]  /*1fff0*/  @P2 R2UR UR4, R8 ;  /* 0x00000000080422ca */ /* 0x000fc400000e0000 */
[C---:B------:R-:W-:Y:S01]  /*20000*/  @P2 R2UR UR5, R9.reuse ;  /* 0x00000000090522ca */ /* 0x040fe200000e0000 */
[----:B------:R1:W-:Y:S01]  /*20010*/  @P6 STS.128 [R243+0x8800], RZ ;  /* 0x008800fff3006388 */ /* 0x0003e20000000c00 */
[C---:B------:R-:W-:Y:S02]  /*20020*/  @!P6 R2UR UR10, R8.reuse ;  /* 0x00000000080ae2ca */ /* 0x040fe400000e0000 */
[C---:B------:R-:W-:Y:S01]  /*20030*/  @!P6 R2UR UR11, R9.reuse ;  /* 0x00000000090be2ca */ /* 0x040fe200000e0000 */
[----:B------:R-:W-:Y:S01]  /*20040*/  @!PT LDS RZ, [RZ] ;  /* 0x00000000fffff984 */ /* 0x000fe20000000800 */
[----:B------:R-:W-:Y:S01]  /*20050*/  @!PT LDS RZ, [RZ] ;  /* 0x00000000fffff984 */ /* 0x000fe20000000800 */
[----:B------:R-:W-:Y:S01]  /*20060*/  @!PT LDS RZ, [RZ] ;  /* 0x00000000fffff984 */ /* 0x000fe20000000800 */
[----:B------:R1:W-:Y:S01]  /*20070*/  @P3 LDGSTS.E.BYPASS.LTC128B.128 [R243+0xa800], desc[UR8][R34.64+0x80] ;  /* 0x0a80008022f33fae */ /* 0x0003e2000b901d48 */
[----:B------:R-:W-:Y:S02]  /*20080*/  @P1 R2UR UR14, R8 ;  /* 0x00000000080e12ca */ /* 0x000fe400000e0000 */
[----:B------:R-:W-:Y:S01]  /*20090*/  @P1 R2UR UR15, R9 ;  /* 0x00000000090f12ca */ /* 0x000fe200000e0000 */
[----:B------:R1:W-:Y:S01]  /*200a0*/  @!P3 STS.128 [R243+0xa800], RZ ;  /* 0x00a800fff300b388 */ /* 0x0003e20000000c00 */
[----:B------:R-:W-:-:S02]  /*200b0*/  @!P6 LEA R250, P0, R2, R236, 0x1 ;  /* 0x000000ec02fae211 */ /* 0x000fc400078008ff */
[CC--:B------:R-:W-:Y:S01]  /*200c0*/  @P2 LEA R200, P4, R2.reuse, R236.reuse, 0x1 ;  /* 0x000000ec02c82211 */ /* 0x0c0fe200078808ff */
[----:B------:R-:W-:Y:S01]  /*200d0*/  @!PT LDS RZ, [RZ] ;  /* 0x00000000fffff984 */ /* 0x000fe20000000800 */
[----:B------:R-:W-:Y:S01]  /*200e0*/  @!PT LDS RZ, [RZ] ;  /* 0x00000000fffff984 */ /* 0x000fe20000000800 */
[----:B------:R-:W-:Y:S01]  /*200f0*/  @!PT LDS RZ, [RZ] ;  /* 0x00000000fffff984 */ /* 0x000fe20000000800 */
[----:B------:R1:W-:Y:S01]  /*20100*/  @P2 LDGSTS.E.BYPASS.LTC128B.128 [R243+0xc800], desc[UR4][R32.64+0x100] ;  /* 0x0c80010020f32fae */ /* 0x0003e2000b901d44 */
[CCC-:B------:R-:W-:Y:S02]  /*20110*/  @!P6 LEA.HI.X R251, R2.reuse, R235.reuse, R5.reuse, 0x1, P0 ;  /* 0x000000eb02fbe211 */ /* 0x1c0fe400000f0c05 */
[C---:B------:R-:W-:Y:S01]  /*20120*/  @P1 LEA R198, P0, R2.reuse, R236, 0x1 ;  /* 0x000000ec02c61211 */ /* 0x040fe200078008ff */
[----:B------:R1:W-:Y:S01]  /*20130*/  @!P2 STS.128 [R243+0xc800], RZ ;  /* 0x00c800fff300a388 */ /* 0x0003e20000000c00 */
[CCC-:B------:R-:W-:Y:S01]  /*20140*/  @P2 LEA.HI.X R201, R2.reuse, R235.reuse, R5.reuse, 0x1, P4 ;  /* 0x000000eb02c92211 */ /* 0x1c0fe200020f0c05 */
[----:B------:R-:W-:Y:S01]  /*20150*/  IMAD.MOV.U32 R236, RZ, RZ, R168 ;  /* 0x000000ffffec7224 */ /* 0x000fe200078e00a8 */
[----:B------:R-:W-:Y:S01]  /*20160*/  @P1 LEA.HI.X R199, R2, R235, R5, 0x1, P0 ;  /* 0x000000eb02c71211 */ /* 0x000fe200000f0c05 */
[----:B------:R-:W-:Y:S01]  /*20170*/  @!PT LDS RZ, [RZ] ;  /* 0x00000000fffff984 */ /* 0x000fe20000000800 */
[----:B------:R-:W-:Y:S01]  /*20180*/  @!PT LDS RZ, [RZ] ;  /* 0x00000000fffff984 */ /* 0x000fe20000000800 */
[----:B------:R-:W-:Y:S01]  /*20190*/  @!PT LDS RZ, [RZ] ;  /* 0x00000000fffff984 */ /* 0x000fe20000000800 */
[----:B------:R1:W-:Y:S01]  /*201a0*/  @P1 LDGSTS.E.BYPASS.LTC128B.128 [R243+0xe800], desc[UR12][R30.64+0x180] ;  /* 0x0e8001801ef31fae */ /* 0x0003e2000b901d4c */
[C---:B------:R-:W-:Y:S01]  /*201b0*/  @!P6 R2UR UR12, R8.reuse ;  /* 0x00000000080ce2ca */ /* 0x040fe200000e0000 */
[----:B------:R-:W-:Y:S01]  /*201c0*/  IMAD.MOV.U32 R235, RZ, RZ, R169 ;  /* 0x000000ffffeb7224 */ /* 0x000fe200078e00a9 */
        /* <DEDUP_REMOVED lines=49> */
.L_x_3298:
[----:B------:R-:W-:Y:S05]  /*204e0*/  BSYNC B1 ;  /* 0x0000000000017941 */ /* 0x000fea0003800000 */
.L_x_3297:
[----:B------:R-:W-:Y:S01]  /*204f0*/  R2UR UR4, R8 ;  /* 0x00000000080472ca */ /* 0x000fe200000e0000 */
[----:B-1----:R-:W-:Y:S01]  /*20500*/  LDSM.16.MT88.4 R24, [R221+0x12800] ;  /* 0x01280000dd18783b */ /* 0x002fe20000004200 */
[----:B------:R-:W-:-:S13]  /*20510*/  R2UR UR5, R9 ;  /* 0x00000000090572ca */ /* 0x000fda00000e0000 */
[----:B------:R1:W2:Y:S01]  /*20520*/  LD.E R31, desc[UR4][R10.64+0xdc] ;  /* 0x0000dc040a1f7980 */ /* 0x0002a2000c101900 */
        /* <DEDUP_REMOVED lines=12> */
[----:B------:R-:W-:Y:S01]  /*205f0*/  FMNMX.FTZ R6, R182, R6, !PT ;  /* 0x00000006b6067209 */ /* 0x000fe20007810000 */
[----:B-1----:R-:W-:Y:S01]  /*20600*/  LDSM.16.MT88.4 R8, [R222+0x10000] ;  /* 0x01000000de08783b */ /* 0x002fe20000004200 */
        /* <DEDUP_REMOVED lines=29> */
[----:B------:R-:W-:-:S05]  /*207e0*/  FSEL R5, R167, RZ, P0 ;  /* 0x000000ffa7057208 */ /* 0x000fca0000000000 */
[----:B------:R-:W-:Y:S01]  /*207f0*/  FADD.FTZ R5, R164, -R5 ;  /* 0x80000005a4057221 */ /* 0x000fe20000010000 */
[C---:B--2---:R-:W-:Y:S01]  /*20800*/  FMUL.FTZ R30, R31.reuse, R167 ;  /* 0x000000a71f1e7220 */ /* 0x044fe20000410000 */
[C---:B------:R-:W-:Y:S02]  /*20810*/  FMUL.FTZ R174, R31.reuse, R168 ;  /* 0x000000a81fae7220 */ /* 0x040fe40000410000 */
[----:B------:R-:W-:Y:S02]  /*20820*/  FMUL.FTZ R5, R31, R5 ;  /* 0x000000051f057220 */ /* 0x000fe40000410000 */
[----:B------:R-:W-:Y:S02]  /*20830*/  FSEL R30, R30, RZ, P0 ;  /* 0x000000ff1e1e7208 */ /* 0x000fe40000000000 */
[----:B------:R-:W1:Y:S01]  /*20840*/  MUFU.EX2 R164, R5 ;  /* 0x0000000500a47308 */ /* 0x000e620000000800 */
[----:B------:R-:W-:Y:S02]  /*20850*/  FSEL R174, R174, RZ, P1 ;  /* 0x000000ffaeae7208 */ /* 0x000fe40000800000 */
[-CC-:B------:R-:W-:Y:S01]  /*20860*/  FFMA.FTZ R32, R0, R31.reuse, -R30.reuse ;  /* 0x0000001f00207223 */ /* 0x180fe2000001081e */
[-CC-:B------:R-:W-:Y:S01]  /*20870*/  FFMA.FTZ R2, R15, R31.reuse, -R30.reuse ;  /* 0x0000001f0f027223 */ /* 0x180fe2000001081e */
[-C--:B------:R-:W-:Y:S01]  /*20880*/  FFMA.FTZ R0, R13, R31.reuse, -R30 ;  /* 0x0000001f0d007223 */ /* 0x080fe2000001081e */
[-CC-:B------:R-:W-:Y:S01]  /*20890*/  FFMA.FTZ R166, R4, R31.reuse, -R174.reuse ;  /* 0x0000001f04a67223 */ /* 0x180fe200000108ae */
[----:B------:R-:W2:Y:S01]  /*208a0*/  LDSM.16.MT88.4 R12, [R224+0x10000] ;  /* 0x01000000e00c783b */ /* 0x000ea20000004200 */
[----:B------:R-:W-:Y:S01]  /*208b0*/  FSEL R4, R168, RZ, P1 ;  /* 0x000000ffa8047208 */ /* 0x000fe20000800000 */
[-CC-:B------:R-:W-:Y:S01]  /*208c0*/  FFMA.FTZ R35, R197, R31.reuse, -R174.reuse ;  /* 0x0000001fc5237223 */ /* 0x180fe200000108ae */
[-CC-:B------:R-:W-:Y:S01]  /*208d0*/  FFMA.FTZ R34, R23, R31.reuse, -R174.reuse ;  /* 0x0000001f17227223 */ /* 0x180fe200000108ae */
[-C--:B------:R-:W-:Y:S01]  /*208e0*/  FFMA.FTZ R33, R17, R31.reuse, -R174 ;  /* 0x0000001f11217223 */ /* 0x080fe200000108ae */
[----:B------:R-:W-:Y:S01]  /*208f0*/  MUFU.EX2 R166, R166 ;  /* 0x000000a600a67308 */ /* 0x000fe20000000800 */
[----:B------:R-:W-:Y:S01]  /*20900*/  FADD.FTZ R4, R165, -R4 ;  /* 0x80000004a5047221 */ /* 0x000fe20000010000 */
[-C--:B------:R-:W-:Y:S01]  /*20910*/  FFMA.FTZ R165, R16, R31.reuse, -R30 ;  /* 0x0000001f10a57223 */ /* 0x080fe2000001081e */
[-CC-:B------:R-:W-:Y:S01]  /*20920*/  FFMA.FTZ R177, R21, R31.reuse, -R174.reuse ;  /* 0x0000001f15b17223 */ /* 0x180fe200000108ae */
[----:B------:R-:W3:Y:S01]  /*20930*/  LDSM.16.MT88.4 R16, [R221+0x10000] ;  /* 0x01000000dd10783b */ /* 0x000ee20000004200 */
[----:B------:R-:W-:Y:S01]  /*20940*/  FMUL.FTZ R4, R31, R4 ;  /* 0x000000041f047220 */ /* 0x000fe20000410000 */
[-C--:B-1----:R-:W-:Y:S01]  /*20950*/  FMUL.FTZ R162, R162, R164.reuse ;  /* 0x000000a4a2a27220 */ /* 0x082fe20000410000 */
        /* <DEDUP_REMOVED lines=56> */
[-CC-:B------:R-:W-:Y:S01]  /*20ce0*/  FFMA.FTZ R178, R20, R31.reuse, -R174.reuse ;  /* 0x0000001f14b27223 */ /* 0x180fe200000108ae */
[----:B------:R4:W5:Y:S01]  /*20cf0*/  MUFU.EX2 R169, R4 ;  /* 0x0000000400a97308 */ /* 0x0009620000000800 */
[----:B------:R-:W-:Y:S01]  /*20d00*/  LDSM.16.MT88.4 R20, [R221+0x16000] ;  /* 0x01600000dd14783b */ /* 0x000fe20000004200 */
[-C--:B------:R-:W-:Y:S01]  /*20d10*/  FMUL.FTZ R126, R126, R164.reuse ;  /* 0x000000a47e7e7220 */ /* 0x080fe20000410000 */
[-C--:B------:R-:W-:Y:S01]  /*20d20*/  FMUL.FTZ R127, R127, R164.reuse ;  /* 0x000000a47f7f7220 */ /* 0x080fe20000410000 */
[-C--:B------:R-:W-:Y:S01]  /*20d30*/  FMUL.FTZ R130, R130, R164.reuse ;  /* 0x000000a482827220 */ /* 0x080fe20000410000 */
[----:B------:R-:W-:Y:S01]  /*20d40*/  FMUL.FTZ R131, R131, R164 ;  /* 0x000000a483837220 */ /* 0x000fe20000410000 */
[-CC-:B------:R-:W-:Y:S01]  /*20d50*/  FFMA.FTZ R179, R179, R31.reuse, -R174.reuse ;  /* 0x0000001fb3b37223 */ /* 0x180fe200000108ae */
[-C--:B------:R-:W-:Y:S01]  /*20d60*/  FFMA.FTZ R180, R180, R31.reuse, -R174 ;  /* 0x0000001fb4b47223 */ /* 0x080fe200000108ae */
[-CC-:B------:R-:W-:Y:S01]  /*20d70*/  FFMA.FTZ R181, R181, R31.reuse, -R30.reuse ;  /* 0x0000001fb5b57223 */ /* 0x180fe2000001081e */
[----:B-1----:R-:W-:Y:S01]  /*20d80*/  F2FP.BF16.F32.PACK_AB R7, R165, R0 ;  /* 0x00000000a507723e */ /* 0x002fe200000010ff */
[-CC-:B------:R-:W-:Y:S01]  /*20d90*/  FFMA.FTZ R183, R183, R31.reuse, -R30.reuse ;  /* 0x0000001fb7b77223 */ /* 0x180fe2000001081e */
[-CC-:B------:R-:W-:Y:S01]  /*20da0*/  FFMA.FTZ R182, R182, R31.reuse, -R30.reuse ;  /* 0x0000001fb6b67223 */ /* 0x180fe2000001081e */
[----:B------:R-:W-:Y:S01]  /*20db0*/  FFMA.FTZ R186, R196, R31, -R30 ;  /* 0x0000001fc4ba7223 */ /* 0x000fe2000001081e */
[----:B------:R-:W1:Y:S01]  /*20dc0*/  MUFU.EX2 R177, R177 ;  /* 0x000000b100b17308 */ /* 0x000e620000000800 */
[-C--:B------:R-:W-:Y:S01]  /*20dd0*/  FMUL.FTZ R134, R134, R164.reuse ;  /* 0x000000a486867220 */ /* 0x080fe20000410000 */
[-C--:B------:R-:W-:Y:S01]  /*20de0*/  FMUL.FTZ R135, R135, R164.reuse ;  /* 0x000000a487877220 */ /* 0x080fe20000410000 */
[----:B------:R-:W-:Y:S01]  /*20df0*/  FMUL.FTZ R138, R138, R164 ;  /* 0x000000a48a8a7220 */ /* 0x000fe20000410000 */
[----:B----4-:R-:W-:Y:S01]  /*20e00*/  F2FP.BF16.F32.PACK_AB R4, R35, R166 ;  /* 0x000000a62304723e */ /* 0x010fe200000010ff */
        /* <DEDUP_REMOVED lines=64> */
[----:B------:R-:W-:Y:S01]  /*21210*/  MUFU.EX2 R178, R178 ;  /* 0x000000b200b27308 */ /* 0x000fe20000000800 */
[-C--:B------:R-:W-:Y:S01]  /*21220*/  FMUL.FTZ R132, R132, R169.reuse ;  /* 0x000000a984847220 */ /* 0x080fe20000410000 */
[-C--:B------:R-:W-:Y:S01]  /*21230*/  FMUL.FTZ R133, R133, R169.reuse ;  /* 0x000000a985857220 */ /* 0x080fe20000410000 */
[C---:B----4-:R-:W-:Y:S01]  /*21240*/  HMMA.16816.F32.BF16 R60, R4.reuse, R8, R60 ;  /* 0x00000008043c723c */ /* 0x050fe2000004183c */
[-C--:B------:R-:W-:Y:S01]  /*21250*/  FMUL.FTZ R136, R136, R169.reuse ;  /* 0x000000a988887220 */ /* 0x080fe20000410000 */
[-C--:B------:R-:W-:Y:S01]  /*21260*/  FMUL.FTZ R137, R137, R169.reuse ;  /* 0x000000a989897220 */ /* 0x080fe20000410000 */
[-C--:B------:R-:W-:Y:S01]  /*21270*/  FMUL.FTZ R139, R139, R164.reuse ;  /* 0x000000a48b8b7220 */ /* 0x080fe20000410000 */
[-C--:B------:R-:W-:Y:S01]  /*21280*/  FMUL.FTZ R152, R152, R169.reuse ;  /* 0x000000a998987220 */ /* 0x080fe20000410000 */
[----:B------:R-:W-:Y:S01]  /*21290*/  MUFU.EX2 R179, R179 ;  /* 0x000000b300b37308 */ /* 0x000fe20000000800 */
[C---:B------:R-:W-:Y:S01]  /*212a0*/  HMMA.16816.F32.BF16 R64, R4.reuse, R10, R64 ;  /* 0x0000000a0440723c */ /* 0x040fe20000041840 */
[----:B------:R-:W4:Y:S01]  /*212b0*/  LDSM.16.MT88.4 R8, [R220+0x12000] ;  /* 0x01200000dc08783b */ /* 0x000f220000004200 */
        /* <DEDUP_REMOVED lines=13> */
[----:B------:R-:W5:Y:S01]  /*21390*/  MUFU.EX2 R181, R181 ;  /* 0x000000b500b57308 */ /* 0x000f620000000800 */
[-C--:B------:R-:W-:Y:S01]  /*213a0*/  FMUL.FTZ R150, R150, R164.reuse ;  /* 0x000000a496967220 */ /* 0x080fe20000410000 */
[-C--:B------:R-:W-:Y:S01]  /*213b0*/  FMUL.FTZ R151, R151, R164.reuse ;  /* 0x000000a497977220 */ /* 0x080fe20000410000 */
[-C--:B------:R-:W-:Y:S01]  /*213c0*/  FMUL.FTZ R144, R144, R169.reuse ;  /* 0x000000a990907220 */ /* 0x080fe20000410000 */
[----:B------:R-:W-:Y:S01]  /*213d0*/  FMUL.FTZ R145, R145, R169 ;  /* 0x000000a991917220 */ /* 0x000fe20000410000 */
[-C--:B------:R-:W-:Y:S01]  /*213e0*/  FMUL.FTZ R146, R146, R164.reuse ;  /* 0x000000a492927220 */ /* 0x080fe20000410000 */
[-C--:B------:R-:W-:Y:S01]  /*213f0*/  FMUL.FTZ R147, R147, R164.reuse ;  /* 0x000000a493937220 */ /* 0x080fe20000410000 */
[C---:B------:R-:W-:Y:S01]  /*21400*/  HMMA.16816.F32.BF16 R152, R4.reuse, R20, R152 ;  /* 0x000000140498723c */ /* 0x040fe20000041898 */
[----:B------:R-:W5:Y:S01]  /*21410*/  MUFU.EX2 R183, R183 ;  /* 0x000000b700b77308 */ /* 0x000f620000000800 */
[-CC-:B------:R-:W-:Y:S01]  /*21420*/  FFMA.FTZ R192, R192, R31.reuse, -R174.reuse ;  /* 0x0000001fc0c07223 */ /* 0x180fe200000108ae */
[-CC-:B------:R-:W-:Y:S01]  /*21430*/  FFMA.FTZ R194, R194, R31.reuse, -R174.reuse ;  /* 0x0000001fc2c27223 */ /* 0x180fe200000108ae */
[-CC-:B------:R-:W-:Y:S01]  /*21440*/  FFMA.FTZ R191, R191, R31.reuse, -R174.reuse ;  /* 0x0000001fbfbf7223 */ /* 0x180fe200000108ae */
[-C--:B------:R-:W-:Y:S01]  /*21450*/  FFMA.FTZ R193, R193, R31.reuse, -R174 ;  /* 0x0000001fc1c17223 */ /* 0x080fe200000108ae */
[C---:B------:R-:W-:Y:S01]  /*21460*/  HMMA.16816.F32.BF16 R140, R4.reuse, R22, R140 ;  /* 0x00000016048c723c */ /* 0x040fe2000004188c */
[----:B------:R-:W-:Y:S01]  /*21470*/  LDSM.16.MT88.4 R20, [R221+0x10800] ;  /* 0x01080000dd14783b */ /* 0x000fe20000004200 */
[-CC-:B------:R-:W-:Y:S01]  /*21480*/  FFMA.FTZ R188, R188, R31.reuse, -R30.reuse ;  /* 0x0000001fbcbc7223 */ /* 0x180fe2000001081e */
[----:B------:R-:W-:Y:S01]  /*21490*/  MUFU.EX2 R182, R182 ;  /* 0x000000b600b67308 */ /* 0x000fe20000000800 */
[-CC-:B------:R-:W-:Y:S01]  /*214a0*/  FFMA.FTZ R189, R189, R31.reuse, -R30.reuse ;  /* 0x0000001fbdbd7223 */ /* 0x180fe2000001081e */
[-CC-:B------:R-:W-:Y:S01]  /*214b0*/  FFMA.FTZ R187, R187, R31.reuse, -R30.reuse ;  /* 0x0000001fbbbb7223 */ /* 0x180fe2000001081e */
[C---:B--2---:R-:W-:Y:S01]  /*214c0*/  HMMA.16816.F32.BF16 R76, R4.reuse, R12, R76 ;  /* 0x0000000c044c723c */ /* 0x044fe2000004184c */
[-C--:B------:R-:W-:Y:S01]  /*214d0*/  FFMA.FTZ R190, R190, R31.reuse, -R30 ;  /* 0x0000001fbebe7223 */ /* 0x080fe2000001081e */
[-CC-:B------:R-:W-:Y:S01]  /*214e0*/  FFMA.FTZ R176, R176, R31.reuse, -R174.reuse ;  /* 0x0000001fb0b07223 */ /* 0x180fe200000108ae */
[-CC-:B------:R-:W-:Y:S01]  /*214f0*/  FFMA.FTZ R175, R175, R31.reuse, -R174.reuse ;  /* 0x0000001fafaf7223 */ /* 0x180fe200000108ae */
[-CC-:B------:R-:W-:Y:S01]  /*21500*/  FFMA.FTZ R173, R173, R31.reuse, -R174.reuse ;  /* 0x0000001fadad7223 */ /* 0x180fe200000108ae */
[----:B------:R-:W2:Y:S01]  /*21510*/  MUFU.EX2 R186, R186 ;  /* 0x000000ba00ba7308 */ /* 0x000ea20000000800 */
[C---:B------:R-:W-:Y:S01]  /*21520*/  HMMA.16816.F32.BF16 R80, R4.reuse, R14, R80 ;  /* 0x0000000e0450723c */ /* 0x040fe20000041850 */
[----:B------:R-:W2:Y:S01]  /*21530*/  LDSM.16.MT88.4 R12, [R222+0x14000] ;  /* 0x01400000de0c783b */ /* 0x000ea20000004200 */
[-C--:B------:R-:W-:Y:S01]  /*21540*/  FFMA.FTZ R172, R172, R31.reuse, -R174 ;  /* 0x0000001facac7223 */ /* 0x080fe200000108ae */
[-CC-:B------:R-:W-:Y:S01]  /*21550*/  FFMA.FTZ R171, R171, R31.reuse, -R30.reuse ;  /* 0x0000001fabab7223 */ /* 0x180fe2000001081e */
[-CC-:B------:R-:W-:Y:S01]  /*21560*/  FFMA.FTZ R170, R170, R31.reuse, -R30.reuse ;  /* 0x0000001faaaa7223 */ /* 0x180fe2000001081e */
[-CC-:B------:R-:W-:Y:S01]  /*21570*/  FFMA.FTZ R174, R28, R31.reuse, -R30.reuse ;  /* 0x0000001f1cae7223 */ /* 0x180fe2000001081e */
[C---:B----4-:R-:W-:Y:S01]  /*21580*/  HMMA.16816.F32.BF16 R84, R4.reuse, R8, R84 ;  /* 0x000000080454723c */ /* 0x050fe20000041854 */
[----:B------:R-:W4:Y:S01]  /*21590*/  MUFU.EX2 R192, R192 ;  /* 0x000000c000c07308 */ /* 0x000f220000000800 */
[----:B------:R-:W-:Y:S01]  /*215a0*/  FFMA.FTZ R195, R29, R31, -R30 ;  /* 0x0000001f1dc37223 */ /* 0x000fe2000001081e */
[----:B------:R-:W-:Y:S01]  /*215b0*/  FFMA.FTZ R166, R249, R169, R166 ;  /* 0x000000a9f9a67223 */ /* 0x000fe200000100a6 */
[----:B------:R-:W-:Y:S01]  /*215c0*/  LDSM.16.MT88.4 R28, [R221+0x13800] ;  /* 0x01380000dd1c783b */ /* 0x000fe20000004200 */
[----:B------:R-:W-:Y:S01]  /*215d0*/  FFMA.FTZ R32, R248, R164, R32 ;  /* 0x000000a4f8207223 */ /* 0x000fe20000010020 */
[C---:B------:R-:W-:Y:S01]  /*215e0*/  HMMA.16816.F32.BF16 R88, R4.reuse, R10, R88 ;  /* 0x0000000a0458723c */ /* 0x040fe20000041858 */
[----:B------:R-:W-:Y:S01]  /*215f0*/  FADD.FTZ R166, R35, R166 ;  /* 0x000000a623a67221 */ /* 0x000fe20000010000 */
[----:B------:R-:W4:Y:S01]  /*21600*/  LDSM.16.MT88.4 R8, [R221+0x14000] ;  /* 0x01400000dd08783b */ /* 0x000f220000004200 */
[----:B------:R-:W-:Y:S01]  /*21610*/  MUFU.EX2 R194, R194 ;  /* 0x000000c200c27308 */ /* 0x000fe20000000800 */
[----:B------:R-:W-:Y:S01]  /*21620*/  FADD.FTZ R32, R2, R32 ;  /* 0x0000002002207221 */ /* 0x000fe20000010000 */
[----:B------:R-:W-:Y:S01]  /*21630*/  FADD.FTZ R166, R34, R166 ;  /* 0x000000a622a67221 */ /* 0x000fe20000010000 */
[----:B---3--:R-:W-:Y:S01]  /*21640*/  HMMA.16816.F32.BF16 R92, R4, R16, R92 ;  /* 0x00000010045c723c */ /* 0x008fe2000004185c */
[----:B------:R-:W-:Y:S01]  /*21650*/  MOV R164, R167 ;  /* 0x000000a700a47202 */ /* 0x000fe20000000f00 */
[----:B------:R-:W-:Y:S01]  /*21660*/  FADD.FTZ R32, R0, R32 ;  /* 0x0000002000207221 */ /* 0x000fe20000010000 */
[----:B------:R-:W-:-:S02]  /*21670*/  FADD.FTZ R166, R33, R166 ;  /* 0x000000a621a67221 */ /* 0x000fc40000010000 */
[----:B------:R-:W-:Y:S01]  /*21680*/  MUFU.EX2 R191, R191 ;  /* 0x000000bf00bf7308 */ /* 0x000fe20000000800 */
[C---:B------:R-:W-:Y:S01]  /*21690*/  HMMA.16816.F32.BF16 R96, R4.reuse, R18, R96 ;  /* 0x000000120460723c */ /* 0x040fe20000041860 */
[----:B------:R-:W3:Y:S01]  /*216a0*/  LDSM.16.MT88.4 R16, [R220+0x14000] ;  /* 0x01400000dc10783b */ /* 0x000ee20000004200 */
[----:B------:R-:W-:Y:S01]  /*216b0*/  FADD.FTZ R32, R165, R32 ;  /* 0x00000020a5207221 */ /* 0x000fe20000010000 */
[----:B-1----:R-:W-:Y:S01]  /*216c0*/  FADD.FTZ R166, R177, R166 ;  /* 0x000000a6b1a67221 */ /* 0x002fe20000010000 */
[----:B------:R-:W-:Y:S02]  /*216d0*/  MOV R165, R168 ;  /* 0x000000a800a57202 */ /* 0x000fe40000000f00 */
[----:B-----5:R-:W-:Y:S01]  /*216e0*/  FADD.FTZ R32, R181, R32 ;  /* 0x00000020b5207221 */ /* 0x020fe20000010000 */
[----:B------:R-:W-:Y:S08]  /*216f0*/  MUFU.EX2 R193, R193 ;  /* 0x000000c100c17308 */ /* 0x000ff00000000800 */
[----:B------:R-:W1:Y:S01]  /*21700*/  MUFU.EX2 R188, R188 ;  /* 0x000000bc00bc7308 */ /* 0x000e620000000800 */
[C---:B--2---:R-:W-:Y:S06]  /*21710*/  HMMA.16816.F32.BF16 R100, R4.reuse, R12, R100 ;  /* 0x0000000c0464723c */ /* 0x044fec0000041864 */
[C---:B------:R-:W-:Y:S01]  /*21720*/  HMMA.16816.F32.BF16 R104, R4.reuse, R14, R104 ;  /* 0x0000000e0468723c */ /* 0x040fe20000041868 */
[----:B------:R-:W2:Y:S01]  /*21730*/  LDSM.16.MT88.4 R12, [R224+0x16000] ;  /* 0x01600000e00c783b */ /* 0x000ea20000004200 */
[----:B------:R-:W5:Y:S04]  /*21740*/  MUFU.EX2 R189, R189 ;  /* 0x000000bd00bd7308 */ /* 0x000f680000000800 */
[C---:B----4-:R-:W-:Y:S04]  /*21750*/  HMMA.16816.F32.BF16 R108, R4.reuse, R8, R108 ;  /* 0x00000008046c723c */ /* 0x050fe8000004186c */
[----:B------:R-:W-:Y:S02]  /*21760*/  MUFU.EX2 R187, R187 ;  /* 0x000000bb00bb7308 */ /* 0x000fe40000000800 */
[C---:B------:R-:W-:Y:S01]  /*21770*/  HMMA.16816.F32.BF16 R112, R4.reuse, R10, R112 ;  /* 0x0000000a0470723c */ /* 0x040fe20000041870 */
[----:B------:R-:W4:Y:S05]  /*21780*/  LDSM.16.MT88.4 R8, [R222+0x16000] ;  /* 0x01600000de08783b */ /* 0x000f2a0000004200 */
[----:B------:R-:W5:Y:S01]  /*21790*/  MUFU.EX2 R190, R190 ;  /* 0x000000be00be7308 */ /* 0x000f620000000800 */
[C---:B---3--:R-:W-:Y:S06]  /*217a0*/  HMMA.16816.F32.BF16 R116, R4.reuse, R16, R116 ;  /* 0x000000100474723c */ /* 0x048fec0000041874 */
[C---:B------:R-:W-:Y:S01]  /*217b0*/  HMMA.16816.F32.BF16 R120, R4.reuse, R18, R120 ;  /* 0x000000120478723c */ /* 0x040fe20000041878 */
[----:B------:R-:W3:Y:S01]  /*217c0*/  LDSM.16.MT88.4 R16, [R220+0x16000] ;  /* 0x01600000dc10783b */ /* 0x000ee20000004200 */
[----:B------:R-:W5:Y:S08]  /*217d0*/  MUFU.EX2 R176, R176 ;  /* 0x000000b000b07308 */ /* 0x000f700000000800 */
[----:B------:R-:W-:Y:S01]  /*217e0*/  MUFU.EX2 R175, R175 ;  /* 0x000000af00af7308 */ /* 0x000fe20000000800 */
[C---:B--2---:R-:W-:Y:S07]  /*217f0*/  HMMA.16816.F32.BF16 R124, R4.reuse, R12, R124 ;  /* 0x0000000c047c723c */ /* 0x044fee000004187c */
[----:B------:R-:W-:Y:S01]  /*21800*/  MUFU.EX2 R173, R173 ;  /* 0x000000ad00ad7308 */ /* 0x000fe20000000800 */
[C---:B------:R-:W-:Y:S01]  /*21810*/  HMMA.16816.F32.BF16 R128, R4.reuse, R14, R128 ;  /* 0x0000000e0480723c */ /* 0x040fe20000041880 */
[----:B------:R-:W2:Y:S06]  /*21820*/  LDSM.16.MT88.4 R12, [R224+0x10800] ;  /* 0x01080000e00c783b */ /* 0x000eac0000004200 */
[----:B------:R-:W-:Y:S01]  /*21830*/  MUFU.EX2 R172, R172 ;  /* 0x000000ac00ac7308 */ /* 0x000fe20000000800 */
[C---:B----4-:R-:W-:Y:S07]  /*21840*/  HMMA.16816.F32.BF16 R132, R4.reuse, R8, R132 ;  /* 0x000000080484723c */ /* 0x050fee0000041884 */
[----:B------:R-:W4:Y:S01]  /*21850*/  MUFU.EX2 R171, R171 ;  /* 0x000000ab00ab7308 */ /* 0x000f220000000800 */
[C---:B------:R-:W-:Y:S01]  /*21860*/  HMMA.16816.F32.BF16 R136, R4.reuse, R10, R136 ;  /* 0x0000000a0488723c */ /* 0x040fe20000041888 */
[----:B------:R-:W5:Y:S05]  /*21870*/  LDSM.16.MT88.4 R8, [R222+0x10800] ;  /* 0x01080000de08783b */ /* 0x000f6a0000004200 */
[C---:B---3--:R-:W-:Y:S01]  /*21880*/  HMMA.16816.F32.BF16 R148, R4.reuse, R16, R148 ;  /* 0x000000100494723c */ /* 0x048fe20000041894 */
[----:B------:R-:W3:Y:S05]  /*21890*/  MUFU.EX2 R170, R170 ;  /* 0x000000aa00aa7308 */ /* 0x000eea0000000800 */
[----:B------:R-:W-:Y:S01]  /*218a0*/  HMMA.16816.F32.BF16 R144, R4, R18, R144 ;  /* 0x000000120490723c */ /* 0x000fe20000041890 */
[----:B------:R-:W4:Y:S02]  /*218b0*/  LDSM.16.MT88.4 R16, [R220+0x10800] ;  /* 0x01080000dc10783b */ /* 0x000f240000004200 */
[----:B------:R-:W3:Y:S04]  /*218c0*/  MUFU.EX2 R174, R174 ;  /* 0x000000ae00ae7308 */ /* 0x000ee80000000800 */
[C---:B------:R-:W-:Y:S01]  /*218d0*/  F2FP.BF16.F32.PACK_AB R4, R178.reuse, R177 ;  /* 0x000000b1b204723e */ /* 0x040fe200000010ff */
[----:B------:R-:W-:Y:S01]  /*218e0*/  FADD.FTZ R178, R178, R166 ;  /* 0x000000a6b2b27221 */ /* 0x000fe20000010000 */
[C---:B------:R-:W-:Y:S01]  /*218f0*/  F2FP.BF16.F32.PACK_AB R5, R183.reuse, R181 ;  /* 0x000000b5b705723e */ /* 0x040fe200000010ff */
[----:B------:R-:W-:Y:S01]  /*21900*/  FADD.FTZ R183, R183, R32 ;  /* 0x00000020b7b77221 */ /* 0x000fe20000010000 */
[----:B------:R-:W-:Y:S01]  /*21910*/  F2FP.BF16.F32.PACK_AB R6, R180, R179 ;  /* 0x000000b3b406723e */ /* 0x000fe200000010ff */
[----:B------:R-:W3:Y:S01]  /*21920*/  MUFU.EX2 R195, R195 ;  /* 0x000000c300c37308 */ /* 0x000ee20000000800 */
[----:B------:R-:W-:Y:S01]  /*21930*/  F2FP.BF16.F32.PACK_AB R7, R186, R182 ;  /* 0x000000b6ba07723e */ /* 0x000fe200000010ff */
[----:B------:R-:W-:Y:S01]  /*21940*/  FADD.FTZ R178, R179, R178 ;  /* 0x000000b2b3b27221 */ /* 0x000fe20000010000 */
[----:B------:R-:W-:-:S03]  /*21950*/  FADD.FTZ R183, R182, R183 ;  /* 0x000000b7b6b77221 */ /* 0x000fc60000010000 */
[----:B------:R-:W-:Y:S01]  /*21960*/  FADD.FTZ R180, R180, R178 ;  /* 0x000000b2b4b47221 */ /* 0x000fe20000010000 */
[----:B------:R-:W-:Y:S01]  /*21970*/  FADD.FTZ R186, R186, R183 ;  /* 0x000000b7baba7221 */ /* 0x000fe20000010000 */
[----:B--2---:R-:W-:Y:S02]  /*21980*/  HMMA.16816.F32.BF16 R160, R4, R12, R160 ;  /* 0x0000000c04a0723c */ /* 0x004fe400000418a0 */
[----:B------:R-:W-:Y:S01]  /*21990*/  FADD.FTZ R180, R192, R180 ;  /* 0x000000b4c0b47221 */ /* 0x000fe20000010000 */
[----:B-1----:R-:W-:-:S03]  /*219a0*/  FADD.FTZ R186, R188, R186 ;  /* 0x000000babcba7221 */ /* 0x002fc60000010000 */
[C---:B------:R-:W-:Y:S01]  /*219b0*/  HMMA.16816.F32.BF16 R156, R4.reuse, R14, R156 ;  /* 0x0000000e049c723c */ /* 0x040fe2000004189c */
[----:B------:R-:W1:Y:S05]  /*219c0*/  LDSM.16.MT88.4 R12, [R224+0x12800] ;  /* 0x01280000e00c783b */ /* 0x000e6a0000004200 */
[C---:B-----5:R-:W-:Y:S06]  /*219d0*/  HMMA.16816.F32.BF16 R36, R4.reuse, R8, R36 ;  /* 0x000000080424723c */ /* 0x060fec0000041824 */
        /* <DEDUP_REMOVED lines=41> */
[C---:B----4-:R-:W-:Y:S06]  /*21c70*/  HMMA.16816.F32.BF16 R148, R4.reuse, R16, R148 ;  /* 0x000000100494723c */ /* 0x050fec0000041894 */
[----:B------:R-:W-:Y:S01]  /*21c80*/  HMMA.16816.F32.BF16 R144, R4, R18, R144 ;  /* 0x000000120490723c */ /* 0x000fe20000041890 */
[----:B------:R-:W4:Y:S06]  /*21c90*/  LDSM.16.MT88.4 R16, [R220+0x11000] ;  /* 0x01100000dc10783b */ /* 0x000f2c0000004200 */
        /* <DEDUP_REMOVED lines=16> */
[----:B---3--:R-:W-:Y:S01]  /*21da0*/  FADD.FTZ R190, R170, R190 ;  /* 0x000000beaabe7221 */ /* 0x008fe20000010000 */
[----:B------:R-:W-:-:S03]  /*21db0*/  FADD.FTZ R193, R173, R193 ;  /* 0x000000c1adc17221 */ /* 0x000fc60000010000 */
[----:B------:R-:W-:Y:S01]  /*21dc0*/  HMMA.16816.F32.BF16 R36, R4, R20, R36 ;  /* 0x000000140424723c */ /* 0x000fe20000041824 */
[----:B------:R-:W-:Y:S01]  /*21dd0*/  FADD.FTZ R190, R174, R190 ;  /* 0x000000beaebe7221 */ /* 0x000fe20000010000 */
[----:B------:R-:W-:-:S03]  /*21de0*/  FADD.FTZ R249, R172, R193 ;  /* 0x000000c1acf97221 */ /* 0x000fc60000010000 */
[----:B------:R-:W-:Y:S01]  /*21df0*/  FADD.FTZ R248, R195, R190 ;  /* 0x000000bec3f87221 */ /* 0x000fe20000010000 */
        /* <DEDUP_REMOVED lines=16> */
[----:B------:R-:W-:Y:S05]  /*21f00*/  LDSM.16.MT88.4 R8, [R222+0x17000] ;  /* 0x01700000de08783b */ /* 0x000fea0000004200 */
[C---:B----4-:R-:W-:Y:S06]  /*21f10*/  HMMA.16816.F32.BF16 R84, R4.reuse, R16, R84 ;  /* 0x000000100454723c */ /* 0x050fec0000041854 */
        /* <DEDUP_REMOVED lines=61> */
[C---:B------:R-:W-:Y:S06]  /*222f0*/  HMMA.16816.F32.BF16 R104, R4.reuse, R26, R104 ;  /* 0x0000001a0468723c */ /* 0x040fec0000041868 */
[C---:B--2---:R-:W-:Y:S06]  /*22300*/  HMMA.16816.F32.BF16 R108, R4.reuse, R28, R108 ;  /* 0x0000001c046c723c */ /* 0x044fec000004186c */
[C---:B------:R-:W-:Y:S06]  /*22310*/  HMMA.16816.F32.BF16 R112, R4.reuse, R30, R112 ;  /* 0x0000001e0470723c */ /* 0x040fec0000041870 */
[C---:B------:R-:W-:Y:S06]  /*22320*/  HMMA.16816.F32.BF16 R124, R4.reuse, R16, R124 ;  /* 0x00000010047c723c */ /* 0x040fec000004187c */
[C---:B------:R-:W-:Y:S06]  /*22330*/  HMMA.16816.F32.BF16 R128, R4.reuse, R18, R128 ;  /* 0x000000120480723c */ /* 0x040fec0000041880 */
[C---:B-1----:R-:W-:Y:S06]  /*22340*/  HMMA.16816.F32.BF16 R132, R4.reuse, R12, R132 ;  /* 0x0000000c0484723c */ /* 0x042fec0000041884 */
[C---:B------:R-:W-:Y:S06]  /*22350*/  HMMA.16816.F32.BF16 R136, R4.reuse, R14, R136 ;  /* 0x0000000e0488723c */ /* 0x040fec0000041888 */
[C---:B-----5:R-:W-:Y:S06]  /*22360*/  HMMA.16816.F32.BF16 R152, R4.reuse, R8, R152 ;  /* 0x000000080498723c */ /* 0x060fec0000041898 */
[C---:B------:R-:W-:Y:S06]  /*22370*/  HMMA.16816.F32.BF16 R140, R4.reuse, R10, R140 ;  /* 0x0000000a048c723c */ /* 0x040fec000004188c */
[C---:B---3--:R-:W-:Y:S06]  /*22380*/  HMMA.16816.F32.BF16 R148, R4.reuse, R20, R148 ;  /* 0x000000140494723c */ /* 0x048fec0000041894 */
[----:B------:R-:W-:-:S15]  /*22390*/  HMMA.16816.F32.BF16 R144, R4, R22, R144 ;  /* 0x000000160490723c */ /* 0x000fde0000041890 */
[----:B------:R-:W-:-:S09]  /*223a0*/  NOP ;  /* 0x0000000000007918 */ /* 0x000fd20000000000 */
.L_x_3293:
[----:B------:R-:W-:-:S13]  /*223b0*/  ISETP.GE.AND P0, PT, R246, 0x1, PT ;  /* 0x00000001f600780c */ /* 0x000fda0003f06270 */
[----:B------:R-:W-:Y:S05]  /*223c0*/  @!P0 BRA `(.L_x_3302) ;  /* 0x0000004c00508947 */ /* 0x000fea0003800000 */
[----:B------:R-:W-:Y:S02]  /*223d0*/  MOV R2, R164 ;  /* 0x000000a400027202 */ /* 0x000fe40000000f00 */
[----:B------:R-:W-:-:S07]  /*223e0*/  MOV R0, R165 ;  /* 0x000000a500007202 */ /* 0x000fce0000000f00 */
.L_x_3311:
        /* <DEDUP_REMOVED lines=11> */
[----:B--2---:R-:W-:Y:S02]  /*224a0*/  R2UR UR4, R164 ;  /* 0x00000000a40472ca */ /* 0x004fe400000e0000 */
        /* <DEDUP_REMOVED lines=8> */
[----:B-1----:R-:W2:Y:S01]  /*22530*/  LD.E R11, desc[UR4][R166.64+0x170] ;  /* 0x00017004a60b7980 */ /* 0x002ea2000c101900 */
[----:B------:R-:W-:Y:S02]  /*22540*/  R2UR UR8, R164 ;  /* 0x00000000a40872ca */ /* 0x000fe400000e0000 */
[----:B------:R-:W-:Y:S02]  /*22550*/  R2UR UR9, R165 ;  /* 0x00000000a50972ca */ /* 0x000fe400000e0000 */
[-C--:B--2---:R-:W-:Y:S02]  /*22560*/  IABS R8, R11.reuse ;  /* 0x0000000b00087213 */ /* 0x084fe40000000000 */
[-C--:B------:R-:W-:Y:S02]  /*22570*/  IABS R6, R11.reuse ;  /* 0x0000000b00067213 */ /* 0x080fe40000000000 */
[----:B------:R-:W1:Y:S01]  /*22580*/  I2F.RP R14, R8 ;  /* 0x00000008000e7306 */ /* 0x000e620000209400 */
[-C--:B------:R-:W-:Y:S02]  /*22590*/  LOP3.LUT R12, R12, R11.reuse, RZ, 0x3c, !PT ;  /* 0x0000000b0c0c7212 */ /* 0x080fe400078e3cff */
[----:B------:R-:W-:Y:S01]  /*225a0*/  IMAD.MOV R6, RZ, RZ, -R6 ;  /* 0x000000ffff067224 */ /* 0x000fe200078e0a06 */
[-C--:B------:R-:W-:Y:S04]  /*225b0*/  LOP3.LUT R4, R4, R11.reuse, RZ, 0x3c, !PT ;  /* 0x0000000b04047212 */ /* 0x080fe800078e3cff */
[----:B------:R-:W-:Y:S02]  /*225c0*/  ISETP.GE.AND P0, PT, R4, RZ, PT ;  /* 0x000000ff0400720c */ /* 0x000fe40003f06270 */
[----:B------:R-:W-:Y:S01]  /*225d0*/  LOP3.LUT R4, RZ, R11, RZ, 0x33, !PT ;  /* 0x0000000bff047212 */ /* 0x000fe200078e33ff */
        /* <DEDUP_REMOVED lines=22> */
[----:B------:R-:W-:Y:S06]  /*22740*/  ISETP.NE.AND P2, PT, R11, RZ, PT ;  /* 0x000000ff0b00720c */ /* 0x000fec0003f45270 */
        /* <DEDUP_REMOVED lines=12> */
[----:B------:R-:W-:Y:S01]  /*22810*/  IMAD R11, R11, R9, -0x40 ;  /* 0xffffffc00b0b7424 */ /* 0x000fe200078e0209 */
[----:B------:R1:W4:Y:S04]  /*22820*/  LD.E R5, desc[UR12][R6.64] ;  /* 0x0000000c06057980 */ /* 0x000328000c101900 */
[----:B-1----:R-:W-:Y:S01]  /*22830*/  SHF.R.S32.HI R7, RZ, 0x1f, R11 ;  /* 0x0000001fff077819 */ /* 0x002fe2000001140b */
        /* <DEDUP_REMOVED lines=11> */
.L_x_3304:
[----:B--2---:R-:W-:Y:S02]  /*228f0*/  R2UR UR4, R164 ;  /* 0x00000000a40472ca */ /* 0x004fe400000e0000 */
[----:B------:R-:W-:Y:S11]  /*22900*/  R2UR UR5, R165 ;  /* 0x00000000a50572ca */ /* 0x000ff600000e0000 */
[----:B------:R-:W-:Y:S02]  /*22910*/  @!UPT UIADD3 URZ, URZ, URZ, URZ ;  /* 0x0000003f3f3ff290 */ /* 0x000fe4000fffe03f */
[----:B-1----:R-:W2:Y:S02]  /*22920*/  LD.E R8, desc[UR4][R166.64+0x40] ;  /* 0x00004004a6087980 */ /* 0x002ea4000c101900 */
[----:B--2---:R-:W-:Y:S05]  /*22930*/  IMAD.U32 R8, R8, -0x40, RZ ;  /* 0xffffffc008087824 */ /* 0x004fea00078e00ff */
[----:B------:R-:W-:Y:S02]  /*22940*/  SHF.R.S32.HI R5, RZ, 0x1f, R8 ;  /* 0x0000001fff057819 */ /* 0x000fe40000011408 */
.L_x_3305:
[----:B------:R-:W-:Y:S05]  /*22950*/  BSYNC B0 ;  /* 0x0000000000007941 */ /* 0x000fea0003800000 */
.L_x_3303:
        /* <DEDUP_REMOVED lines=8> */
[C---:B------:R-:W-:Y:S02]  /*229e0*/  @P6 R2UR UR4, R164.reuse ;  /* 0x00000000a40462ca */ /* 0x040fe400000e0000 */
[----:B------:R-:W-:Y:S01]  /*229f0*/  @P6 R2UR UR5, R165 ;  /* 0x00000000a50562ca */ /* 0x000fe200000e0000 */
        /* <DEDUP_REMOVED lines=92> */
[C---:B------:R-:W-:Y:S01]  /*22fc0*/  @P4 R2UR UR9, R165.reuse ;  /* 0x00000000a50942ca */ /* 0x040fe200000e0000 */
[----:B------:R-:W-:Y:S01]  /*22fd0*/  @!P5 STS.128 [R243+0x13000], RZ ;  /* 0x013000fff300d388 */ /* 0x000fe20000000c00 */
[----:B------:R-:W-:Y:S02]  /*22fe0*/  @P3 LEA.HI.X R29, R4, R184, R5, 0x1, P0 ;  /* 0x000000b8041d3211 */ /* 0x000fe400000f0c05 */
[----:B------:R-:W-:Y:S01]  /*22ff0*/  ISETP.GE.AND P0, PT, R246, 0x2, PT ;  /* 0x00000002f600780c */ /* 0x000fe20003f06270 */
        /* <DEDUP_REMOVED lines=44> */
[----:B------:R-:W-:Y:S04]  /*232c0*/  LDSM.16.M88.4 R192, [R223+0x8000] ;  /* 0x00800000dfc0783b */ /* 0x000fe80000000200 */
[----:B------:R-:W-:Y:S01]  /*232d0*/  LDSM.16.M88.4 R196, [R225] ;  /* 0x00000000e1c4783b */ /* 0x000fe20000000200 */
[C---:B------:R-:W-:Y:S03]  /*232e0*/  HMMA.16816.F32.BF16 R8, R32.reuse, R10, RZ ;  /* 0x0000000a2008723c */ /* 0x040fe600000418ff */
[----:B------:R-:W-:Y:S03]  /*232f0*/  LDSM.16.M88.4 R200, [R216] ;  /* 0x00000000d8c8783b */ /* 0x000fe60000000200 */
[C---:B-1----:R-:W-:Y:S06]  /*23300*/  HMMA.16816.F32.BF16 R12, R32.reuse, R16, RZ ;  /* 0x00000010200c723c */ /* 0x042fec00000418ff */
[C---:B------:R-:W-:Y:S06]  /*23310*/  HMMA.16816.F32.BF16 R16, R32.reuse, R18, RZ ;  /* 0x000000122010723c */ /* 0x040fec00000418ff */
[C---:B--2---:R-:W-:Y:S06]  /*23320*/  HMMA.16816.F32.BF16 R20, R32.reuse, R24, RZ ;  /* 0x000000182014723c */ /* 0x044fec00000418ff */
[C---:B------:R-:W-:Y:S06]  /*23330*/  HMMA.16816.F32.BF16 R24, R32.reuse, R26, RZ ;  /* 0x0000001a2018723c */ /* 0x040fec00000418ff */
[C---:B-----5:R-:W-:Y:S06]  /*23340*/  HMMA.16816.F32.BF16 R28, R32.reuse, R168, RZ ;  /* 0x000000a8201c723c */ /* 0x060fec00000418ff */
        /* <DEDUP_REMOVED lines=12> */
[----:B------:R-:W-:Y:S01]  /*23410*/  HMMA.16816.F32.BF16 R32, R172, R190, R32 ;  /* 0x000000beac20723c */ /* 0x000fe20000041820 */
[----:B------:R-:W5:Y:S04]  /*23420*/  LDSM.16.M88.4 R172, [R216+0x800] ;  /* 0x00080000d8ac783b */ /* 0x000f680000000200 */
        /* <DEDUP_REMOVED lines=9> */
[----:B------:R-:W-:Y:S05]  /*234c0*/  LDSM.16.M88.4 R180, [R229+0xa800] ;  /* 0x00a80000e5b4783b */ /* 0x000fea0000000200 */
[C---:B----4-:R-:W-:Y:S06]  /*234d0*/  HMMA.16816.F32.BF16 R28, R168.reuse, R184, R28 ;  /* 0x000000b8a81c723c */ /* 0x050fec000004181c */
[----:B------:R-:W-:Y:S01]  /*234e0*/  HMMA.16816.F32.BF16 R32, R168, R186, R32 ;  /* 0x000000baa820723c */ /* 0x000fe20000041820 */
[----:B------:R-:W2:Y:S04]  /*234f0*/  LDSM.16.M88.4 R168, [R230+0x2000] ;  /* 0x00200000e6a8783b */ /* 0x000ea80000000200 */
[----:B------:R-:W-:Y:S01]  /*23500*/  LDSM.16.M88.4 R184, [R229+0xb800] ;  /* 0x00b80000e5b8783b */ /* 0x000fe20000000200 */
[C---:B------:R-:W-:Y:S06]  /*23510*/  HMMA.16816.F32.BF16 R4, R196.reuse, R200, R4 ;  /* 0x000000c8c404723c */ /* 0x040fec0000041804 */
[C---:B------:R-:W-:Y:S01]  /*23520*/  HMMA.16816.F32.BF16 R8, R196.reuse, R202, R8 ;  /* 0x000000cac408723c */ /* 0x040fe20000041808 */
[----:B------:R-:W-:Y:S05]  /*23530*/  LDSM.16.M88.4 R200, [R215] ;  /* 0x00000000d7c8783b */ /* 0x000fea0000000200 */
[C---:B-----5:R-:W-:Y:S06]  /*23540*/  HMMA.16816.F32.BF16 R12, R196.reuse, R172, R12 ;  /* 0x000000acc40c723c */ /* 0x060fec000004180c */
[C---:B------:R-:W-:Y:S01]  /*23550*/  HMMA.16816.F32.BF16 R16, R196.reuse, R174, R16 ;  /* 0x000000aec410723c */ /* 0x040fe20000041810 */
[----:B------:R-:W3:Y:S05]  /*23560*/  LDSM.16.M88.4 R172, [R229+0xb000] ;  /* 0x00b00000e5ac783b */ /* 0x000eea0000000200 */
[C---:B------:R-:W-:Y:S06]  /*23570*/  HMMA.16816.F32.BF16 R20, R196.reuse, R188, R20 ;  /* 0x000000bcc414723c */ /* 0x040fec0000041814 */
[C---:B------:R-:W-:Y:S01]  /*23580*/  HMMA.16816.F32.BF16 R24, R196.reuse, R190, R24 ;  /* 0x000000bec418723c */ /* 0x040fe20000041818 */
[----:B------:R-:W4:Y:S05]  /*23590*/  LDSM.16.M88.4 R188, [R228+0x2000] ;  /* 0x00200000e4bc783b */ /* 0x000f2a0000000200 */
[C---:B-1----:R-:W-:Y:S06]  /*235a0*/  HMMA.16816.F32.BF16 R28, R196.reuse, R192, R28 ;  /* 0x000000c0c41c723c */ /* 0x042fec000004181c */
[----:B------:R-:W-:Y:S01]  /*235b0*/  HMMA.16816.F32.BF16 R32, R196, R194, R32 ;  /* 0x000000c2c420723c */ /* 0x000fe20000041820 */
[----:B------:R-:W1:Y:S04]  /*235c0*/  LDSM.16.M88.4 R192, [R214] ;  /* 0x00000000d6c0783b */ /* 0x000e680000000200 */
[----:B------:R-:W-:Y:S01]  /*235d0*/  LDSM.16.M88.4 R196, [R223+0xb000] ;  /* 0x00b00000dfc4783b */ /* 0x000fe20000000200 */
[C---:B--2---:R-:W-:Y:S06]  /*235e0*/  HMMA.16816.F32.BF16 R4, R168.reuse, R176, R4 ;  /* 0x000000b0a804723c */ /* 0x044fec0000041804 */
[C---:B------:R-:W-:Y:S01]  /*235f0*/  HMMA.16816.F32.BF16 R8, R168.reuse, R178, R8 ;  /* 0x000000b2a808723c */ /* 0x040fe20000041808 */
[----:B------:R-:W2:Y:S05]  /*23600*/  LDSM.16.M88.4 R176, [R213] ;  /* 0x00000000d5b0783b */ /* 0x000eaa0000000200 */
[C---:B------:R-:W-:Y:S06]  /*23610*/  HMMA.16816.F32.BF16 R12, R168.reuse, R180, R12 ;  /* 0x000000b4a80c723c */ /* 0x040fec000004180c */
[C---:B------:R-:W-:Y:S01]  /*23620*/  HMMA.16816.F32.BF16 R16, R168.reuse, R182, R16 ;  /* 0x000000b6a810723c */ /* 0x040fe20000041810 */
[----:B------:R-:W5:Y:S05]  /*23630*/  LDSM.16.M88.4 R180, [R212] ;  /* 0x00000000d4b4783b */ /* 0x000f6a0000000200 */
[C---:B---3--:R-:W-:Y:S06]  /*23640*/  HMMA.16816.F32.BF16 R20, R168.reuse, R172, R20 ;  /* 0x000000aca814723c */ /* 0x048fec0000041814 */
[C---:B------:R-:W-:Y:S01]  /*23650*/  HMMA.16816.F32.BF16 R24, R168.reuse, R174, R24 ;  /* 0x000000aea818723c */ /* 0x040fe20000041818 */
[----:B------:R-:W-:Y:S05]  /*23660*/  LDSM.16.M88.4 R172, [R223+0xa000] ;  /* 0x00a00000dfac783b */ /* 0x000fea0000000200 */
[C---:B------:R-:W-:Y:S06]  /*23670*/  HMMA.16816.F32.BF16 R28, R168.reuse, R184, R28 ;  /* 0x000000b8a81c723c */ /* 0x040fec000004181c */
[----:B------:R-:W-:Y:S01]  /*23680*/  HMMA.16816.F32.BF16 R32, R168, R186, R32 ;  /* 0x000000baa820723c */ /* 0x000fe20000041820 */
[----:B------:R-:W3:Y:S04]  /*23690*/  LDSM.16.M88.4 R168, [R226+0x2000] ;  /* 0x00200000e2a8783b */ /* 0x000ee80000000200 */
[----:B------:R-:W3:Y:S01]  /*236a0*/  LDSM.16.M88.4 R184, [R223+0xa800] ;  /* 0x00a80000dfb8783b */ /* 0x000ee20000000200 */
[C---:B----4-:R-:W-:Y:S06]  /*236b0*/  HMMA.16816.F32.BF16 R4, R188.reuse, R200, R4 ;  /* 0x000000c8bc04723c */ /* 0x050fec0000041804 */
[C---:B------:R-:W-:Y:S01]  /*236c0*/  HMMA.16816.F32.BF16 R8, R188.reuse, R202, R8 ;  /* 0x000000cabc08723c */ /* 0x040fe20000041808 */
[----:B------:R-:W4:Y:S05]  /*236d0*/  LDSM.16.M88.4 R200, [R223+0xb800] ;  /* 0x00b80000dfc8783b */ /* 0x000f2a0000000200 */
[C---:B-1----:R-:W-:Y:S06]  /*236e0*/  HMMA.16816.F32.BF16 R12, R188.reuse, R192, R12 ;  /* 0x000000c0bc0c723c */ /* 0x042fec000004180c */
        /* <DEDUP_REMOVED lines=17> */
[----:B------:R-:W5:Y:S05]  /*23800*/  LDSM.16.M88.4 R196, [R229+0xc000] ;  /* 0x00c00000e5c4783b */ /* 0x000f6a0000000200 */
        /* <DEDUP_REMOVED lines=13> */
[C---:B-----5:R-:W-:Y:S06]  /*238e0*/  HMMA.16816.F32.BF16 R28, R176.reuse, R184, R28 ;  /* 0x000000b8b01c723c */ /* 0x060fec000004181c */
[----:B------:R-:W-:Y:S01]  /*238f0*/  HMMA.16816.F32.BF16 R32, R176, R186, R32 ;  /* 0x000000bab020723c */ /* 0x000fe20000041820 */
[----:B------:R-:W3:Y:S04]  /*23900*/  LDSM.16.M88.4 R176, [R211] ;  /* 0x00000000d3b0783b */ /* 0x000ee80000000200 */
[----:B------:R-:W5:Y:S01]  /*23910*/  LDSM.16.M88.4 R184, [R210] ;  /* 0x00000000d2b8783b */ /* 0x000f620000000200 */
[C---:B------:R-:W-:Y:S06]  /*23920*/  HMMA.16816.F32.BF16 R4, R188.reuse, R196, R4 ;  /* 0x000000c4bc04723c */ /* 0x040fec0000041804 */
[C---:B------:R-:W-:Y:S01]  /*23930*/  HMMA.16816.F32.BF16 R8, R188.reuse, R198, R8 ;  /* 0x000000c6bc08723c */ /* 0x040fe20000041808 */
[----:B------:R-:W5:Y:S05]  /*23940*/  LDSM.16.M88.4 R196, [R209] ;  /* 0x00000000d1c4783b */ /* 0x000f6a0000000200 */
[C---:B----4-:R-:W-:Y:S06]  /*23950*/  HMMA.16816.F32.BF16 R12, R188.reuse, R168, R12 ;  /* 0x000000a8bc0c723c */ /* 0x050fec000004180c */
[C---:B------:R-:W-:Y:S01]  /*23960*/  HMMA.16816.F32.BF16 R16, R188.reuse, R170, R16 ;  /* 0x000000aabc10723c */ /* 0x040fe20000041810 */
[----:B------:R-:W-:Y:S05]  /*23970*/  LDSM.16.M88.4 R168, [R226+0x4000] ;  /* 0x00400000e2a8783b */ /* 0x000fea0000000200 */
        /* <DEDUP_REMOVED lines=10> */
[C---:B-----5:R-:W-:Y:S06]  /*23a20*/  HMMA.16816.F32.BF16 R12, R172.reuse, R184, R12 ;  /* 0x000000b8ac0c723c */ /* 0x060fec000004180c */
[C---:B------:R-:W-:Y:S01]  /*23a30*/  HMMA.16816.F32.BF16 R16, R172.reuse, R186, R16 ;  /* 0x000000baac10723c */ /* 0x040fe20000041810 */
[----:B------:R-:W4:Y:S05]  /*23a40*/  LDSM.16.M88.4 R184, [R223+0xd800] ;  /* 0x00d80000dfb8783b */ /* 0x000f2a0000000200 */
[C---:B------:R-:W-:Y:S06]  /*23a50*/  HMMA.16816.F32.BF16 R20, R172.reuse, R196, R20 ;  /* 0x000000c4ac14723c */ /* 0x040fec0000041814 */
[C---:B------:R-:W-:Y:S01]  /*23a60*/  HMMA.16816.F32.BF16 R24, R172.reuse, R198, R24 ;  /* 0x000000c6ac18723c */ /* 0x040fe20000041818 */
[----:B------:R-:W5:Y:S05]  /*23a70*/  LDSM.16.M88.4 R196, [R216+0x4000] ;  /* 0x00400000d8c4783b */ /* 0x000f6a0000000200 */
[C---:B------:R-:W-:Y:S06]  /*23a80*/  HMMA.16816.F32.BF16 R28, R172.reuse, R200, R28 ;  /* 0x000000c8ac1c723c */ /* 0x040fec000004181c */
[----:B------:R-:W-:Y:S01]  /*23a90*/  HMMA.16816.F32.BF16 R32, R172, R202, R32 ;  /* 0x000000caac20723c */ /* 0x000fe20000041820 */
[----:B------:R-:W5:Y:S04]  /*23aa0*/  LDSM.16.M88.4 R172, [R216+0x4800] ;  /* 0x00480000d8ac783b */ /* 0x000f680000000200 */
        /* <DEDUP_REMOVED lines=13> */
[----:B------:R-:W3:Y:S01]  /*23b80*/  LDSM.16.M88.4 R184, [R229+0xf000] ;  /* 0x00f00000e5b8783b */ /* 0x000ee20000000200 */
[C---:B-----5:R-:W-:Y:S06]  /*23b90*/  HMMA.16816.F32.BF16 R4, R188.reuse, R196, R4 ;  /* 0x000000c4bc04723c */ /* 0x060fec0000041804 */
[C---:B------:R-:W-:Y:S01]  /*23ba0*/  HMMA.16816.F32.BF16 R8, R188.reuse, R198, R8 ;  /* 0x000000c6bc08723c */ /* 0x040fe20000041808 */
[----:B------:R-:W4:Y:S05]  /*23bb0*/  LDSM.16.M88.4 R196, [R229+0xf800] ;  /* 0x00f80000e5c4783b */ /* 0x000f2a0000000200 */
[C---:B------:R-:W-:Y:S06]  /*23bc0*/  HMMA.16816.F32.BF16 R12, R188.reuse, R172, R12 ;  /* 0x000000acbc0c723c */ /* 0x040fec000004180c */
[C---:B------:R-:W-:Y:S01]  /*23bd0*/  HMMA.16816.F32.BF16 R16, R188.reuse, R174, R16 ;  /* 0x000000aebc10723c */ /* 0x040fe20000041810 */
[----:B------:R-:W-:Y:S05]  /*23be0*/  LDSM.16.M88.4 R172, [R228+0x6000] ;  /* 0x00600000e4ac783b */ /* 0x000fea0000000200 */
[C---:B-1----:R-:W-:Y:S06]  /*23bf0*/  HMMA.16816.F32.BF16 R20, R188.reuse, R192, R20 ;  /* 0x000000c0bc14723c */ /* 0x042fec0000041814 */
[C---:B------:R-:W-:Y:S01]  /*23c00*/  HMMA.16816.F32.BF16 R24, R188.reuse, R194, R24 ;  /* 0x000000c2bc18723c */ /* 0x040fe20000041818 */
[----:B------:R-:W1:Y:S05]  /*23c10*/  LDSM.16.M88.4 R192, [R207] ;  /* 0x00000000cfc0783b */ /* 0x000e6a0000000200 */
[C---:B------:R-:W-:Y:S06]  /*23c20*/  HMMA.16816.F32.BF16 R28, R188.reuse, R200, R28 ;  /* 0x000000c8bc1c723c */ /* 0x040fec000004181c */
[----:B------:R-:W-:Y:S01]  /*23c30*/  HMMA.16816.F32.BF16 R32, R188, R202, R32 ;  /* 0x000000cabc20723c */ /* 0x000fe20000041820 */
[----:B------:R-:W5:Y:S04]  /*23c40*/  LDSM.16.M88.4 R188, [R206] ;  /* 0x00000000cebc783b */ /* 0x000f680000000200 */
[----:B------:R-:W-:Y:S01]  /*23c50*/  LDSM.16.M88.4 R200, [R223+0xe000] ;  /* 0x00e00000dfc8783b */ /* 0x000fe20000000200 */
[C---:B--2---:R-:W-:Y:S06]  /*23c60*/  HMMA.16816.F32.BF16 R4, R168.reuse, R176, R4 ;  /* 0x000000b0a804723c */ /* 0x044fec0000041804 */
[C---:B------:R-:W-:Y:S01]  /*23c70*/  HMMA.16816.F32.BF16 R8, R168.reuse, R178, R8 ;  /* 0x000000b2a808723c */ /* 0x040fe20000041808 */
[----:B------:R-:W2:Y:S05]  /*23c80*/  LDSM.16.M88.4 R176, [R205] ;  /* 0x00000000cdb0783b */ /* 0x000eaa0000000200 */
[C---:B------:R-:W-:Y:S06]  /*23c90*/  HMMA.16816.F32.BF16 R12, R168.reuse, R180, R12 ;  /* 0x000000b4a80c723c */ /* 0x040fec000004180c */
[C---:B------:R-:W-:Y:S01]  /*23ca0*/  HMMA.16816.F32.BF16 R16, R168.reuse, R182, R16 ;  /* 0x000000b6a810723c */ /* 0x040fe20000041810 */
[----:B------:R-:W2:Y:S05]  /*23cb0*/  LDSM.16.M88.4 R180, [R204] ;  /* 0x00000000ccb4783b */ /* 0x000eaa0000000200 */
        /* <DEDUP_REMOVED lines=16> */
[C---:B------:R-:W-:Y:S06]  /*23dc0*/  HMMA.16816.F32.BF16 R28, R172.reuse, R180, R28 ;  /* 0x000000b4ac1c723c */ /* 0x040fec000004181c */
[----:B------:R-:W-:Y:S01]  /*23dd0*/  HMMA.16816.F32.BF16 R32, R172, R182, R32 ;  /* 0x000000b6ac20723c */ /* 0x000fe20000041820 */
[----:B------:R-:W2:Y:S04]  /*23de0*/  LDSM.16.M88.4 R172, [R225+0x6000] ;  /* 0x00600000e1ac783b */ /* 0x000ea80000000200 */
[----:B------:R-:W5:Y:S01]  /*23df0*/  LDSM.16.M88.4 R180, [R216+0x6800] ;  /* 0x00680000d8b4783b */ /* 0x000f620000000200 */
[C---:B---3--:R-:W-:Y:S06]  /*23e00*/  HMMA.16816.F32.BF16 R4, R184.reuse, R200, R4 ;  /* 0x000000c8b804723c */ /* 0x048fec0000041804 */
[C---:B------:R-:W-:Y:S01]  /*23e10*/  HMMA.16816.F32.BF16 R8, R184.reuse, R202, R8 ;  /* 0x000000cab808723c */ /* 0x040fe20000041808 */
[----:B------:R-:W3:Y:S01]  /*23e20*/  LDSM.16.M88.4 R200, [R216+0x7800] ;  /* 0x00780000d8c8783b */ /* 0x000ee20000000200 */
[----:B------:R-:W-:Y:S04]  /*23e30*/  DEPBAR.LE SB0, 0x0 ;  /* 0x000080000000791a */ /* 0x000fe80000000000 */
[C---:B----4-:R-:W-:Y:S01]  /*23e40*/  HMMA.16816.F32.BF16 R12, R184.reuse, R168, R12 ;  /* 0x000000a8b80c723c */ /* 0x050fe2000004180c */
[----:B------:R-:W-:Y:S05]  /*23e50*/  BAR.SYNC.DEFER_BLOCKING 0x0 ;  /* 0x0000000000007b1d */ /* 0x000fea0000010000 */
[C---:B------:R-:W-:Y:S06]  /*23e60*/  HMMA.16816.F32.BF16 R16, R184.reuse, R170, R16 ;  /* 0x000000aab810723c */ /* 0x040fec0000041810 */
[C---:B-1----:R-:W-:Y:S06]  /*23e70*/  HMMA.16816.F32.BF16 R20, R184.reuse, R192, R20 ;  /* 0x000000c0b814723c */ /* 0x042fec0000041814 */
[C---:B------:R-:W-:Y:S06]  /*23e80*/  HMMA.16816.F32.BF16 R24, R184.reuse, R194, R24 ;  /* 0x000000c2b818723c */ /* 0x040fec0000041818 */
[C---:B------:R-:W-:Y:S06]  /*23e90*/  HMMA.16816.F32.BF16 R28, R184.reuse, R196, R28 ;  /* 0x000000c4b81c723c */ /* 0x040fec000004181c */
[----:B------:R-:W-:Y:S06]  /*23ea0*/  HMMA.16816.F32.BF16 R32, R184, R198, R32 ;  /* 0x000000c6b820723c */ /* 0x000fec0000041820 */
[C---:B--2---:R-:W-:Y:S05]  /*23eb0*/  HMMA.16816.F32.BF16 R4, R172.reuse, R176, R4 ;  /* 0x000000b0ac04723c */ /* 0x044fea0000041804 */
[----:B------:R-:W-:Y:S01]  /*23ec0*/  IMAD.MOV.U32 R185, RZ, RZ, R250 ;  /* 0x000000ffffb97224 */ /* 0x000fe200078e00fa */
[C---:B------:R-:W-:Y:S05]  /*23ed0*/  HMMA.16816.F32.BF16 R8, R172.reuse, R178, R8 ;  /* 0x000000b2ac08723c */ /* 0x040fea0000041808 */
[----:B------:R-:W-:Y:S01]  /*23ee0*/  IMAD.MOV.U32 R184, RZ, RZ, R251 ;  /* 0x000000ffffb87224 */ /* 0x000fe200078e00fb */
[C---:B-----5:R-:W-:Y:S06]  /*23ef0*/  HMMA.16816.F32.BF16 R12, R172.reuse, R180, R12 ;  /* 0x000000b4ac0c723c */ /* 0x060fec000004180c */
[C---:B------:R-:W-:Y:S06]  /*23f00*/  HMMA.16816.F32.BF16 R16, R172.reuse, R182, R16 ;  /* 0x000000b6ac10723c */ /* 0x040fec0000041810 */
[C---:B------:R-:W-:Y:S06]  /*23f10*/  HMMA.16816.F32.BF16 R20, R172.reuse, R188, R20 ;  /* 0x000000bcac14723c */ /* 0x040fec0000041814 */
[C---:B------:R-:W-:Y:S06]  /*23f20*/  HMMA.16816.F32.BF16 R24, R172.reuse, R190, R24 ;  /* 0x000000beac18723c */ /* 0x040fec0000041818 */
[C---:B---3--:R-:W-:Y:S06]  /*23f30*/  HMMA.16816.F32.BF16 R28, R172.reuse, R200, R28 ;  /* 0x000000c8ac1c723c */ /* 0x048fec000004181c */
        /* <DEDUP_REMOVED lines=53> */
[----:B------:R-:W3:Y:S01]  /*24290*/  LD.E.64 R176, desc[UR4][R166.64+0x38] ;  /* 0x00003804a6b07980 */ /* 0x000ee2000c101b00 */
[----:B------:R-:W-:Y:S02]  /*242a0*/  @!P0 IMAD.MOV R172, RZ, RZ, -R172 ;  /* 0x000000ffffac8224 */ /* 0x000fe400078e0aac */
[----:B------:R-:W-:Y:S01]  /*242b0*/  @P2 VIADD R174, R174, 0x1 ;  /* 0x00000001aeae2836 */ /* 0x000fe20000000000 */
[C---:B------:R-:W-:Y:S04]  /*242c0*/  ISETP.NE.AND P2, PT, R175.reuse, RZ, PT ;  /* 0x000000ffaf00720c */ /* 0x040fe80003f45270 */
[C---:B------:R-:W-:Y:S03]  /*242d0*/  SEL R172, R168.reuse, R172, !P2 ;  /* 0x000000aca8ac7207 */ /* 0x040fe60005000000 */
[----:B------:R-:W-:Y:S05]  /*242e0*/  @!P1 IMAD.MOV R174, RZ, RZ, -R174 ;  /* 0x000000ffffae9224 */ /* 0x000fea00078e0aae */
        /* <DEDUP_REMOVED lines=21> */
.L_x_3309:
[----:B------:R-:W-:Y:S02]  /*24440*/  R2UR UR4, R164 ;  /* 0x00000000a40472ca */ /* 0x000fe400000e0000 */
[----:B------:R-:W-:Y:S11]  /*24450*/  R2UR UR5, R165 ;  /* 0x00000000a50572ca */ /* 0x000ff600000e0000 */
[----:B------:R-:W-:Y:S02]  /*24460*/  @!UPT UIADD3 URZ, URZ, URZ, URZ ;  /* 0x0000003f3f3ff290 */ /* 0x000fe4000fffe03f */
[----:B------:R-:W2:Y:S02]  /*24470*/  LD.E R172, desc[UR4][R166.64+0x38] ;  /* 0x00003804a6ac7980 */ /* 0x000ea4000c101900 */
[----:B--2---:R-:W-:Y:S05]  /*24480*/  IMAD.U32 R172, R172, -0x40, RZ ;  /* 0xffffffc0acac7824 */ /* 0x004fea00078e00ff */
[----:B------:R-:W-:Y:S02]  /*24490*/  SHF.R.S32.HI R169, RZ, 0x1f, R172 ;  /* 0x0000001fffa97819 */ /* 0x000fe400000114ac */
.L_x_3310:
[----:B------:R-:W-:Y:S05]  /*244a0*/  BSYNC B0 ;  /* 0x0000000000007941 */ /* 0x000fea0003800000 */
.L_x_3308:
        /* <DEDUP_REMOVED lines=135> */
.L_x_3307:
[----:B------:R-:W-:Y:S05]  /*24d20*/  BSYNC B1 ;  /* 0x0000000000017941 */ /* 0x000fea0003800000 */
.L_x_3306:
[----:B------:R-:W-:Y:S01]  /*24d30*/  R2UR UR4, R164 ;  /* 0x00000000a40472ca */ /* 0x000fe200000e0000 */
[----:B-1----:R-:W-:Y:S01]  /*24d40*/  LDSM.16.MT88.4 R172, [R222+0x10000] ;  /* 0x01000000deac783b */ /* 0x002fe20000004200 */
[----:B------:R-:W-:Y:S02]  /*24d50*/  R2UR UR5, R165 ;  /* 0x00000000a50572ca */ /* 0x000fe400000e0000 */
[----:B------:R-:W-:Y:S01]  /*24d60*/  IADD3 R186, R246, -0x1, RZ ;  /* 0xfffffffff6ba7810 */ /* 0x000fe20007ffe0ff */
[----:B------:R-:W1:Y:S04]  /*24d70*/  S2R R164, SR_TID.X ;  /* 0x0000000000a47919 */ /* 0x000e680000002100 */
[----:B------:R-:W-:Y:S08]  /*24d80*/  LDSM.16.MT88.4 R176, [R221+0x10000] ;  /* 0x01000000ddb0783b */ /* 0x000ff00000004200 */
[----:B------:R2:W3:Y:S04]  /*24d90*/  LD.E R166, desc[UR4][R166.64+0xdc] ;  /* 0x0000dc04a6a67980 */ /* 0x0004e8000c101900 */
[----:B------:R-:W-:Y:S01]  /*24da0*/  LDSM.16.MT88.4 R180, [R220+0x12800] ;  /* 0x01280000dcb4783b */ /* 0x000fe20000004200 */
[----:B-1----:R-:W-:Y:S04]  /*24db0*/  SHF.L.U32 R164, R164, 0x1, RZ ;  /* 0x00000001a4a47819 */ /* 0x002fe800000006ff */
[----:B------:R-:W-:Y:S04]  /*24dc0*/  LOP3.LUT R164, R164, 0x6, RZ, 0xc0, !PT ;  /* 0x00000006a4a47812 */ /* 0x000fe800078ec0ff */
[----:B------:R-:W-:Y:S04]  /*24dd0*/  LEA R164, R186, R164, 0x6 ;  /* 0x000000a4baa47211 */ /* 0x000fe800078e30ff */
[C---:B------:R-:W-:Y:S02]  /*24de0*/  IADD3 R168, R164.reuse, 0x1, RZ ;  /* 0x00000001a4a87810 */ /* 0x040fe40007ffe0ff */
[----:B------:R-:W-:Y:S02]  /*24df0*/  I2FP.F32.S32 R165, R164 ;  /* 0x000000a400a57245 */ /* 0x000fe40000201400 */
[----:B------:R-:W-:Y:S02]  /*24e00*/  I2FP.F32.S32 R168, R168 ;  /* 0x000000a800a87245 */ /* 0x000fe40000201400 */
[C---:B--2---:R-:W-:Y:S01]  /*24e10*/  IADD3 R167, R164.reuse, 0x8, RZ ;  /* 0x00000008a4a77810 */ /* 0x044fe20007ffe0ff */
[CC--:B------:R-:W-:Y:S01]  /*24e20*/  FFMA.FTZ R6, R3.reuse, R165.reuse, R6 ;  /* 0x000000a503067223 */ /* 0x0c0fe20000010006 */
[C---:B------:R-:W-:Y:S01]  /*24e30*/  FFMA.FTZ R4, R3.reuse, R165, R4 ;  /* 0x000000a503047223 */ /* 0x040fe20000010004 */
[CC--:B------:R-:W-:Y:S01]  /*24e40*/  FFMA.FTZ R7, R3.reuse, R168.reuse, R7 ;  /* 0x000000a803077223 */ /* 0x0c0fe20000010007 */
[C---:B------:R-:W-:Y:S01]  /*24e50*/  FFMA.FTZ R5, R3.reuse, R168, R5 ;  /* 0x000000a803057223 */ /* 0x040fe20000010005 */
[C---:B------:R-:W-:Y:S02]  /*24e60*/  IADD3 R168, R164.reuse, 0x10, RZ ;  /* 0x00000010a4a87810 */ /* 0x040fe40007ffe0ff */
[C---:B------:R-:W-:Y:S02]  /*24e70*/  IADD3 R165, R164.reuse, 0x9, RZ ;  /* 0x00000009a4a57810 */ /* 0x040fe40007ffe0ff */
[----:B------:R-:W-:Y:S02]  /*24e80*/  I2FP.F32.S32 R168, R168 ;  /* 0x000000a800a87245 */ /* 0x000fe40000201400 */
[----:B------:R-:W-:Y:S02]  /*24e90*/  I2FP.F32.S32 R167, R167 ;  /* 0x000000a700a77245 */ /* 0x000fe40000201400 */
[----:B------:R-:W-:Y:S01]  /*24ea0*/  I2FP.F32.S32 R165, R165 ;  /* 0x000000a500a57245 */ /* 0x000fe20000201400 */
[CC--:B------:R-:W-:Y:S01]  /*24eb0*/  FFMA.FTZ R14, R3.reuse, R168.reuse, R14 ;  /* 0x000000a8030e7223 */ /* 0x0c0fe2000001000e */
[C---:B------:R-:W-:Y:S01]  /*24ec0*/  FFMA.FTZ R12, R3.reuse, R168, R12 ;  /* 0x000000a8030c7223 */ /* 0x040fe2000001000c */
[----:B------:R-:W-:Y:S01]  /*24ed0*/  IADD3 R168, R164, 0x19, RZ ;  /* 0x00000019a4a87810 */ /* 0x000fe20007ffe0ff */
[CC--:B------:R-:W-:Y:S01]  /*24ee0*/  FFMA.FTZ R10, R3.reuse, R167.reuse, R10 ;  /* 0x000000a7030a7223 */ /* 0x0c0fe2000001000a */
[C---:B------:R-:W-:Y:S01]  /*24ef0*/  FFMA.FTZ R8, R3.reuse, R167, R8 ;  /* 0x000000a703087223 */ /* 0x040fe20000010008 */
[----:B------:R-:W-:Y:S01]  /*24f00*/  FMNMX.FTZ R169, R4, R0, !PT ;  /* 0x0000000004a97209 */ /* 0x000fe20007810000 */
[CC--:B------:R-:W-:Y:S01]  /*24f10*/  FFMA.FTZ R11, R3.reuse, R165.reuse, R11 ;  /* 0x000000a5030b7223 */ /* 0x0c0fe2000001000b */
[----:B------:R-:W-:Y:S01]  /*24f20*/  I2FP.F32.S32 R168, R168 ;  /* 0x000000a800a87245 */ /* 0x000fe20000201400 */
[C---:B------:R-:W-:Y:S01]  /*24f30*/  FFMA.FTZ R9, R3.reuse, R165, R9 ;  /* 0x000000a503097223 */ /* 0x040fe20000010009 */
[C---:B------:R-:W-:Y:S02]  /*24f40*/  IADD3 R167, R164.reuse, 0x11, RZ ;  /* 0x00000011a4a77810 */ /* 0x040fe40007ffe0ff */
[----:B------:R-:W-:Y:S01]  /*24f50*/  IADD3 R165, R164, 0x18, RZ ;  /* 0x00000018a4a57810 */ /* 0x000fe20007ffe0ff */
[CC--:B------:R-:W-:Y:S01]  /*24f60*/  FFMA.FTZ R19, R3.reuse, R168.reuse, R19 ;  /* 0x000000a803137223 */ /* 0x0c0fe20000010013 */
[----:B------:R-:W-:Y:S01]  /*24f70*/  FFMA.FTZ R17, R3, R168, R17 ;  /* 0x000000a803117223 */ /* 0x000fe20000010011 */
[----:B------:R-:W-:Y:S02]  /*24f80*/  FMNMX.FTZ R168, R6, R2, !PT ;  /* 0x0000000206a87209 */ /* 0x000fe40007810000 */
[----:B------:R-:W-:Y:S02]  /*24f90*/  FMNMX.FTZ R169, R5, R169, !PT ;  /* 0x000000a905a97209 */ /* 0x000fe40007810000 */
[----:B------:R-:W-:Y:S02]  /*24fa0*/  FMNMX.FTZ R168, R7, R168, !PT ;  /* 0x000000a807a87209 */ /* 0x000fe40007810000 */
[----:B------:R-:W-:Y:S02]  /*24fb0*/  I2FP.F32.S32 R167, R167 ;  /* 0x000000a700a77245 */ /* 0x000fe40000201400 */
[----:B------:R-:W-:Y:S02]  /*24fc0*/  FMNMX.FTZ R168, R10, R168, !PT ;  /* 0x000000a80aa87209 */ /* 0x000fe40007810000 */
[----:B------:R-:W-:Y:S01]  /*24fd0*/  I2FP.F32.S32 R165, R165 ;  /* 0x000000a500a57245 */ /* 0x000fe20000201400 */
[-C--:B------:R-:W-:Y:S01]  /*24fe0*/  FFMA.FTZ R15, R3, R167.reuse, R15 ;  /* 0x000000a7030f7223 */ /* 0x080fe2000001000f */
[----:B------:R-:W-:Y:S01]  /*24ff0*/  FMNMX.FTZ R168, R11, R168, !PT ;  /* 0x000000a80ba87209 */ /* 0x000fe20007810000 */
[C---:B------:R-:W-:Y:S01]  /*25000*/  FFMA.FTZ R13, R3.reuse, R167, R13 ;  /* 0x000000a7030d7223 */ /* 0x040fe2000001000d */
[----:B------:R-:W-:Y:S01]  /*25010*/  FMNMX.FTZ R169, R8, R169, !PT ;  /* 0x000000a908a97209 */ /* 0x000fe20007810000 */
[CC--:B------:R-:W-:Y:S01]  /*25020*/  FFMA.FTZ R18, R3.reuse, R165.reuse, R18 ;  /* 0x000000a503127223 */ /* 0x0c0fe20000010012 */
[----:B------:R-:W-:Y:S01]  /*25030*/  FMNMX.FTZ R168, R14, R168, !PT ;  /* 0x000000a80ea87209 */ /* 0x000fe20007810000 */
[----:B------:R-:W-:Y:S01]  /*25040*/  FFMA.FTZ R16, R3, R165, R16 ;  /* 0x000000a503107223 */ /* 0x000fe20000010010 */
[----:B------:R-:W-:Y:S02]  /*25050*/  FMNMX.FTZ R169, R9, R169, !PT ;  /* 0x000000a909a97209 */ /* 0x000fe40007810000 */
[C---:B------:R-:W-:Y:S02]  /*25060*/  IADD3 R167, R164.reuse, 0x20, RZ ;  /* 0x00000020a4a77810 */ /* 0x040fe40007ffe0ff */
[----:B------:R-:W-:Y:S02]  /*25070*/  IADD3 R165, R164, 0x21, RZ ;  /* 0x00000021a4a57810 */ /* 0x000fe40007ffe0ff */
[----:B------:R-:W-:Y:S02]  /*25080*/  FMNMX.FTZ R168, R15, R168, !PT ;  /* 0x000000a80fa87209 */ /* 0x000fe40007810000 */
[----:B------:R-:W-:Y:S02]  /*25090*/  FMNMX.FTZ R169, R12, R169, !PT ;  /* 0x000000a90ca97209 */ /* 0x000fe40007810000 */
[----:B------:R-:W-:Y:S02]  /*250a0*/  IADD3 R170, R164, 0x28, RZ ;  /* 0x00000028a4aa7810 */ /* 0x000fe40007ffe0ff */
[----:B------:R-:W-:Y:S02]  /*250b0*/  I2FP.F32.S32 R167, R167 ;  /* 0x000000a700a77245 */ /* 0x000fe40000201400 */
[----:B------:R-:W-:Y:S02]  /*250c0*/  I2FP.F32.S32 R165, R165 ;  /* 0x000000a500a57245 */ /* 0x000fe40000201400 */
[----:B------:R-:W-:Y:S01]  /*250d0*/  FMNMX.FTZ R168, R18, R168, !PT ;  /* 0x000000a812a87209 */ /* 0x000fe20007810000 */
[----:B------:R-:W-:Y:S01]  /*250e0*/  FFMA.FTZ R22, R3, R167, R22 ;  /* 0x000000a703167223 */ /* 0x000fe20000010016 */
[----:B------:R-:W-:Y:S01]  /*250f0*/  FMNMX.FTZ R169, R13, R169, !PT ;  /* 0x000000a90da97209 */ /* 0x000fe20007810000 */
[CC--:B------:R-:W-:Y:S01]  /*25100*/  FFMA.FTZ R23, R3.reuse, R165.reuse, R23 ;  /* 0x000000a503177223 */ /* 0x0c0fe20000010017 */
[----:B------:R-:W-:Y:S01]  /*25110*/  I2FP.F32.S32 R170, R170 ;  /* 0x000000aa00aa7245 */ /* 0x000fe20000201400 */
[C---:B------:R-:W-:Y:S01]  /*25120*/  FFMA.FTZ R21, R3.reuse, R165, R21 ;  /* 0x000000a503157223 */ /* 0x040fe20000010015 */
[----:B------:R-:W-:Y:S01]  /*25130*/  IADD3 R165, R164, 0x30, RZ ;  /* 0x00000030a4a57810 */ /* 0x000fe20007ffe0ff */
[----:B------:R-:W-:Y:S01]  /*25140*/  FFMA.FTZ R20, R3, R167, R20 ;  /* 0x000000a703147223 */ /* 0x000fe20000010014 */
[----:B------:R-:W-:Y:S01]  /*25150*/  FMNMX.FTZ R168, R19, R168, !PT ;  /* 0x000000a813a87209 */ /* 0x000fe20007810000 */
[CC--:B------:R-:W-:Y:S01]  /*25160*/  FFMA.FTZ R26, R3.reuse, R170.reuse, R26 ;  /* 0x000000aa031a7223 */ /* 0x0c0fe2000001001a */
[----:B------:R-:W-:Y:S01]  /*25170*/  FMNMX.FTZ R169, R16, R169, !PT ;  /* 0x000000a910a97209 */ /* 0x000fe20007810000 */
[----:B------:R-:W-:Y:S01]  /*25180*/  FFMA.FTZ R24, R3, R170, R24 ;  /* 0x000000aa03187223 */ /* 0x000fe20000010018 */
[----:B------:R-:W-:Y:S02]  /*25190*/  IADD3 R167, R164, 0x29, RZ ;  /* 0x00000029a4a77810 */ /* 0x000fe40007ffe0ff */
[----:B------:R-:W-:Y:S02]  /*251a0*/  I2FP.F32.S32 R165, R165 ;  /* 0x000000a500a57245 */ /* 0x000fe40000201400 */
[----:B------:R-:W-:Y:S02]  /*251b0*/  FMNMX.FTZ R170, R22, R168, !PT ;  /* 0x000000a816aa7209 */ /* 0x000fe40007810000 */
[----:B------:R-:W-:Y:S01]  /*251c0*/  FMNMX.FTZ R169, R17, R169, !PT ;  /* 0x000000a911a97209 */ /* 0x000fe20007810000 */
[C---:B------:R-:W-:Y:S01]  /*251d0*/  FFMA.FTZ R30, R3.reuse, R165, R30 ;  /* 0x000000a5031e7223 */ /* 0x040fe2000001001e */
[----:B------:R-:W-:Y:S01]  /*251e0*/  I2FP.F32.S32 R167, R167 ;  /* 0x000000a700a77245 */ /* 0x000fe20000201400 */
[----:B------:R-:W-:Y:S01]  /*251f0*/  FFMA.FTZ R28, R3, R165, R28 ;  /* 0x000000a5031c7223 */ /* 0x000fe2000001001c */
[----:B------:R-:W-:Y:S02]  /*25200*/  FMNMX.FTZ R170, R23, R170, !PT ;  /* 0x000000aa17aa7209 */ /* 0x000fe40007810000 */
[----:B------:R-:W-:Y:S01]  /*25210*/  FMNMX.FTZ R168, R20, R169, !PT ;  /* 0x000000a914a87209 */ /* 0x000fe20007810000 */
[CC--:B------:R-:W-:Y:S01]  /*25220*/  FFMA.FTZ R27, R3.reuse, R167.reuse, R27 ;  /* 0x000000a7031b7223 */ /* 0x0c0fe2000001001b */
[----:B------:R-:W-:Y:S01]  /*25230*/  IADD3 R165, R164, 0x31, RZ ;  /* 0x00000031a4a57810 */ /* 0x000fe20007ffe0ff */
[----:B------:R-:W-:Y:S01]  /*25240*/  FFMA.FTZ R25, R3, R167, R25 ;  /* 0x000000a703197223 */ /* 0x000fe20000010019 */
[----:B------:R-:W-:Y:S02]  /*25250*/  FMNMX.FTZ R170, R26, R170, !PT ;  /* 0x000000aa1aaa7209 */ /* 0x000fe40007810000 */
[----:B------:R-:W-:Y:S02]  /*25260*/  FMNMX.FTZ R168, R21, R168, !PT ;  /* 0x000000a815a87209 */ /* 0x000fe40007810000 */
[----:B------:R-:W-:Y:S02]  /*25270*/  I2FP.F32.S32 R169, R165 ;  /* 0x000000a500a97245 */ /* 0x000fe40000201400 */
[C---:B------:R-:W-:Y:S02]  /*25280*/  IADD3 R167, R164.reuse, 0x38, RZ ;  /* 0x00000038a4a77810 */ /* 0x040fe40007ffe0ff */
[----:B------:R-:W-:Y:S01]  /*25290*/  IADD3 R165, R164, 0x39, RZ ;  /* 0x00000039a4a57810 */ /* 0x000fe20007ffe0ff */
[-C--:B------:R-:W-:Y:S01]  /*252a0*/  FFMA.FTZ R31, R3, R169.reuse, R31 ;  /* 0x000000a9031f7223 */ /* 0x080fe2000001001f */
[----:B------:R-:W-:Y:S01]  /*252b0*/  FMNMX.FTZ R164, R27, R170, !PT ;  /* 0x000000aa1ba47209 */ /* 0x000fe20007810000 */
[----:B------:R-:W-:Y:S01]  /*252c0*/  FFMA.FTZ R29, R3, R169, R29 ;  /* 0x000000a9031d7223 */ /* 0x000fe2000001001d */
[----:B------:R-:W-:Y:S02]  /*252d0*/  FMNMX.FTZ R168, R24, R168, !PT ;  /* 0x000000a818a87209 */ /* 0x000fe40007810000 */
        /* <DEDUP_REMOVED lines=9> */
[----:B------:R-:W-:Y:S01]  /*25370*/  FMNMX.FTZ R164, R34, R164, !PT ;  /* 0x000000a422a47209 */ /* 0x000fe20007810000 */
[----:B------:R-:W-:Y:S01]  /*25380*/  FFMA.FTZ R33, R3, R165, R33 ;  /* 0x000000a503217223 */ /* 0x000fe20000010021 */
[----:B------:R-:W-:Y:S02]  /*25390*/  FMNMX.FTZ R168, R29, R168, !PT ;  /* 0x000000a81da87209 */ /* 0x000fe40007810000 */
[----:B------:R-:W-:Y:S02]  /*253a0*/  FMNMX.FTZ R164, R35, R164, !PT ;  /* 0x000000a423a47209 */ /* 0x000fe40007810000 */
[----:B------:R-:W-:Y:S03]  /*253b0*/  FMNMX.FTZ R167, R32, R168, !PT ;  /* 0x000000a820a77209 */ /* 0x000fe60007810000 */
[----:B------:R-:W1:Y:S01]  /*253c0*/  SHFL.BFLY PT, R165, R164, 0x2, 0x1f ;  /* 0x0c401f00a4a57f89 */ /* 0x000e6200000e0000 */
[----:B------:R-:W-:Y:S07]  /*253d0*/  FMNMX.FTZ R167, R33, R167, !PT ;  /* 0x000000a721a77209 */ /* 0x000fee0007810000 */
[----:B------:R-:W2:Y:S01]  /*253e0*/  SHFL.BFLY PT, R168, R167, 0x2, 0x1f ;  /* 0x0c401f00a7a87f89 */ /* 0x000ea200000e0000 */
[----:B-1----:R-:W-:Y:S07]  /*253f0*/  FMNMX.FTZ R165, R164, R165, !PT ;  /* 0x000000a5a4a57209 */ /* 0x002fee0007810000 */
[----:B------:R-:W1:Y:S01]  /*25400*/  SHFL.BFLY PT, R164, R165, 0x1, 0x1f ;  /* 0x0c201f00a5a47f89 */ /* 0x000e6200000e0000 */
[----:B--2---:R-:W-:Y:S07]  /*25410*/  FMNMX.FTZ R168, R167, R168, !PT ;  /* 0x000000a8a7a87209 */ /* 0x004fee0007810000 */
[----:B------:R-:W2:Y:S01]  /*25420*/  SHFL.BFLY PT, R167, R168, 0x1, 0x1f ;  /* 0x0c201f00a8a77f89 */ /* 0x000ea200000e0000 */
[----:B-1----:R-:W-:Y:S04]  /*25430*/  FMNMX.FTZ R164, R165, R164, !PT ;  /* 0x000000a4a5a47209 */ /* 0x002fe80007810000 */
[C---:B------:R-:W-:Y:S01]  /*25440*/  FSETP.NEU.FTZ.AND P0, PT, R164.reuse, -INF , PT ;  /* 0xff800000a400780b */ /* 0x040fe20003f1d000 */
[----:B------:R-:W-:Y:S01]  /*25450*/  FADD.FTZ R2, -R164, R2 ;  /* 0x00000002a4027221 */ /* 0x000fe20000010100 */
[----:B--2---:R-:W-:Y:S02]  /*25460*/  FMNMX.FTZ R165, R168, R167, !PT ;  /* 0x000000a7a8a57209 */ /* 0x004fe40007810000 */
[----:B------:R-:W1:Y:S03]  /*25470*/  LDSM.16.MT88.4 R168, [R224+0x10000] ;  /* 0x01000000e0a8783b */ /* 0x000e660000004200 */
[C---:B------:R-:W-:Y:S01]  /*25480*/  FADD.FTZ R167, -R165.reuse, R0 ;  /* 0x00000000a5a77221 */ /* 0x040fe20000010100 */
[C---:B---3--:R-:W-:Y:S01]  /*25490*/  FMUL.FTZ R194, R166.reuse, R164 ;  /* 0x000000a4a6c27220 */ /* 0x048fe20000410000 */
[C---:B------:R-:W-:Y:S01]  /*254a0*/  FMUL.FTZ R195, R166.reuse, R165 ;  /* 0x000000a5a6c37220 */ /* 0x040fe20000410000 */
[C---:B------:R-:W-:Y:S01]  /*254b0*/  FMUL.FTZ R0, R166.reuse, R2 ;  /* 0x00000002a6007220 */ /* 0x040fe20000410000 */
[----:B------:R-:W-:Y:S02]  /*254c0*/  FMUL.FTZ R2, R166, R167 ;  /* 0x000000a7a6027220 */ /* 0x000fe40000410000 */
[----:B------:R-:W-:Y:S02]  /*254d0*/  FSEL R194, R194, RZ, P0 ;  /* 0x000000ffc2c27208 */ /* 0x000fe40000000000 */
[----:B------:R-:W-:Y:S01]  /*254e0*/  FSETP.NEU.FTZ.AND P0, PT, R165, -INF , PT ;  /* 0xff800000a500780b */ /* 0x000fe20003f1d000 */
[----:B------:R-:W2:Y:S02]  /*254f0*/  MUFU.EX2 R0, R0 ;  /* 0x0000000000007308 */ /* 0x000ea40000000800 */
        /* <DEDUP_REMOVED lines=10> */
[----:B------:R-:W3:Y:S01]  /*255a0*/  MUFU.EX2 R2, R2 ;  /* 0x0000000200027308 */ /* 0x000ee20000000800 */
[-CC-:B------:R-:W-:Y:S01]  /*255b0*/  FFMA.FTZ R24, R24, R166.reuse, -R195.reuse ;  /* 0x000000a618187223 */ /* 0x180fe200000108c3 */
[-CC-:B------:R-:W-:Y:S01]  /*255c0*/  FFMA.FTZ R196, R14, R166.reuse, -R194.reuse ;  /* 0x000000a60ec47223 */ /* 0x180fe200000108c2 */
[-CC-:B------:R-:W-:Y:S01]  /*255d0*/  FFMA.FTZ R198, R15, R166.reuse, -R194.reuse ;  /* 0x000000a60fc67223 */ /* 0x180fe200000108c2 */
[--C-:B------:R-:W-:Y:S01]  /*255e0*/  FFMA.FTZ R200, R12, R166, -R195.reuse ;  /* 0x000000a60cc87223 */ /* 0x100fe200000108c3 */
        /* <DEDUP_REMOVED lines=83> */
[C---:B-1----:R-:W-:Y:S01]  /*25b20*/  HMMA.16816.F32.BF16 R4, R160.reuse, R168, R4 ;  /* 0x000000a8a004723c */ /* 0x042fe20000041804 */
[----:B------:R-:W-:Y:S04]  /*25b30*/  MUFU.EX2 R196, R196 ;  /* 0x000000c400c47308 */ /* 0x000fe80000000800 */
[----:B------:R-:W-:Y:S01]  /*25b40*/  FMUL.FTZ R93, R2, R93 ;  /* 0x0000005d025d7220 */ /* 0x000fe20000410000 */
[C---:B------:R-:W-:Y:S01]  /*25b50*/  HMMA.16816.F32.BF16 R8, R160.reuse, R170, R8 ;  /* 0x000000aaa008723c */ /* 0x040fe20000041808 */
[----:B------:R-:W1:Y:S04]  /*25b60*/  LDSM.16.MT88.4 R168, [R224+0x12000] ;  /* 0x01200000e0a8783b */ /* 0x000e680000004200 */
[----:B------:R-:W-:Y:S01]  /*25b70*/  MUFU.EX2 R198, R198 ;  /* 0x000000c600c67308 */ /* 0x000fe20000000800 */
[----:B------:R-:W-:Y:S01]  /*25b80*/  ISETP.GT.AND P0, PT, R246, 0x1, PT ;  /* 0x00000001f600780c */ /* 0x000fe20003f04270 */
[C---:B------:R-:W-:Y:S01]  /*25b90*/  FMUL.FTZ R98, R0.reuse, R98 ;  /* 0x0000006200627220 */ /* 0x040fe20000410000 */
[C---:B------:R-:W-:Y:S03]  /*25ba0*/  HMMA.16816.F32.BF16 R36, R160.reuse, R172, R36 ;  /* 0x000000aca024723c */ /* 0x040fe60000041824 */
[----:B------:R-:W-:Y:S03]  /*25bb0*/  FMUL.FTZ R99, R0, R99 ;  /* 0x0000006300637220 */ /* 0x000fe60000410000 */
[C---:B------:R-:W-:Y:S01]  /*25bc0*/  HMMA.16816.F32.BF16 R40, R160.reuse, R174, R40 ;  /* 0x000000aea028723c */ /* 0x040fe20000041828 */
[----:B------:R-:W2:Y:S01]  /*25bd0*/  LDSM.16.MT88.4 R172, [R222+0x12000] ;  /* 0x01200000deac783b */ /* 0x000ea20000004200 */
[----:B------:R-:W-:Y:S03]  /*25be0*/  MUFU.EX2 R200, R200 ;  /* 0x000000c800c87308 */ /* 0x000fe60000000800 */
[C---:B------:R-:W-:Y:S01]  /*25bf0*/  FMUL.FTZ R96, R2.reuse, R96 ;  /* 0x0000006002607220 */ /* 0x040fe20000410000 */
[C---:B------:R-:W-:Y:S05]  /*25c00*/  HMMA.16816.F32.BF16 R44, R160.reuse, R176, R44 ;  /* 0x000000b0a02c723c */ /* 0x040fea000004182c */
[----:B------:R-:W-:Y:S01]  /*25c10*/  FMUL.FTZ R97, R2, R97 ;  /* 0x0000006102617220 */ /* 0x000fe20000410000 */
[C---:B------:R-:W-:Y:S01]  /*25c20*/  HMMA.16816.F32.BF16 R48, R160.reuse, R178, R48 ;  /* 0x000000b2a030723c */ /* 0x040fe20000041830 */
[----:B------:R-:W-:Y:S04]  /*25c30*/  LDSM.16.MT88.4 R176, [R221+0x12800] ;  /* 0x01280000ddb0783b */ /* 0x000fe80000004200 */
        /* <DEDUP_REMOVED lines=54> */
[C---:B------:R-:W-:Y:S01]  /*25fa0*/  FMUL.FTZ R133, R2.reuse, R133 ;  /* 0x0000008502857220 */ /* 0x040fe20000410000 */
[C---:B------:R-:W-:Y:S01]  /*25fb0*/  HMMA.16816.F32.BF16 R104, R160.reuse, R158, R104 ;  /* 0x0000009ea068723c */ /* 0x040fe20000041868 */
[----:B------:R-:W3:Y:S04]  /*25fc0*/  LDSM.16.MT88.4 R156, [R224+0x16000] ;  /* 0x01600000e09c783b */ /* 0x000ee80000004200 */
[--C-:B------:R-:W-:Y:S01]  /*25fd0*/  FFMA.FTZ R201, R13, R166, -R195.reuse ;  /* 0x000000a60dc97223 */ /* 0x100fe200000108c3 */
[C---:B-1----:R-:W-:Y:S05]  /*25fe0*/  HMMA.16816.F32.BF16 R108, R160.reuse, R168, R108 ;  /* 0x000000a8a06c723c */ /* 0x042fea000004186c */
[----:B------:R-:W-:Y:S01]  /*25ff0*/  FMUL.FTZ R13, R2, R153 ;  /* 0x00000099020d7220 */ /* 0x000fe20000410000 */
[C---:B------:R-:W-:Y:S01]  /*26000*/  HMMA.16816.F32.BF16 R112, R160.reuse, R170, R112 ;  /* 0x000000aaa070723c */ /* 0x040fe20000041870 */
[----:B------:R-:W1:Y:S01]  /*26010*/  LDSM.16.MT88.4 R168, [R222+0x16000] ;  /* 0x01600000dea8783b */ /* 0x000e620000004200 */
[----:B------:R-:W4:Y:S03]  /*26020*/  MUFU.EX2 R201, R201 ;  /* 0x000000c900c97308 */ /* 0x000f260000000800 */
[C---:B------:R-:W-:Y:S01]  /*26030*/  FMUL.FTZ R138, R0.reuse, R138 ;  /* 0x0000008a008a7220 */ /* 0x040fe20000410000 */
[C---:B--2---:R-:W-:Y:S03]  /*26040*/  HMMA.16816.F32.BF16 R116, R160.reuse, R172, R116 ;  /* 0x000000aca074723c */ /* 0x044fe60000041874 */
[----:B------:R-:W-:Y:S02]  /*26050*/  LDSM.16.MT88.4 R152, [R224+0x10800] ;  /* 0x01080000e098783b */ /* 0x000fe40000004200 */
[----:B------:R-:W-:Y:S01]  /*26060*/  FMUL.FTZ R139, R0, R139 ;  /* 0x0000008b008b7220 */ /* 0x000fe20000410000 */
[C---:B------:R-:W-:Y:S05]  /*26070*/  HMMA.16816.F32.BF16 R120, R160.reuse, R174, R120 ;  /* 0x000000aea078723c */ /* 0x040fea0000041878 */
[----:B------:R-:W2:Y:S01]  /*26080*/  LDSM.16.MT88.4 R172, [R221+0x16000] ;  /* 0x01600000ddac783b */ /* 0x000ea20000004200 */
[C---:B------:R-:W-:Y:S01]  /*26090*/  FMUL.FTZ R136, R2.reuse, R136 ;  /* 0x0000008802887220 */ /* 0x040fe20000410000 */
[----:B------:R-:W-:Y:S01]  /*260a0*/  FMUL.FTZ R137, R2, R137 ;  /* 0x0000008902897220 */ /* 0x000fe20000410000 */
[-CC-:B------:R-:W-:Y:S03]  /*260b0*/  FFMA.FTZ R197, R18, R166.reuse, -R194.reuse ;  /* 0x000000a612c57223 */ /* 0x180fe600000108c2 */
[-CC-:B------:R-:W-:Y:S01]  /*260c0*/  FFMA.FTZ R199, R19, R166.reuse, -R194.reuse ;  /* 0x000000a613c77223 */ /* 0x180fe200000108c2 */
[-CC-:B------:R-:W-:Y:S01]  /*260d0*/  FFMA.FTZ R202, R16, R166.reuse, -R195.reuse ;  /* 0x000000a610ca7223 */ /* 0x180fe200000108c3 */
[--C-:B------:R-:W-:Y:S01]  /*260e0*/  FFMA.FTZ R203, R17, R166, -R195.reuse ;  /* 0x000000a611cb7223 */ /* 0x100fe200000108c3 */
[C---:B------:R-:W-:Y:S01]  /*260f0*/  FMUL.FTZ R142, R0.reuse, R142 ;  /* 0x0000008e008e7220 */ /* 0x040fe20000410000 */
[----:B------:R-:W-:Y:S01]  /*26100*/  FMUL.FTZ R143, R0, R143 ;  /* 0x0000008f008f7220 */ /* 0x000fe20000410000 */
[C---:B------:R-:W-:Y:S01]  /*26110*/  FMUL.FTZ R140, R2.reuse, R140 ;  /* 0x0000008c028c7220 */ /* 0x040fe20000410000 */
[C---:B---3--:R-:W-:Y:S01]  /*26120*/  HMMA.16816.F32.BF16 R124, R160.reuse, R156, R124 ;  /* 0x0000009ca07c723c */ /* 0x048fe2000004187c */
[----:B------:R-:W-:Y:S02]  /*26130*/  MUFU.EX2 R197, R197 ;  /* 0x000000c500c57308 */ /* 0x000fe40000000800 */
[----:B------:R-:W-:Y:S01]  /*26140*/  FMUL.FTZ R141, R2, R141 ;  /* 0x0000008d028d7220 */ /* 0x000fe20000410000 */
[C---:B------:R-:W-:Y:S01]  /*26150*/  FMUL.FTZ R18, R0.reuse, R150 ;  /* 0x0000009600127220 */ /* 0x040fe20000410000 */
[----:B------:R-:W-:Y:S01]  /*26160*/  FMUL.FTZ R19, R0, R151 ;  /* 0x0000009700137220 */ /* 0x000fe20000410000 */
[C---:B------:R-:W-:Y:S01]  /*26170*/  HMMA.16816.F32.BF16 R128, R160.reuse, R158, R128 ;  /* 0x0000009ea080723c */ /* 0x040fe20000041880 */
[----:B------:R-:W3:Y:S04]  /*26180*/  LDSM.16.MT88.4 R156, [R220+0x16000] ;  /* 0x01600000dc9c783b */ /* 0x000ee80000004200 */
[----:B------:R-:W5:Y:S01]  /*26190*/  MUFU.EX2 R199, R199 ;  /* 0x000000c700c77308 */ /* 0x000f620000000800 */
[C---:B------:R-:W-:Y:S01]  /*261a0*/  FMUL.FTZ R16, R2.reuse, R148 ;  /* 0x0000009402107220 */ /* 0x040fe20000410000 */
[C---:B-1----:R-:W-:Y:S04]  /*261b0*/  HMMA.16816.F32.BF16 R132, R160.reuse, R168, R132 ;  /* 0x000000a8a084723c */ /* 0x042fe80000041884 */
[----:B----4-:R-:W-:Y:S02]  /*261c0*/  F2FP.BF16.F32.PACK_AB R148, R201, R200 ;  /* 0x000000c8c994723e */ /* 0x010fe400000010ff */
[C---:B------:R-:W-:Y:S01]  /*261d0*/  HMMA.16816.F32.BF16 R136, R160.reuse, R170, R136 ;  /* 0x000000aaa088723c */ /* 0x040fe20000041888 */
[----:B------:R-:W1:Y:S01]  /*261e0*/  LDSM.16.MT88.4 R168, [R222+0x10800] ;  /* 0x01080000dea8783b */ /* 0x000e620000004200 */
[----:B------:R-:W-:Y:S03]  /*261f0*/  MUFU.EX2 R202, R202 ;  /* 0x000000ca00ca7308 */ /* 0x000fe60000000800 */
[----:B------:R-:W-:Y:S01]  /*26200*/  FMUL.FTZ R17, R2, R149 ;  /* 0x0000009502117220 */ /* 0x000fe20000410000 */
[----:B------:R-:W-:Y:S01]  /*26210*/  F2FP.BF16.F32.PACK_AB R149, R198, R196 ;  /* 0x000000c4c695723e */ /* 0x000fe200000010ff */
[C---:B------:R-:W-:Y:S01]  /*26220*/  FMUL.FTZ R146, R0.reuse, R146 ;  /* 0x0000009200927220 */ /* 0x040fe20000410000 */
[----:B-----5:R-:W-:Y:S01]  /*26230*/  F2FP.BF16.F32.PACK_AB R151, R199, R197 ;  /* 0x000000c5c797723e */ /* 0x020fe200000010ff */
[C---:B--2---:R-:W-:Y:S03]  /*26240*/  HMMA.16816.F32.BF16 R12, R160.reuse, R172, R12 ;  /* 0x000000aca00c723c */ /* 0x044fe6000004180c */
[----:B------:R-:W2:Y:S01]  /*26250*/  MUFU.EX2 R203, R203 ;  /* 0x000000cb00cb7308 */ /* 0x000ea20000000800 */
[----:B------:R-:W-:Y:S01]  /*26260*/  FMUL.FTZ R147, R0, R147 ;  /* 0x0000009300937220 */ /* 0x000fe20000410000 */
[C---:B------:R-:W-:Y:S01]  /*26270*/  FMUL.FTZ R144, R2.reuse, R144 ;  /* 0x0000009002907220 */ /* 0x040fe20000410000 */
[----:B------:R-:W-:Y:S01]  /*26280*/  FMUL.FTZ R145, R2, R145 ;  /* 0x0000009102917220 */ /* 0x000fe20000410000 */
[C---:B------:R-:W-:Y:S01]  /*26290*/  HMMA.16816.F32.BF16 R140, R160.reuse, R174, R140 ;  /* 0x000000aea08c723c */ /* 0x040fe2000004188c */
[----:B------:R-:W4:Y:S03]  /*262a0*/  LDSM.16.MT88.4 R172, [R221+0x10800] ;  /* 0x01080000ddac783b */ /* 0x000f260000004200 */
[-CC-:B------:R-:W-:Y:S01]  /*262b0*/  FFMA.FTZ R20, R20, R166.reuse, -R195.reuse ;  /* 0x000000a614147223 */ /* 0x180fe200000108c3 */
[-CC-:B------:R-:W-:Y:S01]  /*262c0*/  FFMA.FTZ R251, R23, R166.reuse, -R194.reuse ;  /* 0x000000a617fb7223 */ /* 0x180fe200000108c2 */
[-C--:B------:R-:W-:Y:S01]  /*262d0*/  FFMA.FTZ R21, R21, R166.reuse, -R195 ;  /* 0x000000a615157223 */ /* 0x080fe200000108c3 */
[-CC-:B------:R-:W-:Y:S01]  /*262e0*/  FFMA.FTZ R252, R26, R166.reuse, -R194.reuse ;  /* 0x000000a61afc7223 */ /* 0x180fe200000108c2 */
[----:B------:R5:W-:Y:S03]  /*262f0*/  MUFU.EX2 R23, R20 ;  /* 0x0000001400177308 */ /* 0x000be60000000800 */
[----:B------:R-:W-:Y:S01]  /*26300*/  FFMA.FTZ R250, R22, R166, -R194 ;  /* 0x000000a616fa7223 */ /* 0x000fe200000108c2 */
[----:B--2---:R-:W-:Y:S01]  /*26310*/  F2FP.BF16.F32.PACK_AB R150, R203, R202 ;  /* 0x000000cacb96723e */ /* 0x004fe200000010ff */
[C---:B---3--:R-:W-:Y:S03]  /*26320*/  HMMA.16816.F32.BF16 R16, R160.reuse, R156, R16 ;  /* 0x0000009ca010723c */ /* 0x048fe60000041810 */
[----:B------:R-:W-:Y:S02]  /*26330*/  FFMA.FTZ R193, R2, R249, R193 ;  /* 0x000000f902c17223 */ /* 0x000fe400000100c1 */
[----:B------:R-:W-:Y:S01]  /*26340*/  MUFU.EX2 R26, R21 ;  /* 0x00000015001a7308 */ /* 0x000fe20000000800 */
[----:B------:R-:W-:Y:S01]  /*26350*/  MOV R246, R186 ;  /* 0x000000ba00f67202 */ /* 0x000fe20000000f00 */
[----:B------:R-:W-:Y:S01]  /*26360*/  HMMA.16816.F32.BF16 R144, R160, R158, R144 ;  /* 0x0000009ea090723c */ /* 0x000fe20000041890 */
[----:B------:R-:W2:Y:S03]  /*26370*/  LDSM.16.MT88.4 R156, [R220+0x10800] ;  /* 0x01080000dc9c783b */ /* 0x000ea60000004200 */
[----:B------:R-:W-:Y:S02]  /*26380*/  FFMA.FTZ R192, R0, R248, R192 ;  /* 0x000000f800c07223 */ /* 0x000fe400000100c0 */
[C---:B------:R-:W-:Y:S02]  /*26390*/  HMMA.16816.F32.BF16 R4, R148.reuse, R152, R4 ;  /* 0x000000989404723c */ /* 0x040fe40000041804 */
[----:B------:R-:W-:Y:S01]  /*263a0*/  MUFU.EX2 R22, R27 ;  /* 0x0000001b00167308 */ /* 0x000fe20000000800 */
[----:B------:R-:W-:Y:S02]  /*263b0*/  LDSM.16.MT88.4 R160, [R222+0x12800] ;  /* 0x01280000dea0783b */ /* 0x000fe40000004200 */
[----:B-----5:R-:W-:Y:S01]  /*263c0*/  FFMA.FTZ R20, R25, R166, -R195 ;  /* 0x000000a619147223 */ /* 0x020fe200000108c3 */
[C---:B------:R-:W-:Y:S06]  /*263d0*/  HMMA.16816.F32.BF16 R8, R148.reuse, R154, R8 ;  /* 0x0000009a9408723c */ /* 0x040fec0000041808 */
[----:B------:R-:W-:Y:S01]  /*263e0*/  MUFU.EX2 R21, R20 ;  /* 0x0000001400157308 */ /* 0x000fe20000000800 */
[----:B------:R-:W3:Y:S01]  /*263f0*/  LDSM.16.MT88.4 R152, [R224+0x12800] ;  /* 0x01280000e098783b */ /* 0x000ee20000004200 */
[C---:B-1----:R-:W-:Y:S08]  /*26400*/  HMMA.16816.F32.BF16 R36, R148.reuse, R168, R36 ;  /* 0x000000a89424723c */ /* 0x042ff00000041824 */
[----:B------:R-:W1:Y:S01]  /*26410*/  MUFU.EX2 R250, R250 ;  /* 0x000000fa00fa7308 */ /* 0x000e620000000800 */
[C---:B------:R-:W-:Y:S01]  /*26420*/  HMMA.16816.F32.BF16 R40, R148.reuse, R170, R40 ;  /* 0x000000aa9428723c */ /* 0x040fe20000041828 */
[----:B------:R-:W5:Y:S02]  /*26430*/  LDSM.16.MT88.4 R168, [R224+0x14800] ;  /* 0x01480000e0a8783b */ /* 0x000f640000004200 */
[----:B------:R-:W-:Y:S03]  /*26440*/  FADD.FTZ R193, R191, R193 ;  /* 0x000000c1bfc17221 */ /* 0x000fe60000010000 */
[C---:B----4-:R-:W-:Y:S03]  /*26450*/  HMMA.16816.F32.BF16 R44, R148.reuse, R172, R44 ;  /* 0x000000ac942c723c */ /* 0x050fe6000004182c */
[----:B------:R-:W4:Y:S02]  /*26460*/  MUFU.EX2 R251, R251 ;  /* 0x000000fb00fb7308 */ /* 0x000f240000000800 */
[----:B------:R-:W-:Y:S01]  /*26470*/  FADD.FTZ R192, R188, R192 ;  /* 0x000000c0bcc07221 */ /* 0x000fe20000010000 */
[C---:B------:R-:W-:Y:S01]  /*26480*/  HMMA.16816.F32.BF16 R48, R148.reuse, R174, R48 ;  /* 0x000000ae9430723c */ /* 0x040fe20000041830 */
[----:B------:R-:W4:Y:S06]  /*26490*/  LDSM.16.MT88.4 R172, [R222+0x14800] ;  /* 0x01480000deac783b */ /* 0x000f2c0000004200 */
[----:B------:R-:W-:Y:S01]  /*264a0*/  MUFU.EX2 R252, R252 ;  /* 0x000000fc00fc7308 */ /* 0x000fe20000000800 */
[----:B------:R-:W-:Y:S01]  /*264b0*/  FADD.FTZ R193, R190, R193 ;  /* 0x000000c1bec17221 */ /* 0x000fe20000010000 */
[C---:B--2---:R-:W-:Y:S03]  /*264c0*/  HMMA.16816.F32.BF16 R52, R148.reuse, R156, R52 ;  /* 0x0000009c9434723c */ /* 0x044fe60000041834 */
[----:B------:R-:W-:Y:S03]  /*264d0*/  FADD.FTZ R192, R187, R192 ;  /* 0x000000c0bbc07221 */ /* 0x000fe60000010000 */
[C---:B------:R-:W-:Y:S01]  /*264e0*/  HMMA.16816.F32.BF16 R56, R148.reuse, R158, R56 ;  /* 0x0000009e9438723c */ /* 0x040fe20000041838 */
[----:B------:R-:W2:Y:S04]  /*264f0*/  LDSM.16.MT88.4 R156, [R221+0x14800] ;  /* 0x01480000dd9c783b */ /* 0x000ea80000004200 */
[----:B------:R-:W-:Y:S01]  /*26500*/  FADD.FTZ R189, R189, R193 ;  /* 0x000000c1bdbd7221 */ /* 0x000fe20000010000 */
[----:B------:R-:W-:Y:S01]  /*26510*/  FADD.FTZ R192, R167, R192 ;  /* 0x000000c0a7c07221 */ /* 0x000fe20000010000 */
[----:B------:R-:W-:Y:S01]  /*26520*/  MOV R2, R164 ;  /* 0x000000a400027202 */ /* 0x000fe20000000f00 */
[C---:B---3--:R-:W-:Y:S03]  /*26530*/  HMMA.16816.F32.BF16 R60, R148.reuse, R152, R60 ;  /* 0x00000098943c723c */ /* 0x048fe6000004183c */
[----:B------:R-:W-:Y:S01]  /*26540*/  FADD.FTZ R189, R200, R189 ;  /* 0x000000bdc8bd7221 */ /* 0x000fe20000010000 */
[----:B------:R-:W-:Y:S02]  /*26550*/  FADD.FTZ R196, R196, R192 ;  /* 0x000000c0c4c47221 */ /* 0x000fe40000010000 */
[C---:B------:R-:W-:Y:S01]  /*26560*/  HMMA.16816.F32.BF16 R64, R148.reuse, R154, R64 ;  /* 0x0000009a9440723c */ /* 0x040fe20000041840 */
[----:B------:R-:W3:Y:S04]  /*26570*/  LDSM.16.MT88.4 R152, [R220+0x14800] ;  /* 0x01480000dc98783b */ /* 0x000ee80000004200 */
[----:B------:R-:W-:Y:S01]  /*26580*/  FADD.FTZ R189, R201, R189 ;  /* 0x000000bdc9bd7221 */ /* 0x000fe20000010000 */
[C---:B------:R-:W-:Y:S05]  /*26590*/  HMMA.16816.F32.BF16 R68, R148.reuse, R160, R68 ;  /* 0x000000a09444723c */ /* 0x040fea0000041844 */
[----:B------:R-:W-:Y:S01]  /*265a0*/  FADD.FTZ R196, R198, R196 ;  /* 0x000000c4c6c47221 */ /* 0x000fe20000010000 */
[C---:B------:R-:W-:Y:S01]  /*265b0*/  HMMA.16816.F32.BF16 R72, R148.reuse, R162, R72 ;  /* 0x000000a29448723c */ /* 0x040fe20000041848 */
[----:B------:R-:W3:Y:S04]  /*265c0*/  LDSM.16.MT88.4 R160, [R224+0x16800] ;  /* 0x01680000e0a0783b */ /* 0x000ee80000004200 */
        /* <DEDUP_REMOVED lines=10> */
[----:B-1----:R-:W-:Y:S01]  /*26670*/  FADD.FTZ R199, R250, R199 ;  /* 0x000000c7fac77221 */ /* 0x002fe20000010000 */
[C---:B-----5:R-:W-:Y:S05]  /*26680*/  HMMA.16816.F32.BF16 R92, R148.reuse, R168, R92 ;  /* 0x000000a8945c723c */ /* 0x060fea000004185c */
[C---:B----4-:R-:W-:Y:S01]  /*26690*/  FADD.FTZ R199, R251.reuse, R199 ;  /* 0x000000c7fbc77221 */ /* 0x050fe20000010000 */
        /* <DEDUP_REMOVED lines=11> */
[C---:B------:R-:W-:Y:S06]  /*26750*/  HMMA.16816.F32.BF16 R124, R148.reuse, R160, R124 ;  /* 0x000000a0947c723c */ /* 0x040fec000004187c */
[C---:B------:R-:W-:Y:S05]  /*26760*/  HMMA.16816.F32.BF16 R128, R148.reuse, R162, R128 ;  /* 0x000000a29480723c */ /* 0x040fea0000041880 */
[----:B------:R-:W-:Y:S01]  /*26770*/  MOV R161, R23 ;  /* 0x0000001700a17202 */ /* 0x000fe20000000f00 */
[C---:B-1----:R-:W-:Y:S01]  /*26780*/  HMMA.16816.F32.BF16 R132, R148.reuse, R168, R132 ;  /* 0x000000a89484723c */ /* 0x042fe20000041884 */
[----:B------:R1:W5:Y:S04]  /*26790*/  MUFU.EX2 R23, R24 ;  /* 0x0000001800177308 */ /* 0x0003680000000800 */
[----:B------:R-:W-:Y:S01]  /*267a0*/  MOV R160, R26 ;  /* 0x0000001a00a07202 */ /* 0x000fe20000000f00 */
[C---:B------:R-:W-:Y:S05]  /*267b0*/  HMMA.16816.F32.BF16 R136, R148.reuse, R170, R136 ;  /* 0x000000aa9488723c */ /* 0x040fea0000041888 */
[----:B------:R-:W-:Y:S01]  /*267c0*/  MOV R168, R160 ;  /* 0x000000a000a87202 */ /* 0x000fe20000000f00 */
[C---:B----4-:R-:W-:Y:S05]  /*267d0*/  HMMA.16816.F32.BF16 R12, R148.reuse, R172, R12 ;  /* 0x000000ac940c723c */ /* 0x050fea000004180c */
[----:B------:R-:W-:Y:S01]  /*267e0*/  MOV R169, R161 ;  /* 0x000000a100a97202 */ /* 0x000fe20000000f00 */
[C---:B------:R-:W-:Y:S01]  /*267f0*/  HMMA.16816.F32.BF16 R140, R148.reuse, R174, R140 ;  /* 0x000000ae948c723c */ /* 0x040fe2000004188c */
[----:B-1----:R-:W1:Y:S04]  /*26800*/  LDSM.16.MT88.4 R24, [R220+0x11000] ;  /* 0x01100000dc18783b */ /* 0x002e680000004200 */
[----:B------:R-:W-:Y:S01]  /*26810*/  MOV R170, R21 ;  /* 0x0000001500aa7202 */ /* 0x000fe20000000f00 */
[C---:B------:R-:W-:Y:S03]  /*26820*/  HMMA.16816.F32.BF16 R16, R148.reuse, R176, R16 ;  /* 0x000000b09410723c */ /* 0x040fe60000041810 */
[----:B------:R-:W4:Y:S02]  /*26830*/  LDSM.16.MT88.4 R160, [R224+0x13000] ;  /* 0x01300000e0a0783b */ /* 0x000f240000004200 */
[----:B-----5:R-:W-:Y:S01]  /*26840*/  MOV R171, R23 ;  /* 0x0000001700ab7202 */ /* 0x020fe20000000f00 */
[----:B------:R-:W-:Y:S05]  /*26850*/  HMMA.16816.F32.BF16 R144, R148, R178, R144 ;  /* 0x000000b29490723c */ /* 0x000fea0000041890 */
[----:B------:R-:W-:Y:S01]  /*26860*/  MOV R173, R22 ;  /* 0x0000001600ad7202 */ /* 0x000fe20000000f00 */
[----:B------:R-:W5:Y:S01]  /*26870*/  LDSM.16.MT88.4 R148, [R222+0x13000] ;  /* 0x01300000de94783b */ /* 0x000f620000004200 */
[----:B------:R-:W-:Y:S01]  /*26880*/  F2FP.BF16.F32.PACK_AB R21, R251, R250 ;  /* 0x000000fafb15723e */ /* 0x000fe200000010ff */
[----:B------:R-:W-:Y:S03]  /*26890*/  FFMA.FTZ R176, R32, R166, -R195 ;  /* 0x000000a620b07223 */ /* 0x000fe600000108c3 */
[----:B------:R-:W-:Y:S01]  /*268a0*/  F2FP.BF16.F32.PACK_AB R23, R173, R252 ;  /* 0x000000fcad17723e */ /* 0x000fe200000010ff */
[----:B------:R-:W-:Y:S01]  /*268b0*/  FFMA.FTZ R177, R34, R166, -R194 ;  /* 0x000000a622b17223 */ /* 0x000fe200000108c2 */
[----:B------:R-:W-:Y:S01]  /*268c0*/  F2FP.BF16.F32.PACK_AB R20, R168, R169 ;  /* 0x000000a9a814723e */ /* 0x000fe200000010ff */
[----:B------:R-:W-:Y:S01]  /*268d0*/  MUFU.EX2 R176, R176 ;  /* 0x000000b000b07308 */ /* 0x000fe20000000800 */
[----:B------:R-:W-:Y:S01]  /*268e0*/  F2FP.BF16.F32.PACK_AB R22, R170, R171 ;  /* 0x000000abaa16723e */ /* 0x000fe200000010ff */
[----:B------:R-:W-:Y:S01]  /*268f0*/  FADD.FTZ R252, R252, R199 ;  /* 0x000000c7fcfc7221 */ /* 0x000fe20000010000 */
[----:B------:R-:W-:Y:S02]  /*26900*/  MOV R178, R170 ;  /* 0x000000aa00b27202 */ /* 0x000fe40000000f00 */
[----:B------:R-:W-:Y:S02]  /*26910*/  MOV R179, R173 ;  /* 0x000000ad00b37202 */ /* 0x000fe40000000f00 */
[----:B------:R-:W-:Y:S01]  /*26920*/  LDSM.16.MT88.4 R172, [R222+0x15000] ;  /* 0x01500000deac783b */ /* 0x000fe20000004200 */
[C---:B--2---:R-:W-:Y:S02]  /*26930*/  HMMA.16816.F32.BF16 R4, R20.reuse, R156, R4 ;  /* 0x0000009c1404723c */ /* 0x044fe40000041804 */
[----:B------:R-:W-:Y:S03]  /*26940*/  MUFU.EX2 R177, R177 ;  /* 0x000000b100b17308 */ /* 0x000fe60000000800 */
[----:B------:R-:W-:Y:S01]  /*26950*/  FADD.FTZ R252, R179, R252 ;  /* 0x000000fcb3fc7221 */ /* 0x000fe20000010000 */
[C---:B------:R-:W-:Y:S01]  /*26960*/  HMMA.16816.F32.BF16 R8, R20.reuse, R158, R8 ;  /* 0x0000009e1408723c */ /* 0x040fe20000041808 */
[----:B------:R-:W2:Y:S05]  /*26970*/  LDSM.16.MT88.4 R156, [R221+0x13000] ;  /* 0x01300000dd9c783b */ /* 0x000eaa0000004200 */
[C---:B------:R-:W-:Y:S06]  /*26980*/  HMMA.16816.F32.BF16 R36, R20.reuse, R180, R36 ;  /* 0x000000b41424723c */ /* 0x040fec0000041824 */
[C---:B------:R-:W-:Y:S05]  /*26990*/  HMMA.16816.F32.BF16 R40, R20.reuse, R182, R40 ;  /* 0x000000b61428723c */ /* 0x040fea0000041828 */
[----:B------:R-:W-:Y:S01]  /*269a0*/  MOV R181, R171 ;  /* 0x000000ab00b57202 */ /* 0x000fe20000000f00 */
[C---:B---3--:R-:W-:Y:S05]  /*269b0*/  HMMA.16816.F32.BF16 R44, R20.reuse, R152, R44 ;  /* 0x00000098142c723c */ /* 0x048fea000004182c */
[----:B------:R-:W-:Y:S01]  /*269c0*/  MOV R180, R168 ;  /* 0x000000a800b47202 */ /* 0x000fe20000000f00 */
[C---:B------:R-:W-:Y:S01]  /*269d0*/  HMMA.16816.F32.BF16 R48, R20.reuse, R154, R48 ;  /* 0x0000009a1430723c */ /* 0x040fe20000041830 */
[----:B------:R-:W3:Y:S04]  /*269e0*/  LDSM.16.MT88.4 R152, [R220+0x13000] ;  /* 0x01300000dc98783b */ /* 0x000ee80000004200 */
[----:B------:R-:W-:Y:S01]  /*269f0*/  MOV R183, R169 ;  /* 0x000000a900b77202 */ /* 0x000fe20000000f00 */
[C---:B-1----:R-:W-:Y:S03]  /*26a00*/  HMMA.16816.F32.BF16 R52, R20.reuse, R24, R52 ;  /* 0x000000181434723c */ /* 0x042fe60000041834 */
[----:B------:R-:W1:Y:S02]  /*26a10*/  LDSM.16.MT88.4 R168, [R224+0x15000] ;  /* 0x01500000e0a8783b */ /* 0x000e640000004200 */
[----:B------:R-:W-:Y:S01]  /*26a20*/  FADD.FTZ R0, R183, R202 ;  /* 0x000000cab7007221 */ /* 0x000fe20000010000 */
[C---:B------:R-:W-:Y:S05]  /*26a30*/  HMMA.16816.F32.BF16 R56, R20.reuse, R26, R56 ;  /* 0x0000001a1438723c */ /* 0x040fea0000041838 */
[----:B------:R-:W1:Y:S01]  /*26a40*/  LDSM.16.MT88.4 R24, [R221+0x15000] ;  /* 0x01500000dd18783b */ /* 0x000e620000004200 */
[C---:B----4-:R-:W-:Y:S05]  /*26a50*/  HMMA.16816.F32.BF16 R60, R20.reuse, R160, R60 ;  /* 0x000000a0143c723c */ /* 0x050fea000004183c */
[----:B------:R-:W-:Y:S01]  /*26a60*/  FADD.FTZ R0, R180, R0 ;  /* 0x00000000b4007221 */ /* 0x000fe20000010000 */
[C---:B------:R-:W-:Y:S01]  /*26a70*/  HMMA.16816.F32.BF16 R64, R20.reuse, R162, R64 ;  /* 0x000000a21440723c */ /* 0x040fe20000041840 */
[----:B------:R-:W4:Y:S04]  /*26a80*/  LDSM.16.MT88.4 R160, [R220+0x15000] ;  /* 0x01500000dca0783b */ /* 0x000f280000004200 */
[----:B------:R-:W-:Y:S01]  /*26a90*/  FADD.FTZ R0, R181, R0 ;  /* 0x00000000b5007221 */ /* 0x000fe20000010000 */
[C---:B-----5:R-:W-:Y:S05]  /*26aa0*/  HMMA.16816.F32.BF16 R68, R20.reuse, R148, R68 ;  /* 0x000000941444723c */ /* 0x060fea0000041844 */
[----:B------:R-:W-:Y:S01]  /*26ab0*/  FADD.FTZ R0, R178, R0 ;  /* 0x00000000b2007221 */ /* 0x000fe20000010000 */
[C---:B------:R-:W-:Y:S01]  /*26ac0*/  HMMA.16816.F32.BF16 R72, R20.reuse, R150, R72 ;  /* 0x000000961448723c */ /* 0x040fe20000041848 */
[----:B------:R-:W5:Y:S05]  /*26ad0*/  LDSM.16.MT88.4 R148, [R224+0x17000] ;  /* 0x01700000e094783b */ /* 0x000f6a0000004200 */
[C---:B--2---:R-:W-:Y:S06]  /*26ae0*/  HMMA.16816.F32.BF16 R76, R20.reuse, R156, R76 ;  /* 0x0000009c144c723c */ /* 0x044fec000004184c */
[C---:B------:R-:W-:Y:S01]  /*26af0*/  HMMA.16816.F32.BF16 R80, R20.reuse, R158, R80 ;  /* 0x0000009e1450723c */ /* 0x040fe20000041850 */
[----:B------:R-:W-:Y:S05]  /*26b00*/  LDSM.16.MT88.4 R156, [R224+0x11800] ;  /* 0x01180000e09c783b */ /* 0x000fea0000004200 */
[C---:B---3--:R-:W-:Y:S06]  /*26b10*/  HMMA.16816.F32.BF16 R84, R20.reuse, R152, R84 ;  /* 0x000000981454723c */ /* 0x048fec0000041854 */
[C---:B------:R-:W-:Y:S01]  /*26b20*/  HMMA.16816.F32.BF16 R88, R20.reuse, R154, R88 ;  /* 0x0000009a1458723c */ /* 0x040fe20000041858 */
[----:B------:R-:W2:Y:S05]  /*26b30*/  LDSM.16.MT88.4 R152, [R222+0x17000] ;  /* 0x01700000de98783b */ /* 0x000eaa0000004200 */
[C---:B-1----:R-:W-:Y:S06]  /*26b40*/  HMMA.16816.F32.BF16 R92, R20.reuse, R168, R92 ;  /* 0x000000a8145c723c */ /* 0x042fec000004185c */
[C---:B------:R-:W-:Y:S01]  /*26b50*/  HMMA.16816.F32.BF16 R96, R20.reuse, R170, R96 ;  /* 0x000000aa1460723c */ /* 0x040fe20000041860 */
[----:B------:R-:W-:Y:S05]  /*26b60*/  LDSM.16.MT88.4 R168, [R224+0x13800] ;  /* 0x01380000e0a8783b */ /* 0x000fea0000004200 */
[C---:B------:R-:W-:Y:S06]  /*26b70*/  HMMA.16816.F32.BF16 R100, R20.reuse, R172, R100 ;  /* 0x000000ac1464723c */ /* 0x040fec0000041864 */
[C---:B------:R-:W-:Y:S05]  /*26b80*/  HMMA.16816.F32.BF16 R104, R20.reuse, R174, R104 ;  /* 0x000000ae1468723c */ /* 0x040fea0000041868 */
[-CC-:B------:R-:W-:Y:S01]  /*26b90*/  FFMA.FTZ R172, R30, R166.reuse, -R194.reuse ;  /* 0x000000a61eac7223 */ /* 0x180fe200000108c2 */
[C---:B------:R-:W-:Y:S05]  /*26ba0*/  HMMA.16816.F32.BF16 R108, R20.reuse, R24, R108 ;  /* 0x00000018146c723c */ /* 0x040fea000004186c */
[-CC-:B------:R-:W-:Y:S01]  /*26bb0*/  FFMA.FTZ R173, R31, R166.reuse, -R194.reuse ;  /* 0x000000a61fad7223 */ /* 0x180fe200000108c2 */
[C---:B------:R-:W-:Y:S01]  /*26bc0*/  HMMA.16816.F32.BF16 R112, R20.reuse, R26, R112 ;  /* 0x0000001a1470723c */ /* 0x040fe20000041870 */
[----:B------:R-:W1:Y:S01]  /*26bd0*/  LDSM.16.MT88.4 R24, [R221+0x17000] ;  /* 0x01700000dd18783b */ /* 0x000e620000004200 */
[----:B------:R-:W3:Y:S03]  /*26be0*/  MUFU.EX2 R172, R172 ;  /* 0x000000ac00ac7308 */ /* 0x000ee60000000800 */
[-CC-:B------:R-:W-:Y:S01]  /*26bf0*/  FFMA.FTZ R174, R28, R166.reuse, -R195.reuse ;  /* 0x000000a61cae7223 */ /* 0x180fe200000108c3 */
[C---:B----4-:R-:W-:Y:S06]  /*26c00*/  HMMA.16816.F32.BF16 R116, R20.reuse, R160, R116 ;  /* 0x000000a01474723c */ /* 0x050fec0000041874 */
[----:B------:R-:W4:Y:S01]  /*26c10*/  MUFU.EX2 R173, R173 ;  /* 0x000000ad00ad7308 */ /* 0x000f220000000800 */
[-CC-:B------:R-:W-:Y:S01]  /*26c20*/  FFMA.FTZ R175, R29, R166.reuse, -R195.reuse ;  /* 0x000000a61daf7223 */ /* 0x180fe200000108c3 */
[C---:B------:R-:W-:Y:S01]  /*26c30*/  HMMA.16816.F32.BF16 R120, R20.reuse, R162, R120 ;  /* 0x000000a21478723c */ /* 0x040fe20000041878 */
[----:B------:R-:W4:Y:S02]  /*26c40*/  LDSM.16.MT88.4 R28, [R220+0x17000] ;  /* 0x01700000dc1c783b */ /* 0x000f240000004200 */
[-C--:B------:R-:W-:Y:S03]  /*26c50*/  FFMA.FTZ R195, R33, R166.reuse, -R195 ;  /* 0x000000a621c37223 */ /* 0x080fe600000108c3 */
[C---:B-----5:R-:W-:Y:S02]  /*26c60*/  HMMA.16816.F32.BF16 R124, R20.reuse, R148, R124 ;  /* 0x00000094147c723c */ /* 0x060fe4000004187c */
[----:B------:R-:W-:Y:S03]  /*26c70*/  MUFU.EX2 R174, R174 ;  /* 0x000000ae00ae7308 */ /* 0x000fe60000000800 */
[----:B------:R-:W-:Y:S01]  /*26c80*/  FFMA.FTZ R194, R35, R166, -R194 ;  /* 0x000000a623c27223 */ /* 0x000fe200000108c2 */
[C---:B------:R-:W-:Y:S01]  /*26c90*/  HMMA.16816.F32.BF16 R128, R20.reuse, R150, R128 ;  /* 0x000000961480723c */ /* 0x040fe20000041880 */
[----:B------:R-:W5:Y:S05]  /*26ca0*/  LDSM.16.MT88.4 R148, [R222+0x11800] ;  /* 0x01180000de94783b */ /* 0x000f6a0000004200 */
[----:B------:R-:W4:Y:S01]  /*26cb0*/  MUFU.EX2 R175, R175 ;  /* 0x000000af00af7308 */ /* 0x000f220000000800 */
[----:B---3--:R-:W-:Y:S01]  /*26cc0*/  FADD.FTZ R252, R172, R252 ;  /* 0x000000fcacfc7221 */ /* 0x008fe20000010000 */
[C---:B--2---:R-:W-:Y:S01]  /*26cd0*/  HMMA.16816.F32.BF16 R132, R20.reuse, R152, R132 ;  /* 0x000000981484723c */ /* 0x044fe20000041884 */
[----:B------:R-:W2:Y:S07]  /*26ce0*/  LDSM.16.MT88.4 R32, [R221+0x11800] ;  /* 0x01180000dd20783b */ /* 0x000eae0000004200 */
[----:B------:R-:W3:Y:S01]  /*26cf0*/  MUFU.EX2 R195, R195 ;  /* 0x000000c300c37308 */ /* 0x000ee20000000800 */
[C---:B------:R-:W-:Y:S01]  /*26d00*/  HMMA.16816.F32.BF16 R136, R20.reuse, R154, R136 ;  /* 0x0000009a1488723c */ /* 0x040fe20000041888 */
[----:B------:R-:W2:Y:S05]  /*26d10*/  LDSM.16.MT88.4 R152, [R220+0x11800] ;  /* 0x01180000dc98783b */ /* 0x000eaa0000004200 */
[C---:B-1----:R-:W-:Y:S03]  /*26d20*/  HMMA.16816.F32.BF16 R12, R20.reuse, R24, R12 ;  /* 0x00000018140c723c */ /* 0x042fe6000004180c */
[----:B------:R-:W1:Y:S02]  /*26d30*/  MUFU.EX2 R194, R194 ;  /* 0x000000c200c27308 */ /* 0x000e640000000800 */
[C---:B----4-:R-:W-:Y:S01]  /*26d40*/  FADD.FTZ R252, R173.reuse, R252 ;  /* 0x000000fcadfc7221 */ /* 0x050fe20000010000 */
[C---:B------:R-:W-:Y:S05]  /*26d50*/  HMMA.16816.F32.BF16 R140, R20.reuse, R26, R140 ;  /* 0x0000001a148c723c */ /* 0x040fea000004188c */
[----:B------:R-:W-:Y:S01]  /*26d60*/  F2FP.BF16.F32.PACK_AB R25, R173, R172 ;  /* 0x000000acad19723e */ /* 0x000fe200000010ff */
[C---:B------:R-:W-:Y:S05]  /*26d70*/  HMMA.16816.F32.BF16 R16, R20.reuse, R28, R16 ;  /* 0x0000001c1410723c */ /* 0x040fea0000041810 */
[----:B------:R-:W-:Y:S01]  /*26d80*/  F2FP.BF16.F32.PACK_AB R24, R175, R174 ;  /* 0x000000aeaf18723e */ /* 0x000fe200000010ff */
[----:B------:R-:W-:Y:S01]  /*26d90*/  HMMA.16816.F32.BF16 R144, R20, R30, R144 ;  /* 0x0000001e1490723c */ /* 0x000fe20000041890 */
[----:B------:R-:W-:Y:S04]  /*26da0*/  LDSM.16.MT88.4 R20, [R220+0x13800] ;  /* 0x01380000dc14783b */ /* 0x000fe80000004200 */
[----:B---3--:R-:W-:Y:S01]  /*26db0*/  F2FP.BF16.F32.PACK_AB R26, R195, R176 ;  /* 0x000000b0c31a723e */ /* 0x008fe200000010ff */
[----:B------:R-:W-:Y:S01]  /*26dc0*/  FADD.FTZ R174, R174, R0 ;  /* 0x00000000aeae7221 */ /* 0x000fe20000010000 */
[C---:B-1----:R-:W-:Y:S01]  /*26dd0*/  F2FP.BF16.F32.PACK_AB R27, R194.reuse, R177 ;  /* 0x000000b1c21b723e */ /* 0x042fe200000010ff */
[----:B------:R-:W-:Y:S01]  /*26de0*/  FADD.FTZ R252, R177, R252 ;  /* 0x000000fcb1fc7221 */ /* 0x000fe20000010000 */
[----:B------:R-:W-:Y:S02]  /*26df0*/  LDSM.16.MT88.4 R28, [R224+0x15800] ;  /* 0x01580000e01c783b */ /* 0x000fe40000004200 */
[----:B------:R-:W-:Y:S01]  /*26e00*/  MOV R0, R165 ;  /* 0x000000a500007202 */ /* 0x000fe20000000f00 */
[----:B------:R-:W-:Y:S01]  /*26e10*/  FADD.FTZ R174, R175, R174 ;  /* 0x000000aeafae7221 */ /* 0x000fe20000010000 */
[----:B------:R-:W-:Y:S01]  /*26e20*/  FADD.FTZ R248, R194, R252 ;  /* 0x000000fcc2f87221 */ /* 0x000fe20000010000 */
[C---:B------:R-:W-:Y:S03]  /*26e30*/  HMMA.16816.F32.BF16 R160, R24.reuse, R156, R4 ;  /* 0x0000009c18a0723c */ /* 0x040fe60000041804 */
[----:B------:R-:W1:Y:S02]  /*26e40*/  LDSM.16.MT88.4 R4, [R222+0x13800] ;  /* 0x01380000de04783b */ /* 0x000e640000004200 */
[----:B------:R-:W-:Y:S01]  /*26e50*/  FADD.FTZ R174, R176, R174 ;  /* 0x000000aeb0ae7221 */ /* 0x000fe20000010000 */
[C---:B------:R-:W-:Y:S05]  /*26e60*/  HMMA.16816.F32.BF16 R156, R24.reuse, R158, R8 ;  /* 0x0000009e189c723c */ /* 0x040fea0000041808 */
[----:B------:R-:W3:Y:S01]  /*26e70*/  LDSM.16.MT88.4 R8, [R221+0x13800] ;  /* 0x01380000dd08783b */ /* 0x000ee20000004200 */
[C---:B-----5:R-:W-:Y:S05]  /*26e80*/  HMMA.16816.F32.BF16 R36, R24.reuse, R148, R36 ;  /* 0x000000941824723c */ /* 0x060fea0000041824 */
[----:B------:R-:W-:Y:S01]  /*26e90*/  FADD.FTZ R249, R195, R174 ;  /* 0x000000aec3f97221 */ /* 0x000fe20000010000 */
        /* <DEDUP_REMOVED lines=20> */
[C---:B------:R-:W-:Y:S06]  /*26fe0*/  HMMA.16816.F32.BF16 R92, R24.reuse, R28, R92 ;  /* 0x0000001c185c723c */ /* 0x040fec000004185c */
[C---:B------:R-:W-:Y:S06]  /*26ff0*/  HMMA.16816.F32.BF16 R96, R24.reuse, R30, R96 ;  /* 0x0000001e1860723c */ /* 0x040fec0000041860 */
[C---:B----4-:R-:W-:Y:S06]  /*27000*/  HMMA.16816.F32.BF16 R100, R24.reuse, R148, R100 ;  /* 0x000000941864723c */ /* 0x050fec0000041864 */
[C---:B------:R-:W-:Y:S06]  /*27010*/  HMMA.16816.F32.BF16 R104, R24.reuse, R150, R104 ;  /* 0x000000961868723c */ /* 0x040fec0000041868 */
        /* <DEDUP_REMOVED lines=15> */
.L_x_3302:
        /* <DEDUP_REMOVED lines=14> */
.L_x_3328:
        /* <DEDUP_REMOVED lines=17> */
[C---:B------:R-:W-:Y:S01]  /*27300*/  FMUL.FTZ R156, R2.reuse, R156 ;  /* 0x0000009c029c7220 */ /* 0x040fe20000410000 */
        /* <DEDUP_REMOVED lines=15> */
[C---:B------:R-:W-:Y:S01]  /*27400*/  FMUL.FTZ R38, R3.reuse, R38 ;  /* 0x0000002603267220 */ /* 0x040fe20000410000 */
[C---:B------:R-:W-:Y:S01]  /*27410*/  FMUL.FTZ R40, R2.reuse, R40 ;  /* 0x0000002802287220 */ /* 0x040fe20000410000 */
[----:B------:R-:W-:Y:S01]  /*27420*/  FMUL.FTZ R41, R2, R41 ;  /* 0x0000002902297220 */ /* 0x000fe20000410000 */
[----:B------:R-:W-:Y:S01]  /*27430*/  IADD3 R14, R14, -R13, RZ ;  /* 0x8000000d0e0e7210 */ /* 0x000fe20007ffe0ff */
[----:B------:R-:W-:Y:S01]  /*27440*/  FMUL.FTZ R43, R3, R43 ;  /* 0x0000002b032b7220 */ /* 0x000fe20000410000 */
[----:B------:R-:W-:Y:S01]  /*27450*/  LEA.HI R13, R9, R5, RZ, 0x5 ;  /* 0x00000005090d7211 */ /* 0x000fe200078f28ff */
[C---:B------:R-:W-:Y:S01]  /*27460*/  FMUL.FTZ R42, R3.reuse, R42 ;  /* 0x0000002a032a7220 */ /* 0x040fe20000410000 */
        /* <DEDUP_REMOVED lines=9> */
[----:B------:R-:W-:Y:S01]  /*27500*/  FMUL.FTZ R48, R2, R48 ;  /* 0x0000003002307220 */ /* 0x000fe20000410000 */
[----:B------:R-:W-:Y:S01]  /*27510*/  LEA.HI R16, R16, R16, RZ, 0x1d ;  /* 0x0000001010107211 */ /* 0x000fe200078fe8ff */
[----:B------:R-:W-:Y:S01]  /*27520*/  FMUL.FTZ R49, R2, R49 ;  /* 0x0000003102317220 */ /* 0x000fe20000410000 */
[----:B------:R-:W-:Y:S01]  /*27530*/  ISETP.NE.U32.AND P0, PT, R17, 0x1, PT ;  /* 0x000000011100780c */ /* 0x000fe20003f05070 */
[C---:B------:R-:W-:Y:S01]  /*27540*/  FMUL.FTZ R51, R3.reuse, R51 ;  /* 0x0000003303337220 */ /* 0x040fe20000410000 */
[----:B------:R-:W-:Y:S01]  /*27550*/  LEA R12, R12, R16, 0x1 ;  /* 0x000000100c0c7211 */ /* 0x000fe200078e08ff */
[C---:B------:R-:W-:Y:S01]  /*27560*/  FMUL.FTZ R50, R3.reuse, R50 ;  /* 0x0000003203327220 */ /* 0x040fe20000410000 */
[----:B------:R-:W-:Y:S01]  /*27570*/  R2P PR, R14, 0x6 ;  /* 0x000000060e007804 */ /* 0x000fe20000000000 */
[----:B------:R-:W-:Y:S01]  /*27580*/  FMUL.FTZ R52, R2, R52 ;  /* 0x0000003402347220 */ /* 0x000fe20000410000 */
[----:B------:R-:W-:Y:S01]  /*27590*/  LEA R12, R12, UR4, 0x1 ;  /* 0x000000040c0c7c11 */ /* 0x000fe2000f8e08ff */
[----:B------:R-:W-:Y:S01]  /*275a0*/  FMUL.FTZ R53, R2, R53 ;  /* 0x0000003502357220 */ /* 0x000fe20000410000 */
[----:B------:R-:W-:Y:S01]  /*275b0*/  MOV R14, 0x20 ;  /* 0x00000020000e7802 */ /* 0x000fe20000000f00 */
[C---:B------:R-:W-:Y:S01]  /*275c0*/  FMUL.FTZ R55, R3.reuse, R55 ;  /* 0x0000003703377220 */ /* 0x040fe20000410000 */
[----:B------:R-:W-:Y:S01]  /*275d0*/  MOV R17, 0x40 ;  /* 0x0000004000117802 */ /* 0x000fe20000000f00 */
[C---:B------:R-:W-:Y:S01]  /*275e0*/  FMUL.FTZ R54, R3.reuse, R54 ;  /* 0x0000003603367220 */ /* 0x040fe20000410000 */
[----:B------:R-:W-:Y:S01]  /*275f0*/  IADD3 R16, R12, -0x10, RZ ;  /* 0xfffffff00c107810 */ /* 0x000fe20007ffe0ff */
[----:B------:R-:W-:Y:S01]  /*27600*/  FMUL.FTZ R56, R2, R56 ;  /* 0x0000003802387220 */ /* 0x000fe20000410000 */
[----:B------:R-:W-:Y:S01]  /*27610*/  SEL R14, R14, 0xffffffe0, !P1 ;  /* 0xffffffe00e0e7807 */ /* 0x000fe20004800000 */
[----:B------:R-:W-:Y:S01]  /*27620*/  FMUL.FTZ R57, R2, R57 ;  /* 0x0000003902397220 */ /* 0x000fe20000410000 */
[----:B------:R-:W-:Y:S01]  /*27630*/  @P0 IADD3 R16, R12, 0x10, RZ ;  /* 0x000000100c100810 */ /* 0x000fe20007ffe0ff */
[----:B------:R-:W-:Y:S01]  /*27640*/  FMUL.FTZ R59, R3, R59 ;  /* 0x0000003b033b7220 */ /* 0x000fe20000410000 */
[----:B------:R-:W-:Y:S01]  /*27650*/  F2FP.BF16.F32.PACK_AB R160, R161, R160 ;  /* 0x000000a0a1a0723e */ /* 0x000fe200000010ff */
[----:B------:R-:W-:Y:S01]  /*27660*/  FMUL.FTZ R58, R3, R58 ;  /* 0x0000003a033a7220 */ /* 0x000fe20000410000 */
[----:B------:R-:W-:Y:S01]  /*27670*/  F2FP.BF16.F32.PACK_AB R162, R163, R162 ;  /* 0x000000a2a3a2723e */ /* 0x000fe200000010ff */
[C---:B------:R-:W-:Y:S01]  /*27680*/  FMUL.FTZ R60, R2.reuse, R60 ;  /* 0x0000003c023c7220 */ /* 0x040fe20000410000 */
[----:B------:R-:W-:Y:S01]  /*27690*/  SEL R17, R17, 0xffffffc0, !P2 ;  /* 0xffffffc011117807 */ /* 0x000fe20005000000 */
[C---:B------:R-:W-:Y:S01]  /*276a0*/  FMUL.FTZ R61, R2.reuse, R61 ;  /* 0x0000003d023d7220 */ /* 0x040fe20000410000 */
[----:B------:R-:W-:Y:S01]  /*276b0*/  F2FP.BF16.F32.PACK_AB R156, R157, R156 ;  /* 0x0000009c9d9c723e */ /* 0x000fe200000010ff */
[----:B------:R-:W-:Y:S01]  /*276c0*/  FMUL.FTZ R63, R3, R63 ;  /* 0x0000003f033f7220 */ /* 0x000fe20000410000 */
[----:B------:R-:W-:Y:S01]  /*276d0*/  F2FP.BF16.F32.PACK_AB R158, R159, R158 ;  /* 0x0000009e9f9e723e */ /* 0x000fe200000010ff */
[----:B------:R-:W-:Y:S01]  /*276e0*/  FMUL.FTZ R62, R3, R62 ;  /* 0x0000003e033e7220 */ /* 0x000fe20000410000 */
[----:B------:R-:W-:Y:S01]  /*276f0*/  F2FP.BF16.F32.PACK_AB R36, R37, R36 ;  /* 0x000000242524723e */ /* 0x000fe200000010ff */
[C---:B------:R-:W-:Y:S01]  /*27700*/  FMUL.FTZ R64, R2.reuse, R64 ;  /* 0x0000004002407220 */ /* 0x040fe20000410000 */
[----:B------:R-:W-:Y:S01]  /*27710*/  F2FP.BF16.F32.PACK_AB R38, R39, R38 ;  /* 0x000000262726723e */ /* 0x000fe200000010ff */
[----:B------:R-:W-:Y:S01]  /*27720*/  FMUL.FTZ R65, R2, R65 ;  /* 0x0000004102417220 */ /* 0x000fe20000410000 */
[----:B------:R-:W-:Y:S01]  /*27730*/  IADD3 R18, R12, R14, RZ ;  /* 0x0000000e0c127210 */ /* 0x000fe20007ffe0ff */
[----:B------:R-:W-:Y:S01]  /*27740*/  FMUL.FTZ R67, R3, R67 ;  /* 0x0000004303437220 */ /* 0x000fe20000410000 */
[----:B------:R-:W-:Y:S01]  /*27750*/  F2FP.BF16.F32.PACK_AB R40, R41, R40 ;  /* 0x000000282928723e */ /* 0x000fe200000010ff */
[----:B------:R-:W-:Y:S01]  /*27760*/  FMUL.FTZ R66, R3, R66 ;  /* 0x0000004203427220 */ /* 0x000fe20000410000 */
        /* <DEDUP_REMOVED lines=9> */
[----:B------:R-:W-:Y:S01]  /*27800*/  STS [R12], R160 ;  /* 0x000000a00c007388 */ /* 0x000fe20000000800 */
[----:B------:R-:W-:Y:S01]  /*27810*/  F2FP.BF16.F32.PACK_AB R48, R49, R48 ;  /* 0x000000303130723e */ /* 0x000fe200000010ff */
[C---:B------:R-:W-:Y:S01]  /*27820*/  FMUL.FTZ R72, R2.reuse, R72 ;  /* 0x0000004802487220 */ /* 0x040fe20000410000 */
        /* <DEDUP_REMOVED lines=20> */
[C---:B------:R-:W-:Y:S01]  /*27970*/  FMUL.FTZ R81, R2.reuse, R81 ;  /* 0x0000005102517220 */ /* 0x040fe20000410000 */
[----:B------:R-:W-:Y:S01]  /*27980*/  STS [R18+0x400], R38 ;  /* 0x0004002612007388 */ /* 0x000fe20000000800 */
[----:B------:R-:W-:Y:S01]  /*27990*/  F2FP.BF16.F32.PACK_AB R60, R61, R60 ;  /* 0x0000003c3d3c723e */ /* 0x000fe200000010ff */
[C---:B------:R-:W-:Y:S01]  /*279a0*/  FMUL.FTZ R83, R3.reuse, R83 ;  /* 0x0000005303537220 */ /* 0x040fe20000410000 */
[----:B------:R-:W-:Y:S01]  /*279b0*/  FMUL.FTZ R82, R3, R82 ;  /* 0x0000005203527220 */ /* 0x000fe20000410000 */
[----:B------:R-:W-:Y:S01]  /*279c0*/  F2FP.BF16.F32.PACK_AB R62, R63, R62 ;  /* 0x0000003e3f3e723e */ /* 0x000fe200000010ff */
[----:B------:R-:W-:Y:S01]  /*279d0*/  STS [R14], R40 ;  /* 0x000000280e007388 */ /* 0x000fe20000000800 */
[C---:B------:R-:W-:Y:S01]  /*279e0*/  FMUL.FTZ R84, R2.reuse, R84 ;  /* 0x0000005402547220 */ /* 0x040fe20000410000 */
[C---:B------:R-:W-:Y:S01]  /*279f0*/  FMUL.FTZ R85, R2.reuse, R85 ;  /* 0x0000005502557220 */ /* 0x040fe20000410000 */
[----:B------:R-:W-:Y:S01]  /*27a00*/  F2FP.BF16.F32.PACK_AB R64, R65, R64 ;  /* 0x000000404140723e */ /* 0x000fe200000010ff */
[----:B------:R-:W-:Y:S01]  /*27a10*/  STS [R14+0x400], R42 ;  /* 0x0004002a0e007388 */ /* 0x000fe20000000800 */
        /* <DEDUP_REMOVED lines=35> */
[----:B------:R-:W-:Y:S01]  /*27c50*/  STS [R12+0x2000], R60 ;  /* 0x0020003c0c007388 */ /* 0x000fe20000000800 */
        /* <DEDUP_REMOVED lines=18> */
[C---:B------:R-:W-:Y:S01]  /*27d80*/  FMUL.FTZ R113, R2.reuse, R113 ;  /* 0x0000007102717220 */ /* 0x040fe20000410000 */
[----:B------:R-:W-:Y:S01]  /*27d90*/  STS [R18+0x2400], R70 ;  /* 0x0024004612007388 */ /* 0x000fe20000000800 */
[----:B------:R-:W-:Y:S01]  /*27da0*/  F2FP.BF16.F32.PACK_AB R92, R93, R92 ;  /* 0x0000005c5d5c723e */ /* 0x000fe200000010ff */
        /* <DEDUP_REMOVED lines=72> */
[C---:B------:R-:W-:Y:S01]  /*28230*/  FMUL.FTZ R144, R2.reuse, R144 ;  /* 0x0000009002907220 */ /* 0x040fe20000410000 */
        /* <DEDUP_REMOVED lines=43> */
[----:B------:R2:W-:Y:S04]  /*284f0*/  STS [R17+0x6000], R2 ;  /* 0x0060000211007388 */ /* 0x0005e80000000800 */
[----:B------:R3:W-:Y:S04]  /*28500*/  STS [R17+0x6400], R3 ;  /* 0x0064000311007388 */ /* 0x0007e80000000800 */
[----:B-1----:R-:W4:Y:S04]  /*28510*/  @!P0 LD.E.64 R18, desc[UR8][R10.64+0x80] ;  /* 0x000080080a128980 */ /* 0x002f28000c101b00 */
[----:B------:R-:W4:Y:S01]  /*28520*/  LD.E.64 R82, desc[UR10][R10.64+0x88] ;  /* 0x0000880a0a527980 */ /* 0x000f22000c101b00 */
[----:B------:R-:W1:Y:S01]  /*28530*/  @P4 MUFU.LG2 R16, R8 ;  /* 0x0000000800104308 */ /* 0x000e620000000c00 */
[----:B------:R-:W-:Y:S02]  /*28540*/  BSSY B0, `(.L_x_3313) ;  /* 0x0000028000007945 */ /* 0x000fe40003800000 */
[----:B------:R4:W5:Y:S04]  /*28550*/  LD.E.64 R80, desc[UR4][R10.64+0x90] ;  /* 0x000090040a507980 */ /* 0x000968000c101b00 */
[----:B--2---:R-:W2:Y:S01]  /*28560*/  LD.E.U8 R2, desc[UR4][R10.64+0x1c8] ;  /* 0x0001c8040a027980 */ /* 0x004ea2000c101100 */
[----:B------:R3:W3:Y:S01]  /*28570*/  @P3 MUFU.LG2 R14, R0 ;  /* 0x00000000000e3308 */ /* 0x0006e20000000c00 */
[----:B-1----:R-:W-:Y:S01]  /*28580*/  @P4 FMUL.FTZ R16, R16, 0.69314718246459960938 ;  /* 0x3f31721810104820 */ /* 0x002fe20000410000 */
[----:B---3--:R-:W-:-:S02]  /*28590*/  MOV R3, 0x7f800000 ;  /* 0x7f80000000037802 */ /* 0x008fc40000000f00 */
[----:B------:R-:W-:Y:S01]  /*285a0*/  @!P0 SHF.R.S32.HI R0, RZ, 0x1f, R239 ;  /* 0x0000001fff008819 */ /* 0x000fe200000114ef */
[----:B------:R-:W-:Y:S01]  /*285b0*/  @P3 FMUL.FTZ R14, R14, 0.69314718246459960938 ;  /* 0x3f3172180e0e3820 */ /* 0x000fe20000410000 */
[----:B------:R-:W-:Y:S01]  /*285c0*/  MOV R8, 0x7f800000 ;  /* 0x7f80000000087802 */ /* 0x000fe20000000f00 */
[C---:B-----5:R-:W-:Y:S02]  /*285d0*/  @P4 FFMA.FTZ R3, R4.reuse, R165, R16 ;  /* 0x000000a504034223 */ /* 0x060fe40000010010 */
[----:B------:R-:W-:Y:S01]  /*285e0*/  @P3 FFMA.FTZ R8, R4, R164, R14 ;  /* 0x000000a404083223 */ /* 0x000fe2000001000e */
[----:B----4-:R-:W-:-:S04]  /*285f0*/  @!P0 IMAD R12, R19, R239, RZ ;  /* 0x000000ef130c8224 */ /* 0x010fc800078e02ff */
[----:B------:R-:W-:Y:S02]  /*28600*/  @!P0 IMAD R12, R18, R0, R12 ;  /* 0x00000000120c8224 */ /* 0x000fe400078e020c */
[-C--:B------:R-:W-:Y:S02]  /*28610*/  @P0 IMAD R0, R83, R242.reuse, RZ ;  /* 0x000000f253000224 */ /* 0x080fe400078e02ff */
[----:B------:R-:W-:Y:S01]  /*28620*/  @P0 IMAD.WIDE.U32 R20, R82, R242, RZ ;  /* 0x000000f252140225 */ /* 0x000fe200078e00ff */
[----:B--2---:R-:W-:-:S03]  /*28630*/  ISETP.NE.AND P1, PT, R2, RZ, PT ;  /* 0x000000ff0200720c */ /* 0x004fc60003f25270 */
[----:B------:R-:W-:Y:S01]  /*28640*/  @!P0 IMAD.WIDE.U32 R18, R18, R239, RZ ;  /* 0x000000ef12128225 */ /* 0x000fe200078e00ff */
[----:B------:R-:W-:Y:S02]  /*28650*/  @P0 IADD3 R0, R21, R0, RZ ;  /* 0x0000000015000210 */ /* 0x000fe40007ffe0ff */
[----:B------:R-:W-:Y:S02]  /*28660*/  @P0 MOV R2, R20 ;  /* 0x0000001400020202 */ /* 0x000fe40000000f00 */
[----:B------:R-:W-:Y:S02]  /*28670*/  @!P0 IADD3 R0, R19, R12, RZ ;  /* 0x0000000c13008210 */ /* 0x000fe40007ffe0ff */
[----:B------:R-:W-:-:S03]  /*28680*/  @!P0 MOV R2, R18 ;  /* 0x0000001200028202 */ /* 0x000fc60000000f00 */
[----:B------:R-:W-:Y:S05]  /*28690*/  @!P1 BRA `(.L_x_3314) ;  /* 0x0000000000289947 */ /* 0x000fea0003800000 */
        /* <DEDUP_REMOVED lines=10> */
.L_x_3314:
        /* <DEDUP_REMOVED lines=8> */
.L_x_3315:
[----:B------:R-:W-:Y:S05]  /*287c0*/  BSYNC B0 ;  /* 0x0000000000007941 */ /* 0x000fea0003800000 */
.L_x_3313:
        /* <DEDUP_REMOVED lines=58> */
.L_x_3317:
[----:B------:R-:W-:Y:S05]  /*28b70*/  BSYNC B0 ;  /* 0x0000000000007941 */ /* 0x000fea0003800000 */
.L_x_3316:
[----:B---3--:R-:W-:Y:S02]  /*28b80*/  LEA.HI R3, R9, R5, RZ, 0x3 ;  /* 0x0000000509037211 */ /* 0x008fe400078f18ff */
[----:B------:R-:W-:Y:S02]  /*28b90*/  R2UR UR4, R6 ;  /* 0x00000000060472ca */ /* 0x000fe400000e0000 */
[----:B------:R-:W-:Y:S02]  /*28ba0*/  LOP3.LUT R3, R3, 0xfffffff8, RZ, 0xc0, !PT ;  /* 0xfffffff803037812 */ /* 0x000fe400078ec0ff */
[----:B------:R-:W-:-:S03]  /*28bb0*/  R2UR UR5, R7 ;  /* 0x00000000070572ca */ /* 0x000fc600000e0000 */
[----:B------:R-:W-:-:S04]  /*28bc0*/  IMAD.IADD R3, R5, 0x1, -R3 ;  /* 0x0000000105037824 */ /* 0x000fc800078e0a03 */
[----:B------:R-:W-:Y:S01]  /*28bd0*/  IMAD.SHL.U32 R78, R3, 0x8, RZ ;  /* 0x00000008034e7824 */ /* 0x000fe200078e00ff */
[----:B------:R-:W-:Y:S01]  /*28be0*/  LEA.HI R4, R4, R76, RZ, 0x3 ;  /* 0x0000004c04047211 */ /* 0x000fe200078f18ff */
[----:B------:R-:W-:-:S03]  /*28bf0*/  IMAD.SHL.U32 R240, R240, 0x40, RZ ;  /* 0x00000040f0f07824 */ /* 0x000fc600078e00ff */
[----:B------:R-:W-:Y:S01]  /*28c00*/  SHF.R.S32.HI R79, RZ, 0x1f, R78 ;  /* 0x0000001fff4f7819 */ /* 0x000fe2000001144e */
[----:B------:R-:W-:Y:S01]  /*28c10*/  IMAD.IADD R241, R241, 0x1, -R240 ;  /* 0x00000001f1f17824 */ /* 0x000fe200078e0af0 */
[----:B------:R-:W-:Y:S01]  /*28c20*/  SHF.R.S32.HI R9, RZ, 0x3, R4 ;  /* 0x00000003ff097819 */ /* 0x000fe20000011404 */
[----:B--2---:R2:W5:Y:S01]  /*28c30*/  LD.E R10, desc[UR4][R10.64+0xc0] ;  /* 0x0000c0040a0a7980 */ /* 0x004562000c101900 */
[----:B------:R-:W-:Y:S01]  /*28c40*/  SHF.R.S32.HI R8, RZ, 0x1f, R240 ;  /* 0x0000001fff087819 */ /* 0x000fe200000114f0 */
[-C--:B-----5:R-:W-:Y:S01]  /*28c50*/  IMAD.WIDE.U32 R86, R82, R240.reuse, R78 ;  /* 0x000000f052567225 */ /* 0x0a0fe200078e004e */
[----:B------:R-:W-:Y:S01]  /*28c60*/  LOP3.LUT R4, R4, 0xfffffff8, RZ, 0xc0, !PT ;  /* 0xfffffff804047812 */ /* 0x000fe200078ec0ff */
[----:B------:R-:W-:Y:S01]  /*28c70*/  BSSY B0, `(.L_x_3318) ;  /* 0x000002f000007945 */ /* 0x000fe20003800000 */
[----:B------:R-:W-:Y:S01]  /*28c80*/  SHF.R.S32.HI R5, RZ, 0x1f, R238 ;  /* 0x0000001fff057819 */ /* 0x000fe200000114ee */
[----:B------:R-:W-:Y:S02]  /*28c90*/  IMAD R240, R83, R240, RZ ;  /* 0x000000f053f07224 */ /* 0x000fe400078e02ff */
[----:B------:R-:W-:Y:S01]  /*28ca0*/  IMAD.IADD R4, R76, 0x1, -R4 ;  /* 0x000000014c047824 */ /* 0x000fe200078e0a04 */
[----:B------:R-:W-:Y:S01]  /*28cb0*/  IADD3 R76, P1, R2, R86, RZ ;  /* 0x00000056024c7210 */ /* 0x000fe20007f3e0ff */
[----:B------:R-:W-:Y:S01]  /*28cc0*/  IMAD R8, R82, R8, R240 ;  /* 0x0000000852087224 */ /* 0x000fe200078e02f0 */
[----:B------:R-:W-:Y:S01]  /*28cd0*/  IADD3 R2, R9, 0x20, RZ ;  /* 0x0000002009027810 */ /* 0x000fe20007ffe0ff */
[----:B------:R-:W-:-:S02]  /*28ce0*/  IMAD R3, R81, R238, RZ ;  /* 0x000000ee51037224 */ /* 0x000fc400078e02ff */
[----:B------:R-:W-:Y:S01]  /*28cf0*/  IMAD.SHL.U32 R4, R4, 0x8, RZ ;  /* 0x0000000804047824 */ /* 0x000fe200078e00ff */
[----:B------:R-:W-:Y:S01]  /*28d00*/  IADD3.X R77, R0, R87, R8, P1, !PT ;  /* 0x00000057004d7210 */ /* 0x000fe20000ffe408 */
[----:B------:R-:W-:Y:S01]  /*28d10*/  IMAD R3, R80, R5, R3 ;  /* 0x0000000550037224 */ /* 0x000fe200078e0203 */
[CC--:B------:R-:W-:Y:S01]  /*28d20*/  ISETP.GE.AND P1, PT, R9.reuse, R241.reuse, PT ;  /* 0x000000f10900720c */ /* 0x0c0fe20003f26270 */
[----:B------:R-:W-:Y:S01]  /*28d30*/  VIADD R5, R9, 0x10 ;  /* 0x0000001009057836 */ /* 0x000fe20000000000 */
[-C--:B------:R-:W-:Y:S01]  /*28d40*/  ISETP.GE.AND P6, PT, R2, R241.reuse, PT ;  /* 0x000000f10200720c */ /* 0x080fe20003fc6270 */
[----:B------:R-:W-:Y:S01]  /*28d50*/  IMAD.WIDE.U32 R80, R80, R238, R76 ;  /* 0x000000ee50507225 */ /* 0x000fe200078e004c */
[----:B------:R-:W-:Y:S02]  /*28d60*/  IADD3 R0, R4, 0x40, RZ ;  /* 0x0000004004007810 */ /* 0x000fe40007ffe0ff */
[----:B------:R-:W-:Y:S01]  /*28d70*/  ISETP.GE.AND P0, PT, R5, R241, PT ;  /* 0x000000f10500720c */ /* 0x000fe20003f06270 */
[----:B------:R-:W-:Y:S01]  /*28d80*/  VIADD R5, R9, 0x30 ;  /* 0x0000003009057836 */ /* 0x000fe20000000000 */
[----:B------:R-:W-:Y:S01]  /*28d90*/  SHF.R.S32.HI R2, RZ, 0x1f, R9 ;  /* 0x0000001fff027819 */ /* 0x000fe20000011409 */
[----:B------:R-:W-:-:S03]  /*28da0*/  IMAD.IADD R77, R81, 0x1, R3 ;  /* 0x00000001514d7824 */ /* 0x000fc600078e0203 */
[----:B------:R-:W-:Y:S01]  /*28db0*/  ISETP.GE.AND P5, PT, R5, R241, PT ;  /* 0x000000f10500720c */ /* 0x000fe20003fa6270 */
[C---:B------:R-:W-:Y:S02]  /*28dc0*/  VIADD R5, R4.reuse, 0xc0 ;  /* 0x000000c004057836 */ /* 0x040fe40000000000 */
[----:B------:R-:W-:Y:S01]  /*28dd0*/  VIADD R4, R4, 0x80 ;  /* 0x0000008004047836 */ /* 0x000fe20000000000 */
[----:B--2---:R-:W-:Y:S09]  /*28de0*/  @P1 BRA `(.L_x_3319) ;  /* 0x00000000005c1947 */ /* 0x004ff20003800000 */
[----:B------:R-:W-:Y:S01]  /*28df0*/  IMAD R3, R83, R9, RZ ;  /* 0x0000000953037224 */ /* 0x000fe200078e02ff */
[-C--:B------:R-:W-:Y:S01]  /*28e00*/  ISETP.GE.AND P4, PT, R78, R10.reuse, PT ;  /* 0x0000000a4e00720c */ /* 0x080fe20003f86270 */
        /* <DEDUP_REMOVED lines=21> */
.L_x_3319:
[----:B------:R-:W-:Y:S05]  /*28f60*/  BSYNC B0 ;  /* 0x0000000000007941 */ /* 0x000fea0003800000 */
.L_x_3318:
[----:B------:R-:W-:Y:S04]  /*28f70*/  BSSY B0, `(.L_x_3320) ;  /* 0x000001c000007945 */ /* 0x000fe80003800000 */
[----:B------:R-:W-:Y:S05]  /*28f80*/  @P0 BRA `(.L_x_3321) ;  /* 0x0000000000680947 */ /* 0x000fea0003800000 */
[----:B------:R-:W-:Y:S01]  /*28f90*/  IADD3 R8, P3, R9, 0x10, RZ ;  /* 0x0000001009087810 */ /* 0x000fe20007f7e0ff */
[----:B-12---:R-:W-:Y:S01]  /*28fa0*/  IMAD.MOV.U32 R20, RZ, RZ, R80 ;  /* 0x000000ffff147224 */ /* 0x006fe200078e0050 */
[-C--:B------:R-:W-:Y:S01]  /*28fb0*/  ISETP.GE.AND P4, PT, R78, R10.reuse, PT ;  /* 0x0000000a4e00720c */ /* 0x080fe20003f86270 */
[----:B------:R-:W-:Y:S01]  /*28fc0*/  IMAD.MOV.U32 R21, RZ, RZ, R77 ;  /* 0x000000ffff157224 */ /* 0x000fe200078e004d */
[-C--:B------:R-:W-:Y:S01]  /*28fd0*/  ISETP.GE.AND P2, PT, R0, R10.reuse, PT ;  /* 0x0000000a0000720c */ /* 0x080fe20003f46270 */
[----:B------:R-:W-:Y:S01]  /*28fe0*/  IMAD.X R3, RZ, RZ, R2, P3 ;  /* 0x000000ffff037224 */ /* 0x000fe200018e0602 */
[----:B------:R-:W-:Y:S01]  /*28ff0*/  ISETP.GE.AND P1, PT, R4, R10, PT ;  /* 0x0000000a0400720c */ /* 0x000fe20003f26270 */
        /* <DEDUP_REMOVED lines=19> */
.L_x_3321:
[----:B------:R-:W-:Y:S05]  /*29130*/  BSYNC B0 ;  /* 0x0000000000007941 */ /* 0x000fea0003800000 */
.L_x_3320:
[----:B------:R-:W-:Y:S04]  /*29140*/  BSSY B0, `(.L_x_3322) ;  /* 0x000001c000007945 */ /* 0x000fe80003800000 */
[----:B------:R-:W-:Y:S05]  /*29150*/  @P6 BRA `(.L_x_3323) ;  /* 0x0000000000686947 */ /* 0x000fea0003800000 */
[----:B------:R-:W-:Y:S01]  /*29160*/  IADD3 R8, P3, R9, 0x20, RZ ;  /* 0x0000002009087810 */ /* 0x000fe20007f7e0ff */
[----:B-1-3--:R-:W-:Y:S01]  /*29170*/  IMAD.MOV.U32 R16, RZ, RZ, R80 ;  /* 0x000000ffff107224 */ /* 0x00afe200078e0050 */
        /* <DEDUP_REMOVED lines=24> */
.L_x_3323:
[----:B------:R-:W-:Y:S05]  /*29300*/  BSYNC B0 ;  /* 0x0000000000007941 */ /* 0x000fea0003800000 */
.L_x_3322:
[----:B-1--4-:R-:W-:Y:S02]  /*29310*/  MOV R12, R237 ;  /* 0x000000ed000c7202 */ /* 0x012fe40000000f00 */
[----:B------:R-:W-:-:S04]  /*29320*/  MOV R13, 0x0 ;  /* 0x00000000000d7802 */ /* 0x000fc80000000f00 */
[----:B--23--:R-:W-:Y:S05]  /*29330*/  @P5 RET.REL.NODEC R12 `(_ZN5flash24flash_fwd_splitkv_kernelI23Flash_fwd_kernel_traitsILi256ELi64ELi64ELi4ELb0ELb0EN7cutlass10bfloat16_tE19Flash_kernel_traitsILi256ELi64ELi64ELi4ES3_EELb1ELb0ELb1ELb0ELb0ELb0ELb0ELb1EEEvNS_16Flash_fwd_paramsE) ;  /* 0xfffffd6c0c305950 */ /* 0x00cfea0003c3ffff */
        /* <DEDUP_REMOVED lines=10> */
[----:B------:R-:W-:Y:S01]  /*293e0*/  LEA R4, P4, R12, R84, 0x1 ;  /* 0x000000540c047211 */ /* 0x000fe200078808ff */
[----:B------:R-:W-:Y:S02]  /*293f0*/  IMAD.MOV.U32 R3, RZ, RZ, 0x0 ;  /* 0x00000000ff037424 */ /* 0x000fe400078e00ff */
[----:B------:R-:W-:Y:S01]  /*29400*/  IMAD R2, R83, R9, R2 ;  /* 0x0000000953027224 */ /* 0x000fe200078e0202 */
[C---:B------:R-:W-:Y:S02]  /*29410*/  @!P3 R2UR UR10, R6.reuse ;  /* 0x00000000060ab2ca */ /* 0x040fe400000e0000 */
[----:B------:R-:W-:Y:S01]  /*29420*/  @!P3 R2UR UR11, R7 ;  /* 0x00000000070bb2ca */ /* 0x000fe200000e0000 */
[----:B------:R-:W-:Y:S01]  /*29430*/  IMAD.IADD R2, R13, 0x1, R2 ;  /* 0x000000010d027824 */ /* 0x000fe200078e0202 */
[----:B------:R-:W-:Y:S02]  /*29440*/  @!P2 R2UR UR8, R6 ;  /* 0x000000000608a2ca */ /* 0x000fe400000e0000 */
[----:B------:R-:W-:-:S02]  /*29450*/  @!P2 R2UR UR9, R7 ;  /* 0x000000000709a2ca */ /* 0x000fc400000e0000 */
[----:B------:R-:W-:Y:S02]  /*29460*/  @!P1 R2UR UR4, R6 ;  /* 0x00000000060492ca */ /* 0x000fe400000e0000 */
[----:B------:R-:W-:Y:S02]  /*29470*/  @!P1 R2UR UR5, R7 ;  /* 0x00000000070592ca */ /* 0x000fe400000e0000 */
[----:B------:R-:W-:Y:S01]  /*29480*/  LEA.HI.X R5, R12, R85, R2, 0x1, P4 ;  /* 0x000000550c057211 */ /* 0x000fe200020f0c02 */
[----:B------:R-:W-:-:S04]  /*29490*/  IMAD.MOV.U32 R2, RZ, RZ, R237 ;  /* 0x000000ffff027224 */ /* 0x000fc800078e00ed */
[----:B------:R-:W-:Y:S04]  /*294a0*/  @!P3 ST.E.128 desc[UR10][R4.64], R56 ;  /* 0x000000380400b985 */ /* 0x000fe8000c101d0a */
[----:B------:R-:W-:Y:S04]  /*294b0*/  @!P2 ST.E.128 desc[UR8][R4.64+0x80], R40 ;  /* 0x000080280400a985 */ /* 0x000fe8000c101d08 */
[----:B------:R1:W-:Y:S02]  /*294c0*/  @!P1 ST.E.128 desc[UR4][R4.64+0x100], R24 ;  /* 0x0001001804009985 */ /* 0x0003e4000c101d04 */
[----:B-1----:R-:W-:Y:S05]  /*294d0*/  @P0 RET.REL.NODEC R2 `(_ZN5flash24flash_fwd_splitkv_kernelI23Flash_fwd_kernel_traitsILi256ELi64ELi64ELi4ELb0ELb0EN7cutlass10bfloat16_tE19Flash_kernel_traitsILi256ELi64ELi64ELi4ES3_EELb1ELb0ELb1ELb0ELb0ELb0ELb0ELb1EEEvNS_16Flash_fwd_paramsE) ;  /* 0xfffffd6802c80950 */ /* 0x002fea0003c3ffff */
[----:B------:R-:W-:Y:S01]  /*294e0*/  R2UR UR4, R6 ;  /* 0x00000000060472ca */ /* 0x000fe200000e0000 */
[----:B------:R-:W-:Y:S01]  /*294f0*/  IMAD.MOV.U32 R2, RZ, RZ, R237 ;  /* 0x000000ffff027224 */ /* 0x000fe200078e00ed */
[----:B------:R-:W-:Y:S01]  /*29500*/  R2UR UR5, R7 ;  /* 0x00000000070572ca */ /* 0x000fe200000e0000 */
[----:B------:R-:W-:-:S12]  /*29510*/  IMAD.MOV.U32 R3, RZ, RZ, 0x0 ;  /* 0x00000000ff037424 */ /* 0x000fd800078e00ff */
[----:B------:R1:W-:Y:S02]  /*29520*/  ST.E.128 desc[UR4][R4.64+0x180], R72 ;  /* 0x0001804804007985 */ /* 0x0003e4000c101d04 */
[----:B-1----:R-:W-:Y:S05]  /*29530*/  RET.REL.NODEC R2 `(_ZN5flash24flash_fwd_splitkv_kernelI23Flash_fwd_kernel_traitsILi256ELi64ELi64ELi4ELb0ELb0EN7cutlass10bfloat16_tE19Flash_kernel_traitsILi256ELi64ELi64ELi4ES3_EELb1ELb0ELb1ELb0ELb0ELb0ELb0ELb1EEEvNS_16Flash_fwd_paramsE) ;  /* 0xfffffd6802b07950 */ /* 0x002fea0003c3ffff */
.L_x_3312:
[----:B------:R-:W-:Y:S01]  /*29540*/  MOV R0, 0x1f ;  /* 0x0000001f00007802 */ /* 0x000fe20000000f00 */
[----:B------:R-:W-:Y:S01]  /*29550*/  IMAD.MOV.U32 R2, RZ, RZ, 0x2 ;  /* 0x00000002ff027424 */ /* 0x000fe200078e00ff */
[----:B------:R-:W-:Y:S01]  /*29560*/  MOV R5, R249 ;  /* 0x000000f900057202 */ /* 0x000fe20000000f00 */
[----:B------:R-:W-:-:S07]  /*29570*/  IMAD.MOV.U32 R3, RZ, RZ, -0x1 ;  /* 0xffffffffff037424 */ /* 0x000fce00078e00ff */
[----:B-1---5:R-:W-:Y:S05]  /*29580*/  WARPSYNC.COLLECTIVE R3, `(.L_x_3324) ;  /* 0x0000000003087348 */ /* 0x022fea0003c00000 */
[----:B------:R2:W3:Y:S02]  /*29590*/  SHFL.BFLY P0, R0, R5, R2, R0 ;  /* 0x0c00000205007389 */ /* 0x0004e40000000000 */
[----:B-123-5:R-:W-:Y:S01]  /*295a0*/  ENDCOLLECTIVE ;  /* 0x000000000000791b */ /* 0x02efe20003800000 */
.L_x_3324:
        /* <DEDUP_REMOVED lines=8> */
.L_x_3325:
        /* <DEDUP_REMOVED lines=8> */
.L_x_3326:
[----:B------:R-:W-:Y:S01]  /*296b0*/  FADD.FTZ R248, R0, R248 ;  /* 0x000000f800f87221 */ /* 0x000fe20000010000 */
[----:B------:R-:W-:Y:S02]  /*296c0*/  MOV R0, 0x1f ;  /* 0x0000001f00007802 */ /* 0x000fe40000000f00 */
[----:B------:R-:W-:Y:S01]  /*296d0*/  MOV R2, 0x1 ;  /* 0x0000000100027802 */ /* 0x000fe20000000f00 */
[----:B------:R-:W-:-:S07]  /*296e0*/  IMAD.MOV.U32 R5, RZ, RZ, R248 ;  /* 0x000000ffff057224 */ /* 0x000fce00078e00f8 */
[----:B------:R-:W-:Y:S05]  /*296f0*/  WARPSYNC.COLLECTIVE R3, `(.L_x_3327) ;  /* 0x0000000003087348 */ /* 0x000fea0003c00000 */
[----:B------:R1:W2:Y:S02]  /*29700*/  SHFL.BFLY P0, R0, R5, R2, R0 ;  /* 0x0c00000205007389 */ /* 0x0002a40000000000 */
[----:B-12---:R-:W-:Y:S01]  /*29710*/  ENDCOLLECTIVE ;  /* 0x000000000000791b */ /* 0x006fe20003800000 */
.L_x_3327:
[----:B------:R-:W-:Y:S05]  /*29720*/  BRA `(.L_x_3328) ;  /* 0xffffffd800b07947 */ /* 0x000fea000383ffff */
.L_x_3329:
        /* <DEDUP_REMOVED lines=13> */
.L_x_4960:


//--------------------- .text._ZN5flash24flash_fwd_splitkv_kernelI23Flash_fwd_kernel_traitsILi256ELi64ELi64ELi4ELb0ELb0EN7cutlass10bfloat16_tE19Flash_kernel_traitsILi256ELi64ELi64ELi4ES3_EELb1ELb0ELb1ELb0ELb0ELb1ELb0ELb1EEEvNS_16Flash_fwd_paramsE --------------------------
	.section	.text._ZN5flash24flash_fwd_splitkv_kernelI23Flash_fwd_kernel_traitsILi256ELi64ELi64ELi4ELb0ELb0EN7cutlass10bfloat16_tE19Flash_kernel_traitsILi256ELi64ELi64ELi4ES3_EELb1ELb0ELb1ELb0ELb0ELb1ELb0ELb1EEEvNS_16Flash_fwd_paramsE,"ax",@progbits
	.align	128
        .global         _ZN5flash24flash_fwd_splitkv_kernelI23Flash_fwd_kernel_traitsILi256ELi64ELi64ELi4ELb0ELb0EN7cutlass10bfloat16_tE19Flash_kernel_traitsILi256ELi64ELi64ELi4ES3_EELb1ELb0ELb1ELb0ELb0ELb1ELb0ELb1EEEvNS_16Flash_fwd_paramsE
        .type           _ZN5flash24flash_fwd_splitkv_kernelI23Flash_fwd_kernel_traitsILi256ELi64ELi64ELi4ELb0ELb0EN7cutlass10bfloat16_tE19Flash_kernel_traitsILi256ELi64ELi64ELi4ES3_EELb1ELb0ELb1ELb0ELb0ELb1ELb0ELb1EEEvNS_16Flash_fwd_paramsE,@function
        .size           _ZN5flash24flash_fwd_splitkv_kernelI23Flash_fwd_kernel_traitsILi256ELi64ELi64ELi4ELb0ELb0EN7cutlass10bfloat16_tE19Flash_kernel_traitsILi256ELi64ELi64ELi4ES3_EELb1ELb0ELb1ELb0ELb0ELb1ELb0ELb1EEEvNS_16Flash_fwd_paramsE,(.L_x_4961 - _ZN5flash24flash_fwd_splitkv_kernelI23Flash_fwd_kernel_traitsILi256ELi64ELi64ELi4ELb0ELb0EN7cutlass10bfloat16_tE19Flash_kernel_traitsILi256ELi64ELi64ELi4ES3_EELb1ELb0ELb1ELb0ELb0ELb1ELb0ELb1EEEvNS_16Flash_fwd_paramsE)
        .other          _ZN5flash24flash_fwd_splitkv_kernelI23Flash_fwd_kernel_traitsILi256ELi64ELi64ELi4ELb0ELb0EN7cutlass10bfloat16_tE19Flash_kernel_traitsILi256ELi64ELi64ELi4ES3_EELb1ELb0ELb1ELb0ELb0ELb1ELb0ELb1EEEvNS_16Flash_fwd_paramsE,@"STO_CUDA_ENTRY STV_DEFAULT"
_ZN5flash24flash_fwd_splitkv_kernelI23Flash_fwd_kernel_traitsILi256ELi64ELi64ELi4ELb0ELb0EN7cutlass10bfloat16_tE19Flash_kernel_traitsILi256ELi64ELi64ELi4ES3_EELb1ELb0ELb1ELb0ELb0ELb1ELb0ELb1EEEvNS_16Flash_fwd_paramsE:
.text._ZN5flash24flash_fwd_splitkv_kernelI23Flash_fwd_kernel_traitsILi256ELi64ELi64ELi4ELb0ELb0EN7cutlass10bfloat16_tE19Flash_kernel_traitsILi256ELi64ELi64ELi4ES3_EELb1ELb0ELb1ELb0ELb0ELb1ELb0ELb1EEEvNS_16Flash_fwd_paramsE:
        /* <DEDUP_REMOVED lines=8> */
[----:B-1-34-:R-:W-:Y:S05]  /*0080*/  CALL.REL.NOINC `($_ZN5flash24flash_fwd_splitkv_kernelI23Flash_fwd_kernel_traitsILi256ELi64ELi64ELi4ELb0ELb0EN7cutlass10bfloat16_tE19Flash_kernel_traitsILi256ELi64ELi64ELi4ES3_EELb1ELb0ELb1ELb0ELb0ELb1ELb0ELb1EEEvNS_16Flash_fwd_paramsE$_ZN5flash30compute_attn_1rowblock_splitkvI23Flash_fwd_kernel_traitsILi256ELi64ELi64ELi4ELb0ELb0EN7cutlass10bfloat16_tE19Flash_kernel_traitsILi256ELi64ELi64ELi4ES3_EELb1ELb0ELb1ELb0ELb0ELb1ELb0ELb1ENS_16Flash_fwd_paramsEEEvRKT8_iiiii) ;  /* 0x0000000000087944 */ /* 0x01afea0003c00000 */
[----:B------:R-:W-:Y:S05]  /*0090*/  BSYNC B4 ;  /* 0x0000000000047941 */ /* 0x000fea0003800000 */
.L_x_3330:
[----:B------:R-:W-:Y:S05]  /*00a0*/  EXIT ;  /* 0x000000000000794d */ /* 0x000fea0003800000 */
        .type           $_ZN5flash24flash_fwd_splitkv_kernelI23Flash_fwd_kernel_traitsILi256ELi64ELi64ELi4ELb0ELb0EN7cutlass10bfloat16_tE19Flash_kernel_traitsILi256ELi64ELi64ELi4ES3_EELb1ELb0ELb1ELb0ELb0ELb1ELb0ELb1EEEvNS_16Flash_fwd_paramsE$_ZN5flash30compute_attn_1rowblock_splitkvI23Flash_fwd_kernel_traitsILi256ELi64ELi64ELi4ELb0ELb0EN7cutlass10bfloat16_tE19Flash_kernel_traitsILi256ELi64ELi64ELi4ES3_EELb1ELb0ELb1ELb0ELb0ELb1ELb0ELb1ENS_16Flash_fwd_paramsEEEvRKT8_iiiii,@function
        .size           $_ZN5flash24flash_fwd_splitkv_kernelI23Flash_fwd_kernel_traitsILi256ELi64ELi64ELi4ELb0ELb0EN7cutlass10bfloat16_tE19Flash_kernel_traitsILi256ELi64ELi64ELi4ES3_EELb1ELb0ELb1ELb0ELb0ELb1ELb0ELb1EEEvNS_16Flash_fwd_paramsE$_ZN5flash30compute_attn_1rowblock_splitkvI23Flash_fwd_kernel_traitsILi256ELi64ELi64ELi4ELb0ELb0EN7cutlass10bfloat16_tE19Flash_kernel_traitsILi256ELi64ELi64ELi4ES3_EELb1ELb0ELb1ELb0ELb0ELb1ELb0ELb1ENS_16Flash_fwd_paramsEEEvRKT8_iiiii,(.L_x_4961 - $_ZN5flash24flash_fwd_splitkv_kernelI23Flash_fwd_kernel_traitsILi256ELi64ELi64ELi4ELb0ELb0EN7cutlass10bfloat16_tE19Flash_kernel_traitsILi256ELi64ELi64ELi4ES3_EELb1ELb0ELb1ELb0ELb0ELb1ELb0ELb1EEEvNS_16Flash_fwd_paramsE$_ZN5flash30compute_attn_1rowblock_splitkvI23Flash_fwd_kernel_traitsILi256ELi64ELi64ELi4ELb0ELb0EN7cutlass10bfloat16_tE19Flash_kernel_traitsILi256ELi64ELi64ELi4ES3_EELb1ELb0ELb1ELb0ELb0ELb1ELb0ELb1ENS_16Flash_fwd_paramsEEEvRKT8_iiiii)
$_ZN5flash24flash_fwd_splitkv_kernelI23Flash_fwd_kernel_traitsILi256ELi64ELi64ELi4ELb0ELb0EN7cutlass10bfloat16_tE19Flash_kernel_traitsILi256ELi64ELi64ELi4ES3_EELb1ELb0ELb1ELb0ELb0ELb1ELb0ELb1EEEvNS_16Flash_fwd_paramsE$_ZN5flash30compute_attn_1rowblock_splitkvI23Flash_fwd_kernel_traitsILi256ELi64ELi64ELi4ELb0ELb0EN7cutlass10bfloat16_tE19Flash_kernel_traitsILi256ELi64ELi64ELi4ES3_EELb1ELb0ELb1ELb0ELb0ELb1ELb0ELb1ENS_16Flash_fwd_paramsEEEvRKT8_iiiii:
        /* <DEDUP_REMOVED lines=27> */
.L_x_3332:
[----:B------:R-:W-:Y:S05]  /*0260*/  BSYNC B0 ;  /* 0x0000000000007941 */ /* 0x000fea0003800000 */
.L_x_3331:
        /* <DEDUP_REMOVED lines=8> */
.L_x_3334:
[----:B------:R2:W5:Y:S02]  /*02f0*/  LD.E R61, desc[UR6][R10.64+0xb8] ;  /* 0x0000b8060a3d7980 */ /* 0x000564000c101900 */
.L_x_3335:
[----:B------:R-:W-:Y:S05]  /*0300*/  BSYNC B0 ;  /* 0x0000000000007941 */ /* 0x000fea0003800000 */
.L_x_3333:
[----:B-1-3--:R-:W3:Y:S01]  /*0310*/  LD.E.64 R2, desc[UR6][R10.64+0xf8] ;  /* 0x0000f8060a027980 */ /* 0x00aee2000c101b00 */
[----:B------:R-:W-:Y:S01]  /*0320*/  BSSY B1, `(.L_x_3336) ;  /* 0x0000012000017945 */ /* 0x000fe20003800000 */
[----:B-----5:R-:W-:Y:S01]  /*0330*/  IMAD.IADD R61, R61, 0x1, -R16 ;  /* 0x000000013d3d7824 */ /* 0x020fe200078e0a10 */
[----:B---3--:R-:W-:-:S04]  /*0340*/  ISETP.NE.U32.AND P0, PT, R2, RZ, PT ;  /* 0x000000ff0200720c */ /* 0x008fc80003f05070 */
[----:B------:R-:W-:-:S13]  /*0350*/  ISETP.NE.AND.EX P0, PT, R3, RZ, PT, P0 ;  /* 0x000000ff0300720c */ /* 0x000fda0003f05300 */
[----:B------:R-:W-:Y:S05]  /*0360*/  @!P0 BRA `(.L_x_3337) ;  /* 0x0000000000108947 */ /* 0x000fea0003800000 */
[----:B------:R-:W-:-:S05]  /*0370*/  IMAD.WIDE R2, R243, 0x4, R2 ;  /* 0x00000004f3027825 */ /* 0x000fca00078e0202 */
[----:B------:R-:W3:Y:S02]  /*0380*/  LD.E R53, desc[UR6][R2.64] ;  /* 0x0000000602357980 */ /* 0x000ee4000c101900 */
[----:B---3--:R-:W-:Y:S01]  /*0390*/  IADD3 R53, R53, -R16, RZ ;  /* 0x8000001035357210 */ /* 0x008fe20007ffe0ff */
[----:B------:R-:W-:Y:S05]  /*03a0*/  BRA `(.L_x_3338) ;  /* 0x0000000000247947 */ /* 0x000fea0003800000 */
.L_x_3337:
[----:B------:R-:W3:Y:S01]  /*03b0*/  LD.E.64 R2, desc[UR6][R10.64+0x108] ;  /* 0x000108060a027980 */ /* 0x000ee2000c101b00 */
[----:B------:R-:W-:Y:S01]  /*03c0*/  BSSY B0, `(.L_x_3339) ;  /* 0x0000006000007945 */ /* 0x000fe20003800000 */
[----:B------:R-:W-:Y:S01]  /*03d0*/  IMAD.MOV.U32 R53, RZ, RZ, RZ ;  /* 0x000000ffff357224 */ /* 0x000fe200078e00ff */
[----:B---3--:R-:W-:-:S04]  /*03e0*/  ISETP.NE.U32.AND P0, PT, R2, RZ, PT ;  /* 0x000000ff0200720c */ /* 0x008fc80003f05070 */
[----:B------:R-:W-:-:S13]  /*03f0*/  ISETP.NE.AND.EX P0, PT, R3, RZ, PT, P0 ;  /* 0x000000ff0300720c */ /* 0x000fda0003f05300 */
[----:B------:R-:W-:Y:S05]  /*0400*/  @!P0 BRA `(.L_x_3340) ;  /* 0x0000000000048947 */ /* 0x000fea0003800000 */
[----:B------:R1:W5:Y:S02]  /*0410*/  LD.E R53, desc[UR6][R10.64+0xbc] ;  /* 0x0000bc060a357980 */ /* 0x000364000c101900 */
.L_x_3340:
[----:B------:R-:W-:Y:S05]  /*0420*/  BSYNC B0 ;  /* 0x0000000000007941 */ /* 0x000fea0003800000 */
.L_x_3339:
[----:B-----5:R-:W-:Y:S02]  /*0430*/  IADD3 R53, R61, R53, RZ ;  /* 0x000000353d357210 */ /* 0x020fe40007ffe0ff */
.L_x_3338:
[----:B------:R-:W-:Y:S05]  /*0440*/  BSYNC B1 ;  /* 0x0000000000017941 */ /* 0x000fea0003800000 */
.L_x_3336:
[----:B------:R-:W-:Y:S01]  /*0450*/  IMAD.SHL.U32 R56, R244, 0x40, RZ ;  /* 0x00000040f4387824 */ /* 0x000fe200078e00ff */
[----:B------:R-:W-:Y:S01]  /*0460*/  MOV R2, R241 ;  /* 0x000000f100027202 */ /* 0x000fe20000000f00 */
[----:B------:R-:W-:-:S03]  /*0470*/  IMAD.MOV.U32 R3, RZ, RZ, 0x0 ;  /* 0x00000000ff037424 */ /* 0x000fc600078e00ff */
[----:B------:R-:W-:-:S13]  /*0480*/  ISETP.GT.AND P0, PT, R245, R56, PT ;  /* 0x00000038f500720c */ /* 0x000fda0003f04270 */
[----:B-12---:R-:W-:Y:S05]  /*0490*/  @!P0 RET.REL.NODEC R2 `(_ZN5flash24flash_fwd_splitkv_kernelI23Flash_fwd_kernel_traitsILi256ELi64ELi64ELi4ELb0ELb0EN7cutlass10bfloat16_tE19Flash_kernel_traitsILi256ELi64ELi64ELi4ES3_EELb1ELb0ELb1ELb0ELb0ELb1ELb0ELb1EEEvNS_16Flash_fwd_paramsE) ;  /* 0xfffffff802d88950 */ /* 0x006fea0003c3ffff */
        /* <DEDUP_REMOVED lines=82> */
.L_x_3343:
[----:B------:R-:W-:Y:S05]  /*09c0*/  BSYNC B0 ;  /* 0x0000000000007941 */ /* 0x000fea0003800000 */
.L_x_3342:
        /* <DEDUP_REMOVED lines=21> */
.L_x_3345:
[----:B------:R-:W-:Y:S05]  /*0b20*/  BSYNC B0 ;  /* 0x0000000000007941 */ /* 0x000fea0003800000 */
.L_x_3344:
        /* <DEDUP_REMOVED lines=23> */
.L_x_3347:
[----:B------:R-:W-:Y:S05]  /*0ca0*/  BSYNC B0 ;  /* 0x0000000000007941 */ /* 0x000fea0003800000 */
.L_x_3346:
        /* <DEDUP_REMOVED lines=32> */
.L_x_3349:
[----:B------:R-:W-:Y:S05]  /*0eb0*/  BSYNC B0 ;  /* 0x0000000000007941 */ /* 0x000fea0003800000 */
.L_x_3348:
[----:B------:R5:W-:Y:S01]  /*0ec0*/  @!P5 ST.E desc[UR6][R12.64+0x40], R3 ;  /* 0x000040030c00d985 */ /* 0x000be2000c101906 */
[----:B------:R-:W-:-:S03]  /*0ed0*/  MOV R2, R241 ;  /* 0x000000f100027202 */ /* 0x000fc60000000f00 */
[----:B------:R-:W-:Y:S04]  /*0ee0*/  @!P6 ST.E desc[UR6][R12.64], R4 ;  /* 0x000000040c00e985 */ /* 0x000fe8000c101906 */
[----:B------:R1:W-:Y:S01]  /*0ef0*/  @!P4 ST.E desc[UR6][R12.64+0x80], R0 ;  /* 0x000080000c00c985 */ /* 0x0003e2000c101906 */
[----:B-----5:R-:W-:-:S04]  /*0f00*/  MOV R3, 0x0 ;  /* 0x0000000000037802 */ /* 0x020fc80000000f00 */
[----:B-1234-:R-:W-:Y:S05]  /*0f10*/  @P3 RET.REL.NODEC R2 `(_ZN5flash24flash_fwd_splitkv_kernelI23Flash_fwd_kernel_traitsILi256ELi64ELi64ELi4ELb0ELb0EN7cutlass10bfloat16_tE19Flash_kernel_traitsILi256ELi64ELi64ELi4ES3_EELb1ELb0ELb1ELb0ELb0ELb1ELb0ELb1EEEvNS_16Flash_fwd_paramsE) ;  /* 0xfffffff002383950 */ /* 0x01efea0003c3ffff */
[----:B------:R-:W-:Y:S02]  /*0f20*/  MOV R0, 0x7f800000 ;  /* 0x7f80000000007802 */ /* 0x000fe40000000f00 */
[----:B------:R-:W-:Y:S02]  /*0f30*/  MOV R2, R241 ;  /* 0x000000f100027202 */ /* 0x000fe40000000f00 */
[----:B------:R-:W-:Y:S01]  /*0f40*/  MOV R3, 0x0 ;  /* 0x0000000000037802 */ /* 0x000fe20000000f00 */
[----:B------:R1:W-:Y:S03]  /*0f50*/  ST.E desc[UR6][R12.64+0xc0], R0 ;  /* 0x0000c0000c007985 */ /* 0x0003e6000c101906 */
[----:B-1----:R-:W-:Y:S05]  /*0f60*/  RET.REL.NODEC R2 `(_ZN5flash24flash_fwd_splitkv_kernelI23Flash_fwd_kernel_traitsILi256ELi64ELi64ELi4ELb0ELb0EN7cutlass10bfloat16_tE19Flash_kernel_traitsILi256ELi64ELi64ELi4ES3_EELb1ELb0ELb1ELb0ELb0ELb1ELb0ELb1EEEvNS_16Flash_fwd_paramsE) ;  /* 0xfffffff002247950 */ /* 0x002fea0003c3ffff */
.L_x_3341:
        /* <DEDUP_REMOVED lines=109> */
.L_x_3351:
        /* <DEDUP_REMOVED lines=81> */
.L_x_3352:
[----:B------:R-:W-:Y:S05]  /*1b50*/  BSYNC B0 ;  /* 0x0000000000007941 */ /* 0x000fea0003800000 */
.L_x_3350:
        /* <DEDUP_REMOVED lines=302> */
.L_x_3471:
        /* <DEDUP_REMOVED lines=33> */
.L_x_3355:
[----:B------:R-:W-:Y:S05]  /*3050*/  BSYNC B0 ;  /* 0x0000000000007941 */ /* 0x000fea0003800000 */
.L_x_3354:
        /* <DEDUP_REMOVED lines=18> */
.L_x_3357:
[----:B------:R-:W-:Y:S05]  /*3180*/  BSYNC B0 ;  /* 0x0000000000007941 */ /* 0x000fea0003800000 */
.L_x_3356:
        /* <DEDUP_REMOVED lines=21> */
.L_x_3359:
[----:B------:R-:W-:Y:S05]  /*32e0*/  BSYNC B0 ;  /* 0x0000000000007941 */ /* 0x000fea0003800000 */
.L_x_3358:
        /* <DEDUP_REMOVED lines=18> */
.L_x_3361:
[----:B------:R-:W-:Y:S05]  /*3410*/  BSYNC B0 ;  /* 0x0000000000007941 */ /* 0x000fea0003800000 */
.L_x_3360:
        /* <DEDUP_REMOVED lines=68> */
.L_x_3368:
[----:B------:R-:W-:Y:S05]  /*3860*/  BSYNC B0 ;  /* 0x0000000000007941 */ /* 0x000fea0003800000 */
.L_x_3367:
        /* <DEDUP_REMOVED lines=49> */
.L_x_3370:
[----:B------:R-:W-:Y:S05]  /*3b80*/  BSYNC B0 ;  /* 0x0000000000007941 */ /* 0x000fea0003800000 */
.L_x_3369:
        /* <DEDUP_REMOVED lines=49> */
.L_x_3372:
[----:B------:R-:W-:Y:S05]  /*3ea0*/  BSYNC B0 ;  /* 0x0000000000007941 */ /* 0x000fea0003800000 */
.L_x_3371:
        /* <DEDUP_REMOVED lines=48> */
.L_x_3366:
[----:B------:R-:W-:Y:S05]  /*41b0*/  BSYNC B1 ;  /* 0x0000000000017941 */ /* 0x000fea0003800000 */
.L_x_3365:
        /* <DEDUP_REMOVED lines=66> */
.L_x_3376:
[----:B------:R-:W-:Y:S05]  /*45e0*/  BSYNC B0 ;  /* 0x0000000000007941 */ /* 0x000fea0003800000 */
.L_x_3375:
        /* <DEDUP_REMOVED lines=51> */
.L_x_3378:
[----:B------:R-:W-:Y:S05]  /*4920*/  BSYNC B0 ;  /* 0x0000000000007941 */ /* 0x000fea0003800000 */
.L_x_3377:
        /* <DEDUP_REMOVED lines=51> */
.L_x_3380:
[----:B------:R-:W-:Y:S05]  /*4c60*/  BSYNC B0 ;  /* 0x0000000000007941 */ /* 0x000fea0003800000 */
.L_x_3379:
        /* <DEDUP_REMOVED lines=50> */
.L_x_3374:
[----:B------:R-:W-:Y:S05]  /*4f90*/  BSYNC B1 ;  /* 0x0000000000017941 */ /* 0x000fea0003800000 */
.L_x_3373:
        /* <DEDUP_REMOVED lines=66> */
.L_x_3384:
[----:B------:R-:W-:Y:S05]  /*53c0*/  BSYNC B0 ;  /* 0x0000000000007941 */ /* 0x000fea0003800000 */
.L_x_3383:
        /* <DEDUP_REMOVED lines=51> */
.L_x_3386:
[----:B------:R-:W-:Y:S05]  /*5700*/  BSYNC B0 ;  /* 0x0000000000007941 */ /* 0x000fea0003800000 */
.L_x_3385:
        /* <DEDUP_REMOVED lines=51> */
.L_x_3388:
[----:B------:R-:W-:Y:S05]  /*5a40*/  BSYNC B0 ;  /* 0x0000000000007941 */ /* 0x000fea0003800000 */
.L_x_3387:
        /* <DEDUP_REMOVED lines=50> */
.L_x_3382:
[----:B------:R-:W-:Y:S05]  /*5d70*/  BSYNC B1 ;  /* 0x0000000000017941 */ /* 0x000fea0003800000 */
.L_x_3381:
        /* <DEDUP_REMOVED lines=70> */
.L_x_3392:
[----:B------:R-:W-:Y:S05]  /*61e0*/  BSYNC B0 ;  /* 0x0000000000007941 */ /* 0x000fea0003800000 */
.L_x_3391:
        /* <DEDUP_REMOVED lines=51> */
.L_x_3394:
[----:B------:R-:W-:Y:S05]  /*6520*/  BSYNC B0 ;  /* 0x0000000000007941 */ /* 0x000fea0003800000 */
.L_x_3393:
        /* <DEDUP_REMOVED lines=51> */
.L_x_3396:
[----:B------:R-:W-:Y:S05]  /*6860*/  BSYNC B0 ;  /* 0x0000000000007941 */ /* 0x000fea0003800000 */
.L_x_3395:
        /* <DEDUP_REMOVED lines=50> */
.L_x_3390:
[----:B------:R-:W-:Y:S05]  /*6b90*/  BSYNC B1 ;  /* 0x0000000000017941 */ /* 0x000fea0003800000 */
.L_x_3389:
[----:B------:R-:W2:Y:S02]  /*6ba0*/  LD.E R0, desc[UR6][R10.64+0xd0] ;  /* 0x0000d0060a007980 */ /* 0x000ea4000c101900 */
[----:B--2---:R-:W-:Y:S05]  /*6bb0*/  IMAD.U32 R0, R0, -0x20, RZ ;  /* 0xffffffe000007824 */ /* 0x004fea00078e00ff */
[C---:B------:R-:W-:Y:S02]  /*6bc0*/  LEA R20, P1, R0.reuse, R20, 0x1 ;  /* 0x0000001400147211 */ /* 0x040fe400078208ff */
[C---:B------:R-:W-:Y:S02]  /*6bd0*/  LEA R42, P0, R0.reuse, R42, 0x1 ;  /* 0x0000002a002a7211 */ /* 0x040fe400078008ff */
[C---:B------:R-:W-:Y:S02]  /*6be0*/  LEA.HI.X.SX32 R21, R0.reuse, R21, 0x1, P1 ;  /* 0x0000001500157211 */ /* 0x040fe400008f0eff */
[----:B------:R-:W-:Y:S01]  /*6bf0*/  LEA.HI.X.SX32 R43, R0, R43, 0x1, P0 ;  /* 0x0000002b002b7211 */ /* 0x000fe200000f0eff */
[----:B------:R-:W-:Y:S05]  /*6c00*/  BRA `(.L_x_3397) ;  /* 0x0000006800847947 */ /* 0x000fea0003800000 */
.L_x_3364:
        /* <DEDUP_REMOVED lines=94> */
.L_x_3403:
[----:B------:R-:W-:Y:S05]  /*71f0*/  BSYNC B0 ;  /* 0x0000000000007941 */ /* 0x000fea0003800000 */
.L_x_3402:
[----:B-----5:R2:W-:Y:S02]  /*7200*/  ST.E.128 desc[UR6][R126.64], R24 ;  /* 0x000000187e007985 */ /* 0x0205e4000c101d06 */
.L_x_3401:
[----:B------:R-:W-:Y:S05]  /*7210*/  BSYNC B1 ;  /* 0x0000000000017941 */ /* 0x000fea0003800000 */
.L_x_3400:
        /* <DEDUP_REMOVED lines=92> */
.L_x_3407:
[----:B------:R-:W-:Y:S05]  /*77e0*/  BSYNC B0 ;  /* 0x0000000000007941 */ /* 0x000fea0003800000 */
.L_x_3406:
[----:B-----5:R2:W-:Y:S02]  /*77f0*/  ST.E.128 desc[UR6][R126.64+0x80], R24 ;  /* 0x000080187e007985 */ /* 0x0205e4000c101d06 */
.L_x_3405:
[----:B------:R-:W-:Y:S05]  /*7800*/  BSYNC B1 ;  /* 0x0000000000017941 */ /* 0x000fea0003800000 */
.L_x_3404:
        /* <DEDUP_REMOVED lines=92> */
.L_x_3411:
[----:B------:R-:W-:Y:S05]  /*7dd0*/  BSYNC B0 ;  /* 0x0000000000007941 */ /* 0x000fea0003800000 */
.L_x_3410:
[----:B-----5:R2:W-:Y:S02]  /*7de0*/  ST.E.128 desc[UR6][R126.64+0x100], R24 ;  /* 0x000100187e007985 */ /* 0x0205e4000c101d06 */
.L_x_3409:
[----:B------:R-:W-:Y:S05]  /*7df0*/  BSYNC B1 ;  /* 0x0000000000017941 */ /* 0x000fea0003800000 */
.L_x_3408:
        /* <DEDUP_REMOVED lines=91> */
.L_x_3413:
[----:B------:R-:W-:Y:S05]  /*83b0*/  BSYNC B0 ;  /* 0x0000000000007941 */ /* 0x000fea0003800000 */
.L_x_3412:
[----:B-----5:R2:W-:Y:S02]  /*83c0*/  ST.E.128 desc[UR6][R126.64+0x180], R24 ;  /* 0x000180187e007985 */ /* 0x0205e4000c101d06 */
.L_x_3399:
[----:B------:R-:W-:Y:S05]  /*83d0*/  BSYNC B2 ;  /* 0x0000000000027941 */ /* 0x000fea0003800000 */
.L_x_3398:
        /* <DEDUP_REMOVED lines=99> */
.L_x_3419:
[----:B------:R-:W-:Y:S05]  /*8a10*/  BSYNC B0 ;  /* 0x0000000000007941 */ /* 0x000fea0003800000 */
.L_x_3418:
[----:B-----5:R2:W-:Y:S02]  /*8a20*/  ST.E.128 desc[UR6][R192.64], R24 ;  /* 0x00000018c0007985 */ /* 0x0205e4000c101d06 */
.L_x_3417:
[----:B------:R-:W-:Y:S05]  /*8a30*/  BSYNC B1 ;  /* 0x0000000000017941 */ /* 0x000fea0003800000 */
.L_x_3416:
        /* <DEDUP_REMOVED lines=94> */
.L_x_3423:
[----:B------:R-:W-:Y:S05]  /*9020*/  BSYNC B0 ;  /* 0x0000000000007941 */ /* 0x000fea0003800000 */
.L_x_3422:
[----:B-----5:R2:W-:Y:S02]  /*9030*/  ST.E.128 desc[UR6][R192.64], R24 ;  /* 0x00000018c0007985 */ /* 0x0205e4000c101d06 */
.L_x_3421:
[----:B------:R-:W-:Y:S05]  /*9040*/  BSYNC B1 ;  /* 0x0000000000017941 */ /* 0x000fea0003800000 */
.L_x_3420:
        /* <DEDUP_REMOVED lines=94> */
.L_x_3427:
[----:B------:R-:W-:Y:S05]  /*9630*/  BSYNC B0 ;  /* 0x0000000000007941 */ /* 0x000fea0003800000 */
.L_x_3426:
[----:B-----5:R2:W-:Y:S02]  /*9640*/  ST.E.128 desc[UR6][R192.64], R24 ;  /* 0x00000018c0007985 */ /* 0x0205e4000c101d06 */
.L_x_3425:
[----:B------:R-:W-:Y:S05]  /*9650*/  BSYNC B1 ;  /* 0x0000000000017941 */ /* 0x000fea0003800000 */
.L_x_3424:
        /* <DEDUP_REMOVED lines=93> */
.L_x_3429:
[----:B------:R-:W-:Y:S05]  /*9c30*/  BSYNC B0 ;  /* 0x0000000000007941 */ /* 0x000fea0003800000 */
.L_x_3428:
[----:B-----5:R2:W-:Y:S02]  /*9c40*/  ST.E.128 desc[UR6][R192.64], R24 ;  /* 0x00000018c0007985 */ /* 0x0205e4000c101d06 */
.L_x_3415:
[----:B------:R-:W-:Y:S05]  /*9c50*/  BSYNC B2 ;  /* 0x0000000000027941 */ /* 0x000fea0003800000 */
.L_x_3414:
        /* <DEDUP_REMOVED lines=99> */
.L_x_3435:
[----:B------:R-:W-:Y:S05]  /*a290*/  BSYNC B0 ;  /* 0x0000000000007941 */ /* 0x000fea0003800000 */
.L_x_3434:
[----:B-----5:R2:W-:Y:S02]  /*a2a0*/  ST.E.128 desc[UR6][R192.64], R24 ;  /* 0x00000018c0007985 */ /* 0x0205e4000c101d06 */
.L_x_3433:
[----:B------:R-:W-:Y:S05]  /*a2b0*/  BSYNC B1 ;  /* 0x0000000000017941 */ /* 0x000fea0003800000 */
.L_x_3432:
        /* <DEDUP_REMOVED lines=94> */
.L_x_3439:
[----:B------:R-:W-:Y:S05]  /*a8a0*/  BSYNC B0 ;  /* 0x0000000000007941 */ /* 0x000fea0003800000 */
.L_x_3438:
[----:B-----5:R2:W-:Y:S02]  /*a8b0*/  ST.E.128 desc[UR6][R192.64], R24 ;  /* 0x00000018c0007985 */ /* 0x0205e4000c101d06 */
.L_x_3437:
[----:B------:R-:W-:Y:S05]  /*a8c0*/  BSYNC B1 ;  /* 0x0000000000017941 */ /* 0x000fea0003800000 */
.L_x_3436:
        /* <DEDUP_REMOVED lines=94> */
.L_x_3443:
[----:B------:R-:W-:Y:S05]  /*aeb0*/  BSYNC B0 ;  /* 0x0000000000007941 */ /* 0x000fea0003800000 */
.L_x_3442:
[----:B-----5:R2:W-:Y:S02]  /*aec0*/  ST.E.128 desc[UR6][R192.64], R24 ;  /* 0x00000018c0007985 */ /* 0x0205e4000c101d06 */
.L_x_3441:
[----:B------:R-:W-:Y:S05]  /*aed0*/  BSYNC B1 ;  /* 0x0000000000017941 */ /* 0x000fea0003800000 */
.L_x_3440:
        /* <DEDUP_REMOVED lines=93> */
.L_x_3445:
[----:B------:R-:W-:Y:S05]  /*b4b0*/  BSYNC B0 ;  /* 0x0000000000007941 */ /* 0x000fea0003800000 */
.L_x_3444:
[----:B-----5:R2:W-:Y:S02]  /*b4c0*/  ST.E.128 desc[UR6][R192.64], R24 ;  /* 0x00000018c0007985 */ /* 0x0205e4000c101d06 */
.L_x_3431:
[----:B------:R-:W-:Y:S05]  /*b4d0*/  BSYNC B2 ;  /* 0x0000000000027941 */ /* 0x000fea0003800000 */
.L_x_3430:
        /* <DEDUP_REMOVED lines=103> */
.L_x_3451:
[----:B------:R-:W-:Y:S05]  /*bb50*/  BSYNC B0 ;  /* 0x0000000000007941 */ /* 0x000fea0003800000 */
.L_x_3450:
[----:B-----5:R2:W-:Y:S02]  /*bb60*/  ST.E.128 desc[UR6][R186.64], R24 ;  /* 0x00000018ba007985 */ /* 0x0205e4000c101d06 */
.L_x_3449:
[----:B------:R-:W-:Y:S05]  /*bb70*/  BSYNC B1 ;  /* 0x0000000000017941 */ /* 0x000fea0003800000 */
.L_x_3448:
        /* <DEDUP_REMOVED lines=94> */
.L_x_3455:
[----:B------:R-:W-:Y:S05]  /*c160*/  BSYNC B0 ;  /* 0x0000000000007941 */ /* 0x000fea0003800000 */
.L_x_3454:
[----:B-----5:R2:W-:Y:S02]  /*c170*/  ST.E.128 desc[UR6][R186.64], R24 ;  /* 0x00000018ba007985 */ /* 0x0205e4000c101d06 */
.L_x_3453:
[----:B------:R-:W-:Y:S05]  /*c180*/  BSYNC B1 ;  /* 0x0000000000017941 */ /* 0x000fea0003800000 */
.L_x_3452:
        /* <DEDUP_REMOVED lines=94> */
.L_x_3459:
[----:B------:R-:W-:Y:S05]  /*c770*/  BSYNC B0 ;  /* 0x0000000000007941 */ /* 0x000fea0003800000 */
.L_x_3458:
[----:B-----5:R2:W-:Y:S02]  /*c780*/  ST.E.128 desc[UR6][R186.64], R24 ;  /* 0x00000018ba007985 */ /* 0x0205e4000c101d06 */
.L_x_3457:
[----:B------:R-:W-:Y:S05]  /*c790*/  BSYNC B1 ;  /* 0x0000000000017941 */ /* 0x000fea0003800000 */
.L_x_3456:
        /* <DEDUP_REMOVED lines=93> */
.L_x_3461:
[----:B------:R-:W-:Y:S05]  /*cd70*/  BSYNC B0 ;  /* 0x0000000000007941 */ /* 0x000fea0003800000 */
.L_x_3460:
[----:B-----5:R2:W-:Y:S02]  /*cd80*/  ST.E.128 desc[UR6][R186.64], R24 ;  /* 0x00000018ba007985 */ /* 0x0205e4000c101d06 */
.L_x_3447:
[----:B------:R-:W-:Y:S05]  /*cd90*/  BSYNC B2 ;  /* 0x0000000000027941 */ /* 0x000fea0003800000 */
.L_x_3446:
        /* <DEDUP_REMOVED lines=11> */
.L_x_3363:
        /* <DEDUP_REMOVED lines=29> */
.L_x_3463:
[----:B------:R-:W-:Y:S05]  /*d020*/  BSYNC B0 ;  /* 0x0000000000007941 */ /* 0x000fea0003800000 */
.L_x_3462:
        /* <DEDUP_REMOVED lines=30> */
.L_x_3465:
[----:B------:R-:W-:Y:S05]  /*d210*/  BSYNC B0 ;  /* 0x0000000000007941 */ /* 0x000fea0003800000 */
.L_x_3464:
        /* <DEDUP_REMOVED lines=30> */
.L_x_3467:
[----:B------:R-:W-:Y:S05]  /*d400*/  BSYNC B0 ;  /* 0x0000000000007941 */ /* 0x000fea0003800000 */
.L_x_3466:
        /* <DEDUP_REMOVED lines=33> */
.L_x_3397:
[----:B------:R-:W-:Y:S05]  /*d620*/  BSYNC B3 ;  /* 0x0000000000037941 */ /* 0x000fea0003800000 */
.L_x_3362:
        /* <DEDUP_REMOVED lines=91> */
.L_x_3469:
        /* <DEDUP_REMOVED lines=10> */
.L_x_3470:
[----:B------:R-:W-:Y:S05]  /*dc80*/  BSYNC B0 ;  /* 0x0000000000007941 */ /* 0x000fea0003800000 */
.L_x_3468:
[----:B------:R-:W-:Y:S04]  /*dc90*/  IADD3 R14, R14, -0x1, RZ ;  /* 0xffffffff0e0e7810 */ /* 0x000fe80007ffe0ff */
[----:B------:R-:W-:Y:S11]  /*dca0*/  ISETP.GT.AND P0, PT, R14, R90, PT ;  /* 0x0000005a0e00720c */ /* 0x000ff60003f04270 */
[----:B------:R-:W-:Y:S02]  /*dcb0*/  @!UPT UIADD3 URZ, URZ, URZ, URZ ;  /* 0x0000003f3f3ff290 */ /* 0x000fe4000fffe03f */
[----:B------:R-:W-:Y:S05]  /*dcc0*/  @P0 BRA `(.L_x_3471) ;  /* 0xffffff50005c0947 */ /* 0x000fea000383ffff */
.L_x_3353:
        /* <DEDUP_REMOVED lines=114> */
.L_x_3480:
[----:B------:R-:W-:Y:S05]  /*e3f0*/  BSYNC B0 ;  /* 0x0000000000007941 */ /* 0x000fea0003800000 */
.L_x_3479:
[----:B-----5:R3:W-:Y:S02]  /*e400*/  STS.128 [R247], R24 ;  /* 0x00000018f7007388 */ /* 0x0207e40000000c00 */
.L_x_3478:
[----:B------:R-:W-:Y:S05]  /*e410*/  BSYNC B1 ;  /* 0x0000000000017941 */ /* 0x000fea0003800000 */
.L_x_3477:
        /* <DEDUP_REMOVED lines=50> */
.L_x_3484:
[----:B------:R-:W-:Y:S05]  /*e740*/  BSYNC B0 ;  /* 0x0000000000007941 */ /* 0x000fea0003800000 */
.L_x_3483:
[----:B-----5:R1:W-:Y:S02]  /*e750*/  STS.128 [R247+0x2000], R24 ;  /* 0x00200018f7007388 */ /* 0x0203e40000000c00 */
.L_x_3482:
[----:B------:R-:W-:Y:S05]  /*e760*/  BSYNC B1 ;  /* 0x0000000000017941 */ /* 0x000fea0003800000 */
.L_x_3481:
        /* <DEDUP_REMOVED lines=50> */
.L_x_3488:
[----:B------:R-:W-:Y:S05]  /*ea90*/  BSYNC B0 ;  /* 0x0000000000007941 */ /* 0x000fea0003800000 */
.L_x_3487:
[----:B-----5:R3:W-:Y:S02]  /*eaa0*/  STS.128 [R247+0x4000], R24 ;  /* 0x00400018f7007388 */ /* 0x0207e40000000c00 */
.L_x_3486:
[----:B------:R-:W-:Y:S05]  /*eab0*/  BSYNC B1 ;  /* 0x0000000000017941 */ /* 0x000fea0003800000 */
.L_x_3485:
        /* <DEDUP_REMOVED lines=49> */
.L_x_3490:
[----:B------:R-:W-:Y:S05]  /*edd0*/  BSYNC B0 ;  /* 0x0000000000007941 */ /* 0x000fea0003800000 */
.L_x_3489:
[----:B-----5:R3:W-:Y:S02]  /*ede0*/  STS.128 [R247+0x6000], R24 ;  /* 0x00600018f7007388 */ /* 0x0207e40000000c00 */
.L_x_3476:
[----:B------:R-:W-:Y:S05]  /*edf0*/  BSYNC B2 ;  /* 0x0000000000027941 */ /* 0x000fea0003800000 */
.L_x_3475:
        /* <DEDUP_REMOVED lines=63> */
.L_x_3496:
[----:B------:R-:W-:Y:S05]  /*f1f0*/  BSYNC B0 ;  /* 0x0000000000007941 */ /* 0x000fea0003800000 */
.L_x_3495:
[----:B-----5:R3:W-:Y:S02]  /*f200*/  STS.128 [R247+0x800], R24 ;  /* 0x00080018f7007388 */ /* 0x0207e40000000c00 */
.L_x_3494:
[----:B------:R-:W-:Y:S05]  /*f210*/  BSYNC B1 ;  /* 0x0000000000017941 */ /* 0x000fea0003800000 */
.L_x_3493:
        /* <DEDUP_REMOVED lines=50> */
.L_x_3500:
[----:B------:R-:W-:Y:S05]  /*f540*/  BSYNC B0 ;  /* 0x0000000000007941 */ /* 0x000fea0003800000 */
.L_x_3499:
[----:B-----5:R3:W-:Y:S02]  /*f550*/  STS.128 [R247+0x2800], R24 ;  /* 0x00280018f7007388 */ /* 0x0207e40000000c00 */
.L_x_3498:
[----:B------:R-:W-:Y:S05]  /*f560*/  BSYNC B1 ;  /* 0x0000000000017941 */ /* 0x000fea0003800000 */
.L_x_3497:
        /* <DEDUP_REMOVED lines=50> */
.L_x_3504:
[----:B------:R-:W-:Y:S05]  /*f890*/  BSYNC B0 ;  /* 0x0000000000007941 */ /* 0x000fea0003800000 */
.L_x_3503:
[----:B-----5:R3:W-:Y:S02]  /*f8a0*/  STS.128 [R247+0x4800], R24 ;  /* 0x00480018f7007388 */ /* 0x0207e40000000c00 */
.L_x_3502:
[----:B------:R-:W-:Y:S05]  /*f8b0*/  BSYNC B1 ;  /* 0x0000000000017941 */ /* 0x000fea0003800000 */
.L_x_3501:
        /* <DEDUP_REMOVED lines=49> */
.L_x_3506:
[----:B------:R-:W-:Y:S05]  /*fbd0*/  BSYNC B0 ;  /* 0x0000000000007941 */ /* 0x000fea0003800000 */
.L_x_3505:
[----:B-----5:R3:W-:Y:S02]  /*fbe0*/  STS.128 [R247+0x6800], R24 ;  /* 0x00680018f7007388 */ /* 0x0207e40000000c00 */
.L_x_3492:
[----:B------:R-:W-:Y:S05]  /*fbf0*/  BSYNC B2 ;  /* 0x0000000000027941 */ /* 0x000fea0003800000 */
.L_x_3491:
        /* <DEDUP_REMOVED lines=64> */
.L_x_3512:
[----:B------:R-:W-:Y:S05]  /*10000*/  BSYNC B0 ;  /* 0x0000000000007941 */ /* 0x000fea0003800000 */
.L_x_3511:
[----:B-----5:R3:W-:Y:S02]  /*10010*/  STS.128 [R247+0x1000], R24 ;  /* 0x00100018f7007388 */ /* 0x0207e40000000c00 */
.L_x_3510:
[----:B------:R-:W-:Y:S05]  /*10020*/  BSYNC B1 ;  /* 0x0000000000017941 */ /* 0x000fea0003800000 */
.L_x_3509:
        /* <DEDUP_REMOVED lines=50> */
.L_x_3516:
[----:B------:R-:W-:Y:S05]  /*10350*/  BSYNC B0 ;  /* 0x0000000000007941 */ /* 0x000fea0003800000 */
.L_x_3515:
[----:B-----5:R3:W-:Y:S02]  /*10360*/  STS.128 [R247+0x3000], R24 ;  /* 0x00300018f7007388 */ /* 0x0207e40000000c00 */
.L_x_3514:
[----:B------:R-:W-:Y:S05]  /*10370*/  BSYNC B1 ;  /* 0x0000000000017941 */ /* 0x000fea0003800000 */
.L_x_3513:
        /* <DEDUP_REMOVED lines=50> */
.L_x_3520:
[----:B------:R-:W-:Y:S05]  /*106a0*/  BSYNC B0 ;  /* 0x0000000000007941 */ /* 0x000fea0003800000 */
.L_x_3519:
[----:B-----5:R3:W-:Y:S02]  /*106b0*/  STS.128 [R247+0x5000], R24 ;  /* 0x00500018f7007388 */ /* 0x0207e40000000c00 */
.L_x_3518:
[----:B------:R-:W-:Y:S05]  /*106c0*/  BSYNC B1 ;  /* 0x0000000000017941 */ /* 0x000fea0003800000 */
.L_x_3517:
        /* <DEDUP_REMOVED lines=47> */
.L_x_3522:
[----:B------:R-:W-:Y:S05]  /*109c0*/  BSYNC B0 ;  /* 0x0000000000007941 */ /* 0x000fea0003800000 */
.L_x_3521:
[----:B-----5:R1:W-:Y:S02]  /*109d0*/  STS.128 [R247+0x7000], R44 ;  /* 0x0070002cf7007388 */ /* 0x0203e40000000c00 */
.L_x_3508:
[----:B------:R-:W-:Y:S05]  /*109e0*/  BSYNC B2 ;  /* 0x0000000000027941 */ /* 0x000fea0003800000 */
.L_x_3507:
        /* <DEDUP_REMOVED lines=63> */
.L_x_3527:
[----:B------:R-:W-:Y:S05]  /*10de0*/  BSYNC B0 ;  /* 0x0000000000007941 */ /* 0x000fea0003800000 */
.L_x_3526:
[----:B-----5:R1:W-:Y:S02]  /*10df0*/  STS.128 [R247+0x1800], R20 ;  /* 0x00180014f7007388 */ /* 0x0203e40000000c00 */
.L_x_3525:
[----:B------:R-:W-:Y:S05]  /*10e00*/  BSYNC B1 ;  /* 0x0000000000017941 */ /* 0x000fea0003800000 */
.L_x_3524:
        /* <DEDUP_REMOVED lines=50> */
.L_x_3531:
[----:B------:R-:W-:Y:S05]  /*11130*/  BSYNC B0 ;  /* 0x0000000000007941 */ /* 0x000fea0003800000 */
.L_x_3530:
[----:B-----5:R1:W-:Y:S02]  /*11140*/  STS.128 [R247+0x3800], R16 ;  /* 0x00380010f7007388 */ /* 0x0203e40000000c00 */
.L_x_3529:
[----:B------:R-:W-:Y:S05]  /*11150*/  BSYNC B1 ;  /* 0x0000000000017941 */ /* 0x000fea0003800000 */
.L_x_3528:
        /* <DEDUP_REMOVED lines=50> */
.L_x_3535:
[----:B------:R-:W-:Y:S05]  /*11480*/  BSYNC B0 ;  /* 0x0000000000007941 */ /* 0x000fea0003800000 */
.L_x_3534:
[----:B-----5:R1:W-:Y:S02]  /*11490*/  STS.128 [R247+0x5800], R16 ;  /* 0x00580010f7007388 */ /* 0x0203e40000000c00 */
.L_x_3533:
[----:B------:R-:W-:Y:S05]  /*114a0*/  BSYNC B1 ;  /* 0x0000000000017941 */ /* 0x000fea0003800000 */
.L_x_3532:
        /* <DEDUP_REMOVED lines=49> */
.L_x_3537:
[----:B------:R-:W-:Y:S05]  /*117c0*/  BSYNC B0 ;  /* 0x0000000000007941 */ /* 0x000fea0003800000 */
.L_x_3536:
[----:B-----5:R1:W-:Y:S01]  /*117d0*/  STS.128 [R247+0x7800], R16 ;  /* 0x00780010f7007388 */ /* 0x0203e20000000c00 */
[----:B------:R-:W-:Y:S05]  /*117e0*/  BRA `(.L_x_3523) ;  /* 0x00000068009c7947 */ /* 0x000fea0003800000 */
.L_x_3474:
        /* <DEDUP_REMOVED lines=93> */
.L_x_3543:
[----:B------:R-:W-:Y:S05]  /*11dc0*/  BSYNC B0 ;  /* 0x0000000000007941 */ /* 0x000fea0003800000 */
.L_x_3542:
[----:B-----5:R3:W-:Y:S02]  /*11dd0*/  STS.128 [R247], R32 ;  /* 0x00000020f7007388 */ /* 0x0207e40000000c00 */
.L_x_3541:
[----:B------:R-:W-:Y:S05]  /*11de0*/  BSYNC B1 ;  /* 0x0000000000017941 */ /* 0x000fea0003800000 */
.L_x_3540:
        /* <DEDUP_REMOVED lines=91> */
.L_x_3547:
[----:B------:R-:W-:Y:S05]  /*123a0*/  BSYNC B0 ;  /* 0x0000000000007941 */ /* 0x000fea0003800000 */
.L_x_3546:
[----:B-----5:R1:W-:Y:S02]  /*123b0*/  STS.128 [R247+0x2000], R32 ;  /* 0x00200020f7007388 */ /* 0x0203e40000000c00 */
.L_x_3545:
[----:B------:R-:W-:Y:S05]  /*123c0*/  BSYNC B1 ;  /* 0x0000000000017941 */ /* 0x000fea0003800000 */
.L_x_3544:
        /* <DEDUP_REMOVED lines=91> */
.L_x_3551:
[----:B------:R-:W-:Y:S05]  /*12980*/  BSYNC B0 ;  /* 0x0000000000007941 */ /* 0x000fea0003800000 */
.L_x_3550:
[----:B-----5:R3:W-:Y:S02]  /*12990*/  STS.128 [R247+0x4000], R32 ;  /* 0x00400020f7007388 */ /* 0x0207e40000000c00 */
.L_x_3549:
[----:B------:R-:W-:Y:S05]  /*129a0*/  BSYNC B1 ;  /* 0x0000000000017941 */ /* 0x000fea0003800000 */
.L_x_3548:
        /* <DEDUP_REMOVED lines=90> */
.L_x_3553:
[----:B------:R-:W-:Y:S05]  /*12f50*/  BSYNC B0 ;  /* 0x0000000000007941 */ /* 0x000fea0003800000 */
.L_x_3552:
[----:B-----5:R3:W-:Y:S02]  /*12f60*/  STS.128 [R247+0x6000], R32 ;  /* 0x00600020f7007388 */ /* 0x0207e40000000c00 */
.L_x_3539:
[----:B------:R-:W-:Y:S05]  /*12f70*/  BSYNC B2 ;  /* 0x0000000000027941 */ /* 0x000fea0003800000 */
.L_x_3538:
        /* <DEDUP_REMOVED lines=98> */
.L_x_3559:
[----:B------:R-:W-:Y:S05]  /*135a0*/  BSYNC B0 ;  /* 0x0000000000007941 */ /* 0x000fea0003800000 */
.L_x_3558:
[----:B-----5:R3:W-:Y:S02]  /*135b0*/  STS.128 [R247+0x800], R32 ;  /* 0x00080020f7007388 */ /* 0x0207e40000000c00 */
.L_x_3557:
[----:B------:R-:W-:Y:S05]  /*135c0*/  BSYNC B1 ;  /* 0x0000000000017941 */ /* 0x000fea0003800000 */
.L_x_3556:
        /* <DEDUP_REMOVED lines=94> */
.L_x_3563:
[----:B------:R-:W-:Y:S05]  /*13bb0*/  BSYNC B0 ;  /* 0x0000000000007941 */ /* 0x000fea0003800000 */
.L_x_3562:
[----:B-----5:R3:W-:Y:S02]  /*13bc0*/  STS.128 [R247+0x2800], R32 ;  /* 0x00280020f7007388 */ /* 0x0207e40000000c00 */
.L_x_3561:
[----:B------:R-:W-:Y:S05]  /*13bd0*/  BSYNC B1 ;  /* 0x0000000000017941 */ /* 0x000fea0003800000 */
.L_x_3560:
        /* <DEDUP_REMOVED lines=94> */
.L_x_3567:
[----:B------:R-:W-:Y:S05]  /*141c0*/  BSYNC B0 ;  /* 0x0000000000007941 */ /* 0x000fea0003800000 */
.L_x_3566:
[----:B-----5:R3:W-:Y:S02]  /*141d0*/  STS.128 [R247+0x4800], R32 ;  /* 0x00480020f7007388 */ /* 0x0207e40000000c00 */
.L_x_3565:
[----:B------:R-:W-:Y:S05]  /*141e0*/  BSYNC B1 ;  /* 0x0000000000017941 */ /* 0x000fea0003800000 */
.L_x_3564:
        /* <DEDUP_REMOVED lines=93> */
.L_x_3569:
[----:B------:R-:W-:Y:S05]  /*147c0*/  BSYNC B0 ;  /* 0x0000000000007941 */ /* 0x000fea0003800000 */
.L_x_3568:
[----:B-----5:R1:W-:Y:S02]  /*147d0*/  STS.128 [R247+0x6800], R20 ;  /* 0x00680014f7007388 */ /* 0x0203e40000000c00 */
.L_x_3555:
[----:B------:R-:W-:Y:S05]  /*147e0*/  BSYNC B2 ;  /* 0x0000000000027941 */ /* 0x000fea0003800000 */
.L_x_3554:
        /* <DEDUP_REMOVED lines=99> */
.L_x_3575:
[----:B------:R-:W-:Y:S05]  /*14e20*/  BSYNC B0 ;  /* 0x0000000000007941 */ /* 0x000fea0003800000 */
.L_x_3574:
[----:B-----5:R3:W-:Y:S02]  /*14e30*/  STS.128 [R247+0x1000], R32 ;  /* 0x00100020f7007388 */ /* 0x0207e40000000c00 */
.L_x_3573:
[----:B------:R-:W-:Y:S05]  /*14e40*/  BSYNC B1 ;  /* 0x0000000000017941 */ /* 0x000fea0003800000 */
.L_x_3572:
        /* <DEDUP_REMOVED lines=94> */
.L_x_3579:
[----:B------:R-:W-:Y:S05]  /*15430*/  BSYNC B0 ;  /* 0x0000000000007941 */ /* 0x000fea0003800000 */
.L_x_3578:
[----:B-----5:R3:W-:Y:S02]  /*15440*/  STS.128 [R247+0x3000], R32 ;  /* 0x00300020f7007388 */ /* 0x0207e40000000c00 */
.L_x_3577:
[----:B------:R-:W-:Y:S05]  /*15450*/  BSYNC B1 ;  /* 0x0000000000017941 */ /* 0x000fea0003800000 */
.L_x_3576:
        /* <DEDUP_REMOVED lines=94> */
.L_x_3583:
[----:B------:R-:W-:Y:S05]  /*15a40*/  BSYNC B0 ;  /* 0x0000000000007941 */ /* 0x000fea0003800000 */
.L_x_3582:
[----:B-----5:R3:W-:Y:S02]  /*15a50*/  STS.128 [R247+0x5000], R32 ;  /* 0x00500020f7007388 */ /* 0x0207e40000000c00 */
.L_x_3581:
[----:B------:R-:W-:Y:S05]  /*15a60*/  BSYNC B1 ;  /* 0x0000000000017941 */ /* 0x000fea0003800000 */
.L_x_3580:
        /* <DEDUP_REMOVED lines=93> */
.L_x_3585:
[----:B------:R-:W-:Y:S05]  /*16040*/  BSYNC B0 ;  /* 0x0000000000007941 */ /* 0x000fea0003800000 */
.L_x_3584:
[----:B-----5:R1:W-:Y:S02]  /*16050*/  STS.128 [R247+0x7000], R24 ;  /* 0x00700018f7007388 */ /* 0x0203e40000000c00 */
.L_x_3571:
[----:B------:R-:W-:Y:S05]  /*16060*/  BSYNC B2 ;  /* 0x0000000000027941 */ /* 0x000fea0003800000 */
.L_x_3570:
        /* <DEDUP_REMOVED lines=97> */
.L_x_3589:
[----:B------:R-:W-:Y:S05]  /*16680*/  BSYNC B0 ;  /* 0x0000000000007941 */ /* 0x000fea0003800000 */
.L_x_3588:
[----:B-----5:R1:W-:Y:S02]  /*16690*/  STS.128 [R247+0x1800], R20 ;  /* 0x00180014f7007388 */ /* 0x0203e40000000c00 */
.L_x_3587:
[----:B------:R-:W-:Y:S05]  /*166a0*/  BSYNC B1 ;  /* 0x0000000000017941 */ /* 0x000fea0003800000 */
.L_x_3586:
        /* <DEDUP_REMOVED lines=95> */
.L_x_3593:
[----:B------:R-:W-:Y:S05]  /*16ca0*/  BSYNC B0 ;  /* 0x0000000000007941 */ /* 0x000fea0003800000 */
.L_x_3592:
[----:B-----5:R1:W-:Y:S02]  /*16cb0*/  STS.128 [R247+0x3800], R20 ;  /* 0x00380014f7007388 */ /* 0x0203e40000000c00 */
.L_x_3591:
[----:B------:R-:W-:Y:S05]  /*16cc0*/  BSYNC B1 ;  /* 0x0000000000017941 */ /* 0x000fea0003800000 */
.L_x_3590:
        /* <DEDUP_REMOVED lines=94> */
.L_x_3597:
[----:B------:R-:W-:Y:S05]  /*172b0*/  BSYNC B0 ;  /* 0x0000000000007941 */ /* 0x000fea0003800000 */
.L_x_3596:
[----:B-----5:R1:W-:Y:S02]  /*172c0*/  STS.128 [R247+0x5800], R20 ;  /* 0x00580014f7007388 */ /* 0x0203e40000000c00 */
.L_x_3595:
[----:B------:R-:W-:Y:S05]  /*172d0*/  BSYNC B1 ;  /* 0x0000000000017941 */ /* 0x000fea0003800000 */
.L_x_3594:
        /* <DEDUP_REMOVED lines=96> */
.L_x_3599:
[----:B------:R-:W-:Y:S05]  /*178e0*/  BSYNC B0 ;  /* 0x0000000000007941 */ /* 0x000fea0003800000 */
.L_x_3598:
[----:B-----5:R1:W-:Y:S01]  /*178f0*/  STS.128 [R247+0x7800], R20 ;  /* 0x00780014f7007388 */ /* 0x0203e20000000c00 */
[----:B------:R-:W-:Y:S05]  /*17900*/  BRA `(.L_x_3523) ;  /* 0x0000000800547947 */ /* 0x000fea0003800000 */
.L_x_3473:
        /* <DEDUP_REMOVED lines=42> */
.L_x_3601:
[----:B------:R-:W-:Y:S05]  /*17bb0*/  BSYNC B0 ;  /* 0x0000000000007941 */ /* 0x000fea0003800000 */
.L_x_3600:
        /* <DEDUP_REMOVED lines=35> */
.L_x_3603:
[----:B------:R-:W-:Y:S05]  /*17df0*/  BSYNC B0 ;  /* 0x0000000000007941 */ /* 0x000fea0003800000 */
.L_x_3602:
        /* <DEDUP_REMOVED lines=34> */
.L_x_3605:
[----:B------:R-:W-:Y:S05]  /*18020*/  BSYNC B0 ;  /* 0x0000000000007941 */ /* 0x000fea0003800000 */
.L_x_3604:
        /* <DEDUP_REMOVED lines=35> */
.L_x_3523:
[----:B------:R-:W-:Y:S05]  /*18260*/  BSYNC B3 ;  /* 0x0000000000037941 */ /* 0x000fea0003800000 */
.L_x_3472:
        /* <DEDUP_REMOVED lines=41> */
.L_x_3607:
[----:B------:R-:W-:Y:S05]  /*18500*/  BSYNC B0 ;  /* 0x0000000000007941 */ /* 0x000fea0003800000 */
.L_x_3606:
        /* <DEDUP_REMOVED lines=37> */
.L_x_3609:
[----:B------:R-:W-:Y:S05]  /*18760*/  BSYNC B0 ;  /* 0x0000000000007941 */ /* 0x000fea0003800000 */
.L_x_3608:
        /* <DEDUP_REMOVED lines=39> */
.L_x_3611:
[----:B------:R-:W-:Y:S05]  /*189e0*/  BSYNC B0 ;  /* 0x0000000000007941 */ /* 0x000fea0003800000 */
.L_x_3610:
        /* <DEDUP_REMOVED lines=42> */
.L_x_3613:
[----:B------:R-:W-:Y:S05]  /*18c90*/  BSYNC B0 ;  /* 0x0000000000007941 */ /* 0x000fea0003800000 */
.L_x_3612:
        /* <DEDUP_REMOVED lines=15> */
[----:B------:R-:W-:Y:S02]  /*18d90*/  IMAD R233, R58, 0x200, R3 ;  /* 0x000002003ae97824 */ /* 0x000fe400078e0203 */
[----:B------:R1:W5:Y:S01]  /*18da0*/  LD.E R3, desc[UR6][R10.64+0x188] ;  /* 0x000188060a037980 */ /* 0x000362000c101900 */
[----:B------:R-:W-:Y:S01]  /*18db0*/  BSSY B0, `(.L_x_3614) ;  /* 0x0000031000007945 */ /* 0x000fe20003800000 */
[----:B------:R-:W-:Y:S02]  /*18dc0*/  LEA R234, R234, UR4, 0x1 ;  /* 0x00000004eaea7c11 */ /* 0x000fe4000f8e08ff */
[----:B------:R-:W-:Y:S01]  /*18dd0*/  LEA R233, R233, UR4, 0x1 ;  /* 0x00000004e9e97c11 */ /* 0x000fe2000f8e08ff */
[----:B------:R-:W-:Y:S02]  /*18de0*/  IMAD R2, R17, R243, RZ ;  /* 0x000000f311027224 */ /* 0x000fe400078e02ff */
[----:B------:R-:W-:-:S04]  /*18df0*/  IMAD.WIDE.U32 R12, R243, R16, R158 ;  /* 0x00000010f30c7225 */ /* 0x000fc800078e009e */
[----:B------:R-:W-:Y:S01]  /*18e00*/  IMAD R2, R16, R59, R2 ;  /* 0x0000003b10027224 */ /* 0x000fe200078e0202 */
[----:B--2---:R-:W-:-:S03]  /*18e10*/  LEA R6, P0, R12, R6, 0x2 ;  /* 0x000000060c067211 */ /* 0x004fc600078010ff */
[----:B------:R-:W-:-:S05]  /*18e20*/  IMAD.IADD R2, R13, 0x1, R2 ;  /* 0x000000010d027824 */ /* 0x000fca00078e0202 */
[----:B------:R-:W-:Y:S02]  /*18e30*/  LEA.HI.X R7, R12, R7, R2, 0x2, P0 ;  /* 0x000000070c077211 */ /* 0x000fe400000f1402 */
        /* <DEDUP_REMOVED lines=40> */
.L_x_3615:
[----:B------:R-:W-:Y:S05]  /*190c0*/  BSYNC B0 ;  /* 0x0000000000007941 */ /* 0x000fea0003800000 */
.L_x_3614:
        /* <DEDUP_REMOVED lines=39> */
.L_x_3617:
[----:B------:R-:W-:Y:S05]  /*19340*/  BSYNC B0 ;  /* 0x0000000000007941 */ /* 0x000fea0003800000 */
.L_x_3616:
        /* <DEDUP_REMOVED lines=41> */
.L_x_3619:
[----:B------:R-:W-:Y:S05]  /*195e0*/  BSYNC B0 ;  /* 0x0000000000007941 */ /* 0x000fea0003800000 */
.L_x_3618:
        /* <DEDUP_REMOVED lines=53> */
.L_x_3621:
[----:B------:R-:W-:Y:S05]  /*19940*/  BSYNC B0 ;  /* 0x0000000000007941 */ /* 0x000fea0003800000 */
.L_x_3620:
[----:B------:R-:W-:Y:S01]  /*19950*/  LDSM.16.M88.4 R28, [R234] ;  /* 0x00000000ea1c783b */ /* 0x000fe20000000200 */
[----:B------:R-:W-:Y:S01]  /*19960*/  R2P PR, R57, 0x6 ;  /* 0x0000000639007804 */ /* 0x000fe20000000000 */
[C---:B------:R-:W-:Y:S02]  /*19970*/  VIADD R0, R233.reuse, 0x8000 ;  /* 0x00008000e9007836 */ /* 0x040fe40000000000 */
[----:B-1----:R-:W1:Y:S01]  /*19980*/  LDSM.16.M88.4 R16, [R233+0x8000] ;  /* 0x00800000e910783b */ /* 0x002e620000000200 */
[----:B------:R-:W-:Y:S02]  /*19990*/  VIADD R231, R233, 0x8020 ;  /* 0x00008020e9e77836 */ /* 0x000fe40000000000 */
[--C-:B------:R-:W-:Y:S01]  /*199a0*/  IMAD R232, R40, 0x2, R234.reuse ;  /* 0x0000000228e87824 */ /* 0x100fe200078e02ea */
[----:B------:R-:W3:Y:S01]  /*199b0*/  LDSM.16.M88.4 R64, [R233+0x8800] ;  /* 0x00880000e940783b */ /* 0x000ee20000000200 */
[C---:B------:R-:W-:Y:S02]  /*199c0*/  IMAD R230, R39.reuse, 0x2, R234 ;  /* 0x0000000227e67824 */ /* 0x040fe400078e02ea */
[----:B------:R-:W-:Y:S01]  /*199d0*/  IMAD R229, R39, 0x2, R232 ;  /* 0x0000000227e57824 */ /* 0x000fe200078e02e8 */
[----:B--2-4-:R-:W-:Y:S02]  /*199e0*/  LDSM.16.M88.4 R12, [R232] ;  /* 0x00000000e80c783b */ /* 0x014fe40000000200 */
[----:B------:R-:W-:Y:S01]  /*199f0*/  @P1 VIADD R231, R0, 0xffffffe0 ;  /* 0xffffffe000e71836 */ /* 0x000fe20000000000 */
[----:B------:R-:W-:Y:S01]  /*19a00*/  MOV R0, 0x40 ;  /* 0x0000004000007802 */ /* 0x000fe20000000f00 */
[----:B------:R-:W2:Y:S03]  /*19a10*/  LDSM.16.M88.4 R88, [R233+0x9000] ;  /* 0x00900000e958783b */ /* 0x000ea60000000200 */
[----:B------:R-:W-:Y:S01]  /*19a20*/  SEL R0, R0, 0xffffffc0, !P2 ;  /* 0xffffffc000007807 */ /* 0x000fe20005000000 */
[----:B------:R-:W4:Y:S04]  /*19a30*/  LDSM.16.M88.4 R24, [R231] ;  /* 0x00000000e718783b */ /* 0x000f280000000200 */
[----:B------:R-:W4:Y:S01]  /*19a40*/  LDSM.16.M88.4 R32, [R233+0x9800] ;  /* 0x00980000e920783b */ /* 0x000f220000000200 */
[----:B------:R-:W-:-:S02]  /*19a50*/  IMAD.IADD R227, R233, 0x1, R0 ;  /* 0x00000001e9e37824 */ /* 0x000fc400078e0200 */
[----:B------:R-:W-:Y:S01]  /*19a60*/  IMAD.IADD R220, R0, 0x1, R231 ;  /* 0x0000000100dc7824 */ /* 0x000fe200078e02e7 */
        /* <DEDUP_REMOVED lines=9> */
[C---:B---3--:R-:W-:Y:S01]  /*19b00*/  HMMA.16816.F32.BF16 R44, R28.reuse, R64, RZ ;  /* 0x000000401c2c723c */ /* 0x048fe200000418ff */
[----:B------:R-:W-:Y:S04]  /*19b10*/  LDSM.16.M88.4 R60, [R227+0x9000] ;  /* 0x00900000e33c783b */ /* 0x000fe80000000200 */
[----:B------:R-:W-:Y:S01]  /*19b20*/  LDSM.16.M88.4 R100, [R220+0x1800] ;  /* 0x00180000dc64783b */ /* 0x000fe20000000200 */
[----:B--2---:R-:W-:Y:S03]  /*19b30*/  HMMA.16816.F32.BF16 R92, R28, R88, RZ ;  /* 0x000000581c5c723c */ /* 0x004fe600000418ff */
[----:B------:R-:W2:Y:S03]  /*19b40*/  LD.E R36, desc[UR6][R10.64+0x18c] ;  /* 0x00018c060a247980 */ /* 0x000ea6000c101900 */
[C---:B----4-:R-:W-:Y:S01]  /*19b50*/  HMMA.16816.F32.BF16 R20, R12.reuse, R24, R20 ;  /* 0x000000180c14723c */ /* 0x050fe20000041814 */
[----:B------:R-:W-:Y:S04]  /*19b60*/  LDSM.16.M88.4 R104, [R229+0x4000] ;  /* 0x00400000e568783b */ /* 0x000fe80000000200 */
[----:B------:R-:W-:Y:S01]  /*19b70*/  LDSM.16.M88.4 R108, [R233+0xe800] ;  /* 0x00e80000e96c783b */ /* 0x000fe20000000200 */
[----:B------:R-:W-:Y:S03]  /*19b80*/  HMMA.16816.F32.BF16 R16, R12, R26, R16 ;  /* 0x0000001a0c10723c */ /* 0x000fe60000041810 */
[----:B------:R-:W3:Y:S03]  /*19b90*/  LDSM.16.M88.4 R24, [R220] ;  /* 0x00000000dc18783b */ /* 0x000ee60000000200 */
[C---:B------:R-:W-:Y:S01]  /*19ba0*/  HMMA.16816.F32.BF16 R64, R28.reuse, R66, RZ ;  /* 0x000000421c40723c */ /* 0x040fe200000418ff */
[----:B------:R-:W-:Y:S01]  /*19bb0*/  IMAD.SHL.U32 R52, R52, 0x2, RZ ;  /* 0x0000000234347824 */ /* 0x000fe200078e00ff */
[----:B------:R-:W0:Y:S04]  /*19bc0*/  LDGDEPBAR ;  /* 0x00000000000079af */ /* 0x000e280000000000 */
[C---:B------:R-:W-:Y:S06]  /*19bd0*/  HMMA.16816.F32.BF16 R88, R28.reuse, R90, RZ ;  /* 0x0000005a1c58723c */ /* 0x040fec00000418ff */
[C---:B------:R-:W-:Y:S06]  /*19be0*/  HMMA.16816.F32.BF16 R84, R28.reuse, R32, RZ ;  /* 0x000000201c54723c */ /* 0x040fec00000418ff */
[----:B------:R-:W-:Y:S01]  /*19bf0*/  HMMA.16816.F32.BF16 R28, R28, R34, RZ ;  /* 0x000000221c1c723c */ /* 0x000fe200000418ff */
[----:B------:R-:W4:Y:S05]  /*19c00*/  LDSM.16.M88.4 R32, [R227+0x9800] ;  /* 0x00980000e320783b */ /* 0x000f2a0000000200 */
[C---:B------:R-:W-:Y:S06]  /*19c10*/  HMMA.16816.F32.BF16 R20, R80.reuse, R4, R20 ;  /* 0x000000045014723c */ /* 0x040fec0000041814 */
[----:B------:R-:W-:Y:S01]  /*19c20*/  HMMA.16816.F32.BF16 R16, R80, R6, R16 ;  /* 0x000000065010723c */ /* 0x000fe20000041810 */
[----:B------:R-:W-:Y:S05]  /*19c30*/  LDSM.16.M88.4 R4, [R233+0xa000] ;  /* 0x00a00000e904783b */ /* 0x000fea0000000200 */
[C---:B------:R-:W-:Y:S06]  /*19c40*/  HMMA.16816.F32.BF16 R44, R12.reuse, R96, R44 ;  /* 0x000000600c2c723c */ /* 0x040fec000004182c */
[C---:B------:R-:W-:Y:S01]  /*19c50*/  HMMA.16816.F32.BF16 R64, R12.reuse, R98, R64 ;  /* 0x000000620c40723c */ /* 0x040fe20000041840 */
[----:B------:R-:W-:Y:S05]  /*19c60*/  LDSM.16.M88.4 R96, [R233+0xb800] ;  /* 0x00b80000e960783b */ /* 0x000fea0000000200 */
[C---:B------:R-:W-:Y:S06]  /*19c70*/  HMMA.16816.F32.BF16 R92, R12.reuse, R76, R92 ;  /* 0x0000004c0c5c723c */ /* 0x040fec000004185c */
[C---:B------:R-:W-:Y:S01]  /*19c80*/  HMMA.16816.F32.BF16 R88, R12.reuse, R78, R88 ;  /* 0x0000004e0c58723c */ /* 0x040fe20000041858 */
[----:B------:R-:W4:Y:S05]  /*19c90*/  LDSM.16.M88.4 R76, [R234+0x2000] ;  /* 0x00200000ea4c783b */ /* 0x000f2a0000000200 */
[C---:B-1----:R-:W-:Y:S06]  /*19ca0*/  HMMA.16816.F32.BF16 R84, R12.reuse, R48, R84 ;  /* 0x000000300c54723c */ /* 0x042fec0000041854 */
[----:B------:R-:W-:Y:S01]  /*19cb0*/  HMMA.16816.F32.BF16 R28, R12, R50, R28 ;  /* 0x000000320c1c723c */ /* 0x000fe2000004181c */
[----:B------:R-:W1:Y:S04]  /*19cc0*/  LDSM.16.M88.4 R48, [R220+0x800] ;  /* 0x00080000dc30783b */ /* 0x000e680000000200 */
[----:B------:R-:W1:Y:S01]  /*19cd0*/  LDSM.16.M88.4 R12, [R220+0x1000] ;  /* 0x00100000dc0c783b */ /* 0x000e620000000200 */
[C---:B---3--:R-:W-:Y:S06]  /*19ce0*/  HMMA.16816.F32.BF16 R20, R72.reuse, R24, R20 ;  /* 0x000000184814723c */ /* 0x048fec0000041814 */
[----:B------:R-:W-:Y:S01]  /*19cf0*/  HMMA.16816.F32.BF16 R16, R72, R26, R16 ;  /* 0x0000001a4810723c */ /* 0x000fe20000041810 */
[----:B------:R-:W-:Y:S05]  /*19d00*/  LDSM.16.M88.4 R24, [R231+0x2000] ;  /* 0x00200000e718783b */ /* 0x000fea0000000200 */
[C---:B------:R-:W-:Y:S06]  /*19d10*/  HMMA.16816.F32.BF16 R44, R80.reuse, R68, R44 ;  /* 0x00000044502c723c */ /* 0x040fec000004182c */
[C---:B------:R-:W-:Y:S01]  /*19d20*/  HMMA.16816.F32.BF16 R64, R80.reuse, R70, R64 ;  /* 0x000000465040723c */ /* 0x040fe20000041840 */
[----:B------:R-:W-:Y:S05]  /*19d30*/  LDSM.16.M88.4 R68, [R230+0x2000] ;  /* 0x00200000e644783b */ /* 0x000fea0000000200 */
[C---:B------:R-:W-:Y:S06]  /*19d40*/  HMMA.16816.F32.BF16 R92, R80.reuse, R60, R92 ;  /* 0x0000003c505c723c */ /* 0x040fec000004185c */
[C---:B------:R-:W-:Y:S01]  /*19d50*/  HMMA.16816.F32.BF16 R88, R80.reuse, R62, R88 ;  /* 0x0000003e5058723c */ /* 0x040fe20000041858 */
[----:B------:R-:W3:Y:S05]  /*19d60*/  LDSM.16.M88.4 R60, [R232+0x2000] ;  /* 0x00200000e83c783b */ /* 0x000eea0000000200 */
[C---:B----4-:R-:W-:Y:S06]  /*19d70*/  HMMA.16816.F32.BF16 R84, R80.reuse, R32, R84 ;  /* 0x000000205054723c */ /* 0x050fec0000041854 */
[----:B------:R-:W-:Y:S01]  /*19d80*/  HMMA.16816.F32.BF16 R80, R80, R34, R28 ;  /* 0x000000225050723c */ /* 0x000fe2000004181c */
[----:B------:R-:W4:Y:S04]  /*19d90*/  LDSM.16.M88.4 R32, [R233+0xa800] ;  /* 0x00a80000e920783b */ /* 0x000f280000000200 */
[----:B------:R-:W4:Y:S01]  /*19da0*/  LDSM.16.M88.4 R28, [R233+0xb000] ;  /* 0x00b00000e91c783b */ /* 0x000f220000000200 */
[C---:B------:R-:W-:Y:S06]  /*19db0*/  HMMA.16816.F32.BF16 R20, R76.reuse, R4, R20 ;  /* 0x000000044c14723c */ /* 0x040fec0000041814 */
[----:B------:R-:W-:Y:S01]  /*19dc0*/  HMMA.16816.F32.BF16 R16, R76, R6, R16 ;  /* 0x000000064c10723c */ /* 0x000fe20000041810 */
[----:B------:R-:W4:Y:S05]  /*19dd0*/  LDSM.16.M88.4 R4, [R227+0xa000] ;  /* 0x00a00000e304783b */ /* 0x000f2a0000000200 */
[C---:B-1----:R-:W-:Y:S06]  /*19de0*/  HMMA.16816.F32.BF16 R44, R72.reuse, R48, R44 ;  /* 0x00000030482c723c */ /* 0x042fec000004182c */
[C---:B------:R-:W-:Y:S01]  /*19df0*/  HMMA.16816.F32.BF16 R64, R72.reuse, R50, R64 ;  /* 0x000000324840723c */ /* 0x040fe20000041840 */
[----:B------:R-:W1:Y:S05]  /*19e00*/  LDSM.16.M88.4 R48, [R231+0x2800] ;  /* 0x00280000e730783b */ /* 0x000e6a0000000200 */
[C---:B------:R-:W-:Y:S06]  /*19e10*/  HMMA.16816.F32.BF16 R92, R72.reuse, R12, R92 ;  /* 0x0000000c485c723c */ /* 0x040fec000004185c */
[----:B------:R-:W-:Y:S01]  /*19e20*/  HMMA.16816.F32.BF16 R88, R72, R14, R88 ;  /* 0x0000000e4858723c */ /* 0x000fe20000041858 */
[----:B------:R-:W1:Y:S05]  /*19e30*/  LDSM.16.M88.4 R12, [R231+0x3000] ;  /* 0x00300000e70c783b */ /* 0x000e6a0000000200 */
[C---:B---3--:R-:W-:Y:S06]  /*19e40*/  HMMA.16816.F32.BF16 R20, R60.reuse, R24, R20 ;  /* 0x000000183c14723c */ /* 0x048fec0000041814 */
[----:B------:R-:W-:Y:S01]  /*19e50*/  HMMA.16816.F32.BF16 R16, R60, R26, R16 ;  /* 0x0000001a3c10723c */ /* 0x000fe20000041810 */
        /* <DEDUP_REMOVED lines=8> */
[C---:B------:R-:W-:Y:S06]  /*19ee0*/  HMMA.16816.F32.BF16 R92, R76.reuse, R28, R92 ;  /* 0x0000001c4c5c723c */ /* 0x040fec000004185c */
[----:B------:R-:W-:Y:S01]  /*19ef0*/  HMMA.16816.F32.BF16 R88, R76, R30, R88 ;  /* 0x0000001e4c58723c */ /* 0x000fe20000041858 */
[----:B------:R-:W4:Y:S05]  /*19f00*/  LDSM.16.M88.4 R28, [R227+0xb000] ;  /* 0x00b00000e31c783b */ /* 0x000f2a0000000200 */
[C---:B------:R-:W-:Y:S06]  /*19f10*/  HMMA.16816.F32.BF16 R20, R68.reuse, R4, R20 ;  /* 0x000000044414723c */ /* 0x040fec0000041814 */
[----:B------:R-:W-:Y:S01]  /*19f20*/  HMMA.16816.F32.BF16 R16, R68, R6, R16 ;  /* 0x000000064410723c */ /* 0x000fe20000041810 */
[----:B------:R-:W-:Y:S05]  /*19f30*/  LDSM.16.M88.4 R4, [R233+0xc000] ;  /* 0x00c00000e904783b */ /* 0x000fea0000000200 */
        /* <DEDUP_REMOVED lines=45> */
[----:B------:R-:W3:Y:S05]  /*1a210*/  LDSM.16.M88.4 R32, [R220+0x4000] ;  /* 0x00400000dc20783b */ /* 0x000eea0000000200 */
[C---:B------:R-:W-:Y:S06]  /*1a220*/  HMMA.16816.F32.BF16 R92, R76.reuse, R28, R92 ;  /* 0x0000001c4c5c723c */ /* 0x040fec000004185c */
[----:B------:R-:W-:Y:S01]  /*1a230*/  HMMA.16816.F32.BF16 R88, R76, R30, R88 ;  /* 0x0000001e4c58723c */ /* 0x000fe20000041858 */
[----:B------:R-:W-:Y:S05]  /*1a240*/  LDSM.16.M88.4 R28, [R227+0xd000] ;  /* 0x00d00000e31c783b */ /* 0x000fea0000000200 */
[C---:B--2---:R-:W-:Y:S06]  /*1a250*/  HMMA.16816.F32.BF16 R20, R4.reuse, R68, R20 ;  /* 0x000000440414723c */ /* 0x044fec0000041814 */
[----:B------:R-:W-:Y:S01]  /*1a260*/  HMMA.16816.F32.BF16 R16, R4, R70, R16 ;  /* 0x000000460410723c */ /* 0x000fe20000041810 */
[----:B------:R-:W-:Y:S05]  /*1a270*/  LDSM.16.M88.4 R68, [R233+0xe000] ;  /* 0x00e00000e944783b */ /* 0x000fea0000000200 */
[C---:B------:R-:W-:Y:S06]  /*1a280*/  HMMA.16816.F32.BF16 R84, R76.reuse, R96, R84 ;  /* 0x000000604c54723c */ /* 0x040fec0000041854 */
[----:B------:R-:W-:Y:S01]  /*1a290*/  HMMA.16816.F32.BF16 R80, R76, R98, R80 ;  /* 0x000000624c50723c */ /* 0x000fe20000041850 */
[----:B------:R-:W2:Y:S04]  /*1a2a0*/  LDSM.16.M88.4 R76, [R234+0x6000] ;  /* 0x00600000ea4c783b */ /* 0x000ea80000000200 */
[----:B------:R-:W-:Y:S01]  /*1a2b0*/  LDSM.16.M88.4 R96, [R220+0x5800] ;  /* 0x00580000dc60783b */ /* 0x000fe20000000200 */
[C---:B-1----:R-:W-:Y:S06]  /*1a2c0*/  HMMA.16816.F32.BF16 R44, R60.reuse, R48, R44 ;  /* 0x000000303c2c723c */ /* 0x042fec000004182c */
[C---:B------:R-:W-:Y:S01]  /*1a2d0*/  HMMA.16816.F32.BF16 R64, R60.reuse, R50, R64 ;  /* 0x000000323c40723c */ /* 0x040fe20000041840 */
[----:B------:R-:W-:Y:S05]  /*1a2e0*/  LDSM.16.M88.4 R48, [R227+0xd800] ;  /* 0x00d80000e330783b */ /* 0x000fea0000000200 */
        /* <DEDUP_REMOVED lines=12> */
[----:B------:R-:W3:Y:S05]  /*1a3b0*/  LDSM.16.M88.4 R24, [R231+0x6000] ;  /* 0x00600000e718783b */ /* 0x000eea0000000200 */
[C---:B--2---:R-:W-:Y:S06]  /*1a3c0*/  HMMA.16816.F32.BF16 R20, R76.reuse, R68, R20 ;  /* 0x000000444c14723c */ /* 0x044fec0000041814 */
[----:B------:R-:W-:Y:S01]  /*1a3d0*/  HMMA.16816.F32.BF16 R16, R76, R70, R16 ;  /* 0x000000464c10723c */ /* 0x000fe20000041810 */
        /* <DEDUP_REMOVED lines=9> */
[----:B------:R-:W1:Y:S04]  /*1a470*/  LDSM.16.M88.4 R48, [R231+0x6800] ;  /* 0x00680000e730783b */ /* 0x000e680000000200 */
[----:B------:R-:W4:Y:S01]  /*1a480*/  LDSM.16.M88.4 R4, [R229+0x6000] ;  /* 0x00600000e504783b */ /* 0x000f220000000200 */
[C---:B---3--:R-:W-:Y:S06]  /*1a490*/  HMMA.16816.F32.BF16 R20, R60.reuse, R24, R20 ;  /* 0x000000183c14723c */ /* 0x048fec0000041814 */
[----:B------:R-:W-:Y:S01]  /*1a4a0*/  HMMA.16816.F32.BF16 R16, R60, R26, R16 ;  /* 0x0000001a3c10723c */ /* 0x000fe20000041810 */
[----:B------:R-:W3:Y:S05]  /*1a4b0*/  LDSM.16.M88.4 R24, [R227+0xe800] ;  /* 0x00e80000e318783b */ /* 0x000eea0000000200 */
[C---:B------:R-:W-:Y:S06]  /*1a4c0*/  HMMA.16816.F32.BF16 R44, R76.reuse, R108, R44 ;  /* 0x0000006c4c2c723c */ /* 0x040fec000004182c */
[----:B------:R-:W-:Y:S06]  /*1a4d0*/  HMMA.16816.F32.BF16 R64, R76, R110, R64 ;  /* 0x0000006e4c40723c */ /* 0x000fec0000041840 */
[C---:B------:R-:W-:Y:S06]  /*1a4e0*/  HMMA.16816.F32.BF16 R92, R104.reuse, R100, R92 ;  /* 0x00000064685c723c */ /* 0x040fec000004185c */
[----:B------:R-:W-:Y:S06]  /*1a4f0*/  HMMA.16816.F32.BF16 R88, R104, R102, R88 ;  /* 0x000000666858723c */ /* 0x000fec0000041858 */
[----:B--2---:R-:W-:Y:S06]  /*1a500*/  HMMA.16816.F32.BF16 R20, R32, R28, R20 ;  /* 0x0000001c2014723c */ /* 0x004fec0000041814 */
[C---:B------:R-:W-:Y:S06]  /*1a510*/  HMMA.16816.F32.BF16 R84, R104.reuse, R96, R84 ;  /* 0x000000606854723c */ /* 0x040fec0000041854 */
[----:B------:R-:W-:Y:S01]  /*1a520*/  HMMA.16816.F32.BF16 R80, R104, R98, R80 ;  /* 0x000000626850723c */ /* 0x000fe20000041850 */
[----:B------:R-:W2:Y:S05]  /*1a530*/  LDSM.16.M88.4 R96, [R231+0x7000] ;  /* 0x00700000e760783b */ /* 0x000eaa0000000200 */
[----:B------:R-:W-:Y:S01]  /*1a540*/  HMMA.16816.F32.BF16 R16, R32, R30, R16 ;  /* 0x0000001e2010723c */ /* 0x000fe20000041810 */
[----:B------:R-:W-:Y:S05]  /*1a550*/  LDSM.16.M88.4 R28, [R220+0x6800] ;  /* 0x00680000dc1c783b */ /* 0x000fea0000000200 */
[C---:B-1----:R-:W-:Y:S06]  /*1a560*/  HMMA.16816.F32.BF16 R44, R60.reuse, R48, R44 ;  /* 0x000000303c2c723c */ /* 0x042fec000004182c */
[----:B------:R-:W-:Y:S01]  /*1a570*/  HMMA.16816.F32.BF16 R64, R60, R50, R64 ;  /* 0x000000323c40723c */ /* 0x000fe20000041840 */
[----:B------:R-:W1:Y:S05]  /*1a580*/  LDSM.16.M88.4 R48, [R231+0x7800] ;  /* 0x00780000e730783b */ /* 0x000e6a0000000200 */
[C---:B------:R-:W-:Y:S06]  /*1a590*/  HMMA.16816.F32.BF16 R92, R76.reuse, R72, R92 ;  /* 0x000000484c5c723c */ /* 0x040fec000004185c */
[----:B------:R-:W-:Y:S06]  /*1a5a0*/  HMMA.16816.F32.BF16 R88, R76, R74, R88 ;  /* 0x0000004a4c58723c */ /* 0x000fec0000041858 */
[C---:B----4-:R-:W-:Y:S06]  /*1a5b0*/  HMMA.16816.F32.BF16 R20, R4.reuse, R12, R20 ;  /* 0x0000000c0414723c */ /* 0x050fec0000041814 */
[----:B------:R-:W-:Y:S01]  /*1a5c0*/  HMMA.16816.F32.BF16 R16, R4, R14, R16 ;  /* 0x0000000e0410723c */ /* 0x000fe20000041810 */
[----:B------:R-:W4:Y:S05]  /*1a5d0*/  LDSM.16.M88.4 R12, [R227+0xf000] ;  /* 0x00f00000e30c783b */ /* 0x000f2a0000000200 */
[C---:B------:R-:W-:Y:S06]  /*1a5e0*/  HMMA.16816.F32.BF16 R84, R76.reuse, R68, R84 ;  /* 0x000000444c54723c */ /* 0x040fec0000041854 */
[----:B------:R-:W-:Y:S01]  /*1a5f0*/  HMMA.16816.F32.BF16 R80, R76, R70, R80 ;  /* 0x000000464c50723c */ /* 0x000fe20000041850 */
[----:B------:R-:W-:Y:S05]  /*1a600*/  LDSM.16.M88.4 R68, [R220+0x7000] ;  /* 0x00700000dc44783b */ /* 0x000fea0000000200 */
[C---:B---3--:R-:W-:Y:S06]  /*1a610*/  HMMA.16816.F32.BF16 R44, R32.reuse, R24, R44 ;  /* 0x00000018202c723c */ /* 0x048fec000004182c */
[----:B------:R-:W-:Y:S01]  /*1a620*/  HMMA.16816.F32.BF16 R64, R32, R26, R64 ;  /* 0x0000001a2040723c */ /* 0x000fe20000041840 */
[----:B------:R-:W3:Y:S05]  /*1a630*/  LDSM.16.M88.4 R24, [R227+0xf800] ;  /* 0x00f80000e318783b */ /* 0x000eea0000000200 */
[C---:B--2---:R-:W-:Y:S06]  /*1a640*/  HMMA.16816.F32.BF16 R92, R60.reuse, R96, R92 ;  /* 0x000000603c5c723c */ /* 0x044fec000004185c */
[----:B------:R-:W-:Y:S01]  /*1a650*/  HMMA.16816.F32.BF16 R88, R60, R98, R88 ;  /* 0x000000623c58723c */ /* 0x000fe20000041858 */
[-C--:B------:R-:W-:Y:S01]  /*1a660*/  FMUL.FTZ R16, R16, R36.reuse ;  /* 0x0000002410107220 */ /* 0x080fe20000410000 */
[-C--:B------:R-:W-:Y:S01]  /*1a670*/  FMUL.FTZ R17, R17, R36.reuse ;  /* 0x0000002411117220 */ /* 0x080fe20000410000 */
[-C--:B------:R-:W-:Y:S01]  /*1a680*/  FMUL.FTZ R18, R18, R36.reuse ;  /* 0x0000002412127220 */ /* 0x080fe20000410000 */
[----:B------:R-:W-:-:S02]  /*1a690*/  FMUL.FTZ R19, R19, R36 ;  /* 0x0000002413137220 */ /* 0x000fc40000410000 */
[C---:B-1----:R-:W-:Y:S01]  /*1a6a0*/  HMMA.16816.F32.BF16 R84, R60.reuse, R48, R84 ;  /* 0x000000303c54723c */ /* 0x042fe20000041854 */
[----:B-----5:R1:W2:Y:S05]  /*1a6b0*/  MUFU.RCP R0, R9 ;  /* 0x0000000900007308 */ /* 0x0202aa0000001000 */
[----:B------:R-:W-:Y:S03]  /*1a6c0*/  HMMA.16816.F32.BF16 R80, R60, R50, R80 ;  /* 0x000000323c50723c */ /* 0x000fe60000041850 */
[----:B------:R-:W-:Y:S03]  /*1a6d0*/  MUFU.TANH R37, R19 ;  /* 0x0000001300257308 */ /* 0x000fe60000002400 */
[----:B------:R-:W-:Y:S01]  /*1a6e0*/  HMMA.16816.F32.BF16 R44, R4, R28, R44 ;  /* 0x0000001c042c723c */ /* 0x000fe2000004182c */
[-C--:B-1----:R-:W-:Y:S01]  /*1a6f0*/  FMUL.FTZ R9, R21, R36.reuse ;  /* 0x0000002415097220 */ /* 0x082fe20000410000 */
[----:B------:R-:W-:-:S03]  /*1a700*/  FMUL.FTZ R21, R23, R36 ;  /* 0x0000002417157220 */ /* 0x000fc60000410000 */
[----:B------:R-:W-:Y:S01]  /*1a710*/  MUFU.TANH R28, R17 ;  /* 0x00000011001c7308 */ /* 0x000fe20000002400 */
[C---:B----4-:R-:W-:Y:S07]  /*1a720*/  HMMA.16816.F32.BF16 R92, R32.reuse, R12, R92 ;  /* 0x0000000c205c723c */ /* 0x050fee000004185c */
[----:B------:R-:W-:Y:S08]  /*1a730*/  MUFU.TANH R23, R16 ;  /* 0x0000001000177308 */ /* 0x000ff00000002400 */
[----:B------:R1:W-:Y:S01]  /*1a740*/  MUFU.TANH R29, R18 ;  /* 0x00000012001d7308 */ /* 0x0003e20000002400 */
[C---:B------:R-:W-:Y:S01]  /*1a750*/  HMMA.16816.F32.BF16 R88, R32.reuse, R14, R88 ;  /* 0x0000000e2058723c */ /* 0x040fe20000041858 */
[----:B-1----:R-:W1:Y:S06]  /*1a760*/  LDSM.16.M88.4 R16, [R220+0x7800] ;  /* 0x00780000dc10783b */ /* 0x002e6c0000000200 */
[----:B------:R-:W-:Y:S01]  /*1a770*/  SHF.R.S32.HI R15, RZ, 0x1f, R54 ;  /* 0x0000001fff0f7819 */ /* 0x000fe20000011436 */
[C---:B---3--:R-:W-:Y:S06]  /*1a780*/  HMMA.16816.F32.BF16 R84, R32.reuse, R24, R84 ;  /* 0x000000182054723c */ /* 0x048fec0000041854 */
[----:B------:R-:W-:Y:S01]  /*1a790*/  HMMA.16816.F32.BF16 R80, R32, R26, R80 ;  /* 0x0000001a2050723c */ /* 0x000fe20000041850 */
[----:B------:R-:W-:-:S05]  /*1a7a0*/  LEA.HI R54, R15, R54, RZ, 0x2 ;  /* 0x000000360f367211 */ /* 0x000fca00078f10ff */
[----:B------:R-:W-:Y:S01]  /*1a7b0*/  HMMA.16816.F32.BF16 R64, R4, R30, R64 ;  /* 0x0000001e0440723c */ /* 0x000fe20000041840 */
[----:B------:R-:W-:-:S05]  /*1a7c0*/  SHF.R.S32.HI R54, RZ, 0x2, R54 ;  /* 0x00000002ff367819 */ /* 0x000fca0000011436 */
[----:B------:R-:W-:Y:S01]  /*1a7d0*/  HMMA.16816.F32.BF16 R92, R4, R68, R92 ;  /* 0x00000044045c723c */ /* 0x000fe2000004185c */
[----:B------:R-:W-:Y:S01]  /*1a7e0*/  LEA R54, R55, R54, 0x4 ;  /* 0x0000003637367211 */ /* 0x000fe200078e20ff */
[----:B------:R-:W3:Y:S01]  /*1a7f0*/  MUFU.TANH R9, R9 ;  /* 0x0000000900097308 */ /* 0x000ee20000002400 */
[----:B--2---:R-:W-:Y:S01]  /*1a800*/  FMUL.FTZ R0, R2, R0 ;  /* 0x0000000002007220 */ /* 0x004fe20000410000 */
[-C--:B------:R-:W-:Y:S01]  /*1a810*/  FMUL.FTZ R13, R46, R36.reuse ;  /* 0x000000242e0d7220 */ /* 0x080fe20000410000 */
[----:B------:R-:W-:Y:S01]  /*1a820*/  IADD3 R56, R54, 0x1, R56 ;  /* 0x0000000136387810 */ /* 0x000fe20007ffe038 */
[----:B------:R-:W-:Y:S01]  /*1a830*/  FMUL.FTZ R27, R22, R36 ;  /* 0x00000024161b7220 */ /* 0x000fe20000410000 */
[----:B------:R-:W-:-:S03]  /*1a840*/  LOP3.LUT R22, R52, 0x6, RZ, 0xc0, !PT ;  /* 0x0000000634167812 */ /* 0x000fc600078ec0ff */
[----:B------:R-:W2:Y:S01]  /*1a850*/  MUFU.TANH R21, R21 ;  /* 0x0000001500157308 */ /* 0x000ea20000002400 */
[----:B------:R-:W-:Y:S01]  /*1a860*/  IADD3 R56, R53, R56, -R245 ;  /* 0x0000003835387210 */ /* 0x000fe20007ffe8f5 */
[----:B------:R-:W-:Y:S01]  /*1a870*/  IMAD.IADD R22, R8, 0x1, R22 ;  /* 0x0000000108167824 */ /* 0x000fe200078e0216 */
[----:B------:R-:W-:Y:S01]  /*1a880*/  HMMA.16816.F32.BF16 R88, R4, R70, R88 ;  /* 0x000000460458723c */ /* 0x000fe20000041858 */
[-C--:B------:R-:W-:Y:S01]  /*1a890*/  FMUL.FTZ R12, R45, R36.reuse ;  /* 0x000000242d0c7220 */ /* 0x080fe20000410000 */
[-C--:B------:R-:W-:Y:S01]  /*1a8a0*/  FMUL.FTZ R14, R47, R36.reuse ;  /* 0x000000242f0e7220 */ /* 0x080fe20000410000 */
[----:B------:R-:W-:Y:S02]  /*1a8b0*/  IMAD.IADD R3, R3, 0x1, R56 ;  /* 0x0000000103037824 */ /* 0x000fe400078e0238 */
[-C--:B------:R-:W-:Y:S01]  /*1a8c0*/  FMUL.FTZ R30, R44, R36.reuse ;  /* 0x000000242c1e7220 */ /* 0x080fe20000410000 */
[----:B------:R-:W-:Y:S01]  /*1a8d0*/  FMUL.FTZ R20, R20, R36 ;  /* 0x0000002414147220 */ /* 0x000fe20000410000 */
[----:B------:R-:W-:-:S04]  /*1a8e0*/  DEPBAR.LE SB0, 0x0 ;  /* 0x000080000000791a */ /* 0x000fc80000000000 */
[----:B-1----:R-:W-:Y:S01]  /*1a8f0*/  HMMA.16816.F32.BF16 R84, R4, R16, R84 ;  /* 0x000000100454723c */ /* 0x002fe20000041854 */
[C---:B------:R-:W-:Y:S02]  /*1a900*/  VIMNMX R2, R3.reuse, R53, PT ;  /* 0x0000003503027248 */ /* 0x040fe40003fe0100 */
[----:B------:R-:W-:-:S03]  /*1a910*/  VIADDMNMX R3, R3, 0x8, R53, PT ;  /* 0x0000000803037846 */ /* 0x000fc60003800135 */
[----:B------:R-:W-:Y:S01]  /*1a920*/  HMMA.16816.F32.BF16 R80, R4, R18, R80 ;  /* 0x000000120450723c */ /* 0x000fe20000041850 */
[----:B------:R-:W-:Y:S06]  /*1a930*/  MUFU.TANH R30, R30 ;  /* 0x0000001e001e7308 */ /* 0x000fec0000002400 */
[C---:B------:R-:W-:Y:S01]  /*1a940*/  VIADD R6, R22.reuse, 0x1 ;  /* 0x0000000116067836 */ /* 0x040fe20000000000 */
[----:B------:R-:W-:Y:S01]  /*1a950*/  IADD3 R5, R22, 0x8, RZ ;  /* 0x0000000816057810 */ /* 0x000fe20007ffe0ff */
[----:B------:R-:W1:Y:S03]  /*1a960*/  MUFU.TANH R13, R13 ;  /* 0x0000000d000d7308 */ /* 0x000e660000002400 */
[----:B------:R-:W-:-:S02]  /*1a970*/  ISETP.GE.AND P6, PT, R6, R2, PT ;  /* 0x000000020600720c */ /* 0x000fc40003fc6270 */
[-C--:B------:R-:W-:Y:S02]  /*1a980*/  ISETP.GE.AND P4, PT, R6, R3.reuse, PT ;  /* 0x000000030600720c */ /* 0x080fe40003f86270 */
[C---:B------:R-:W-:Y:S02]  /*1a990*/  ISETP.GE.AND P5, PT, R5.reuse, R2, PT ;  /* 0x000000020500720c */ /* 0x040fe40003fa6270 */
[----:B------:R-:W-:Y:S01]  /*1a9a0*/  ISETP.GE.AND P2, PT, R5, R3, PT ;  /* 0x000000030500720c */ /* 0x000fe20003f46270 */
[----:B------:R-:W4:Y:S01]  /*1a9b0*/  MUFU.TANH R12, R12 ;  /* 0x0000000c000c7308 */ /* 0x000f220000002400 */
[----:B------:R-:W-:Y:S02]  /*1a9c0*/  I2FP.F32.S32 R6, R6 ;  /* 0x0000000600067245 */ /* 0x000fe40000201400 */
[----:B------:R-:W-:-:S05]  /*1a9d0*/  I2FP.F32.S32 R5, R5 ;  /* 0x0000000500057245 */ /* 0x000fca0000201400 */
[----:B------:R-:W4:Y:S01]  /*1a9e0*/  MUFU.TANH R14, R14 ;  /* 0x0000000e000e7308 */ /* 0x000f220000002400 */
[C---:B---3--:R-:W-:Y:S01]  /*1a9f0*/  FFMA.FTZ R9, R0.reuse, R6, R9 ;  /* 0x0000000600097223 */ /* 0x048fe20000010009 */
[CC--:B------:R-:W-:Y:S01]  /*1aa00*/  FFMA.FTZ R18, R0.reuse, R5.reuse, R23 ;  /* 0x0000000500127223 */ /* 0x0c0fe20000010017 */
[----:B------:R-:W-:Y:S01]  /*1aa10*/  FFMA.FTZ R16, R0, R5, R29 ;  /* 0x0000000500107223 */ /* 0x000fe2000001001d */
[----:B------:R-:W-:Y:S02]  /*1aa20*/  VIADD R5, R22, 0x10 ;  /* 0x0000001016057836 */ /* 0x000fe40000000000 */
[-C--:B------:R-:W-:Y:S01]  /*1aa30*/  FMUL.FTZ R24, R64, R36.reuse ;  /* 0x0000002440187220 */ /* 0x080fe20000410000 */
[-C--:B------:R-:W-:Y:S01]  /*1aa40*/  FMUL.FTZ R26, R66, R36.reuse ;  /* 0x00000024421a7220 */ /* 0x080fe20000410000 */
[-C--:B------:R-:W-:Y:S01]  /*1aa50*/  FMUL.FTZ R32, R92, R36.reuse ;  /* 0x000000245c207220 */ /* 0x080fe20000410000 */
[----:B------:R-:W-:Y:S01]  /*1aa60*/  FMUL.FTZ R94, R94, R36 ;  /* 0x000000245e5e7220 */ /* 0x000fe20000410000 */
[----:B--2---:R-:W-:Y:S01]  /*1aa70*/  FFMA.FTZ R17, R0, R6, R21 ;  /* 0x0000000600117223 */ /* 0x004fe20000010015 */
[----:B------:R-:W-:-:S02]  /*1aa80*/  VIADD R7, R22, 0x9 ;  /* 0x0000000916077836 */ /* 0x000fc40000000000 */
[-C--:B------:R-:W-:Y:S01]  /*1aa90*/  FMUL.FTZ R25, R65, R36.reuse ;  /* 0x0000002441197220 */ /* 0x080fe20000410000 */
[----:B------:R-:W-:Y:S02]  /*1aaa0*/  VIADD R6, R22, 0x11 ;  /* 0x0000001116067836 */ /* 0x000fe40000000000 */
[----:B------:R-:W-:Y:S01]  /*1aab0*/  FMUL.FTZ R67, R67, R36 ;  /* 0x0000002443437220 */ /* 0x000fe20000410000 */
[----:B------:R-:W-:Y:S02]  /*1aac0*/  FSEL R19, R9, -INF , !P6 ;  /* 0xff80000009137808 */ /* 0x000fe40007000000 */
[CC--:B------:R-:W-:Y:S02]  /*1aad0*/  ISETP.GE.AND P3, PT, R5.reuse, R2.reuse, PT ;  /* 0x000000020500720c */ /* 0x0c0fe40003f66270 */
[----:B------:R-:W-:Y:S01]  /*1aae0*/  ISETP.GE.AND P6, PT, R5, R3, PT ;  /* 0x000000030500720c */ /* 0x000fe20003fc6270 */
[----:B------:R-:W2:Y:S01]  /*1aaf0*/  MUFU.TANH R24, R24 ;  /* 0x0000001800187308 */ /* 0x000ea20000002400 */
[----:B------:R-:W-:-:S02]  /*1ab00*/  ISETP.GE.AND P0, PT, R7, R2, PT ;  /* 0x000000020700720c */ /* 0x000fc40003f06270 */
[----:B------:R-:W-:Y:S02]  /*1ab10*/  ISETP.GE.AND P1, PT, R7, R3, PT ;  /* 0x000000030700720c */ /* 0x000fe40003f26270 */
[----:B------:R-:W-:Y:S02]  /*1ab20*/  I2FP.F32.S32 R5, R5 ;  /* 0x0000000500057245 */ /* 0x000fe40000201400 */
[----:B------:R-:W-:Y:S01]  /*1ab30*/  I2FP.F32.S32 R7, R7 ;  /* 0x0000000700077245 */ /* 0x000fe20000201400 */
[----:B------:R-:W3:Y:S01]  /*1ab40*/  MUFU.TANH R26, R26 ;  /* 0x0000001a001a7308 */ /* 0x000ee20000002400 */
[----:B------:R-:W-:Y:S02]  /*1ab50*/  I2FP.F32.S32 R9, R6 ;  /* 0x0000000600097245 */ /* 0x000fe40000201400 */
[----:B------:R-:W-:Y:S02]  /*1ab60*/  FSEL R17, R17, -INF , !P4 ;  /* 0xff80000011117808 */ /* 0x000fe40006000000 */
[----:B------:R-:W-:-:S03]  /*1ab70*/  FSEL R18, R18, -INF , !P5 ;  /* 0xff80000012127808 */ /* 0x000fc60006800000 */
[----:B------:R-:W3:Y:S01]  /*1ab80*/  MUFU.TANH R32, R32 ;  /* 0x0000002000207308 */ /* 0x000ee20000002400 */
[----:B------:R-:W-:Y:S01]  /*1ab90*/  ISETP.GE.AND P4, PT, R6, R2, PT ;  /* 0x000000020600720c */ /* 0x000fe20003f86270 */
[----:B-1----:R-:W-:Y:S01]  /*1aba0*/  FFMA.FTZ R13, R0, R5, R13 ;  /* 0x00000005000d7223 */ /* 0x002fe2000001000d */
[----:B------:R-:W-:Y:S01]  /*1abb0*/  ISETP.GE.AND P5, PT, R6, R3, PT ;  /* 0x000000030600720c */ /* 0x000fe20003fa6270 */
[----:B------:R-:W-:-:S04]  /*1abc0*/  FFMA.FTZ R6, R0, R5, R30 ;  /* 0x0000000500067223 */ /* 0x000fc8000001001e */
[----:B------:R-:W1:Y:S01]  /*1abd0*/  MUFU.TANH R94, R94 ;  /* 0x0000005e005e7308 */ /* 0x000e620000002400 */
[C---:B------:R-:W-:Y:S01]  /*1abe0*/  FFMA.FTZ R21, R0.reuse, R7, R28 ;  /* 0x0000000700157223 */ /* 0x040fe2000001001c */
[CC--:B----4-:R-:W-:Y:S01]  /*1abf0*/  FFMA.FTZ R5, R0.reuse, R9.reuse, R12 ;  /* 0x0000000900057223 */ /* 0x0d0fe2000001000c */
[----:B------:R-:W-:-:S05]  /*1ac00*/  FFMA.FTZ R14, R0, R9, R14 ;  /* 0x00000009000e7223 */ /* 0x000fca000001000e */
[----:B------:R-:W4:Y:S01]  /*1ac10*/  MUFU.TANH R25, R25 ;  /* 0x0000001900197308 */ /* 0x000f220000002400 */
[----:B------:R-:W-:Y:S01]  /*1ac20*/  FFMA.FTZ R7, R0, R7, R37 ;  /* 0x0000000700077223 */ /* 0x000fe20000010025 */
[----:B------:R-:W-:-:S06]  /*1ac30*/  VIADD R12, R22, 0x18 ;  /* 0x00000018160c7836 */ /* 0x000fcc0000000000 */
[----:B------:R-:W4:Y:S01]  /*1ac40*/  MUFU.TANH R4, R67 ;  /* 0x0000004300047308 */ /* 0x000f220000002400 */
[----:B------:R-:W-:Y:S02]  /*1ac50*/  VIADD R9, R22, 0x20 ;  /* 0x0000002016097836 */ /* 0x000fe40000000000 */
[-C--:B------:R-:W-:Y:S01]  /*1ac60*/  FMUL.FTZ R89, R89, R36.reuse ;  /* 0x0000002459597220 */ /* 0x080fe20000410000 */
[-C--:B------:R-:W-:Y:S01]  /*1ac70*/  FMUL.FTZ R90, R90, R36.reuse ;  /* 0x000000245a5a7220 */ /* 0x080fe20000410000 */
[-C--:B------:R-:W-:Y:S01]  /*1ac80*/  FMUL.FTZ R91, R91, R36.reuse ;  /* 0x000000245b5b7220 */ /* 0x080fe20000410000 */
[----:B------:R-:W-:Y:S01]  /*1ac90*/  IADD3 R23, R22, 0x19, RZ ;  /* 0x0000001916177810 */ /* 0x000fe20007ffe0ff */
[-C--:B------:R-:W-:Y:S01]  /*1aca0*/  FMUL.FTZ R31, R93, R36.reuse ;  /* 0x000000245d1f7220 */ /* 0x080fe20000410000 */
[----:B------:R-:W-:Y:S01]  /*1acb0*/  FSEL R16, R16, -INF , !P2 ;  /* 0xff80000010107808 */ /* 0x000fe20005000000 */
[-C--:B------:R-:W-:Y:S01]  /*1acc0*/  FMUL.FTZ R95, R95, R36.reuse ;  /* 0x000000245f5f7220 */ /* 0x080fe20000410000 */
[----:B------:R-:W-:Y:S01]  /*1acd0*/  FSEL R21, R21, -INF , !P0 ;  /* 0xff80000015157808 */ /* 0x000fe20004000000 */
[----:B------:R-:W-:Y:S01]  /*1ace0*/  FMUL.FTZ R88, R88, R36 ;  /* 0x0000002458587220 */ /* 0x000fe20000410000 */
[----:B------:R-:W-:-:S02]  /*1acf0*/  FSEL R15, R13, -INF , !P6 ;  /* 0xff8000000d0f7808 */ /* 0x000fc40007000000 */
[----:B------:R-:W-:Y:S02]  /*1ad00*/  FSEL R5, R5, -INF , !P4 ;  /* 0xff80000005057808 */ /* 0x000fe40006000000 */
[CC--:B------:R-:W-:Y:S02]  /*1ad10*/  ISETP.GE.AND P2, PT, R12.reuse, R2.reuse, PT ;  /* 0x000000020c00720c */ /* 0x0c0fe40003f46270 */
[----:B------:R-:W-:Y:S02]  /*1ad20*/  ISETP.GE.AND P0, PT, R12, R3, PT ;  /* 0x000000030c00720c */ /* 0x000fe40003f06270 */
[----:B------:R-:W-:Y:S02]  /*1ad30*/  FSEL R7, R7, -INF , !P1 ;  /* 0xff80000007077808 */ /* 0x000fe40004800000 */
[----:B------:R-:W-:Y:S02]  /*1ad40*/  FSEL R6, R6, -INF , !P3 ;  /* 0xff80000006067808 */ /* 0x000fe40005800000 */
[----:B------:R-:W-:-:S02]  /*1ad50*/  ISETP.GE.AND P6, PT, R9, R2, PT ;  /* 0x000000020900720c */ /* 0x000fc40003fc6270 */
[-C--:B------:R-:W-:Y:S01]  /*1ad60*/  ISETP.GE.AND P4, PT, R9, R3.reuse, PT ;  /* 0x000000030900720c */ /* 0x080fe20003f86270 */
[----:B------:R-:W-:Y:S01]  /*1ad70*/  MUFU.TANH R89, R89 ;  /* 0x0000005900597308 */ /* 0x000fe20000002400 */
[----:B------:R-:W-:Y:S02]  /*1ad80*/  I2FP.F32.S32 R12, R12 ;  /* 0x0000000c000c7245 */ /* 0x000fe40000201400 */
[C---:B------:R-:W-:Y:S02]  /*1ad90*/  ISETP.GE.AND P1, PT, R23.reuse, R2, PT ;  /* 0x000000021700720c */ /* 0x040fe40003f26270 */
[----:B------:R-:W-:Y:S02]  /*1ada0*/  ISETP.GE.AND P3, PT, R23, R3, PT ;  /* 0x000000031700720c */ /* 0x000fe40003f66270 */
[----:B------:R-:W-:Y:S01]  /*1adb0*/  I2FP.F32.S32 R9, R9 ;  /* 0x0000000900097245 */ /* 0x000fe20000201400 */
[----:B------:R-:W4:Y:S01]  /*1adc0*/  MUFU.TANH R90, R90 ;  /* 0x0000005a005a7308 */ /* 0x000f220000002400 */
[----:B------:R-:W-:Y:S01]  /*1add0*/  I2FP.F32.S32 R23, R23 ;  /* 0x0000001700177245 */ /* 0x000fe20000201400 */
[CC--:B--2---:R-:W-:Y:S01]  /*1ade0*/  FFMA.FTZ R24, R0.reuse, R12.reuse, R24 ;  /* 0x0000000c00187223 */ /* 0x0c4fe20000010018 */
[C---:B---3--:R-:W-:Y:S01]  /*1adf0*/  FFMA.FTZ R13, R0.reuse, R12, R26 ;  /* 0x0000000c000d7223 */ /* 0x048fe2000001001a */
[----:B------:R-:W-:-:S04]  /*1ae00*/  FFMA.FTZ R32, R0, R9, R32 ;  /* 0x0000000900207223 */ /* 0x000fc80000010020 */
[----:B------:R-:W2:Y:S01]  /*1ae10*/  MUFU.TANH R91, R91 ;  /* 0x0000005b005b7308 */ /* 0x000ea20000002400 */
[C---:B-1----:R-:W-:Y:S01]  /*1ae20*/  FFMA.FTZ R94, R0.reuse, R9, R94 ;  /* 0x00000009005e7223 */ /* 0x042fe2000001005e */
[CC--:B----4-:R-:W-:Y:S01]  /*1ae30*/  FFMA.FTZ R25, R0.reuse, R23.reuse, R25 ;  /* 0x0000001700197223 */ /* 0x0d0fe20000010019 */
[----:B------:R-:W-:Y:S01]  /*1ae40*/  FFMA.FTZ R12, R0, R23, R4 ;  /* 0x00000017000c7223 */ /* 0x000fe20000010004 */
[----:B------:R-:W-:Y:S02]  /*1ae50*/  VIADD R9, R22, 0x21 ;  /* 0x0000002116097836 */ /* 0x000fe40000000000 */
[----:B------:R-:W-:Y:S01]  /*1ae60*/  FMUL.FTZ R80, R80, R36 ;  /* 0x0000002450507220 */ /* 0x000fe20000410000 */
[C---:B------:R-:W-:Y:S01]  /*1ae70*/  VIADD R23, R22.reuse, 0x29 ;  /* 0x0000002916177836 */ /* 0x040fe20000000000 */
[----:B------:R-:W1:Y:S01]  /*1ae80*/  MUFU.TANH R31, R31 ;  /* 0x0000001f001f7308 */ /* 0x000e620000002400 */
[----:B------:R-:W-:Y:S01]  /*1ae90*/  VIADD R26, R22, 0x28 ;  /* 0x00000028161a7836 */ /* 0x000fe20000000000 */
[----:B------:R-:W-:-:S06]  /*1aea0*/  FSEL R14, R14, -INF , !P5 ;  /* 0xff8000000e0e7808 */ /* 0x000fcc0006800000 */
[----:B------:R-:W3:Y:S01]  /*1aeb0*/  MUFU.TANH R95, R95 ;  /* 0x0000005f005f7308 */ /* 0x000ee20000002400 */
[----:B------:R-:W-:Y:S01]  /*1aec0*/  FSEL R4, R24, -INF , !P2 ;  /* 0xff80000018047808 */ /* 0x000fe20005000000 */
[----:B------:R-:W-:-:S06]  /*1aed0*/  FMUL.FTZ R85, R85, R36 ;  /* 0x0000002455557220 */ /* 0x000fcc0000410000 */
[----:B------:R-:W4:Y:S01]  /*1aee0*/  MUFU.TANH R88, R88 ;  /* 0x0000005800587308 */ /* 0x000f220000002400 */
[-C--:B------:R-:W-:Y:S01]  /*1aef0*/  FMUL.FTZ R86, R86, R36.reuse ;  /* 0x0000002456567220 */ /* 0x080fe20000410000 */
[----:B------:R-:W-:Y:S01]  /*1af00*/  FMUL.FTZ R82, R82, R36 ;  /* 0x0000002452527220 */ /* 0x000fe20000410000 */
[C---:B------:R-:W-:Y:S02]  /*1af10*/  ISETP.GE.AND P5, PT, R9.reuse, R2, PT ;  /* 0x000000020900720c */ /* 0x040fe40003fa6270 */
[----:B------:R-:W-:Y:S02]  /*1af20*/  ISETP.GE.AND P2, PT, R9, R3, PT ;  /* 0x000000030900720c */ /* 0x000fe40003f46270 */
[----:B------:R-:W-:Y:S02]  /*1af30*/  I2FP.F32.S32 R24, R9 ;  /* 0x0000000900187245 */ /* 0x000fe40000201400 */
[----:B------:R-:W-:Y:S02]  /*1af40*/  FSEL R12, R12, -INF , !P3 ;  /* 0xff8000000c0c7808 */ /* 0x000fe40005800000 */
[----:B------:R-:W-:Y:S01]  /*1af50*/  FSEL R182, R32, -INF , !P6 ;  /* 0xff80000020b67808 */ /* 0x000fe20007000000 */
[----:B------:R-:W4:Y:S01]  /*1af60*/  MUFU.TANH R80, R80 ;  /* 0x0000005000507308 */ /* 0x000f220000002400 */
[----:B------:R-:W-:-:S02]  /*1af70*/  FSEL R9, R25, -INF , !P1 ;  /* 0xff80000019097808 */ /* 0x000fc40004800000 */
[C---:B------:R-:W-:Y:S02]  /*1af80*/  ISETP.GE.AND P3, PT, R23.reuse, R2, PT ;  /* 0x000000021700720c */ /* 0x040fe40003f66270 */
[----:B------:R-:W-:Y:S02]  /*1af90*/  ISETP.GE.AND P6, PT, R23, R3, PT ;  /* 0x000000031700720c */ /* 0x000fe40003fc6270 */
[----:B------:R-:W-:Y:S02]  /*1afa0*/  I2FP.F32.S32 R25, R26 ;  /* 0x0000001a00197245 */ /* 0x000fe40000201400 */
[----:B------:R-:W-:Y:S01]  /*1afb0*/  I2FP.F32.S32 R23, R23 ;  /* 0x0000001700177245 */ /* 0x000fe20000201400 */
[-C--:B------:R-:W-:Y:S01]  /*1afc0*/  FMUL.FTZ R84, R84, R36.reuse ;  /* 0x0000002454547220 */ /* 0x080fe20000410000 */
[----:B------:R-:W-:Y:S01]  /*1afd0*/  FMUL.FTZ R87, R87, R36 ;  /* 0x0000002457577220 */ /* 0x000fe20000410000 */
[----:B------:R-:W-:Y:S01]  /*1afe0*/  MUFU.TANH R85, R85 ;  /* 0x0000005500557308 */ /* 0x000fe20000002400 */
[C---:B------:R-:W-:Y:S01]  /*1aff0*/  FFMA.FTZ R90, R0.reuse, R25, R90 ;  /* 0x00000019005a7223 */ /* 0x040fe2000001005a */
[CC--:B------:R-:W-:Y:S01]  /*1b000*/  FFMA.FTZ R89, R0.reuse, R23.reuse, R89 ;  /* 0x0000001700597223 */ /* 0x0c0fe20000010059 */
[----:B--2---:R-:W-:Y:S01]  /*1b010*/  FFMA.FTZ R91, R0, R23, R91 ;  /* 0x00000017005b7223 */ /* 0x004fe2000001005b */
[----:B------:R-:W-:Y:S01]  /*1b020*/  ISETP.GE.AND P1, PT, R26, R3, PT ;  /* 0x000000031a00720c */ /* 0x000fe20003f26270 */
[----:B------:R-:W-:-:S03]  /*1b030*/  VIADD R23, R22, 0x38 ;  /* 0x0000003816177836 */ /* 0x000fc60000000000 */
[----:B------:R-:W-:Y:S01]  /*1b040*/  MUFU.TANH R86, R86 ;  /* 0x0000005600567308 */ /* 0x000fe20000002400 */
[----:B------:R-:W-:Y:S01]  /*1b050*/  FSEL R13, R13, -INF , !P0 ;  /* 0xff8000000d0d7808 */ /* 0x000fe20004000000 */
[CC--:B-1----:R-:W-:Y:S01]  /*1b060*/  FFMA.FTZ R31, R0.reuse, R24.reuse, R31 ;  /* 0x00000018001f7223 */ /* 0x0c2fe2000001001f */
[----:B---3--:R-:W-:-:S05]  /*1b070*/  FFMA.FTZ R95, R0, R24, R95 ;  /* 0x00000018005f7223 */ /* 0x008fca000001005f */
[----:B------:R-:W1:Y:S01]  /*1b080*/  MUFU.TANH R82, R82 ;  /* 0x0000005200527308 */ /* 0x000e620000002400 */
[----:B----4-:R-:W-:Y:S01]  /*1b090*/  FFMA.FTZ R88, R0, R25, R88 ;  /* 0x0000001900587223 */ /* 0x010fe20000010058 */
[----:B------:R-:W-:Y:S01]  /*1b0a0*/  FMUL.FTZ R83, R83, R36 ;  /* 0x0000002453537220 */ /* 0x000fe20000410000 */
[----:B------:R-:W-:Y:S01]  /*1b0b0*/  ISETP.GE.AND P0, PT, R26, R2, PT ;  /* 0x000000021a00720c */ /* 0x000fe20003f06270 */
[----:B------:R-:W-:Y:S01]  /*1b0c0*/  VIADD R24, R22, 0x31 ;  /* 0x0000003116187836 */ /* 0x000fe20000000000 */
[----:B------:R-:W-:-:S03]  /*1b0d0*/  FSEL R190, R90, -INF , !P1 ;  /* 0xff8000005abe7808 */ /* 0x000fc60004800000 */
[----:B------:R-:W2:Y:S01]  /*1b0e0*/  MUFU.TANH R84, R84 ;  /* 0x0000005400547308 */ /* 0x000ea20000002400 */
[----:B------:R-:W-:Y:S01]  /*1b0f0*/  FSEL R186, R89, -INF , !P3 ;  /* 0xff80000059ba7808 */ /* 0x000fe20005800000 */
[----:B------:R-:W-:Y:S01]  /*1b100*/  FMUL.FTZ R81, R81, R36 ;  /* 0x0000002451517220 */ /* 0x000fe20000410000 */
[----:B------:R-:W-:Y:S02]  /*1b110*/  IADD3 R25, R22, 0x30, RZ ;  /* 0x0000003016197810 */ /* 0x000fe40007ffe0ff */
[----:B------:R-:W-:-:S03]  /*1b120*/  ISETP.GE.AND P1, PT, R23, R2, PT ;  /* 0x000000021700720c */ /* 0x000fc60003f26270 */
[----:B------:R-:W3:Y:S01]  /*1b130*/  MUFU.TANH R87, R87 ;  /* 0x0000005700577308 */ /* 0x000ee20000002400 */
[----:B------:R-:W-:Y:S02]  /*1b140*/  ISETP.GE.AND P3, PT, R23, R3, PT ;  /* 0x000000031700720c */ /* 0x000fe40003f66270 */
[----:B------:R-:W-:Y:S02]  /*1b150*/  I2FP.F32.S32 R23, R23 ;  /* 0x0000001700177245 */ /* 0x000fe40000201400 */
[----:B------:R-:W-:Y:S02]  /*1b160*/  FSEL R187, R94, -INF , !P4 ;  /* 0xff8000005ebb7808 */ /* 0x000fe40006000000 */
[----:B------:R-:W-:Y:S01]  /*1b170*/  FSEL R183, R31, -INF , !P5 ;  /* 0xff8000001fb77808 */ /* 0x000fe20006800000 */
[----:B------:R-:W4:Y:S01]  /*1b180*/  MUFU.TANH R20, R20 ;  /* 0x0000001400147308 */ /* 0x000f220000002400 */
[----:B------:R-:W-:Y:S02]  /*1b190*/  FSEL R188, R95, -INF , !P2 ;  /* 0xff8000005fbc7808 */ /* 0x000fe40005000000 */
[----:B------:R-:W-:-:S02]  /*1b1a0*/  FSEL R185, R88, -INF , !P0 ;  /* 0xff80000058b97808 */ /* 0x000fc40004000000 */
[CC--:B------:R-:W-:Y:S02]  /*1b1b0*/  ISETP.GE.AND P4, PT, R25.reuse, R2.reuse, PT ;  /* 0x000000021900720c */ /* 0x0c0fe40003f86270 */
[-C--:B------:R-:W-:Y:S01]  /*1b1c0*/  ISETP.GE.AND P5, PT, R25, R3.reuse, PT ;  /* 0x000000031900720c */ /* 0x080fe20003fa6270 */
[----:B------:R-:W4:Y:S01]  /*1b1d0*/  MUFU.TANH R27, R27 ;  /* 0x0000001b001b7308 */ /* 0x000f220000002400 */
[C---:B------:R-:W-:Y:S02]  /*1b1e0*/  ISETP.GE.AND P2, PT, R24.reuse, R2, PT ;  /* 0x000000021800720c */ /* 0x040fe40003f46270 */
[----:B------:R-:W-:Y:S01]  /*1b1f0*/  ISETP.GE.AND P0, PT, R24, R3, PT ;  /* 0x000000031800720c */ /* 0x000fe20003f06270 */
[C---:B------:R-:W-:Y:S01]  /*1b200*/  FFMA.FTZ R80, R0.reuse, R23, R80 ;  /* 0x0000001700507223 */ /* 0x040fe20000010050 */
[----:B------:R-:W-:Y:S02]  /*1b210*/  I2FP.F32.S32 R25, R25 ;  /* 0x0000001900197245 */ /* 0x000fe40000201400 */
[----:B------:R-:W-:Y:S01]  /*1b220*/  I2FP.F32.S32 R24, R24 ;  /* 0x0000001800187245 */ /* 0x000fe20000201400 */
[----:B------:R-:W4:Y:S01]  /*1b230*/  MUFU.TANH R30, R81 ;  /* 0x00000051001e7308 */ /* 0x000f220000002400 */
[C---:B-1----:R-:W-:Y:S01]  /*1b240*/  FFMA.FTZ R184, R0.reuse, R23, R82 ;  /* 0x0000001700b87223 */ /* 0x042fe20000010052 */
[----:B------:R-:W-:-:S06]  /*1b250*/  FFMA.FTZ R29, R0, R25, R86 ;  /* 0x00000019001d7223 */ /* 0x000fcc0000010056 */
[----:B------:R-:W1:Y:S01]  /*1b260*/  MUFU.TANH R83, R83 ;  /* 0x0000005300537308 */ /* 0x000e620000002400 */
[-C--:B------:R-:W-:Y:S01]  /*1b270*/  FFMA.FTZ R85, R0, R24.reuse, R85 ;  /* 0x0000001800557223 */ /* 0x080fe20000010055 */
[----:B------:R-:W-:Y:S01]  /*1b280*/  VIADD R23, R22, 0x39 ;  /* 0x0000003916177836 */ /* 0x000fe20000000000 */
[----:B------:R-:W-:Y:S02]  /*1b290*/  FSEL R189, R80, -INF , !P1 ;  /* 0xff80000050bd7808 */ /* 0x000fe40004800000 */
[----:B------:R-:W-:Y:S01]  /*1b2a0*/  ISETP.GE.AND P1, PT, R166, 0x2, PT ;  /* 0x00000002a600780c */ /* 0x000fe20003f26270 */
[C---:B--2---:R-:W-:Y:S01]  /*1b2b0*/  FFMA.FTZ R84, R0.reuse, R25, R84 ;  /* 0x0000001900547223 */ /* 0x044fe20000010054 */
[----:B---3--:R-:W-:Y:S01]  /*1b2c0*/  FFMA.FTZ R28, R0, R24, R87 ;  /* 0x00000018001c7223 */ /* 0x008fe20000010057 */
[----:B------:R-:W-:Y:S02]  /*1b2d0*/  FSEL R29, R29, -INF , !P5 ;  /* 0xff8000001d1d7808 */ /* 0x000fe40006800000 */
[----:B------:R-:W-:-:S02]  /*1b2e0*/  FSEL R192, R85, -INF , !P2 ;  /* 0xff80000055c07808 */ /* 0x000fc40005000000 */
[----:B------:R-:W-:Y:S02]  /*1b2f0*/  I2FP.F32.S32 R24, R22 ;  /* 0x0000001600187245 */ /* 0x000fe40000201400 */
[C---:B------:R-:W-:Y:S02]  /*1b300*/  ISETP.GE.AND P5, PT, R23.reuse, R2, PT ;  /* 0x000000021700720c */ /* 0x040fe40003fa6270 */
[----:B------:R-:W-:Y:S02]  /*1b310*/  ISETP.GE.AND P2, PT, R23, R3, PT ;  /* 0x000000031700720c */ /* 0x000fe40003f46270 */
[----:B------:R-:W-:Y:S02]  /*1b320*/  I2FP.F32.S32 R23, R23 ;  /* 0x0000001700177245 */ /* 0x000fe40000201400 */
[----:B------:R-:W-:Y:S02]  /*1b330*/  FSEL R191, R91, -INF , !P6 ;  /* 0xff8000005bbf7808 */ /* 0x000fe40007000000 */
[----:B------:R-:W-:-:S02]  /*1b340*/  FSEL R193, R84, -INF , !P4 ;  /* 0xff80000054c17808 */ /* 0x000fc40006000000 */
[C---:B------:R-:W-:Y:S02]  /*1b350*/  ISETP.GE.AND P6, PT, R22.reuse, R2, PT ;  /* 0x000000021600720c */ /* 0x040fe40003fc6270 */
[----:B------:R-:W-:Y:S01]  /*1b360*/  ISETP.GE.AND P4, PT, R22, R3, PT ;  /* 0x000000031600720c */ /* 0x000fe20003f86270 */
[CC--:B----4-:R-:W-:Y:S01]  /*1b370*/  FFMA.FTZ R22, R0.reuse, R24.reuse, R20 ;  /* 0x0000001800167223 */ /* 0x0d0fe20000010014 */
[----:B------:R-:W-:Y:S01]  /*1b380*/  FFMA.FTZ R20, R0, R24, R27 ;  /* 0x0000001800147223 */ /* 0x000fe2000001001b */
[----:B------:R-:W-:Y:S01]  /*1b390*/  FSEL R28, R28, -INF , !P0 ;  /* 0xff8000001c1c7808 */ /* 0x000fe20004000000 */
[CC--:B------:R-:W-:Y:S01]  /*1b3a0*/  FFMA.FTZ R30, R0.reuse, R23.reuse, R30 ;  /* 0x00000017001e7223 */ /* 0x0c0fe2000001001e */
[----:B-1----:R-:W-:Y:S01]  /*1b3b0*/  FFMA.FTZ R177, R0, R23, R83 ;  /* 0x0000001700b17223 */ /* 0x002fe20000010053 */
[----:B------:R-:W-:Y:S01]  /*1b3c0*/  ISETP.NE.U32.AND P0, PT, R248, RZ, PT ;  /* 0x000000fff800720c */ /* 0x000fe20003f05070 */
[----:B------:R-:W-:Y:S01]  /*1b3d0*/  BSSY B1, `(.L_x_3622) ;  /* 0x00000d2000017945 */ /* 0x000fe20003800000 */
[C---:B------:R-:W-:Y:S01]  /*1b3e0*/  IADD3 R223, R231.reuse, 0x800, RZ ;  /* 0x00000800e7df7810 */ /* 0x040fe20007ffe0ff */
[----:B------:R-:W-:Y:S01]  /*1b3f0*/  VIADD R222, R231, 0x1000 ;  /* 0x00001000e7de7836 */ /* 0x000fe20000000000 */
[----:B------:R-:W-:Y:S01]  /*1b400*/  ISETP.NE.AND.EX P0, PT, R249, RZ, PT, P0 ;  /* 0x000000fff900720c */ /* 0x000fe20003f05300 */
[C---:B------:R-:W-:Y:S01]  /*1b410*/  VIADD R221, R231.reuse, 0x1800 ;  /* 0x00001800e7dd7836 */ /* 0x040fe20000000000 */
[C---:B------:R-:W-:Y:S01]  /*1b420*/  IADD3 R218, R231.reuse, 0x2800, RZ ;  /* 0x00002800e7da7810 */ /* 0x040fe20007ffe0ff */
[C---:B------:R-:W-:Y:S01]  /*1b430*/  VIADD R219, R231.reuse, 0x2000 ;  /* 0x00002000e7db7836 */ /* 0x040fe20000000000 */
[C---:B------:R-:W-:Y:S01]  /*1b440*/  IADD3 R214, R231.reuse, 0x4800, RZ ;  /* 0x00004800e7d67810 */ /* 0x040fe20007ffe0ff */
[C---:B------:R-:W-:Y:S01]  /*1b450*/  VIADD R217, R231.reuse, 0x3000 ;  /* 0x00003000e7d97836 */ /* 0x040fe20000000000 */
[C---:B------:R-:W-:Y:S01]  /*1b460*/  IADD3 R210, R231.reuse, 0x6800, RZ ;  /* 0x00006800e7d27810 */ /* 0x040fe20007ffe0ff */
[C---:B------:R-:W-:Y:S01]  /*1b470*/  VIADD R216, R231.reuse, 0x3800 ;  /* 0x00003800e7d87836 */ /* 0x040fe20000000000 */
[----:B------:R-:W-:Y:S01]  /*1b480*/  FSEL R184, R184, -INF , !P3 ;  /* 0xff800000b8b87808 */ /* 0x000fe20005800000 */
[C---:B------:R-:W-:Y:S01]  /*1b490*/  VIADD R215, R231.reuse, 0x4000 ;  /* 0x00004000e7d77836 */ /* 0x040fe20000000000 */
[----:B------:R-:W-:Y:S01]  /*1b4a0*/  FSEL R22, R22, -INF , !P6 ;  /* 0xff80000016167808 */ /* 0x000fe20007000000 */
[C---:B------:R-:W-:Y:S01]  /*1b4b0*/  VIADD R213, R231.reuse, 0x5000 ;  /* 0x00005000e7d57836 */ /* 0x040fe20000000000 */
[----:B------:R-:W-:Y:S01]  /*1b4c0*/  FSEL R20, R20, -INF , !P4 ;  /* 0xff80000014147808 */ /* 0x000fe20006000000 */
[C---:B------:R-:W-:Y:S01]  /*1b4d0*/  VIADD R212, R231.reuse, 0x5800 ;  /* 0x00005800e7d47836 */ /* 0x040fe20000000000 */
[----:B------:R-:W-:Y:S01]  /*1b4e0*/  FSEL R30, R30, -INF , !P5 ;  /* 0xff8000001e1e7808 */ /* 0x000fe20006800000 */
[----:B------:R-:W-:Y:S01]  /*1b4f0*/  VIADD R211, R231, 0x6000 ;  /* 0x00006000e7d37836 */ /* 0x000fe20000000000 */
[----:B------:R-:W-:Y:S01]  /*1b500*/  FSEL R177, R177, -INF , !P2 ;  /* 0xff800000b1b17808 */ /* 0x000fe20005000000 */
[----:B------:R-:W-:-:S02]  /*1b510*/  VIADD R209, R231, 0x7000 ;  /* 0x00007000e7d17836 */ /* 0x000fc40000000000 */
        /* <DEDUP_REMOVED lines=66> */
.L_x_3625:
[----:B------:R-:W2:Y:S02]  /*1b940*/  LD.E R24, desc[UR6][R10.64+0x38] ;  /* 0x000038060a187980 */ /* 0x000ea4000c101900 */
[----:B--2---:R-:W-:-:S04]  /*1b950*/  LEA R24, -R24, RZ, 0x6 ;  /* 0x000000ff18187211 */ /* 0x004fc800078e31ff */
[----:B------:R-:W-:Y:S02]  /*1b960*/  SHF.R.S32.HI R8, RZ, 0x1f, R24 ;  /* 0x0000001fff087819 */ /* 0x000fe40000011418 */
.L_x_3626:
[----:B------:R-:W-:Y:S05]  /*1b970*/  BSYNC B0 ;  /* 0x0000000000007941 */ /* 0x000fea0003800000 */
.L_x_3624:
        /* <DEDUP_REMOVED lines=119> */
.L_x_3623:
[----:B------:R-:W-:Y:S05]  /*1c0f0*/  BSYNC B1 ;  /* 0x0000000000017941 */ /* 0x000fea0003800000 */
.L_x_3622:
        /* <DEDUP_REMOVED lines=58> */
[----:B------:R-:W3:Y:S04]  /*1c4a0*/  LDSM.16.MT88.4 R120, [R225+0x16000] ;  /* 0x01600000e178783b */ /* 0x000ee80000004200 */
        /* <DEDUP_REMOVED lines=34> */
[-CC-:B------:R-:W-:Y:S01]  /*1c6d0*/  FFMA.FTZ R188, R188, R179.reuse, -R178.reuse ;  /* 0x000000b3bcbc7223 */ /* 0x180fe200000108b2 */
[-CC-:B------:R-:W-:Y:S01]  /*1c6e0*/  FFMA.FTZ R190, R190, R179.reuse, -R178.reuse ;  /* 0x000000b3bebe7223 */ /* 0x180fe200000108b2 */
[-CC-:B------:R-:W-:Y:S01]  /*1c6f0*/  FFMA.FTZ R191, R191, R179.reuse, -R178.reuse ;  /* 0x000000b3bfbf7223 */ /* 0x180fe200000108b2 */
[-CC-:B------:R-:W-:Y:S01]  /*1c700*/  FFMA.FTZ R193, R193, R179.reuse, -R31.reuse ;  /* 0x000000b3c1c17223 */ /* 0x180fe2000001081f */
[-CC-:B------:R-:W-:Y:S01]  /*1c710*/  FFMA.FTZ R192, R192, R179.reuse, -R31.reuse ;  /* 0x000000b3c0c07223 */ /* 0x180fe2000001081f */
[-CC-:B------:R-:W-:Y:S01]  /*1c720*/  FFMA.FTZ R189, R189, R179.reuse, -R31.reuse ;  /* 0x000000b3bdbd7223 */ /* 0x180fe2000001081f */
[-C--:B------:R-:W-:Y:S01]  /*1c730*/  FFMA.FTZ R194, R30, R179.reuse, -R31 ;  /* 0x000000b31ec27223 */ /* 0x080fe2000001081f */
[----:B------:R-:W1:Y:S01]  /*1c740*/  MUFU.EX2 R169, R169 ;  /* 0x000000a900a97308 */ /* 0x000e620000000800 */
[----:B----4-:R-:W-:Y:S01]  /*1c750*/  F2FP.BF16.F32.PACK_AB R128, R173, R174 ;  /* 0x000000aead80723e */ /* 0x010fe200000010ff */
[-CC-:B------:R-:W-:Y:S01]  /*1c760*/  FFMA.FTZ R195, R29, R179.reuse, -R178.reuse ;  /* 0x000000b31dc37223 */ /* 0x180fe200000108b2 */
[-CC-:B------:R-:W-:Y:S01]  /*1c770*/  FFMA.FTZ R196, R28, R179.reuse, -R178.reuse ;  /* 0x000000b31cc47223 */ /* 0x180fe200000108b2 */
[-CC-:B------:R-:W-:Y:S01]  /*1c780*/  FFMA.FTZ R184, R184, R179.reuse, -R178.reuse ;  /* 0x000000b3b8b87223 */ /* 0x180fe200000108b2 */
[----:B------:R-:W-:Y:S01]  /*1c790*/  FFMA.FTZ R252, R177, R179, -R178 ;  /* 0x000000b3b1fc7223 */ /* 0x000fe200000108b2 */
[----:B------:R-:W-:Y:S01]  /*1c7a0*/  LDSM.16.MT88.4 R28, [R228+0x11800] ;  /* 0x01180000e41c783b */ /* 0x000fe20000004200 */
[----:B------:R-:W-:Y:S01]  /*1c7b0*/  FADD.FTZ R173, R174, R173 ;  /* 0x000000adaead7221 */ /* 0x000fe20000010000 */
[----:B------:R-:W-:Y:S03]  /*1c7c0*/  MUFU.EX2 R175, R175 ;  /* 0x000000af00af7308 */ /* 0x000fe60000000800 */
[----:B-----5:R-:W-:-:S05]  /*1c7d0*/  FADD.FTZ R173, R171, R173 ;  /* 0x000000adabad7221 */ /* 0x020fca0000010000 */
        /* <DEDUP_REMOVED lines=148> */
[----:B------:R-:W-:Y:S01]  /*1d120*/  HMMA.16816.F32.BF16 R156, R4, R26, R156 ;  /* 0x0000001a049c723c */ /* 0x000fe2000004189c */
[----:B------:R-:W4:Y:S01]  /*1d130*/  LDSM.16.MT88.4 R24, [R228+0x13000] ;  /* 0x01300000e418783b */ /* 0x000f220000004200 */
[----:B------:R-:W-:-:S03]  /*1d140*/  FADD.FTZ R190, R184, R190 ;  /* 0x000000beb8be7221 */ /* 0x000fc60000010000 */
[----:B------:R-:W-:Y:S01]  /*1d150*/  STL [R1], R204 ;  /* 0x000000cc01007387 */ /* 0x000fe20000100800 */
        /* <DEDUP_REMOVED lines=44> */
[----:B------:R-:W-:Y:S02]  /*1d420*/  F2FP.BF16.F32.PACK_AB R6, R194, R189 ;  /* 0x000000bdc206723e */ /* 0x000fe400000010ff */
        /* <DEDUP_REMOVED lines=123> */
.L_x_3629:
[----:B-1----:R-:W-:Y:S02]  /*1dbe0*/  R2UR UR4, R8 ;  /* 0x00000000080472ca */ /* 0x002fe400000e0000 */
[----:B------:R-:W-:-:S13]  /*1dbf0*/  R2UR UR5, R9 ;  /* 0x00000000090572ca */ /* 0x000fda00000e0000 */
[----:B------:R-:W2:Y:S02]  /*1dc00*/  LD.E R6, desc[UR4][R10.64+0x40] ;  /* 0x000040040a067980 */ /* 0x000ea4000c101900 */
[----:B--2---:R-:W-:-:S05]  /*1dc10*/  IMAD.U32 R6, R6, -0x40, RZ ;  /* 0xffffffc006067824 */ /* 0x004fca00078e00ff */
[----:B------:R-:W-:Y:S02]  /*1dc20*/  SHF.R.S32.HI R5, RZ, 0x1f, R6 ;  /* 0x0000001fff057819 */ /* 0x000fe40000011406 */
.L_x_3630:
[----:B------:R-:W-:Y:S05]  /*1dc30*/  BSYNC B0 ;  /* 0x0000000000007941 */ /* 0x000fea0003800000 */
.L_x_3628:
        /* <DEDUP_REMOVED lines=144> */
[----:B------:R-:W4:Y:S04]  /*1e540*/  LDSM.16.M88.4 R180, [R233+0x9000] ;  /* 0x00900000e9b4783b */ /* 0x000f280000000200 */
[----:B--2---:R-:W2:Y:S04]  /*1e550*/  LDSM.16.M88.4 R4, [R233+0x8800] ;  /* 0x00880000e904783b */ /* 0x004ea80000000200 */
[----:B------:R-:W5:Y:S04]  /*1e560*/  LDSM.16.M88.4 R192, [R233+0x9800] ;  /* 0x00980000e9c0783b */ /* 0x000f680000000200 */
[----:B------:R-:W-:Y:S04]  /*1e570*/  LDSM.16.M88.4 R24, [R232] ;  /* 0x00000000e818783b */ /* 0x000fe80000000200 */
[----:B------:R-:W5:Y:S04]  /*1e580*/  LDSM.16.M88.4 R188, [R231] ;  /* 0x00000000e7bc783b */ /* 0x000f680000000200 */
[----:B------:R-:W5:Y:S04]  /*1e590*/  LDSM.16.M88.4 R168, [R223] ;  /* 0x00000000dfa8783b */ /* 0x000f680000000200 */
[----:B------:R-:W5:Y:S04]  /*1e5a0*/  LDSM.16.M88.4 R28, [R222] ;  /* 0x00000000de1c783b */ /* 0x000f680000000200 */
[----:B---3--:R-:W3:Y:S04]  /*1e5b0*/  LDSM.16.M88.4 R32, [R221] ;  /* 0x00000000dd20783b */ /* 0x008ee80000000200 */
[----:B------:R-:W-:Y:S01]  /*1e5c0*/  LDSM.16.M88.4 R196, [R227+0xa000] ;  /* 0x00a00000e3c4783b */ /* 0x000fe20000000200 */
[----:B-1----:R-:W-:Y:S03]  /*1e5d0*/  HMMA.16816.F32.BF16 R20, R172, R16, RZ ;  /* 0x00000010ac14723c */ /* 0x002fe600000418ff */
[----:B------:R-:W3:Y:S01]  /*1e5e0*/  LD.E R167, desc[UR4][R10.64+0x18c] ;  /* 0x00018c040aa77980 */ /* 0x000ee2000c101900 */
[----:B------:R-:W-:-:S03]  /*1e5f0*/  ISETP.GE.AND P4, PT, R166, 0x3, PT ;  /* 0x00000003a600780c */ /* 0x000fc60003f86270 */
[----:B------:R-:W0:Y:S01]  /*1e600*/  LDGDEPBAR ;  /* 0x00000000000079af */ /* 0x000e220000000000 */
[C---:B----4-:R-:W-:Y:S06]  /*1e610*/  HMMA.16816.F32.BF16 R184, R172.reuse, R180, RZ ;  /* 0x000000b4acb8723c */ /* 0x050fec00000418ff */
[C---:B--2---:R-:W-:Y:S06]  /*1e620*/  HMMA.16816.F32.BF16 R12, R172.reuse, R4, RZ ;  /* 0x00000004ac0c723c */ /* 0x044fec00000418ff */
[C---:B------:R-:W-:Y:S06]  /*1e630*/  HMMA.16816.F32.BF16 R16, R172.reuse, R18, RZ ;  /* 0x00000012ac10723c */ /* 0x040fec00000418ff */
[C---:B------:R-:W-:Y:S06]  /*1e640*/  HMMA.16816.F32.BF16 R4, R172.reuse, R6, RZ ;  /* 0x00000006ac04723c */ /* 0x040fec00000418ff */
[C---:B------:R-:W-:Y:S06]  /*1e650*/  HMMA.16816.F32.BF16 R180, R172.reuse, R182, RZ ;  /* 0x000000b6acb4723c */ /* 0x040fec00000418ff */
[C---:B-----5:R-:W-:Y:S06]  /*1e660*/  HMMA.16816.F32.BF16 R176, R172.reuse, R192, RZ ;  /* 0x000000c0acb0723c */ /* 0x060fec00000418ff */
[----:B------:R-:W-:Y:S01]  /*1e670*/  HMMA.16816.F32.BF16 R172, R172, R194, RZ ;  /* 0x000000c2acac723c */ /* 0x000fe200000418ff */
        /* <DEDUP_REMOVED lines=8> */
[C---:B------:R-:W-:Y:S01]  /*1e700*/  HMMA.16816.F32.BF16 R180, R24.reuse, R30, R180 ;  /* 0x0000001e18b4723c */ /* 0x040fe200000418b4 */
[----:B------:R-:W1:Y:S05]  /*1e710*/  LDSM.16.M88.4 R28, [R230] ;  /* 0x00000000e61c783b */ /* 0x000e6a0000000200 */
[C---:B---3--:R-:W-:Y:S06]  /*1e720*/  HMMA.16816.F32.BF16 R176, R24.reuse, R32, R176 ;  /* 0x0000002018b0723c */ /* 0x048fec00000418b0 */
[----:B------:R-:W-:Y:S01]  /*1e730*/  HMMA.16816.F32.BF16 R172, R24, R34, R172 ;  /* 0x0000002218ac723c */ /* 0x000fe200000418ac */
[----:B------:R-:W2:Y:S04]  /*1e740*/  LDSM.16.M88.4 R24, [R227+0x9000] ;  /* 0x00900000e318783b */ /* 0x000ea80000000200 */
[----:B------:R-:W3:Y:S01]  /*1e750*/  LDSM.16.M88.4 R32, [R227+0x9800] ;  /* 0x00980000e320783b */ /* 0x000ee20000000200 */
[C---:B-1----:R-:W-:Y:S06]  /*1e760*/  HMMA.16816.F32.BF16 R20, R28.reuse, R188, R20 ;  /* 0x000000bc1c14723c */ /* 0x042fec0000041814 */
[C---:B------:R-:W-:Y:S01]  /*1e770*/  HMMA.16816.F32.BF16 R16, R28.reuse, R190, R16 ;  /* 0x000000be1c10723c */ /* 0x040fe20000041810 */
[----:B------:R-:W-:Y:S05]  /*1e780*/  LDSM.16.M88.4 R188, [R220] ;  /* 0x00000000dcbc783b */ /* 0x000fea0000000200 */
[C---:B------:R-:W-:Y:S06]  /*1e790*/  HMMA.16816.F32.BF16 R12, R28.reuse, R168, R12 ;  /* 0x000000a81c0c723c */ /* 0x040fec000004180c */
[C---:B------:R-:W-:Y:S01]  /*1e7a0*/  HMMA.16816.F32.BF16 R4, R28.reuse, R170, R4 ;  /* 0x000000aa1c04723c */ /* 0x040fe20000041804 */
[----:B------:R-:W-:Y:S05]  /*1e7b0*/  LDSM.16.M88.4 R168, [R220+0x800] ;  /* 0x00080000dca8783b */ /* 0x000fea0000000200 */
[C---:B--2---:R-:W-:Y:S06]  /*1e7c0*/  HMMA.16816.F32.BF16 R184, R28.reuse, R24, R184 ;  /* 0x000000181cb8723c */ /* 0x044fec00000418b8 */
        /* <DEDUP_REMOVED lines=19> */
[C---:B-1----:R-:W-:Y:S06]  /*1e900*/  HMMA.16816.F32.BF16 R20, R28.reuse, R188, R20 ;  /* 0x000000bc1c14723c */ /* 0x042fec0000041814 */
[C---:B------:R-:W-:Y:S01]  /*1e910*/  HMMA.16816.F32.BF16 R16, R28.reuse, R190, R16 ;  /* 0x000000be1c10723c */ /* 0x040fe20000041810 */
[----:B------:R-:W-:Y:S05]  /*1e920*/  LDSM.16.M88.4 R188, [R219] ;  /* 0x00000000dbbc783b */ /* 0x000fea0000000200 */
[C---:B--2---:R-:W-:Y:S06]  /*1e930*/  HMMA.16816.F32.BF16 R184, R28.reuse, R24, R184 ;  /* 0x000000181cb8723c */ /* 0x044fec00000418b8 */
[C---:B------:R-:W-:Y:S01]  /*1e940*/  HMMA.16816.F32.BF16 R180, R28.reuse, R26, R180 ;  /* 0x0000001a1cb4723c */ /* 0x040fe200000418b4 */
[----:B------:R-:W1:Y:S05]  /*1e950*/  LDSM.16.M88.4 R24, [R232+0x2000] ;  /* 0x00200000e818783b */ /* 0x000e6a0000000200 */
[C---:B---3--:R-:W-:Y:S06]  /*1e960*/  HMMA.16816.F32.BF16 R176, R28.reuse, R32, R176 ;  /* 0x000000201cb0723c */ /* 0x048fec00000418b0 */
[C---:B------:R-:W-:Y:S01]  /*1e970*/  HMMA.16816.F32.BF16 R172, R28.reuse, R34, R172 ;  /* 0x000000221cac723c */ /* 0x040fe200000418ac */
[----:B------:R-:W2:Y:S05]  /*1e980*/  LDSM.16.M88.4 R32, [R217] ;  /* 0x00000000d920783b */ /* 0x000eaa0000000200 */
[C---:B------:R-:W-:Y:S06]  /*1e990*/  HMMA.16816.F32.BF16 R12, R28.reuse, R168, R12 ;  /* 0x000000a81c0c723c */ /* 0x040fec000004180c */
[----:B------:R-:W-:Y:S01]  /*1e9a0*/  HMMA.16816.F32.BF16 R4, R28, R170, R4 ;  /* 0x000000aa1c04723c */ /* 0x000fe20000041804 */
[----:B------:R-:W3:Y:S04]  /*1e9b0*/  LDSM.16.M88.4 R168, [R218] ;  /* 0x00000000daa8783b */ /* 0x000ee80000000200 */
[----:B------:R-:W4:Y:S01]  /*1e9c0*/  LDSM.16.M88.4 R28, [R216] ;  /* 0x00000000d81c783b */ /* 0x000f220000000200 */
[C---:B-1----:R-:W-:Y:S06]  /*1e9d0*/  HMMA.16816.F32.BF16 R20, R24.reuse, R188, R20 ;  /* 0x000000bc1814723c */ /* 0x042fec0000041814 */
[C---:B------:R-:W-:Y:S01]  /*1e9e0*/  HMMA.16816.F32.BF16 R16, R24.reuse, R190, R16 ;  /* 0x000000be1810723c */ /* 0x040fe20000041810 */
[----:B------:R-:W-:Y:S05]  /*1e9f0*/  LDSM.16.M88.4 R188, [R227+0xb000] ;  /* 0x00b00000e3bc783b */ /* 0x000fea0000000200 */
[C---:B--2---:R-:W-:Y:S06]  /*1ea00*/  HMMA.16816.F32.BF16 R184, R24.reuse, R32, R184 ;  /* 0x0000002018b8723c */ /* 0x044fec00000418b8 */
[C---:B------:R-:W-:Y:S01]  /*1ea10*/  HMMA.16816.F32.BF16 R180, R24.reuse, R34, R180 ;  /* 0x0000002218b4723c */ /* 0x040fe200000418b4 */
[----:B------:R-:W1:Y:S05]  /*1ea20*/  LDSM.16.M88.4 R32, [R230+0x2000] ;  /* 0x00200000e620783b */ /* 0x000e6a0000000200 */
[C---:B---3--:R-:W-:Y:S06]  /*1ea30*/  HMMA.16816.F32.BF16 R12, R24.reuse, R168, R12 ;  /* 0x000000a8180c723c */ /* 0x048fec000004180c */
[C---:B------:R-:W-:Y:S01]  /*1ea40*/  HMMA.16816.F32.BF16 R4, R24.reuse, R170, R4 ;  /* 0x000000aa1804723c */ /* 0x040fe20000041804 */
[----:B------:R-:W2:Y:S05]  /*1ea50*/  LDSM.16.M88.4 R168, [R227+0xb800] ;  /* 0x00b80000e3a8783b */ /* 0x000eaa0000000200 */
[C---:B----4-:R-:W-:Y:S06]  /*1ea60*/  HMMA.16816.F32.BF16 R176, R24.reuse, R28, R176 ;  /* 0x0000001c18b0723c */ /* 0x050fec00000418b0 */
        /* <DEDUP_REMOVED lines=37> */
[----:B------:R-:W1:Y:S05]  /*1ecc0*/  LDSM.16.M88.4 R188, [R212] ;  /* 0x00000000d4bc783b */ /* 0x000e6a0000000200 */
[C---:B--2---:R-:W-:Y:S06]  /*1ecd0*/  HMMA.16816.F32.BF16 R176, R32.reuse, R168, R176 ;  /* 0x000000a820b0723c */ /* 0x044fec00000418b0 */
[----:B------:R-:W-:Y:S01]  /*1ece0*/  HMMA.16816.F32.BF16 R172, R32, R170, R172 ;  /* 0x000000aa20ac723c */ /* 0x000fe200000418ac */
[----:B------:R-:W-:Y:S04]  /*1ecf0*/  LDSM.16.M88.4 R168, [R230+0x4000] ;  /* 0x00400000e6a8783b */ /* 0x000fe80000000200 */
[----:B------:R-:W2:Y:S01]  /*1ed00*/  LDSM.16.M88.4 R32, [R227+0xc000] ;  /* 0x00c00000e320783b */ /* 0x000ea20000000200 */
[C---:B----4-:R-:W-:Y:S06]  /*1ed10*/  HMMA.16816.F32.BF16 R20, R196.reuse, R28, R20 ;  /* 0x0000001cc414723c */ /* 0x050fec0000041814 */
[C---:B------:R-:W-:Y:S01]  /*1ed20*/  HMMA.16816.F32.BF16 R16, R196.reuse, R30, R16 ;  /* 0x0000001ec410723c */ /* 0x040fe20000041810 */
[----:B------:R-:W4:Y:S05]  /*1ed30*/  LDSM.16.M88.4 R28, [R227+0xc800] ;  /* 0x00c80000e31c783b */ /* 0x000f2a0000000200 */
[C---:B---3--:R-:W-:Y:S06]  /*1ed40*/  HMMA.16816.F32.BF16 R12, R196.reuse, R24, R12 ;  /* 0x00000018c40c723c */ /* 0x048fec000004180c */
[C---:B------:R-:W-:Y:S01]  /*1ed50*/  HMMA.16816.F32.BF16 R4, R196.reuse, R26, R4 ;  /* 0x0000001ac404723c */ /* 0x040fe20000041804 */
[----:B------:R-:W3:Y:S05]  /*1ed60*/  LDSM.16.M88.4 R24, [R227+0xd000] ;  /* 0x00d00000e318783b */ /* 0x000eea0000000200 */
        /* <DEDUP_REMOVED lines=19> */
[----:B------:R-:W-:Y:S01]  /*1eea0*/  LDSM.16.M88.4 R188, [R233+0xf000] ;  /* 0x00f00000e9bc783b */ /* 0x000fe20000000200 */
[C---:B--2---:R-:W-:Y:S06]  /*1eeb0*/  HMMA.16816.F32.BF16 R12, R196.reuse, R32, R12 ;  /* 0x00000020c40c723c */ /* 0x044fec000004180c */
[C---:B------:R-:W-:Y:S01]  /*1eec0*/  HMMA.16816.F32.BF16 R4, R196.reuse, R34, R4 ;  /* 0x00000022c404723c */ /* 0x040fe20000041804 */
[----:B------:R-:W1:Y:S05]  /*1eed0*/  LDSM.16.M88.4 R32, [R233+0xe000] ;  /* 0x00e00000e920783b */ /* 0x000e6a0000000200 */
[C---:B----4-:R-:W-:Y:S06]  /*1eee0*/  HMMA.16816.F32.BF16 R184, R196.reuse, R28, R184 ;  /* 0x0000001cc4b8723c */ /* 0x050fec00000418b8 */
[C---:B------:R-:W-:Y:S01]  /*1eef0*/  HMMA.16816.F32.BF16 R180, R196.reuse, R30, R180 ;  /* 0x0000001ec4b4723c */ /* 0x040fe200000418b4 */
[----:B------:R-:W2:Y:S05]  /*1ef00*/  LDSM.16.M88.4 R28, [R233+0xe800] ;  /* 0x00e80000e91c783b */ /* 0x000eaa0000000200 */
[C---:B------:R-:W-:Y:S06]  /*1ef10*/  HMMA.16816.F32.BF16 R20, R196.reuse, R192, R20 ;  /* 0x000000c0c414723c */ /* 0x040fec0000041814 */
[C---:B------:R-:W-:Y:S01]  /*1ef20*/  HMMA.16816.F32.BF16 R16, R196.reuse, R194, R16 ;  /* 0x000000c2c410723c */ /* 0x040fe20000041810 */
[----:B------:R-:W-:Y:S05]  /*1ef30*/  LDSM.16.M88.4 R192, [R230+0x6000] ;  /* 0x00600000e6c0783b */ /* 0x000fea0000000200 */
[C---:B---3--:R-:W-:Y:S06]  /*1ef40*/  HMMA.16816.F32.BF16 R176, R196.reuse, R24, R176 ;  /* 0x00000018c4b0723c */ /* 0x048fec00000418b0 */
[----:B------:R-:W-:Y:S01]  /*1ef50*/  HMMA.16816.F32.BF16 R172, R196, R26, R172 ;  /* 0x0000001ac4ac723c */ /* 0x000fe200000418ac */
[----:B------:R-:W3:Y:S05]  /*1ef60*/  LDSM.16.M88.4 R24, [R233+0xf800] ;  /* 0x00f80000e918783b */ /* 0x000eea0000000200 */
[C---:B-1----:R-:W-:Y:S06]  /*1ef70*/  HMMA.16816.F32.BF16 R20, R168.reuse, R32, R20 ;  /* 0x00000020a814723c */ /* 0x042fec0000041814 */
[C---:B------:R-:W-:Y:S01]  /*1ef80*/  HMMA.16816.F32.BF16 R16, R168.reuse, R34, R16 ;  /* 0x00000022a810723c */ /* 0x040fe20000041810 */
[----:B------:R-:W-:Y:S05]  /*1ef90*/  LDSM.16.M88.4 R32, [R232+0x6000] ;  /* 0x00600000e820783b */ /* 0x000fea0000000200 */
[C---:B--2---:R-:W-:Y:S06]  /*1efa0*/  HMMA.16816.F32.BF16 R12, R168.reuse, R28, R12 ;  /* 0x0000001ca80c723c */ /* 0x044fec000004180c */
[C---:B------:R-:W-:Y:S01]  /*1efb0*/  HMMA.16816.F32.BF16 R4, R168.reuse, R30, R4 ;  /* 0x0000001ea804723c */ /* 0x040fe20000041804 */
[----:B------:R-:W1:Y:S05]  /*1efc0*/  LDSM.16.M88.4 R28, [R211] ;  /* 0x00000000d31c783b */ /* 0x000e6a0000000200 */
[C---:B------:R-:W-:Y:S06]  /*1efd0*/  HMMA.16816.F32.BF16 R184, R168.reuse, R188, R184 ;  /* 0x000000bca8b8723c */ /* 0x040fec00000418b8 */
[C---:B------:R-:W-:Y:S01]  /*1efe0*/  HMMA.16816.F32.BF16 R180, R168.reuse, R190, R180 ;  /* 0x000000bea8b4723c */ /* 0x040fe200000418b4 */
[----:B------:R-:W2:Y:S05]  /*1eff0*/  LDSM.16.M88.4 R188, [R210] ;  /* 0x00000000d2bc783b */ /* 0x000eaa0000000200 */
[C---:B---3--:R-:W-:Y:S06]  /*1f000*/  HMMA.16816.F32.BF16 R176, R168.reuse, R24, R176 ;  /* 0x00000018a8b0723c */ /* 0x048fec00000418b0 */
[----:B------:R-:W-:Y:S01]  /*1f010*/  HMMA.16816.F32.BF16 R172, R168, R26, R172 ;  /* 0x0000001aa8ac723c */ /* 0x000fe200000418ac */
[----:B------:R-:W3:Y:S04]  /*1f020*/  LDSM.16.M88.4 R168, [R209] ;  /* 0x00000000d1a8783b */ /* 0x000ee80000000200 */
[----:B------:R-:W4:Y:S01]  /*1f030*/  LDSM.16.M88.4 R24, [R208] ;  /* 0x00000000d018783b */ /* 0x000f220000000200 */
[C---:B-1----:R-:W-:Y:S06]  /*1f040*/  HMMA.16816.F32.BF16 R20, R32.reuse, R28, R20 ;  /* 0x0000001c2014723c */ /* 0x042fec0000041814 */
[C---:B------:R-:W-:Y:S01]  /*1f050*/  HMMA.16816.F32.BF16 R16, R32.reuse, R30, R16 ;  /* 0x0000001e2010723c */ /* 0x040fe20000041810 */
[----:B------:R-:W1:Y:S05]  /*1f060*/  LDSM.16.M88.4 R28, [R227+0xe000] ;  /* 0x00e00000e31c783b */ /* 0x000e6a0000000200 */
[C---:B--2---:R-:W-:Y:S06]  /*1f070*/  HMMA.16816.F32.BF16 R12, R32.reuse, R188, R12 ;  /* 0x000000bc200c723c */ /* 0x044fec000004180c */
[C---:B------:R-:W-:Y:S06]  /*1f080*/  HMMA.16816.F32.BF16 R4, R32.reuse, R190, R4 ;  /* 0x000000be2004723c */ /* 0x040fec0000041804 */
        /* <DEDUP_REMOVED lines=11> */
[----:B------:R-:W-:Y:S06]  /*1f140*/  HMMA.16816.F32.BF16 R4, R192, R170, R4 ;  /* 0x000000aac004723c */ /* 0x000fec0000041804 */
[C---:B---3--:R-:W-:Y:S06]  /*1f150*/  HMMA.16816.F32.BF16 R20, R32.reuse, R24, R20 ;  /* 0x000000182014723c */ /* 0x048fec0000041814 */
[C---:B------:R-:W-:Y:S01]  /*1f160*/  HMMA.16816.F32.BF16 R16, R32.reuse, R26, R16 ;  /* 0x0000001a2010723c */ /* 0x040fe20000041810 */
[----:B------:R-:W2:Y:S01]  /*1f170*/  LDSM.16.M88.4 R24, [R227+0xf000] ;  /* 0x00f00000e318783b */ /* 0x000ea20000000200 */
[----:B------:R-:W3:Y:S04]  /*1f180*/  S2R R189, SR_TID.X ;  /* 0x0000000000bd7919 */ /* 0x000ee80000002100 */
[C---:B-1----:R-:W-:Y:S06]  /*1f190*/  HMMA.16816.F32.BF16 R12, R32.reuse, R28, R12 ;  /* 0x0000001c200c723c */ /* 0x042fec000004180c */
[----:B------:R-:W-:Y:S01]  /*1f1a0*/  HMMA.16816.F32.BF16 R4, R32, R30, R4 ;  /* 0x0000001e2004723c */ /* 0x000fe20000041804 */
[----:B------:R-:W1:Y:S05]  /*1f1b0*/  LDSM.16.M88.4 R28, [R220+0x7000] ;  /* 0x00700000dc1c783b */ /* 0x000e6a0000000200 */
[-C--:B------:R-:W-:Y:S01]  /*1f1c0*/  FMUL.FTZ R20, R20, R167.reuse ;  /* 0x000000a714147220 */ /* 0x080fe20000410000 */
[----:B------:R-:W-:-:S05]  /*1f1d0*/  FMUL.FTZ R21, R21, R167 ;  /* 0x000000a715157220 */ /* 0x000fca0000410000 */
[-C--:B------:R-:W-:Y:S01]  /*1f1e0*/  FMUL.FTZ R16, R16, R167.reuse ;  /* 0x000000a710107220 */ /* 0x080fe20000410000 */
[-C--:B------:R-:W-:Y:S01]  /*1f1f0*/  FMUL.FTZ R17, R17, R167.reuse ;  /* 0x000000a711117220 */ /* 0x080fe20000410000 */
[-C--:B------:R-:W-:Y:S01]  /*1f200*/  FMUL.FTZ R18, R18, R167.reuse ;  /* 0x000000a712127220 */ /* 0x080fe20000410000 */
[-C--:B------:R-:W-:Y:S01]  /*1f210*/  FMUL.FTZ R19, R19, R167.reuse ;  /* 0x000000a713137220 */ /* 0x080fe20000410000 */
[----:B------:R-:W-:Y:S02]  /*1f220*/  MUFU.TANH R168, R20 ;  /* 0x0000001400a87308 */ /* 0x000fe40000002400 */
[----:B------:R-:W-:-:S06]  /*1f230*/  FMUL.FTZ R14, R14, R167 ;  /* 0x000000a70e0e7220 */ /* 0x000fcc0000410000 */
[----:B------:R-:W-:Y:S01]  /*1f240*/  MUFU.TANH R169, R21 ;  /* 0x0000001500a97308 */ /* 0x000fe20000002400 */
[C---:B--2---:R-:W-:Y:S07]  /*1f250*/  HMMA.16816.F32.BF16 R184, R192.reuse, R24, R184 ;  /* 0x00000018c0b8723c */ /* 0x044fee00000418b8 */
[----:B------:R-:W-:Y:S01]  /*1f260*/  MUFU.TANH R20, R16 ;  /* 0x0000001000147308 */ /* 0x000fe20000002400 */
[----:B------:R-:W-:Y:S07]  /*1f270*/  HMMA.16816.F32.BF16 R180, R192, R26, R180 ;  /* 0x0000001ac0b4723c */ /* 0x000fee00000418b4 */
[----:B------:R-:W-:Y:S01]  /*1f280*/  MUFU.TANH R21, R17 ;  /* 0x0000001100157308 */ /* 0x000fe20000002400 */
[----:B------:R-:W-:-:S07]  /*1f290*/  FMUL.FTZ R23, R23, R167 ;  /* 0x000000a717177220 */ /* 0x000fce0000410000 */
[----:B------:R-:W-:Y:S08]  /*1f2a0*/  MUFU.TANH R171, R18 ;  /* 0x0000001200ab7308 */ /* 0x000ff00000002400 */
[----:B------:R2:W-:Y:S08]  /*1f2b0*/  MUFU.TANH R170, R19 ;  /* 0x0000001300aa7308 */ /* 0x0005f00000002400 */
[----:B------:R3:W-:Y:S01]  /*1f2c0*/  MUFU.TANH R27, R14 ;  /* 0x0000000e001b7308 */ /* 0x0007e20000002400 */
[----:B--2---:R-:W2:Y:S07]  /*1f2d0*/  LDSM.16.M88.4 R16, [R227+0xf800] ;  /* 0x00f80000e310783b */ /* 0x004eae0000000200 */
[----:B------:R-:W4:Y:S01]  /*1f2e0*/  MUFU.TANH R23, R23 ;  /* 0x0000001700177308 */ /* 0x000f220000002400 */
[----:B---3--:R-:W-:-:S02]  /*1f2f0*/  IMAD.SHL.U32 R14, R189, 0x2, RZ ;  /* 0x00000002bd0e7824 */ /* 0x008fc400078e00ff */
[----:B------:R-:W-:-:S03]  /*1f300*/  FMUL.FTZ R5, R5, R167 ;  /* 0x000000a705057220 */ /* 0x000fc60000410000 */
[----:B------:R-:W-:Y:S02]  /*1f310*/  LOP3.LUT R14, R14, 0x6, RZ, 0xc0, !PT ;  /* 0x000000060e0e7812 */ /* 0x000fe400078ec0ff */
[----:B------:R3:W-:Y:S03]  /*1f320*/  MUFU.TANH R25, R5 ;  /* 0x0000000500197308 */ /* 0x0007e60000002400 */
[----:B------:R-:W-:Y:S02]  /*1f330*/  IMAD R14, R250, 0x40, R14 ;  /* 0x00000040fa0e7824 */ /* 0x000fe400078e020e */
[-C--:B------:R-:W-:Y:S01]  /*1f340*/  FMUL.FTZ R4, R4, R167.reuse ;  /* 0x000000a704047220 */ /* 0x080fe20000410000 */
[----:B-1----:R-:W-:Y:S01]  /*1f350*/  HMMA.16816.F32.BF16 R184, R32, R28, R184 ;  /* 0x0000001c20b8723c */ /* 0x002fe200000418b8 */
[-C--:B------:R-:W-:Y:S01]  /*1f360*/  FMUL.FTZ R12, R12, R167.reuse ;  /* 0x000000a70c0c7220 */ /* 0x080fe20000410000 */
[----:B------:R-:W-:Y:S01]  /*1f370*/  FMUL.FTZ R13, R13, R167 ;  /* 0x000000a70d0d7220 */ /* 0x000fe20000410000 */
[----:B------:R1:W-:Y:S01]  /*1f380*/  MUFU.TANH R28, R4 ;  /* 0x00000004001c7308 */ /* 0x0003e20000002400 */
[----:B---3--:R-:W-:-:S07]  /*1f390*/  VIADD R5, R14, 0x1 ;  /* 0x000000010e057836 */ /* 0x008fce0000000000 */
[----:B------:R4:W3:Y:S01]  /*1f3a0*/  MUFU.TANH R24, R12 ;  /* 0x0000000c00187308 */ /* 0x0008e20000002400 */
[-C--:B------:R-:W-:Y:S01]  /*1f3b0*/  FMUL.FTZ R15, R15, R167.reuse ;  /* 0x000000a70f0f7220 */ /* 0x080fe20000410000 */
[----:B------:R-:W-:Y:S01]  /*1f3c0*/  FMUL.FTZ R6, R6, R167 ;  /* 0x000000a706067220 */ /* 0x000fe20000410000 */
[----:B-1----:R-:W-:-:S05]  /*1f3d0*/  I2FP.F32.S32 R4, R5 ;  /* 0x0000000500047245 */ /* 0x002fca0000201400 */
[----:B------:R1:W5:Y:S01]  /*1f3e0*/  MUFU.TANH R26, R13 ;  /* 0x0000000d001a7308 */ /* 0x0003620000002400 */
[----:B------:R-:W-:Y:S01]  /*1f3f0*/  ISETP.GE.AND P6, PT, R5, R2, PT ;  /* 0x000000020500720c */ /* 0x000fe20003fc6270 */
[----:B------:R-:W-:Y:S01]  /*1f400*/  FMUL.FTZ R7, R7, R167 ;  /* 0x000000a707077220 */ /* 0x000fe20000410000 */
[----:B------:R-:W-:Y:S01]  /*1f410*/  ISETP.GE.AND P5, PT, R5, R3, PT ;  /* 0x000000030500720c */ /* 0x000fe20003fa6270 */
[----:B------:R-:W-:Y:S02]  /*1f420*/  VIADD R5, R14, 0x8 ;  /* 0x000000080e057836 */ /* 0x000fe40000000000 */
[CC--:B----4-:R-:W-:Y:S02]  /*1f430*/  FFMA.FTZ R12, R0.reuse, R4.reuse, R23 ;  /* 0x00000004000c7223 */ /* 0x0d0fe40000010017 */
[----:B------:R4:W5:Y:S01]  /*1f440*/  MUFU.TANH R188, R15 ;  /* 0x0000000f00bc7308 */ /* 0x0009620000002400 */
[----:B-1----:R-:W-:Y:S02]  /*1f450*/  FFMA.FTZ R13, R0, R4, R169 ;  /* 0x00000004000d7223 */ /* 0x002fe400000100a9 */
[----:B------:R-:W-:-:S05]  /*1f460*/  FSEL R12, R12, -INF , !P5 ;  /* 0xff8000000c0c7808 */ /* 0x000fca0006800000 */
[----:B------:R-:W1:Y:S01]  /*1f470*/  MUFU.TANH R29, R6 ;  /* 0x00000006001d7308 */ /* 0x000e620000002400 */
[----:B------:R-:W-:Y:S02]  /*1f480*/  ISETP.GE.AND P5, PT, R5, R3, PT ;  /* 0x000000030500720c */ /* 0x000fe40003fa6270 */
[----:B------:R-:W-:Y:S02]  /*1f490*/  FSEL R13, R13, -INF , !P6 ;  /* 0xff8000000d0d7808 */ /* 0x000fe40007000000 */
[----:B------:R-:W-:Y:S02]  /*1f4a0*/  ISETP.GE.AND P6, PT, R5, R2, PT ;  /* 0x000000020500720c */ /* 0x000fe40003fc6270 */
[----:B----4-:R-:W-:Y:S01]  /*1f4b0*/  I2FP.F32.S32 R15, R5 ;  /* 0x00000005000f7245 */ /* 0x010fe20000201400 */
[----:B------:R4:W1:Y:S01]  /*1f4c0*/  MUFU.TANH R166, R7 ;  /* 0x0000000700a67308 */ /* 0x0008620000002400 */
[----:B--2---:R-:W-:Y:S03]  /*1f4d0*/  HMMA.16816.F32.BF16 R176, R192, R16, R176 ;  /* 0x00000010c0b0723c */ /* 0x004fe600000418b0 */
[CC--:B------:R-:W-:Y:S01]  /*1f4e0*/  FFMA.FTZ R20, R0.reuse, R15.reuse, R20 ;  /* 0x0000000f00147223 */ /* 0x0c0fe20000010014 */
[----:B------:R-:W-:-:S03]  /*1f4f0*/  FFMA.FTZ R15, R0, R15, R171 ;  /* 0x0000000f000f7223 */ /* 0x000fc600000100ab */
[----:B------:R-:W-:Y:S01]  /*1f500*/  VIADD R17, R14, 0x9 ;  /* 0x000000090e117836 */ /* 0x000fe20000000000 */
[----:B----4-:R-:W2:Y:S04]  /*1f510*/  LDSM.16.M88.4 R4, [R220+0x7800] ;  /* 0x00780000dc04783b */ /* 0x010ea80000000200 */
[----:B------:R-:W-:Y:S01]  /*1f520*/  I2FP.F32.S32 R16, R17 ;  /* 0x0000001100107245 */ /* 0x000fe20000201400 */
[----:B------:R-:W-:Y:S01]  /*1f530*/  HMMA.16816.F32.BF16 R180, R32, R30, R180 ;  /* 0x0000001e20b4723c */ /* 0x000fe200000418b4 */
[----:B------:R-:W-:Y:S01]  /*1f540*/  FSEL R23, R20, -INF , !P6 ;  /* 0xff80000014177808 */ /* 0x000fe20007000000 */
[----:B------:R-:W-:Y:S01]  /*1f550*/  VIADD R20, R14, 0x10 ;  /* 0x000000100e147836 */ /* 0x000fe20000000000 */
[----:B------:R-:W-:-:S03]  /*1f560*/  FSEL R15, R15, -INF , !P5 ;  /* 0xff8000000f0f7808 */ /* 0x000fc60006800000 */
[----:B------:R-:W-:Y:S01]  /*1f570*/  HMMA.16816.F32.BF16 R172, R192, R18, R172 ;  /* 0x00000012c0ac723c */ /* 0x000fe200000418ac */
[C---:B------:R-:W-:Y:S01]  /*1f580*/  ISETP.GE.AND P6, PT, R17.reuse, R2, PT ;  /* 0x000000021100720c */ /* 0x040fe20003fc6270 */
[----:B------:R-:W-:Y:S01]  /*1f590*/  FMUL.FTZ R169, R184, R167 ;  /* 0x000000a7b8a97220 */ /* 0x000fe20000410000 */
[----:B------:R-:W-:Y:S01]  /*1f5a0*/  ISETP.GE.AND P5, PT, R17, R3, PT ;  /* 0x000000031100720c */ /* 0x000fe20003fa6270 */
[CC--:B------:R-:W-:Y:S01]  /*1f5b0*/  FFMA.FTZ R17, R0.reuse, R16.reuse, R21 ;  /* 0x0000001000117223 */ /* 0x0c0fe20000010015 */
[----:B------:R-:W-:Y:S01]  /*1f5c0*/  FFMA.FTZ R16, R0, R16, R170 ;  /* 0x0000001000107223 */ /* 0x000fe200000100aa */
[----:B------:R-:W-:Y:S01]  /*1f5d0*/  I2FP.F32.S32 R21, R20 ;  /* 0x0000001400157245 */ /* 0x000fe20000201400 */
[----:B------:R-:W-:-:S04]  /*1f5e0*/  DEPBAR.LE SB0, 0x0 ;  /* 0x000080000000791a */ /* 0x000fc80000000000 */
[----:B------:R-:W-:Y:S02]  /*1f5f0*/  FSEL R17, R17, -INF , !P6 ;  /* 0xff80000011117808 */ /* 0x000fe40007000000 */
[----:B------:R-:W-:Y:S01]  /*1f600*/  FSEL R16, R16, -INF , !P5 ;  /* 0xff80000010107808 */ /* 0x000fe20006800000 */
[----:B------:R-:W-:Y:S01]  /*1f610*/  FFMA.FTZ R27, R0, R21, R27 ;  /* 0x00000015001b7223 */ /* 0x000fe2000001001b */
[C---:B------:R-:W-:Y:S02]  /*1f620*/  ISETP.GE.AND P6, PT, R20.reuse, R2, PT ;  /* 0x000000021400720c */ /* 0x040fe40003fc6270 */
[----:B------:R-:W-:Y:S01]  /*1f630*/  ISETP.GE.AND P5, PT, R20, R3, PT ;  /* 0x000000031400720c */ /* 0x000fe20003fa6270 */
[----:B---3--:R-:W-:Y:S01]  /*1f640*/  FFMA.FTZ R20, R0, R21, R24 ;  /* 0x0000001500147223 */ /* 0x008fe20000010018 */
[----:B------:R-:W-:Y:S02]  /*1f650*/  VIADD R21, R14, 0x11 ;  /* 0x000000110e157836 */ /* 0x000fe40000000000 */
[----:B------:R-:W-:-:S03]  /*1f660*/  FSEL R27, R27, -INF , !P5 ;  /* 0xff8000001b1b7808 */ /* 0x000fc60006800000 */
[----:B------:R-:W-:Y:S02]  /*1f670*/  I2FP.F32.S32 R24, R21 ;  /* 0x0000001500187245 */ /* 0x000fe40000201400 */
[----:B------:R-:W-:Y:S02]  /*1f680*/  FSEL R20, R20, -INF , !P6 ;  /* 0xff80000014147808 */ /* 0x000fe40007000000 */
[C---:B------:R-:W-:Y:S02]  /*1f690*/  ISETP.GE.AND P6, PT, R21.reuse, R2, PT ;  /* 0x000000021500720c */ /* 0x040fe40003fc6270 */
[----:B------:R-:W-:Y:S01]  /*1f6a0*/  ISETP.GE.AND P5, PT, R21, R3, PT ;  /* 0x000000031500720c */ /* 0x000fe20003fa6270 */
[CC--:B-----5:R-:W-:Y:S01]  /*1f6b0*/  FFMA.FTZ R21, R0.reuse, R24.reuse, R26 ;  /* 0x0000001800157223 */ /* 0x0e0fe2000001001a */
[----:B------:R-:W-:Y:S01]  /*1f6c0*/  FFMA.FTZ R26, R0, R24, R188 ;  /* 0x00000018001a7223 */ /* 0x000fe200000100bc */
[----:B------:R-:W-:Y:S01]  /*1f6d0*/  VIADD R24, R14, 0x18 ;  /* 0x000000180e187836 */ /* 0x000fe20000000000 */
[----:B--2---:R-:W-:Y:S01]  /*1f6e0*/  HMMA.16816.F32.BF16 R176, R32, R4, R176 ;  /* 0x0000000420b0723c */ /* 0x004fe200000418b0 */
[----:B------:R-:W-:Y:S01]  /*1f6f0*/  FMUL.FTZ R31, R186, R167 ;  /* 0x000000a7ba1f7220 */ /* 0x000fe20000410000 */
[----:B------:R-:W-:-:S02]  /*1f700*/  FSEL R21, R21, -INF , !P6 ;  /* 0xff80000015157808 */ /* 0x000fc40007000000 */
[----:B------:R-:W-:Y:S02]  /*1f710*/  FSEL R26, R26, -INF , !P5 ;  /* 0xff8000001a1a7808 */ /* 0x000fe40006800000 */
[----:B------:R-:W-:Y:S01]  /*1f720*/  ISETP.GE.AND P6, PT, R24, R2, PT ;  /* 0x000000021800720c */ /* 0x000fe20003fc6270 */
[----:B------:R-:W-:Y:S01]  /*1f730*/  VIADD R4, R14, 0x19 ;  /* 0x000000190e047836 */ /* 0x000fe20000000000 */
[----:B------:R-:W-:Y:S02]  /*1f740*/  ISETP.GE.AND P5, PT, R24, R3, PT ;  /* 0x000000031800720c */ /* 0x000fe40003fa6270 */
[----:B------:R-:W-:Y:S01]  /*1f750*/  I2FP.F32.S32 R24, R24 ;  /* 0x0000001800187245 */ /* 0x000fe20000201400 */
[-C--:B------:R-:W-:Y:S01]  /*1f760*/  FMUL.FTZ R30, R185, R167.reuse ;  /* 0x000000a7b91e7220 */ /* 0x080fe20000410000 */
[-C--:B------:R-:W-:Y:S01]  /*1f770*/  FMUL.FTZ R182, R182, R167.reuse ;  /* 0x000000a7b6b67220 */ /* 0x080fe20000410000 */
[----:B------:R-:W-:Y:S01]  /*1f780*/  I2FP.F32.S32 R5, R4 ;  /* 0x0000000400057245 */ /* 0x000fe20000201400 */
[----:B------:R-:W2:Y:S01]  /*1f790*/  MUFU.TANH R169, R169 ;  /* 0x000000a900a97308 */ /* 0x000ea20000002400 */
[CC--:B------:R-:W-:Y:S01]  /*1f7a0*/  FFMA.FTZ R18, R0.reuse, R24.reuse, R28 ;  /* 0x0000001800127223 */ /* 0x0c0fe2000001001c */
[----:B-1----:R-:W-:Y:S01]  /*1f7b0*/  FFMA.FTZ R29, R0, R24, R29 ;  /* 0x00000018001d7223 */ /* 0x002fe2000001001d */
[-C--:B------:R-:W-:Y:S01]  /*1f7c0*/  FMUL.FTZ R170, R187, R167.reuse ;  /* 0x000000a7bbaa7220 */ /* 0x080fe20000410000 */
[----:B------:R-:W-:-:S04]  /*1f7d0*/  FMUL.FTZ R19, R183, R167 ;  /* 0x000000a7b7137220 */ /* 0x000fc80000410000 */
[----:B------:R-:W1:Y:S01]  /*1f7e0*/  MUFU.TANH R31, R31 ;  /* 0x0000001f001f7308 */ /* 0x000e620000002400 */
[----:B------:R-:W-:Y:S01]  /*1f7f0*/  FSEL R183, R18, -INF , !P6 ;  /* 0xff80000012b77808 */ /* 0x000fe20007000000 */
[----:B------:R-:W-:Y:S01]  /*1f800*/  FFMA.FTZ R24, R0, R5, R166 ;  /* 0x0000000500187223 */ /* 0x000fe200000100a6 */
[----:B------:R-:W-:-:S05]  /*1f810*/  ISETP.GE.AND P6, PT, R4, R2, PT ;  /* 0x000000020400720c */ /* 0x000fca0003fc6270 */
[----:B------:R-:W3:Y:S01]  /*1f820*/  MUFU.TANH R30, R30 ;  /* 0x0000001e001e7308 */ /* 0x000ee20000002400 */
[----:B------:R-:W-:-:S07]  /*1f830*/  FMUL.FTZ R171, R180, R167 ;  /* 0x000000a7b4ab7220 */ /* 0x000fce0000410000 */
[----:B------:R4:W-:Y:S08]  /*1f840*/  MUFU.TANH R28, R182 ;  /* 0x000000b6001c7308 */ /* 0x0009f00000002400 */
[----:B------:R-:W5:Y:S01]  /*1f850*/  MUFU.TANH R170, R170 ;  /* 0x000000aa00aa7308 */ /* 0x000f620000002400 */
[----:B----4-:R-:W-:Y:S01]  /*1f860*/  FFMA.FTZ R182, R0, R5, R25 ;  /* 0x0000000500b67223 */ /* 0x010fe20000010019 */
[----:B------:R-:W-:-:S02]  /*1f870*/  FSEL R25, R29, -INF , !P5 ;  /* 0xff8000001d197808 */ /* 0x000fc40006800000 */
[----:B------:R-:W-:Y:S01]  /*1f880*/  ISETP.GE.AND P5, PT, R4, R3, PT ;  /* 0x000000030400720c */ /* 0x000fe20003fa6270 */
[C---:B------:R-:W-:Y:S02]  /*1f890*/  VIADD R4, R14.reuse, 0x20 ;  /* 0x000000200e047836 */ /* 0x040fe40000000000 */
[----:B------:R-:W-:Y:S01]  /*1f8a0*/  VIADD R29, R14, 0x21 ;  /* 0x000000210e1d7836 */ /* 0x000fe20000000000 */
[----:B------:R-:W-:Y:S02]  /*1f8b0*/  FSEL R182, R182, -INF , !P6 ;  /* 0xff800000b6b67808 */ /* 0x000fe40007000000 */
[----:B------:R-:W-:Y:S02]  /*1f8c0*/  I2FP.F32.S32 R166, R4 ;  /* 0x0000000400a67245 */ /* 0x000fe40000201400 */
[----:B------:R-:W-:Y:S01]  /*1f8d0*/  FSEL R24, R24, -INF , !P5 ;  /* 0xff80000018187808 */ /* 0x000fe20006800000 */
[----:B------:R-:W4:Y:S01]  /*1f8e0*/  MUFU.TANH R171, R171 ;  /* 0x000000ab00ab7308 */ /* 0x000f220000002400 */
[----:B------:R-:W-:-:S02]  /*1f8f0*/  ISETP.GE.AND P6, PT, R4, R2, PT ;  /* 0x000000020400720c */ /* 0x000fc40003fc6270 */
[----:B------:R-:W-:Y:S02]  /*1f900*/  ISETP.GE.AND P5, PT, R4, R3, PT ;  /* 0x000000030400720c */ /* 0x000fe40003fa6270 */
[----:B------:R-:W-:Y:S01]  /*1f910*/  HMMA.16816.F32.BF16 R4, R32, R6, R172 ;  /* 0x000000062004723c */ /* 0x000fe200000418ac */
[CC--:B--2---:R-:W-:Y:S01]  /*1f920*/  FFMA.FTZ R169, R0.reuse, R166.reuse, R169 ;  /* 0x000000a600a97223 */ /* 0x0c4fe200000100a9 */
[----:B-1----:R-:W-:Y:S01]  /*1f930*/  FFMA.FTZ R190, R0, R166, R31 ;  /* 0x000000a600be7223 */ /* 0x002fe2000001001f */
[----:B------:R-:W-:-:S04]  /*1f940*/  FMUL.FTZ R180, R181, R167 ;  /* 0x000000a7b5b47220 */ /* 0x000fc80000410000 */
[----:B------:R-:W-:Y:S01]  /*1f950*/  I2FP.F32.S32 R32, R29 ;  /* 0x0000001d00207245 */ /* 0x000fe20000201400 */
[----:B------:R-:W1:Y:S01]  /*1f960*/  MUFU.TANH R19, R19 ;  /* 0x0000001300137308 */ /* 0x000e620000002400 */
[----:B------:R-:W-:-:S03]  /*1f970*/  FSEL R193, R169, -INF , !P6 ;  /* 0xff800000a9c17808 */ /* 0x000fc60007000000 */
[----:B---3--:R-:W-:Y:S01]  /*1f980*/  FFMA.FTZ R194, R0, R32, R30 ;  /* 0x0000002000c27223 */ /* 0x008fe2000001001e */
[----:B------:R-:W-:Y:S01]  /*1f990*/  VIADD R30, R14, 0x28 ;  /* 0x000000280e1e7836 */ /* 0x000fe20000000000 */
[----:B------:R-:W-:Y:S01]  /*1f9a0*/  FSEL R190, R190, -INF , !P5 ;  /* 0xff800000bebe7808 */ /* 0x000fe20006800000 */
[----:B------:R-:W-:Y:S01]  /*1f9b0*/  FMUL.FTZ R18, R176, R167 ;  /* 0x000000a7b0127220 */ /* 0x000fe20000410000 */
[C---:B------:R-:W-:Y:S02]  /*1f9c0*/  ISETP.GE.AND P6, PT, R29.reuse, R2, PT ;  /* 0x000000021d00720c */ /* 0x040fe40003fc6270 */
[----:B------:R-:W-:Y:S01]  /*1f9d0*/  ISETP.GE.AND P5, PT, R29, R3, PT ;  /* 0x000000031d00720c */ /* 0x000fe20003fa6270 */
[----:B------:R-:W-:Y:S01]  /*1f9e0*/  FMUL.FTZ R29, R178, R167 ;  /* 0x000000a7b21d7220 */ /* 0x000fe20000410000 */
[----:B------:R-:W2:Y:S01]  /*1f9f0*/  MUFU.TANH R180, R180 ;  /* 0x000000b400b47308 */ /* 0x000ea20000002400 */
[----:B-----5:R-:W-:Y:S01]  /*1fa00*/  FFMA.FTZ R170, R0, R32, R170 ;  /* 0x0000002000aa7223 */ /* 0x020fe200000100aa */
[----:B------:R-:W-:Y:S01]  /*1fa10*/  I2FP.F32.S32 R188, R30 ;  /* 0x0000001e00bc7245 */ /* 0x000fe20000201400 */
[----:B------:R-:W-:-:S02]  /*1fa20*/  VIADD R32, R14, 0x29 ;  /* 0x000000290e207836 */ /* 0x000fc40000000000 */
[-C--:B------:R-:W-:Y:S01]  /*1fa30*/  FMUL.FTZ R177, R177, R167.reuse ;  /* 0x000000a7b1b17220 */ /* 0x080fe20000410000 */
[----:B------:R-:W-:Y:S02]  /*1fa40*/  FMUL.FTZ R179, R179, R167 ;  /* 0x000000a7b3b37220 */ /* 0x000fe40000410000 */
[----:B------:R-:W3:Y:S01]  /*1fa50*/  MUFU.TANH R18, R18 ;  /* 0x0000001200127308 */ /* 0x000ee20000002400 */
[-C--:B----4-:R-:W-:Y:S01]  /*1fa60*/  FFMA.FTZ R171, R0, R188.reuse, R171 ;  /* 0x000000bc00ab7223 */ /* 0x090fe200000100ab */
[----:B------:R-:W-:Y:S01]  /*1fa70*/  FSEL R189, R170, -INF , !P5 ;  /* 0xff800000aabd7808 */ /* 0x000fe20006800000 */
[----:B------:R-:W-:Y:S01]  /*1fa80*/  FFMA.FTZ R188, R0, R188, R28 ;  /* 0x000000bc00bc7223 */ /* 0x000fe2000001001c */
[----:B------:R-:W-:-:S04]  /*1fa90*/  I2FP.F32.S32 R33, R32 ;  /* 0x0000002000217245 */ /* 0x000fc80000201400 */
[----:B------:R-:W4:Y:S01]  /*1faa0*/  MUFU.TANH R29, R29 ;  /* 0x0000001d001d7308 */ /* 0x000f220000002400 */
[----:B------:R-:W-:Y:S02]  /*1fab0*/  ISETP.GE.AND P5, PT, R30, R3, PT ;  /* 0x000000031e00720c */ /* 0x000fe40003fa6270 */
[----:B------:R-:W-:Y:S02]  /*1fac0*/  FSEL R194, R194, -INF , !P6 ;  /* 0xff800000c2c27808 */ /* 0x000fe40007000000 */
[----:B------:R-:W-:Y:S01]  /*1fad0*/  ISETP.GE.AND P6, PT, R30, R2, PT ;  /* 0x000000021e00720c */ /* 0x000fe20003fc6270 */
[----:B------:R-:W-:Y:S01]  /*1fae0*/  VIADD R30, R14, 0x30 ;  /* 0x000000300e1e7836 */ /* 0x000fe20000000000 */
[----:B------:R-:W-:Y:S01]  /*1faf0*/  FSEL R188, R188, -INF , !P5 ;  /* 0xff800000bcbc7808 */ /* 0x000fe20006800000 */
[----:B------:R-:W5:Y:S01]  /*1fb00*/  MUFU.TANH R31, R177 ;  /* 0x000000b1001f7308 */ /* 0x000f620000002400 */
[----:B-1----:R-:W-:Y:S01]  /*1fb10*/  FFMA.FTZ R19, R0, R33, R19 ;  /* 0x0000002100137223 */ /* 0x002fe20000010013 */
[----:B------:R-:W-:-:S02]  /*1fb20*/  ISETP.GE.AND P5, PT, R32, R3, PT ;  /* 0x000000032000720c */ /* 0x000fc40003fa6270 */
[----:B------:R-:W-:-:S04]  /*1fb30*/  FSEL R192, R171, -INF , !P6 ;  /* 0xff800000abc07808 */ /* 0x000fc80007000000 */
[----:B------:R-:W1:Y:S01]  /*1fb40*/  MUFU.TANH R28, R179 ;  /* 0x000000b3001c7308 */ /* 0x000e620000002400 */
[----:B------:R-:W-:Y:S01]  /*1fb50*/  ISETP.GE.AND P6, PT, R32, R2, PT ;  /* 0x000000022000720c */ /* 0x000fe20003fc6270 */
[----:B------:R-:W-:Y:S01]  /*1fb60*/  FMUL.FTZ R4, R4, R167 ;  /* 0x000000a704047220 */ /* 0x000fe20000410000 */
[----:B------:R-:W-:Y:S01]  /*1fb70*/  I2FP.F32.S32 R32, R30 ;  /* 0x0000001e00207245 */ /* 0x000fe20000201400 */
[----:B--2---:R-:W-:Y:S01]  /*1fb80*/  FFMA.FTZ R180, R0, R33, R180 ;  /* 0x0000002100b47223 */ /* 0x004fe200000100b4 */
[----:B------:R-:W-:Y:S01]  /*1fb90*/  FSEL R187, R19, -INF , !P5 ;  /* 0xff80000013bb7808 */ /* 0x000fe20006800000 */
[-C--:B------:R-:W-:Y:S01]  /*1fba0*/  FMUL.FTZ R6, R6, R167.reuse ;  /* 0x000000a706067220 */ /* 0x080fe20000410000 */
[----:B------:R-:W-:Y:S02]  /*1fbb0*/  VIADD R19, R14, 0x31 ;  /* 0x000000310e137836 */ /* 0x000fe40000000000 */
[-C--:B---3--:R-:W-:Y:S01]  /*1fbc0*/  FFMA.FTZ R176, R0, R32.reuse, R18 ;  /* 0x0000002000b07223 */ /* 0x088fe20000010012 */
[----:B------:R-:W-:Y:S01]  /*1fbd0*/  FSEL R191, R180, -INF , !P6 ;  /* 0xff800000b4bf7808 */ /* 0x000fe20007000000 */
[----:B------:R-:W-:Y:S01]  /*1fbe0*/  FMUL.FTZ R18, R22, R167 ;  /* 0x000000a716127220 */ /* 0x000fe20000410000 */
[----:B----4-:R-:W-:Y:S01]  /*1fbf0*/  FFMA.FTZ R29, R0, R32, R29 ;  /* 0x00000020001d7223 */ /* 0x010fe2000001001d */
[----:B------:R-:W2:Y:S01]  /*1fc00*/  MUFU.TANH R4, R4 ;  /* 0x0000000400047308 */ /* 0x000ea20000002400 */
[----:B------:R-:W-:-:S02]  /*1fc10*/  ISETP.GE.AND P6, PT, R30, R2, PT ;  /* 0x000000021e00720c */ /* 0x000fc40003fc6270 */
[----:B------:R-:W-:Y:S02]  /*1fc20*/  ISETP.GE.AND P5, PT, R30, R3, PT ;  /* 0x000000031e00720c */ /* 0x000fe40003fa6270 */
[----:B------:R-:W-:-:S03]  /*1fc30*/  I2FP.F32.S32 R22, R19 ;  /* 0x0000001300167245 */ /* 0x000fc60000201400 */
[----:B------:R-:W3:Y:S01]  /*1fc40*/  MUFU.TANH R6, R6 ;  /* 0x0000000600067308 */ /* 0x000ee20000002400 */
[----:B------:R-:W-:Y:S01]  /*1fc50*/  FSEL R176, R176, -INF , !P6 ;  /* 0xff800000b0b07808 */ /* 0x000fe20007000000 */
[CC--:B-----5:R-:W-:Y:S01]  /*1fc60*/  FFMA.FTZ R31, R0.reuse, R22.reuse, R31 ;  /* 0x00000016001f7223 */ /* 0x0e0fe2000001001f */
[----:B------:R-:W-:Y:S01]  /*1fc70*/  FSEL R171, R29, -INF , !P5 ;  /* 0xff8000001dab7808 */ /* 0x000fe20006800000 */
[----:B-1----:R-:W-:Y:S01]  /*1fc80*/  FFMA.FTZ R28, R0, R22, R28 ;  /* 0x00000016001c7223 */ /* 0x002fe2000001001c */
[----:B------:R-:W-:Y:S01]  /*1fc90*/  ISETP.GE.AND P6, PT, R19, R2, PT ;  /* 0x000000021300720c */ /* 0x000fe20003fc6270 */
[----:B------:R-:W-:Y:S01]  /*1fca0*/  FMUL.FTZ R5, R5, R167 ;  /* 0x000000a705057220 */ /* 0x000fe20000410000 */
[----:B------:R-:W-:Y:S01]  /*1fcb0*/  ISETP.GE.AND P5, PT, R19, R3, PT ;  /* 0x000000031300720c */ /* 0x000fe20003fa6270 */
[----:B------:R-:W-:Y:S01]  /*1fcc0*/  VIADD R19, R14, 0x38 ;  /* 0x000000380e137836 */ /* 0x000fe20000000000 */
[----:B------:R-:W1:Y:S01]  /*1fcd0*/  MUFU.TANH R18, R18 ;  /* 0x0000001200127308 */ /* 0x000e620000002400 */
[----:B------:R-:W-:Y:S01]  /*1fce0*/  FMUL.FTZ R7, R7, R167 ;  /* 0x000000a707077220 */ /* 0x000fe20000410000 */
[----:B------:R-:W-:-:S02]  /*1fcf0*/  FSEL R175, R31, -INF , !P6 ;  /* 0xff8000001faf7808 */ /* 0x000fc40007000000 */
[----:B------:R-:W-:Y:S02]  /*1fd00*/  FSEL R170, R28, -INF , !P5 ;  /* 0xff8000001caa7808 */ /* 0x000fe40006800000 */
[C---:B------:R-:W-:Y:S02]  /*1fd10*/  ISETP.GE.AND P6, PT, R19.reuse, R2, PT ;  /* 0x000000021300720c */ /* 0x040fe40003fc6270 */
[----:B------:R-:W-:Y:S01]  /*1fd20*/  I2FP.F32.S32 R29, R19 ;  /* 0x00000013001d7245 */ /* 0x000fe20000201400 */
[----:B------:R-:W4:Y:S01]  /*1fd30*/  MUFU.TANH R5, R5 ;  /* 0x0000000500057308 */ /* 0x000f220000002400 */
[----:B------:R-:W-:Y:S01]  /*1fd40*/  BAR.SYNC.DEFER_BLOCKING 0x0 ;  /* 0x0000000000007b1d */ /* 0x000fe20000010000 */
[----:B------:R-:W-:-:S06]  /*1fd50*/  ISETP.GE.AND P5, PT, R19, R3, PT ;  /* 0x000000031300720c */ /* 0x000fcc0003fa6270 */
[----:B------:R5:W4:Y:S01]  /*1fd60*/  MUFU.TANH R19, R7 ;  /* 0x0000000700137308 */ /* 0x000b220000002400 */
[----:B------:R-:W-:Y:S01]  /*1fd70*/  I2FP.F32.S32 R22, R14 ;  /* 0x0000000e00167245 */ /* 0x000fe20000201400 */
[CC--:B--2---:R-:W-:Y:S01]  /*1fd80*/  FFMA.FTZ R4, R0.reuse, R29.reuse, R4 ;  /* 0x0000001d00047223 */ /* 0x0c4fe20000010004 */
[----:B---3--:R-:W-:-:S03]  /*1fd90*/  FFMA.FTZ R6, R0, R29, R6 ;  /* 0x0000001d00067223 */ /* 0x008fc60000010006 */
[-C--:B------:R-:W-:Y:S01]  /*1fda0*/  FFMA.FTZ R168, R0, R22.reuse, R168 ;  /* 0x0000001600a87223 */ /* 0x080fe200000100a8 */
[----:B------:R-:W-:Y:S01]  /*1fdb0*/  FSEL R173, R4, -INF , !P6 ;  /* 0xff80000004ad7808 */ /* 0x000fe20007000000 */
[----:B-1----:R-:W-:Y:S01]  /*1fdc0*/  FFMA.FTZ R18, R0, R22, R18 ;  /* 0x0000001600127223 */ /* 0x002fe20000010012 */
[----:B------:R-:W-:Y:S02]  /*1fdd0*/  ISETP.GE.AND P6, PT, R14, R2, PT ;  /* 0x000000020e00720c */ /* 0x000fe40003fc6270 */
[----:B------:R-:W-:Y:S01]  /*1fde0*/  FSEL R28, R6, -INF , !P5 ;  /* 0xff800000061c7808 */ /* 0x000fe20006800000 */
[C---:B-----5:R-:W-:Y:S01]  /*1fdf0*/  VIADD R7, R14.reuse, 0x39 ;  /* 0x000000390e077836 */ /* 0x060fe20000000000 */
[----:B------:R-:W-:-:S04]  /*1fe00*/  ISETP.GE.AND P5, PT, R14, R3, PT ;  /* 0x000000030e00720c */ /* 0x000fc80003fa6270 */
[----:B------:R-:W-:Y:S02]  /*1fe10*/  I2FP.F32.S32 R6, R7 ;  /* 0x0000000700067245 */ /* 0x000fe40000201400 */
[----:B------:R-:W-:Y:S02]  /*1fe20*/  FSEL R4, R168, -INF , !P6 ;  /* 0xff800000a8047808 */ /* 0x000fe40007000000 */
[C---:B------:R-:W-:Y:S01]  /*1fe30*/  ISETP.GE.AND P6, PT, R7.reuse, R2, PT ;  /* 0x000000020700720c */ /* 0x040fe20003fc6270 */
[-C--:B----4-:R-:W-:Y:S01]  /*1fe40*/  FFMA.FTZ R5, R0, R6.reuse, R5 ;  /* 0x0000000600057223 */ /* 0x090fe20000010005 */
[----:B------:R-:W-:Y:S01]  /*1fe50*/  FSEL R2, R18, -INF , !P5 ;  /* 0xff80000012027808 */ /* 0x000fe20006800000 */
[----:B------:R-:W-:Y:S01]  /*1fe60*/  FFMA.FTZ R19, R0, R6, R19 ;  /* 0x0000000600137223 */ /* 0x000fe20000010013 */
[----:B------:R-:W-:Y:S01]  /*1fe70*/  ISETP.GE.AND P5, PT, R7, R3, PT ;  /* 0x000000030700720c */ /* 0x000fe20003fa6270 */
[----:B------:R-:W-:Y:S01]  /*1fe80*/  BSSY B1, `(.L_x_3631) ;  /* 0x00000ec000017945 */ /* 0x000fe20003800000 */
[----:B------:R-:W-:Y:S01]  /*1fe90*/  IMAD.MOV.U32 R181, RZ, RZ, R200 ;  /* 0x000000ffffb57224 */ /* 0x000fe200078e00c8 */
[----:B------:R-:W-:Y:S01]  /*1fea0*/  FSEL R172, R5, -INF , !P6 ;  /* 0xff80000005ac7808 */ /* 0x000fe20007000000 */
[----:B------:R-:W-:Y:S01]  /*1feb0*/  IMAD.MOV.U32 R180, RZ, RZ, R201 ;  /* 0x000000ffffb47224 */ /* 0x000fe200078e00c9 */
        /* <DEDUP_REMOVED lines=9> */
[C---:B------:R-:W-:Y:S02]  /*1ff50*/  R2UR UR13, R9.reuse ;  /* 0x00000000090d72ca */ /* 0x040fe400000e0000 */
[----:B------:R-:W-:Y:S02]  /*1ff60*/  IABS R7, R5 ;  /* 0x0000000500077213 */ /* 0x000fe40000000000 */
[----:B------:R-:W-:Y:S02]  /*1ff70*/  R2UR UR10, R8 ;  /* 0x00000000080a72ca */ /* 0x000fe400000e0000 */
[----:B------:R-:W-:-:S02]  /*1ff80*/  R2UR UR11, R9 ;  /* 0x00000000090b72ca */ /* 0x000fc400000e0000 */
[----:B------:R-:W-:Y:S02]  /*1ff90*/  R2UR UR8, R8 ;  /* 0x00000000080872ca */ /* 0x000fe400000e0000 */
[----:B------:R-:W-:Y:S02]  /*1ffa0*/  R2UR UR9, R9 ;  /* 0x00000000090972ca */ /* 0x000fe400000e0000 */
[-C--:B--2---:R-:W-:Y:S02]  /*1ffb0*/  IABS R14, R30.reuse ;  /* 0x0000001e000e7213 */ /* 0x084fe40000000000 */
[----:B------:R-:W-:Y:S02]  /*1ffc0*/  IABS R6, R30 ;  /* 0x0000001e00067213 */ /* 0x000fe40000000000 */
[----:B------:R-:W1:Y:S03]  /*1ffd0*/  I2F.RP R18, R14 ;  /* 0x0000000e00127306 */ /* 0x000e660000209400 */
[----:B------:R-:W-:-:S05]  /*1ffe0*/  IMAD.MOV R6, RZ, RZ, -R6 ;  /* 0x000000ffff067224 */ /* 0x000fca00078e0a06 */
[----:B-1----:R-:W1:Y:S02]  /*1fff0*/  MUFU.RCP R18, R18 ;  /* 0x0000001200127308 */ /* 0x002e640000001000 */
[----:B-1----:R-:W-:-:S06]  /*20000*/  VIADD R18, R18, 0xffffffe ;  /* 0x0ffffffe12127836 */ /* 0x002fcc0000000000 */
[----:B------:R-:W1:Y:S02]  /*20010*/  F2I.FTZ.U32.TRUNC.NTZ R19, R18 ;  /* 0x0000001200137305 */ /* 0x000e64000021f000 */
[----:B-1----:R-:W-:Y:S01]  /*20020*/  IMAD.MOV R22, RZ, RZ, -R19 ;  /* 0x000000ffff167224 */ /* 0x002fe200078e0a13 */
[----:B------:R-:W-:-:S03]  /*20030*/  MOV R18, RZ ;  /* 0x000000ff00127202 */ /* 0x000fc60000000f00 */
[----:B------:R-:W-:-:S04]  /*20040*/  IMAD R22, R22, R14, RZ ;  /* 0x0000000e16167224 */ /* 0x000fc800078e02ff */
[----:B------:R-:W-:-:S04]  /*20050*/  IMAD.HI.U32 R22, R19, R22, R18 ;  /* 0x0000001613167227 */ /* 0x000fc800078e0012 */
[C---:B------:R-:W-:Y:S01]  /*20060*/  VIADD R18, R5.reuse, 0xffffffc0 ;  /* 0xffffffc005127836 */ /* 0x040fe20000000000 */
[----:B------:R-:W-:Y:S01]  /*20070*/  LOP3.LUT R5, R5, R30, RZ, 0x3c, !PT ;  /* 0x0000001e05057212 */ /* 0x000fe200078e3cff */
[----:B------:R-:W-:-:S03]  /*20080*/  IMAD.HI.U32 R19, R22, R7, RZ ;  /* 0x0000000716137227 */ /* 0x000fc600078e00ff */
[----:B------:R-:W-:Y:S01]  /*20090*/  IABS R3, R18 ;  /* 0x0000001200037213 */ /* 0x000fe20000000000 */
[----:B------:R-:W-:Y:S01]  /*200a0*/  IMAD R7, R19, R6, R7 ;  /* 0x0000000613077224 */ /* 0x000fe200078e0207 */
[----:B------:R-:W-:-:S03]  /*200b0*/  LOP3.LUT R18, R18, R30, RZ, 0x3c, !PT ;  /* 0x0000001e12127212 */ /* 0x000fc600078e3cff */
[----:B------:R-:W-:Y:S01]  /*200c0*/  IMAD.HI.U32 R22, R22, R3, RZ ;  /* 0x0000000316167227 */ /* 0x000fe200078e00ff */
[----:B------:R-:W-:-:S03]  /*200d0*/  ISETP.GT.U32.AND P5, PT, R14, R7, PT ;  /* 0x000000070e00720c */ /* 0x000fc60003fa4070 */
[----:B------:R-:W-:-:S05]  /*200e0*/  IMAD R3, R22, R6, R3 ;  /* 0x0000000616037224 */ /* 0x000fca00078e0203 */
[----:B------:R-:W-:-:S05]  /*200f0*/  ISETP.GT.U32.AND P4, PT, R14, R3, PT ;  /* 0x000000030e00720c */ /* 0x000fca0003f84070 */
[----:B------:R-:W-:Y:S02]  /*20100*/  @!P5 IMAD.IADD R7, R7, 0x1, -R14 ;  /* 0x000000010707d824 */ /* 0x000fe400078e0a0e */
[----:B------:R-:W-:Y:S01]  /*20110*/  @!P5 VIADD R19, R19, 0x1 ;  /* 0x000000011313d836 */ /* 0x000fe20000000000 */
[----:B------:R-:W-:Y:S02]  /*20120*/  ISETP.GE.AND P5, PT, R5, RZ, PT ;  /* 0x000000ff0500720c */ /* 0x000fe40003fa6270 */
[----:B------:R-:W-:-:S03]  /*20130*/  ISETP.GE.U32.AND P0, PT, R7, R14, PT ;  /* 0x0000000e0700720c */ /* 0x000fc60003f06070 */
[-C--:B------:R-:W-:Y:S02]  /*20140*/  @!P4 IADD3 R3, R3, -R14.reuse, RZ ;  /* 0x8000000e0303c210 */ /* 0x080fe40007ffe0ff */
[----:B------:R-:W-:Y:S02]  /*20150*/  @!P4 IADD3 R22, R22, 0x1, RZ ;  /* 0x000000011616c810 */ /* 0x000fe40007ffe0ff */
[----:B------:R-:W-:Y:S02]  /*20160*/  ISETP.GE.U32.AND P6, PT, R3, R14, PT ;  /* 0x0000000e0300720c */ /* 0x000fe40003fc6070 */
[----:B------:R-:W-:Y:S02]  /*20170*/  ISETP.NE.AND P4, PT, R30, RZ, PT ;  /* 0x000000ff1e00720c */ /* 0x000fe40003f85270 */
[----:B------:R-:W-:Y:S02]  /*20180*/  LOP3.LUT R3, RZ, R30, RZ, 0x33, !PT ;  /* 0x0000001eff037212 */ /* 0x000fe400078e33ff */
[----:B------:R-:W-:Y:S01]  /*20190*/  @P0 VIADD R19, R19, 0x1 ;  /* 0x0000000113130836 */ /* 0x000fe20000000000 */
[----:B------:R-:W-:-:S03]  /*201a0*/  ISETP.GE.AND P0, PT, R18, RZ, PT ;  /* 0x000000ff1200720c */ /* 0x000fc60003f06270 */
[----:B------:R-:W-:Y:S02]  /*201b0*/  IMAD.MOV.U32 R6, RZ, RZ, R19 ;  /* 0x000000ffff067224 */ /* 0x000fe400078e0013 */
[----:B------:R-:W2:Y:S01]  /*201c0*/  LD.E.64 R18, desc[UR4][R10.64+0x38] ;  /* 0x000038040a127980 */ /* 0x000ea2000c101b00 */
[----:B------:R-:W-:Y:S02]  /*201d0*/  @P6 VIADD R22, R22, 0x1 ;  /* 0x0000000116166836 */ /* 0x000fe40000000000 */
[----:B------:R-:W-:-:S03]  /*201e0*/  @!P5 IMAD.MOV R6, RZ, RZ, -R6 ;  /* 0x000000ffff06d224 */ /* 0x000fc600078e0a06 */
[----:B------:R-:W-:Y:S02]  /*201f0*/  MOV R7, R22 ;  /* 0x0000001600077202 */ /* 0x000fe40000000f00 */
[----:B------:R-:W-:-:S03]  /*20200*/  SEL R6, R3, R6, !P4 ;  /* 0x0000000603067207 */ /* 0x000fc60006000000 */
[----:B------:R-:W-:Y:S02]  /*20210*/  @!P0 IMAD.MOV R7, RZ, RZ, -R7 ;  /* 0x000000ffff078224 */ /* 0x000fe400078e0a07 */
[----:B------:R-:W-:-:S03]  /*20220*/  IMAD.WIDE R34, R6, 0x4, R248 ;  /* 0x0000000406227825 */ /* 0x000fc600078e02f8 */
[----:B------:R-:W-:Y:S02]  /*20230*/  SEL R7, R3, R7, !P4 ;  /* 0x0000000703077207 */ /* 0x000fe40006000000 */
[----:B------:R-:W3:Y:S03]  /*20240*/  LD.E R5, desc[UR12][R34.64] ;  /* 0x0000000c22057980 */ /* 0x000ee6000c101900 */
[----:B------:R-:W-:-:S05]  /*20250*/  IMAD.WIDE R32, R7, 0x4, R248 ;  /* 0x0000000407207825 */ /* 0x000fca00078e02f8 */
        /* <DEDUP_REMOVED lines=17> */
.L_x_3634:
[----:B------:R-:W-:Y:S02]  /*20370*/  R2UR UR4, R8 ;  /* 0x00000000080472ca */ /* 0x000fe400000e0000 */
[----:B------:R-:W-:-:S13]  /*20380*/  R2UR UR5, R9 ;  /* 0x00000000090572ca */ /* 0x000fda00000e0000 */
[----:B------:R-:W2:Y:S02]  /*20390*/  LD.E R14, desc[UR4][R10.64+0x38] ;  /* 0x000038040a0e7980 */ /* 0x000ea4000c101900 */
[----:B--2---:R-:W-:-:S05]  /*203a0*/  IMAD.U32 R14, R14, -0x40, RZ ;  /* 0xffffffc00e0e7824 */ /* 0x004fca00078e00ff */
[----:B------:R-:W-:Y:S02]  /*203b0*/  SHF.R.S32.HI R7, RZ, 0x1f, R14 ;  /* 0x0000001fff077819 */ /* 0x000fe4000001140e */
.L_x_3635:
[----:B------:R-:W-:Y:S05]  /*203c0*/  BSYNC B0 ;  /* 0x0000000000007941 */ /* 0x000fea0003800000 */
.L_x_3633:
        /* <DEDUP_REMOVED lines=45> */
[C---:B------:R-:W-:Y:S02]  /*206a0*/  @P1 R2UR UR10, R8.reuse ;  /* 0x00000000080a12ca */ /* 0x040fe400000e0000 */
        /* <DEDUP_REMOVED lines=105> */
.L_x_3632:
[----:B------:R-:W-:Y:S05]  /*20d40*/  BSYNC B1 ;  /* 0x0000000000017941 */ /* 0x000fea0003800000 */
.L_x_3631:
[----:B------:R-:W-:Y:S02]  /*20d50*/  R2UR UR4, R8 ;  /* 0x00000000080472ca */ /* 0x000fe400000e0000 */
[----:B------:R-:W-:-:S13]  /*20d60*/  R2UR UR5, R9 ;  /* 0x00000000090572ca */ /* 0x000fda00000e0000 */
[----:B-1----:R1:W2:Y:S01]  /*20d70*/  LD.E R31, desc[UR4][R10.64+0xdc] ;  /* 0x0000dc040a1f7980 */ /* 0x0022a2000c101900 */
        /* <DEDUP_REMOVED lines=52> */
[----:B------:R-:W-:-:S02]  /*210c0*/  FFMA.FTZ R3, R12, R31, -R30 ;  /* 0x0000001f0c037223 */ /* 0x000fc4000001081e */
[-C--:B------:R-:W-:Y:S01]  /*210d0*/  FFMA.FTZ R35, R13, R31.reuse, -R174 ;  /* 0x0000001f0d237223 */ /* 0x080fe200000108ae */
[-C--:B------:R-:W-:Y:S01]  /*210e0*/  FFMA.FTZ R2, R15, R31.reuse, -R30 ;  /* 0x0000001f0f027223 */ /* 0x080fe2000001081e */
[-CC-:B------:R-:W-:Y:S01]  /*210f0*/  FFMA.FTZ R166, R4, R31.reuse, -R174.reuse ;  /* 0x0000001f04a67223 */ /* 0x180fe200000108ae */
[----:B------:R-:W2:Y:S01]  /*21100*/  LDSM.16.MT88.4 R12, [R228+0x10000] ;  /* 0x01000000e40c783b */ /* 0x000ea20000004200 */
[----:B------:R-:W-:Y:S01]  /*21110*/  FSEL R4, R168, RZ, P1 ;  /* 0x000000ffa8047208 */ /* 0x000fe20000800000 */
[-CC-:B------:R-:W-:Y:S01]  /*21120*/  FFMA.FTZ R34, R23, R31.reuse, -R174.reuse ;  /* 0x0000001f17227223 */ /* 0x180fe200000108ae */
[-CC-:B------:R-:W-:Y:S01]  /*21130*/  FFMA.FTZ R33, R17, R31.reuse, -R174.reuse ;  /* 0x0000001f11217223 */ /* 0x180fe200000108ae */
[----:B------:R-:W-:Y:S01]  /*21140*/  MUFU.EX2 R35, R35 ;  /* 0x0000002300237308 */ /* 0x000fe20000000800 */
[-C--:B------:R-:W-:Y:S01]  /*21150*/  FFMA.FTZ R177, R20, R31.reuse, -R174 ;  /* 0x0000001f14b17223 */ /* 0x080fe200000108ae */
[----:B------:R-:W-:Y:S01]  /*21160*/  FADD.FTZ R4, R165, -R4 ;  /* 0x80000004a5047221 */ /* 0x000fe20000010000 */
[-C--:B------:R-:W-:Y:S01]  /*21170*/  FFMA.FTZ R165, R16, R31.reuse, -R30 ;  /* 0x0000001f10a57223 */ /* 0x080fe2000001081e */
[----:B-1----:R-:W-:Y:S01]  /*21180*/  FMUL.FTZ R162, R162, R164 ;  /* 0x000000a4a2a27220 */ /* 0x002fe20000410000 */
[----:B------:R-:W1:Y:S01]  /*21190*/  LDSM.16.MT88.4 R16, [R225+0x10000] ;  /* 0x01000000e110783b */ /* 0x000e620000004200 */
[----:B------:R-:W-:Y:S01]  /*211a0*/  FMUL.FTZ R4, R31, R4 ;  /* 0x000000041f047220 */ /* 0x000fe20000410000 */
        /* <DEDUP_REMOVED lines=17> */
[----:B------:R-:W3:Y:S01]  /*212c0*/  MUFU.EX2 R33, R33 ;  /* 0x0000002100217308 */ /* 0x000ee20000000800 */
        /* <DEDUP_REMOVED lines=16> */
[----:B---3--:R-:W-:Y:S01]  /*213d0*/  F2FP.BF16.F32.PACK_AB R6, R33, R34 ;  /* 0x000000222106723e */ /* 0x008fe200000010ff */
        /* <DEDUP_REMOVED lines=14> */
[----:B------:R-:W3:Y:S01]  /*214c0*/  MUFU.EX2 R165, R165 ;  /* 0x000000a500a57308 */ /* 0x000ee20000000800 */
        /* <DEDUP_REMOVED lines=16> */
[----:B---3--:R-:W-:Y:S01]  /*215d0*/  F2FP.BF16.F32.PACK_AB R7, R165, R2 ;  /* 0x00000002a507723e */ /* 0x008fe200000010ff */
[-CC-:B------:R-:W-:Y:S01]  /*215e0*/  FFMA.FTZ R185, R26, R31.reuse, -R30.reuse ;  /* 0x0000001f1ab97223 */ /* 0x180fe2000001081e */
[-CC-:B------:R-:W-:Y:S01]  /*215f0*/  FFMA.FTZ R184, R25, R31.reuse, -R30.reuse ;  /* 0x0000001f19b87223 */ /* 0x180fe2000001081e */
[----:B------:R-:W-:Y:S01]  /*21600*/  FFMA.FTZ R186, R24, R31, -R30 ;  /* 0x0000001f18ba7223 */ /* 0x000fe2000001081e */
[----:B------:R-:W3:Y:S01]  /*21610*/  MUFU.EX2 R177, R177 ;  /* 0x000000b100b17308 */ /* 0x000ee20000000800 */
        /* <DEDUP_REMOVED lines=101> */
[----:B------:R-:W-:Y:S01]  /*21c70*/  LDSM.16.MT88.4 R24, [R225+0x12800] ;  /* 0x01280000e118783b */ /* 0x000fe20000004200 */
[-CC-:B------:R-:W-:Y:S01]  /*21c80*/  FFMA.FTZ R193, R193, R31.reuse, -R174.reuse ;  /* 0x0000001fc1c17223 */ /* 0x180fe200000108ae */
[-CC-:B------:R-:W-:Y:S01]  /*21c90*/  FFMA.FTZ R194, R194, R31.reuse, -R174.reuse ;  /* 0x0000001fc2c27223 */ /* 0x180fe200000108ae */
[-CC-:B------:R-:W-:Y:S01]  /*21ca0*/  FFMA.FTZ R192, R192, R31.reuse, -R174.reuse ;  /* 0x0000001fc0c07223 */ /* 0x180fe200000108ae */
[C---:B------:R-:W-:Y:S01]  /*21cb0*/  HMMA.16816.F32.BF16 R120, R4.reuse, R22, R120 ;  /* 0x000000160478723c */ /* 0x040fe20000041878 */
[----:B------:R-:W-:Y:S01]  /*21cc0*/  LDSM.16.MT88.4 R20, [R225+0x10800] ;  /* 0x01080000e114783b */ /* 0x000fe20000004200 */
[-C--:B------:R-:W-:Y:S01]  /*21cd0*/  FFMA.FTZ R191, R191, R31.reuse, -R174 ;  /* 0x0000001fbfbf7223 */ /* 0x080fe200000108ae */
[----:B------:R-:W-:Y:S01]  /*21ce0*/  MUFU.EX2 R184, R184 ;  /* 0x000000b800b87308 */ /* 0x000fe20000000800 */
[-CC-:B------:R-:W-:Y:S01]  /*21cf0*/  FFMA.FTZ R190, R190, R31.reuse, -R30.reuse ;  /* 0x0000001fbebe7223 */ /* 0x180fe2000001081e */
[-CC-:B------:R-:W-:Y:S01]  /*21d00*/  FFMA.FTZ R189, R189, R31.reuse, -R30.reuse ;  /* 0x0000001fbdbd7223 */ /* 0x180fe2000001081e */
[C---:B--2---:R-:W-:Y:S01]  /*21d10*/  HMMA.16816.F32.BF16 R52, R4.reuse, R12, R52 ;  /* 0x0000000c0434723c */ /* 0x044fe20000041834 */
[-CC-:B------:R-:W-:Y:S01]  /*21d20*/  FFMA.FTZ R188, R188, R31.reuse, -R30.reuse ;  /* 0x0000001fbcbc7223 */ /* 0x180fe2000001081e */
[-C--:B------:R-:W-:Y:S01]  /*21d30*/  FFMA.FTZ R187, R187, R31.reuse, -R30 ;  /* 0x0000001fbbbb7223 */ /* 0x080fe2000001081e */
[-CC-:B------:R-:W-:Y:S01]  /*21d40*/  FFMA.FTZ R176, R176, R31.reuse, -R174.reuse ;  /* 0x0000001fb0b07223 */ /* 0x180fe200000108ae */
[-CC-:B------:R-:W-:Y:S01]  /*21d50*/  FFMA.FTZ R175, R175, R31.reuse, -R174.reuse ;  /* 0x0000001fafaf7223 */ /* 0x180fe200000108ae */
[----:B------:R-:W2:Y:S01]  /*21d60*/  MUFU.EX2 R186, R186 ;  /* 0x000000ba00ba7308 */ /* 0x000ea20000000800 */
[C---:B------:R-:W-:Y:S01]  /*21d70*/  HMMA.16816.F32.BF16 R56, R4.reuse, R14, R56 ;  /* 0x0000000e0438723c */ /* 0x040fe20000041838 */
[----:B------:R-:W2:Y:S01]  /*21d80*/  LDSM.16.MT88.4 R12, [R226+0x14000] ;  /* 0x01400000e20c783b */ /* 0x000ea20000004200 */
[-CC-:B------:R-:W-:Y:S01]  /*21d90*/  FFMA.FTZ R173, R173, R31.reuse, -R174.reuse ;  /* 0x0000001fadad7223 */ /* 0x180fe200000108ae */
[-C--:B------:R-:W-:Y:S01]  /*21da0*/  FFMA.FTZ R172, R172, R31.reuse, -R174 ;  /* 0x0000001facac7223 */ /* 0x080fe200000108ae */
[-CC-:B------:R-:W-:Y:S01]  /*21db0*/  FFMA.FTZ R171, R171, R31.reuse, -R30.reuse ;  /* 0x0000001fabab7223 */ /* 0x180fe2000001081e */
[-CC-:B------:R-:W-:Y:S01]  /*21dc0*/  FFMA.FTZ R170, R170, R31.reuse, -R30.reuse ;  /* 0x0000001faaaa7223 */ /* 0x180fe2000001081e */
[C---:B----4-:R-:W-:Y:S01]  /*21dd0*/  HMMA.16816.F32.BF16 R60, R4.reuse, R8, R60 ;  /* 0x00000008043c723c */ /* 0x050fe2000004183c */
[----:B------:R-:W4:Y:S01]  /*21de0*/  MUFU.EX2 R193, R193 ;  /* 0x000000c100c17308 */ /* 0x000f220000000800 */
[-CC-:B------:R-:W-:Y:S01]  /*21df0*/  FFMA.FTZ R174, R28, R31.reuse, -R30.reuse ;  /* 0x0000001f1cae7223 */ /* 0x180fe2000001081e */
[----:B------:R-:W-:Y:S01]  /*21e00*/  FFMA.FTZ R195, R29, R31, -R30 ;  /* 0x0000001f1dc37223 */ /* 0x000fe2000001081e */
[----:B------:R-:W-:Y:S01]  /*21e10*/  FFMA.FTZ R166, R204, R169, R166 ;  /* 0x000000a9cca67223 */ /* 0x000fe200000100a6 */
[----:B------:R-:W-:Y:S01]  /*21e20*/  LDSM.16.MT88.4 R28, [R225+0x13800] ;  /* 0x01380000e11c783b */ /* 0x000fe20000004200 */
[C---:B------:R-:W-:Y:S01]  /*21e30*/  HMMA.16816.F32.BF16 R64, R4.reuse, R10, R64 ;  /* 0x0000000a0440723c */ /* 0x040fe20000041840 */
[----:B------:R-:W-:Y:S01]  /*21e40*/  FFMA.FTZ R32, R252, R164, R32 ;  /* 0x000000a4fc207223 */ /* 0x000fe20000010020 */
[----:B------:R-:W-:Y:S01]  /*21e50*/  FADD.FTZ R166, R35, R166 ;  /* 0x000000a623a67221 */ /* 0x000fe20000010000 */
[----:B------:R-:W4:Y:S01]  /*21e60*/  LDSM.16.MT88.4 R8, [R225+0x14000] ;  /* 0x01400000e108783b */ /* 0x000f220000004200 */
[----:B------:R-:W-:Y:S01]  /*21e70*/  MUFU.EX2 R194, R194 ;  /* 0x000000c200c27308 */ /* 0x000fe20000000800 */
[----:B------:R-:W-:Y:S01]  /*21e80*/  FADD.FTZ R32, R3, R32 ;  /* 0x0000002003207221 */ /* 0x000fe20000010000 */
[----:B-1----:R-:W-:Y:S01]  /*21e90*/  HMMA.16816.F32.BF16 R68, R4, R16, R68 ;  /* 0x000000100444723c */ /* 0x002fe20000041844 */
[----:B------:R-:W-:Y:S01]  /*21ea0*/  FADD.FTZ R166, R34, R166 ;  /* 0x000000a622a67221 */ /* 0x000fe20000010000 */
[----:B------:R-:W-:Y:S01]  /*21eb0*/  MOV R164, R167 ;  /* 0x000000a700a47202 */ /* 0x000fe20000000f00 */
[----:B------:R-:W-:-:S02]  /*21ec0*/  FADD.FTZ R32, R2, R32 ;  /* 0x0000002002207221 */ /* 0x000fc40000010000 */
[----:B------:R-:W-:Y:S01]  /*21ed0*/  FADD.FTZ R166, R33, R166 ;  /* 0x000000a621a67221 */ /* 0x000fe20000010000 */
[----:B------:R-:W-:Y:S01]  /*21ee0*/  HMMA.16816.F32.BF16 R72, R4, R18, R72 ;  /* 0x000000120448723c */ /* 0x000fe20000041848 */
[----:B------:R-:W1:Y:S01]  /*21ef0*/  LDSM.16.MT88.4 R16, [R224+0x14000] ;  /* 0x01400000e010783b */ /* 0x000e620000004200 */
[----:B------:R-:W-:Y:S01]  /*21f00*/  MUFU.EX2 R192, R192 ;  /* 0x000000c000c07308 */ /* 0x000fe20000000800 */
[----:B---3--:R-:W-:Y:S01]  /*21f10*/  FADD.FTZ R166, R177, R166 ;  /* 0x000000a6b1a67221 */ /* 0x008fe20000010000 */
[----:B------:R-:W-:Y:S01]  /*21f20*/  FADD.FTZ R32, R165, R32 ;  /* 0x00000020a5207221 */ /* 0x000fe20000010000 */
[----:B------:R-:W-:-:S03]  /*21f30*/  MOV R165, R168 ;  /* 0x000000a800a57202 */ /* 0x000fc60000000f00 */
[----:B-----5:R-:W-:Y:S02]  /*21f40*/  FADD.FTZ R32, R183, R32 ;  /* 0x00000020b7207221 */ /* 0x020fe40000010000 */
[----:B------:R-:W-:Y:S01]  /*21f50*/  MUFU.EX2 R191, R191 ;  /* 0x000000bf00bf7308 */ /* 0x000fe20000000800 */
[C---:B--2---:R-:W-:Y:S07]  /*21f60*/  HMMA.16816.F32.BF16 R76, R4.reuse, R12, R76 ;  /* 0x0000000c044c723c */ /* 0x044fee000004184c */
[----:B------:R-:W2:Y:S01]  /*21f70*/  MUFU.EX2 R190, R190 ;  /* 0x000000be00be7308 */ /* 0x000ea20000000800 */
[C---:B------:R-:W-:Y:S01]  /*21f80*/  HMMA.16816.F32.BF16 R80, R4.reuse, R14, R80 ;  /* 0x0000000e0450723c */ /* 0x040fe20000041850 */
[----:B------:R-:W3:Y:S06]  /*21f90*/  LDSM.16.MT88.4 R12, [R228+0x16000] ;  /* 0x01600000e40c783b */ /* 0x000eec0000004200 */
[----:B------:R-:W5:Y:S01]  /*21fa0*/  MUFU.EX2 R189, R189 ;  /* 0x000000bd00bd7308 */ /* 0x000f620000000800 */
[C---:B----4-:R-:W-:Y:S07]  /*21fb0*/  HMMA.16816.F32.BF16 R84, R4.reuse, R8, R84 ;  /* 0x000000080454723c */ /* 0x050fee0000041854 */
[----:B------:R-:W-:Y:S01]  /*21fc0*/  MUFU.EX2 R188, R188 ;  /* 0x000000bc00bc7308 */ /* 0x000fe20000000800 */
[C---:B------:R-:W-:Y:S01]  /*21fd0*/  HMMA.16816.F32.BF16 R88, R4.reuse, R10, R88 ;  /* 0x0000000a0458723c */ /* 0x040fe20000041858 */
[----:B------:R-:W4:Y:S06]  /*21fe0*/  LDSM.16.MT88.4 R8, [R226+0x16000] ;  /* 0x01600000e208783b */ /* 0x000f2c0000004200 */
[----:B------:R-:W5:Y:S01]  /*21ff0*/  MUFU.EX2 R187, R187 ;  /* 0x000000bb00bb7308 */ /* 0x000f620000000800 */
[C---:B-1----:R-:W-:Y:S06]  /*22000*/  HMMA.16816.F32.BF16 R92, R4.reuse, R16, R92 ;  /* 0x00000010045c723c */ /* 0x042fec000004185c */
[C---:B------:R-:W-:Y:S01]  /*22010*/  HMMA.16816.F32.BF16 R96, R4.reuse, R18, R96 ;  /* 0x000000120460723c */ /* 0x040fe20000041860 */
[----:B------:R-:W1:Y:S01]  /*22020*/  LDSM.16.MT88.4 R16, [R224+0x16000] ;  /* 0x01600000e010783b */ /* 0x000e620000004200 */
[----:B------:R-:W5:Y:S08]  /*22030*/  MUFU.EX2 R176, R176 ;  /* 0x000000b000b07308 */ /* 0x000f700000000800 */
[----:B------:R-:W-:Y:S01]  /*22040*/  MUFU.EX2 R175, R175 ;  /* 0x000000af00af7308 */ /* 0x000fe20000000800 */
[C---:B---3--:R-:W-:Y:S07]  /*22050*/  HMMA.16816.F32.BF16 R100, R4.reuse, R12, R100 ;  /* 0x0000000c0464723c */ /* 0x048fee0000041864 */
[----:B------:R-:W-:Y:S01]  /*22060*/  MUFU.EX2 R173, R173 ;  /* 0x000000ad00ad7308 */ /* 0x000fe20000000800 */
[C---:B------:R-:W-:Y:S01]  /*22070*/  HMMA.16816.F32.BF16 R104, R4.reuse, R14, R104 ;  /* 0x0000000e0468723c */ /* 0x040fe20000041868 */
[----:B------:R-:W3:Y:S06]  /*22080*/  LDSM.16.MT88.4 R12, [R228+0x10800] ;  /* 0x01080000e40c783b */ /* 0x000eec0000004200 */
[----:B------:R-:W-:Y:S01]  /*22090*/  MUFU.EX2 R172, R172 ;  /* 0x000000ac00ac7308 */ /* 0x000fe20000000800 */
[C---:B----4-:R-:W-:Y:S07]  /*220a0*/  HMMA.16816.F32.BF16 R108, R4.reuse, R8, R108 ;  /* 0x00000008046c723c */ /* 0x050fee000004186c */
[----:B------:R-:W4:Y:S01]  /*220b0*/  MUFU.EX2 R171, R171 ;  /* 0x000000ab00ab7308 */ /* 0x000f220000000800 */
[C---:B------:R-:W-:Y:S01]  /*220c0*/  HMMA.16816.F32.BF16 R112, R4.reuse, R10, R112 ;  /* 0x0000000a0470723c */ /* 0x040fe20000041870 */
[----:B------:R-:W5:Y:S05]  /*220d0*/  LDSM.16.MT88.4 R8, [R226+0x10800] ;  /* 0x01080000e208783b */ /* 0x000f6a0000004200 */
[C---:B-1----:R-:W-:Y:S01]  /*220e0*/  HMMA.16816.F32.BF16 R124, R4.reuse, R16, R124 ;  /* 0x00000010047c723c */ /* 0x042fe2000004187c */
[----:B------:R-:W1:Y:S05]  /*220f0*/  MUFU.EX2 R170, R170 ;  /* 0x000000aa00aa7308 */ /* 0x000e6a0000000800 */
[----:B------:R-:W-:Y:S01]  /*22100*/  HMMA.16816.F32.BF16 R128, R4, R18, R128 ;  /* 0x000000120480723c */ /* 0x000fe20000041880 */
[----:B------:R-:W4:Y:S02]  /*22110*/  LDSM.16.MT88.4 R16, [R224+0x10800] ;  /* 0x01080000e010783b */ /* 0x000f240000004200 */
[----:B------:R-:W1:Y:S04]  /*22120*/  MUFU.EX2 R174, R174 ;  /* 0x000000ae00ae7308 */ /* 0x000e680000000800 */
[C---:B------:R-:W-:Y:S01]  /*22130*/  F2FP.BF16.F32.PACK_AB R4, R178.reuse, R177 ;  /* 0x000000b1b204723e */ /* 0x040fe200000010ff */
[----:B------:R-:W-:Y:S01]  /*22140*/  FADD.FTZ R178, R178, R166 ;  /* 0x000000a6b2b27221 */ /* 0x000fe20000010000 */
[C---:B------:R-:W-:Y:S01]  /*22150*/  F2FP.BF16.F32.PACK_AB R5, R185.reuse, R183 ;  /* 0x000000b7b905723e */ /* 0x040fe200000010ff */
[----:B------:R-:W-:Y:S01]  /*22160*/  FADD.FTZ R185, R185, R32 ;  /* 0x00000020b9b97221 */ /* 0x000fe20000010000 */
[----:B------:R-:W-:Y:S01]  /*22170*/  F2FP.BF16.F32.PACK_AB R6, R182, R179 ;  /* 0x000000b3b606723e */ /* 0x000fe200000010ff */
[----:B------:R-:W1:Y:S01]  /*22180*/  MUFU.EX2 R195, R195 ;  /* 0x000000c300c37308 */ /* 0x000e620000000800 */
[----:B------:R-:W-:Y:S01]  /*22190*/  F2FP.BF16.F32.PACK_AB R7, R186, R184 ;  /* 0x000000b8ba07723e */ /* 0x000fe200000010ff */
[----:B------:R-:W-:Y:S01]  /*221a0*/  FADD.FTZ R178, R179, R178 ;  /* 0x000000b2b3b27221 */ /* 0x000fe20000010000 */
[----:B------:R-:W-:-:S03]  /*221b0*/  FADD.FTZ R185, R184, R185 ;  /* 0x000000b9b8b97221 */ /* 0x000fc60000010000 */
[----:B------:R-:W-:Y:S01]  /*221c0*/  FADD.FTZ R182, R182, R178 ;  /* 0x000000b2b6b67221 */ /* 0x000fe20000010000 */
[----:B------:R-:W-:Y:S01]  /*221d0*/  FADD.FTZ R186, R186, R185 ;  /* 0x000000b9baba7221 */ /* 0x000fe20000010000 */
[----:B---3--:R-:W-:Y:S02]  /*221e0*/  HMMA.16816.F32.BF16 R160, R4, R12, R160 ;  /* 0x0000000c04a0723c */ /* 0x008fe400000418a0 */
[----:B------:R-:W-:Y:S01]  /*221f0*/  FADD.FTZ R182, R193, R182 ;  /* 0x000000b6c1b67221 */ /* 0x000fe20000010000 */
[----:B--2---:R-:W-:-:S03]  /*22200*/  FADD.FTZ R186, R190, R186 ;  /* 0x000000babeba7221 */ /* 0x004fc60000010000 */
[C---:B------:R-:W-:Y:S01]  /*22210*/  HMMA.16816.F32.BF16 R156, R4.reuse, R14, R156 ;  /* 0x0000000e049c723c */ /* 0x040fe2000004189c */
[----:B------:R-:W2:Y:S05]  /*22220*/  LDSM.16.MT88.4 R12, [R228+0x12800] ;  /* 0x01280000e40c783b */ /* 0x000eaa0000004200 */
[C---:B-----5:R-:W-:Y:S06]  /*22230*/  HMMA.16816.F32.BF16 R152, R4.reuse, R8, R152 ;  /* 0x000000080498723c */ /* 0x060fec0000041898 */
        /* <DEDUP_REMOVED lines=60> */
[----:B-1----:R-:W-:Y:S01]  /*22600*/  FADD.FTZ R187, R170, R187 ;  /* 0x000000bbaabb7221 */ /* 0x002fe20000010000 */
[----:B------:R-:W-:-:S03]  /*22610*/  FADD.FTZ R191, R173, R191 ;  /* 0x000000bfadbf7221 */ /* 0x000fc60000010000 */
[----:B------:R-:W-:Y:S01]  /*22620*/  HMMA.16816.F32.BF16 R152, R4, R20, R152 ;  /* 0x000000140498723c */ /* 0x000fe20000041898 */
[----:B------:R-:W-:Y:S01]  /*22630*/  FADD.FTZ R2, R172, R191 ;  /* 0x000000bfac027221 */ /* 0x000fe20000010000 */
[----:B------:R-:W-:-:S04]  /*22640*/  FADD.FTZ R187, R174, R187 ;  /* 0x000000bbaebb7221 */ /* 0x000fc80000010000 */
[----:B------:R-:W-:Y:S01]  /*22650*/  HMMA.16816.F32.BF16 R148, R4, R22, R148 ;  /* 0x000000160494723c */ /* 0x000fe20000041894 */
[----:B------:R-:W1:Y:S01]  /*22660*/  LDSM.16.MT88.4 R20, [R225+0x13000] ;  /* 0x01300000e114783b */ /* 0x000e620000004200 */
[----:B------:R-:W-:-:S03]  /*22670*/  FADD.FTZ R252, R195, R187 ;  /* 0x000000bbc3fc7221 */ /* 0x000fc60000010000 */
[----:B------:R-:W-:Y:S01]  /*22680*/  STL [R1], R2 ;  /* 0x0000000201007387 */ /* 0x000fe20000100800 */
        /* <DEDUP_REMOVED lines=36> */
[C---:B-1----:R-:W-:Y:S06]  /*228d0*/  HMMA.16816.F32.BF16 R116, R4.reuse, R20, R116 ;  /* 0x000000140474723c */ /* 0x042fec0000041874 */
[C---:B------:R-:W-:Y:S01]  /*228e0*/  HMMA.16816.F32.BF16 R120, R4.reuse, R22, R120 ;  /* 0x000000160478723c */ /* 0x040fe20000041878 */
[----:B------:R-:W1:Y:S05]  /*228f0*/  LDSM.16.MT88.4 R20, [R224+0x11800] ;  /* 0x01180000e014783b */ /* 0x000e6a0000004200 */
[C---:B----4-:R-:W-:Y:S06]  /*22900*/  HMMA.16816.F32.BF16 R124, R4.reuse, R24, R124 ;  /* 0x00000018047c723c */ /* 0x050fec000004187c */
[----:B------:R-:W-:Y:S01]  /*22910*/  HMMA.16816.F32.BF16 R128, R4, R26, R128 ;  /* 0x0000001a0480723c */ /* 0x000fe20000041880 */
[----:B------:R-:W4:Y:S06]  /*22920*/  LDSM.16.MT88.4 R24, [R228+0x13800] ;  /* 0x01380000e418783b */ /* 0x000f2c0000004200 */
        /* <DEDUP_REMOVED lines=21> */
[----:B------:R-:W-:Y:S05]  /*22a80*/  LDSM.16.MT88.4 R16, [R228+0x17800] ;  /* 0x01780000e410783b */ /* 0x000fea0000004200 */
[C---:B------:R-:W-:Y:S06]  /*22a90*/  HMMA.16816.F32.BF16 R52, R4.reuse, R28, R52 ;  /* 0x0000001c0434723c */ /* 0x040fec0000041834 */
        /* <DEDUP_REMOVED lines=12> */
[C---:B------:R-:W-:Y:S06]  /*22b60*/  HMMA.16816.F32.BF16 R80, R4.reuse, R26, R80 ;  /* 0x0000001a0450723c */ /* 0x040fec0000041850 */
[C---:B---3--:R-:W-:Y:S06]  /*22b70*/  HMMA.16816.F32.BF16 R84, R4.reuse, R28, R84 ;  /* 0x0000001c0454723c */ /* 0x048fec0000041854 */
[C---:B------:R-:W-:Y:S06]  /*22b80*/  HMMA.16816.F32.BF16 R88, R4.reuse, R30, R88 ;  /* 0x0000001e0458723c */ /* 0x040fec0000041858 */
[C---:B------:R-:W-:Y:S06]  /*22b90*/  HMMA.16816.F32.BF16 R100, R4.reuse, R16, R100 ;  /* 0x000000100464723c */ /* 0x040fec0000041864 */
[C---:B------:R-:W-:Y:S06]  /*22ba0*/  HMMA.16816.F32.BF16 R104, R4.reuse, R18, R104 ;  /* 0x000000120468723c */ /* 0x040fec0000041868 */
[C---:B--2---:R-:W-:Y:S06]  /*22bb0*/  HMMA.16816.F32.BF16 R108, R4.reuse, R12, R108 ;  /* 0x0000000c046c723c */ /* 0x044fec000004186c */
[C---:B------:R-:W-:Y:S06]  /*22bc0*/  HMMA.16816.F32.BF16 R112, R4.reuse, R14, R112 ;  /* 0x0000000e0470723c */ /* 0x040fec0000041870 */
[C---:B-----5:R-:W-:Y:S06]  /*22bd0*/  HMMA.16816.F32.BF16 R116, R4.reuse, R8, R116 ;  /* 0x000000080474723c */ /* 0x060fec0000041874 */
[C---:B------:R-:W-:Y:S06]  /*22be0*/  HMMA.16816.F32.BF16 R120, R4.reuse, R10, R120 ;  /* 0x0000000a0478723c */ /* 0x040fec0000041878 */
[C---:B-1----:R-:W-:Y:S06]  /*22bf0*/  HMMA.16816.F32.BF16 R124, R4.reuse, R20, R124 ;  /* 0x00000014047c723c */ /* 0x042fec000004187c */
[----:B------:R-:W-:-:S15]  /*22c00*/  HMMA.16816.F32.BF16 R128, R4, R22, R128 ;  /* 0x000000160480723c */ /* 0x000fde0000041880 */
[----:B------:R-:W-:-:S09]  /*22c10*/  NOP ;  /* 0x0000000000007918 */ /* 0x000fd20000000000 */
.L_x_3627:
[----:B------:R-:W-:-:S13]  /*22c20*/  ISETP.GE.AND P0, PT, R250, 0x1, PT ;  /* 0x00000001fa00780c */ /* 0x000fda0003f06270 */
[----:B------:R-:W-:Y:S05]  /*22c30*/  @!P0 BRA `(.L_x_3636) ;  /* 0x0000005000988947 */ /* 0x000fea0003800000 */
[----:B------:R-:W-:Y:S02]  /*22c40*/  MOV R3, R164 ;  /* 0x000000a400037202 */ /* 0x000fe40000000f00 */
[----:B------:R-:W-:-:S07]  /*22c50*/  MOV R2, R165 ;  /* 0x000000a500027202 */ /* 0x000fce0000000f00 */
.L_x_3645:
        /* <DEDUP_REMOVED lines=11> */
[----:B-1----:R-:W-:Y:S02]  /*22d10*/  R2UR UR4, R170 ;  /* 0x00000000aa0472ca */ /* 0x002fe400000e0000 */
        /* <DEDUP_REMOVED lines=8> */
[----:B--2---:R-:W2:Y:S01]  /*22da0*/  LD.E R11, desc[UR4][R164.64+0x170] ;  /* 0x00017004a40b7980 */ /* 0x004ea2000c101900 */
        /* <DEDUP_REMOVED lines=59> */
.L_x_3638:
[----:B-1----:R-:W-:Y:S02]  /*23160*/  R2UR UR4, R170 ;  /* 0x00000000aa0472ca */ /* 0x002fe400000e0000 */
[----:B------:R-:W-:Y:S11]  /*23170*/  R2UR UR5, R171 ;  /* 0x00000000ab0572ca */ /* 0x000ff600000e0000 */
[----:B------:R-:W-:Y:S02]  /*23180*/  @!UPT UIADD3 URZ, URZ, URZ, URZ ;  /* 0x0000003f3f3ff290 */ /* 0x000fe4000fffe03f */
[----:B--2---:R-:W2:Y:S02]  /*23190*/  LD.E R8, desc[UR4][R164.64+0x40] ;  /* 0x00004004a4087980 */ /* 0x004ea4000c101900 */
[----:B--2---:R-:W-:Y:S05]  /*231a0*/  IMAD.U32 R8, R8, -0x40, RZ ;  /* 0xffffffc008087824 */ /* 0x004fea00078e00ff */
[----:B------:R-:W-:Y:S02]  /*231b0*/  SHF.R.S32.HI R5, RZ, 0x1f, R8 ;  /* 0x0000001fff057819 */ /* 0x000fe40000011408 */
.L_x_3639:
[----:B------:R-:W-:Y:S05]  /*231c0*/  BSYNC B0 ;  /* 0x0000000000007941 */ /* 0x000fea0003800000 */
.L_x_3637:
[C---:B------:R-:W-:Y:S01]  /*231d0*/  LOP3.LUT P6, RZ, R251.reuse, 0x1, RZ, 0xc0, !PT ;  /* 0x00000001fbff7812 */ /* 0x040fe200078cc0ff */
[----:B------:R-:W-:Y:S01]  /*231e0*/  BSSY B1, `(.L_x_3640) ;  /* 0x0000285000017945 */ /* 0x000fe20003800000 */
[C---:B------:R-:W-:Y:S02]  /*231f0*/  LOP3.LUT P5, RZ, R251.reuse, 0x2, RZ, 0xc0, !PT ;  /* 0x00000002fbff7812 */ /* 0x040fe400078ac0ff */
[C---:B------:R-:W-:Y:S02]  /*23200*/  LOP3.LUT P4, RZ, R251.reuse, 0x4, RZ, 0xc0, !PT ;  /* 0x00000004fbff7812 */ /* 0x040fe4000788c0ff */
[----:B------:R-:W-:Y:S02]  /*23210*/  LOP3.LUT P3, RZ, R251, 0x8, RZ, 0xc0, !PT ;  /* 0x00000008fbff7812 */ /* 0x000fe4000786c0ff */
[C---:B------:R-:W-:Y:S02]  /*23220*/  LEA R168, P1, R8.reuse, R181, 0x1 ;  /* 0x000000b508a87211 */ /* 0x040fe400078208ff */
[C---:B------:R-:W-:Y:S02]  /*23230*/  IADD3 R4, P0, R8.reuse, R235, RZ ;  /* 0x000000eb08047210 */ /* 0x040fe40007f1e0ff */
[-C--:B------:R-:W-:Y:S02]  /*23240*/  LEA.HI.X R169, R8, R180.reuse, R5, 0x1, P1 ;  /* 0x000000b408a97211 */ /* 0x080fe400008f0c05 */
[----:B------:R-:W-:Y:S01]  /*23250*/  @P6 R2UR UR4, R170 ;  /* 0x00000000aa0462ca */ /* 0x000fe200000e0000 */
[--C-:B------:R-:W-:Y:S01]  /*23260*/  IMAD.X R5, R5, 0x1, R236.reuse, P0 ;  /* 0x0000000105057824 */ /* 0x100fe200000e06ec */
[CC--:B------:R-:W-:Y:S02]  /*23270*/  @P6 LEA R14, P0, R4.reuse, R181.reuse, 0x1 ;  /* 0x000000b5040e6211 */ /* 0x0c0fe400078008ff */
[CC--:B------:R-:W-:Y:S02]  /*23280*/  @P5 LEA R12, P2, R4.reuse, R181.reuse, 0x1 ;  /* 0x000000b5040c5211 */ /* 0x0c0fe400078408ff */
[CCC-:B------:R-:W-:Y:S02]  /*23290*/  @P6 LEA.HI.X R15, R4.reuse, R180.reuse, R5.reuse, 0x1, P0 ;  /* 0x000000b4040f6211 */ /* 0x1c0fe400000f0c05 */
[CCC-:B------:R-:W-:Y:S02]  /*232a0*/  @P5 LEA.HI.X R13, R4.reuse, R180.reuse, R5.reuse, 0x1, P2 ;  /* 0x000000b4040d5211 */ /* 0x1c0fe400010f0c05 */
[CC--:B------:R-:W-:Y:S02]  /*232b0*/  @P4 LEA R10, P1, R4.reuse, R181.reuse, 0x1 ;  /* 0x000000b5040a4211 */ /* 0x0c0fe400078208ff */
[C---:B------:R-:W-:Y:S02]  /*232c0*/  @P3 LEA R8, P0, R4.reuse, R181, 0x1 ;  /* 0x000000b504083211 */ /* 0x040fe400078008ff */
[C---:B------:R-:W-:Y:S02]  /*232d0*/  IADD3 R6, P2, R4.reuse, R235, RZ ;  /* 0x000000eb04067210 */ /* 0x040fe40007f5e0ff */
[CCC-:B------:R-:W-:Y:S02]  /*232e0*/  @P4 LEA.HI.X R11, R4.reuse, R180.reuse, R5.reuse, 0x1, P1 ;  /* 0x000000b4040b4211 */ /* 0x1c0fe400008f0c05 */
[-C--:B------:R-:W-:Y:S01]  /*232f0*/  @P3 LEA.HI.X R9, R4, R180.reuse, R5, 0x1, P0 ;  /* 0x000000b404093211 */ /* 0x080fe200000f0c05 */
[--C-:B------:R-:W-:Y:S01]  /*23300*/  IMAD.X R5, R5, 0x1, R236.reuse, P2 ;  /* 0x0000000105057824 */ /* 0x100fe200010e06ec */
[CC--:B------:R-:W-:Y:S02]  /*23310*/  @P6 LEA R22, P0, R6.reuse, R181.reuse, 0x1 ;  /* 0x000000b506166211 */ /* 0x0c0fe400078008ff */
[CC--:B------:R-:W-:Y:S02]  /*23320*/  @P5 LEA R20, P2, R6.reuse, R181.reuse, 0x1 ;  /* 0x000000b506145211 */ /* 0x0c0fe400078408ff */
[CCC-:B------:R-:W-:Y:S02]  /*23330*/  @P6 LEA.HI.X R23, R6.reuse, R180.reuse, R5.reuse, 0x1, P0 ;  /* 0x000000b406176211 */ /* 0x1c0fe400000f0c05 */
[CCC-:B------:R-:W-:Y:S02]  /*23340*/  @P5 LEA.HI.X R21, R6.reuse, R180.reuse, R5.reuse, 0x1, P2 ;  /* 0x000000b406155211 */ /* 0x1c0fe400010f0c05 */
[----:B------:R-:W-:Y:S02]  /*23350*/  @P6 R2UR UR5, R171 ;  /* 0x00000000ab0562ca */ /* 0x000fe400000e0000 */
[CC--:B------:R-:W-:Y:S02]  /*23360*/  @P4 LEA R18, P1, R6.reuse, R181.reuse, 0x1 ;  /* 0x000000b506124211 */ /* 0x0c0fe400078208ff */
[C---:B------:R-:W-:Y:S02]  /*23370*/  @P3 LEA R16, P0, R6.reuse, R181, 0x1 ;  /* 0x000000b506103211 */ /* 0x040fe400078008ff */
[C---:B------:R-:W-:Y:S02]  /*23380*/  IADD3 R4, P2, R6.reuse, R235, RZ ;  /* 0x000000eb06047210 */ /* 0x040fe40007f5e0ff */
[CCC-:B------:R-:W-:Y:S02]  /*23390*/  @P4 LEA.HI.X R19, R6.reuse, R180.reuse, R5.reuse, 0x1, P1 ;  /* 0x000000b406134211 */ /* 0x1c0fe400008f0c05 */
[-C--:B------:R-:W-:Y:S01]  /*233a0*/  @P3 LEA.HI.X R17, R6, R180.reuse, R5, 0x1, P0 ;  /* 0x000000b406113211 */ /* 0x080fe200000f0c05 */
[----:B------:R-:W-:Y:S01]  /*233b0*/  IMAD.X R5, R5, 0x1, R236, P2 ;  /* 0x0000000105057824 */ /* 0x000fe200010e06ec */
[-C--:B------:R-:W-:Y:S01]  /*233c0*/  @P6 LEA R26, P0, R4, R181.reuse, 0x1 ;  /* 0x000000b5041a6211 */ /* 0x080fe200078008ff */
[----:B------:R-:W-:Y:S01]  /*233d0*/  @!PT LDS RZ, [RZ] ;  /* 0x00000000fffff984 */ /* 0x000fe20000000800 */
[----:B------:R-:W-:Y:S01]  /*233e0*/  @!PT LDS RZ, [RZ] ;  /* 0x00000000fffff984 */ /* 0x000fe20000000800 */
[----:B------:R-:W-:Y:S01]  /*233f0*/  @!PT LDS RZ, [RZ] ;  /* 0x00000000fffff984 */ /* 0x000fe20000000800 */
[----:B------:R-:W-:Y:S01]  /*23400*/  @P6 LDGSTS.E.BYPASS.LTC128B.128 [R247+0x10000], desc[UR4][R168.64] ;  /* 0x10000000a8f76fae */ /* 0x000fe2000b901d44 */
[----:B------:R-:W-:Y:S02]  /*23410*/  @P5 R2UR UR8, R170 ;  /* 0x00000000aa0852ca */ /* 0x000fe400000e0000 */
[C---:B------:R-:W-:Y:S01]  /*23420*/  @P5 R2UR UR9, R171.reuse ;  /* 0x00000000ab0952ca */ /* 0x040fe200000e0000 */
[----:B------:R-:W-:Y:S01]  /*23430*/  @!P6 STS.128 [R247+0x10000], RZ ;  /* 0x010000fff700e388 */ /* 0x000fe20000000c00 */
[CCC-:B------:R-:W-:Y:S02]  /*23440*/  @P6 LEA.HI.X R27, R4.reuse, R180.reuse, R5.reuse, 0x1, P0 ;  /* 0x000000b4041b6211 */ /* 0x1c0fe400000f0c05 */
[CC--:B------:R-:W-:Y:S02]  /*23450*/  @P5 LEA R24, P2, R4.reuse, R181.reuse, 0x1 ;  /* 0x000000b504185211 */ /* 0x0c0fe400078408ff */
[CC--:B------:R-:W-:Y:S02]  /*23460*/  @P4 LEA R6, P1, R4.reuse, R181.reuse, 0x1 ;  /* 0x000000b504064211 */ /* 0x0c0fe400078208ff */
[C---:B------:R-:W-:Y:S02]  /*23470*/  @P3 LEA R28, P0, R4.reuse, R181, 0x1 ;  /* 0x000000b5041c3211 */ /* 0x040fe400078008ff */
[CCC-:B------:R-:W-:Y:S02]  /*23480*/  @P5 LEA.HI.X R25, R4.reuse, R180.reuse, R5.reuse, 0x1, P2 ;  /* 0x000000b404195211 */ /* 0x1c0fe400010f0c05 */
[CCC-:B------:R-:W-:Y:S02]  /*23490*/  @P4 LEA.HI.X R7, R4.reuse, R180.reuse, R5.reuse, 0x1, P1 ;  /* 0x000000b404074211 */ /* 0x1c0fe400008f0c05 */
[----:B------:R-:W-:Y:S01]  /*234a0*/  @P3 LEA.HI.X R29, R4, R180, R5, 0x1, P0 ;  /* 0x000000b4041d3211 */ /* 0x000fe200000f0c05 */
[--C-:B------:R-:W-:Y:S01]  /*234b0*/  @P5 IMAD.MOV.U32 R4, RZ, RZ, R168.reuse ;  /* 0x000000ffff045224 */ /* 0x100fe200078e00a8 */
[C---:B------:R-:W-:Y:S01]  /*234c0*/  @P4 R2UR UR4, R170.reuse ;  /* 0x00000000aa0442ca */ /* 0x040fe200000e0000 */
[--C-:B------:R-:W-:Y:S01]  /*234d0*/  @P5 IMAD.MOV.U32 R5, RZ, RZ, R169.reuse ;  /* 0x000000ffff055224 */ /* 0x100fe200078e00a9 */
[C---:B------:R-:W-:Y:S02]  /*234e0*/  @P4 R2UR UR5, R171.reuse ;  /* 0x00000000ab0542ca */ /* 0x040fe400000e0000 */
[C---:B------:R-:W-:Y:S02]  /*234f0*/  @P3 R2UR UR12, R170.reuse ;  /* 0x00000000aa0c32ca */ /* 0x040fe400000e0000 */
[----:B------:R-:W-:Y:S01]  /*23500*/  @!PT LDS RZ, [RZ] ;  /* 0x00000000fffff984 */ /* 0x000fe20000000800 */
[----:B------:R-:W-:Y:S01]  /*23510*/  @!PT LDS RZ, [RZ] ;  /* 0x00000000fffff984 */ /* 0x000fe20000000800 */
[----:B------:R-:W-:Y:S01]  /*23520*/  @!PT LDS RZ, [RZ] ;  /* 0x00000000fffff984 */ /* 0x000fe20000000800 */
[----:B------:R1:W-:Y:S01]  /*23530*/  @P5 LDGSTS.E.BYPASS.LTC128B.128 [R247+0x12000], desc[UR8][R4.64+0x80] ;  /* 0x1200008004f75fae */ /* 0x0003e2000b901d48 */
[C---:B------:R-:W-:Y:S02]  /*23540*/  @P3 R2UR UR13, R171.reuse ;  /* 0x00000000ab0d32ca */ /* 0x040fe400000e0000 */
[C---:B------:R-:W-:Y:S01]  /*23550*/  @P6 R2UR UR10, R170.reuse ;  /* 0x00000000aa0a62ca */ /* 0x040fe200000e0000 */
[----:B------:R-:W-:Y:S01]  /*23560*/  @!P5 STS.128 [R247+0x12000], RZ ;  /* 0x012000fff700d388 */ /* 0x000fe20000000c00 */
[C---:B------:R-:W-:Y:S02]  /*23570*/  @P6 R2UR UR11, R171.reuse ;  /* 0x00000000ab0b62ca */ /* 0x040fe400000e0000 */
[----:B------:R-:W-:Y:S02]  /*23580*/  @P3 R2UR UR14, R170 ;  /* 0x00000000aa0e32ca */ /* 0x000fe400000e0000 */
[C---:B------:R-:W-:Y:S02]  /*23590*/  @P3 R2UR UR15, R171.reuse ;  /* 0x00000000ab0f32ca */ /* 0x040fe400000e0000 */
[----:B------:R-:W-:Y:S01]  /*235a0*/  ISETP.GE.AND P0, PT, R250, 0x2, PT ;  /* 0x00000002fa00780c */ /* 0x000fe20003f06270 */
[--C-:B-1----:R-:W-:Y:S02]  /*235b0*/  @P4 IMAD.MOV.U32 R4, RZ, RZ, R168.reuse ;  /* 0x000000ffff044224 */ /* 0x102fe400078e00a8 */
[--C-:B------:R-:W-:Y:S05]  /*235c0*/  @P4 IMAD.MOV.U32 R5, RZ, RZ, R169.reuse ;  /* 0x000000ffff054224 */ /* 0x100fea00078e00a9 */
[----:B------:R-:W-:Y:S01]  /*235d0*/  @!PT LDS RZ, [RZ] ;  /* 0x00000000fffff984 */ /* 0x000fe20000000800 */
[----:B------:R-:W-:Y:S01]  /*235e0*/  @!PT LDS RZ, [RZ] ;  /* 0x00000000fffff984 */ /* 0x000fe20000000800 */
[----:B------:R-:W-:Y:S01]  /*235f0*/  @!PT LDS RZ, [RZ] ;  /* 0x00000000fffff984 */ /* 0x000fe20000000800 */
[----:B------:R1:W-:Y:S04]  /*23600*/  @P4 LDGSTS.E.BYPASS.LTC128B.128 [R247+0x14000], desc[UR4][R4.64+0x100] ;  /* 0x1400010004f74fae */ /* 0x0003e8000b901d44 */
[----:B------:R-:W-:Y:S01]  /*23610*/  @!P4 STS.128 [R247+0x14000], RZ ;  /* 0x014000fff700c388 */ /* 0x000fe20000000c00 */
[--C-:B-1----:R-:W-:Y:S02]  /*23620*/  @P3 IMAD.MOV.U32 R4, RZ, RZ, R168.reuse ;  /* 0x000000ffff043224 */ /* 0x102fe400078e00a8 */
[--C-:B------:R-:W-:Y:S05]  /*23630*/  @P3 IMAD.MOV.U32 R5, RZ, RZ, R169.reuse ;  /* 0x000000ffff053224 */ /* 0x100fea00078e00a9 */
        /* <DEDUP_REMOVED lines=90> */
[----:B------:R-:W4:Y:S03]  /*23be0*/  LDSM.16.M88.4 R204, [R227+0x8800] ;  /* 0x00880000e3cc783b */ /* 0x000f260000000200 */
[C---:B-1----:R-:W-:Y:S01]  /*23bf0*/  HMMA.16816.F32.BF16 R12, R32.reuse, R16, RZ ;  /* 0x00000010200c723c */ /* 0x042fe200000418ff */
[----:B------:R-:W4:Y:S05]  /*23c00*/  LD.E R166, desc[UR4][R164.64+0x18c] ;  /* 0x00018c04a4a67980 */ /* 0x000f2a000c101900 */
[C---:B------:R-:W-:Y:S06]  /*23c10*/  HMMA.16816.F32.BF16 R16, R32.reuse, R18, RZ ;  /* 0x000000122010723c */ /* 0x040fec00000418ff */
[C---:B--2---:R-:W-:Y:S06]  /*23c20*/  HMMA.16816.F32.BF16 R20, R32.reuse, R24, RZ ;  /* 0x000000182014723c */ /* 0x044fec00000418ff */
[C---:B------:R-:W-:Y:S06]  /*23c30*/  HMMA.16816.F32.BF16 R24, R32.reuse, R26, RZ ;  /* 0x0000001a2018723c */ /* 0x040fec00000418ff */
[C---:B-----5:R-:W-:Y:S06]  /*23c40*/  HMMA.16816.F32.BF16 R28, R32.reuse, R172, RZ ;  /* 0x000000ac201c723c */ /* 0x060fec00000418ff */
[----:B------:R-:W-:Y:S01]  /*23c50*/  HMMA.16816.F32.BF16 R32, R32, R174, RZ ;  /* 0x000000ae2020723c */ /* 0x000fe200000418ff */
[----:B------:R-:W1:Y:S05]  /*23c60*/  LDSM.16.M88.4 R172, [R227+0x9000] ;  /* 0x00900000e3ac783b */ /* 0x000e6a0000000200 */
[C---:B---3--:R-:W-:Y:S06]  /*23c70*/  HMMA.16816.F32.BF16 R4, R176.reuse, R180, R4 ;  /* 0x000000b4b004723c */ /* 0x048fec0000041804 */
[C---:B------:R-:W-:Y:S01]  /*23c80*/  HMMA.16816.F32.BF16 R8, R176.reuse, R182, R8 ;  /* 0x000000b6b008723c */ /* 0x040fe20000041808 */
[----:B------:R-:W2:Y:S05]  /*23c90*/  LDSM.16.M88.4 R180, [R227+0x9800] ;  /* 0x00980000e3b4783b */ /* 0x000eaa0000000200 */
[C---:B------:R-:W-:Y:S06]  /*23ca0*/  HMMA.16816.F32.BF16 R12, R176.reuse, R184, R12 ;  /* 0x000000b8b00c723c */ /* 0x040fec000004180c */
[C---:B------:R-:W-:Y:S01]  /*23cb0*/  HMMA.16816.F32.BF16 R16, R176.reuse, R186, R16 ;  /* 0x000000bab010723c */ /* 0x040fe20000041810 */
[----:B------:R-:W-:Y:S05]  /*23cc0*/  LDSM.16.M88.4 R184, [R220] ;  /* 0x00000000dcb8783b */ /* 0x000fea0000000200 */
[C---:B------:R-:W-:Y:S06]  /*23cd0*/  HMMA.16816.F32.BF16 R20, R176.reuse, R188, R20 ;  /* 0x000000bcb014723c */ /* 0x040fec0000041814 */
[C---:B------:R-:W-:Y:S01]  /*23ce0*/  HMMA.16816.F32.BF16 R24, R176.reuse, R190, R24 ;  /* 0x000000beb018723c */ /* 0x040fe20000041818 */
[----:B------:R-:W-:Y:S05]  /*23cf0*/  LDSM.16.M88.4 R188, [R220+0x800] ;  /* 0x00080000dcbc783b */ /* 0x000fea0000000200 */
[C---:B------:R-:W-:Y:S06]  /*23d00*/  HMMA.16816.F32.BF16 R28, R176.reuse, R192, R28 ;  /* 0x000000c0b01c723c */ /* 0x040fec000004181c */
[----:B------:R-:W-:Y:S01]  /*23d10*/  HMMA.16816.F32.BF16 R32, R176, R194, R32 ;  /* 0x000000c2b020723c */ /* 0x000fe20000041820 */
[----:B------:R-:W3:Y:S04]  /*23d20*/  LDSM.16.M88.4 R176, [R229] ;  /* 0x00000000e5b0783b */ /* 0x000ee80000000200 */
[----:B------:R-:W-:Y:S01]  /*23d30*/  LDSM.16.M88.4 R192, [R220+0x1800] ;  /* 0x00180000dcc0783b */ /* 0x000fe20000000200 */
[C---:B----4-:R-:W-:Y:S06]  /*23d40*/  HMMA.16816.F32.BF16 R4, R196.reuse, R200, R4 ;  /* 0x000000c8c404723c */ /* 0x050fec0000041804 */
        /* <DEDUP_REMOVED lines=20> */
[----:B------:R-:W-:Y:S05]  /*23e90*/  LDSM.16.M88.4 R172, [R232+0x2000] ;  /* 0x00200000e8ac783b */ /* 0x000fea0000000200 */
[C---:B------:R-:W-:Y:S06]  /*23ea0*/  HMMA.16816.F32.BF16 R28, R176.reuse, R192, R28 ;  /* 0x000000c0b01c723c */ /* 0x040fec000004181c */
[----:B------:R-:W-:Y:S01]  /*23eb0*/  HMMA.16816.F32.BF16 R32, R176, R194, R32 ;  /* 0x000000c2b020723c */ /* 0x000fe20000041820 */
[----:B------:R-:W1:Y:S04]  /*23ec0*/  LDSM.16.M88.4 R176, [R219] ;  /* 0x00000000dbb0783b */ /* 0x000e680000000200 */
[----:B------:R-:W4:Y:S01]  /*23ed0*/  LDSM.16.M88.4 R192, [R217] ;  /* 0x00000000d9c0783b */ /* 0x000f220000000200 */
        /* <DEDUP_REMOVED lines=38> */
[----:B------:R-:W3:Y:S01]  /*24140*/  LDSM.16.M88.4 R188, [R233+0xc800] ;  /* 0x00c80000e9bc783b */ /* 0x000ee20000000200 */
[C---:B----4-:R-:W-:Y:S06]  /*24150*/  HMMA.16816.F32.BF16 R4, R192.reuse, R200, R4 ;  /* 0x000000c8c004723c */ /* 0x050fec0000041804 */
[C---:B------:R-:W-:Y:S01]  /*24160*/  HMMA.16816.F32.BF16 R8, R192.reuse, R202, R8 ;  /* 0x000000cac008723c */ /* 0x040fe20000041808 */
[----:B------:R-:W-:Y:S05]  /*24170*/  LDSM.16.M88.4 R200, [R215] ;  /* 0x00000000d7c8783b */ /* 0x000fea0000000200 */
[C---:B-----5:R-:W-:Y:S06]  /*24180*/  HMMA.16816.F32.BF16 R12, R192.reuse, R172, R12 ;  /* 0x000000acc00c723c */ /* 0x060fec000004180c */
[C---:B------:R-:W-:Y:S01]  /*24190*/  HMMA.16816.F32.BF16 R16, R192.reuse, R174, R16 ;  /* 0x000000aec010723c */ /* 0x040fe20000041810 */
[----:B------:R-:W4:Y:S05]  /*241a0*/  LDSM.16.M88.4 R172, [R233+0xd800] ;  /* 0x00d80000e9ac783b */ /* 0x000f2a0000000200 */
[C---:B--2---:R-:W-:Y:S06]  /*241b0*/  HMMA.16816.F32.BF16 R20, R192.reuse, R184, R20 ;  /* 0x000000b8c014723c */ /* 0x044fec0000041814 */
[C---:B------:R-:W-:Y:S01]  /*241c0*/  HMMA.16816.F32.BF16 R24, R192.reuse, R186, R24 ;  /* 0x000000bac018723c */ /* 0x040fe20000041818 */
[----:B------:R-:W2:Y:S05]  /*241d0*/  LDSM.16.M88.4 R184, [R232+0x4000] ;  /* 0x00400000e8b8783b */ /* 0x000eaa0000000200 */
[C---:B------:R-:W-:Y:S06]  /*241e0*/  HMMA.16816.F32.BF16 R28, R192.reuse, R204, R28 ;  /* 0x000000ccc01c723c */ /* 0x040fec000004181c */
[----:B------:R-:W-:Y:S01]  /*241f0*/  HMMA.16816.F32.BF16 R32, R192, R206, R32 ;  /* 0x000000cec020723c */ /* 0x000fe20000041820 */
[----:B------:R-:W5:Y:S04]  /*24200*/  LDSM.16.M88.4 R192, [R214] ;  /* 0x00000000d6c0783b */ /* 0x000f680000000200 */
[----:B------:R-:W-:Y:S01]  /*24210*/  LDSM.16.M88.4 R204, [R212] ;  /* 0x00000000d4cc783b */ /* 0x000fe20000000200 */
[C---:B-1----:R-:W-:Y:S06]  /*24220*/  HMMA.16816.F32.BF16 R4, R176.reuse, R180, R4 ;  /* 0x000000b4b004723c */ /* 0x042fec0000041804 */
[C---:B------:R-:W-:Y:S01]  /*24230*/  HMMA.16816.F32.BF16 R8, R176.reuse, R182, R8 ;  /* 0x000000b6b008723c */ /* 0x040fe20000041808 */
[----:B------:R-:W1:Y:S05]  /*24240*/  LDSM.16.M88.4 R180, [R213] ;  /* 0x00000000d5b4783b */ /* 0x000e6a0000000200 */
[C---:B---3--:R-:W-:Y:S06]  /*24250*/  HMMA.16816.F32.BF16 R12, R176.reuse, R188, R12 ;  /* 0x000000bcb00c723c */ /* 0x048fec000004180c */
        /* <DEDUP_REMOVED lines=72> */
[----:B------:R-:W5:Y:S04]  /*246e0*/  LDSM.16.M88.4 R172, [R220+0x6800] ;  /* 0x00680000dcac783b */ /* 0x000f680000000200 */
[----:B------:R-:W-:Y:S01]  /*246f0*/  IMAD.MOV.U32 R205, RZ, RZ, R169 ;  /* 0x000000ffffcd7224 */ /* 0x000fe200078e00a9 */
[C---:B-1----:R-:W-:Y:S05]  /*24700*/  HMMA.16816.F32.BF16 R4, R188.reuse, R192, R4 ;  /* 0x000000c0bc04723c */ /* 0x042fea0000041804 */
[----:B------:R-:W-:Y:S01]  /*24710*/  IMAD.MOV.U32 R204, RZ, RZ, R168 ;  /* 0x000000ffffcc7224 */ /* 0x000fe200078e00a8 */
[C---:B------:R-:W-:Y:S06]  /*24720*/  HMMA.16816.F32.BF16 R8, R188.reuse, R194, R8 ;  /* 0x000000c2bc08723c */ /* 0x040fec0000041808 */
[C---:B--2---:R-:W-:Y:S06]  /*24730*/  HMMA.16816.F32.BF16 R12, R188.reuse, R176, R12 ;  /* 0x000000b0bc0c723c */ /* 0x044fec000004180c */
[C---:B------:R-:W-:Y:S06]  /*24740*/  HMMA.16816.F32.BF16 R16, R188.reuse, R178, R16 ;  /* 0x000000b2bc10723c */ /* 0x040fec0000041810 */
[C---:B---3--:R-:W-:Y:S06]  /*24750*/  HMMA.16816.F32.BF16 R20, R188.reuse, R180, R20 ;  /* 0x000000b4bc14723c */ /* 0x048fec0000041814 */
[C---:B------:R-:W-:Y:S05]  /*24760*/  HMMA.16816.F32.BF16 R24, R188.reuse, R182, R24 ;  /* 0x000000b6bc18723c */ /* 0x040fea0000041818 */
[----:B------:R-:W-:Y:S01]  /*24770*/  IMAD.MOV.U32 R181, RZ, RZ, R204 ;  /* 0x000000ffffb57224 */ /* 0x000fe200078e00cc */
[C---:B----4-:R-:W-:Y:S05]  /*24780*/  HMMA.16816.F32.BF16 R28, R188.reuse, R184, R28 ;  /* 0x000000b8bc1c723c */ /* 0x050fea000004181c */
[----:B------:R-:W-:Y:S01]  /*24790*/  IMAD.MOV.U32 R180, RZ, RZ, R205 ;  /* 0x000000ffffb47224 */ /* 0x000fe200078e00cd */
[----:B------:R-:W-:Y:S06]  /*247a0*/  HMMA.16816.F32.BF16 R32, R188, R186, R32 ;  /* 0x000000babc20723c */ /* 0x000fec0000041820 */
[C---:B------:R-:W-:Y:S06]  /*247b0*/  HMMA.16816.F32.BF16 R4, R196.reuse, R200, R4 ;  /* 0x000000c8c404723c */ /* 0x040fec0000041804 */
[C---:B------:R-:W-:Y:S06]  /*247c0*/  HMMA.16816.F32.BF16 R8, R196.reuse, R202, R8 ;  /* 0x000000cac408723c */ /* 0x040fec0000041808 */
[C---:B-----5:R-:W-:Y:S06]  /*247d0*/  HMMA.16816.F32.BF16 R12, R196.reuse, R172, R12 ;  /* 0x000000acc40c723c */ /* 0x060fec000004180c */
[C---:B------:R-:W-:Y:S06]  /*247e0*/  HMMA.16816.F32.BF16 R16, R196.reuse, R174, R16 ;  /* 0x000000aec410723c */ /* 0x040fec0000041810 */
[-C--:B------:R-:W-:Y:S01]  /*247f0*/  FMUL.FTZ R4, R4, R166.reuse ;  /* 0x000000a604047220 */ /* 0x080fe20000410000 */
[-C--:B------:R-:W-:Y:S01]  /*24800*/  FMUL.FTZ R5, R5, R166.reuse ;  /* 0x000000a605057220 */ /* 0x080fe20000410000 */
[-C--:B------:R-:W-:Y:S02]  /*24810*/  FMUL.FTZ R6, R6, R166.reuse ;  /* 0x000000a606067220 */ /* 0x080fe40000410000 */
[----:B------:R-:W1:Y:S01]  /*24820*/  MUFU.TANH R169, R4 ;  /* 0x0000000400a97308 */ /* 0x000e620000002400 */
[-C--:B------:R-:W-:Y:S01]  /*24830*/  FMUL.FTZ R7, R7, R166.reuse ;  /* 0x000000a607077220 */ /* 0x080fe20000410000 */
[-C--:B------:R-:W-:Y:S01]  /*24840*/  FMUL.FTZ R8, R8, R166.reuse ;  /* 0x000000a608087220 */ /* 0x080fe20000410000 */
[-C--:B------:R-:W-:Y:S01]  /*24850*/  FMUL.FTZ R9, R9, R166.reuse ;  /* 0x000000a609097220 */ /* 0x080fe20000410000 */
[-C--:B------:R-:W-:Y:S01]  /*24860*/  FMUL.FTZ R10, R10, R166.reuse ;  /* 0x000000a60a0a7220 */ /* 0x080fe20000410000 */
[-C--:B------:R-:W-:Y:S05]  /*24870*/  FMUL.FTZ R11, R11, R166.reuse ;  /* 0x000000a60b0b7220 */ /* 0x080fea0000410000 */
[----:B------:R-:W2:Y:S01]  /*24880*/  MUFU.TANH R177, R5 ;  /* 0x0000000500b17308 */ /* 0x000ea20000002400 */
[-C--:B------:R-:W-:Y:S01]  /*24890*/  FMUL.FTZ R12, R12, R166.reuse ;  /* 0x000000a60c0c7220 */ /* 0x080fe20000410000 */
[-C--:B------:R-:W-:Y:S01]  /*248a0*/  FMUL.FTZ R14, R14, R166.reuse ;  /* 0x000000a60e0e7220 */ /* 0x080fe20000410000 */
[-C--:B------:R-:W-:Y:S01]  /*248b0*/  FMUL.FTZ R15, R15, R166.reuse ;  /* 0x000000a60f0f7220 */ /* 0x080fe20000410000 */
[-C--:B------:R-:W-:Y:S01]  /*248c0*/  FMUL.FTZ R16, R16, R166.reuse ;  /* 0x000000a610107220 */ /* 0x080fe20000410000 */
[-C--:B------:R-:W-:Y:S05]  /*248d0*/  FMUL.FTZ R18, R18, R166.reuse ;  /* 0x000000a612127220 */ /* 0x080fea0000410000 */
[----:B------:R-:W3:Y:S01]  /*248e0*/  MUFU.TANH R183, R6 ;  /* 0x0000000600b77308 */ /* 0x000ee20000002400 */
[-C--:B------:R-:W-:Y:S09]  /*248f0*/  FMUL.FTZ R19, R19, R166.reuse ;  /* 0x000000a613137220 */ /* 0x080ff20000410000 */
        /* <DEDUP_REMOVED lines=12> */
[C---:B----4-:R-:W-:Y:S05]  /*249c0*/  HMMA.16816.F32.BF16 R20, R196.reuse, R4, R20 ;  /* 0x00000004c414723c */ /* 0x050fea0000041814 */
[-C--:B--2---:R-:W-:Y:S03]  /*249d0*/  FMUL.FTZ R12, R13, R166.reuse ;  /* 0x000000a60d0c7220 */ /* 0x084fe60000410000 */
[----:B------:R2:W4:Y:S01]  /*249e0*/  MUFU.TANH R5, R16 ;  /* 0x0000001000057308 */ /* 0x0005220000002400 */
[C---:B------:R-:W-:Y:S03]  /*249f0*/  HMMA.16816.F32.BF16 R24, R196.reuse, R6, R24 ;  /* 0x00000006c418723c */ /* 0x040fe60000041818 */
[-C--:B------:R-:W-:Y:S06]  /*24a00*/  FMUL.FTZ R4, R17, R166.reuse ;  /* 0x000000a611047220 */ /* 0x080fec0000410000 */
[----:B------:R-:W1:Y:S10]  /*24a10*/  MUFU.TANH R12, R12 ;  /* 0x0000000c000c7308 */ /* 0x000e740000002400 */
[----:B------:R-:W1:Y:S01]  /*24a20*/  MUFU.TANH R4, R4 ;  /* 0x0000000400047308 */ /* 0x000e620000002400 */
[-C--:B------:R-:W-:Y:S01]  /*24a30*/  FMUL.FTZ R20, R20, R166.reuse ;  /* 0x000000a614147220 */ /* 0x080fe20000410000 */
[-C--:B------:R-:W-:Y:S01]  /*24a40*/  FMUL.FTZ R21, R21, R166.reuse ;  /* 0x000000a615157220 */ /* 0x080fe20000410000 */
[-C--:B------:R-:W-:Y:S01]  /*24a50*/  FMUL.FTZ R22, R22, R166.reuse ;  /* 0x000000a616167220 */ /* 0x080fe20000410000 */
[-C--:B------:R-:W-:Y:S06]  /*24a60*/  FMUL.FTZ R23, R23, R166.reuse ;  /* 0x000000a617177220 */ /* 0x080fec0000410000 */
[----:B------:R2:W1:Y:S01]  /*24a70*/  MUFU.TANH R193, R18 ;  /* 0x0000001200c17308 */ /* 0x0004620000002400 */
[C---:B-----5:R-:W-:Y:S03]  /*24a80*/  HMMA.16816.F32.BF16 R28, R196.reuse, R8, R28 ;  /* 0x00000008c41c723c */ /* 0x060fe6000004181c */
        /* <DEDUP_REMOVED lines=27> */
[----:B------:R-:W1:Y:S10]  /*24c40*/  MUFU.TANH R10, R10 ;  /* 0x0000000a000a7308 */ /* 0x000e740000002400 */
[----:B------:R2:W1:Y:S10]  /*24c50*/  MUFU.TANH R168, R34 ;  /* 0x0000002200a87308 */ /* 0x0004740000002400 */
[----:B------:R2:W1:Y:S01]  /*24c60*/  MUFU.TANH R167, R35 ;  /* 0x0000002300a77308 */ /* 0x0004620000002400 */
[----:B---34-:R-:W-:Y:S05]  /*24c70*/  @!P0 BRA `(.L_x_3641) ;  /* 0x0000000c006c8947 */ /* 0x018fea0003800000 */
        /* <DEDUP_REMOVED lines=8> */
[C---:B-1----:R-:W-:Y:S01]  /*24d00*/  VIADD R14, R17.reuse, 0xffffff80 ;  /* 0xffffff80110e7836 */ /* 0x042fe20000000000 */
[C---:B------:R-:W-:Y:S01]  /*24d10*/  R2UR UR10, R170.reuse ;  /* 0x00000000aa0a72ca */ /* 0x040fe200000e0000 */
[----:B------:R-:W-:Y:S01]  /*24d20*/  VIADD R17, R17, 0xffffffc0 ;  /* 0xffffffc011117836 */ /* 0x000fe20000000000 */
[C---:B------:R-:W-:Y:S02]  /*24d30*/  R2UR UR11, R171.reuse ;  /* 0x00000000ab0b72ca */ /* 0x040fe400000e0000 */
[----:B------:R-:W-:Y:S02]  /*24d40*/  IABS R7, R14 ;  /* 0x0000000e00077213 */ /* 0x000fe40000000000 */
[----:B------:R-:W-:Y:S02]  /*24d50*/  IABS R6, R17 ;  /* 0x0000001100067213 */ /* 0x000fe40000000000 */
[C---:B------:R-:W-:Y:S02]  /*24d60*/  R2UR UR12, R170.reuse ;  /* 0x00000000aa0c72ca */ /* 0x040fe400000e0000 */
[C---:B------:R-:W-:Y:S01]  /*24d70*/  R2UR UR13, R171.reuse ;  /* 0x00000000ab0d72ca */ /* 0x040fe200000e0000 */
[----:B--2---:R-:W2:Y:S01]  /*24d80*/  LD.E R16, desc[UR4][R164.64+0x170] ;  /* 0x00017004a4107980 */ /* 0x004ea2000c101900 */
        /* <DEDUP_REMOVED lines=60> */
.L_x_3643:
[----:B------:R-:W-:Y:S02]  /*25150*/  R2UR UR4, R170 ;  /* 0x00000000aa0472ca */ /* 0x000fe400000e0000 */
[----:B------:R-:W-:Y:S11]  /*25160*/  R2UR UR5, R171 ;  /* 0x00000000ab0572ca */ /* 0x000ff600000e0000 */
[----:B------:R-:W-:Y:S02]  /*25170*/  @!UPT UIADD3 URZ, URZ, URZ, URZ ;  /* 0x0000003f3f3ff290 */ /* 0x000fe4000fffe03f */
[----:B--2---:R-:W2:Y:S02]  /*25180*/  LD.E R16, desc[UR4][R164.64+0x38] ;  /* 0x00003804a4107980 */ /* 0x004ea4000c101900 */
[----:B--2---:R-:W-:Y:S05]  /*25190*/  IMAD.U32 R16, R16, -0x40, RZ ;  /* 0xffffffc010107824 */ /* 0x004fea00078e00ff */
[----:B------:R-:W-:Y:S02]  /*251a0*/  SHF.R.S32.HI R7, RZ, 0x1f, R16 ;  /* 0x0000001fff077819 */ /* 0x000fe40000011410 */
.L_x_3644:
[----:B------:R-:W-:Y:S05]  /*251b0*/  BSYNC B0 ;  /* 0x0000000000007941 */ /* 0x000fea0003800000 */
.L_x_3642:
        /* <DEDUP_REMOVED lines=42> */
[CC--:B-1----:R-:W-:Y:S02]  /*25460*/  @P3 LEA R14, P0, R6.reuse, R240.reuse, 0x1 ;  /* 0x000000f0060e3211 */ /* 0x0c2fe400078008ff */
        /* <DEDUP_REMOVED lines=92> */
.L_x_3641:
[----:B------:R-:W-:Y:S05]  /*25a30*/  BSYNC B1 ;  /* 0x0000000000017941 */ /* 0x000fea0003800000 */
.L_x_3640:
[----:B------:R-:W-:Y:S01]  /*25a40*/  R2UR UR4, R170 ;  /* 0x00000000aa0472ca */ /* 0x000fe200000e0000 */
[----:B------:R-:W4:Y:S01]  /*25a50*/  S2R R13, SR_TID.X ;  /* 0x00000000000d7919 */ /* 0x000f220000002100 */
[----:B------:R-:W-:Y:S02]  /*25a60*/  R2UR UR5, R171 ;  /* 0x00000000ab0572ca */ /* 0x000fe400000e0000 */
[----:B------:R-:W-:Y:S01]  /*25a70*/  IADD3 R182, R250, -0x1, RZ ;  /* 0xfffffffffab67810 */ /* 0x000fe20007ffe0ff */
[----:B--23--:R-:W-:Y:S08]  /*25a80*/  LDSM.16.MT88.4 R20, [R226+0x10000] ;  /* 0x01000000e214783b */ /* 0x00cff00000004200 */
[----:B------:R-:W-:Y:S08]  /*25a90*/  LDSM.16.MT88.4 R28, [R225+0x10000] ;  /* 0x01000000e11c783b */ /* 0x000ff00000004200 */
[----:B------:R2:W3:Y:S01]  /*25aa0*/  LD.E R166, desc[UR4][R164.64+0xdc] ;  /* 0x0000dc04a4a67980 */ /* 0x0004e2000c101900 */
[----:B----4-:R-:W-:Y:S04]  /*25ab0*/  SHF.L.U32 R13, R13, 0x1, RZ ;  /* 0x000000010d0d7819 */ /* 0x010fe800000006ff */
[----:B------:R-:W-:Y:S04]  /*25ac0*/  LOP3.LUT R13, R13, 0x6, RZ, 0xc0, !PT ;  /* 0x000000060d0d7812 */ /* 0x000fe800078ec0ff */
[----:B------:R-:W-:Y:S04]  /*25ad0*/  LEA R13, R182, R13, 0x6 ;  /* 0x0000000db60d7211 */ /* 0x000fe800078e30ff */
[C---:B------:R-:W-:Y:S02]  /*25ae0*/  IADD3 R196, R13.reuse, 0x11, RZ ;  /* 0x000000110dc47810 */ /* 0x040fe40007ffe0ff */
[C---:B------:R-:W-:Y:S02]  /*25af0*/  IADD3 R198, R13.reuse, 0x18, RZ ;  /* 0x000000180dc67810 */ /* 0x040fe40007ffe0ff */
[----:B------:R-:W-:Y:S02]  /*25b00*/  I2FP.F32.S32 R196, R196 ;  /* 0x000000c400c47245 */ /* 0x000fe40000201400 */
[C---:B------:R-:W-:Y:S02]  /*25b10*/  IADD3 R6, R13.reuse, 0x1, RZ ;  /* 0x000000010d067810 */ /* 0x040fe40007ffe0ff */
[----:B------:R-:W-:Y:S01]  /*25b20*/  I2FP.F32.S32 R8, R13 ;  /* 0x0000000d00087245 */ /* 0x000fe20000201400 */
[CC--:B-1----:R-:W-:Y:S01]  /*25b30*/  FFMA.FTZ R194, R0.reuse, R196.reuse, R194 ;  /* 0x000000c400c27223 */ /* 0x0c2fe200000100c2 */
[C---:B------:R-:W-:Y:S01]  /*25b40*/  IADD3 R14, R13.reuse, 0x9, RZ ;  /* 0x000000090d0e7810 */ /* 0x040fe20007ffe0ff */
[C---:B------:R-:W-:Y:S01]  /*25b50*/  FFMA.FTZ R196, R0.reuse, R196, R12 ;  /* 0x000000c400c47223 */ /* 0x040fe2000001000c */
[----:B------:R-:W-:Y:S01]  /*25b60*/  I2FP.F32.S32 R198, R198 ;  /* 0x000000c600c67245 */ /* 0x000fe20000201400 */
[CC--:B------:R-:W-:Y:S01]  /*25b70*/  FFMA.FTZ R183, R0.reuse, R8.reuse, R183 ;  /* 0x0000000800b77223 */ /* 0x0c0fe200000100b7 */
[C---:B------:R-:W-:Y:S01]  /*25b80*/  IADD3 R199, R13.reuse, 0x19, RZ ;  /* 0x000000190dc77810 */ /* 0x040fe20007ffe0ff */
[C---:B------:R-:W-:Y:S01]  /*25b90*/  FFMA.FTZ R8, R0.reuse, R8, R169 ;  /* 0x0000000800087223 */ /* 0x040fe200000100a9 */
[C---:B------:R-:W-:Y:S01]  /*25ba0*/  IADD3 R7, R13.reuse, 0x8, RZ ;  /* 0x000000080d077810 */ /* 0x040fe20007ffe0ff */
[C---:B------:R-:W-:Y:S01]  /*25bb0*/  FFMA.FTZ R193, R0.reuse, R198, R193 ;  /* 0x000000c600c17223 */ /* 0x040fe200000100c1 */
[----:B------:R-:W-:Y:S01]  /*25bc0*/  I2FP.F32.S32 R14, R14 ;  /* 0x0000000e000e7245 */ /* 0x000fe20000201400 */
[C---:B------:R-:W-:Y:S01]  /*25bd0*/  FFMA.FTZ R198, R0.reuse, R198, R5 ;  /* 0x000000c600c67223 */ /* 0x040fe20000010005 */
[----:B------:R-:W-:Y:S02]  /*25be0*/  I2FP.F32.S32 R6, R6 ;  /* 0x0000000600067245 */ /* 0x000fe40000201400 */
[C---:B------:R-:W-:Y:S01]  /*25bf0*/  IADD3 R12, R13.reuse, 0x20, RZ ;  /* 0x000000200d0c7810 */ /* 0x040fe20007ffe0ff */
[CC--:B------:R-:W-:Y:S01]  /*25c00*/  FFMA.FTZ R9, R0.reuse, R14.reuse, R189 ;  /* 0x0000000e00097223 */ /* 0x0c0fe200000100bd */
[----:B------:R-:W-:Y:S01]  /*25c10*/  I2FP.F32.S32 R199, R199 ;  /* 0x000000c700c77245 */ /* 0x000fe20000201400 */
[C---:B------:R-:W-:Y:S01]  /*25c20*/  FFMA.FTZ R186, R0.reuse, R14, R186 ;  /* 0x0000000e00ba7223 */ /* 0x040fe200000100ba */
[----:B------:R-:W-:Y:S01]  /*25c30*/  I2FP.F32.S32 R7, R7 ;  /* 0x0000000700077245 */ /* 0x000fe20000201400 */
[C---:B------:R-:W-:Y:S01]  /*25c40*/  FFMA.FTZ R184, R0.reuse, R6, R184 ;  /* 0x0000000600b87223 */ /* 0x040fe200000100b8 */
[----:B------:R-:W-:Y:S01]  /*25c50*/  I2FP.F32.S32 R5, R12 ;  /* 0x0000000c00057245 */ /* 0x000fe20000201400 */
[C---:B------:R-:W-:Y:S01]  /*25c60*/  FFMA.FTZ R195, R0.reuse, R199, R195 ;  /* 0x000000c700c37223 */ /* 0x040fe200000100c3 */
[----:B------:R-:W-:Y:S01]  /*25c70*/  IADD3 R14, R13, 0x21, RZ ;  /* 0x000000210d0e7810 */ /* 0x000fe20007ffe0ff */
[C---:B------:R-:W-:Y:S01]  /*25c80*/  FFMA.FTZ R187, R0.reuse, R7, R187 ;  /* 0x0000000700bb7223 */ /* 0x040fe200000100bb */
[----:B------:R-:W-:Y:S01]  /*25c90*/  FMNMX.FTZ R12, R183, R3, !PT ;  /* 0x00000003b70c7209 */ /* 0x000fe20007810000 */
[C---:B------:R-:W-:Y:S01]  /*25ca0*/  FFMA.FTZ R199, R0.reuse, R199, R4 ;  /* 0x000000c700c77223 */ /* 0x040fe20000010004 */
[----:B------:R-:W-:Y:S01]  /*25cb0*/  IADD3 R197, R13, 0x10, RZ ;  /* 0x000000100dc57810 */ /* 0x000fe20007ffe0ff */
[C---:B------:R-:W-:Y:S01]  /*25cc0*/  FFMA.FTZ R6, R0.reuse, R6, R177 ;  /* 0x0000000600067223 */ /* 0x040fe200000100b1 */
[----:B------:R-:W-:Y:S01]  /*25cd0*/  I2FP.F32.S32 R4, R14 ;  /* 0x0000000e00047245 */ /* 0x000fe20000201400 */
[----:B------:R-:W-:Y:S01]  /*25ce0*/  FFMA.FTZ R7, R0, R7, R185 ;  /* 0x0000000700077223 */ /* 0x000fe200000100b9 */
[----:B------:R-:W-:Y:S01]  /*25cf0*/  FMNMX.FTZ R12, R184, R12, !PT ;  /* 0x0000000cb80c7209 */ /* 0x000fe20007810000 */
[-C--:B------:R-:W-:Y:S01]  /*25d00*/  FFMA.FTZ R174, R0, R5.reuse, R174 ;  /* 0x0000000500ae7223 */ /* 0x080fe200000100ae */
[----:B------:R-:W-:Y:S01]  /*25d10*/  FMNMX.FTZ R14, R8, R2, !PT ;  /* 0x00000002080e7209 */ /* 0x000fe20007810000 */
[C---:B------:R-:W-:Y:S01]  /*25d20*/  FFMA.FTZ R203, R0.reuse, R5, R203 ;  /* 0x0000000500cb7223 */ /* 0x040fe200000100cb */
[----:B------:R-:W-:Y:S01]  /*25d30*/  I2FP.F32.S32 R197, R197 ;  /* 0x000000c500c57245 */ /* 0x000fe20000201400 */
[C---:B------:R-:W-:Y:S01]  /*25d40*/  FFMA.FTZ R173, R0.reuse, R4, R173 ;  /* 0x0000000400ad7223 */ /* 0x040fe200000100ad */
[----:B------:R-:W-:Y:S01]  /*25d50*/  FMNMX.FTZ R12, R187, R12, !PT ;  /* 0x0000000cbb0c7209 */ /* 0x000fe20007810000 */
[----:B------:R-:W-:Y:S01]  /*25d60*/  FFMA.FTZ R202, R0, R4, R202 ;  /* 0x0000000400ca7223 */ /* 0x000fe200000100ca */
[----:B------:R-:W-:Y:S01]  /*25d70*/  FMNMX.FTZ R14, R6, R14, !PT ;  /* 0x0000000e060e7209 */ /* 0x000fe20007810000 */
[CC--:B------:R-:W-:Y:S01]  /*25d80*/  FFMA.FTZ R192, R0.reuse, R197.reuse, R192 ;  /* 0x000000c500c07223 */ /* 0x0c0fe200000100c0 */
[----:B------:R-:W-:Y:S01]  /*25d90*/  FMNMX.FTZ R12, R9, R12, !PT ;  /* 0x0000000c090c7209 */ /* 0x000fe20007810000 */
[----:B------:R-:W-:Y:S01]  /*25da0*/  FFMA.FTZ R197, R0, R197, R188 ;  /* 0x000000c500c57223 */ /* 0x000fe200000100bc */
[----:B------:R-:W-:Y:S02]  /*25db0*/  FMNMX.FTZ R14, R7, R14, !PT ;  /* 0x0000000e070e7209 */ /* 0x000fe40007810000 */
[----:B------:R-:W-:Y:S02]  /*25dc0*/  FMNMX.FTZ R12, R192, R12, !PT ;  /* 0x0000000cc00c7209 */ /* 0x000fe40007810000 */
[----:B------:R-:W-:Y:S02]  /*25dd0*/  FMNMX.FTZ R14, R186, R14, !PT ;  /* 0x0000000eba0e7209 */ /* 0x000fe40007810000 */
[----:B------:R-:W-:Y:S02]  /*25de0*/  FMNMX.FTZ R12, R194, R12, !PT ;  /* 0x0000000cc20c7209 */ /* 0x000fe40007810000 */
[----:B------:R-:W-:Y:S02]  /*25df0*/  FMNMX.FTZ R14, R197, R14, !PT ;  /* 0x0000000ec50e7209 */ /* 0x000fe40007810000 */
[----:B------:R-:W-:Y:S02]  /*25e00*/  IADD3 R5, R13, 0x29, RZ ;  /* 0x000000290d057810 */ /* 0x000fe40007ffe0ff */
[----:B------:R-:W-:Y:S02]  /*25e10*/  FMNMX.FTZ R12, R193, R12, !PT ;  /* 0x0000000cc10c7209 */ /* 0x000fe40007810000 */
[----:B------:R-:W-:Y:S02]  /*25e20*/  FMNMX.FTZ R14, R196, R14, !PT ;  /* 0x0000000ec40e7209 */ /* 0x000fe40007810000 */
[C---:B------:R-:W-:Y:S02]  /*25e30*/  IADD3 R15, R13.reuse, 0x28, RZ ;  /* 0x000000280d0f7810 */ /* 0x040fe40007ffe0ff */
[----:B------:R-:W-:Y:S02]  /*25e40*/  IADD3 R4, R13, 0x30, RZ ;  /* 0x000000300d047810 */ /* 0x000fe40007ffe0ff */
[----:B------:R-:W-:Y:S02]  /*25e50*/  I2FP.F32.S32 R5, R5 ;  /* 0x0000000500057245 */ /* 0x000fe40000201400 */
[----:B------:R-:W-:Y:S02]  /*25e60*/  FMNMX.FTZ R12, R195, R12, !PT ;  /* 0x0000000cc30c7209 */ /* 0x000fe40007810000 */
[----:B------:R-:W-:Y:S01]  /*25e70*/  FMNMX.FTZ R14, R198, R14, !PT ;  /* 0x0000000ec60e7209 */ /* 0x000fe20007810000 */
[C---:B------:R-:W-:Y:S01]  /*25e80*/  FFMA.FTZ R175, R0.reuse, R5, R175 ;  /* 0x0000000500af7223 */ /* 0x040fe200000100af */
[----:B------:R-:W-:Y:S01]  /*25e90*/  I2FP.F32.S32 R15, R15 ;  /* 0x0000000f000f7245 */ /* 0x000fe20000201400 */
[C---:B------:R-:W-:Y:S01]  /*25ea0*/  FFMA.FTZ R200, R0.reuse, R5, R200 ;  /* 0x0000000500c87223 */ /* 0x040fe200000100c8 */
[----:B------:R-:W-:Y:S02]  /*25eb0*/  I2FP.F32.S32 R4, R4 ;  /* 0x0000000400047245 */ /* 0x000fe40000201400 */
[----:B------:R-:W-:Y:S01]  /*25ec0*/  FMNMX.FTZ R5, R203, R12, !PT ;  /* 0x0000000ccb057209 */ /* 0x000fe20007810000 */
[C---:B------:R-:W-:Y:S01]  /*25ed0*/  FFMA.FTZ R201, R0.reuse, R15, R201 ;  /* 0x0000000f00c97223 */ /* 0x040fe200000100c9 */
[----:B------:R-:W-:Y:S01]  /*25ee0*/  FMNMX.FTZ R14, R199, R14, !PT ;  /* 0x0000000ec70e7209 */ /* 0x000fe20007810000 */
[CC--:B------:R-:W-:Y:S01]  /*25ef0*/  FFMA.FTZ R178, R0.reuse, R4.reuse, R178 ;  /* 0x0000000400b27223 */ /* 0x0c0fe200000100b2 */
[----:B------:R-:W-:Y:S01]  /*25f00*/  FFMA.FTZ R191, R0, R4, R191 ;  /* 0x0000000400bf7223 */ /* 0x000fe200000100bf */
[----:B------:R-:W-:Y:S01]  /*25f10*/  FMNMX.FTZ R4, R202, R5, !PT ;  /* 0x00000005ca047209 */ /* 0x000fe20007810000 */
[----:B------:R-:W-:Y:S01]  /*25f20*/  FFMA.FTZ R172, R0, R15, R172 ;  /* 0x0000000f00ac7223 */ /* 0x000fe200000100ac */
[----:B------:R-:W-:Y:S02]  /*25f30*/  FMNMX.FTZ R12, R174, R14, !PT ;  /* 0x0000000eae0c7209 */ /* 0x000fe40007810000 */
[----:B------:R-:W-:Y:S02]  /*25f40*/  IADD3 R15, R13, 0x31, RZ ;  /* 0x000000310d0f7810 */ /* 0x000fe40007ffe0ff */
[----:B------:R-:W-:Y:S02]  /*25f50*/  FMNMX.FTZ R4, R201, R4, !PT ;  /* 0x00000004c9047209 */ /* 0x000fe40007810000 */
[----:B------:R-:W-:Y:S02]  /*25f60*/  FMNMX.FTZ R12, R173, R12, !PT ;  /* 0x0000000cad0c7209 */ /* 0x000fe40007810000 */
[----:B------:R-:W-:Y:S02]  /*25f70*/  IADD3 R171, R13, 0x38, RZ ;  /* 0x000000380dab7810 */ /* 0x000fe40007ffe0ff */
[----:B------:R-:W-:Y:S02]  /*25f80*/  I2FP.F32.S32 R14, R15 ;  /* 0x0000000f000e7245 */ /* 0x000fe40000201400 */
[----:B------:R-:W-:Y:S02]  /*25f90*/  FMNMX.FTZ R4, R175, R4, !PT ;  /* 0x00000004af047209 */ /* 0x000fe40007810000 */
[----:B------:R-:W-:Y:S01]  /*25fa0*/  FMNMX.FTZ R12, R172, R12, !PT ;  /* 0x0000000cac0c7209 */ /* 0x000fe20007810000 */
[CC--:B------:R-:W-:Y:S01]  /*25fb0*/  FFMA.FTZ R179, R0.reuse, R14.reuse, R179 ;  /* 0x0000000e00b37223 */ /* 0x0c0fe200000100b3 */
[----:B------:R-:W-:Y:S01]  /*25fc0*/  IADD3 R5, R13, 0x39, RZ ;  /* 0x000000390d057810 */ /* 0x000fe20007ffe0ff */
[----:B------:R-:W-:Y:S01]  /*25fd0*/  FFMA.FTZ R176, R0, R14, R176 ;  /* 0x0000000e00b07223 */ /* 0x000fe200000100b0 */
        /* <DEDUP_REMOVED lines=8> */
[-C--:B------:R-:W-:Y:S01]  /*26060*/  FFMA.FTZ R167, R0, R5.reuse, R167 ;  /* 0x0000000500a77223 */ /* 0x080fe200000100a7 */
[----:B------:R-:W-:Y:S01]  /*26070*/  FMNMX.FTZ R4, R168, R4, !PT ;  /* 0x00000004a8047209 */ /* 0x000fe20007810000 */
[----:B------:R-:W-:Y:S01]  /*26080*/  FFMA.FTZ R170, R0, R5, R10 ;  /* 0x0000000500aa7223 */ /* 0x000fe2000001000a */
[----:B------:R-:W-:Y:S02]  /*26090*/  FMNMX.FTZ R12, R176, R12, !PT ;  /* 0x0000000cb00c7209 */ /* 0x000fe40007810000 */
[----:B------:R-:W-:Y:S02]  /*260a0*/  FMNMX.FTZ R5, R167, R4, !PT ;  /* 0x00000004a7057209 */ /* 0x000fe40007810000 */
[----:B------:R-:W-:Y:S02]  /*260b0*/  FMNMX.FTZ R11, R171, R12, !PT ;  /* 0x0000000cab0b7209 */ /* 0x000fe40007810000 */
[----:B------:R-:W-:Y:S02]  /*260c0*/  LDSM.16.MT88.4 R12, [R228+0x10000] ;  /* 0x01000000e40c783b */ /* 0x000fe40000004200 */
[----:B------:R-:W-:Y:S06]  /*260d0*/  FMNMX.FTZ R11, R170, R11, !PT ;  /* 0x0000000baa0b7209 */ /* 0x000fec0007810000 */
[----:B------:R-:W1:Y:S08]  /*260e0*/  SHFL.BFLY PT, R4, R5, 0x2, 0x1f ;  /* 0x0c401f0005047f89 */ /* 0x000e7000000e0000 */
[----:B------:R-:W4:Y:S01]  /*260f0*/  SHFL.BFLY PT, R10, R11, 0x2, 0x1f ;  /* 0x0c401f000b0a7f89 */ /* 0x000f2200000e0000 */
[----:B-1----:R-:W-:Y:S02]  /*26100*/  FMNMX.FTZ R4, R5, R4, !PT ;  /* 0x0000000405047209 */ /* 0x002fe40007810000 */
[----:B----4-:R-:W-:Y:S05]  /*26110*/  FMNMX.FTZ R5, R11, R10, !PT ;  /* 0x0000000a0b057209 */ /* 0x010fea0007810000 */
[----:B--2---:R-:W1:Y:S08]  /*26120*/  SHFL.BFLY PT, R164, R4, 0x1, 0x1f ;  /* 0x0c201f0004a47f89 */ /* 0x004e7000000e0000 */
[----:B------:R-:W2:Y:S01]  /*26130*/  SHFL.BFLY PT, R165, R5, 0x1, 0x1f ;  /* 0x0c201f0005a57f89 */ /* 0x000ea200000e0000 */
[----:B-1----:R-:W-:Y:S02]  /*26140*/  FMNMX.FTZ R164, R4, R164, !PT ;  /* 0x000000a404a47209 */ /* 0x002fe40007810000 */
[----:B--2---:R-:W-:Y:S03]  /*26150*/  FMNMX.FTZ R165, R5, R165, !PT ;  /* 0x000000a505a57209 */ /* 0x004fe60007810000 */
[C---:B------:R-:W-:Y:S01]  /*26160*/  FADD.FTZ R3, -R164.reuse, R3 ;  /* 0x00000003a4037221 */ /* 0x040fe20000010100 */
[----:B------:R-:W-:Y:S01]  /*26170*/  FSETP.NEU.FTZ.AND P0, PT, R164, -INF , PT ;  /* 0xff800000a400780b */ /* 0x000fe20003f1d000 */
[----:B------:R-:W-:Y:S01]  /*26180*/  FADD.FTZ R4, -R165, R2 ;  /* 0x00000002a5047221 */ /* 0x000fe20000010100 */
[C---:B---3--:R-:W-:Y:S01]  /*26190*/  FMUL.FTZ R169, R166.reuse, R164 ;  /* 0x000000a4a6a97220 */ /* 0x048fe20000410000 */
        /* <DEDUP_REMOVED lines=31> */
[C---:B------:R-:W-:Y:S03]  /*26390*/  FMUL.FTZ R35, R2.reuse, R135 ;  /* 0x0000008702237220 */ /* 0x040fe60000410000 */
        /* <DEDUP_REMOVED lines=14> */
[C---:B------:R-:W-:Y:S01]  /*26480*/  FMUL.FTZ R39, R2.reuse, R39 ;  /* 0x0000002702277220 */ /* 0x040fe20000410000 */
[----:B------:R-:W3:Y:S03]  /*26490*/  LDSM.16.MT88.4 R148, [R228+0x12000] ;  /* 0x01200000e494783b */ /* 0x000ee60000004200 */
[----:B------:R-:W4:Y:S01]  /*264a0*/  MUFU.EX2 R183, R183 ;  /* 0x000000b700b77308 */ /* 0x000f220000000800 */
[----:B-1----:R-:W-:Y:S01]  /*264b0*/  F2FP.BF16.F32.PACK_AB R161, R185, R189 ;  /* 0x000000bdb9a1723e */ /* 0x002fe200000010ff */
[C---:B------:R-:W-:Y:S01]  /*264c0*/  FMUL.FTZ R36, R3.reuse, R36 ;  /* 0x0000002403247220 */ /* 0x040fe20000410000 */
[C---:B------:R-:W-:Y:S01]  /*264d0*/  FMUL.FTZ R37, R3.reuse, R37 ;  /* 0x0000002503257220 */ /* 0x040fe20000410000 */
[C---:B------:R-:W-:Y:S01]  /*264e0*/  FMUL.FTZ R42, R2.reuse, R42 ;  /* 0x0000002a022a7220 */ /* 0x040fe20000410000 */
[C---:B------:R-:W-:Y:S01]  /*264f0*/  FMUL.FTZ R43, R2.reuse, R43 ;  /* 0x0000002b022b7220 */ /* 0x040fe20000410000 */
[C---:B------:R-:W-:Y:S01]  /*26500*/  FMUL.FTZ R40, R3.reuse, R40 ;  /* 0x0000002803287220 */ /* 0x040fe20000410000 */
[----:B------:R-:W1:Y:S03]  /*26510*/  LDSM.16.MT88.4 R140, [R226+0x12000] ;  /* 0x01200000e28c783b */ /* 0x000e660000004200 */
[----:B------:R-:W-:Y:S01]  /*26520*/  MUFU.EX2 R190, R190 ;  /* 0x000000be00be7308 */ /* 0x000fe20000000800 */
[C---:B------:R-:W-:Y:S01]  /*26530*/  FMUL.FTZ R41, R3.reuse, R41 ;  /* 0x0000002903297220 */ /* 0x040fe20000410000 */
[C---:B------:R-:W-:Y:S01]  /*26540*/  FMUL.FTZ R46, R2.reuse, R46 ;  /* 0x0000002e022e7220 */ /* 0x040fe20000410000 */
[C---:B------:R-:W-:Y:S01]  /*26550*/  FMUL.FTZ R47, R2.reuse, R47 ;  /* 0x0000002f022f7220 */ /* 0x040fe20000410000 */
[C---:B------:R-:W-:Y:S01]  /*26560*/  FMUL.FTZ R44, R3.reuse, R44 ;  /* 0x0000002c032c7220 */ /* 0x040fe20000410000 */
[----:B------:R-:W-:Y:S01]  /*26570*/  FMUL.FTZ R45, R3, R45 ;  /* 0x0000002d032d7220 */ /* 0x000fe20000410000 */
[C---:B------:R-:W-:Y:S01]  /*26580*/  FMUL.FTZ R50, R2.reuse, R50 ;  /* 0x0000003202327220 */ /* 0x040fe20000410000 */
[----:B------:R-:W5:Y:S03]  /*26590*/  LDSM.16.MT88.4 R132, [R225+0x12000] ;  /* 0x01200000e184783b */ /* 0x000f660000004200 */
[----:B------:R-:W2:Y:S01]  /*265a0*/  MUFU.EX2 R188, R188 ;  /* 0x000000bc00bc7308 */ /* 0x000ea20000000800 */
[----:B----4-:R-:W-:Y:S01]  /*265b0*/  F2FP.BF16.F32.PACK_AB R163, R183, R184 ;  /* 0x000000b8b7a3723e */ /* 0x010fe200000010ff */
        /* <DEDUP_REMOVED lines=14> */
[----:B------:R-:W4:Y:S01]  /*266a0*/  MUFU.EX2 R186, R186 ;  /* 0x000000ba00ba7308 */ /* 0x000f220000000800 */
[----:B--2---:R-:W-:Y:S01]  /*266b0*/  F2FP.BF16.F32.PACK_AB R160, R188, R190 ;  /* 0x000000bebca0723e */ /* 0x004fe200000010ff */
        /* <DEDUP_REMOVED lines=14> */
[----:B------:R-:W-:Y:S01]  /*267a0*/  FMUL.FTZ R78, R2, R78 ;  /* 0x0000004e024e7220 */ /* 0x000fe20000410000 */
[----:B----4-:R-:W-:Y:S01]  /*267b0*/  F2FP.BF16.F32.PACK_AB R162, R186, R187 ;  /* 0x000000bbbaa2723e */ /* 0x010fe200000010ff */
[-C--:B------:R-:W-:Y:S01]  /*267c0*/  FFMA.FTZ R204, R175, R166.reuse, -R169 ;  /* 0x000000a6afcc7223 */ /* 0x080fe200000108a9 */
[-CC-:B------:R-:W-:Y:S01]  /*267d0*/  FFMA.FTZ R205, R174, R166.reuse, -R177.reuse ;  /* 0x000000a6aecd7223 */ /* 0x180fe200000108b1 */
[-CC-:B------:R-:W-:Y:S01]  /*267e0*/  FFMA.FTZ R206, R173, R166.reuse, -R177.reuse ;  /* 0x000000a6adce7223 */ /* 0x180fe200000108b1 */
[-CC-:B------:R-:W-:Y:S01]  /*267f0*/  FFMA.FTZ R207, R172, R166.reuse, -R177.reuse ;  /* 0x000000a6accf7223 */ /* 0x180fe200000108b1 */
[-CC-:B------:R-:W-:Y:S01]  /*26800*/  FFMA.FTZ R178, R178, R166.reuse, -R177.reuse ;  /* 0x000000a6b2b27223 */ /* 0x180fe200000108b1 */
[----:B------:R-:W-:Y:S01]  /*26810*/  LDSM.16.MT88.4 R172, [R225+0x11000] ;  /* 0x01100000e1ac783b */ /* 0x000fe20000004200 */
[C---:B------:R-:W-:Y:S01]  /*26820*/  HMMA.16816.F32.BF16 R4, R160.reuse, R12, R4 ;  /* 0x0000000ca004723c */ /* 0x040fe20000041804 */
[----:B------:R-:W-:Y:S04]  /*26830*/  MUFU.EX2 R192, R192 ;  /* 0x000000c000c07308 */ /* 0x000fe80000000800 */
[----:B------:R-:W-:Y:S01]  /*26840*/  FFMA.FTZ R176, R176, R166, -R177 ;  /* 0x000000a6b0b07223 */ /* 0x000fe200000108b1 */
[C---:B------:R-:W-:Y:S05]  /*26850*/  HMMA.16816.F32.BF16 R8, R160.reuse, R14, R8 ;  /* 0x0000000ea008723c */ /* 0x040fea0000041808 */
[----:B------:R-:W2:Y:S01]  /*26860*/  MUFU.EX2 R194, R194 ;  /* 0x000000c200c27308 */ /* 0x000ea20000000800 */
[----:B------:R-:W-:Y:S01]  /*26870*/  ISETP.GT.AND P0, PT, R250, 0x1, PT ;  /* 0x00000001fa00780c */ /* 0x000fe20003f04270 */
[C---:B------:R-:W-:Y:S01]  /*26880*/  FMUL.FTZ R12, R3.reuse, R152 ;  /* 0x00000098030c7220 */ /* 0x040fe20000410000 */
[----:B------:R-:W-:Y:S03]  /*26890*/  FMUL.FTZ R13, R3, R153 ;  /* 0x00000099030d7220 */ /* 0x000fe60000410000 */
[C---:B------:R-:W-:Y:S01]  /*268a0*/  FMUL.FTZ R14, R2.reuse, R154 ;  /* 0x0000009a020e7220 */ /* 0x040fe20000410000 */
[C---:B------:R-:W-:Y:S02]  /*268b0*/  FMUL.FTZ R15, R2.reuse, R155 ;  /* 0x0000009b020f7220 */ /* 0x040fe40000410000 */
[----:B------:R-:W-:Y:S01]  /*268c0*/  LDSM.16.MT88.4 R152, [R226+0x12800] ;  /* 0x01280000e298783b */ /* 0x000fe20000004200 */
[----:B------:R-:W-:Y:S01]  /*268d0*/  FFMA.FTZ R179, R179, R166, -R169 ;  /* 0x000000a6b3b37223 */ /* 0x000fe200000108a9 */
[C---:B------:R-:W-:Y:S01]  /*268e0*/  FMUL.FTZ R79, R2.reuse, R79 ;  /* 0x0000004f024f7220 */ /* 0x040fe20000410000 */
[C---:B------:R-:W-:Y:S01]  /*268f0*/  FMUL.FTZ R76, R3.reuse, R76 ;  /* 0x0000004c034c7220 */ /* 0x040fe20000410000 */
[C---:B------:R-:W-:Y:S01]  /*26900*/  FMUL.FTZ R77, R3.reuse, R77 ;  /* 0x0000004d034d7220 */ /* 0x040fe20000410000 */
[C---:B------:R-:W-:Y:S01]  /*26910*/  HMMA.16816.F32.BF16 R12, R160.reuse, R20, R12 ;  /* 0x00000014a00c723c */ /* 0x040fe2000004180c */
[----:B------:R-:W-:Y:S02]  /*26920*/  MUFU.EX2 R193, R193 ;  /* 0x000000c100c17308 */ /* 0x000fe40000000800 */
[C---:B------:R-:W-:Y:S01]  /*26930*/  FMUL.FTZ R82, R2.reuse, R82 ;  /* 0x0000005202527220 */ /* 0x040fe20000410000 */
[C---:B------:R-:W-:Y:S01]  /*26940*/  FMUL.FTZ R83, R2.reuse, R83 ;  /* 0x0000005302537220 */ /* 0x040fe20000410000 */
[C---:B------:R-:W-:Y:S01]  /*26950*/  FMUL.FTZ R80, R3.reuse, R80 ;  /* 0x0000005003507220 */ /* 0x040fe20000410000 */
[C---:B------:R-:W-:Y:S05]  /*26960*/  HMMA.16816.F32.BF16 R16, R160.reuse, R22, R16 ;  /* 0x00000016a010723c */ /* 0x040fea0000041810 */
[----:B------:R-:W-:Y:S01]  /*26970*/  MUFU.EX2 R198, R198 ;  /* 0x000000c600c67308 */ /* 0x000fe20000000800 */
[C---:B------:R-:W-:Y:S01]  /*26980*/  FMUL.FTZ R20, R3.reuse, R144 ;  /* 0x0000009003147220 */ /* 0x040fe20000410000 */
[C---:B------:R-:W-:Y:S01]  /*26990*/  FMUL.FTZ R21, R3.reuse, R145 ;  /* 0x0000009103157220 */ /* 0x040fe20000410000 */
        /* <DEDUP_REMOVED lines=18> */
[----:B------:R-:W4:Y:S01]  /*26ac0*/  LDSM.16.MT88.4 R136, [R224+0x12000] ;  /* 0x01200000e088783b */ /* 0x000f220000004200 */
        /* <DEDUP_REMOVED lines=13> */
[C---:B---3--:R-:W-:Y:S04]  /*26ba0*/  HMMA.16816.F32.BF16 R36, R160.reuse, R148, R36 ;  /* 0x00000094a024723c */ /* 0x048fe80000041824 */
[C---:B------:R-:W-:Y:S02]  /*26bb0*/  FMUL.FTZ R96, R3.reuse, R96 ;  /* 0x0000006003607220 */ /* 0x040fe40000410000 */
[C---:B------:R-:W-:Y:S01]  /*26bc0*/  HMMA.16816.F32.BF16 R40, R160.reuse, R150, R40 ;  /* 0x00000096a028723c */ /* 0x040fe20000041828 */
[----:B------:R-:W-:Y:S01]  /*26bd0*/  LDSM.16.MT88.4 R148, [R224+0x10800] ;  /* 0x01080000e094783b */ /* 0x000fe20000004200 */
[----:B------:R-:W-:Y:S03]  /*26be0*/  MUFU.EX2 R207, R207 ;  /* 0x000000cf00cf7308 */ /* 0x000fe60000000800 */
[C---:B------:R-:W-:Y:S01]  /*26bf0*/  FMUL.FTZ R97, R3.reuse, R97 ;  /* 0x0000006103617220 */ /* 0x040fe20000410000 */
[C---:B-1----:R-:W-:Y:S05]  /*26c00*/  HMMA.16816.F32.BF16 R44, R160.reuse, R140, R44 ;  /* 0x0000008ca02c723c */ /* 0x042fea000004182c */
[C---:B------:R-:W-:Y:S01]  /*26c10*/  FMUL.FTZ R102, R2.reuse, R102 ;  /* 0x0000006602667220 */ /* 0x040fe20000410000 */
[C---:B------:R-:W-:Y:S01]  /*26c20*/  HMMA.16816.F32.BF16 R48, R160.reuse, R142, R48 ;  /* 0x0000008ea030723c */ /* 0x040fe20000041830 */
[----:B------:R-:W1:Y:S04]  /*26c30*/  LDSM.16.MT88.4 R140, [R228+0x14000] ;  /* 0x01400000e48c783b */ /* 0x000e680000004200 */
[C---:B------:R-:W-:Y:S01]  /*26c40*/  FMUL.FTZ R103, R2.reuse, R103 ;  /* 0x0000006702677220 */ /* 0x040fe20000410000 */
[C---:B-----5:R-:W-:Y:S05]  /*26c50*/  HMMA.16816.F32.BF16 R52, R160.reuse, R132, R52 ;  /* 0x00000084a034723c */ /* 0x060fea0000041834 */
[C---:B------:R-:W-:Y:S01]  /*26c60*/  FMUL.FTZ R100, R3.reuse, R100 ;  /* 0x0000006403647220 */ /* 0x040fe20000410000 */
[C---:B------:R-:W-:Y:S01]  /*26c70*/  HMMA.16816.F32.BF16 R56, R160.reuse, R134, R56 ;  /* 0x00000086a038723c */ /* 0x040fe20000041838 */
[----:B------:R-:W3:Y:S04]  /*26c80*/  LDSM.16.MT88.4 R132, [R226+0x14000] ;  /* 0x01400000e284783b */ /* 0x000ee80000004200 */
[C---:B------:R-:W-:Y:S01]  /*26c90*/  FMUL.FTZ R101, R3.reuse, R101 ;  /* 0x0000006503657220 */ /* 0x040fe20000410000 */
[C---:B----4-:R-:W-:Y:S05]  /*26ca0*/  HMMA.16816.F32.BF16 R60, R160.reuse, R136, R60 ;  /* 0x00000088a03c723c */ /* 0x050fea000004183c */
[C---:B------:R-:W-:Y:S01]  /*26cb0*/  FMUL.FTZ R106, R2.reuse, R106 ;  /* 0x0000006a026a7220 */ /* 0x040fe20000410000 */
[C---:B------:R-:W-:Y:S01]  /*26cc0*/  HMMA.16816.F32.BF16 R64, R160.reuse, R138, R64 ;  /* 0x0000008aa040723c */ /* 0x040fe20000041840 */
[----:B------:R-:W4:Y:S04]  /*26cd0*/  LDSM.16.MT88.4 R136, [R225+0x14000] ;  /* 0x01400000e188783b */ /* 0x000f280000004200 */
[C---:B------:R-:W-:Y:S01]  /*26ce0*/  FMUL.FTZ R107, R2.reuse, R107 ;  /* 0x0000006b026b7220 */ /* 0x040fe20000410000 */
[C---:B------:R-:W-:Y:S01]  /*26cf0*/  FMUL.FTZ R104, R3.reuse, R104 ;  /* 0x0000006803687220 */ /* 0x040fe20000410000 */
[C---:B------:R-:W-:Y:S01]  /*26d00*/  FMUL.FTZ R105, R3.reuse, R105 ;  /* 0x0000006903697220 */ /* 0x040fe20000410000 */
[C---:B------:R-:W-:Y:S03]  /*26d10*/  FMUL.FTZ R110, R2.reuse, R110 ;  /* 0x0000006e026e7220 */ /* 0x040fe60000410000 */
[C---:B------:R-:W-:Y:S01]  /*26d20*/  FMUL.FTZ R111, R2.reuse, R111 ;  /* 0x0000006f026f7220 */ /* 0x040fe20000410000 */
[C---:B------:R-:W-:Y:S01]  /*26d30*/  FMUL.FTZ R108, R3.reuse, R108 ;  /* 0x0000006c036c7220 */ /* 0x040fe20000410000 */
[C---:B------:R-:W-:Y:S01]  /*26d40*/  FMUL.FTZ R109, R3.reuse, R109 ;  /* 0x0000006d036d7220 */ /* 0x040fe20000410000 */
[C---:B------:R-:W-:Y:S01]  /*26d50*/  FMUL.FTZ R114, R2.reuse, R114 ;  /* 0x0000007202727220 */ /* 0x040fe20000410000 */
[C---:B------:R-:W-:Y:S01]  /*26d60*/  FMUL.FTZ R115, R2.reuse, R115 ;  /* 0x0000007302737220 */ /* 0x040fe20000410000 */
[C---:B------:R-:W-:Y:S01]  /*26d70*/  FMUL.FTZ R112, R3.reuse, R112 ;  /* 0x0000007003707220 */ /* 0x040fe20000410000 */
[C---:B-1----:R-:W-:Y:S03]  /*26d80*/  HMMA.16816.F32.BF16 R68, R160.reuse, R140, R68 ;  /* 0x0000008ca044723c */ /* 0x042fe60000041844 */
[C---:B------:R-:W-:Y:S01]  /*26d90*/  FMUL.FTZ R113, R3.reuse, R113 ;  /* 0x0000007103717220 */ /* 0x040fe20000410000 */
[C---:B------:R-:W-:Y:S01]  /*26da0*/  FMUL.FTZ R118, R2.reuse, R118 ;  /* 0x0000007602767220 */ /* 0x040fe20000410000 */
[C---:B------:R-:W-:Y:S01]  /*26db0*/  FMUL.FTZ R119, R2.reuse, R119 ;  /* 0x0000007702777220 */ /* 0x040fe20000410000 */
[C---:B------:R-:W-:Y:S01]  /*26dc0*/  HMMA.16816.F32.BF16 R72, R160.reuse, R142, R72 ;  /* 0x0000008ea048723c */ /* 0x040fe20000041848 */
[----:B------:R-:W1:Y:S04]  /*26dd0*/  LDSM.16.MT88.4 R140, [R224+0x14000] ;  /* 0x01400000e08c783b */ /* 0x000e680000004200 */
[C---:B------:R-:W-:Y:S01]  /*26de0*/  FMUL.FTZ R116, R3.reuse, R116 ;  /* 0x0000007403747220 */ /* 0x040fe20000410000 */
[C---:B---3--:R-:W-:Y:S05]  /*26df0*/  HMMA.16816.F32.BF16 R76, R160.reuse, R132, R76 ;  /* 0x00000084a04c723c */ /* 0x048fea000004184c */
        /* <DEDUP_REMOVED lines=15> */
[----:B------:R-:W-:Y:S01]  /*26ef0*/  FMUL.FTZ R131, R2, R131 ;  /* 0x0000008302837220 */ /* 0x000fe20000410000 */
[C---:B------:R-:W-:Y:S01]  /*26f00*/  FMUL.FTZ R128, R3.reuse, R128 ;  /* 0x0000008003807220 */ /* 0x040fe20000410000 */
[----:B------:R-:W-:Y:S01]  /*26f10*/  FMUL.FTZ R129, R3, R129 ;  /* 0x0000008103817220 */ /* 0x000fe20000410000 */
[C---:B-1----:R-:W-:Y:S03]  /*26f20*/  HMMA.16816.F32.BF16 R92, R160.reuse, R140, R92 ;  /* 0x0000008ca05c723c */ /* 0x042fe6000004185c */
[-CC-:B------:R-:W-:Y:S01]  /*26f30*/  FFMA.FTZ R200, R200, R166.reuse, -R177.reuse ;  /* 0x000000a6c8c87223 */ /* 0x180fe200000108b1 */
[-C--:B------:R-:W-:Y:S01]  /*26f40*/  FFMA.FTZ R171, R171, R166.reuse, -R177 ;  /* 0x000000a6abab7223 */ /* 0x080fe200000108b1 */
[-CC-:B------:R-:W-:Y:S01]  /*26f50*/  FFMA.FTZ R195, R195, R166.reuse, -R169.reuse ;  /* 0x000000a6c3c37223 */ /* 0x180fe200000108a9 */
[C---:B------:R-:W-:Y:S01]  /*26f60*/  HMMA.16816.F32.BF16 R96, R160.reuse, R142, R96 ;  /* 0x0000008ea060723c */ /* 0x040fe20000041860 */
[----:B------:R-:W1:Y:S02]  /*26f70*/  LDSM.16.MT88.4 R140, [R225+0x16000] ;  /* 0x01600000e18c783b */ /* 0x000e640000004200 */
[----:B------:R-:W-:Y:S02]  /*26f80*/  MUFU.EX2 R200, R200 ;  /* 0x000000c800c87308 */ /* 0x000fe40000000800 */
[-CC-:B------:R-:W-:Y:S01]  /*26f90*/  FFMA.FTZ R203, R203, R166.reuse, -R169.reuse ;  /* 0x000000a6cbcb7223 */ /* 0x180fe200000108a9 */
[C---:B---3--:R-:W-:Y:S07]  /*26fa0*/  HMMA.16816.F32.BF16 R100, R160.reuse, R132, R100 ;  /* 0x00000084a064723c */ /* 0x048fee0000041864 */
[----:B------:R-:W3:Y:S01]  /*26fb0*/  MUFU.EX2 R195, R195 ;  /* 0x000000c300c37308 */ /* 0x000ee20000000800 */
[C---:B------:R-:W-:Y:S01]  /*26fc0*/  HMMA.16816.F32.BF16 R104, R160.reuse, R134, R104 ;  /* 0x00000086a068723c */ /* 0x040fe20000041868 */
[----:B------:R-:W5:Y:S02]  /*26fd0*/  LDSM.16.MT88.4 R132, [R224+0x16000] ;  /* 0x01600000e084783b */ /* 0x000f640000004200 */
[-CC-:B------:R-:W-:Y:S03]  /*26fe0*/  FFMA.FTZ R202, R202, R166.reuse, -R169.reuse ;  /* 0x000000a6caca7223 */ /* 0x180fe600000108a9 */
[C---:B----4-:R-:W-:Y:S03]  /*26ff0*/  HMMA.16816.F32.BF16 R108, R160.reuse, R136, R108 ;  /* 0x00000088a06c723c */ /* 0x050fe6000004186c */
[----:B------:R-:W-:Y:S02]  /*27000*/  MUFU.EX2 R203, R203 ;  /* 0x000000cb00cb7308 */ /* 0x000fe40000000800 */
[-C--:B------:R-:W-:Y:S01]  /*27010*/  FFMA.FTZ R201, R201, R166.reuse, -R169 ;  /* 0x000000a6c9c97223 */ /* 0x080fe200000108a9 */
[C---:B------:R-:W-:Y:S07]  /*27020*/  HMMA.16816.F32.BF16 R112, R160.reuse, R138, R112 ;  /* 0x0000008aa070723c */ /* 0x040fee0000041870 */
[----:B------:R-:W-:Y:S01]  /*27030*/  MUFU.EX2 R202, R202 ;  /* 0x000000ca00ca7308 */ /* 0x000fe20000000800 */
[-CC-:B------:R-:W-:Y:S03]  /*27040*/  FFMA.FTZ R136, R197, R166.reuse, -R177.reuse ;  /* 0x000000a6c5887223 */ /* 0x180fe600000108b1 */
[-CC-:B------:R-:W-:Y:S01]  /*27050*/  FFMA.FTZ R197, R196, R166.reuse, -R177.reuse ;  /* 0x000000a6c4c57223 */ /* 0x180fe200000108b1 */
[-C--:B------:R-:W-:Y:S01]  /*27060*/  FFMA.FTZ R177, R170, R166.reuse, -R177 ;  /* 0x000000a6aab17223 */ /* 0x080fe200000108b1 */
[-CC-:B------:R-:W-:Y:S04]  /*27070*/  FFMA.FTZ R168, R168, R166.reuse, -R169.reuse ;  /* 0x000000a6a8a87223 */ /* 0x180fe800000108a9 */
[----:B------:R4:W-:Y:S01]  /*27080*/  MUFU.EX2 R196, R136 ;  /* 0x0000008800c47308 */ /* 0x0009e20000000800 */
[-CC-:B------:R-:W-:Y:S01]  /*27090*/  FFMA.FTZ R191, R191, R166.reuse, -R169.reuse ;  /* 0x000000a6bfbf7223 */ /* 0x180fe200000108a9 */
[----:B------:R-:W-:Y:S01]  /*270a0*/  FFMA.FTZ R169, R167, R166, -R169 ;  /* 0x000000a6a7a97223 */ /* 0x000fe200000108a9 */
[----:B------:R-:W-:Y:S01]  /*270b0*/  FFMA.FTZ R189, R2, R252, R189 ;  /* 0x000000fc02bd7223 */ /* 0x000fe200000100bd */
[----:B------:R-:W-:Y:S01]  /*270c0*/  MOV R250, R182 ;  /* 0x000000b600fa7202 */ /* 0x000fe20000000f00 */
[C---:B-1----:R-:W-:Y:S05]  /*270d0*/  HMMA.16816.F32.BF16 R116, R160.reuse, R140, R116 ;  /* 0x0000008ca074723c */ /* 0x042fea0000041874 */
[----:B------:R-:W1:Y:S01]  /*270e0*/  MUFU.EX2 R197, R197 ;  /* 0x000000c500c57308 */ /* 0x000e620000000800 */
[----:B------:R-:W-:Y:S01]  /*270f0*/  FADD.FTZ R189, R185, R189 ;  /* 0x000000bdb9bd7221 */ /* 0x000fe20000010000 */
[C---:B------:R-:W-:Y:S01]  /*27100*/  HMMA.16816.F32.BF16 R120, R160.reuse, R142, R120 ;  /* 0x0000008ea078723c */ /* 0x040fe20000041878 */
[----:B------:R-:W-:Y:S07]  /*27110*/  LDSM.16.MT88.4 R140, [R225+0x10800] ;  /* 0x01080000e18c783b */ /* 0x000fee0000004200 */
[----:B------:R-:W1:Y:S03]  /*27120*/  MUFU.EX2 R201, R201 ;  /* 0x000000c900c97308 */ /* 0x000e660000000800 */
[----:B------:R-:W-:Y:S01]  /*27130*/  FADD.FTZ R189, R184, R189 ;  /* 0x000000bdb8bd7221 */ /* 0x000fe20000010000 */
[C---:B-----5:R-:W-:Y:S01]  /*27140*/  HMMA.16816.F32.BF16 R124, R160.reuse, R132, R124 ;  /* 0x00000084a07c723c */ /* 0x060fe2000004187c */
[----:B----4-:R-:W4:Y:S02]  /*27150*/  LDSM.16.MT88.4 R136, [R228+0x10800] ;  /* 0x01080000e488783b */ /* 0x010f240000004200 */
[----:B------:R-:W-:Y:S03]  /*27160*/  FADD.FTZ R189, R183, R189 ;  /* 0x000000bdb7bd7221 */ /* 0x000fe60000010000 */
[----:B------:R-:W-:Y:S01]  /*27170*/  HMMA.16816.F32.BF16 R128, R160, R134, R128 ;  /* 0x00000086a080723c */ /* 0x000fe20000041880 */
[----:B------:R-:W5:Y:S04]  /*27180*/  MUFU.EX2 R191, R191 ;  /* 0x000000bf00bf7308 */ /* 0x000f680000000800 */
[----:B--2---:R-:W-:Y:S01]  /*27190*/  F2FP.BF16.F32.PACK_AB R133, R194, R192 ;  /* 0x000000c0c285723e */ /* 0x004fe200000010ff */
[----:B------:R-:W-:Y:S01]  /*271a0*/  LDSM.16.MT88.4 R160, [R224+0x12800] ;  /* 0x01280000e0a0783b */ /* 0x000fe20000004200 */
[----:B---3--:R-:W-:Y:S01]  /*271b0*/  F2FP.BF16.F32.PACK_AB R135, R195, R193 ;  /* 0x000000c1c387723e */ /* 0x008fe200000010ff */
[----:B------:R-:W-:Y:S03]  /*271c0*/  FADD.FTZ R192, R192, R189 ;  /* 0x000000bdc0c07221 */ /* 0x000fe60000010000 */
[----:B------:R-:W-:Y:S01]  /*271d0*/  MUFU.EX2 R166, R169 ;  /* 0x000000a900a67308 */ /* 0x000fe20000000800 */
[----:B-1----:R-:W-:Y:S01]  /*271e0*/  F2FP.BF16.F32.PACK_AB R132, R197, R196 ;  /* 0x000000c4c584723e */ /* 0x002fe200000010ff */
[----:B------:R-:W-:Y:S01]  /*271f0*/  FADD.FTZ R192, R194, R192 ;  /* 0x000000c0c2c07221 */ /* 0x000fe20000010000 */
[----:B------:R-:W-:Y:S03]  /*27200*/  F2FP.BF16.F32.PACK_AB R134, R199, R198 ;  /* 0x000000c6c786723e */ /* 0x000fe600000010ff */
[----:B------:R-:W-:Y:S04]  /*27210*/  FADD.FTZ R192, R193, R192 ;  /* 0x000000c0c1c07221 */ /* 0x000fe80000010000 */
[----:B------:R-:W-:Y:S04]  /*27220*/  FADD.FTZ R195, R195, R192 ;  /* 0x000000c0c3c37221 */ /* 0x000fe80000010000 */
[----:B------:R-:W-:Y:S04]  /*27230*/  FADD.FTZ R195, R203, R195 ;  /* 0x000000c3cbc37221 */ /* 0x000fe80000010000 */
[C---:B------:R-:W-:Y:S01]  /*27240*/  FADD.FTZ R195, R202.reuse, R195 ;  /* 0x000000c3cac37221 */ /* 0x040fe20000010000 */
[C---:B----4-:R-:W-:Y:S06]  /*27250*/  HMMA.16816.F32.BF16 R4, R132.reuse, R136, R4 ;  /* 0x000000888404723c */ /* 0x050fec0000041804 */
        /* <DEDUP_REMOVED lines=33> */
[C---:B------:R-:W-:Y:S05]  /*27470*/  HMMA.16816.F32.BF16 R96, R132.reuse, R138, R96 ;  /* 0x0000008a8460723c */ /* 0x040fea0000041860 */
[----:B------:R-:W-:Y:S01]  /*27480*/  F2FP.BF16.F32.PACK_AB R137, R202, R203 ;  /* 0x000000cbca89723e */ /* 0x000fe200000010ff */
[C---:B--2---:R-:W-:Y:S05]  /*27490*/  HMMA.16816.F32.BF16 R100, R132.reuse, R144, R100 ;  /* 0x000000908464723c */ /* 0x044fea0000041864 */
[----:B------:R-:W-:Y:S01]  /*274a0*/  F2FP.BF16.F32.PACK_AB R139, R204, R201 ;  /* 0x000000c9cc8b723e */ /* 0x000fe200000010ff */
[C---:B------:R-:W-:Y:S01]  /*274b0*/  HMMA.16816.F32.BF16 R104, R132.reuse, R146, R104 ;  /* 0x000000928468723c */ /* 0x040fe20000041868 */
[----:B------:R-:W1:Y:S04]  /*274c0*/  LDSM.16.MT88.4 R144, [R224+0x11000] ;  /* 0x01100000e090783b */ /* 0x000e680000004200 */
[----:B------:R-:W-:Y:S01]  /*274d0*/  F2FP.BF16.F32.PACK_AB R136, R206, R205 ;  /* 0x000000cdce88723e */ /* 0x000fe200000010ff */
[C---:B---3--:R-:W-:Y:S05]  /*274e0*/  HMMA.16816.F32.BF16 R108, R132.reuse, R140, R108 ;  /* 0x0000008c846c723c */ /* 0x048fea000004186c */
[----:B------:R-:W-:Y:S01]  /*274f0*/  F2FP.BF16.F32.PACK_AB R138, R200, R207 ;  /* 0x000000cfc88a723e */ /* 0x000fe200000010ff */
[C---:B------:R-:W-:Y:S01]  /*27500*/  HMMA.16816.F32.BF16 R112, R132.reuse, R142, R112 ;  /* 0x0000008e8470723c */ /* 0x040fe20000041870 */
[----:B------:R-:W2:Y:S04]  /*27510*/  LDSM.16.MT88.4 R140, [R228+0x13000] ;  /* 0x01300000e48c783b */ /* 0x000ea80000004200 */
[----:B------:R-:W-:Y:S01]  /*27520*/  FADD.FTZ R201, R201, R195 ;  /* 0x000000c3c9c97221 */ /* 0x000fe20000010000 */
[C---:B------:R-:W-:Y:S05]  /*27530*/  HMMA.16816.F32.BF16 R116, R132.reuse, R152, R116 ;  /* 0x000000988474723c */ /* 0x040fea0000041874 */
[----:B------:R-:W-:Y:S01]  /*27540*/  FADD.FTZ R201, R204, R201 ;  /* 0x000000c9ccc97221 */ /* 0x000fe20000010000 */
[C---:B------:R-:W-:Y:S01]  /*27550*/  HMMA.16816.F32.BF16 R120, R132.reuse, R154, R120 ;  /* 0x0000009a8478723c */ /* 0x040fe20000041878 */
[----:B------:R-:W-:Y:S04]  /*27560*/  LDSM.16.MT88.4 R152, [R224+0x13000] ;  /* 0x01300000e098783b */ /* 0x000fe80000004200 */
[----:B-----5:R-:W-:Y:S01]  /*27570*/  FADD.FTZ R201, R191, R201 ;  /* 0x000000c9bfc97221 */ /* 0x020fe20000010000 */
[C---:B------:R-:W-:Y:S06]  /*27580*/  HMMA.16816.F32.BF16 R124, R132.reuse, R156, R124 ;  /* 0x0000009c847c723c */ /* 0x040fec000004187c */
[----:B------:R-:W-:Y:S01]  /*27590*/  HMMA.16816.F32.BF16 R128, R132, R158, R128 ;  /* 0x0000009e8480723c */ /* 0x000fe20000041880 */
[----:B------:R-:W3:Y:S05]  /*275a0*/  LDSM.16.MT88.4 R132, [R226+0x13000] ;  /* 0x01300000e284783b */ /* 0x000eea0000004200 */
[C---:B----4-:R-:W-:Y:S03]  /*275b0*/  HMMA.16816.F32.BF16 R4, R136.reuse, R148, R4 ;  /* 0x000000948804723c */ /* 0x050fe60000041804 */
[----:B------:R-:W-:Y:S03]  /*275c0*/  LDSM.16.MT88.4 R156, [R228+0x15000] ;  /* 0x01500000e49c783b */ /* 0x000fe60000004200 */
[C---:B------:R-:W-:Y:S05]  /*275d0*/  HMMA.16816.F32.BF16 R8, R136.reuse, R150, R8 ;  /* 0x000000968808723c */ /* 0x040fea0000041808 */
[----:B------:R-:W4:Y:S01]  /*275e0*/  LDSM.16.MT88.4 R148, [R225+0x13000] ;  /* 0x01300000e194783b */ /* 0x000f220000004200 */
[C---:B------:R-:W-:Y:S06]  /*275f0*/  HMMA.16816.F32.BF16 R12, R136.reuse, R160, R12 ;  /* 0x000000a0880c723c */ /* 0x040fec000004180c */
[C---:B------:R-:W-:Y:S01]  /*27600*/  HMMA.16816.F32.BF16 R16, R136.reuse, R162, R16 ;  /* 0x000000a28810723c */ /* 0x040fe20000041810 */
[----:B------:R-:W5:Y:S05]  /*27610*/  LDSM.16.MT88.4 R160, [R226+0x15000] ;  /* 0x01500000e2a0783b */ /* 0x000f6a0000004200 */
[C---:B------:R-:W-:Y:S01]  /*27620*/  HMMA.16816.F32.BF16 R20, R136.reuse, R172, R20 ;  /* 0x000000ac8814723c */ /* 0x040fe20000041814 */
[----:B------:R-:W2:Y:S05]  /*27630*/  MUFU.EX2 R173, R177 ;  /* 0x000000b100ad7308 */ /* 0x000eaa0000000800 */
[C---:B------:R-:W-:Y:S06]  /*27640*/  HMMA.16816.F32.BF16 R24, R136.reuse, R174, R24 ;  /* 0x000000ae8818723c */ /* 0x040fec0000041818 */
[C---:B-1----:R-:W-:Y:S06]  /*27650*/  HMMA.16816.F32.BF16 R28, R136.reuse, R144, R28 ;  /* 0x00000090881c723c */ /* 0x042fec000004181c */
[C---:B------:R-:W-:Y:S01]  /*27660*/  HMMA.16816.F32.BF16 R32, R136.reuse, R146, R32 ;  /* 0x000000928820723c */ /* 0x040fe20000041820 */
[----:B------:R-:W1:Y:S04]  /*27670*/  LDSM.16.MT88.4 R144, [R225+0x15000] ;  /* 0x01500000e190783b */ /* 0x000e680000004200 */
[----:B--2---:R-:W-:Y:S01]  /*27680*/  MOV R167, R173 ;  /* 0x000000ad00a77202 */ /* 0x004fe20000000f00 */
[C---:B------:R-:W-:Y:S03]  /*27690*/  HMMA.16816.F32.BF16 R36, R136.reuse, R140, R36 ;  /* 0x0000008c8824723c */ /* 0x040fe60000041824 */
[----:B------:R-:W-:Y:S03]  /*276a0*/  LDSM.16.MT88.4 R172, [R224+0x11800] ;  /* 0x01180000e0ac783b */ /* 0x000fe60000004200 */
[C---:B------:R-:W-:Y:S05]  /*276b0*/  HMMA.16816.F32.BF16 R40, R136.reuse, R142, R40 ;  /* 0x0000008e8828723c */ /* 0x040fea0000041828 */
[----:B------:R-:W2:Y:S01]  /*276c0*/  LDSM.16.MT88.4 R140, [R224+0x15000] ;  /* 0x01500000e08c783b */ /* 0x000ea20000004200 */
[C---:B---3--:R-:W-:Y:S06]  /*276d0*/  HMMA.16816.F32.BF16 R44, R136.reuse, R132, R44 ;  /* 0x00000084882c723c */ /* 0x048fec000004182c */
[C---:B------:R-:W-:Y:S01]  /*276e0*/  HMMA.16816.F32.BF16 R48, R136.reuse, R134, R48 ;  /* 0x000000868830723c */ /* 0x040fe20000041830 */
[----:B------:R-:W3:Y:S05]  /*276f0*/  LDSM.16.MT88.4 R132, [R228+0x17000] ;  /* 0x01700000e484783b */ /* 0x000eea0000004200 */
[C---:B----4-:R-:W-:Y:S06]  /*27700*/  HMMA.16816.F32.BF16 R52, R136.reuse, R148, R52 ;  /* 0x000000948834723c */ /* 0x050fec0000041834 */
[C---:B------:R-:W-:Y:S01]  /*27710*/  HMMA.16816.F32.BF16 R56, R136.reuse, R150, R56 ;  /* 0x000000968838723c */ /* 0x040fe20000041838 */
[----:B------:R-:W4:Y:S05]  /*27720*/  LDSM.16.MT88.4 R148, [R226+0x17000] ;  /* 0x01700000e294783b */ /* 0x000f2a0000004200 */
[C---:B------:R-:W-:Y:S01]  /*27730*/  HMMA.16816.F32.BF16 R60, R136.reuse, R152, R60 ;  /* 0x00000098883c723c */ /* 0x040fe2000004183c */
[----:B------:R-:W5:Y:S05]  /*27740*/  MUFU.EX2 R152, R179 ;  /* 0x000000b300987308 */ /* 0x000f6a0000000800 */
[C---:B------:R-:W-:Y:S05]  /*27750*/  HMMA.16816.F32.BF16 R64, R136.reuse, R154, R64 ;  /* 0x0000009a8840723c */ /* 0x040fea0000041840 */
[----:B------:R-:W-:Y:S01]  /*27760*/  MUFU.EX2 R155, R178 ;  /* 0x000000b2009b7308 */ /* 0x000fe20000000800 */
[C---:B------:R-:W-:Y:S09]  /*27770*/  HMMA.16816.F32.BF16 R68, R136.reuse, R156, R68 ;  /* 0x0000009c8844723c */ /* 0x040ff20000041844 */
[----:B------:R1:W3:Y:S01]  /*27780*/  MUFU.EX2 R153, R176 ;  /* 0x000000b000997308 */ /* 0x0002e20000000800 */
[C---:B------:R-:W-:Y:S01]  /*27790*/  HMMA.16816.F32.BF16 R72, R136.reuse, R158, R72 ;  /* 0x0000009e8848723c */ /* 0x040fe20000041848 */
[----:B------:R-:W-:Y:S02]  /*277a0*/  LDSM.16.MT88.4 R156, [R228+0x11800] ;  /* 0x01180000e49c783b */ /* 0x000fe40000004200 */
[----:B-----5:R-:W-:Y:S03]  /*277b0*/  F2FP.BF16.F32.PACK_AB R169, R152, R191 ;  /* 0x000000bf98a9723e */ /* 0x020fe600000010ff */
[C---:B------:R-:W-:Y:S03]  /*277c0*/  HMMA.16816.F32.BF16 R76, R136.reuse, R160, R76 ;  /* 0x000000a0884c723c */ /* 0x040fe6000004184c */
[----:B------:R-:W-:Y:S03]  /*277d0*/  MUFU.EX2 R154, R171 ;  /* 0x000000ab009a7308 */ /* 0x000fe60000000800 */
[C---:B------:R-:W-:Y:S07]  /*277e0*/  HMMA.16816.F32.BF16 R80, R136.reuse, R162, R80 ;  /* 0x000000a28850723c */ /* 0x040fee0000041850 */
[----:B------:R3:W5:Y:S01]  /*277f0*/  MUFU.EX2 R161, R168 ;  /* 0x000000a800a17308 */ /* 0x0007620000000800 */
[----:B-1----:R-:W-:Y:S01]  /*27800*/  LDSM.16.MT88.4 R176, [R228+0x13800] ;  /* 0x01380000e4b0783b */ /* 0x002fe20000004200 */
[C---:B------:R-:W-:Y:S06]  /*27810*/  HMMA.16816.F32.BF16 R84, R136.reuse, R144, R84 ;  /* 0x000000908854723c */ /* 0x040fec0000041854 */
[C---:B------:R-:W-:Y:S01]  /*27820*/  HMMA.16816.F32.BF16 R88, R136.reuse, R146, R88 ;  /* 0x000000928858723c */ /* 0x040fe20000041858 */
[----:B------:R-:W1:Y:S05]  /*27830*/  LDSM.16.MT88.4 R144, [R225+0x17000] ;  /* 0x01700000e190783b */ /* 0x000e6a0000004200 */
[C---:B--2---:R-:W-:Y:S05]  /*27840*/  HMMA.16816.F32.BF16 R92, R136.reuse, R140, R92 ;  /* 0x0000008c885c723c */ /* 0x044fea000004185c */
[----:B---3--:R-:W-:Y:S01]  /*27850*/  F2FP.BF16.F32.PACK_AB R168, R153, R155 ;  /* 0x0000009b99a8723e */ /* 0x008fe200000010ff */
[C---:B------:R-:W-:Y:S01]  /*27860*/  HMMA.16816.F32.BF16 R96, R136.reuse, R142, R96 ;  /* 0x0000008e8860723c */ /* 0x040fe20000041860 */
[----:B------:R-:W2:Y:S05]  /*27870*/  LDSM.16.MT88.4 R140, [R224+0x17000] ;  /* 0x01700000e08c783b */ /* 0x000eaa0000004200 */
[C---:B------:R-:W-:Y:S06]  /*27880*/  HMMA.16816.F32.BF16 R100, R136.reuse, R132, R100 ;  /* 0x000000848864723c */ /* 0x040fec0000041864 */
[C---:B------:R-:W-:Y:S01]  /*27890*/  HMMA.16816.F32.BF16 R104, R136.reuse, R134, R104 ;  /* 0x000000868868723c */ /* 0x040fe20000041868 */
[----:B------:R-:W-:Y:S05]  /*278a0*/  LDSM.16.MT88.4 R132, [R225+0x11800] ;  /* 0x01180000e184783b */ /* 0x000fea0000004200 */
[C---:B----4-:R-:W-:Y:S06]  /*278b0*/  HMMA.16816.F32.BF16 R108, R136.reuse, R148, R108 ;  /* 0x00000094886c723c */ /* 0x050fec000004186c */
[C---:B------:R-:W-:Y:S01]  /*278c0*/  HMMA.16816.F32.BF16 R112, R136.reuse, R150, R112 ;  /* 0x000000968870723c */ /* 0x040fe20000041870 */
[----:B------:R-:W3:Y:S05]  /*278d0*/  LDSM.16.MT88.4 R148, [R226+0x11800] ;  /* 0x01180000e294783b */ /* 0x000eea0000004200 */
[C---:B-1----:R-:W-:Y:S06]  /*278e0*/  HMMA.16816.F32.BF16 R116, R136.reuse, R144, R116 ;  /* 0x000000908874723c */ /* 0x042fec0000041874 */
[C---:B------:R-:W-:Y:S06]  /*278f0*/  HMMA.16816.F32.BF16 R120, R136.reuse, R146, R120 ;  /* 0x000000928878723c */ /* 0x040fec0000041878 */
[C---:B--2---:R-:W-:Y:S06]  /*27900*/  HMMA.16816.F32.BF16 R124, R136.reuse, R140, R124 ;  /* 0x0000008c887c723c */ /* 0x044fec000004187c */
[----:B------:R-:W-:Y:S05]  /*27910*/  HMMA.16816.F32.BF16 R128, R136, R142, R128 ;  /* 0x0000008e8880723c */ /* 0x000fea0000041880 */
[----:B-----5:R-:W-:Y:S02]  /*27920*/  MOV R140, R161 ;  /* 0x000000a1008c7202 */ /* 0x020fe40000000f00 */
[----:B------:R-:W-:Y:S04]  /*27930*/  MOV R141, R154 ;  /* 0x0000009a008d7202 */ /* 0x000fe80000000f00 */
[----:B------:R-:W-:Y:S02]  /*27940*/  F2FP.BF16.F32.PACK_AB R170, R167, R141 ;  /* 0x0000008da7aa723e */ /* 0x000fe400000010ff */
[C---:B------:R-:W-:Y:S02]  /*27950*/  F2FP.BF16.F32.PACK_AB R171, R166.reuse, R140 ;  /* 0x0000008ca6ab723e */ /* 0x040fe400000010ff */
[----:B------:R-:W-:Y:S02]  /*27960*/  MOV R137, R155 ;  /* 0x0000009b00897202 */ /* 0x000fe40000000f00 */
[----:B------:R-:W-:Y:S02]  /*27970*/  MOV R138, R152 ;  /* 0x00000098008a7202 */ /* 0x000fe40000000f00 */
[----:B------:R-:W-:Y:S01]  /*27980*/  MOV R139, R153 ;  /* 0x00000099008b7202 */ /* 0x000fe20000000f00 */
[C---:B------:R-:W-:Y:S01]  /*27990*/  HMMA.16816.F32.BF16 R160, R168.reuse, R156, R4 ;  /* 0x0000009ca8a0723c */ /* 0x040fe20000041804 */
[----:B------:R-:W1:Y:S05]  /*279a0*/  LDSM.16.MT88.4 R4, [R226+0x13800] ;  /* 0x01380000e204783b */ /* 0x000e6a0000004200 */
[C---:B------:R-:W-:Y:S03]  /*279b0*/  HMMA.16816.F32.BF16 R156, R168.reuse, R158, R8 ;  /* 0x0000009ea89c723c */ /* 0x040fe60000041808 */
[----:B------:R-:W2:Y:S03]  /*279c0*/  LDSM.16.MT88.4 R8, [R225+0x13800] ;  /* 0x01380000e108783b */ /* 0x000ea60000004200 */
[C---:B---3--:R-:W-:Y:S05]  /*279d0*/  HMMA.16816.F32.BF16 R152, R168.reuse, R148, R12 ;  /* 0x00000094a898723c */ /* 0x048fea000004180c */
[----:B------:R-:W3:Y:S01]  /*279e0*/  LDSM.16.MT88.4 R12, [R224+0x13800] ;  /* 0x01380000e00c783b */ /* 0x000ee20000004200 */
[C---:B------:R-:W-:Y:S06]  /*279f0*/  HMMA.16816.F32.BF16 R148, R168.reuse, R150, R16 ;  /* 0x00000096a894723c */ /* 0x040fec0000041810 */
[C---:B------:R-:W-:Y:S01]  /*27a00*/  HMMA.16816.F32.BF16 R144, R168.reuse, R132, R20 ;  /* 0x00000084a890723c */ /* 0x040fe20000041814 */
[----:B------:R-:W4:Y:S06]  /*27a10*/  LDSM.16.MT88.4 R16, [R228+0x15800] ;  /* 0x01580000e410783b */ /* 0x000f2c0000004200 */
[----:B------:R-:W-:Y:S02]  /*27a20*/  MOV R132, R140 ;  /* 0x0000008c00847202 */ /* 0x000fe40000000f00 */
[----:B------:R-:W5:Y:S02]  /*27a30*/  LDSM.16.MT88.4 R20, [R226+0x15800] ;  /* 0x01580000e214783b */ /* 0x000f640000004200 */
[----:B------:R-:W-:Y:S02]  /*27a40*/  MOV R133, R141 ;  /* 0x0000008d00857202 */ /* 0x000fe40000000f00 */
[C---:B------:R-:W-:Y:S07]  /*27a50*/  HMMA.16816.F32.BF16 R140, R168.reuse, R134, R24 ;  /* 0x00000086a88c723c */ /* 0x040fee0000041818 */
[----:B------:R-:W-:Y:S04]  /*27a60*/  MOV R25, R137 ;  /* 0x0000008900197202 */ /* 0x000fe80000000f00 */
[----:B------:R-:W-:Y:S02]  /*27a70*/  MOV R26, R138 ;  /* 0x0000008a001a7202 */ /* 0x000fe40000000f00 */
[----:B------:R-:W-:Y:S02]  /*27a80*/  MOV R27, R139 ;  /* 0x0000008b001b7202 */ /* 0x000fe40000000f00 */
[C---:B------:R-:W-:Y:S07]  /*27a90*/  HMMA.16816.F32.BF16 R136, R168.reuse, R172, R28 ;  /* 0x000000aca888723c */ /* 0x040fee000004181c */
[----:B------:R-:W-:Y:S04]  /*27aa0*/  MOV R173, R132 ;  /* 0x0000008400ad7202 */ /* 0x000fe80000000f00 */
[----:B------:R-:W-:Y:S02]  /*27ab0*/  MOV R172, R133 ;  /* 0x0000008500ac7202 */ /* 0x000fe40000000f00 */
[C---:B------:R-:W-:Y:S03]  /*27ac0*/  HMMA.16816.F32.BF16 R132, R168.reuse, R174, R32 ;  /* 0x000000aea884723c */ /* 0x040fe60000041820 */
[----:B------:R-:W-:Y:S02]  /*27ad0*/  MOV R29, R25 ;  /* 0x00000019001d7202 */ /* 0x000fe40000000f00 */
[----:B------:R-:W-:Y:S01]  /*27ae0*/  MOV R30, R26 ;  /* 0x0000001a001e7202 */ /* 0x000fe20000000f00 */
[C---:B------:R-:W-:Y:S01]  /*27af0*/  HMMA.16816.F32.BF16 R36, R168.reuse, R176, R36 ;  /* 0x000000b0a824723c */ /* 0x040fe20000041824 */
[----:B------:R-:W5:Y:S04]  /*27b00*/  LDL.LU R176, [R1] ;  /* 0x0000000001b07983 */ /* 0x000f680000300800 */
[----:B------:R-:W-:Y:S01]  /*27b10*/  MOV R31, R27 ;  /* 0x0000001b001f7202 */ /* 0x000fe20000000f00 */
[C---:B------:R-:W-:Y:S01]  /*27b20*/  HMMA.16816.F32.BF16 R40, R168.reuse, R178, R40 ;  /* 0x000000b2a828723c */ /* 0x040fe20000041828 */
[----:B------:R-:W5:Y:S04]  /*27b30*/  LDSM.16.MT88.4 R24, [R225+0x15800] ;  /* 0x01580000e118783b */ /* 0x000f680000004200 */
[----:B------:R-:W-:Y:S01]  /*27b40*/  MOV R35, R29 ;  /* 0x0000001d00237202 */ /* 0x000fe20000000f00 */
[C---:B-1----:R-:W-:Y:S05]  /*27b50*/  HMMA.16816.F32.BF16 R44, R168.reuse, R4, R44 ;  /* 0x00000004a82c723c */ /* 0x042fea000004182c */
[----:B------:R-:W-:Y:S01]  /*27b60*/  MOV R175, R30 ;  /* 0x0000001e00af7202 */ /* 0x000fe20000000f00 */
[C---:B------:R-:W-:Y:S01]  /*27b70*/  HMMA.16816.F32.BF16 R48, R168.reuse, R6, R48 ;  /* 0x00000006a830723c */ /* 0x040fe20000041830 */
[----:B------:R-:W-:Y:S04]  /*27b80*/  LDSM.16.MT88.4 R4, [R226+0x17800] ;  /* 0x01780000e204783b */ /* 0x000fe80000004200 */
[----:B------:R-:W-:Y:S01]  /*27b90*/  MOV R174, R31 ;  /* 0x0000001f00ae7202 */ /* 0x000fe20000000f00 */
[C---:B--2---:R-:W-:Y:S03]  /*27ba0*/  HMMA.16816.F32.BF16 R52, R168.reuse, R8, R52 ;  /* 0x00000008a834723c */ /* 0x044fe60000041834 */
[----:B------:R-:W1:Y:S02]  /*27bb0*/  LDSM.16.MT88.4 R28, [R224+0x15800] ;  /* 0x01580000e01c783b */ /* 0x000e640000004200 */
[----:B------:R-:W-:Y:S01]  /*27bc0*/  MOV R177, R35 ;  /* 0x0000002300b17202 */ /* 0x000fe20000000f00 */
[C---:B------:R-:W-:Y:S05]  /*27bd0*/  HMMA.16816.F32.BF16 R56, R168.reuse, R10, R56 ;  /* 0x0000000aa838723c */ /* 0x040fea0000041838 */
[----:B------:R-:W2:Y:S01]  /*27be0*/  LDSM.16.MT88.4 R32, [R228+0x17800] ;  /* 0x01780000e420783b */ /* 0x000ea20000004200 */
[C---:B---3--:R-:W-:Y:S05]  /*27bf0*/  HMMA.16816.F32.BF16 R60, R168.reuse, R12, R60 ;  /* 0x0000000ca83c723c */ /* 0x048fea000004183c */
[----:B------:R-:W-:Y:S01]  /*27c00*/  FADD.FTZ R201, R175, R201 ;  /* 0x000000c9afc97221 */ /* 0x000fe20000010000 */
[C---:B------:R-:W-:Y:S01]  /*27c10*/  HMMA.16816.F32.BF16 R64, R168.reuse, R14, R64 ;  /* 0x0000000ea840723c */ /* 0x040fe20000041840 */
[----:B------:R-:W3:Y:S04]  /*27c20*/  LDSM.16.MT88.4 R8, [R225+0x17800] ;  /* 0x01780000e108783b */ /* 0x000ee80000004200 */
[----:B------:R-:W-:Y:S01]  /*27c30*/  FADD.FTZ R201, R173, R201 ;  /* 0x000000c9adc97221 */ /* 0x000fe20000010000 */
[C---:B----4-:R-:W-:Y:S03]  /*27c40*/  HMMA.16816.F32.BF16 R68, R168.reuse, R16, R68 ;  /* 0x00000010a844723c */ /* 0x050fe60000041844 */
[----:B------:R-:W4:Y:S02]  /*27c50*/  LDSM.16.MT88.4 R12, [R224+0x17800] ;  /* 0x01780000e00c783b */ /* 0x000f240000004200 */
[----:B------:R-:W-:Y:S01]  /*27c60*/  FADD.FTZ R252, R166, R201 ;  /* 0x000000c9a6fc7221 */ /* 0x000fe20000010000 */
[C---:B------:R-:W-:Y:S06]  /*27c70*/  HMMA.16816.F32.BF16 R72, R168.reuse, R18, R72 ;  /* 0x00000012a848723c */ /* 0x040fec0000041848 */
[C---:B-----5:R-:W-:Y:S06]  /*27c80*/  HMMA.16816.F32.BF16 R76, R168.reuse, R20, R76 ;  /* 0x00000014a84c723c */ /* 0x060fec000004184c */
[C---:B------:R-:W-:Y:S06]  /*27c90*/  HMMA.16816.F32.BF16 R80, R168.reuse, R22, R80 ;  /* 0x00000016a850723c */ /* 0x040fec0000041850 */
[C---:B------:R-:W-:Y:S06]  /*27ca0*/  HMMA.16816.F32.BF16 R84, R168.reuse, R24, R84 ;  /* 0x00000018a854723c */ /* 0x040fec0000041854 */
        /* <DEDUP_REMOVED lines=10> */
[----:B------:R-:W-:Y:S05]  /*27d50*/  HMMA.16816.F32.BF16 R128, R168, R14, R128 ;  /* 0x0000000ea880723c */ /* 0x000fea0000041880 */
[----:B------:R-:W-:Y:S01]  /*27d60*/  FFMA.FTZ R190, R3, R176, R190 ;  /* 0x000000b003be7223 */ /* 0x000fe200000100be */
[----:B------:R-:W-:Y:S05]  /*27d70*/  MOV R3, R164 ;  /* 0x000000a400037202 */ /* 0x000fea0000000f00 */
[----:B------:R-:W-:Y:S04]  /*27d80*/  FADD.FTZ R190, R188, R190 ;  /* 0x000000bebcbe7221 */ /* 0x000fe80000010000 */
        /* <DEDUP_REMOVED lines=13> */
[----:B------:R-:W-:Y:S05]  /*27e60*/  FADD.FTZ R2, R167, R2 ;  /* 0x00000002a7027221 */ /* 0x000fea0000010000 */
[----:B------:R1:W-:Y:S02]  /*27e70*/  STL [R1], R2 ;  /* 0x0000000201007387 */ /* 0x0003e40000100800 */
[----:B-1----:R-:W-:Y:S01]  /*27e80*/  MOV R2, R165 ;  /* 0x000000a500027202 */ /* 0x002fe20000000f00 */
[----:B------:R-:W-:Y:S06]  /*27e90*/  @P0 BRA `(.L_x_3645) ;  /* 0xffffffac00700947 */ /* 0x000fec000383ffff */
.L_x_3636:
[----:B------:R1:W5:Y:S01]  /*27ea0*/  LDL R12, [R1] ;  /* 0x00000000010c7983 */ /* 0x0003620000100800 */
[----:B------:R-:W2:Y:S08]  /*27eb0*/  LDC.64 R10, c[0x0][0x208] ;  /* 0x00008200ff0a7b82 */ /* 0x000eb00000000a00 */
[----:B------:R-:W3:Y:S01]  /*27ec0*/  LDC.64 R6, c[0x0][0x198] ;  /* 0x00006600ff067b82 */ /* 0x000ee20000000a00 */
[----:B--2---:R-:W-:-:S02]  /*27ed0*/  R2UR UR4, R10 ;  /* 0x000000000a0472ca */ /* 0x004fc400000e0000 */
[----:B------:R-:W-:-:S13]  /*27ee0*/  R2UR UR5, R11 ;  /* 0x000000000b0572ca */ /* 0x000fda00000e0000 */
[----:B---3--:R1:W5:Y:S01]  /*27ef0*/  LD.E R4, desc[UR4][R6.64+0xd8] ;  /* 0x0000d80406047980 */ /* 0x008362000c101900 */
[----:B------:R-:W-:-:S03]  /*27f00*/  UMOV UR4, 0xffffffff ;  /* 0xffffffff00047882 */ /* 0x000fc60000000000 */
[----:B------:R-:W-:Y:S05]  /*27f10*/  BRA.DIV UR4, `(.L_x_3646) ;  /* 0x0000002204f07947 */ /* 0x000fea000b800000 */
[----:B-----5:R-:W2:Y:S04]  /*27f20*/  SHFL.BFLY PT, R9, R12, 0x2, 0x1f ;  /* 0x0c401f000c097f89 */ /* 0x020ea800000e0000 */
[----:B------:R-:W3:Y:S01]  /*27f30*/  SHFL.BFLY PT, R0, R252, 0x2, 0x1f ;  /* 0x0c401f00fc007f89 */ /* 0x000ee200000e0000 */
[----:B--2---:R-:W-:Y:S01]  /*27f40*/  FADD.FTZ R9, R9, R12 ;  /* 0x0000000c09097221 */ /* 0x004fe20000010000 */
[----:B---3--:R-:W-:-:S04]  /*27f50*/  FADD.FTZ R252, R0, R252 ;  /* 0x000000fc00fc7221 */ /* 0x008fc80000010000 */
[----:B------:R-:W2:Y:S04]  /*27f60*/  SHFL.BFLY PT, R8, R9, 0x1, 0x1f ;  /* 0x0c201f0009087f89 */ /* 0x000ea800000e0000 */
[----:B------:R3:W4:Y:S01]  /*27f70*/  SHFL.BFLY PT, R0, R252, 0x1, 0x1f ;  /* 0x0c201f00fc007f89 */ /* 0x00072200000e0000 */
[----:B--2---:R-:W-:-:S07]  /*27f80*/  FADD.FTZ R8, R9, R8 ;  /* 0x0000000809087221 */ /* 0x004fce0000010000 */
.L_x_3662:
        /* <DEDUP_REMOVED lines=318> */
[C---:B------:R-:W-:Y:S02]  /*29370*/  @P4 FFMA.FTZ R3, R4.reuse, R165, R16 ;  /* 0x000000a504034223 */ /* 0x040fe40000010010 */
        /* <DEDUP_REMOVED lines=22> */
.L_x_3648:
        /* <DEDUP_REMOVED lines=8> */
.L_x_3649:
[----:B------:R-:W-:Y:S05]  /*29560*/  BSYNC B0 ;  /* 0x0000000000007941 */ /* 0x000fea0003800000 */
.L_x_3647:
        /* <DEDUP_REMOVED lines=58> */
.L_x_3651:
[----:B------:R-:W-:Y:S05]  /*29910*/  BSYNC B0 ;  /* 0x0000000000007941 */ /* 0x000fea0003800000 */
.L_x_3650:
        /* <DEDUP_REMOVED lines=9> */
[----:B--2---:R2:W5:Y:S01]  /*299b0*/  LD.E R6, desc[UR4][R6.64+0xc0] ;  /* 0x0000c00406067980 */ /* 0x004562000c101900 */
[----:B------:R-:W-:Y:S01]  /*299c0*/  SHF.R.S32.HI R8, RZ, 0x3, R4 ;  /* 0x00000003ff087819 */ /* 0x000fe20000011404 */
[----:B------:R-:W-:Y:S01]  /*299d0*/  IMAD.IADD R245, R245, 0x1, -R244 ;  /* 0x00000001f5f57824 */ /* 0x000fe200078e0af4 */
[----:B------:R-:W-:Y:S01]  /*299e0*/  LOP3.LUT R4, R4, 0xfffffff8, RZ, 0xc0, !PT ;  /* 0xfffffff804047812 */ /* 0x000fe200078ec0ff */
[----:B-----5:R-:W-:Y:S01]  /*299f0*/  IMAD.WIDE.U32 R86, R82, R244, R78 ;  /* 0x000000f452567225 */ /* 0x020fe200078e004e */
[----:B------:R-:W-:Y:S01]  /*29a00*/  SHF.R.S32.HI R5, RZ, 0x1f, R242 ;  /* 0x0000001fff057819 */ /* 0x000fe200000114f2 */
[----:B------:R-:W-:Y:S02]  /*29a10*/  BSSY B0, `(.L_x_3652) ;  /* 0x000002f000007945 */ /* 0x000fe40003800000 */
[----:B------:R-:W-:Y:S01]  /*29a20*/  IMAD.IADD R4, R76, 0x1, -R4 ;  /* 0x000000014c047824 */ /* 0x000fe200078e0a04 */
[----:B------:R-:W-:Y:S01]  /*29a30*/  IADD3 R76, P1, R2, R86, RZ ;  /* 0x00000056024c7210 */ /* 0x000fe20007f3e0ff */
[----:B------:R-:W-:Y:S01]  /*29a40*/  IMAD R3, R81, R242, RZ ;  /* 0x000000f251037224 */ /* 0x000fe200078e02ff */
[----:B------:R-:W-:Y:S01]  /*29a50*/  IADD3 R2, R8, 0x20, RZ ;  /* 0x0000002008027810 */ /* 0x000fe20007ffe0ff */
[----:B------:R-:W-:-:S02]  /*29a60*/  IMAD.SHL.U32 R4, R4, 0x8, RZ ;  /* 0x0000000804047824 */ /* 0x000fc400078e00ff */
[----:B------:R-:W-:Y:S01]  /*29a70*/  IMAD R3, R80, R5, R3 ;  /* 0x0000000550037224 */ /* 0x000fe200078e0203 */
[----:B------:R-:W-:Y:S01]  /*29a80*/  ISETP.GE.AND P6, PT, R2, R245, PT ;  /* 0x000000f50200720c */ /* 0x000fe20003fc6270 */
[----:B------:R-:W-:Y:S02]  /*29a90*/  VIADD R5, R8, 0x10 ;  /* 0x0000001008057836 */ /* 0x000fe40000000000 */
[----:B------:R-:W-:-:S03]  /*29aa0*/  VIADD R2, R4, 0x40 ;  /* 0x0000004004027836 */ /* 0x000fc60000000000 */
[----:B------:R-:W-:Y:S01]  /*29ab0*/  ISETP.GE.AND P0, PT, R5, R245, PT ;  /* 0x000000f50500720c */ /* 0x000fe20003f06270 */
[----:B------:R-:W-:Y:S01]  /*29ac0*/  VIADD R5, R8, 0x30 ;  /* 0x0000003008057836 */ /* 0x000fe20000000000 */
[----:B--2---:R-:W-:Y:S01]  /*29ad0*/  SHF.R.S32.HI R7, RZ, 0x1f, R244 ;  /* 0x0000001fff077819 */ /* 0x004fe200000114f4 */
[----:B------:R-:W-:-:S03]  /*29ae0*/  IMAD R244, R83, R244, RZ ;  /* 0x000000f453f47224 */ /* 0x000fc600078e02ff */
[----:B------:R-:W-:Y:S02]  /*29af0*/  ISETP.GE.AND P5, PT, R5, R245, PT ;  /* 0x000000f50500720c */ /* 0x000fe40003fa6270 */
[----:B------:R-:W-:Y:S01]  /*29b00*/  SHF.R.S32.HI R5, RZ, 0x1f, R8 ;  /* 0x0000001fff057819 */ /* 0x000fe20000011408 */
[----:B------:R-:W-:-:S05]  /*29b10*/  IMAD R7, R82, R7, R244 ;  /* 0x0000000752077224 */ /* 0x000fca00078e02f4 */
[----:B------:R-:W-:Y:S02]  /*29b20*/  IADD3.X R77, R0, R87, R7, P1, !PT ;  /* 0x00000057004d7210 */ /* 0x000fe40000ffe407 */
[----:B------:R-:W-:Y:S02]  /*29b30*/  ISETP.GE.AND P1, PT, R8, R245, PT ;  /* 0x000000f50800720c */ /* 0x000fe40003f26270 */
[----:B------:R-:W-:Y:S01]  /*29b40*/  IADD3 R0, R4, 0x80, RZ ;  /* 0x0000008004007810 */ /* 0x000fe20007ffe0ff */
[----:B------:R-:W-:-:S04]  /*29b50*/  IMAD.WIDE.U32 R80, R80, R242, R76 ;  /* 0x000000f250507225 */ /* 0x000fc800078e004c */
[----:B------:R-:W-:Y:S02]  /*29b60*/  VIADD R4, R4, 0xc0 ;  /* 0x000000c004047836 */ /* 0x000fe40000000000 */
[----:B------:R-:W-:-:S04]  /*29b70*/  IMAD.IADD R77, R81, 0x1, R3 ;  /* 0x00000001514d7824 */ /* 0x000fc800078e0203 */
[----:B------:R-:W-:Y:S05]  /*29b80*/  @P1 BRA `(.L_x_3653) ;  /* 0x00000000005c1947 */ /* 0x000fea0003800000 */
        /* <DEDUP_REMOVED lines=23> */
.L_x_3653:
[----:B------:R-:W-:Y:S05]  /*29d00*/  BSYNC B0 ;  /* 0x0000000000007941 */ /* 0x000fea0003800000 */
.L_x_3652:
        /* <DEDUP_REMOVED lines=28> */
.L_x_3655:
[----:B------:R-:W-:Y:S05]  /*29ed0*/  BSYNC B0 ;  /* 0x0000000000007941 */ /* 0x000fea0003800000 */
.L_x_3654:
        /* <DEDUP_REMOVED lines=28> */
.L_x_3657:
[----:B------:R-:W-:Y:S05]  /*2a0a0*/  BSYNC B0 ;  /* 0x0000000000007941 */ /* 0x000fea0003800000 */
.L_x_3656:
[----:B-1--4-:R-:W-:Y:S02]  /*2a0b0*/  MOV R12, R241 ;  /* 0x000000f1000c7202 */ /* 0x012fe40000000f00 */
[----:B------:R-:W-:-:S04]  /*2a0c0*/  MOV R13, 0x0 ;  /* 0x00000000000d7802 */ /* 0x000fc80000000f00 */
[----:B--23--:R-:W-:Y:S05]  /*2a0d0*/  @P5 RET.REL.NODEC R12 `(_ZN5flash24flash_fwd_splitkv_kernelI23Flash_fwd_kernel_traitsILi256ELi64ELi64ELi4ELb0ELb0EN7cutlass10bfloat16_tE19Flash_kernel_traitsILi256ELi64ELi64ELi4ES3_EELb1ELb0ELb1ELb0ELb0ELb1ELb0ELb1EEEvNS_16Flash_fwd_paramsE) ;  /* 0xfffffd5c0cc85950 */ /* 0x00cfea0003c3ffff */
        /* <DEDUP_REMOVED lines=14> */
[C---:B------:R-:W-:Y:S01]  /*2a1c0*/  @!P2 R2UR UR8, R10.reuse ;  /* 0x000000000a08a2ca */ /* 0x040fe200000e0000 */
[----:B------:R-:W-:Y:S01]  /*2a1d0*/  IMAD.MOV.U32 R3, RZ, RZ, 0x0 ;  /* 0x00000000ff037424 */ /* 0x000fe200078e00ff */
        /* <DEDUP_REMOVED lines=9> */
[----:B-1----:R-:W-:Y:S05]  /*2a270*/  @P0 RET.REL.NODEC R2 `(_ZN5flash24flash_fwd_splitkv_kernelI23Flash_fwd_kernel_traitsILi256ELi64ELi64ELi4ELb0ELb0EN7cutlass10bfloat16_tE19Flash_kernel_traitsILi256ELi64ELi64ELi4ES3_EELb1ELb0ELb1ELb0ELb0ELb1ELb0ELb1EEEvNS_16Flash_fwd_paramsE) ;  /* 0xfffffd5c02600950 */ /* 0x002fea0003c3ffff */
[----:B------:R-:W-:Y:S01]  /*2a280*/  R2UR UR4, R10 ;  /* 0x000000000a0472ca */ /* 0x000fe200000e0000 */
[----:B------:R-:W-:Y:S01]  /*2a290*/  IMAD.MOV.U32 R2, RZ, RZ, R241 ;  /* 0x000000ffff027224 */ /* 0x000fe200078e00f1 */
[----:B------:R-:W-:Y:S01]  /*2a2a0*/  R2UR UR5, R11 ;  /* 0x000000000b0572ca */ /* 0x000fe200000e0000 */
[----:B------:R-:W-:-:S12]  /*2a2b0*/  IMAD.MOV.U32 R3, RZ, RZ, 0x0 ;  /* 0x00000000ff037424 */ /* 0x000fd800078e00ff */
[----:B------:R1:W-:Y:S02]  /*2a2c0*/  ST.E.128 desc[UR4][R8.64+0x180], R72 ;  /* 0x0001804808007985 */ /* 0x0003e4000c101d04 */
[----:B-1----:R-:W-:Y:S05]  /*2a2d0*/  RET.REL.NODEC R2 `(_ZN5flash24flash_fwd_splitkv_kernelI23Flash_fwd_kernel_traitsILi256ELi64ELi64ELi4ELb0ELb0EN7cutlass10bfloat16_tE19Flash_kernel_traitsILi256ELi64ELi64ELi4ES3_EELb1ELb0ELb1ELb0ELb0ELb1ELb0ELb1EEEvNS_16Flash_fwd_paramsE) ;  /* 0xfffffd5c02487950 */ /* 0x002fea0003c3ffff */
.L_x_3646:
[----:B------:R-:W-:Y:S01]  /*2a2e0*/  MOV R0, 0x1f ;  /* 0x0000001f00007802 */ /* 0x000fe20000000f00 */
[----:B------:R-:W-:Y:S01]  /*2a2f0*/  IMAD.MOV.U32 R2, RZ, RZ, 0x2 ;  /* 0x00000002ff027424 */ /* 0x000fe200078e00ff */
[----:B-----5:R-:W-:Y:S01]  /*2a300*/  MOV R5, R12 ;  /* 0x0000000c00057202 */ /* 0x020fe20000000f00 */
[----:B------:R-:W-:-:S07]  /*2a310*/  IMAD.MOV.U32 R3, RZ, RZ, -0x1 ;  /* 0xffffffffff037424 */ /* 0x000fce00078e00ff */
[----:B-1----:R-:W-:Y:S05]  /*2a320*/  WARPSYNC.COLLECTIVE R3, `(.L_x_3658) ;  /* 0x0000000003087348 */ /* 0x002fea0003c00000 */
[----:B------:R2:W3:Y:S02]  /*2a330*/  SHFL.BFLY P0, R0, R5, R2, R0 ;  /* 0x0c00000205007389 */ /* 0x0004e40000000000 */
[----:B-123--:R-:W-:Y:S01]  /*2a340*/  ENDCOLLECTIVE ;  /* 0x000000000000791b */ /* 0x00efe20003800000 */
.L_x_3658:
[----:B------:R-:W-:Y:S01]  /*2a350*/  MOV R9, R0 ;  /* 0x0000000000097202 */ /* 0x000fe20000000f00 */
[----:B------:R-:W-:Y:S01]  /*2a360*/  IMAD.MOV.U32 R0, RZ, RZ, 0x1f ;  /* 0x0000001fff007424 */ /* 0x000fe200078e00ff */
[----:B------:R-:W-:-:S03]  /*2a370*/  MOV R2, 0x1 ;  /* 0x0000000100027802 */ /* 0x000fc60000000f00 */
[----:B------:R-:W-:-:S04]  /*2a380*/  FADD.FTZ R9, R9, R12 ;  /* 0x0000000c09097221 */ /* 0x000fc80000010000 */
[----:B------:R-:W-:-:S07]  /*2a390*/  IMAD.MOV.U32 R5, RZ, RZ, R9 ;  /* 0x000000ffff057224 */ /* 0x000fce00078e0009 */
[----:B------:R-:W-:Y:S05]  /*2a3a0*/  WARPSYNC.COLLECTIVE R3, `(.L_x_3659) ;  /* 0x0000000003087348 */ /* 0x000fea0003c00000 */
[----:B------:R1:W2:Y:S02]  /*2a3b0*/  SHFL.BFLY P0, R0, R5, R2, R0 ;  /* 0x0c00000205007389 */ /* 0x0002a40000000000 */
[----:B-12---:R-:W-:Y:S01]  /*2a3c0*/  ENDCOLLECTIVE ;  /* 0x000000000000791b */ /* 0x006fe20003800000 */
.L_x_3659:
        /* <DEDUP_REMOVED lines=8> */
.L_x_3660:
[----:B------:R-:W-:Y:S01]  /*2a450*/  FADD.FTZ R252, R0, R252 ;  /* 0x000000fc00fc7221 */ /* 0x000fe20000010000 */
[----:B------:R-:W-:Y:S02]  /*2a460*/  MOV R0, 0x1f ;  /* 0x0000001f00007802 */ /* 0x000fe40000000f00 */
[----:B------:R-:W-:Y:S01]  /*2a470*/  MOV R2, 0x1 ;  /* 0x0000000100027802 */ /* 0x000fe20000000f00 */
[----:B------:R-:W-:-:S07]  /*2a480*/  IMAD.MOV.U32 R5, RZ, RZ, R252 ;  /* 0x000000ffff057224 */ /* 0x000fce00078e00fc */
[----:B------:R-:W-:Y:S05]  /*2a490*/  WARPSYNC.COLLECTIVE R3, `(.L_x_3661) ;  /* 0x0000000003087348 */ /* 0x000fea0003c00000 */
[----:B------:R1:W2:Y:S02]  /*2a4a0*/  SHFL.BFLY P0, R0, R5, R2, R0 ;  /* 0x0c00000205007389 */ /* 0x0002a40000000000 */
[----:B-12---:R-:W-:Y:S01]  /*2a4b0*/  ENDCOLLECTIVE ;  /* 0x000000000000791b */ /* 0x006fe20003800000 */
.L_x_3661:
[----:B------:R-:W-:Y:S05]  /*2a4c0*/  BRA `(.L_x_3662) ;  /* 0xffffffd800b07947 */ /* 0x000fea000383ffff */
.L_x_3663:
        /* <DEDUP_REMOVED lines=11> */
.L_x_4961:


//--------------------- .text._ZN5flash24flash_fwd_splitkv_kernelI23Flash_fwd_kernel_traitsILi256ELi64ELi64ELi4ELb0ELb0EN7cutlass10bfloat16_tE19Flash_kernel_traitsILi256ELi64ELi64ELi4ES3_EELb1ELb0ELb0ELb0ELb1ELb0ELb1ELb0EEEvNS_16Flash_fwd_paramsE --------------------------
	.section	.text._ZN5flash24flash_fwd_splitkv_kernelI23Flash_fwd_kernel_traitsILi256ELi64ELi64ELi4ELb0ELb0EN7cutlass10bfloat16_tE19Flash_kernel_traitsILi256ELi64ELi64ELi4ES3_EELb1ELb0ELb0ELb0ELb1ELb0ELb1ELb0EEEvNS_16Flash_fwd_paramsE,"ax",@progbits
	.align	128
        .global         _ZN5flash24flash_fwd_splitkv_kernelI23Flash_fwd_kernel_traitsILi256ELi64ELi64ELi4ELb0ELb0EN7cutlass10bfloat16_tE19Flash_kernel_traitsILi256ELi64ELi64ELi4ES3_EELb1ELb0ELb0ELb0ELb1ELb0ELb1ELb0EEEvNS_16Flash_fwd_paramsE
        .type           _ZN5flash24flash_fwd_splitkv_kernelI23Flash_fwd_kernel_traitsILi256ELi64ELi64ELi4ELb0ELb0EN7cutlass10bfloat16_tE19Flash_kernel_traitsILi256ELi64ELi64ELi4ES3_EELb1ELb0ELb0ELb0ELb1ELb0ELb1ELb0EEEvNS_16Flash_fwd_paramsE,@function
        .size           _ZN5flash24flash_fwd_splitkv_kernelI23Flash_fwd_kernel_traitsILi256ELi64ELi64ELi4ELb0ELb0EN7cutlass10bfloat16_tE19Flash_kernel_traitsILi256ELi64ELi64ELi4ES3_EELb1ELb0ELb0ELb0ELb1ELb0ELb1ELb0EEEvNS_16Flash_fwd_paramsE,(.L_x_4996 - _ZN5flash24flash_fwd_splitkv_kernelI23Flash_fwd_kernel_traitsILi256ELi64ELi64ELi4ELb0ELb0EN7cutlass10bfloat16_tE19Flash_kernel_traitsILi256ELi64ELi64ELi4ES3_EELb1ELb0ELb0ELb0ELb1ELb0ELb1ELb0EEEvNS_16Flash_fwd_paramsE)
        .other          _ZN5flash24flash_fwd_splitkv_kernelI23Flash_fwd_kernel_traitsILi256ELi64ELi64ELi4ELb0ELb0EN7cutlass10bfloat16_tE19Flash_kernel_traitsILi256ELi64ELi64ELi4ES3_EELb1ELb0ELb0ELb0ELb1ELb0ELb1ELb0EEEvNS_16Flash_fwd_paramsE,@"STO_CUDA_ENTRY STV_DEFAULT"
_ZN5flash24flash_fwd_splitkv_kernelI23Flash_fwd_kernel_traitsILi256ELi64ELi64ELi4ELb0ELb0EN7cutlass10bfloat16_tE19Flash_kernel_traitsILi256ELi64ELi64ELi4ES3_EELb1ELb0ELb0ELb0ELb1ELb0ELb1ELb0EEEvNS_16Flash_fwd_paramsE:
.text._ZN5flash24flash_fwd_splitkv_kernelI23Flash_fwd_kernel_traitsILi256ELi64ELi64ELi4ELb0ELb0EN7cutlass10bfloat16_tE19Flash_kernel_traitsILi256ELi64ELi64ELi4ES3_EELb1ELb0ELb0ELb0ELb1ELb0ELb1ELb0EEEvNS_16Flash_fwd_paramsE:
        /* <DEDUP_REMOVED lines=31> */
[----:B------:R-:W-:Y:S02]  /*01f0*/  @UP3 UIADD3 UR17, UR17, 0x1, URZ ;  /* 0x0000000111113890 */ /* 0x000fe4000fffe03f */
[----:B------:R-:W-:Y:S01]  /*0200*/  @!UP2 ULOP3.LUT UR17, URZ, UR9, URZ, 0x33, !UPT ;  /* 0x000000093f11a292 */ /* 0x000fe2000f8e333f */
[----:B------:R-:W-:Y:S01]  /*0210*/  PLOP3.LUT P0, PT, PT, PT, UP0, 0x80, 0x0 ;  /* 0x000000000000781c */ /* 0x000fe20003f0f008 */
        /* <DEDUP_REMOVED lines=25> */
[----:B---3--:R-:W-:Y:S01]  /*03b0*/  @P2 R2UR UR22, R0 ;  /* 0x00000000001622ca */ /* 0x008fe200000e0000 */
[----:B------:R-:W2:Y:S01]  /*03c0*/  S2R R3, SR_TID.X ;  /* 0x0000000000037919 */ /* 0x000ea20000002100 */
        /* <DEDUP_REMOVED lines=10> */
[----:B------:R-:W3:Y:S04]  /*0470*/  @P0 LDG.E R0, desc[UR18][R6.64+0x4] ;  /* 0x0000041206000981 */ /* 0x000ee8000c1e1900 */
[----:B------:R-:W4:Y:S01]  /*0480*/  @!P0 LDG.E R2, desc[UR18][R6.64] ;  /* 0x0000001206028981 */ /* 0x000f22000c1e1900 */
[----:B---3--:R-:W-:-:S13]  /*0490*/  @P0 R2UR UR5, R0 ;  /* 0x00000000000502ca */ /* 0x008fda00000e0000 */
[----:B------:R-:W-:-:S07]  /*04a0*/  @UP3 UIADD3 UR5, UR5, -UR8, URZ ;  /* 0x8000000805053290 */ /* 0x000fce000fffe03f */
[----:B----4-:R-:W-:Y:S01]  /*04b0*/  @!P0 R2UR UR5, R2 ;  /* 0x00000000020582ca */ /* 0x010fe200000e0000 */
[----:B------:R-:W-:-:S14]  /*04c0*/  BRA `(.L_x_3665) ;  /* 0x0000000000047947 */ /* 0x000fdc0003800000 */
.L_x_3664:
[----:B------:R-:W-:-:S05]  /*04d0*/  ULDC UR5, c[0x0][0x2c8] ;  /* 0x0000b20000057ab9 */ /* 0x000fca0000000800 */
.L_x_3665:
        /* <DEDUP_REMOVED lines=10> */
[----:B------:R-:W3:Y:S01]  /*0580*/  @P0 LDG.E R0, desc[UR18][R4.64] ;  /* 0x0000001204000981 */ /* 0x000ee2000c1e1900 */
[----:B------:R-:W-:Y:S02]  /*0590*/  UISETP.GT.AND UP1, UPT, UR22, UR21, UPT ;  /* 0x000000151600728c */ /* 0x000fe4000bf24270 */
[----:B------:R-:W-:-:S03]  /*05a0*/  @!UP2 UISETP.NE.U32.AND UP0, UPT, UR6, URZ, UPT ;  /* 0x0000003f0600a28c */ /* 0x000fc6000bf05070 */
[----:B------:R-:W-:Y:S01]  /*05b0*/  @!UP2 ULDC UR6, c[0x0][0x2cc] ;  /* 0x0000b3000006aab9 */ /* 0x000fe20000000800 */
[----:B------:R-:W-:-:S04]  /*05c0*/  @!UP2 UISETP.NE.AND.EX UP0, UPT, UR7, URZ, UPT, UP0 ;  /* 0x0000003f0700a28c */ /* 0x000fc8000bf05300 */
[----:B------:R-:W-:Y:S01]  /*05d0*/  @!UP2 USEL UR6, UR6, URZ, UP0 ;  /* 0x0000003f0606a287 */ /* 0x000fe20008000000 */
[----:B---3--:R-:W-:Y:S02]  /*05e0*/  @P0 R2UR UR16, R0 ;  /* 0x00000000001002ca */ /* 0x008fe400000e0000 */
[----:B------:R-:W-:-:S11]  /*05f0*/  PLOP3.LUT P0, PT, PT, PT, UP1, 0x80, 0x0 ;  /* 0x000000000000781c */ /* 0x000fd60003f0f018 */
[----:B------:R-:W-:Y:S02]  /*0600*/  @UP2 UIADD3 UR16, UR16, -UR11, URZ ;  /* 0x8000000b10102290 */ /* 0x000fe4000fffe03f */
[----:B------:R-:W-:Y:S01]  /*0610*/  @!UP2 UIADD3 UR16, UR6, UR5, -UR11 ;  /* 0x000000050610a290 */ /* 0x000fe2000fffe80b */
[----:B------:R-:W-:Y:S11]  /*0620*/  @!P0 EXIT ;  /* 0x000000000000894d */ /* 0x000ff60003800000 */
[----:B------:R-:W-:Y:S01]  /*0630*/  ULDC UR13, c[0x0][0x10] ;  /* 0x00000400000d7ab9 */ /* 0x000fe20000000800 */
[----:B------:R-:W1:Y:S01]  /*0640*/  LDC R0, c[0x0][0x10] ;  /* 0x00000400ff007b82 */ /* 0x000e620000000800 */
[----:B------:R-:W-:Y:S01]  /*0650*/  ULDC UR6, c[0x0][0x2c8] ;  /* 0x0000b20000067ab9 */ /* 0x000fe20000000800 */
[----:B------:R-:W-:Y:S01]  /*0660*/  UMOV UR24, URZ ;  /* 0x0000003f00187c82 */ /* 0x000fe20008000000 */
[----:B------:R-:W-:Y:S02]  /*0670*/  UIADD3 UR6, UR6, 0x3f, URZ ;  /* 0x0000003f06067890 */ /* 0x000fe4000fffe03f */
[----:B------:R-:W-:Y:S02]  /*0680*/  UISETP.NE.AND UP1, UPT, UR13, URZ, UPT ;  /* 0x0000003f0d00728c */ /* 0x000fe4000bf25270 */
[----:B------:R-:W-:Y:S01]  /*0690*/  USHF.R.S32.HI UR5, URZ, 0x1f, UR6 ;  /* 0x0000001f3f057899 */ /* 0x000fe20008011406 */
[----:B------:R-:W-:-:S03]  /*06a0*/  ULDC UR20, c[0x0][0x398] ;  /* 0x0000e60000147ab9 */ /* 0x000fc60000000800 */
[----:B------:R-:W-:-:S04]  /*06b0*/  ULEA.HI UR5, UR5, UR6, URZ, 0x6 ;  /* 0x0000000605057291 */ /* 0x000fc8000f8f303f */
[----:B------:R-:W-:-:S04]  /*06c0*/  ULEA.HI.SX32 UR14, UR5, UR13, 0x1a ;  /* 0x0000000d050e7291 */ /* 0x000fc8000f8fd23f */
        /* <DEDUP_REMOVED lines=16> */
[----:B------:R-:W-:-:S03]  /*07d0*/  UIMAD.WIDE.U32 UR24, UR25, UR5, UR24 ;  /* 0x00000005191872a5 */ /* 0x000fc6000f8e0018 */
[----:B------:R-:W-:-:S04]  /*07e0*/  R2UR UR5, R0 ;  /* 0x00000000000572ca */ /* 0x000fc800000e0000 */
[----:B------:R-:W-:Y:S02]  /*07f0*/  UMOV UR15, UR25 ;  /* 0x00000019000f7c82 */ /* 0x000fe40008000000 */
[----:B------:R-:W-:-:S07]  /*0800*/  UIMAD.WIDE.U32 UR24, UR15, UR6, URZ ;  /* 0x000000060f1872a5 */ /* 0x000fce000f8e003f */
[----:B------:R-:W-:Y:S02]  /*0810*/  UMOV UR15, UR25 ;  /* 0x00000019000f7c82 */ /* 0x000fe40008000000 */
[----:B------:R-:W-:-:S04]  /*0820*/  UIMAD UR5, UR15, UR5, UR6 ;  /* 0x000000050f0572a4 */ /* 0x000fc8000f8e0206 */
[----:B------:R-:W-:-:S11]  /*0830*/  UISETP.GT.U32.AND UP0, UPT, UR7, UR5, UPT ;  /* 0x000000050700728c */ /* 0x000fd6000bf04070 */
[----:B------:R-:W-:Y:S02]  /*0840*/  @!UP0 UIADD3 UR5, UR5, -UR7, URZ ;  /* 0x8000000705058290 */ /* 0x000fe4000fffe03f */
[----:B------:R-:W-:Y:S02]  /*0850*/  @!UP0 UIADD3 UR15, UR15, 0x1, URZ ;  /* 0x000000010f0f8890 */ /* 0x000fe4000fffe03f */
[----:B------:R-:W-:Y:S02]  /*0860*/  UISETP.GE.U32.AND UP2, UPT, UR5, UR7, UPT ;  /* 0x000000070500728c */ /* 0x000fe4000bf46070 */
[----:B------:R-:W-:Y:S02]  /*0870*/  UIADD3 UR5, UR16, 0x3f, URZ ;  /* 0x0000003f10057890 */ /* 0x000fe4000fffe03f */
[----:B------:R-:W-:Y:S02]  /*0880*/  UISETP.GE.AND UP0, UPT, UR14, URZ, UPT ;  /* 0x0000003f0e00728c */ /* 0x000fe4000bf06270 */
[----:B------:R-:W-:-:S04]  /*0890*/  USHF.R.S32.HI UR6, URZ, 0x1f, UR5 ;  /* 0x0000001f3f067899 */ /* 0x000fc80008011405 */
[----:B------:R-:W-:Y:S02]  /*08a0*/  ULEA.HI UR5, UR6, UR5, URZ, 0x6 ;  /* 0x0000000506057291 */ /* 0x000fe4000f8f303f */
[----:B------:R-:W-:Y:S02]  /*08b0*/  @UP2 UIADD3 UR15, UR15, 0x1, URZ ;  /* 0x000000010f0f2890 */ /* 0x000fe4000fffe03f */
[----:B------:R-:W-:-:S05]  /*08c0*/  USHF.R.S32.HI UR5, URZ, 0x6, UR5 ;  /* 0x000000063f057899 */ /* 0x000fca0008011405 */
[----:B------:R-:W-:Y:S01]  /*08d0*/  UMOV UR6, UR15 ;  /* 0x0000000f00067c82 */ /* 0x000fe20008000000 */
[----:B------:R-:W-:Y:S01]  /*08e0*/  IMAD.U32 R5, RZ, RZ, UR5 ;  /* 0x00000005ff057e24 */ /* 0x000fe2000f8e00ff */
[----:B------:R-:W-:Y:S02]  /*08f0*/  @!UP0 UIADD3 UR6, -UR6, URZ, URZ ;  /* 0x0000003f06068290 */ /* 0x000fe4000fffe13f */
[----:B------:R-:W-:-:S04]  /*0900*/  @!UP1 ULOP3.LUT UR6, URZ, UR13, URZ, 0x33, !UPT ;  /* 0x0000000d3f069292 */ /* 0x000fc8000f8e333f */
[----:B------:R-:W-:Y:S02]  /*0910*/  UIMAD UR15, UR6, UR12, URZ ;  /* 0x0000000c060f72a4 */ /* 0x000fe4000f8e023f */
[----:B------:R-:W-:Y:S01]  /*0920*/  IMAD.U32 R0, RZ, RZ, UR6 ;  /* 0x00000006ff007e24 */ /* 0x000fe2000f8e00ff */
[----:B------:R-:W-:-:S04]  /*0930*/  UIADD3 UR6, -UR22, 0x7f, UR21 ;  /* 0x0000007f16067890 */ /* 0x000fc8000fffe115 */
[----:B------:R-:W-:Y:S01]  /*0940*/  VIADDMNMX R0, R0, UR15, R5, PT ;  /* 0x0000000f00007c46 */ /* 0x000fe2000b800105 */
[----:B------:R-:W-:-:S03]  /*0950*/  UIADD3 UR6, UR6, UR20, UR16 ;  /* 0x0000001406067290 */ /* 0x000fc6000fffe010 */
[----:B------:R-:W-:Y:S01]  /*0960*/  R2UR UR7, R0 ;  /* 0x00000000000772ca */ /* 0x000fe200000e0000 */
[----:B------:R-:W-:-:S04]  /*0970*/  USHF.R.S32.HI UR5, URZ, 0x1f, UR6 ;  /* 0x0000001f3f057899 */ /* 0x000fc80008011406 */
[----:B------:R-:W-:-:S04]  /*0980*/  ULEA.HI UR5, UR5, UR6, URZ, 0x6 ;  /* 0x0000000605057291 */ /* 0x000fc8000f8f303f */
[----:B------:R-:W-:-:S04]  /*0990*/  USHF.R.S32.HI UR5, URZ, 0x6, UR5 ;  /* 0x000000063f057899 */ /* 0x000fc80008011405 */
[----:B------:R-:W-:-:S04]  /*09a0*/  UISETP.LT.AND UP0, UPT, UR7, UR5, UPT ;  /* 0x000000050700728c */ /* 0x000fc8000bf01270 */
[----:B------:R-:W-:-:S04]  /*09b0*/  USEL UR5, UR7, UR5, UP0 ;  /* 0x0000000507057287 */ /* 0x000fc80008000000 */
[----:B------:R-:W-:-:S06]  /*09c0*/  UISETP.GE.AND UP0, UPT, UR15, UR5, UPT ;  /* 0x000000050f00728c */ /* 0x000fcc000bf06270 */
[----:B------:R-:W-:-:S13]  /*09d0*/  PLOP3.LUT P0, PT, PT, PT, UP0, 0x80, 0x0 ;  /* 0x000000000000781c */ /* 0x000fda0003f0f008 */
[----:B------:R-:W-:Y:S05]  /*09e0*/  @!P0 BRA `(.L_x_3666) ;  /* 0x0000000400948947 */ /* 0x000fea0003800000 */
[----:B--2---:R-:W-:Y:S01]  /*09f0*/  SHF.R.S32.HI R0, RZ, 0x1f, R3 ;  /* 0x0000001fff007819 */ /* 0x004fe20000011403 */
[----:B------:R-:W-:Y:S01]  /*0a00*/  ULDC.64 UR6, c[0x0][0x2c0] ;  /* 0x0000b00000067ab9 */ /* 0x000fe20000000a00 */
[----:B------:R-:W-:Y:S01]  /*0a10*/  LOP3.LUT P6, RZ, R3, 0xf, RZ, 0xc0, !PT ;  /* 0x0000000f03ff7812 */ /* 0x000fe200078cc0ff */
        /* <DEDUP_REMOVED lines=11> */
[----:B------:R-:W-:Y:S01]  /*0ad0*/  IMAD.SHL.U32 R4, R4, 0x4, RZ ;  /* 0x0000000404047824 */ /* 0x000fe200078e00ff */
[----:B------:R-:W-:Y:S01]  /*0ae0*/  USHF.R.S32.HI UR6, URZ, 0x1f, UR7 ;  /* 0x0000001f3f067899 */ /* 0x000fe20008011407 */
[C---:B------:R-:W-:Y:S01]  /*0af0*/  VIADD R7, R0.reuse, 0x18 ;  /* 0x0000001800077836 */ /* 0x040fe20000000000 */
[C---:B------:R-:W-:Y:S01]  /*0b00*/  ISETP.GE.AND P1, PT, R0.reuse, UR21, PT ;  /* 0x0000001500007c0c */ /* 0x040fe2000bf26270 */
[----:B------:R-:W-:Y:S01]  /*0b10*/  VIADD R6, R0, 0x20 ;  /* 0x0000002000067836 */ /* 0x000fe20000000000 */
[----:B------:R-:W-:Y:S01]  /*0b20*/  SHF.R.S32.HI R5, RZ, 0x1f, R4 ;  /* 0x0000001fff057819 */ /* 0x000fe20000011404 */
[----:B------:R-:W-:Y:S01]  /*0b30*/  IMAD.U32 R2, RZ, RZ, UR4 ;  /* 0x00000004ff027e24 */ /* 0x000fe2000f8e00ff */
[----:B------:R-:W-:-:S02]  /*0b40*/  ISETP.GE.AND P2, PT, R8, UR21, PT ;  /* 0x0000001508007c0c */ /* 0x000fc4000bf46270 */
[C---:B------:R-:W-:Y:S01]  /*0b50*/  ISETP.GE.OR P5, PT, R0.reuse, UR21, P6 ;  /* 0x0000001500007c0c */ /* 0x040fe2000b7a6670 */
[----:B------:R-:W-:-:S03]  /*0b60*/  IMAD.WIDE R4, R0, 0x100, R4 ;  /* 0x0000010000047825 */ /* 0x000fc600078e0204 */
[----:B------:R-:W-:Y:S01]  /*0b70*/  IADD3 R3, P0, R4, UR4, RZ ;  /* 0x0000000404037c10 */ /* 0x000fe2000ff1e0ff */
[----:B------:R-:W-:Y:S01]  /*0b80*/  ULDC.64 UR4, c[0x0][0x288] ;  /* 0x0000a20000047ab9 */ /* 0x000fe20000000a00 */
[----:B------:R-:W-:Y:S02]  /*0b90*/  VIADD R4, R0, 0x8 ;  /* 0x0000000800047836 */ /* 0x000fe40000000000 */
[----:B------:R-:W-:Y:S01]  /*0ba0*/  LEA.HI.X.SX32 R2, R2, R5, 0x1, P0 ;  /* 0x0000000502027211 */ /* 0x000fe200000f0eff */
[----:B------:R-:W-:Y:S01]  /*0bb0*/  VIADD R5, R0, 0x28 ;  /* 0x0000002800057836 */ /* 0x000fe20000000000 */
[C---:B------:R-:W-:Y:S02]  /*0bc0*/  LEA R10, P0, R3.reuse, UR4, 0x2 ;  /* 0x00000004030a7c11 */ /* 0x040fe4000f8010ff */
[----:B------:R-:W-:Y:S02]  /*0bd0*/  ISETP.GE.AND P3, PT, R4, UR21, PT ;  /* 0x0000001504007c0c */ /* 0x000fe4000bf66270 */
[----:B------:R-:W-:Y:S01]  /*0be0*/  LEA.HI.X R11, R3, UR5, R2, 0x2, P0 ;  /* 0x00000005030b7c11 */ /* 0x000fe200080f1402 */
[----:B------:R-:W-:Y:S01]  /*0bf0*/  VIADD R3, R0, 0x38 ;  /* 0x0000003800037836 */ /* 0x000fe20000000000 */
[----:B------:R-:W-:Y:S01]  /*0c00*/  ISETP.GE.AND P0, PT, R7, UR21, PT ;  /* 0x0000001507007c0c */ /* 0x000fe2000bf06270 */
[----:B------:R-:W-:Y:S01]  /*0c10*/  ULDC.64 UR4, c[0x0][0x2b8] ;  /* 0x0000ae0000047ab9 */ /* 0x000fe20000000a00 */
[----:B------:R-:W-:Y:S01]  /*0c20*/  ISETP.GE.OR P4, PT, R4, UR21, P6 ;  /* 0x0000001504007c0c */ /* 0x000fe2000b786670 */
[----:B------:R1:W-:Y:S01]  /*0c30*/  @!P1 STG.E.128 desc[UR18][R10.64], RZ ;  /* 0x000000ff0a009986 */ /* 0x0003e2000c101d12 */
[----:B------:R-:W-:-:S03]  /*0c40*/  VIADD R4, R0, 0x30 ;  /* 0x0000003000047836 */ /* 0x000fc60000000000 */
[----:B------:R1:W-:Y:S04]  /*0c50*/  @!P1 STG.E.128 desc[UR18][R10.64+0x100], RZ ;  /* 0x000100ff0a009986 */ /* 0x0003e8000c101d12 */
[----:B------:R1:W-:Y:S04]  /*0c60*/  @!P1 STG.E.128 desc[UR18][R10.64+0x200], RZ ;  /* 0x000200ff0a009986 */ /* 0x0003e8000c101d12 */
[----:B------:R1:W-:Y:S01]  /*0c70*/  @!P1 STG.E.128 desc[UR18][R10.64+0x300], RZ ;  /* 0x000300ff0a009986 */ /* 0x0003e2000c101d12 */
[----:B------:R-:W-:Y:S01]  /*0c80*/  ISETP.GE.AND P1, PT, R6, UR21, PT ;  /* 0x0000001506007c0c */ /* 0x000fe2000bf26270 */
[----:B------:R-:W-:-:S02]  /*0c90*/  @!P4 IMAD.MOV.U32 R21, RZ, RZ, -0x800000 ;  /* 0xff800000ff15c424 */ /* 0x000fc400078e00ff */
[----:B------:R1:W-:Y:S04]  /*0ca0*/  @!P2 STG.E.128 desc[UR18][R10.64+0x4000], RZ ;  /* 0x004000ff0a00a986 */ /* 0x0003e8000c101d12 */
[----:B------:R1:W-:Y:S04]  /*0cb0*/  @!P2 STG.E.128 desc[UR18][R10.64+0x4100], RZ ;  /* 0x004100ff0a00a986 */ /* 0x0003e8000c101d12 */
[----:B------:R1:W-:Y:S04]  /*0cc0*/  @!P2 STG.E.128 desc[UR18][R10.64+0x4200], RZ ;  /* 0x004200ff0a00a986 */ /* 0x0003e8000c101d12 */
[----:B------:R1:W-:Y:S01]  /*0cd0*/  @!P2 STG.E.128 desc[UR18][R10.64+0x4300], RZ ;  /* 0x004300ff0a00a986 */ /* 0x0003e2000c101d12 */
[----:B------:R-:W-:-:S03]  /*0ce0*/  ISETP.GE.AND P2, PT, R4, UR21, PT ;  /* 0x0000001504007c0c */ /* 0x000fc6000bf46270 */
        /* <DEDUP_REMOVED lines=9> */
[----:B------:R-:W-:-:S03]  /*0d80*/  IADD3 R2, P0, R0, UR7, RZ ;  /* 0x0000000700027c10 */ /* 0x000fc6000ff1e0ff */
[----:B------:R1:W-:Y:S01]  /*0d90*/  @!P1 STG.E.128 desc[UR18][R10.64+0x8000], RZ ;  /* 0x008000ff0a009986 */ /* 0x0003e2000c101d12 */
[----:B------:R-:W-:Y:S02]  /*0da0*/  LEA.HI.X.SX32 R9, R0, UR6, 0x1, P0 ;  /* 0x0000000600097c11 */ /* 0x000fe400080f0eff */
[C---:B------:R-:W-:Y:S01]  /*0db0*/  LEA R12, P0, R2.reuse, UR4, 0x2 ;  /* 0x00000004020c7c11 */ /* 0x040fe2000f8010ff */
[----:B------:R1:W-:Y:S03]  /*0dc0*/  @!P1 STG.E.128 desc[UR18][R10.64+0x8100], RZ ;  /* 0x008100ff0a009986 */ /* 0x0003e6000c101d12 */
[----:B------:R-:W-:Y:S01]  /*0dd0*/  LEA.HI.X R13, R2, UR5, R9, 0x2, P0 ;  /* 0x00000005020d7c11 */ /* 0x000fe200080f1409 */
[----:B------:R1:W-:Y:S01]  /*0de0*/  @!P1 STG.E.128 desc[UR18][R10.64+0x8200], RZ ;  /* 0x008200ff0a009986 */ /* 0x0003e2000c101d12 */
[----:B------:R-:W-:-:S03]  /*0df0*/  ISETP.GE.OR P0, PT, R5, UR21, P6 ;  /* 0x0000001505007c0c */ /* 0x000fc6000b706670 */
[----:B------:R1:W-:Y:S01]  /*0e00*/  @!P1 STG.E.128 desc[UR18][R10.64+0x8300], RZ ;  /* 0x008300ff0a009986 */ /* 0x0003e2000c101d12 */
[----:B------:R-:W-:-:S03]  /*0e10*/  ISETP.GE.AND P1, PT, R3, UR21, PT ;  /* 0x0000001503007c0c */ /* 0x000fc6000bf26270 */
[----:B------:R1:W-:Y:S04]  /*0e20*/  @!P2 STG.E.128 desc[UR18][R10.64+0xc000], RZ ;  /* 0x00c000ff0a00a986 */ /* 0x0003e8000c101d12 */
[----:B------:R1:W-:Y:S02]  /*0e30*/  @!P2 STG.E.128 desc[UR18][R10.64+0xc100], RZ ;  /* 0x00c100ff0a00a986 */ /* 0x0003e4000c101d12 */
[----:B------:R-:W-:Y:S02]  /*0e40*/  @!P0 IMAD.MOV.U32 R9, RZ, RZ, -0x800000 ;  /* 0xff800000ff098424 */ /* 0x000fe400078e00ff */
[----:B------:R1:W-:Y:S04]  /*0e50*/  @!P2 STG.E.128 desc[UR18][R10.64+0xc200], RZ ;  /* 0x00c200ff0a00a986 */ /* 0x0003e8000c101d12 */
[----:B------:R1:W-:Y:S01]  /*0e60*/  @!P2 STG.E.128 desc[UR18][R10.64+0xc300], RZ ;  /* 0x00c300ff0a00a986 */ /* 0x0003e2000c101d12 */
[----:B------:R-:W-:Y:S01]  /*0e70*/  ISETP.GE.OR P2, PT, R7, UR21, P6 ;  /* 0x0000001507007c0c */ /* 0x000fe2000b746670 */
[----:B------:R-:W-:-:S02]  /*0e80*/  @!P5 IMAD.MOV.U32 R7, RZ, RZ, -0x800000 ;  /* 0xff800000ff07d424 */ /* 0x000fc400078e00ff */
[----:B------:R1:W-:Y:S04]  /*0e90*/  @!P3 STG.E.128 desc[UR18][R10.64+0xa000], RZ ;  /* 0x00a000ff0a00b986 */ /* 0x0003e8000c101d12 */
[----:B------:R1:W-:Y:S04]  /*0ea0*/  @!P3 STG.E.128 desc[UR18][R10.64+0xa100], RZ ;  /* 0x00a100ff0a00b986 */ /* 0x0003e8000c101d12 */
[----:B------:R1:W-:Y:S02]  /*0eb0*/  @!P3 STG.E.128 desc[UR18][R10.64+0xa200], RZ ;  /* 0x00a200ff0a00b986 */ /* 0x0003e4000c101d12 */
[----:B------:R-:W-:-:S02]  /*0ec0*/  @!P2 IMAD.MOV.U32 R17, RZ, RZ, -0x800000 ;  /* 0xff800000ff11a424 */ /* 0x000fc400078e00ff */
[----:B------:R1:W-:Y:S01]  /*0ed0*/  @!P3 STG.E.128 desc[UR18][R10.64+0xa300], RZ ;  /* 0x00a300ff0a00b986 */ /* 0x0003e2000c101d12 */
[----:B------:R-:W-:-:S03]  /*0ee0*/  ISETP.GE.OR P3, PT, R8, UR21, P6 ;  /* 0x0000001508007c0c */ /* 0x000fc6000b766670 */
[----:B------:R1:W-:Y:S04]  /*0ef0*/  @!P1 STG.E.128 desc[UR18][R10.64+0xe000], RZ ;  /* 0x00e000ff0a009986 */ /* 0x0003e8000c101d12 */
[----:B------:R1:W-:Y:S04]  /*0f00*/  @!P1 STG.E.128 desc[UR18][R10.64+0xe100], RZ ;  /* 0x00e100ff0a009986 */ /* 0x0003e8000c101d12 */
[----:B------:R1:W-:Y:S02]  /*0f10*/  @!P1 STG.E.128 desc[UR18][R10.64+0xe200], RZ ;  /* 0x00e200ff0a009986 */ /* 0x0003e4000c101d12 */
[----:B------:R-:W-:-:S02]  /*0f20*/  @!P3 IMAD.MOV.U32 R19, RZ, RZ, -0x800000 ;  /* 0xff800000ff13b424 */ /* 0x000fc400078e00ff */
[----:B------:R1:W-:Y:S01]  /*0f30*/  @!P1 STG.E.128 desc[UR18][R10.64+0xe300], RZ ;  /* 0x00e300ff0a009986 */ /* 0x0003e2000c101d12 */
[----:B------:R-:W-:-:S03]  /*0f40*/  ISETP.GE.OR P1, PT, R6, UR21, P6 ;  /* 0x0000001506007c0c */ /* 0x000fc6000b726670 */
[----:B------:R1:W-:Y:S01]  /*0f50*/  @!P5 STG.E desc[UR18][R12.64], R7 ;  /* 0x000000070c00d986 */ /* 0x0003e2000c101912 */
[----:B------:R-:W-:Y:S02]  /*0f60*/  ISETP.GE.OR P5, PT, R4, UR21, P6 ;  /* 0x0000001504007c0c */ /* 0x000fe4000b7a6670 */
[----:B------:R-:W-:Y:S01]  /*0f70*/  ISETP.GE.OR P6, PT, R3, UR21, P6 ;  /* 0x0000001503007c0c */ /* 0x000fe2000b7c6670 */
[----:B------:R1:W-:Y:S04]  /*0f80*/  @!P4 STG.E desc[UR18][R12.64+0x20], R21 ;  /* 0x000020150c00c986 */ /* 0x0003e8000c101912 */
[----:B------:R1:W-:Y:S02]  /*0f90*/  @!P3 STG.E desc[UR18][R12.64+0x40], R19 ;  /* 0x000040130c00b986 */ /* 0x0003e4000c101912 */
[----:B------:R-:W-:-:S02]  /*0fa0*/  @!P1 IMAD.MOV.U32 R15, RZ, RZ, -0x800000 ;  /* 0xff800000ff0f9424 */ /* 0x000fc400078e00ff */
[----:B------:R1:W-:Y:S02]  /*0fb0*/  @!P2 STG.E desc[UR18][R12.64+0x60], R17 ;  /* 0x000060110c00a986 */ /* 0x0003e4000c101912 */
[----:B------:R-:W-:Y:S02]  /*0fc0*/  @!P5 IMAD.MOV.U32 R5, RZ, RZ, -0x800000 ;  /* 0xff800000ff05d424 */ /* 0x000fe400078e00ff */
[----:B------:R1:W-:Y:S04]  /*0fd0*/  @!P1 STG.E desc[UR18][R12.64+0x80], R15 ;  /* 0x0000800f0c009986 */ /* 0x0003e8000c101912 */
[----:B------:R1:W-:Y:S04]  /*0fe0*/  @!P0 STG.E desc[UR18][R12.64+0xa0], R9 ;  /* 0x0000a0090c008986 */ /* 0x0003e8000c101912 */
[----:B------:R1:W-:Y:S01]  /*0ff0*/  @!P5 STG.E desc[UR18][R12.64+0xc0], R5 ;  /* 0x0000c0050c00d986 */ /* 0x0003e2000c101912 */
[----:B------:R-:W-:Y:S05]  /*1000*/  @P6 EXIT ;  /* 0x000000000000694d */ /* 0x000fea0003800000 */
[----:B------:R-:W-:-:S05]  /*1010*/  MOV R3, 0xff800000 ;  /* 0xff80000000037802 */ /* 0x000fca0000000f00 */
[----:B------:R-:W-:Y:S01]  /*1020*/  STG.E desc[UR18][R12.64+0xe0], R3 ;  /* 0x0000e0030c007986 */ /* 0x000fe2000c101912 */
[----:B------:R-:W-:Y:S05]  /*1030*/  EXIT ;  /* 0x000000000000794d */ /* 0x000fea0003800000 */
.L_x_3666:
        /* <DEDUP_REMOVED lines=9> */
[----:B------:R-:W3:Y:S01]  /*10d0*/  @P1 LDG.E R4, desc[UR18][R4.64] ;  /* 0x0000001204041981 */ /* 0x000ee2000c1e1900 */
[----:B------:R-:W-:Y:S01]  /*10e0*/  ISETP.NE.U32.AND P2, PT, RZ, UR6, PT ;  /* 0x00000006ff007c0c */ /* 0x000fe2000bf45070 */
[----:B------:R-:W-:Y:S01]  /*10f0*/  UMOV UR9, UR17 ;  /* 0x0000001100097c82 */ /* 0x000fe20008000000 */
[----:B------:R-:W-:Y:S02]  /*1100*/  PLOP3.LUT P0, PT, PT, PT, PT, 0x8, 0x0 ;  /* 0x000000000000781c */ /* 0x000fe40003f0e170 */
[----:B------:R-:W-:Y:S02]  /*1110*/  CS2R R240, SRZ ;  /* 0x0000000000f07805 */ /* 0x000fe4000001ff00 */
[----:B------:R-:W-:Y:S02]  /*1120*/  ISETP.NE.AND.EX P2, PT, RZ, UR7, PT, P2 ;  /* 0x00000007ff007c0c */ /* 0x000fe4000bf45320 */
[----:B---3--:R-:W-:-:S11]  /*1130*/  @P1 R2UR UR9, R4 ;  /* 0x00000000040912ca */ /* 0x008fd600000e0000 */
        /* <DEDUP_REMOVED lines=12> */
.L_x_3667:
        /* <DEDUP_REMOVED lines=15> */
[----:B------:R-:W-:-:S06]  /*12f0*/  IMAD.HI.U32 R9, R9, R2, R8 ;  /* 0x0000000209097227 */ /* 0x000fcc00078e0008 */
[----:B------:R-:W-:-:S05]  /*1300*/  IMAD.HI.U32 R9, R9, R0, RZ ;  /* 0x0000000009097227 */ /* 0x000fca00078e00ff */
[----:B------:R-:W-:-:S05]  /*1310*/  IADD3 R5, -R9, RZ, RZ ;  /* 0x000000ff09057210 */ /* 0x000fca0007ffe1ff */
[----:B------:R-:W-:Y:S01]  /*1320*/  IMAD R5, R4, R5, R0 ;  /* 0x0000000504057224 */ /* 0x000fe200078e0200 */
[----:B------:R-:W-:-:S04]  /*1330*/  LOP3.LUT R0, R7, UR9, RZ, 0x3c, !PT ;  /* 0x0000000907007c12 */ /* 0x000fc8000f8e3cff */
[----:B------:R-:W-:Y:S02]  /*1340*/  ISETP.GT.U32.AND P2, PT, R4, R5, PT ;  /* 0x000000050400720c */ /* 0x000fe40003f44070 */
[----:B------:R-:W-:Y:S02]  /*1350*/  ISETP.GE.AND P1, PT, R0, RZ, PT ;  /* 0x000000ff0000720c */ /* 0x000fe40003f26270 */
[----:B------:R-:W1:Y:S09]  /*1360*/  LDC R0, c[0x0][0x278] ;  /* 0x00009e00ff007b82 */ /* 0x000e720000000800 */
[----:B------:R-:W-:Y:S01]  /*1370*/  @!P2 IMAD.IADD R5, R5, 0x1, -R4 ;  /* 0x000000010505a824 */ /* 0x000fe200078e0a04 */
[----:B------:R-:W-:-:S02]  /*1380*/  @!P2 IADD3 R9, R9, 0x1, RZ ;  /* 0x000000010909a810 */ /* 0x000fc40007ffe0ff */
[----:B------:R-:W-:Y:S02]  /*1390*/  ISETP.NE.AND P2, PT, R7, RZ, PT ;  /* 0x000000ff0700720c */ /* 0x000fe40003f45270 */
[----:B------:R-:W-:-:S13]  /*13a0*/  ISETP.GE.U32.AND P3, PT, R5, R4, PT ;  /* 0x000000040500720c */ /* 0x000fda0003f66070 */
[----:B------:R-:W-:-:S05]  /*13b0*/  @P3 VIADD R9, R9, 0x1 ;  /* 0x0000000109093836 */ /* 0x000fca0000000000 */
[----:B------:R-:W-:Y:S02]  /*13c0*/  @!P1 IADD3 R9, -R9, RZ, RZ ;  /* 0x000000ff09099210 */ /* 0x000fe40007ffe1ff */
[----:B------:R-:W-:-:S05]  /*13d0*/  @!P2 LOP3.LUT R9, RZ, R7, RZ, 0x33, !PT ;  /* 0x00000007ff09a212 */ /* 0x000fca00078e33ff */
[----:B------:R-:W-:-:S05]  /*13e0*/  IMAD.WIDE R14, R9, 0x4, R240 ;  /* 0x00000004090e7825 */ /* 0x000fca00078e02f0 */
[----:B------:R-:W3:Y:S01]  /*13f0*/  LDG.E R4, desc[UR18][R14.64] ;  /* 0x000000120e047981 */ /* 0x000ee2000c1e1900 */
[----:B-1----:R-:W-:Y:S01]  /*1400*/  IABS R6, R0 ;  /* 0x0000000000067213 */ /* 0x002fe20000000000 */
[----:B------:R-:W-:-:S03]  /*1410*/  IMAD.U32 R2, RZ, RZ, UR4 ;  /* 0x00000004ff027e24 */ /* 0x000fc6000f8e00ff */
[----:B------:R-:W1:Y:S02]  /*1420*/  I2F.RP R12, R6 ;  /* 0x00000006000c7306 */ /* 0x000e640000209400 */
[----:B------:R-:W-:-:S05]  /*1430*/  IABS R2, R2 ;  /* 0x0000000200027213 */ /* 0x000fca0000000000 */
[----:B------:R-:W-:Y:S01]  /*1440*/  IMAD.MOV.U32 R8, RZ, RZ, R2 ;  /* 0x000000ffff087224 */ /* 0x000fe200078e0002 */
[----:B-1----:R-:W1:Y:S02]  /*1450*/  MUFU.RCP R10, R12 ;  /* 0x0000000c000a7308 */ /* 0x002e640000001000 */
[----:B-1----:R-:W-:-:S06]  /*1460*/  VIADD R10, R10, 0xffffffe ;  /* 0x0ffffffe0a0a7836 */ /* 0x002fcc0000000000 */
[----:B------:R-:W1:Y:S02]  /*1470*/  F2I.FTZ.U32.TRUNC.NTZ R11, R10 ;  /* 0x0000000a000b7305 */ /* 0x000e64000021f000 */
[----:B-1----:R-:W-:Y:S02]  /*1480*/  IADD3 R5, RZ, -R11, RZ ;  /* 0x8000000bff057210 */ /* 0x002fe40007ffe0ff */
        /* <DEDUP_REMOVED lines=38> */
[----:B------:R-:W-:Y:S01]  /*16f0*/  IMAD.IADD R9, R7, 0x1, R0 ;  /* 0x0000000107097824 */ /* 0x000fe200078e0200 */
[----:B------:R-:W-:Y:S01]  /*1700*/  MOV R8, R6 ;  /* 0x0000000600087202 */ /* 0x000fe20000000f00 */
[----:B------:R-:W-:-:S04]  /*1710*/  IMAD R7, R15, UR8, RZ ;  /* 0x000000080f077c24 */ /* 0x000fc8000f8e02ff */
[C---:B------:R-:W-:Y:S02]  /*1720*/  IMAD R7, R2.reuse, UR9, R7 ;  /* 0x0000000902077c24 */ /* 0x040fe4000f8e0207 */
[----:B------:R-:W-:Y:S01]  /*1730*/  IMAD.WIDE.U32 R40, R2, UR8, R8 ;  /* 0x0000000802287c25 */ /* 0x000fe2000f8e0008 */
[----:B------:R-:W-:-:S03]  /*1740*/  UIADD3 UR8, UR27, UR7, URZ ;  /* 0x000000071b087290 */ /* 0x000fc6000fffe03f */
[----:B------:R-:W-:Y:S01]  /*1750*/  IMAD.IADD R11, R41, 0x1, R7 ;  /* 0x00000001290b7824 */ /* 0x000fe200078e0207 */
[----:B------:R-:W-:Y:S08]  /*1760*/  BRA `(.L_x_3669) ;  /* 0x0000000400407947 */ /* 0x000ff00003800000 */
.L_x_3668:
[----:B------:R-:W1:Y:S01]  /*1770*/  LDC R0, c[0x0][0x278] ;  /* 0x00009e00ff007b82 */ /* 0x000e620000000800 */
        /* <DEDUP_REMOVED lines=13> */
[----:B------:R-:W1:Y:S08]  /*1850*/  I2F.RP R5, R7 ;  /* 0x0000000700057306 */ /* 0x000e700000209400 */
[----:B-1----:R-:W1:Y:S02]  /*1860*/  MUFU.RCP R8, R5 ;  /* 0x0000000500087308 */ /* 0x002e640000001000 */
[----:B-1----:R-:W-:-:S06]  /*1870*/  VIADD R8, R8, 0xffffffe ;  /* 0x0ffffffe08087836 */ /* 0x002fcc0000000000 */
[----:B------:R-:W1:Y:S02]  /*1880*/  F2I.FTZ.U32.TRUNC.NTZ R9, R8 ;  /* 0x0000000800097305 */ /* 0x000e64000021f000 */
[----:B-1----:R-:W-:Y:S02]  /*1890*/  IMAD.MOV R4, RZ, RZ, -R9 ;  /* 0x000000ffff047224 */ /* 0x002fe400078e0a09 */
[----:B------:R-:W-:Y:S02]  /*18a0*/  IMAD.MOV.U32 R8, RZ, RZ, RZ ;  /* 0x000000ffff087224 */ /* 0x000fe400078e00ff */
        /* <DEDUP_REMOVED lines=26> */
.L_x_3670:
        /* <DEDUP_REMOVED lines=12> */
[----:B------:R-:W-:-:S03]  /*1b10*/  IMAD R0, R15, R4, RZ ;  /* 0x000000040f007224 */ /* 0x000fc600078e02ff */
[----:B------:R-:W-:Y:S01]  /*1b20*/  MOV R7, UR6 ;  /* 0x0000000600077c02 */ /* 0x000fe20008000f00 */
[----:B------:R-:W-:Y:S01]  /*1b30*/  @UP0 ULDC.64 UR6, c[0x0][0x250] ;  /* 0x0000940000060ab9 */ /* 0x000fe20000000a00 */
[C---:B------:R-:W-:Y:S01]  /*1b40*/  IMAD R0, R16.reuse, R5, R0 ;  /* 0x0000000510007224 */ /* 0x040fe200078e0200 */
[----:B------:R-:W-:Y:S01]  /*1b50*/  @UP0 UIMAD.WIDE.U32 UR26, UR8, UR6, URZ ;  /* 0x00000006081a02a5 */ /* 0x000fe2000f8e003f */
[----:B------:R-:W-:Y:S01]  /*1b60*/  MOV R5, UR14 ;  /* 0x0000000e00057c02 */ /* 0x000fe20008000f00 */
[----:B------:R-:W-:Y:S02]  /*1b70*/  IMAD.WIDE.U32 R40, R16, R4, R6 ;  /* 0x0000000410287225 */ /* 0x000fe400078e0006 */
[----:B------:R-:W-:Y:S02]  /*1b80*/  @UP0 UIMAD UR8, UR8, UR7, UR27 ;  /* 0x00000007080802a4 */ /* 0x000fe4000f8e021b */
[----:B------:R-:W-:Y:S01]  /*1b90*/  IMAD.IADD R11, R41, 0x1, R0 ;  /* 0x00000001290b7824 */ /* 0x000fe200078e0200 */
        /* <DEDUP_REMOVED lines=13> */
.L_x_3669:
[----:B--2---:R-:W-:Y:S01]  /*1c70*/  SHF.R.S32.HI R84, RZ, 0x1f, R3 ;  /* 0x0000001fff547819 */ /* 0x004fe20000011403 */
[----:B------:R-:W-:Y:S01]  /*1c80*/  UIADD3 UR14, -UR21, UR22, URZ ;  /* 0x00000016150e7290 */ /* 0x000fe2000fffe13f */
[----:B------:R-:W1:Y:S01]  /*1c90*/  S2R R39, SR_CTAID.X ;  /* 0x0000000000277919 */ /* 0x000e620000002500 */
[----:B------:R-:W-:Y:S01]  /*1ca0*/  UISETP.NE.AND UP0, UPT, UR10, -0x1, UPT ;  /* 0xffffffff0a00788c */ /* 0x000fe2000bf05270 */
[----:B------:R-:W-:Y:S01]  /*1cb0*/  LEA.HI R0, R84, R3, RZ, 0x3 ;  /* 0x0000000354007211 */ /* 0x000fe200078f18ff */
[----:B------:R-:W-:Y:S01]  /*1cc0*/  UIADD3 UR23, UR5, -0x1, URZ ;  /* 0xffffffff05177890 */ /* 0x000fe2000fffe03f */
[----:B------:R-:W-:Y:S02]  /*1cd0*/  MOV R166, UR16 ;  /* 0x0000001000a67c02 */ /* 0x000fe40008000f00 */
[----:B------:R-:W-:Y:S02]  /*1ce0*/  SHF.R.S32.HI R22, RZ, 0x3, R0 ;  /* 0x00000003ff167819 */ /* 0x000fe40000011400 */
[----:B------:R-:W-:-:S02]  /*1cf0*/  LOP3.LUT R0, R0, 0xfffffff8, RZ, 0xc0, !PT ;  /* 0xfffffff800007812 */ /* 0x000fc400078ec0ff */
        /* <DEDUP_REMOVED lines=15> */
[----:B------:R-:W-:-:S02]  /*1df0*/  SHF.R.S32.HI R23, RZ, 0x1f, R22 ;  /* 0x0000001fff177819 */ /* 0x000fc40000011416 */
[----:B------:R-:W-:Y:S01]  /*1e00*/  SHF.R.U32.HI R14, RZ, 0x3, R9 ;  /* 0x00000003ff0e7819 */ /* 0x000fe20000011609 */
[----:B------:R-:W-:Y:S01]  /*1e10*/  @!UP0 ULDC.64 UR6, c[0x0][0x228] ;  /* 0x00008a0000068ab9 */ /* 0x000fe20000000a00 */
[----:B------:R-:W2:Y:S01]  /*1e20*/  @!P6 S2R R25, SR_CgaCtaId ;  /* 0x000000000019e919 */ /* 0x000ea20000008800 */
[--C-:B------:R-:W-:Y:S01]  /*1e30*/  LOP3.LUT R7, R9, 0x38, R26.reuse, 0xf8, !PT ;  /* 0x0000003809077812 */ /* 0x100fe200078ef81a */
[----:B------:R-:W-:Y:S01]  /*1e40*/  @!UP0 UIMAD UR9, UR9, UR6, URZ ;  /* 0x00000006090982a4 */ /* 0x000fe2000f8e023f */
[----:B------:R-:W3:Y:S01]  /*1e50*/  @!P2 LDC.64 R8, c[0x0][0x240] ;  /* 0x00009000ff08ab82 */ /* 0x000ee20000000a00 */
[----:B------:R-:W4:Y:S01]  /*1e60*/  @!P1 S2R R27, SR_CgaCtaId ;  /* 0x00000000001b9919 */ /* 0x000f220000008800 */
[----:B------:R-:W-:Y:S01]  /*1e70*/  @!UP0 UIMAD.WIDE.U32 UR28, UR17, UR6, URZ ;  /* 0x00000006111c82a5 */ /* 0x000fe2000f8e003f */
[----:B------:R-:W-:Y:S01]  /*1e80*/  LOP3.LUT R14, R7, R14, RZ, 0x3c, !PT ;  /* 0x0000000e070e7212 */ /* 0x000fe200078e3cff */
[----:B------:R-:W-:Y:S01]  /*1e90*/  @!UP0 UIMAD UR7, UR17, UR7, UR9 ;  /* 0x00000007110782a4 */ /* 0x000fe2000f8e0209 */
[----:B------:R-:W5:Y:S01]  /*1ea0*/  @!P4 S2R R21, SR_CgaCtaId ;  /* 0x000000000015c919 */ /* 0x000f620000008800 */
[----:B------:R-:W-:Y:S01]  /*1eb0*/  @!P6 MOV R4, 0x400 ;  /* 0x000004000004e802 */ /* 0x000fe20000000f00 */
[----:B------:R-:W-:Y:S01]  /*1ec0*/  USHF.R.S32.HI UR9, URZ, 0x1f, UR4 ;  /* 0x0000001f3f097899 */ /* 0x000fe20008011404 */
[----:B------:R-:W-:Y:S01]  /*1ed0*/  LEA.HI R7, R84, R3, RZ, 0x6 ;  /* 0x0000000354077211 */ /* 0x000fe200078f30ff */
[----:B------:R-:W-:Y:S01]  /*1ee0*/  @!UP0 UIADD3 UR10, UR29, UR7, URZ ;  /* 0x000000071d0a8290 */ /* 0x000fe2000fffe03f */
[----:B------:R-:W-:Y:S01]  /*1ef0*/  SHF.R.S32.HI R24, RZ, 0x1f, R26 ;  /* 0x0000001fff187819 */ /* 0x000fe2000001141a */
[----:B------:R-:W-:Y:S01]  /*1f00*/  @!UP0 UMOV UR24, UR28 ;  /* 0x0000001c00188c82 */ /* 0x000fe20008000000 */
[----:B------:R-:W-:Y:S01]  /*1f10*/  ULDC.64 UR6, c[0x0][0x258] ;  /* 0x0000960000067ab9 */ /* 0x000fe20000000a00 */
[----:B------:R-:W-:Y:S01]  /*1f20*/  IADD3 R12, P3, R26, UR24, RZ ;  /* 0x000000181a0c7c10 */ /* 0x000fe2000ff7e0ff */
[----:B------:R-:W-:Y:S01]  /*1f30*/  IMAD.SHL.U32 R7, R7, 0x8, RZ ;  /* 0x0000000807077824 */ /* 0x000fe200078e00ff */
[----:B------:R-:W-:Y:S01]  /*1f40*/  UIMAD UR9, UR9, UR6, URZ ;  /* 0x00000006090972a4 */ /* 0x000fe2000f8e023f */
[----:B------:R-:W-:Y:S01]  /*1f50*/  IMAD.U32 R32, RZ, RZ, UR6 ;  /* 0x00000006ff207e24 */ /* 0x000fe2000f8e00ff */
[----:B------:R-:W-:Y:S01]  /*1f60*/  IADD3.X R13, R24, UR10, RZ, P3, !PT ;  /* 0x0000000a180d7c10 */ /* 0x000fe20009ffe4ff */
[----:B-1----:R-:W-:Y:S01]  /*1f70*/  IMAD.WIDE R38, R39, 0x40, R22 ;  /* 0x0000004027267825 */ /* 0x002fe200078e0216 */
[----:B------:R-:W-:Y:S01]  /*1f80*/  IADD3 R170, P3, R22, R5, RZ ;  /* 0x0000000516aa7210 */ /* 0x000fe20007f7e0ff */
[----:B------:R-:W-:Y:S01]  /*1f90*/  UIMAD UR7, UR4, UR7, UR9 ;  /* 0x00000007040772a4 */ /* 0x000fe2000f8e0209 */
[----:B------:R-:W-:Y:S01]  /*1fa0*/  LOP3.LUT R14, R14, 0xfffffe00, R7, 0xf8, !PT ;  /* 0xfffffe000e0e7812 */ /* 0x000fe200078ef807 */
[----:B------:R-:W-:Y:S01]  /*1fb0*/  IMAD.WIDE.U32 R32, R32, UR4, R12 ;  /* 0x0000000420207c25 */ /* 0x000fe2000f8e000c */
[----:B------:R-:W-:Y:S01]  /*1fc0*/  @!P1 MOV R2, 0x400 ;  /* 0x0000040000029802 */ /* 0x000fe20000000f00 */
[----:B------:R-:W1:Y:S01]  /*1fd0*/  S2UR UR4, SR_CgaCtaId ;  /* 0x00000000000479c3 */ /* 0x000e620000008800 */
[----:B------:R-:W-:Y:S01]  /*1fe0*/  IADD3 R40, P5, R26, R40, RZ ;  /* 0x000000281a287210 */ /* 0x000fe20007fbe0ff */
[----:B---3--:R-:W-:Y:S01]  /*1ff0*/  @!P2 IMAD R36, R39, R8, RZ ;  /* 0x000000082724a224 */ /* 0x008fe200078e02ff */
[----:B------:R-:W-:Y:S01]  /*2000*/  UMOV UR6, 0x400 ;  /* 0x0000040000067882 */ /* 0x000fe20000000000 */
[----:B------:R-:W-:Y:S01]  /*2010*/  IMAD.X R17, R23, 0x1, R17, P3 ;  /* 0x0000000117117824 */ /* 0x000fe200018e0611 */
[----:B--2---:R-:W-:Y:S01]  /*2020*/  @!P6 LEA R25, R25, R4, 0x18 ;  /* 0x000000041919e211 */ /* 0x004fe200078ec0ff */
[C---:B------:R-:W-:Y:S01]  /*2030*/  @!P2 IMAD R36, R38.reuse, R9, R36 ;  /* 0x000000092624a224 */ /* 0x040fe200078e0224 */
[----:B------:R-:W-:Y:S01]  /*2040*/  @!P1 IADD3 R31, P3, R38, 0x10, RZ ;  /* 0x00000010261f9810 */ /* 0x000fe20007f7e0ff */
[----:B------:R-:W2:Y:S01]  /*2050*/  @!P1 LDC.64 R4, c[0x0][0x240] ;  /* 0x00009000ff049b82 */ /* 0x000ea20000000a00 */
[----:B----4-:R-:W-:Y:S01]  /*2060*/  @!P1 LEA R27, R27, R2, 0x18 ;  /* 0x000000021b1b9211 */ /* 0x010fe200078ec0ff */
[----:B------:R-:W-:Y:S01]  /*2070*/  IMAD R9, R23, UR12, RZ ;  /* 0x0000000c17097c24 */ /* 0x000fe2000f8e02ff */
[----:B------:R-:W-:Y:S01]  /*2080*/  @!P4 MOV R2, 0x400 ;  /* 0x000004000002c802 */ /* 0x000fe20000000f00 */
[----:B------:R-:W-:Y:S01]  /*2090*/  IMAD.X R41, R24, 0x1, R11, P5 ;  /* 0x0000000118297824 */ /* 0x000fe200028e060b */
[----:B------:R-:W-:Y:S01]  /*20a0*/  @!P6 IADD3 R30, P5, R38, 0x20, RZ ;  /* 0x00000020261ee810 */ /* 0x000fe20007fbe0ff */
[----:B------:R-:W-:Y:S01]  /*20b0*/  VIADD R35, R33, UR7 ;  /* 0x0000000721237c36 */ /* 0x000fe20008000000 */
[----:B-----5:R-:W-:Y:S01]  /*20c0*/  @!P4 LEA R21, R21, R2, 0x18 ;  /* 0x000000021515c211 */ /* 0x020fe200078ec0ff */
[----:B------:R-:W3:Y:S01]  /*20d0*/  @!P2 LDC.64 R6, c[0x0][0x210] ;  /* 0x00008400ff06ab82 */ /* 0x000ee20000000a00 */
[----:B------:R-:W-:Y:S01]  /*20e0*/  IMAD R2, R22, UR13, R9 ;  /* 0x0000000d16027c24 */ /* 0x000fe2000f8e0209 */
[----:B------:R-:W-:Y:S01]  /*20f0*/  USHF.L.U32 UR24, UR23, 0x6, URZ ;  /* 0x0000000617187899 */ /* 0x000fe2000800063f */
[--C-:B------:R-:W-:Y:S01]  /*2100*/  @!P1 IMAD.X R9, RZ, RZ, R39.reuse, P3 ;  /* 0x000000ffff099224 */ /* 0x100fe200018e0627 */
[C---:B------:R-:W-:Y:S01]  /*2110*/  @!P4 IADD3 R28, P3, R38.reuse, 0x30, RZ ;  /* 0x00000030261cc810 */ /* 0x040fe20007f7e0ff */
[----:B------:R-:W-:Y:S01]  /*2120*/  @!P2 IMAD.MOV.U32 R34, RZ, RZ, R32 ;  /* 0x000000ffff22a224 */ /* 0x000fe200078e0020 */
[----:B------:R-:W-:Y:S01]  /*2130*/  UIADD3 UR25, -UR24, UR16, URZ ;  /* 0x0000001018197290 */ /* 0x000fe2000fffe13f */
[--C-:B------:R-:W-:Y:S01]  /*2140*/  @!P6 IMAD.X R29, RZ, RZ, R39.reuse, P5 ;  /* 0x000000ffff1de224 */ /* 0x100fe200028e0627 */
[----:B------:R-:W4:Y:S01]  /*2150*/  @!P1 LDC.64 R12, c[0x0][0x210] ;  /* 0x00008400ff0c9b82 */ /* 0x000f220000000a00 */
[----:B------:R-:W-:Y:S01]  /*2160*/  @!P4 IMAD.X R23, RZ, RZ, R39, P3 ;  /* 0x000000ffff17c224 */ /* 0x000fe200018e0627 */
[----:B-1----:R-:W-:Y:S01]  /*2170*/  ULEA UR4, UR4, UR6, 0x18 ;  /* 0x0000000604047291 */ /* 0x002fe2000f8ec03f */
[----:B------:R-:W-:Y:S01]  /*2180*/  @!P2 IMAD.WIDE.U32 R38, R38, R8, R34 ;  /* 0x000000082626a225 */ /* 0x000fe200078e0022 */
[----:B------:R-:W-:Y:S01]  /*2190*/  UIMAD.WIDE.U32 UR10, UR12, 0x20, URZ ;  /* 0x000000200c0a78a5 */ /* 0x000fe2000f8e003f */
[----:B------:R-:W-:-:S02]  /*21a0*/  ULDC.64 UR6, c[0x0][0x268] ;  /* 0x00009a0000067ab9 */ /* 0x000fc40000000a00 */
[----:B------:R-:W-:Y:S01]  /*21b0*/  @!P2 IMAD.IADD R34, R39, 0x1, R36 ;  /* 0x000000012722a824 */ /* 0x000fe200078e0224 */
[----:B------:R-:W1:Y:S01]  /*21c0*/  @!P6 LDC.64 R10, c[0x0][0x240] ;  /* 0x00009000ff0aeb82 */ /* 0x000e620000000a00 */
[----:B--2---:R-:W-:Y:S01]  /*21d0*/  @!P1 IMAD R8, R9, R4, RZ ;  /* 0x0000000409089224 */ /* 0x004fe200078e02ff */
[C---:B------:R-:W-:Y:S01]  /*21e0*/  LEA R239, R14.reuse, UR4, 0x1 ;  /* 0x000000040eef7c11 */ /* 0x040fe2000f8e08ff */
[----:B------:R-:W-:Y:S02]  /*21f0*/  @!P1 IMAD.MOV.U32 R39, RZ, RZ, R35 ;  /* 0x000000ffff279224 */ /* 0x000fe400078e0023 */
[----:B------:R-:W-:Y:S02]  /*2200*/  @!P1 IMAD R33, R31, R5, R8 ;  /* 0x000000051f219224 */ /* 0x000fe400078e0208 */
[----:B------:R-:W-:Y:S01]  /*2210*/  @!P1 IMAD R27, R14, 0x2, R27 ;  /* 0x000000020e1b9824 */ /* 0x000fe200078e021b */
[----:B---3--:R-:W-:Y:S01]  /*2220*/  @!P2 LEA R36, P3, R38, R6, 0x1 ;  /* 0x000000062624a211 */ /* 0x008fe200078608ff */
[----:B------:R-:W2:Y:S01]  /*2230*/  @!P6 LDC.64 R8, c[0x0][0x210] ;  /* 0x00008400ff08eb82 */ /* 0x000ea20000000a00 */
[----:B------:R-:W-:-:S02]  /*2240*/  @!P6 IMAD R25, R14, 0x2, R25 ;  /* 0x000000020e19e824 */ /* 0x000fc400078e0219 */
[----:B------:R-:W-:Y:S01]  /*2250*/  @!P2 LEA.HI.X R37, R38, R7, R34, 0x1, P3 ;  /* 0x000000072625a211 */ /* 0x000fe200018f0c22 */
[----:B------:R-:W-:Y:S01]  /*2260*/  @!P1 IMAD.MOV.U32 R38, RZ, RZ, R32 ;  /* 0x000000ffff269224 */ /* 0x000fe200078e0020 */
[C---:B------:R-:W-:Y:S01]  /*2270*/  ISETP.GE.AND P3, PT, R22.reuse, UR25, PT ;  /* 0x0000001916007c0c */ /* 0x040fe2000bf66270 */
[----:B------:R-:W-:Y:S02]  /*2280*/  IMAD.WIDE.U32 R40, R22, UR12, R40 ;  /* 0x0000000c16287c25 */ /* 0x000fe4000f8e0028 */
[----:B------:R-:W3:Y:S01]  /*2290*/  @!P4 LDC.64 R6, c[0x0][0x240] ;  /* 0x00009000ff06cb82 */ /* 0x000ee20000000a00 */
[----:B------:R-:W-:Y:S01]  /*22a0*/  @!PT LDS RZ, [RZ] ;  /* 0x00000000fffff984 */ /* 0x000fe20000000800 */
[----:B------:R-:W-:Y:S01]  /*22b0*/  @!PT LDS RZ, [RZ] ;  /* 0x00000000fffff984 */ /* 0x000fe20000000800 */
[----:B------:R-:W-:Y:S01]  /*22c0*/  @!PT LDS RZ, [RZ] ;  /* 0x00000000fffff984 */ /* 0x000fe20000000800 */
[----:B------:R-:W-:Y:S01]  /*22d0*/  @!P2 LDGSTS.E.BYPASS.LTC128B.128 [R239], desc[UR18][R36.64] ;  /* 0x0000000024efafae */ /* 0x000fe2000b901d52 */
[----:B------:R-:W-:-:S03]  /*22e0*/  @!P1 IMAD.WIDE.U32 R38, R31, R4, R38 ;  /* 0x000000041f269225 */ /* 0x000fc600078e0026 */
[----:B------:R-:W-:Y:S01]  /*22f0*/  @!P2 LDGSTS.E.BYPASS.LTC128B.128 [R239+0x2000], desc[UR18][R36.64+0x80] ;  /* 0x0200008024efafae */ /* 0x000fe2000b901d52 */
[----:B------:R-:W-:Y:S01]  /*2300*/  @!P1 IMAD.IADD R34, R39, 0x1, R33 ;  /* 0x0000000127229824 */ /* 0x000fe200078e0221 */
[----:B------:R-:W-:Y:S01]  /*2310*/  @!P4 MOV R33, R35 ;  /* 0x000000230021c202 */ /* 0x000fe20000000f00 */
[----:B------:R-:W5:Y:S01]  /*2320*/  @!P4 LDC.64 R4, c[0x0][0x210] ;  /* 0x00008400ff04cb82 */ /* 0x000f620000000a00 */
[----:B------:R-:W-:Y:S01]  /*2330*/  @!P2 LDGSTS.E.BYPASS.LTC128B.128 [R239+0x4000], desc[UR18][R36.64+0x100] ;  /* 0x0400010024efafae */ /* 0x000fe2000b901d52 */
[----:B-1----:R-:W-:Y:S02]  /*2340*/  @!P6 IMAD R29, R29, R10, RZ ;  /* 0x0000000a1d1de224 */ /* 0x002fe400078e02ff */
[----:B------:R-:W-:Y:S01]  /*2350*/  IMAD.MOV.U32 R165, RZ, RZ, R40 ;  /* 0x000000ffffa57224 */ /* 0x000fe200078e0028 */
[----:B------:R1:W-:Y:S01]  /*2360*/  @!P2 LDGSTS.E.BYPASS.LTC128B.128 [R239+0x6000], desc[UR18][R36.64+0x180] ;  /* 0x0600018024efafae */ /* 0x0003e2000b901d52 */
[----:B----4-:R-:W-:Y:S01]  /*2370*/  @!P1 LEA R12, P2, R38, R12, 0x1 ;  /* 0x0000000c260c9211 */ /* 0x010fe200078408ff */
[----:B------:R-:W-:-:S02]  /*2380*/  @!P6 IMAD R31, R30, R11, R29 ;  /* 0x0000000b1e1fe224 */ /* 0x000fc400078e021d */
[----:B------:R-:W4:Y:S01]  /*2390*/  @!P3 S2R R29, SR_CgaCtaId ;  /* 0x00000000001db919 */ /* 0x000f220000008800 */
[----:B------:R-:W-:Y:S01]  /*23a0*/  @!P1 LEA.HI.X R13, R38, R13, R34, 0x1, P2 ;  /* 0x0000000d260d9211 */ /* 0x000fe200010f0c22 */
[----:B------:R-:W-:Y:S02]  /*23b0*/  IMAD.IADD R2, R41, 0x1, R2 ;  /* 0x0000000129027824 */ /* 0x000fe400078e0202 */
[----:B------:R-:W-:Y:S02]  /*23c0*/  @!P4 IMAD R21, R14, 0x2, R21 ;  /* 0x000000020e15c824 */ /* 0x000fe400078e0215 */
[----:B------:R-:W-:Y:S01]  /*23d0*/  @!P1 LDGSTS.E.BYPASS.LTC128B.128 [R27+0x800], desc[UR18][R12.64] ;  /* 0x008000000c1b9fae */ /* 0x000fe2000b901d52 */
[----:B---3--:R-:W-:Y:S02]  /*23e0*/  @!P4 IMAD R23, R23, R6, RZ ;  /* 0x000000061717c224 */ /* 0x008fe400078e02ff */
[----:B------:R-:W-:Y:S01]  /*23f0*/  IMAD R15, R15, UR6, RZ ;  /* 0x000000060f0f7c24 */ /* 0x000fe2000f8e02ff */
[----:B------:R-:W-:Y:S01]  /*2400*/  @!P1 LDGSTS.E.BYPASS.LTC128B.128 [R27+0x2800], desc[UR18][R12.64+0x80] ;  /* 0x028000800c1b9fae */ /* 0x000fe2000b901d52 */
[----:B------:R-:W-:-:S03]  /*2410*/  @!P4 IMAD R7, R28, R7, R23 ;  /* 0x000000071c07c224 */ /* 0x000fc600078e0217 */
[----:B------:R-:W-:Y:S04]  /*2420*/  @!P1 LDGSTS.E.BYPASS.LTC128B.128 [R27+0x4800], desc[UR18][R12.64+0x100] ;  /* 0x048001000c1b9fae */ /* 0x000fe8000b901d52 */
[----:B------:R3:W-:Y:S01]  /*2430*/  @!P1 LDGSTS.E.BYPASS.LTC128B.128 [R27+0x6800], desc[UR18][R12.64+0x180] ;  /* 0x068001800c1b9fae */ /* 0x0007e2000b901d52 */
[----:B------:R-:W-:Y:S01]  /*2440*/  ISETP.GE.AND P1, PT, R20, UR25, PT ;  /* 0x0000001914007c0c */ /* 0x000fe2000bf26270 */
[--C-:B-1----:R-:W-:Y:S02]  /*2450*/  @!P6 IMAD.MOV.U32 R36, RZ, RZ, R32.reuse ;  /* 0x000000ffff24e224 */ /* 0x102fe400078e0020 */
[----:B------:R-:W-:Y:S02]  /*2460*/  @!P6 IMAD.MOV.U32 R37, RZ, RZ, R35 ;  /* 0x000000ffff25e224 */ /* 0x000fe400078e0023 */
[----:B------:R-:W-:-:S04]  /*2470*/  @!P4 IMAD.WIDE.U32 R32, R28, R6, R32 ;  /* 0x000000061c20c225 */ /* 0x000fc800078e0020 */
[----:B------:R-:W-:Y:S02]  /*2480*/  @!P6 IMAD.WIDE.U32 R34, R30, R10, R36 ;  /* 0x0000000a1e22e225 */ /* 0x000fe400078e0024 */
[----:B------:R-:W1:Y:S02]  /*2490*/  @!P3 LDC.64 R10, c[0x0][0x218] ;  /* 0x00008600ff0abb82 */ /* 0x000e640000000a00 */
[----:B------:R-:W-:Y:S01]  /*24a0*/  @!P6 IMAD.IADD R30, R35, 0x1, R31 ;  /* 0x00000001231ee824 */ /* 0x000fe200078e021f */
[----:B--2---:R-:W-:Y:S01]  /*24b0*/  @!P6 LEA R8, P2, R34, R8, 0x1 ;  /* 0x000000082208e211 */ /* 0x004fe200078408ff */
[----:B------:R-:W-:-:S03]  /*24c0*/  @!P4 IMAD.IADD R7, R33, 0x1, R7 ;  /* 0x000000012107c824 */ /* 0x000fc600078e0207 */
[----:B------:R-:W-:Y:S02]  /*24d0*/  @!P6 LEA.HI.X R9, R34, R9, R30, 0x1, P2 ;  /* 0x000000092209e211 */ /* 0x000fe400010f0c1e */
[----:B-----5:R-:W-:Y:S02]  /*24e0*/  @!P4 LEA R30, P5, R32, R4, 0x1 ;  /* 0x00000004201ec211 */ /* 0x020fe400078a08ff */
[----:B------:R-:W-:Y:S01]  /*24f0*/  IADD3 R6, P2, R26, UR26, RZ ;  /* 0x0000001a1a067c10 */ /* 0x000fe2000ff5e0ff */
[----:B------:R-:W-:Y:S01]  /*2500*/  @!P6 LDGSTS.E.BYPASS.LTC128B.128 [R25+0x1000], desc[UR18][R8.64] ;  /* 0x010000000819efae */ /* 0x000fe2000b901d52 */
[----:B------:R-:W-:Y:S01]  /*2510*/  @!P4 LEA.HI.X R31, R32, R5, R7, 0x1, P5 ;  /* 0x00000005201fc211 */ /* 0x000fe200028f0c07 */
[----:B---3--:R-:W-:Y:S01]  /*2520*/  IMAD.U32 R13, RZ, RZ, UR13 ;  /* 0x0000000dff0d7e24 */ /* 0x008fe2000f8e00ff */
[----:B------:R-:W2:Y:S01]  /*2530*/  @!P1 LDC.64 R4, c[0x0][0x218] ;  /* 0x00008600ff049b82 */ /* 0x000ea20000000a00 */
[----:B------:R-:W-:Y:S01]  /*2540*/  @!P6 LDGSTS.E.BYPASS.LTC128B.128 [R25+0x3000], desc[UR18][R8.64+0x80] ;  /* 0x030000800819efae */ /* 0x000fe2000b901d52 */
[----:B------:R-:W-:Y:S01]  /*2550*/  IADD3.X R7, R24, UR8, RZ, P2, !PT ;  /* 0x0000000818077c10 */ /* 0x000fe200097fe4ff */
[----:B------:R-:W-:Y:S01]  /*2560*/  ULDC.64 UR8, c[0x0][0x250] ;  /* 0x0000940000087ab9 */ /* 0x000fe20000000a00 */
[----:B------:R-:W-:Y:S01]  /*2570*/  @!P3 MOV R12, 0x400 ;  /* 0x00000400000cb802 */ /* 0x000fe20000000f00 */
[----:B------:R-:W-:Y:S01]  /*2580*/  @!P6 LDGSTS.E.BYPASS.LTC128B.128 [R25+0x5000], desc[UR18][R8.64+0x100] ;  /* 0x050001000819efae */ /* 0x000fe2000b901d52 */
[----:B------:R-:W-:Y:S01]  /*2590*/  ISETP.GE.AND P5, PT, R18, UR25, PT ;  /* 0x0000001912007c0c */ /* 0x000fe2000bfa6270 */
[----:B------:R-:W-:Y:S01]  /*25a0*/  UIMAD.WIDE.U32 UR26, UR8, 0x20, URZ ;  /* 0x00000020081a78a5 */ /* 0x000fe2000f8e003f */
[----:B----4-:R-:W-:Y:S01]  /*25b0*/  @!P3 LEA R23, R29, R12, 0x18 ;  /* 0x0000000c1d17b211 */ /* 0x010fe200078ec0ff */
[----:B------:R3:W-:Y:S01]  /*25c0*/  @!P6 LDGSTS.E.BYPASS.LTC128B.128 [R25+0x7000], desc[UR18][R8.64+0x180] ;  /* 0x070001800819efae */ /* 0x0007e2000b901d52 */
[----:B------:R-:W-:Y:S01]  /*25d0*/  ISETP.GE.AND P6, PT, R19, UR25, PT ;  /* 0x0000001913007c0c */ /* 0x000fe2000bfc6270 */
[----:B------:R-:W-:Y:S01]  /*25e0*/  IMAD.U32 R12, RZ, RZ, UR12 ;  /* 0x0000000cff0c7e24 */ /* 0x000fe2000f8e00ff */
[----:B-1----:R-:W-:Y:S01]  /*25f0*/  @!P3 LEA R26, P2, R165, R10, 0x1 ;  /* 0x0000000aa51ab211 */ /* 0x002fe200078408ff */
[----:B------:R-:W-:Y:S01]  /*2600*/  @!P4 LDGSTS.E.BYPASS.LTC128B.128 [R21+0x1800], desc[UR18][R30.64] ;  /* 0x018000001e15cfae */ /* 0x000fe2000b901d52 */
[----:B------:R-:W-:-:S02]  /*2610*/  @!P3 IMAD R23, R14, 0x2, R23 ;  /* 0x000000020e17b824 */ /* 0x000fc400078e0217 */
[----:B------:R-:W-:Y:S01]  /*2620*/  @!P3 LEA.HI.X R27, R165, R11, R2, 0x1, P2 ;  /* 0x0000000ba51bb211 */ /* 0x000fe200010f0c02 */
[----:B------:R-:W-:Y:S02]  /*2630*/  @!P4 LDGSTS.E.BYPASS.LTC128B.128 [R21+0x3800], desc[UR18][R30.64+0x80] ;  /* 0x038000801e15cfae */ /* 0x000fe4000b901d52 */
[----:B------:R-:W-:Y:S01]  /*2640*/  VOTEU.ALL UP0, P5 ;  /* 0x00000000003f7886 */ /* 0x000fe20002800000 */
[----:B------:R-:W1:Y:S03]  /*2650*/  @!P1 S2R R11, SR_CgaCtaId ;  /* 0x00000000000b9919 */ /* 0x000e660000008800 */
[----:B------:R-:W4:Y:S01]  /*2660*/  @!P6 S2R R10, SR_CgaCtaId ;  /* 0x00000000000ae919 */ /* 0x000f220000008800 */
[----:B------:R-:W-:Y:S04]  /*2670*/  @!P4 LDGSTS.E.BYPASS.LTC128B.128 [R21+0x5800], desc[UR18][R30.64+0x100] ;  /* 0x058001001e15cfae */ /* 0x000fe8000b901d52 */
[----:B------:R5:W-:Y:S01]  /*2680*/  @!P4 LDGSTS.E.BYPASS.LTC128B.128 [R21+0x7800], desc[UR18][R30.64+0x180] ;  /* 0x078001801e15cfae */ /* 0x000be2000b901d52 */
[----:B------:R-:W-:Y:S01]  /*2690*/  ISETP.GE.AND P4, PT, R20, UR25, PT ;  /* 0x0000001914007c0c */ /* 0x000fe2000bf86270 */
[----:B------:R-:W-:Y:S01]  /*26a0*/  IMAD.U32 R20, RZ, RZ, UR12 ;  /* 0x0000000cff147e24 */ /* 0x000fe2000f8e00ff */
[CC--:B---3--:R-:W-:Y:S01]  /*26b0*/  LEA.HI R8, R84.reuse, R3.reuse, RZ, 0x4 ;  /* 0x0000000354087211 */ /* 0x0c8fe200078f20ff */
[----:B------:R-:W3:Y:S01]  /*26c0*/  @!P5 S2R R9, SR_CgaCtaId ;  /* 0x000000000009d919 */ /* 0x000ee20000008800 */
[----:B------:R-:W-:-:S02]  /*26d0*/  LEA.HI R84, R84, R3, RZ, 0x5 ;  /* 0x0000000354547211 */ /* 0x000fc400078f28ff */
[----:B------:R-:W-:Y:S01]  /*26e0*/  @!P1 LEA R20, P2, R20, R165, 0x4 ;  /* 0x000000a514149211 */ /* 0x000fe200078420ff */
[----:B------:R-:W-:Y:S03]  /*26f0*/  @!P3 LDGSTS.E.BYPASS.LTC128B.128 [R23+0x8000], desc[UR18][R26.64] ;  /* 0x080000001a17bfae */ /* 0x000fe6000b901d52 */
[----:B------:R-:W-:Y:S01]  /*2700*/  @!P1 LEA.HI.X R13, R12, R2, R13, 0x4, P2 ;  /* 0x000000020c0d9211 */ /* 0x000fe200010f240d */
[----:B------:R-:W-:Y:S01]  /*2710*/  @!P3 LDGSTS.E.BYPASS.LTC128B.128 [R23+0xa000], desc[UR18][R26.64+0x80] ;  /* 0x0a0000801a17bfae */ /* 0x000fe2000b901d52 */
[----:B--2---:R-:W-:Y:S01]  /*2720*/  @!P1 LEA R24, P2, R20, R4, 0x1 ;  /* 0x0000000414189211 */ /* 0x004fe200078408ff */
[----:B------:R-:W-:Y:S01]  /*2730*/  IMAD R4, R16, UR7, R15 ;  /* 0x0000000710047c24 */ /* 0x000fe2000f8e020f */
[----:B------:R-:W-:Y:S01]  /*2740*/  SHF.R.S32.HI R12, RZ, 0x4, R8 ;  /* 0x00000004ff0c7819 */ /* 0x000fe20000011408 */
[----:B------:R-:W-:Y:S01]  /*2750*/  @!P3 LDGSTS.E.BYPASS.LTC128B.128 [R23+0xc000], desc[UR18][R26.64+0x100] ;  /* 0x0c0001001a17bfae */ /* 0x000fe2000b901d52 */
[----:B------:R-:W-:Y:S01]  /*2760*/  @!P1 LEA.HI.X R25, R20, R5, R13, 0x1, P2 ;  /* 0x0000000514199211 */ /* 0x000fe200010f0c0d */
[----:B------:R-:W-:Y:S01]  /*2770*/  IMAD R15, R17, UR8, RZ ;  /* 0x00000008110f7c24 */ /* 0x000fe2000f8e02ff */
[----:B------:R-:W-:Y:S01]  /*2780*/  LEA.HI R13, R12, R12, RZ, 0x1 ;  /* 0x0000000c0c0d7211 */ /* 0x000fe200078f08ff */
[----:B------:R2:W-:Y:S01]  /*2790*/  @!P3 LDGSTS.E.BYPASS.LTC128B.128 [R23+0xe000], desc[UR18][R26.64+0x180] ;  /* 0x0e0001801a17bfae */ /* 0x0005e2000b901d52 */
[----:B------:R-:W-:Y:S01]  /*27a0*/  ISETP.GE.AND P2, PT, R18, UR25, PT ;  /* 0x0000001912007c0c */ /* 0x000fe2000bf46270 */
[----:B------:R-:W-:Y:S01]  /*27b0*/  IMAD R15, R170, UR9, R15 ;  /* 0x00000009aa0f7c24 */ /* 0x000fe2000f8e020f */
[----:B------:R-:W-:Y:S01]  /*27c0*/  LOP3.LUT R13, R13, 0xfffffffe, RZ, 0xc0, !PT ;  /* 0xfffffffe0d0d7812 */ /* 0x000fe200078ec0ff */
[----:B------:R-:W-:Y:S01]  /*27d0*/  USHF.L.U32 UR7, UR9, 0x5, URZ ;  /* 0x0000000509077899 */ /* 0x000fe2000800063f */
[----:B------:R-:W-:Y:S01]  /*27e0*/  @!P1 MOV R18, 0x400 ;  /* 0x0000040000129802 */ /* 0x000fe20000000f00 */
[----:B-----5:R-:W-:Y:S01]  /*27f0*/  IMAD.WIDE.U32 R20, R16, UR6, R6 ;  /* 0x0000000610147c25 */ /* 0x020fe2000f8e0006 */
[----:B------:R-:W-:Y:S01]  /*2800*/  @!P6 MOV R5, 0x400 ;  /* 0x000004000005e802 */ /* 0x000fe20000000f00 */
[----:B------:R-:W5:Y:S01]  /*2810*/  @!P6 LDC.64 R6, c[0x0][0x218] ;  /* 0x00008600ff06eb82 */ /* 0x000f620000000a00 */
[----:B------:R-:W-:Y:S01]  /*2820*/  ISETP.GE.AND P3, PT, R19, UR25, PT ;  /* 0x0000001913007c0c */ /* 0x000fe2000bf66270 */
[----:B------:R-:W-:Y:S01]  /*2830*/  IMAD.IADD R12, R12, 0x1, -R13 ;  /* 0x000000010c0c7824 */ /* 0x000fe200078e0a0d */
[----:B-1----:R-:W-:Y:S01]  /*2840*/  @!P1 LEA R13, R11, R18, 0x18 ;  /* 0x000000120b0d9211 */ /* 0x002fe200078ec0ff */
[----:B------:R-:W-:Y:S01]  /*2850*/  IMAD.IADD R19, R21, 0x1, R4 ;  /* 0x0000000115137824 */ /* 0x000fe200078e0204 */
[----:B----4-:R-:W-:Y:S01]  /*2860*/  @!P6 LEA R11, R10, R5, 0x18 ;  /* 0x000000050a0be211 */ /* 0x010fe200078ec0ff */
[----:B------:R-:W-:Y:S01]  /*2870*/  USHF.L.U32 UR6, UR13, 0x5, URZ ;  /* 0x000000050d067899 */ /* 0x000fe2000800063f */
[----:B------:R-:W-:Y:S01]  /*2880*/  IMAD.MOV.U32 R18, RZ, RZ, R20 ;  /* 0x000000ffff127224 */ /* 0x000fe200078e0014 */
[----:B------:R-:W1:Y:S01]  /*2890*/  @!P5 LDC.64 R4, c[0x0][0x218] ;  /* 0x00008600ff04db82 */ /* 0x000e620000000a00 */
[----:B------:R-:W-:Y:S01]  /*28a0*/  IMAD.U32 R20, RZ, RZ, UR12 ;  /* 0x0000000cff147e24 */ /* 0x000fe2000f8e00ff */
[----:B------:R-:W-:Y:S01]  /*28b0*/  @!P5 MOV R16, 0x400 ;  /* 0x000004000010d802 */ /* 0x000fe20000000f00 */
[----:B------:R-:W-:Y:S01]  /*28c0*/  IMAD.WIDE.U32 R170, R170, UR8, R18 ;  /* 0x00000008aaaa7c25 */ /* 0x000fe2000f8e0012 */
[----:B------:R-:W-:-:S02]  /*28d0*/  @!P6 LEA R11, R14, R11, 0x1 ;  /* 0x0000000b0e0be211 */ /* 0x000fc400078e08ff */
[----:B---3--:R-:W-:Y:S01]  /*28e0*/  @!P5 LEA R9, R9, R16, 0x18 ;  /* 0x000000100909d211 */ /* 0x008fe200078ec0ff */
[----:B------:R-:W-:Y:S02]  /*28f0*/  IMAD.IADD R168, R171, 0x1, R15 ;  /* 0x00000001aba87824 */ /* 0x000fe400078e020f */
[C---:B--2---:R-:W-:Y:S02]  /*2900*/  @!P1 IMAD R23, R14.reuse, 0x2, R13 ;  /* 0x000000020e179824 */ /* 0x044fe400078e020d */
[----:B------:R-:W-:Y:S01]  /*2910*/  IMAD.U32 R13, RZ, RZ, UR6 ;  /* 0x00000006ff0d7e24 */ /* 0x000fe2000f8e00ff */
[----:B------:R-:W-:Y:S01]  /*2920*/  @!UP0 UIMAD UR6, UR13, 0x30, URZ ;  /* 0x000000300d0688a4 */ /* 0x000fe2000f8e023f */
[----:B------:R-:W-:Y:S01]  /*2930*/  @!P5 IMAD R15, R14, 0x2, R9 ;  /* 0x000000020e0fd824 */ /* 0x000fe200078e0209 */
[----:B------:R-:W-:Y:S01]  /*2940*/  @!P1 LDGSTS.E.BYPASS.LTC128B.128 [R23+0x8800], desc[UR18][R24.64] ;  /* 0x0880000018179fae */ /* 0x000fe2000b901d52 */
[----:B------:R-:W-:Y:S01]  /*2950*/  IMAD.U32 R9, RZ, RZ, UR8 ;  /* 0x00000008ff097e24 */ /* 0x000fe2000f8e00ff */
[----:B------:R-:W-:-:S02]  /*2960*/  VOTEU.ALL UP0, P2 ;  /* 0x00000000003f7886 */ /* 0x000fc40001000000 */
[----:B------:R-:W-:Y:S04]  /*2970*/  @!P1 LDGSTS.E.BYPASS.LTC128B.128 [R23+0xa800], desc[UR18][R24.64+0x80] ;  /* 0x0a80008018179fae */ /* 0x000fe8000b901d52 */
[----:B------:R-:W-:Y:S04]  /*2980*/  @!P1 LDGSTS.E.BYPASS.LTC128B.128 [R23+0xc800], desc[UR18][R24.64+0x100] ;  /* 0x0c80010018179fae */ /* 0x000fe8000b901d52 */
[----:B------:R2:W-:Y:S01]  /*2990*/  @!P1 LDGSTS.E.BYPASS.LTC128B.128 [R23+0xe800], desc[UR18][R24.64+0x180] ;  /* 0x0e80018018179fae */ /* 0x0005e2000b901d52 */
[----:B------:R-:W-:-:S04]  /*29a0*/  @!P6 IADD3 R10, P1, R165, UR10, RZ ;  /* 0x0000000aa50aec10 */ /* 0x000fc8000ff3e0ff */
[----:B------:R-:W-:Y:S01]  /*29b0*/  @!P6 IADD3.X R13, R2, UR11, R13, P1, !PT ;  /* 0x0000000b020dec10 */ /* 0x000fe20008ffe40d */
[----:B------:R-:W-:Y:S01]  /*29c0*/  ULDC.64 UR10, c[0x0][0x220] ;  /* 0x00008800000a7ab9 */ /* 0x000fe20000000a00 */
[----:B-----5:R-:W-:-:S04]  /*29d0*/  @!P6 LEA R6, P1, R10, R6, 0x1 ;  /* 0x000000060a06e211 */ /* 0x020fc800078208ff */
[----:B------:R-:W-:Y:S01]  /*29e0*/  @!P6 LEA.HI.X R7, R10, R7, R13, 0x1, P1 ;  /* 0x000000070a07e211 */ /* 0x000fe200008f0c0d */
[----:B------:R-:W-:Y:S01]  /*29f0*/  IMAD.U32 R13, RZ, RZ, UR8 ;  /* 0x00000008ff0d7e24 */ /* 0x000fe2000f8e00ff */
[----:B------:R-:W-:-:S03]  /*2a00*/  LOP3.LUT R10, R8, 0xfffffff0, RZ, 0xc0, !PT ;  /* 0xfffffff0080a7812 */ /* 0x000fc600078ec0ff */
[----:B------:R-:W-:Y:S02]  /*2a10*/  @!P6 LDGSTS.E.BYPASS.LTC128B.128 [R11+0x9000], desc[UR18][R6.64] ;  /* 0x09000000060befae */ /* 0x000fe4000b901d52 */
[----:B------:R-:W-:Y:S02]  /*2a20*/  IMAD.IADD R10, R3, 0x1, -R10 ;  /* 0x00000001030a7824 */ /* 0x000fe400078e0a0a */
[----:B------:R-:W-:Y:S04]  /*2a30*/  @!P6 LDGSTS.E.BYPASS.LTC128B.128 [R11+0xb000], desc[UR18][R6.64+0x80] ;  /* 0x0b000080060befae */ /* 0x000fe8000b901d52 */
[----:B------:R-:W-:Y:S01]  /*2a40*/  @!P6 LDGSTS.E.BYPASS.LTC128B.128 [R11+0xd000], desc[UR18][R6.64+0x100] ;  /* 0x0d000100060befae */ /* 0x000fe2000b901d52 */
[----:B--2---:R-:W-:-:S03]  /*2a50*/  @!P5 IMAD.MOV.U32 R24, RZ, RZ, R165 ;  /* 0x000000ffff18d224 */ /* 0x004fc600078e00a5 */
[----:B------:R2:W-:Y:S01]  /*2a60*/  @!P6 LDGSTS.E.BYPASS.LTC128B.128 [R11+0xf000], desc[UR18][R6.64+0x180] ;  /* 0x0f000180060befae */ /* 0x0005e2000b901d52 */
[----:B------:R-:W-:Y:S01]  /*2a70*/  @!P5 IMAD.MOV.U32 R25, RZ, RZ, R2 ;  /* 0x000000ffff19d224 */ /* 0x000fe200078e0002 */
[C---:B------:R-:W-:Y:S01]  /*2a80*/  ISETP.GE.AND P6, PT, R22.reuse, UR25, PT ;  /* 0x0000001916007c0c */ /* 0x040fe2000bfc6270 */
[----:B------:R-:W-:Y:S02]  /*2a90*/  IMAD.SHL.U32 R23, R22, 0x8, RZ ;  /* 0x0000000816177824 */ /* 0x000fe400078e00ff */
[----:B------:R-:W-:-:S04]  /*2aa0*/  @!P5 IMAD.WIDE.U32 R20, R20, 0x30, R24 ;  /* 0x000000301414d825 */ /* 0x000fc800078e0018 */
[----:B------:R-:W-:Y:S01]  /*2ab0*/  @!P5 VIADD R8, R21, UR6 ;  /* 0x000000061508dc36 */ /* 0x000fe20008000000 */
[----:B-1----:R-:W-:Y:S01]  /*2ac0*/  @!P5 LEA R16, P1, R20, R4, 0x1 ;  /* 0x000000041410d211 */ /* 0x002fe200078208ff */
[----:B------:R-:W-:Y:S01]  /*2ad0*/  IMAD.SHL.U32 R4, R0, 0x40, RZ ;  /* 0x0000004000047824 */ /* 0x000fe200078e00ff */
[----:B------:R-:W-:Y:S02]  /*2ae0*/  @!UP0 UIMAD UR6, UR9, 0x60, URZ ;  /* 0x00000060090688a4 */ /* 0x000fe4000f8e023f */
[----:B------:R-:W-:Y:S01]  /*2af0*/  @!P5 LEA.HI.X R17, R20, R5, R8, 0x1, P1 ;  /* 0x000000051411d211 */ /* 0x000fe200008f0c08 */
[----:B------:R-:W-:Y:S01]  /*2b00*/  UISETP.GT.AND UP0, UPT, UR23, UR15, UPT ;  /* 0x0000000f1700728c */ /* 0x000fe2000bf04270 */
[----:B------:R-:W-:Y:S02]  /*2b10*/  SHF.R.S32.HI R5, RZ, 0x1f, R10 ;  /* 0x0000001fff057819 */ /* 0x000fe4000001140a */
[----:B------:R-:W-:Y:S01]  /*2b20*/  LOP3.LUT R4, R4, 0x1c0, RZ, 0xc0, !PT ;  /* 0x000001c004047812 */ /* 0x000fe200078ec0ff */
[----:B------:R-:W-:Y:S01]  /*2b30*/  @!P5 LDGSTS.E.BYPASS.LTC128B.128 [R15+0x9800], desc[UR18][R16.64] ;  /* 0x09800000100fdfae */ /* 0x000fe2000b901d52 */
[----:B------:R-:W-:-:S02]  /*2b40*/  LEA.HI R8, R5, R10, RZ, 0x3 ;  /* 0x0000000a05087211 */ /* 0x000fc400078f18ff */
[----:B------:R-:W-:Y:S01]  /*2b50*/  LEA R236, P1, R170, UR10, 0x1 ;  /* 0x0000000aaaec7c11 */ /* 0x000fe2000f8208ff */
[----:B------:R-:W-:Y:S01]  /*2b60*/  @!P5 LDGSTS.E.BYPASS.LTC128B.128 [R15+0xb800], desc[UR18][R16.64+0x80] ;  /* 0x0b800080100fdfae */ /* 0x000fe2000b901d52 */
[----:B------:R-:W-:Y:S02]  /*2b70*/  LOP3.LUT R5, R8, 0xfffffff8, RZ, 0xc0, !PT ;  /* 0xfffffff808057812 */ /* 0x000fe400078ec0ff */
[----:B------:R-:W-:Y:S01]  /*2b80*/  LEA.HI.X R235, R170, UR11, R168, 0x1, P1 ;  /* 0x0000000baaeb7c11 */ /* 0x000fe200088f0ca8 */
[----:B------:R-:W-:Y:S01]  /*2b90*/  @!P5 LDGSTS.E.BYPASS.LTC128B.128 [R15+0xd800], desc[UR18][R16.64+0x100] ;  /* 0x0d800100100fdfae */ /* 0x000fe2000b901d52 */
[----:B--2---:R-:W-:Y:S01]  /*2ba0*/  LOP3.LUT R7, R4, 0x8, R23, 0xf8, !PT ;  /* 0x0000000804077812 */ /* 0x004fe200078ef817 */
[----:B------:R-:W-:Y:S01]  /*2bb0*/  IMAD.IADD R5, R10, 0x1, -R5 ;  /* 0x000000010a057824 */ /* 0x000fe200078e0a05 */
[----:B------:R-:W-:Y:S01]  /*2bc0*/  SHF.R.U32.HI R4, RZ, 0x3, R4 ;  /* 0x00000003ff047819 */ /* 0x000fe20000011604 */
[----:B------:R1:W-:Y:S01]  /*2bd0*/  @!P5 LDGSTS.E.BYPASS.LTC128B.128 [R15+0xf800], desc[UR18][R16.64+0x180] ;  /* 0x0f800180100fdfae */ /* 0x0003e2000b901d52 */
[----:B------:R-:W-:Y:S01]  /*2be0*/  IMAD.SHL.U32 R11, R12, 0x8, RZ ;  /* 0x000000080c0b7824 */ /* 0x000fe200078e00ff */
[----:B------:R-:W-:Y:S01]  /*2bf0*/  SHF.L.U32 R85, R8, 0x6, RZ ;  /* 0x0000000608557819 */ /* 0x000fe200000006ff */
[----:B------:R-:W-:Y:S01]  /*2c00*/  IMAD.U32 R10, RZ, RZ, UR9 ;  /* 0x00000009ff0a7e24 */ /* 0x000fe2000f8e00ff */
[----:B------:R-:W0:Y:S01]  /*2c10*/  LDGDEPBAR ;  /* 0x00000000000079af */ /* 0x000e220000000000 */
[----:B------:R-:W-:Y:S01]  /*2c20*/  LOP3.LUT R233, R7, R4, RZ, 0x3c, !PT ;  /* 0x0000000407e97212 */ /* 0x000fe200078e3cff */
[----:B------:R-:W-:Y:S01]  /*2c30*/  IMAD.SHL.U32 R4, R5, 0x40, RZ ;  /* 0x0000004005047824 */ /* 0x000fe200078e00ff */
[----:B------:R-:W-:Y:S01]  /*2c40*/  LOP3.LUT R85, R85, 0xfffffe00, RZ, 0xc0, !PT ;  /* 0xfffffe0055557812 */ /* 0x000fe200078ec0ff */
[----:B------:R-:W-:-:S02]  /*2c50*/  IMAD.U32 R6, RZ, RZ, UR8 ;  /* 0x00000008ff067e24 */ /* 0x000fc4000f8e00ff */
[----:B------:R-:W-:Y:S01]  /*2c60*/  IMAD R233, R12, 0x200, R233 ;  /* 0x000002000ce97824 */ /* 0x000fe200078e02e9 */
[----:B------:R-:W-:Y:S01]  /*2c70*/  @!P3 LEA R12, P1, R13, R236, 0x6 ;  /* 0x000000ec0d0cb211 */ /* 0x000fe200078230ff */
[----:B------:R-:W-:Y:S01]  /*2c80*/  @!P2 IMAD.MOV.U32 R234, RZ, RZ, R236 ;  /* 0x000000ffffeaa224 */ /* 0x000fe200078e00ec */
[----:B------:R-:W-:Y:S01]  /*2c90*/  LOP3.LUT R4, R4, 0x1c0, RZ, 0xc0, !PT ;  /* 0x000001c004047812 */ /* 0x000fe200078ec0ff */
[--C-:B------:R-:W-:Y:S01]  /*2ca0*/  @!P6 IMAD.MOV.U32 R237, RZ, RZ, R235.reuse ;  /* 0x000000ffffede224 */ /* 0x100fe200078e00eb */
[----:B------:R-:W-:Y:S01]  /*2cb0*/  @!P3 LEA.HI.X R13, R9, R235, R10, 0x6, P1 ;  /* 0x000000eb090db211 */ /* 0x000fe200008f340a */
[----:B------:R-:W-:Y:S01]  /*2cc0*/  @!P2 IMAD.WIDE.U32 R6, R6, 0x60, R234 ;  /* 0x000000600606a825 */ /* 0x000fe200078e00ea */
[----:B------:R-:W-:Y:S02]  /*2cd0*/  @!P4 IADD3 R14, P1, R236, UR26, RZ ;  /* 0x0000001aec0ecc10 */ /* 0x000fe4000ff3e0ff */
[----:B------:R-:W-:Y:S01]  /*2ce0*/  LOP3.LUT R11, R4, 0x8, R11, 0xf8, !PT ;  /* 0x00000008040b7812 */ /* 0x000fe200078ef80b */
[----:B------:R-:W-:Y:S01]  /*2cf0*/  IMAD.U32 R10, RZ, RZ, UR7 ;  /* 0x00000007ff0a7e24 */ /* 0x000fe2000f8e00ff */
[----:B------:R-:W-:Y:S01]  /*2d00*/  SHF.R.U32.HI R4, RZ, 0x3, R4 ;  /* 0x00000003ff047819 */ /* 0x000fe20000011604 */
[----:B------:R-:W-:Y:S01]  /*2d10*/  @!P2 IMAD.MOV.U32 R8, RZ, RZ, R6 ;  /* 0x000000ffff08a224 */ /* 0x000fe200078e0006 */
[----:B------:R-:W-:Y:S01]  /*2d20*/  SHF.R.S32.HI R6, RZ, 0x5, R84 ;  /* 0x00000005ff067819 */ /* 0x000fe20000011454 */
[----:B------:R-:W-:Y:S01]  /*2d30*/  @!P2 VIADD R9, R7, UR6 ;  /* 0x000000060709ac36 */ /* 0x000fe20008000000 */
[----:B------:R-:W-:Y:S01]  /*2d40*/  LOP3.LUT R4, R11, R4, RZ, 0x3c, !PT ;  /* 0x000000040b047212 */ /* 0x000fe200078e3cff */
[----:B------:R-:W-:Y:S01]  /*2d50*/  @!UP0 ULDC.64 UR6, c[0x0][0x218] ;  /* 0x0000860000068ab9 */ /* 0x000fe20000000a00 */
[----:B-1----:R-:W-:Y:S01]  /*2d60*/  @!P4 IADD3.X R15, R235, UR27, R10, P1, !PT ;  /* 0x0000001beb0fcc10 */ /* 0x002fe20008ffe40a */
[----:B------:R-:W-:-:S04]  /*2d70*/  DEPBAR.LE SB0, 0x0 ;  /* 0x000080000000791a */ /* 0x000fc80000000000 */
[----:B------:R-:W-:Y:S01]  /*2d80*/  BAR.SYNC.DEFER_BLOCKING 0x0 ;  /* 0x0000000000007b1d */ /* 0x000fe20000010000 */
[----:B------:R-:W-:Y:S01]  /*2d90*/  IMAD R7, R6, 0x400, R85 ;  /* 0x0000040006077824 */ /* 0x000fe200078e0255 */
[----:B------:R-:W-:Y:S02]  /*2da0*/  LEA R233, R233, UR4, 0x1 ;  /* 0x00000004e9e97c11 */ /* 0x000fe4000f8e08ff */
[----:B------:R-:W-:Y:S01]  /*2db0*/  LOP3.LUT R84, R84, 0xffffffe0, RZ, 0xc0, !PT ;  /* 0xffffffe054547812 */ /* 0x000fe200078ec0ff */
[----:B------:R-:W-:Y:S02]  /*2dc0*/  IMAD.IADD R234, R4, 0x1, R7 ;  /* 0x0000000104ea7824 */ /* 0x000fe400078e0207 */
[----:B------:R-:W-:Y:S02]  /*2dd0*/  IMAD.MOV.U32 R7, RZ, RZ, 0x10 ;  /* 0x00000010ff077424 */ /* 0x000fe400078e00ff */
[----:B------:R-:W-:Y:S01]  /*2de0*/  VIADD R231, R233, 0x8020 ;  /* 0x00008020e9e77836 */ /* 0x000fe20000000000 */
[----:B------:R-:W-:Y:S01]  /*2df0*/  LEA R234, R234, UR4, 0x1 ;  /* 0x00000004eaea7c11 */ /* 0x000fe2000f8e08ff */
[----:B------:R-:W-:Y:S01]  /*2e00*/  IMAD.IADD R84, R3, 0x1, -R84 ;  /* 0x0000000103547824 */ /* 0x000fe200078e0a54 */
        /* <DEDUP_REMOVED lines=48> */
[----:B------:R-:W3:Y:S01]  /*3110*/  LDSM.16.M88.4 R36, [R233+0x8000] ;  /* 0x00800000e924783b */ /* 0x000ee20000000200 */
[----:B------:R-:W-:Y:S02]  /*3120*/  SEL R5, R5, 0xffffffe0, !P2 ;  /* 0xffffffe005057807 */ /* 0x000fe40005000000 */
[----:B------:R-:W-:Y:S01]  /*3130*/  R2P PR, R0, 0x6 ;  /* 0x0000000600007804 */ /* 0x000fe20000000000 */
[----:B------:R-:W4:Y:S01]  /*3140*/  LDSM.16.M88.4 R28, [R233+0x8800] ;  /* 0x00880000e91c783b */ /* 0x000f220000000200 */
[----:B------:R-:W-:Y:S02]  /*3150*/  VIADD R0, R233, 0x8000 ;  /* 0x00008000e9007836 */ /* 0x000fe40000000000 */
[--C-:B------:R-:W-:Y:S01]  /*3160*/  IMAD R232, R7, 0x2, R234.reuse ;  /* 0x0000000207e87824 */ /* 0x100fe200078e02ea */
[----:B------:R-:W5:Y:S01]  /*3170*/  LDSM.16.M88.4 R20, [R233+0x9000] ;  /* 0x00900000e914783b */ /* 0x000f620000000200 */
[----:B------:R-:W-:-:S02]  /*3180*/  IMAD R230, R5, 0x2, R234 ;  /* 0x0000000205e67824 */ /* 0x000fc400078e02ea */
[----:B------:R-:W-:Y:S01]  /*3190*/  IMAD R229, R5, 0x2, R232 ;  /* 0x0000000205e57824 */ /* 0x000fe200078e02e8 */
[----:B------:R-:W5:Y:S04]  /*31a0*/  LDSM.16.M88.4 R56, [R233+0x9800] ;  /* 0x00980000e938783b */ /* 0x000f680000000200 */
[----:B------:R-:W-:Y:S01]  /*31b0*/  @P1 VIADD R231, R0, 0xffffffe0 ;  /* 0xffffffe000e71836 */ /* 0x000fe20000000000 */
[----:B------:R-:W-:Y:S01]  /*31c0*/  LDSM.16.M88.4 R44, [R232] ;  /* 0x00000000e82c783b */ /* 0x000fe20000000200 */
[----:B------:R-:W-:Y:S01]  /*31d0*/  IMAD.MOV.U32 R0, RZ, RZ, 0x40 ;  /* 0x00000040ff007424 */ /* 0x000fe200078e00ff */
[----:B------:R-:W-:Y:S01]  /*31e0*/  PLOP3.LUT P1, PT, PT, PT, UP0, 0x80, 0x0 ;  /* 0x000000000000781c */ /* 0x000fe20003f2f008 */
[C---:B------:R-:W-:Y:S01]  /*31f0*/  VIADD R223, R231.reuse, 0x800 ;  /* 0x00000800e7df7836 */ /* 0x040fe20000000000 */
[----:B-1----:R-:W1:Y:S01]  /*3200*/  LDSM.16.M88.4 R12, [R231] ;  /* 0x00000000e70c783b */ /* 0x002e620000000200 */
[C---:B------:R-:W-:Y:S01]  /*3210*/  VIADD R222, R231.reuse, 0x1000 ;  /* 0x00001000e7de7836 */ /* 0x040fe20000000000 */
[----:B------:R-:W-:Y:S01]  /*3220*/  SEL R0, R0, 0xffffffc0, !P2 ;  /* 0xffffffc000007807 */ /* 0x000fe20005000000 */
[C---:B------:R-:W-:Y:S01]  /*3230*/  VIADD R221, R231.reuse, 0x1800 ;  /* 0x00001800e7dd7836 */ /* 0x040fe20000000000 */
[----:B------:R-:W1:Y:S01]  /*3240*/  LDSM.16.M88.4 R48, [R231+0x800] ;  /* 0x00080000e730783b */ /* 0x000e620000000200 */
[----:B------:R-:W-:-:S02]  /*3250*/  VIADD R219, R231, 0x2000 ;  /* 0x00002000e7db7836 */ /* 0x000fc40000000000 */
[----:B------:R-:W-:Y:S01]  /*3260*/  IMAD.IADD R227, R233, 0x1, R0 ;  /* 0x00000001e9e37824 */ /* 0x000fe200078e0200 */
[----:B--2---:R-:W2:Y:S01]  /*3270*/  LDSM.16.M88.4 R8, [R231+0x1000] ;  /* 0x00100000e708783b */ /* 0x004ea20000000200 */
[----:B------:R-:W-:Y:S01]  /*3280*/  IMAD.IADD R220, R0, 0x1, R231 ;  /* 0x0000000100dc7824 */ /* 0x000fe200078e02e7 */
[----:B------:R-:W-:Y:S01]  /*3290*/  LEA R0, R6, UR21, 0x4 ;  /* 0x0000001506007c11 */ /* 0x000fe2000f8e20ff */
[----:B------:R-:W-:Y:S01]  /*32a0*/  VIADD R218, R231, 0x2800 ;  /* 0x00002800e7da7836 */ /* 0x000fe20000000000 */
[----:B------:R-:W2:Y:S01]  /*32b0*/  LDSM.16.M88.4 R72, [R231+0x1800] ;  /* 0x00180000e748783b */ /* 0x000ea20000000200 */
[----:B------:R-:W-:Y:S01]  /*32c0*/  @!P1 LEA R242, P2, R165, UR6, 0x1 ;  /* 0x00000006a5f29c11 */ /* 0x000fe2000f8408ff */
[----:B------:R-:W-:Y:S02]  /*32d0*/  VIADD R217, R231, 0x3000 ;  /* 0x00003000e7d97836 */ /* 0x000fe40000000000 */
[----:B------:R-:W-:Y:S01]  /*32e0*/  LDSM.16.M88.4 R64, [R230] ;  /* 0x00000000e640783b */ /* 0x000fe20000000200 */
[----:B------:R-:W-:Y:S01]  /*32f0*/  @!P1 LEA.HI.X R243, R165, UR7, R2, 0x1, P2 ;  /* 0x00000007a5f39c11 */ /* 0x000fe200090f0c02 */
[C---:B------:R-:W-:Y:S01]  /*3300*/  VIADD R216, R231.reuse, 0x3800 ;  /* 0x00003800e7d87836 */ /* 0x040fe20000000000 */
[----:B---3--:R-:W-:Y:S01]  /*3310*/  HMMA.16816.F32.BF16 R40, R52, R36, RZ ;  /* 0x000000243428723c */ /* 0x008fe200000418ff */
[----:B------:R-:W3:Y:S01]  /*3320*/  LDSM.16.M88.4 R16, [R227+0x8000] ;  /* 0x00800000e310783b */ /* 0x000ee20000000200 */
[----:B------:R-:W-:-:S02]  /*3330*/  VIADD R215, R231, 0x4000 ;  /* 0x00004000e7d77836 */ /* 0x000fc40000000000 */
[C---:B------:R-:W-:Y:S01]  /*3340*/  VIADD R214, R231.reuse, 0x4800 ;  /* 0x00004800e7d67836 */ /* 0x040fe20000000000 */
[----:B------:R-:W-:Y:S01]  /*3350*/  LDSM.16.M88.4 R60, [R227+0x9800] ;  /* 0x00980000e33c783b */ /* 0x000fe20000000200 */
[C---:B------:R-:W-:Y:S01]  /*3360*/  HMMA.16816.F32.BF16 R36, R52.reuse, R38, RZ ;  /* 0x000000263424723c */ /* 0x040fe200000418ff */
[C---:B------:R-:W-:Y:S02]  /*3370*/  VIADD R213, R231.reuse, 0x5000 ;  /* 0x00005000e7d57836 */ /* 0x040fe40000000000 */
[----:B------:R-:W-:Y:S01]  /*3380*/  LDSM.16.M88.4 R76, [R231+0x5800] ;  /* 0x00580000e74c783b */ /* 0x000fe20000000200 */
[C---:B------:R-:W-:Y:S02]  /*3390*/  VIADD R212, R231.reuse, 0x5800 ;  /* 0x00005800e7d47836 */ /* 0x040fe40000000000 */
[----:B----4-:R-:W-:Y:S01]  /*33a0*/  HMMA.16816.F32.BF16 R32, R52, R28, RZ ;  /* 0x0000001c3420723c */ /* 0x010fe200000418ff */
[----:B------:R-:W-:Y:S01]  /*33b0*/  LDSM.16.M88.4 R80, [R231+0x7000] ;  /* 0x00700000e750783b */ /* 0x000fe20000000200 */
[----:B------:R-:W-:-:S02]  /*33c0*/  VIADD R211, R231, 0x6000 ;  /* 0x00006000e7d37836 */ /* 0x000fc40000000000 */
[C---:B------:R-:W-:Y:S01]  /*33d0*/  VIADD R210, R231.reuse, 0x6800 ;  /* 0x00006800e7d27836 */ /* 0x040fe20000000000 */
[----:B------:R-:W0:Y:S01]  /*33e0*/  LDGDEPBAR ;  /* 0x00000000000079af */ /* 0x000e220000000000 */
[----:B-----5:R-:W-:Y:S01]  /*33f0*/  HMMA.16816.F32.BF16 R24, R52, R20, RZ ;  /* 0x000000143418723c */ /* 0x020fe200000418ff */
[C---:B------:R-:W-:Y:S02]  /*3400*/  VIADD R209, R231.reuse, 0x7000 ;  /* 0x00007000e7d17836 */ /* 0x040fe40000000000 */
[----:B------:R-:W-:-:S03]  /*3410*/  VIADD R208, R231, 0x7800 ;  /* 0x00007800e7d07836 */ /* 0x000fc60000000000 */
[C---:B------:R-:W-:Y:S06]  /*3420*/  HMMA.16816.F32.BF16 R28, R52.reuse, R30, RZ ;  /* 0x0000001e341c723c */ /* 0x040fec00000418ff */
[C---:B------:R-:W-:Y:S06]  /*3430*/  HMMA.16816.F32.BF16 R20, R52.reuse, R22, RZ ;  /* 0x000000163414723c */ /* 0x040fec00000418ff */
[C---:B------:R-:W-:Y:S06]  /*3440*/  HMMA.16816.F32.BF16 R68, R52.reuse, R56, RZ ;  /* 0x000000383444723c */ /* 0x040fec00000418ff */
[----:B------:R-:W-:Y:S01]  /*3450*/  HMMA.16816.F32.BF16 R52, R52, R58, RZ ;  /* 0x0000003a3434723c */ /* 0x000fe200000418ff */
        /* <DEDUP_REMOVED lines=8> */
[C---:B------:R-:W-:Y:S01]  /*34e0*/  HMMA.16816.F32.BF16 R20, R44.reuse, R10, R20 ;  /* 0x0000000a2c14723c */ /* 0x040fe20000041814 */
[----:B------:R-:W2:Y:S05]  /*34f0*/  LDSM.16.M88.4 R8, [R220] ;  /* 0x00000000dc08783b */ /* 0x000eaa0000000200 */
[C---:B------:R-:W-:Y:S06]  /*3500*/  HMMA.16816.F32.BF16 R68, R44.reuse, R72, R68 ;  /* 0x000000482c44723c */ /* 0x040fec0000041844 */
[----:B------:R-:W-:Y:S01]  /*3510*/  HMMA.16816.F32.BF16 R52, R44, R74, R52 ;  /* 0x0000004a2c34723c */ /* 0x000fe20000041834 */
[----:B------:R-:W5:Y:S04]  /*3520*/  LDSM.16.M88.4 R44, [R220+0x800] ;  /* 0x00080000dc2c783b */ /* 0x000f680000000200 */
        /* <DEDUP_REMOVED lines=17> */
[C---:B-----5:R-:W-:Y:S06]  /*3640*/  HMMA.16816.F32.BF16 R32, R48.reuse, R44, R32 ;  /* 0x0000002c3020723c */ /* 0x060fec0000041820 */
[C---:B------:R-:W-:Y:S01]  /*3650*/  HMMA.16816.F32.BF16 R28, R48.reuse, R46, R28 ;  /* 0x0000002e301c723c */ /* 0x040fe2000004181c */
[----:B------:R-:W-:Y:S05]  /*3660*/  LDSM.16.M88.4 R44, [R232+0x2000] ;  /* 0x00200000e82c783b */ /* 0x000fea0000000200 */
[C---:B---3--:R-:W-:Y:S06]  /*3670*/  HMMA.16816.F32.BF16 R24, R48.reuse, R16, R24 ;  /* 0x000000103018723c */ /* 0x048fec0000041818 */
[C---:B------:R-:W-:Y:S01]  /*3680*/  HMMA.16816.F32.BF16 R20, R48.reuse, R18, R20 ;  /* 0x000000123014723c */ /* 0x040fe20000041814 */
[----:B------:R-:W3:Y:S05]  /*3690*/  LDSM.16.M88.4 R16, [R231+0x2000] ;  /* 0x00200000e710783b */ /* 0x000eea0000000200 */
[C---:B------:R-:W-:Y:S06]  /*36a0*/  HMMA.16816.F32.BF16 R68, R48.reuse, R72, R68 ;  /* 0x000000483044723c */ /* 0x040fec0000041844 */
[----:B------:R-:W-:Y:S01]  /*36b0*/  HMMA.16816.F32.BF16 R64, R48, R74, R64 ;  /* 0x0000004a3040723c */ /* 0x000fe20000041840 */
[----:B------:R-:W5:Y:S04]  /*36c0*/  LDSM.16.M88.4 R48, [R231+0x2800] ;  /* 0x00280000e730783b */ /* 0x000f680000000200 */
[----:B------:R-:W-:Y:S01]  /*36d0*/  LDSM.16.M88.4 R72, [R231+0x3800] ;  /* 0x00380000e748783b */ /* 0x000fe20000000200 */
        /* <DEDUP_REMOVED lines=24> */
[----:B------:R-:W5:Y:S04]  /*3860*/  LDSM.16.M88.4 R44, [R220+0x2800] ;  /* 0x00280000dc2c783b */ /* 0x000f680000000200 */
        /* <DEDUP_REMOVED lines=39> */
[----:B------:R-:W-:Y:S01]  /*3ae0*/  LDSM.16.M88.4 R48, [R220+0x4000] ;  /* 0x00400000dc30783b */ /* 0x000fe20000000200 */
[C---:B--2---:R-:W-:Y:S06]  /*3af0*/  HMMA.16816.F32.BF16 R40, R44.reuse, R8, R40 ;  /* 0x000000082c28723c */ /* 0x044fec0000041828 */
[C---:B------:R-:W-:Y:S01]  /*3b00*/  HMMA.16816.F32.BF16 R36, R44.reuse, R10, R36 ;  /* 0x0000000a2c24723c */ /* 0x040fe20000041824 */
[----:B------:R-:W2:Y:S05]  /*3b10*/  LDSM.16.M88.4 R8, [R227+0xd000] ;  /* 0x00d00000e308783b */ /* 0x000eaa0000000200 */
[C---:B-----5:R-:W-:Y:S06]  /*3b20*/  HMMA.16816.F32.BF16 R32, R44.reuse, R12, R32 ;  /* 0x0000000c2c20723c */ /* 0x060fec0000041820 */
[C---:B------:R-:W-:Y:S01]  /*3b30*/  HMMA.16816.F32.BF16 R28, R44.reuse, R14, R28 ;  /* 0x0000000e2c1c723c */ /* 0x040fe2000004181c */
[----:B------:R-:W5:Y:S05]  /*3b40*/  LDSM.16.M88.4 R12, [R229+0x4000] ;  /* 0x00400000e50c783b */ /* 0x000f6a0000000200 */
[C---:B---3--:R-:W-:Y:S06]  /*3b50*/  HMMA.16816.F32.BF16 R24, R44.reuse, R60, R24 ;  /* 0x0000003c2c18723c */ /* 0x048fec0000041818 */
[C---:B------:R-:W-:Y:S01]  /*3b60*/  HMMA.16816.F32.BF16 R20, R44.reuse, R62, R20 ;  /* 0x0000003e2c14723c */ /* 0x040fe20000041814 */
[----:B------:R-:W3:Y:S05]  /*3b70*/  LDSM.16.M88.4 R60, [R220+0x4800] ;  /* 0x00480000dc3c783b */ /* 0x000eea0000000200 */
[C---:B------:R-:W-:Y:S06]  /*3b80*/  HMMA.16816.F32.BF16 R68, R44.reuse, R76, R68 ;  /* 0x0000004c2c44723c */ /* 0x040fec0000041844 */
[----:B------:R-:W-:Y:S01]  /*3b90*/  HMMA.16816.F32.BF16 R64, R44, R78, R64 ;  /* 0x0000004e2c40723c */ /* 0x000fe20000041840 */
[----:B------:R-:W-:Y:S04]  /*3ba0*/  LDSM.16.M88.4 R44, [R220+0x5000] ;  /* 0x00500000dc2c783b */ /* 0x000fe80000000200 */
[----:B------:R-:W-:Y:S01]  /*3bb0*/  LDSM.16.M88.4 R76, [R232+0x6000] ;  /* 0x00600000e84c783b */ /* 0x000fe20000000200 */
[C---:B----4-:R-:W-:Y:S06]  /*3bc0*/  HMMA.16816.F32.BF16 R40, R52.reuse, R56, R40 ;  /* 0x000000383428723c */ /* 0x050fec0000041828 */
[C---:B------:R-:W-:Y:S01]  /*3bd0*/  HMMA.16816.F32.BF16 R36, R52.reuse, R58, R36 ;  /* 0x0000003a3424723c */ /* 0x040fe20000041824 */
[----:B------:R-:W-:Y:S05]  /*3be0*/  LDSM.16.M88.4 R56, [R220+0x5800] ;  /* 0x00580000dc38783b */ /* 0x000fea0000000200 */
[C---:B-1----:R-:W-:Y:S06]  /*3bf0*/  HMMA.16816.F32.BF16 R32, R52.reuse, R16, R32 ;  /* 0x000000103420723c */ /* 0x042fec0000041820 */
        /* <DEDUP_REMOVED lines=9> */
[C---:B-----5:R-:W-:Y:S06]  /*3c90*/  HMMA.16816.F32.BF16 R40, R12.reuse, R48, R40 ;  /* 0x000000300c28723c */ /* 0x060fec0000041828 */
[C---:B------:R-:W-:Y:S01]  /*3ca0*/  HMMA.16816.F32.BF16 R36, R12.reuse, R50, R36 ;  /* 0x000000320c24723c */ /* 0x040fe20000041824 */
[----:B------:R-:W4:Y:S05]  /*3cb0*/  LDSM.16.M88.4 R48, [R233+0xf000] ;  /* 0x00f00000e930783b */ /* 0x000f2a0000000200 */
[C---:B---3--:R-:W-:Y:S06]  /*3cc0*/  HMMA.16816.F32.BF16 R32, R12.reuse, R60, R32 ;  /* 0x0000003c0c20723c */ /* 0x048fec0000041820 */
[----:B------:R-:W-:Y:S01]  /*3cd0*/  HMMA.16816.F32.BF16 R28, R12, R62, R28 ;  /* 0x0000003e0c1c723c */ /* 0x000fe2000004181c */
[----:B------:R-:W-:Y:S05]  /*3ce0*/  LDSM.16.M88.4 R60, [R230+0x6000] ;  /* 0x00600000e63c783b */ /* 0x000fea0000000200 */
[C---:B-1----:R-:W-:Y:S06]  /*3cf0*/  HMMA.16816.F32.BF16 R40, R16.reuse, R8, R40 ;  /* 0x000000081028723c */ /* 0x042fec0000041828 */
[----:B------:R-:W-:Y:S01]  /*3d00*/  HMMA.16816.F32.BF16 R36, R16, R10, R36 ;  /* 0x0000000a1024723c */ /* 0x000fe20000041824 */
[----:B------:R-:W1:Y:S05]  /*3d10*/  LDSM.16.M88.4 R8, [R231+0x6800] ;  /* 0x00680000e708783b */ /* 0x000e6a0000000200 */
[C---:B------:R-:W-:Y:S06]  /*3d20*/  HMMA.16816.F32.BF16 R24, R12.reuse, R44, R24 ;  /* 0x0000002c0c18723c */ /* 0x040fec0000041818 */
[C---:B------:R-:W-:Y:S01]  /*3d30*/  HMMA.16816.F32.BF16 R20, R12.reuse, R46, R20 ;  /* 0x0000002e0c14723c */ /* 0x040fe20000041814 */
[----:B------:R-:W3:Y:S05]  /*3d40*/  LDSM.16.M88.4 R44, [R233+0xf800] ;  /* 0x00f80000e92c783b */ /* 0x000eea0000000200 */
        /* <DEDUP_REMOVED lines=8> */
[----:B------:R-:W-:Y:S01]  /*3dd0*/  HMMA.16816.F32.BF16 R20, R16, R50, R20 ;  /* 0x000000321014723c */ /* 0x000fe20000041814 */
[----:B------:R-:W4:Y:S05]  /*3de0*/  LDSM.16.M88.4 R48, [R227+0xf000] ;  /* 0x00f00000e330783b */ /* 0x000f2a0000000200 */
[----:B-1----:R-:W-:Y:S06]  /*3df0*/  HMMA.16816.F32.BF16 R32, R76, R8, R32 ;  /* 0x000000084c20723c */ /* 0x002fec0000041820 */
[C---:B---3--:R-:W-:Y:S06]  /*3e00*/  HMMA.16816.F32.BF16 R68, R16.reuse, R44, R68 ;  /* 0x0000002c1044723c */ /* 0x048fec0000041844 */
[----:B------:R-:W-:Y:S01]  /*3e10*/  HMMA.16816.F32.BF16 R64, R16, R46, R64 ;  /* 0x0000002e1040723c */ /* 0x000fe20000041840 */
[----:B------:R-:W-:Y:S04]  /*3e20*/  LDSM.16.M88.4 R44, [R227+0xf800] ;  /* 0x00f80000e32c783b */ /* 0x000fe80000000200 */
[----:B------:R-:W-:Y:S01]  /*3e30*/  LDSM.16.M88.4 R16, [R220+0x6000] ;  /* 0x00600000dc10783b */ /* 0x000fe20000000200 */
[C---:B-----5:R-:W-:Y:S06]  /*3e40*/  HMMA.16816.F32.BF16 R40, R76.reuse, R12, R40 ;  /* 0x0000000c4c28723c */ /* 0x060fec0000041828 */
[C---:B------:R-:W-:Y:S01]  /*3e50*/  HMMA.16816.F32.BF16 R36, R76.reuse, R14, R36 ;  /* 0x0000000e4c24723c */ /* 0x040fe20000041824 */
[----:B------:R-:W-:Y:S05]  /*3e60*/  LDSM.16.M88.4 R12, [R220+0x6800] ;  /* 0x00680000dc0c783b */ /* 0x000fea0000000200 */
[C---:B------:R-:W-:Y:S01]  /*3e70*/  HMMA.16816.F32.BF16 R28, R76.reuse, R10, R28 ;  /* 0x0000000a4c1c723c */ /* 0x040fe2000004181c */
[----:B------:R-:W1:Y:S05]  /*3e80*/  LDSM.16.M88.4 R8, [R229+0x6000] ;  /* 0x00600000e508783b */ /* 0x000e6a0000000200 */
[C---:B------:R-:W-:Y:S06]  /*3e90*/  HMMA.16816.F32.BF16 R24, R76.reuse, R80, R24 ;  /* 0x000000504c18723c */ /* 0x040fec0000041818 */
[----:B------:R-:W-:Y:S06]  /*3ea0*/  HMMA.16816.F32.BF16 R20, R76, R82, R20 ;  /* 0x000000524c14723c */ /* 0x000fec0000041814 */
[----:B--2---:R-:W-:Y:S06]  /*3eb0*/  HMMA.16816.F32.BF16 R32, R60, R52, R32 ;  /* 0x000000343c20723c */ /* 0x004fec0000041820 */
[C---:B------:R-:W-:Y:S06]  /*3ec0*/  HMMA.16816.F32.BF16 R68, R76.reuse, R72, R68 ;  /* 0x000000484c44723c */ /* 0x040fec0000041844 */
[----:B------:R-:W-:Y:S06]  /*3ed0*/  HMMA.16816.F32.BF16 R64, R76, R74, R64 ;  /* 0x0000004a4c40723c */ /* 0x000fec0000041840 */
[C---:B----4-:R-:W-:Y:S06]  /*3ee0*/  HMMA.16816.F32.BF16 R24, R60.reuse, R48, R24 ;  /* 0x000000303c18723c */ /* 0x050fec0000041818 */
[C---:B------:R-:W-:Y:S06]  /*3ef0*/  HMMA.16816.F32.BF16 R40, R60.reuse, R56, R40 ;  /* 0x000000383c28723c */ /* 0x040fec0000041828 */
[C---:B------:R-:W-:Y:S01]  /*3f00*/  HMMA.16816.F32.BF16 R36, R60.reuse, R58, R36 ;  /* 0x0000003a3c24723c */ /* 0x040fe20000041824 */
[----:B------:R-:W2:Y:S05]  /*3f10*/  LDSM.16.M88.4 R56, [R220+0x7000] ;  /* 0x00700000dc38783b */ /* 0x000eaa0000000200 */
[----:B------:R-:W-:Y:S01]  /*3f20*/  HMMA.16816.F32.BF16 R48, R60, R50, R20 ;  /* 0x000000323c30723c */ /* 0x000fe20000041814 */
[----:B------:R-:W3:Y:S01]  /*3f30*/  LDSM.16.M88.4 R20, [R220+0x7800] ;  /* 0x00780000dc14783b */ /* 0x000ee20000000200 */
[----:B------:R-:W-:-:S04]  /*3f40*/  DEPBAR.LE SB0, 0x0 ;  /* 0x000080000000791a */ /* 0x000fc80000000000 */
[----:B-1----:R-:W-:Y:S06]  /*3f50*/  HMMA.16816.F32.BF16 R32, R8, R12, R32 ;  /* 0x0000000c0820723c */ /* 0x002fec0000041820 */
        /* <DEDUP_REMOVED lines=8> */
[----:B------:R-:W-:Y:S01]  /*3fe0*/  HMMA.16816.F32.BF16 R40, R8, R16, R40 ;  /* 0x000000100828723c */ /* 0x000fe20000041828 */
[----:B------:R-:W-:-:S05]  /*3ff0*/  IADD3 R0, R0, UR16, -R13 ;  /* 0x0000001000007c10 */ /* 0x000fca000fffe80d */
[----:B------:R-:W-:Y:S01]  /*4000*/  VIADD R167, R0, UR20 ;  /* 0x0000001400a77c36 */ /* 0x000fe20008000000 */
[----:B------:R-:W-:Y:S01]  /*4010*/  HMMA.16816.F32.BF16 R36, R8, R18, R36 ;  /* 0x000000120824723c */ /* 0x000fe20000041824 */
[----:B------:R-:W-:-:S03]  /*4020*/  LOP3.LUT R0, R4, R85, RZ, 0xfc, !PT ;  /* 0x0000005504007212 */ /* 0x000fc600078efcff */
[C---:B------:R-:W-:Y:S02]  /*4030*/  VIADDMNMX R166, R167.reuse, 0x8, R166, PT ;  /* 0x00000008a7a67846 */ /* 0x040fe400038001a6 */
[----:B------:R-:W-:Y:S01]  /*4040*/  HMMA.16816.F32.BF16 R28, R8, R14, R28 ;  /* 0x0000000e081c723c */ /* 0x000fe2000004181c */
[----:B------:R-:W-:-:S05]  /*4050*/  VIMNMX R167, R167, UR16, PT ;  /* 0x00000010a7a77c48 */ /* 0x000fca000bfe0100 */
[C---:B--2---:R-:W-:Y:S06]  /*4060*/  HMMA.16816.F32.BF16 R24, R8.reuse, R56, R24 ;  /* 0x000000380818723c */ /* 0x044fec0000041818 */
[C---:B------:R-:W-:Y:S06]  /*4070*/  HMMA.16816.F32.BF16 R48, R8.reuse, R58, R48 ;  /* 0x0000003a0830723c */ /* 0x040fec0000041830 */
[C---:B---3--:R-:W-:Y:S06]  /*4080*/  HMMA.16816.F32.BF16 R68, R8.reuse, R20, R68 ;  /* 0x000000140844723c */ /* 0x048fec0000041844 */
[----:B------:R-:W-:Y:S01]  /*4090*/  HMMA.16816.F32.BF16 R64, R8, R22, R64 ;  /* 0x000000160840723c */ /* 0x000fe20000041840 */
[----:B------:R-:W-:Y:S06]  /*40a0*/  BAR.SYNC.DEFER_BLOCKING 0x0 ;  /* 0x0000000000007b1d */ /* 0x000fec0000010000 */
[----:B------:R-:W-:-:S02]  /*40b0*/  NOP ;  /* 0x0000000000007918 */ /* 0x000fc40000000000 */
[----:B------:R-:W-:-:S15]  /*40c0*/  @!P1 BRA `(.L_x_3671) ;  /* 0x00000004008c9947 */ /* 0x000fde0003800000 */
        /* <DEDUP_REMOVED lines=21> */
[----:B------:R-:W-:Y:S01]  /*4220*/  IMAD R9, R4, R9, R8 ;  /* 0x0000000904097224 */ /* 0x000fe200078e0208 */
[----:B------:R-:W-:Y:S02]  /*4230*/  LOP3.LUT R8, R6, UR24, RZ, 0x3c, !PT ;  /* 0x0000001806087c12 */ /* 0x000fe4000f8e3cff */
[C---:B------:R-:W-:Y:S02]  /*4240*/  ISETP.GT.U32.AND P4, PT, R4.reuse, R11, PT ;  /* 0x0000000b0400720c */ /* 0x040fe40003f84070 */
[----:B------:R-:W-:Y:S02]  /*4250*/  ISETP.GT.U32.AND P2, PT, R4, R9, PT ;  /* 0x000000090400720c */ /* 0x000fe40003f44070 */
[----:B------:R-:W-:-:S09]  /*4260*/  ISETP.GE.AND P3, PT, R8, RZ, PT ;  /* 0x000000ff0800720c */ /* 0x000fd20003f66270 */
[----:B------:R-:W-:Y:S02]  /*4270*/  @!P4 IMAD.IADD R11, R11, 0x1, -R4 ;  /* 0x000000010b0bc824 */ /* 0x000fe400078e0a04 */
[-C--:B------:R-:W-:Y:S01]  /*4280*/  @!P2 IADD3 R9, R9, -R4.reuse, RZ ;  /* 0x800000040909a210 */ /* 0x080fe20007ffe0ff */
[----:B------:R-:W-:Y:S01]  /*4290*/  @!P4 VIADD R13, R13, 0x1 ;  /* 0x000000010d0dc836 */ /* 0x000fe20000000000 */
[----:B------:R-:W-:Y:S02]  /*42a0*/  @!P2 IADD3 R12, R12, 0x1, RZ ;  /* 0x000000010c0ca810 */ /* 0x000fe40007ffe0ff */
[-C--:B------:R-:W-:Y:S02]  /*42b0*/  ISETP.GE.U32.AND P6, PT, R11, R4.reuse, PT ;  /* 0x000000040b00720c */ /* 0x080fe40003fc6070 */
[----:B------:R-:W-:Y:S02]  /*42c0*/  ISETP.GE.U32.AND P5, PT, R9, R4, PT ;  /* 0x000000040900720c */ /* 0x000fe40003fa6070 */
[C---:B------:R-:W-:Y:S01]  /*42d0*/  LOP3.LUT R4, R6.reuse, UR6, RZ, 0x3c, !PT ;  /* 0x0000000606047c12 */ /* 0x040fe2000f8e3cff */
[----:B------:R-:W-:Y:S01]  /*42e0*/  ULDC.64 UR6, c[0x0][0x230] ;  /* 0x00008c0000067ab9 */ /* 0x000fe20000000a00 */
        /* <DEDUP_REMOVED lines=8> */
[----:B------:R-:W-:-:S03]  /*4370*/  SEL R4, R4, R12, !P2 ;  /* 0x0000000c04047207 */ /* 0x000fc60005000000 */
[----:B------:R-:W-:-:S04]  /*4380*/  IMAD.WIDE R14, R9, 0x4, R240 ;  /* 0x00000004090e7825 */ /* 0x000fc800078e02f0 */
[----:B------:R-:W-:Y:S01]  /*4390*/  IMAD.WIDE R12, R4, 0x4, R240 ;  /* 0x00000004040c7825 */ /* 0x000fe200078e02f0 */
[----:B------:R-:W2:Y:S04]  /*43a0*/  LDG.E R11, desc[UR18][R14.64] ;  /* 0x000000120e0b7981 */ /* 0x000ea8000c1e1900 */
[----:B------:R-:W2:Y:S01]  /*43b0*/  LDG.E R8, desc[UR18][R12.64] ;  /* 0x000000120c087981 */ /* 0x000ea2000c1e1900 */
[----:B------:R-:W-:-:S04]  /*43c0*/  IMAD.IADD R9, R9, 0x1, -R4 ;  /* 0x0000000109097824 */ /* 0x000fc800078e0a04 */
[----:B------:R-:W-:-:S05]  /*43d0*/  IMAD R9, R9, R6, -0x40 ;  /* 0xffffffc009097424 */ /* 0x000fca00078e0206 */
[----:B------:R-:W-:-:S05]  /*43e0*/  SHF.R.S32.HI R4, RZ, 0x1f, R9 ;  /* 0x0000001fff047819 */ /* 0x000fca0000011409 */
[----:B------:R-:W-:-:S04]  /*43f0*/  IMAD R4, R4, UR12, RZ ;  /* 0x0000000c04047c24 */ /* 0x000fc8000f8e02ff */
[----:B------:R-:W-:Y:S01]  /*4400*/  IMAD R4, R9, UR13, R4 ;  /* 0x0000000d09047c24 */ /* 0x000fe2000f8e0204 */
        /* <DEDUP_REMOVED lines=10> */
.L_x_3672:
[----:B------:R-:W-:-:S04]  /*44b0*/  ULEA UR6, -UR12, URZ, 0x6 ;  /* 0x0000003f0c067291 */ /* 0x000fc8000f8e313f */
[----:B------:R-:W-:Y:S02]  /*44c0*/  USHF.R.S32.HI UR7, URZ, 0x1f, UR6 ;  /* 0x0000001f3f077899 */ /* 0x000fe40008011406 */
[----:B------:R-:W-:-:S04]  /*44d0*/  MOV R4, UR6 ;  /* 0x0000000600047c02 */ /* 0x000fc80008000f00 */
[----:B------:R-:W-:-:S07]  /*44e0*/  MOV R9, UR7 ;  /* 0x0000000700097c02 */ /* 0x000fce0008000f00 */
.L_x_3673:
        /* <DEDUP_REMOVED lines=33> */
.L_x_3671:
[----:B------:R-:W-:Y:S01]  /*4700*/  IMAD.SHL.U32 R4, R3, 0x2, RZ ;  /* 0x0000000203047824 */ /* 0x000fe200078e00ff */
[----:B------:R-:W-:Y:S01]  /*4710*/  ULDC UR16, c[0x0][0x2ec] ;  /* 0x0000bb0000107ab9 */ /* 0x000fe20000000800 */
[----:B------:R-:W-:Y:S01]  /*4720*/  LEA R228, R0, UR4, 0x1 ;  /* 0x0000000400e47c11 */ /* 0x000fe2000f8e08ff */
[----:B------:R-:W-:Y:S02]  /*4730*/  UISETP.GT.AND UP0, UPT, UR23, UR15, UPT ;  /* 0x0000000f1700728c */ /* 0x000fe4000bf04270 */
[----:B------:R-:W-:Y:S02]  /*4740*/  LOP3.LUT R4, R4, 0x6, RZ, 0xc0, !PT ;  /* 0x0000000604047812 */ /* 0x000fe400078ec0ff */
[--C-:B------:R-:W-:Y:S01]  /*4750*/  IMAD R226, R7, 0x2, R228.reuse ;  /* 0x0000000207e27824 */ /* 0x100fe200078e02e4 */
[----:B------:R-:W-:Y:S01]  /*4760*/  LDSM.16.MT88.4 R100, [R228+0x14000] ;  /* 0x01400000e464783b */ /* 0x000fe20000004200 */
[C---:B------:R-:W-:Y:S02]  /*4770*/  IMAD R225, R5.reuse, 0x2, R228 ;  /* 0x0000000205e17824 */ /* 0x040fe400078e02e4 */
[----:B------:R-:W-:Y:S01]  /*4780*/  VIADD R4, R4, UR24 ;  /* 0x0000001804047c36 */ /* 0x000fe20008000000 */
[----:B------:R-:W-:Y:S01]  /*4790*/  LDSM.16.MT88.4 R44, [R226+0x10000] ;  /* 0x01000000e22c783b */ /* 0x000fe20000004200 */
[----:B------:R-:W-:-:S02]  /*47a0*/  IMAD R224, R5, 0x2, R226 ;  /* 0x0000000205e07824 */ /* 0x000fc400078e02e2 */
[C---:B------:R-:W-:Y:S01]  /*47b0*/  VIADD R6, R4.reuse, 0x1 ;  /* 0x0000000104067836 */ /* 0x040fe20000000000 */
[----:B------:R-:W-:Y:S01]  /*47c0*/  LDSM.16.MT88.4 R52, [R225+0x10000] ;  /* 0x01000000e134783b */ /* 0x000fe20000004200 */
[C---:B------:R-:W-:Y:S02]  /*47d0*/  VIADD R3, R4.reuse, 0x8 ;  /* 0x0000000804037836 */ /* 0x040fe40000000000 */
[----:B-1----:R-:W-:Y:S01]  /*47e0*/  VIADD R8, R4, 0x20 ;  /* 0x0000002004087836 */ /* 0x002fe20000000000 */
[-C--:B------:R-:W-:Y:S01]  /*47f0*/  ISETP.GE.AND P2, PT, R6, R167.reuse, PT ;  /* 0x000000a70600720c */ /* 0x080fe20003f46270 */
[----:B------:R-:W-:Y:S01]  /*4800*/  VIADD R10, R4, 0x30 ;  /* 0x00000030040a7836 */ /* 0x000fe20000000000 */
[-C--:B------:R-:W-:Y:S01]  /*4810*/  ISETP.GE.AND P5, PT, R6, R166.reuse, PT ;  /* 0x000000a60600720c */ /* 0x080fe20003fa6270 */
[C---:B------:R-:W-:Y:S01]  /*4820*/  VIADD R6, R4.reuse, 0x9 ;  /* 0x0000000904067836 */ /* 0x040fe20000000000 */
[CC--:B------:R-:W-:Y:S01]  /*4830*/  ISETP.GE.AND P1, PT, R3.reuse, R167.reuse, PT ;  /* 0x000000a70300720c */ /* 0x0c0fe20003f26270 */
[----:B------:R-:W-:Y:S01]  /*4840*/  LDSM.16.MT88.4 R60, [R224+0x10000] ;  /* 0x01000000e03c783b */ /* 0x000fe20000004200 */
[-C--:B------:R-:W-:Y:S01]  /*4850*/  ISETP.GE.AND P3, PT, R3, R166.reuse, PT ;  /* 0x000000a60300720c */ /* 0x080fe20003f66270 */
[----:B------:R-:W-:Y:S01]  /*4860*/  VIADD R3, R4, 0x10 ;  /* 0x0000001004037836 */ /* 0x000fe20000000000 */
[C---:B------:R-:W-:Y:S01]  /*4870*/  ISETP.GE.AND P6, PT, R6.reuse, R167, PT ;  /* 0x000000a70600720c */ /* 0x040fe20003fc6270 */
        /* <DEDUP_REMOVED lines=8> */
[----:B------:R-:W-:Y:S01]  /*4900*/  ISETP.GE.AND P3, PT, R3, R166, PT ;  /* 0x000000a60300720c */ /* 0x000fe20003f66270 */
[----:B------:R-:W-:Y:S01]  /*4910*/  VIADD R3, R4, 0x18 ;  /* 0x0000001804037836 */ /* 0x000fe20000000000 */
[----:B------:R-:W-:Y:S01]  /*4920*/  FSEL R37, R37, -INF , !P6 ;  /* 0xff80000025257808 */ /* 0x000fe20007000000 */
[----:B------:R-:W-:Y:S01]  /*4930*/  LDSM.16.MT88.4 R108, [R226+0x14000] ;  /* 0x01400000e26c783b */ /* 0x000fe20000004200 */
[----:B------:R-:W-:Y:S02]  /*4940*/  ISETP.GE.AND P6, PT, R6, R167, PT ;  /* 0x000000a70600720c */ /* 0x000fe40003fc6270 */
[----:B------:R-:W-:Y:S01]  /*4950*/  FSEL R15, R32, -INF , !P1 ;  /* 0xff800000200f7808 */ /* 0x000fe20004800000 */
[----:B------:R-:W-:Y:S01]  /*4960*/  LDSM.16.MT88.4 R116, [R225+0x14000] ;  /* 0x01400000e174783b */ /* 0x000fe20000004200 */
[----:B------:R-:W-:-:S02]  /*4970*/  FSEL R9, R34, -INF , !P3 ;  /* 0xff80000022097808 */ /* 0x000fc40005800000 */
[----:B------:R-:W-:Y:S01]  /*4980*/  FSEL R17, R39, -INF , !P4 ;  /* 0xff80000027117808 */ /* 0x000fe20006000000 */
[----:B------:R-:W-:Y:S01]  /*4990*/  LDSM.16.MT88.4 R124, [R224+0x14000] ;  /* 0x01400000e07c783b */ /* 0x000fe20000004200 */
[CC--:B------:R-:W-:Y:S02]  /*49a0*/  ISETP.GE.AND P1, PT, R3.reuse, R167.reuse, PT ;  /* 0x000000a70300720c */ /* 0x0c0fe40003f26270 */
[-C--:B------:R-:W-:Y:S01]  /*49b0*/  ISETP.GE.AND P3, PT, R3, R166.reuse, PT ;  /* 0x000000a60300720c */ /* 0x080fe20003f66270 */
[----:B------:R-:W-:Y:S01]  /*49c0*/  VIADD R3, R4, 0x19 ;  /* 0x0000001904037836 */ /* 0x000fe20000000000 */
[----:B------:R-:W-:Y:S01]  /*49d0*/  ISETP.GE.AND P4, PT, R6, R166, PT ;  /* 0x000000a60600720c */ /* 0x000fe20003f86270 */
[C---:B------:R-:W-:Y:S01]  /*49e0*/  VIADD R6, R4.reuse, 0x21 ;  /* 0x0000002104067836 */ /* 0x040fe20000000000 */
        /* <DEDUP_REMOVED lines=9> */
[----:B------:R-:W-:Y:S02]  /*4a80*/  FSEL R3, R40, -INF , !P6 ;  /* 0xff80000028037808 */ /* 0x000fe40007000000 */
[----:B------:R-:W-:-:S02]  /*4a90*/  FSEL R11, R28, -INF , !P1 ;  /* 0xff8000001c0b7808 */ /* 0x000fc40004800000 */
[----:B------:R-:W-:Y:S02]  /*4aa0*/  FSEL R13, R30, -INF , !P3 ;  /* 0xff8000001e0d7808 */ /* 0x000fe40005800000 */
[C---:B------:R-:W-:Y:S02]  /*4ab0*/  ISETP.GE.AND P1, PT, R8.reuse, R167, PT ;  /* 0x000000a70800720c */ /* 0x040fe40003f26270 */
[----:B------:R-:W-:Y:S02]  /*4ac0*/  ISETP.GE.AND P3, PT, R8, R166, PT ;  /* 0x000000a60800720c */ /* 0x000fe40003f66270 */
[----:B------:R-:W-:Y:S02]  /*4ad0*/  FMNMX.FTZ R8, R3, R41, !PT ;  /* 0x0000002903087209 */ /* 0x000fe40007810000 */
[----:B------:R-:W-:Y:S02]  /*4ae0*/  FSEL R31, R31, -INF , !P4 ;  /* 0xff8000001f1f7808 */ /* 0x000fe40006000000 */
[----:B------:R-:W-:-:S02]  /*4af0*/  FMNMX.FTZ R8, R21, R8, !PT ;  /* 0x0000000815087209 */ /* 0x000fc40007810000 */
[C---:B------:R-:W-:Y:S02]  /*4b00*/  ISETP.GE.AND P4, PT, R4.reuse, R166, PT ;  /* 0x000000a60400720c */ /* 0x040fe40003f86270 */
[----:B------:R-:W-:Y:S01]  /*4b10*/  FMNMX.FTZ R14, R37, R8, !PT ;  /* 0x00000008250e7209 */ /* 0x000fe20007810000 */
[----:B------:R-:W-:Y:S01]  /*4b20*/  VIADD R8, R4, 0x31 ;  /* 0x0000003104087836 */ /* 0x000fe20000000000 */
[----:B------:R-:W-:Y:S02]  /*4b30*/  FSEL R43, R43, -INF , !P5 ;  /* 0xff8000002b2b7808 */ /* 0x000fe40006800000 */
[----:B------:R-:W-:Y:S02]  /*4b40*/  FMNMX.FTZ R14, R15, R14, !PT ;  /* 0x0000000e0f0e7209 */ /* 0x000fe40007810000 */
[----:B------:R-:W-:Y:S02]  /*4b50*/  FSEL R23, R42, -INF , !P4 ;  /* 0xff8000002a177808 */ /* 0x000fe40006000000 */
[----:B------:R-:W-:-:S02]  /*4b60*/  FMNMX.FTZ R14, R33, R14, !PT ;  /* 0x0000000e210e7209 */ /* 0x000fc40007810000 */
[----:B------:R-:W-:Y:S02]  /*4b70*/  FMNMX.FTZ R12, R23, R43, !PT ;  /* 0x0000002b170c7209 */ /* 0x000fe40007810000 */
[----:B------:R-:W-:Y:S02]  /*4b80*/  FSEL R29, R29, -INF , !P2 ;  /* 0xff8000001d1d7808 */ /* 0x000fe40005000000 */
[C---:B------:R-:W-:Y:S02]  /*4b90*/  ISETP.GE.AND P6, PT, R6.reuse, R167, PT ;  /* 0x000000a70600720c */ /* 0x040fe40003fc6270 */
[----:B------:R-:W-:Y:S01]  /*4ba0*/  ISETP.GE.AND P2, PT, R6, R166, PT ;  /* 0x000000a60600720c */ /* 0x000fe20003f46270 */
[----:B------:R-:W-:Y:S01]  /*4bb0*/  VIADD R6, R4, 0x28 ;  /* 0x0000002804067836 */ /* 0x000fe20000000000 */
[----:B------:R-:W-:Y:S02]  /*4bc0*/  FMNMX.FTZ R14, R11, R14, !PT ;  /* 0x0000000e0b0e7209 */ /* 0x000fe40007810000 */
[----:B------:R-:W-:-:S02]  /*4bd0*/  FMNMX.FTZ R12, R19, R12, !PT ;  /* 0x0000000c130c7209 */ /* 0x000fc40007810000 */
[----:B------:R-:W-:Y:S02]  /*4be0*/  FSEL R251, R24, -INF , !P1 ;  /* 0xff80000018fb7808 */ /* 0x000fe40004800000 */
[----:B------:R-:W-:Y:S02]  /*4bf0*/  FMNMX.FTZ R14, R29, R14, !PT ;  /* 0x0000000e1d0e7209 */ /* 0x000fe40007810000 */
[----:B------:R-:W-:Y:S02]  /*4c00*/  FMNMX.FTZ R12, R17, R12, !PT ;  /* 0x0000000c110c7209 */ /* 0x000fe40007810000 */
[C---:B------:R-:W-:Y:S02]  /*4c10*/  ISETP.GE.AND P5, PT, R6.reuse, R167, PT ;  /* 0x000000a70600720c */ /* 0x040fe40003fa6270 */
[----:B------:R-:W-:Y:S01]  /*4c20*/  ISETP.GE.AND P1, PT, R6, R166, PT ;  /* 0x000000a60600720c */ /* 0x000fe20003f26270 */
[----:B------:R-:W-:Y:S01]  /*4c30*/  VIADD R6, R4, 0x29 ;  /* 0x0000002904067836 */ /* 0x000fe20000000000 */
        /* <DEDUP_REMOVED lines=9> */
[----:B------:R-:W-:Y:S02]  /*4cd0*/  ISETP.GE.AND P2, PT, R10, R167, PT ;  /* 0x000000a70a00720c */ /* 0x000fe40003f46270 */
[----:B------:R-:W-:Y:S02]  /*4ce0*/  FSEL R189, R49, -INF , !P3 ;  /* 0xff80000031bd7808 */ /* 0x000fe40005800000 */
[----:B------:R-:W-:Y:S02]  /*4cf0*/  FMNMX.FTZ R14, R249, R14, !PT ;  /* 0x0000000ef90e7209 */ /* 0x000fe40007810000 */
[----:B------:R-:W-:-:S02]  /*4d00*/  FMNMX.FTZ R12, R13, R12, !PT ;  /* 0x0000000c0d0c7209 */ /* 0x000fc40007810000 */
[----:B------:R-:W-:Y:S01]  /*4d10*/  ISETP.GE.AND P4, PT, R6, R166, PT ;  /* 0x000000a60600720c */ /* 0x000fe20003f86270 */
[----:B------:R-:W-:Y:S01]  /*4d20*/  VIADD R6, R4, 0x38 ;  /* 0x0000003804067836 */ /* 0x000fe20000000000 */
[-C--:B------:R-:W-:Y:S01]  /*4d30*/  ISETP.GE.AND P3, PT, R8, R167.reuse, PT ;  /* 0x000000a70800720c */ /* 0x080fe20003f66270 */
[----:B------:R-:W-:Y:S01]  /*4d40*/  VIADD R4, R4, 0x39 ;  /* 0x0000003904047836 */ /* 0x000fe20000000000 */
[----:B------:R-:W-:Y:S02]  /*4d50*/  FSEL R237, R68, -INF , !P2 ;  /* 0xff80000044ed7808 */ /* 0x000fe40005000000 */
[----:B------:R-:W-:Y:S02]  /*4d60*/  FMNMX.FTZ R14, R189, R14, !PT ;  /* 0x0000000ebd0e7209 */ /* 0x000fe40007810000 */
[----:B------:R-:W-:Y:S02]  /*4d70*/  FMNMX.FTZ R12, R31, R12, !PT ;  /* 0x0000000c1f0c7209 */ /* 0x000fe40007810000 */
[----:B------:R-:W-:-:S02]  /*4d80*/  ISETP.GE.AND P2, PT, R6, R167, PT ;  /* 0x000000a70600720c */ /* 0x000fc40003f46270 */
[----:B------:R-:W-:Y:S02]  /*4d90*/  FSEL R207, R69, -INF , !P3 ;  /* 0xff80000045cf7808 */ /* 0x000fe40005800000 */
[----:B------:R-:W-:Y:S02]  /*4da0*/  FMNMX.FTZ R14, R237, R14, !PT ;  /* 0x0000000eed0e7209 */ /* 0x000fe40007810000 */
[----:B------:R-:W-:Y:S02]  /*4db0*/  FMNMX.FTZ R12, R247, R12, !PT ;  /* 0x0000000cf70c7209 */ /* 0x000fe40007810000 */
[----:B------:R-:W-:Y:S02]  /*4dc0*/  ISETP.GE.AND P3, PT, R4, R167, PT ;  /* 0x000000a70400720c */ /* 0x000fe40003f66270 */
[----:B------:R-:W-:Y:S02]  /*4dd0*/  FSEL R205, R64, -INF , !P2 ;  /* 0xff80000040cd7808 */ /* 0x000fe40005000000 */
[----:B------:R-:W-:-:S02]  /*4de0*/  FMNMX.FTZ R14, R207, R14, !PT ;  /* 0x0000000ecf0e7209 */ /* 0x000fc40007810000 */
        /* <DEDUP_REMOVED lines=8> */
[----:B------:R-:W-:Y:S02]  /*4e70*/  ISETP.GE.AND P2, PT, R8, R166, PT ;  /* 0x000000a60800720c */ /* 0x000fe40003f46270 */
[----:B------:R-:W-:Y:S01]  /*4e80*/  FSEL R201, R70, -INF , !P1 ;  /* 0xff80000046c97808 */ /* 0x000fe20004800000 */
[----:B------:R-:W1:Y:S01]  /*4e90*/  SHFL.BFLY PT, R25, R10, 0x2, 0x1f ;  /* 0x0c401f000a197f89 */ /* 0x000e6200000e0000 */
[----:B------:R-:W-:Y:S02]  /*4ea0*/  FMNMX.FTZ R12, R193, R12, !PT ;  /* 0x0000000cc10c7209 */ /* 0x000fe40007810000 */
[----:B------:R-:W-:-:S02]  /*4eb0*/  ISETP.GE.AND P1, PT, R6, R166, PT ;  /* 0x000000a60600720c */ /* 0x000fc40003f26270 */
[----:B------:R-:W-:Y:S02]  /*4ec0*/  FSEL R199, R71, -INF , !P2 ;  /* 0xff80000047c77808 */ /* 0x000fe40005000000 */
[----:B------:R-:W-:Y:S01]  /*4ed0*/  FMNMX.FTZ R12, R201, R12, !PT ;  /* 0x0000000cc90c7209 */ /* 0x000fe20007810000 */
[----:B------:R-:W-:Y:S01]  /*4ee0*/  LDSM.16.MT88.4 R68, [R228+0x12000] ;  /* 0x01200000e444783b */ /* 0x000fe20000004200 */
[----:B------:R-:W-:Y:S02]  /*4ef0*/  ISETP.GE.AND P2, PT, R4, R166, PT ;  /* 0x000000a60400720c */ /* 0x000fe40003f46270 */
[----:B------:R-:W-:Y:S02]  /*4f00*/  FSEL R197, R66, -INF , !P1 ;  /* 0xff80000042c57808 */ /* 0x000fe40004800000 */
[----:B------:R-:W-:Y:S02]  /*4f10*/  FMNMX.FTZ R12, R199, R12, !PT ;  /* 0x0000000cc70c7209 */ /* 0x000fe40007810000 */
[----:B------:R-:W-:-:S02]  /*4f20*/  FSEL R195, R67, -INF , !P2 ;  /* 0xff80000043c37808 */ /* 0x000fc40005000000 */
[----:B------:R-:W-:Y:S02]  /*4f30*/  FMNMX.FTZ R12, R197, R12, !PT ;  /* 0x0000000cc50c7209 */ /* 0x000fe40007810000 */
[----:B------:R-:W-:Y:S02]  /*4f40*/  PLOP3.LUT P4, PT, PT, PT, UP0, 0x80, 0x0 ;  /* 0x000000000000781c */ /* 0x000fe40003f8f008 */
[----:B------:R-:W-:Y:S02]  /*4f50*/  FMNMX.FTZ R39, R195, R12, !PT ;  /* 0x0000000cc3277209 */ /* 0x000fe40007810000 */
[----:B-1----:R-:W-:-:S03]  /*4f60*/  FMNMX.FTZ R27, R10, R25, !PT ;  /* 0x000000190a1b7209 */ /* 0x002fc60007810000 */
[----:B------:R-:W1:Y:S04]  /*4f70*/  SHFL.BFLY PT, R4, R39, 0x2, 0x1f ;  /* 0x0c401f0027047f89 */ /* 0x000e6800000e0000 */
[----:B------:R-:W2:Y:S01]  /*4f80*/  SHFL.BFLY PT, R164, R27, 0x1, 0x1f ;  /* 0x0c201f001ba47f89 */ /* 0x000ea200000e0000 */
[----:B-1----:R-:W-:Y:S02]  /*4f90*/  FMNMX.FTZ R25, R39, R4, !PT ;  /* 0x0000000427197209 */ /* 0x002fe40007810000 */
        /* <DEDUP_REMOVED lines=14> */
[--C-:B------:R-:W-:Y:S01]  /*5080*/  FFMA.FTZ R169, R29, UR16, -R196.reuse ;  /* 0x000000101da97c23 */ /* 0x100fe200080108c4 */
[----:B-1----:R-:W-:Y:S01]  /*5090*/  FMNMX.FTZ R3, R25, R4, !PT ;  /* 0x0000000419037209 */ /* 0x002fe20007810000 */
[--C-:B------:R-:W-:Y:S01]  /*50a0*/  FFMA.FTZ R186, R251, UR16, -R196.reuse ;  /* 0x00000010fbba7c23 */ /* 0x100fe200080108c4 */
[----:B------:R-:W-:Y:S01]  /*50b0*/  LDSM.16.MT88.4 R4, [R224+0x10800] ;  /* 0x01080000e004783b */ /* 0x000fe20000004200 */
[--C-:B------:R-:W-:Y:S01]  /*50c0*/  FFMA.FTZ R187, R187, UR16, -R196.reuse ;  /* 0x00000010bbbb7c23 */ /* 0x100fe200080108c4 */
[C---:B------:R-:W-:Y:S01]  /*50d0*/  FSETP.NEU.FTZ.AND P1, PT, R3.reuse, -INF , PT ;  /* 0xff8000000300780b */ /* 0x040fe20003f3d000 */
[----:B------:R-:W-:Y:S01]  /*50e0*/  FMUL.FTZ R194, R3, UR16 ;  /* 0x0000001003c27c20 */ /* 0x000fe20008410000 */
[----:B------:R-:W1:Y:S01]  /*50f0*/  MUFU.EX2 R182, R182 ;  /* 0x000000b600b67308 */ /* 0x000e620000000800 */
[----:B------:R-:W-:Y:S01]  /*5100*/  LDSM.16.MT88.4 R24, [R228+0x10800] ;  /* 0x01080000e418783b */ /* 0x000fe20000004200 */
[--C-:B------:R-:W-:Y:S01]  /*5110*/  FFMA.FTZ R188, R249, UR16, -R196.reuse ;  /* 0x00000010f9bc7c23 */ /* 0x100fe200080108c4 */
[--C-:B------:R-:W-:Y:S01]  /*5120*/  FFMA.FTZ R189, R189, UR16, -R196.reuse ;  /* 0x00000010bdbd7c23 */ /* 0x100fe200080108c4 */
[----:B------:R-:W-:Y:S01]  /*5130*/  FSEL R194, R194, RZ, P1 ;  /* 0x000000ffc2c27208 */ /* 0x000fe20000800000 */
[--C-:B------:R-:W-:Y:S01]  /*5140*/  FFMA.FTZ R198, R237, UR16, -R196.reuse ;  /* 0x00000010edc67c23 */ /* 0x100fe200080108c4 */
[--C-:B------:R-:W-:Y:S01]  /*5150*/  FFMA.FTZ R207, R207, UR16, -R196.reuse ;  /* 0x00000010cfcf7c23 */ /* 0x100fe200080108c4 */
[----:B------:R-:W-:Y:S01]  /*5160*/  FFMA.FTZ R200, R205, UR16, -R196 ;  /* 0x00000010cdc87c23 */ /* 0x000fe200080108c4 */
[----:B------:R-:W-:Y:S01]  /*5170*/  MUFU.EX2 R181, R181 ;  /* 0x000000b500b57308 */ /* 0x000fe20000000800 */
[--C-:B------:R-:W-:Y:S01]  /*5180*/  FFMA.FTZ R184, R23, UR16, -R194.reuse ;  /* 0x0000001017b87c23 */ /* 0x100fe200080108c2 */
[--C-:B------:R-:W-:Y:S01]  /*5190*/  FFMA.FTZ R185, R43, UR16, -R194.reuse ;  /* 0x000000102bb97c23 */ /* 0x100fe200080108c2 */
[--C-:B------:R-:W-:Y:S01]  /*51a0*/  FFMA.FTZ R180, R19, UR16, -R194.reuse ;  /* 0x0000001013b47c23 */ /* 0x100fe200080108c2 */
[--C-:B------:R-:W-:Y:S01]  /*51b0*/  FFMA.FTZ R179, R17, UR16, -R194.reuse ;  /* 0x0000001011b37c23 */ /* 0x100fe200080108c2 */
[--C-:B------:R-:W-:Y:S01]  /*51c0*/  FFMA.FTZ R177, R9, UR16, -R194.reuse ;  /* 0x0000001009b17c23 */ /* 0x100fe200080108c2 */
[----:B------:R-:W3:Y:S01]  /*51d0*/  LDSM.16.MT88.4 R16, [R224+0x16000] ;  /* 0x01600000e010783b */ /* 0x000ee20000004200 */
[--C-:B------:R-:W-:Y:S01]  /*51e0*/  FFMA.FTZ R172, R35, UR16, -R194.reuse ;  /* 0x0000001023ac7c23 */ /* 0x100fe200080108c2 */
[----:B------:R-:W4:Y:S01]  /*51f0*/  MUFU.EX2 R178, R178 ;  /* 0x000000b200b27308 */ /* 0x000f220000000800 */
[----:B-1----:R-:W-:Y:S01]  /*5200*/  F2FP.BF16.F32.PACK_AB R148, R182, R183 ;  /* 0x000000b7b694723e */ /* 0x002fe200000010ff */
[----:B------:R-:W1:Y:S01]  /*5210*/  LDSM.16.MT88.4 R8, [R226+0x10800] ;  /* 0x01080000e208783b */ /* 0x000e620000004200 */
[--C-:B------:R-:W-:Y:S01]  /*5220*/  FFMA.FTZ R173, R13, UR16, -R194.reuse ;  /* 0x000000100dad7c23 */ /* 0x100fe200080108c2 */
[--C-:B------:R-:W-:Y:S01]  /*5230*/  FFMA.FTZ R0, R31, UR16, -R194.reuse ;  /* 0x000000101f007c23 */ /* 0x100fe200080108c2 */
[--C-:B------:R-:W-:Y:S01]  /*5240*/  FFMA.FTZ R190, R247, UR16, -R194.reuse ;  /* 0x00000010f7be7c23 */ /* 0x100fe200080108c2 */
[----:B------:R-:W5:Y:S01]  /*5250*/  LDSM.16.MT88.4 R20, [R225+0x10800] ;  /* 0x01080000e114783b */ /* 0x000f620000004200 */
[--C-:B------:R-:W-:Y:S01]  /*5260*/  FFMA.FTZ R191, R191, UR16, -R194.reuse ;  /* 0x00000010bfbf7c23 */ /* 0x100fe200080108c2 */
[----:B------:R-:W-:Y:S01]  /*5270*/  MUFU.EX2 R184, R184 ;  /* 0x000000b800b87308 */ /* 0x000fe20000000800 */
[--C-:B------:R-:W-:Y:S01]  /*5280*/  FFMA.FTZ R192, R245, UR16, -R194.reuse ;  /* 0x00000010f5c07c23 */ /* 0x100fe200080108c2 */
[----:B------:R-:W5:Y:S01]  /*5290*/  LDSM.16.MT88.4 R12, [R228+0x12800] ;  /* 0x01280000e40c783b */ /* 0x000f620000004200 */
[----:B------:R-:W-:Y:S01]  /*52a0*/  FFMA.FTZ R193, R193, UR16, -R194 ;  /* 0x00000010c1c17c23 */ /* 0x000fe200080108c2 */
[----:B------:R-:W-:Y:S01]  /*52b0*/  FFMA.FTZ R247, R203, UR16, -R196 ;  /* 0x00000010cbf77c23 */ /* 0x000fe200080108c4 */
[--C-:B------:R-:W-:Y:S01]  /*52c0*/  FFMA.FTZ R196, R201, UR16, -R194.reuse ;  /* 0x00000010c9c47c23 */ /* 0x100fe200080108c2 */
[----:B------:R-:W-:Y:S01]  /*52d0*/  LDSM.16.MT88.4 R28, [R224+0x12800] ;  /* 0x01280000e01c783b */ /* 0x000fe20000004200 */
[--C-:B------:R-:W-:Y:S01]  /*52e0*/  FFMA.FTZ R199, R199, UR16, -R194.reuse ;  /* 0x00000010c7c77c23 */ /* 0x100fe200080108c2 */
[----:B------:R-:W2:Y:S01]  /*52f0*/  MUFU.EX2 R185, R185 ;  /* 0x000000b900b97308 */ /* 0x000ea20000000800 */
[----:B----4-:R-:W-:Y:S01]  /*5300*/  F2FP.BF16.F32.PACK_AB R150, R178, R181 ;  /* 0x000000b5b296723e */ /* 0x010fe200000010ff */
[----:B------:R-:W-:Y:S01]  /*5310*/  LDSM.16.MT88.4 R32, [R226+0x12800] ;  /* 0x01280000e220783b */ /* 0x000fe20000004200 */
[--C-:B------:R-:W-:Y:S01]  /*5320*/  FFMA.FTZ R197, R197, UR16, -R194.reuse ;  /* 0x00000010c5c57c23 */ /* 0x100fe200080108c2 */
[----:B------:R-:W-:Y:S01]  /*5330*/  FFMA.FTZ R194, R195, UR16, -R194 ;  /* 0x00000010c3c27c23 */ /* 0x000fe200080108c2 */
[----:B------:R-:W-:-:S03]  /*5340*/  FADD.FTZ R182, R183, R182 ;  /* 0x000000b6b7b67221 */ /* 0x000fc60000010000 */
[----:B------:R-:W-:Y:S01]  /*5350*/  MUFU.EX2 R180, R180 ;  /* 0x000000b400b47308 */ /* 0x000fe20000000800 */
[----:B------:R-:W-:-:S04]  /*5360*/  FADD.FTZ R181, R181, R182 ;  /* 0x000000b6b5b57221 */ /* 0x000fc80000010000 */
[----:B------:R-:W-:-:S03]  /*5370*/  FADD.FTZ R181, R178, R181 ;  /* 0x000000b5b2b57221 */ /* 0x000fc60000010000 */
[----:B------:R-:W4:Y:S01]  /*5380*/  MUFU.EX2 R179, R179 ;  /* 0x000000b300b37308 */ /* 0x000f220000000800 */
[----:B--2---:R-:W-:Y:S01]  /*5390*/  F2FP.BF16.F32.PACK_AB R149, R185, R184 ;  /* 0x000000b8b995723e */ /* 0x004fe200000010ff */
[----:B------:R-:W-:-:S06]  /*53a0*/  FADD.FTZ R185, R184, R185 ;  /* 0x000000b9b8b97221 */ /* 0x000fcc0000010000 */
[----:B------:R-:W-:Y:S08]  /*53b0*/  MUFU.EX2 R176, R176 ;  /* 0x000000b000b07308 */ /* 0x000ff00000000800 */
[----:B------:R-:W2:Y:S01]  /*53c0*/  MUFU.EX2 R175, R175 ;  /* 0x000000af00af7308 */ /* 0x000ea20000000800 */
        /* <DEDUP_REMOVED lines=55> */
[C---:B---3--:R-:W-:Y:S06]  /*5740*/  HMMA.16816.F32.BF16 R152, R148.reuse, R16, RZ ;  /* 0x000000109498723c */ /* 0x048fec00000418ff */
[----:B------:R-:W-:Y:S01]  /*5750*/  HMMA.16816.F32.BF16 R148, R148, R18, RZ ;  /* 0x000000129494723c */ /* 0x000fe200000418ff */
[----:B--2---:R-:W-:Y:S01]  /*5760*/  F2FP.BF16.F32.PACK_AB R16, R175, R176 ;  /* 0x000000b0af10723e */ /* 0x004fe200000010ff */
[----:B------:R-:W-:Y:S01]  /*5770*/  FADD.FTZ R176, R176, R181 ;  /* 0x000000b5b0b07221 */ /* 0x000fe20000010000 */
[----:B----4-:R-:W-:Y:S01]  /*5780*/  F2FP.BF16.F32.PACK_AB R17, R172, R177 ;  /* 0x000000b1ac11723e */ /* 0x010fe200000010ff */
[----:B------:R-:W-:-:S02]  /*5790*/  FADD.FTZ R177, R177, R180 ;  /* 0x000000b4b1b17221 */ /* 0x000fc40000010000 */
[----:B------:R-:W-:Y:S01]  /*57a0*/  FADD.FTZ R175, R175, R176 ;  /* 0x000000b0afaf7221 */ /* 0x000fe20000010000 */
[----:B------:R-:W-:Y:S01]  /*57b0*/  F2FP.BF16.F32.PACK_AB R18, R169, R174 ;  /* 0x000000aea912723e */ /* 0x000fe200000010ff */
[----:B------:R-:W-:Y:S01]  /*57c0*/  FADD.FTZ R172, R172, R177 ;  /* 0x000000b1acac7221 */ /* 0x000fe20000010000 */
[----:B-1----:R-:W-:Y:S01]  /*57d0*/  F2FP.BF16.F32.PACK_AB R19, R0, R173 ;  /* 0x000000ad0013723e */ /* 0x002fe200000010ff */
        /* <DEDUP_REMOVED lines=45> */
[----:B------:R-:W2:Y:S05]  /*5ab0*/  LDSM.16.MT88.4 R4, [R224+0x11000] ;  /* 0x01100000e004783b */ /* 0x000eaa0000004200 */
        /* <DEDUP_REMOVED lines=18> */
[----:B------:R-:W-:-:S04]  /*5be0*/  FADD.FTZ R193, R193, R192 ;  /* 0x000000c0c1c17221 */ /* 0x000fc80000010000 */
        /* <DEDUP_REMOVED lines=50> */
[C---:B------:R-:W-:Y:S01]  /*5f10*/  HMMA.16816.F32.BF16 R92, R16.reuse, R30, R92 ;  /* 0x0000001e105c723c */ /* 0x040fe2000004185c */
[----:B------:R-:W2:Y:S05]  /*5f20*/  LDSM.16.MT88.4 R28, [R225+0x11800] ;  /* 0x01180000e11c783b */ /* 0x000eaa0000004200 */
[C---:B-----5:R-:W-:Y:S06]  /*5f30*/  HMMA.16816.F32.BF16 R96, R16.reuse, R24, R96 ;  /* 0x000000181060723c */ /* 0x060fec0000041860 */
[C---:B------:R-:W-:Y:S01]  /*5f40*/  HMMA.16816.F32.BF16 R100, R16.reuse, R26, R100 ;  /* 0x0000001a1064723c */ /* 0x040fe20000041864 */
[----:B------:R-:W5:Y:S05]  /*5f50*/  LDSM.16.MT88.4 R24, [R224+0x11800] ;  /* 0x01180000e018783b */ /* 0x000f6a0000004200 */
[C---:B----4-:R-:W-:Y:S06]  /*5f60*/  HMMA.16816.F32.BF16 R152, R16.reuse, R20, R152 ;  /* 0x000000141098723c */ /* 0x050fec0000041898 */
[----:B------:R-:W-:Y:S01]  /*5f70*/  HMMA.16816.F32.BF16 R148, R16, R22, R148 ;  /* 0x000000161094723c */ /* 0x000fe20000041894 */
[----:B------:R-:W4:Y:S04]  /*5f80*/  LDSM.16.MT88.4 R20, [R226+0x13800] ;  /* 0x01380000e214783b */ /* 0x000f280000004200 */
[----:B------:R-:W4:Y:S01]  /*5f90*/  LDSM.16.MT88.4 R16, [R225+0x13800] ;  /* 0x01380000e110783b */ /* 0x000f220000004200 */
        /* <DEDUP_REMOVED lines=120> */
.L_x_3675:
[----:B------:R-:W-:-:S04]  /*6720*/  ULEA UR24, -UR8, URZ, 0x6 ;  /* 0x0000003f08187291 */ /* 0x000fc8000f8e313f */
[----:B------:R-:W-:-:S12]  /*6730*/  USHF.R.S32.HI UR5, URZ, 0x1f, UR24 ;  /* 0x0000001f3f057899 */ /* 0x000fd80008011418 */
.L_x_3676:
        /* <DEDUP_REMOVED lines=8> */
[----:B------:R-:W-:Y:S01]  /*67c0*/  UISETP.GT.AND UP0, UPT, UR23, UR15, UPT ;  /* 0x0000000f1700728c */ /* 0x000fe2000bf04270 */
        /* <DEDUP_REMOVED lines=301> */
[C---:B------:R-:W-:Y:S01]  /*7aa0*/  VIADD R16, R0.reuse, 0x29 ;  /* 0x0000002900107836 */ /* 0x040fe20000000000 */
[----:B------:R-:W-:Y:S02]  /*7ab0*/  FSEL R11, R11, -INF , !P4 ;  /* 0xff8000000b0b7808 */ /* 0x000fe40006000000 */
[----:B------:R-:W-:-:S02]  /*7ac0*/  ISETP.GE.AND P4, PT, R0, R167, PT ;  /* 0x000000a70000720c */ /* 0x000fc40003f86270 */
        /* <DEDUP_REMOVED lines=8> */
[----:B------:R-:W-:Y:S02]  /*7b50*/  PLOP3.LUT P4, PT, PT, PT, UP0, 0x80, 0x0 ;  /* 0x000000000000781c */ /* 0x000fe40003f8f008 */
[----:B------:R-:W-:Y:S02]  /*7b60*/  FSEL R203, R31, -INF , !P6 ;  /* 0xff8000001fcb7808 */ /* 0x000fe40007000000 */
[----:B------:R-:W-:Y:S02]  /*7b70*/  FSEL R202, R24, -INF , !P2 ;  /* 0xff80000018ca7808 */ /* 0x000fe40005000000 */
[C---:B------:R-:W-:Y:S02]  /*7b80*/  ISETP.GE.AND P6, PT, R15.reuse, R167, PT ;  /* 0x000000a70f00720c */ /* 0x040fe40003fc6270 */
        /* <DEDUP_REMOVED lines=81> */
.L_x_3678:
[----:B------:R-:W-:-:S04]  /*80a0*/  ULEA UR5, -UR12, URZ, 0x6 ;  /* 0x0000003f0c057291 */ /* 0x000fc8000f8e313f */
[----:B------:R-:W-:Y:S02]  /*80b0*/  USHF.R.S32.HI UR4, URZ, 0x1f, UR5 ;  /* 0x0000001f3f047899 */ /* 0x000fe40008011405 */
[----:B------:R-:W-:-:S04]  /*80c0*/  MOV R16, UR5 ;  /* 0x0000000500107c02 */ /* 0x000fc80008000f00 */
[----:B------:R-:W-:-:S07]  /*80d0*/  MOV R7, UR4 ;  /* 0x0000000400077c02 */ /* 0x000fce0008000f00 */
.L_x_3679:
        /* <DEDUP_REMOVED lines=32> */
.L_x_3677:
        /* <DEDUP_REMOVED lines=489> */
.L_x_3674:
        /* <DEDUP_REMOVED lines=14> */
.L_x_3684:
[----:B------:R-:W-:Y:S04]  /*a250*/  DEPBAR.LE SB0, 0x0 ;  /* 0x000080000000791a */ /* 0x000fe80000000000 */
[----:B------:R-:W-:Y:S01]  /*a260*/  BAR.SYNC.DEFER_BLOCKING 0x0 ;  /* 0x0000000000007b1d */ /* 0x000fe20000010000 */
[----:B------:R-:W-:Y:S01]  /*a270*/  MOV R10, R244 ;  /* 0x000000f4000a7202 */ /* 0x000fe20000000f00 */
[----:B------:R-:W-:Y:S01]  /*a280*/  UIADD3 UR23, UR23, -0x1, URZ ;  /* 0xffffffff17177890 */ /* 0x000fe2000fffe03f */
[----:B------:R-:W-:Y:S03]  /*a290*/  MOV R2, R238 ;  /* 0x000000ee00027202 */ /* 0x000fe60000000f00 */
[----:B------:R-:W-:Y:S08]  /*a2a0*/  @!P0 BRA `(.L_x_3681) ;  /* 0x0000000000fc8947 */ /* 0x000ff00003800000 */
[----:B------:R-:W1:Y:S01]  /*a2b0*/  LDC R7, c[0x0][0x380] ;  /* 0x0000e000ff077b82 */ /* 0x000e620000000800 */
[----:B------:R-:W-:Y:S04]  /*a2c0*/  USHF.L.U32 UR7, UR23, 0x6, URZ ;  /* 0x0000000617077899 */ /* 0x000fe8000800063f */
[----:B------:R-:W-:Y:S02]  /*a2d0*/  UIADD3 UR10, UR7, 0x40, URZ ;  /* 0x00000040070a7890 */ /* 0x000fe4000fffe03f */
[----:B------:R-:W-:Y:S04]  /*a2e0*/  MOV R4, UR7 ;  /* 0x0000000700047c02 */ /* 0x000fe80008000f00 */
[----:B------:R-:W-:Y:S01]  /*a2f0*/  IMAD.U32 R6, RZ, RZ, UR10 ;  /* 0x0000000aff067e24 */ /* 0x000fe2000f8e00ff */
[----:B------:R-:W-:Y:S04]  /*a300*/  IABS R4, R4 ;  /* 0x0000000400047213 */ /* 0x000fe80000000000 */
        /* <DEDUP_REMOVED lines=57> */
.L_x_3681:
[C---:B------:R-:W-:Y:S01]  /*a6a0*/  LEA R236, P1, R10.reuse, R236, 0x1 ;  /* 0x000000ec0aec7211 */ /* 0x040fe200078208ff */
[----:B------:R-:W-:Y:S03]  /*a6b0*/  UISETP.GT.AND UP0, UPT, UR23, UR15, UPT ;  /* 0x0000000f1700728c */ /* 0x000fe6000bf04270 */
        /* <DEDUP_REMOVED lines=308> */
.L_x_3683:
        /* <DEDUP_REMOVED lines=28> */
.L_x_3682:
[----:B-1----:R-:W-:Y:S01]  /*bbc0*/  FMNMX.FTZ R2, R4, R165, !PT ;  /* 0x000000a504027209 */ /* 0x002fe20007810000 */
[----:B------:R-:W-:Y:S01]  /*bbd0*/  LDSM.16.MT88.4 R172, [R226+0x10000] ;  /* 0x01000000e2ac783b */ /* 0x000fe20000004200 */
[----:B------:R-:W-:Y:S01]  /*bbe0*/  FMNMX.FTZ R164, R6, R0, !PT ;  /* 0x0000000006a47209 */ /* 0x000fe20007810000 */
[----:B------:R-:W-:Y:S01]  /*bbf0*/  UISETP.GT.AND UP0, UPT, UR23, UR15, UPT ;  /* 0x0000000f1700728c */ /* 0x000fe2000bf04270 */
        /* <DEDUP_REMOVED lines=487> */
.L_x_3680:
[----:B------:R-:W1:Y:S01]  /*da70*/  SHFL.BFLY PT, R0, R247, 0x2, 0x1f ;  /* 0x0c401f00f7007f89 */ /* 0x000e6200000e0000 */
[----:B------:R-:W-:Y:S01]  /*da80*/  MOV R11, 0x3f800000 ;  /* 0x3f800000000b7802 */ /* 0x000fe20000000f00 */
[----:B------:R-:W2:Y:S01]  /*da90*/  S2UR UR5, SR_CgaCtaId ;  /* 0x00000000000579c3 */ /* 0x000ea20000008800 */
[----:B------:R-:W-:Y:S01]  /*daa0*/  UMOV UR4, 0x400 ;  /* 0x0000040000047882 */ /* 0x000fe20000000000 */
[----:B------:R-:W3:Y:S01]  /*dab0*/  SHFL.BFLY PT, R8, R245, 0x2, 0x1f ;  /* 0x0c401f00f5087f89 */ /* 0x000ee200000e0000 */
[----:B------:R-:W-:Y:S01]  /*dac0*/  BSSY B0, `(.L_x_3685) ;  /* 0x0000132000007945 */ /* 0x000fe20003800000 */
[----:B------:R-:W4:Y:S04]  /*dad0*/  S2R R7, SR_TID.X ;  /* 0x0000000000077919 */ /* 0x000f280000002100 */
[----:B------:R-:W5:Y:S01]  /*dae0*/  LDC R20, c[0x0][0x270] ;  /* 0x00009c00ff147b82 */ /* 0x000f620000000800 */
[----:B------:R-:W5:Y:S01]  /*daf0*/  S2R R19, SR_CTAID.Y ;  /* 0x0000000000137919 */ /* 0x000f620000002600 */
[----:B------:R-:W5:Y:S01]  /*db00*/  S2R R18, SR_CTAID.X ;  /* 0x0000000000127919 */ /* 0x000f620000002500 */
[----:B-1----:R-:W-:-:S02]  /*db10*/  FADD.FTZ R9, R0, R247 ;  /* 0x000000f700097221 */ /* 0x002fc40000010000 */
[----:B------:R-:W1:Y:S01]  /*db20*/  S2R R0, SR_TID.X ;  /* 0x0000000000007919 */ /* 0x000e620000002100 */
[----:B--2---:R-:W-:Y:S01]  /*db30*/  ULEA UR5, UR5, UR4, 0x18 ;  /* 0x0000000405057291 */ /* 0x004fe2000f8ec03f */
[----:B---3--:R-:W-:Y:S01]  /*db40*/  FADD.FTZ R8, R8, R245 ;  /* 0x000000f508087221 */ /* 0x008fe20000010000 */
[----:B------:R-:W2:Y:S01]  /*db50*/  S2UR UR4, SR_CTAID.Z ;  /* 0x00000000000479c3 */ /* 0x000ea20000002700 */
[----:B------:R-:W3:Y:S04]  /*db60*/  SHFL.BFLY PT, R6, R9, 0x1, 0x1f ;  /* 0x0c201f0009067f89 */ /* 0x000ee800000e0000 */
[----:B------:R-:W2:Y:S01]  /*db70*/  SHFL.BFLY PT, R5, R8, 0x1, 0x1f ;  /* 0x0c201f0008057f89 */ /* 0x000ea200000e0000 */
[----:B----4-:R-:W-:-:S04]  /*db80*/  SHF.R.S32.HI R10, RZ, 0x1f, R7 ;  /* 0x0000001fff0a7819 */ /* 0x010fc80000011407 */
[CC--:B------:R-:W-:Y:S02]  /*db90*/  LEA.HI R2, R10.reuse, R7.reuse, RZ, 0x2 ;  /* 0x000000070a027211 */ /* 0x0c0fe400078f10ff */
[----:B------:R-:W-:Y:S02]  /*dba0*/  LEA.HI R10, R10, R7, RZ, 0x5 ;  /* 0x000000070a0a7211 */ /* 0x000fe400078f28ff */
[--C-:B------:R-:W-:Y:S02]  /*dbb0*/  SHF.R.S32.HI R13, RZ, 0x2, R2.reuse ;  /* 0x00000002ff0d7819 */ /* 0x100fe40000011402 */
[----:B------:R-:W-:Y:S02]  /*dbc0*/  SHF.R.S32.HI R12, RZ, 0x1f, R2 ;  /* 0x0000001fff0c7819 */ /* 0x000fe40000011402 */
[----:B------:R-:W-:Y:S01]  /*dbd0*/  LOP3.LUT R2, R2, 0x1ffffffc, RZ, 0xc0, !PT ;  /* 0x1ffffffc02027812 */ /* 0x000fe200078ec0ff */
[----:B---3--:R-:W-:Y:S01]  /*dbe0*/  FADD.FTZ R6, R9, R6 ;  /* 0x0000000609067221 */ /* 0x008fe20000010000 */
[----:B------:R-:W-:-:S02]  /*dbf0*/  LEA.HI R12, R12, R13, RZ, 0x3 ;  /* 0x0000000d0c0c7211 */ /* 0x000fc400078f18ff */
[----:B------:R-:W-:Y:S01]  /*dc00*/  MOV R9, 0x3f800000 ;  /* 0x3f80000000097802 */ /* 0x000fe20000000f00 */
[----:B--2---:R-:W-:Y:S01]  /*dc10*/  FADD.FTZ R5, R8, R5 ;  /* 0x0000000508057221 */ /* 0x004fe20000010000 */
[----:B------:R-:W-:Y:S01]  /*dc20*/  BAR.SYNC.DEFER_BLOCKING 0x0 ;  /* 0x0000000000007b1d */ /* 0x000fe20000010000 */
[----:B------:R-:W-:Y:S02]  /*dc30*/  FSETP.NE.FTZ.AND P4, PT, R6, RZ, PT ;  /* 0x000000ff0600720b */ /* 0x000fe40003f95000 */
[----:B------:R-:W-:Y:S02]  /*dc40*/  LOP3.LUT R8, R10, 0xffffffe0, RZ, 0xc0, !PT ;  /* 0xffffffe00a087812 */ /* 0x000fe400078ec0ff */
[----:B------:R-:W-:Y:S02]  /*dc50*/  FSETP.NE.FTZ.AND P3, PT, R5, RZ, PT ;  /* 0x000000ff0500720b */ /* 0x000fe40003f75000 */
[----:B-1----:R-:W-:Y:S02]  /*dc60*/  SHF.R.S32.HI R15, RZ, 0x1f, R0 ;  /* 0x0000001fff0f7819 */ /* 0x002fe40000011400 */
[----:B------:R-:W-:-:S02]  /*dc70*/  IADD3 R8, R7, -R8, RZ ;  /* 0x8000000807087210 */ /* 0x000fc40007ffe0ff */
[----:B------:R-:W-:Y:S02]  /*dc80*/  LOP3.LUT R12, R12, 0xfffffff8, RZ, 0xc0, !PT ;  /* 0xfffffff80c0c7812 */ /* 0x000fe400078ec0ff */
[----:B------:R-:W-:Y:S01]  /*dc90*/  SHF.R.S32.HI R10, RZ, 0x5, R10 ;  /* 0x00000005ff0a7819 */ /* 0x000fe2000001140a */
[----:B------:R-:W1:Y:S01]  /*dca0*/  @P4 MUFU.RCP R11, R6 ;  /* 0x00000006000b4308 */ /* 0x000e620000001000 */
[CC--:B------:R-:W-:Y:S01]  /*dcb0*/  LEA.HI R4, R15.reuse, R0.reuse, RZ, 0x4 ;  /* 0x000000000f047211 */ /* 0x0c0fe200078f20ff */
[----:B------:R-:W2:Y:S01]  /*dcc0*/  @P4 LDC R21, c[0x0][0x2e8] ;  /* 0x0000ba00ff154b82 */ /* 0x000ea20000000800 */
[----:B------:R-:W-:Y:S02]  /*dcd0*/  LEA.HI R15, R15, R0, RZ, 0x5 ;  /* 0x000000000f0f7211 */ /* 0x000fe400078f28ff */
[----:B------:R-:W-:Y:S02]  /*dce0*/  LOP3.LUT P5, RZ, R8, 0x3, RZ, 0xc0, !PT ;  /* 0x0000000308ff7812 */ /* 0x000fe400078ac0ff */
[----:B------:R-:W-:Y:S01]  /*dcf0*/  IADD3 R8, R13, -R12, RZ ;  /* 0x8000000c0d087210 */ /* 0x000fe20007ffe0ff */
[----:B------:R-:W3:Y:S01]  /*dd00*/  @P3 MUFU.RCP R9, R5 ;  /* 0x0000000500093308 */ /* 0x000ee20000001000 */
[----:B------:R-:W-:Y:S01]  /*dd10*/  SHF.R.S32.HI R13, RZ, 0x1f, R10 ;  /* 0x0000001fff0d7819 */ /* 0x000fe2000001140a */
[----:B------:R-:W4:Y:S01]  /*dd20*/  @P3 LDC R22, c[0x0][0x2e8] ;  /* 0x0000ba00ff163b82 */ /* 0x000f220000000800 */
[----:B------:R-:W-:-:S02]  /*dd30*/  LOP3.LUT R17, R4, 0xfffffff0, RZ, 0xc0, !PT ;  /* 0xfffffff004117812 */ /* 0x000fc400078ec0ff */
[----:B------:R-:W-:Y:S02]  /*dd40*/  LOP3.LUT R15, R15, 0xffffffe0, RZ, 0xc0, !PT ;  /* 0xffffffe00f0f7812 */ /* 0x000fe400078ec0ff */
[----:B------:R-:W-:Y:S01]  /*dd50*/  IADD3 R7, -R2, R7, RZ ;  /* 0x0000000702077210 */ /* 0x000fe20007ffe1ff */
[----:B------:R-:W2:Y:S01]  /*dd60*/  @P3 MUFU.LG2 R5, R5 ;  /* 0x0000000500053308 */ /* 0x000ea20000000c00 */
[----:B------:R-:W-:Y:S01]  /*dd70*/  LEA.HI R13, R13, R10, RZ, 0x2 ;  /* 0x0000000a0d0d7211 */ /* 0x000fe200078f10ff */
[----:B-1----:R-:W-:Y:S01]  /*dd80*/  FMUL.FTZ R160, R11, R160 ;  /* 0x000000a00ba07220 */ /* 0x002fe20000410000 */
[----:B------:R-:W-:Y:S01]  /*dd90*/  IADD3 R2, -R17, R0, RZ ;  /* 0x0000000011027210 */ /* 0x000fe20007ffe1ff */
[C---:B------:R-:W-:Y:S01]  /*dda0*/  FMUL.FTZ R161, R11.reuse, R161 ;  /* 0x000000a10ba17220 */ /* 0x040fe20000410000 */
[----:B------:R-:W-:Y:S01]  /*ddb0*/  IADD3 R0, R0, -R15, RZ ;  /* 0x8000000f00007210 */ /* 0x000fe20007ffe0ff */
        /* <DEDUP_REMOVED lines=63> */
[----:B------:R-:W-:Y:S01]  /*e1b0*/  SHF.R.S32.HI R11, RZ, 0x1f, R0 ;  /* 0x0000001fff0b7819 */ /* 0x000fe20000011400 */
[C---:B---3--:R-:W-:Y:S01]  /*e1c0*/  FMUL.FTZ R163, R9.reuse, R163 ;  /* 0x000000a309a37220 */ /* 0x048fe20000410000 */
[C---:B------:R-:W-:Y:S01]  /*e1d0*/  LEA R7, R10.reuse, R7, 0x9 ;  /* 0x000000070a077211 */ /* 0x040fe200078e48ff */
[C---:B------:R-:W-:Y:S01]  /*e1e0*/  FMUL.FTZ R162, R9.reuse, R162 ;  /* 0x000000a209a27220 */ /* 0x040fe20000410000 */
[----:B------:R-:W-:Y:S01]  /*e1f0*/  IADD3 R13, R10, -R13, RZ ;  /* 0x8000000d0a0d7210 */ /* 0x000fe20007ffe0ff */
[C---:B------:R-:W-:Y:S01]  /*e200*/  FMUL.FTZ R39, R9.reuse, R39 ;  /* 0x0000002709277220 */ /* 0x040fe20000410000 */
[C---:B------:R-:W-:Y:S01]  /*e210*/  SHF.L.U32 R10, R8.reuse, 0x6, RZ ;  /* 0x00000006080a7819 */ /* 0x040fe200000006ff */
[----:B------:R-:W-:Y:S01]  /*e220*/  FMUL.FTZ R38, R9, R38 ;  /* 0x0000002609267220 */ /* 0x000fe20000410000 */
[----:B------:R-:W-:Y:S01]  /*e230*/  LEA.HI R11, R11, R0, RZ, 0x2 ;  /* 0x000000000b0b7211 */ /* 0x000fe200078f10ff */
[C---:B------:R-:W-:Y:S01]  /*e240*/  FMUL.FTZ R43, R9.reuse, R43 ;  /* 0x0000002b092b7220 */ /* 0x040fe20000410000 */
[----:B------:R-:W-:Y:S01]  /*e250*/  SHF.R.S32.HI R0, RZ, 0x4, R4 ;  /* 0x00000004ff007819 */ /* 0x000fe20000011404 */
        /* <DEDUP_REMOVED lines=59> */
[----:B------:R-:W-:Y:S01]  /*e610*/  LOP3.LUT R9, R8, 0x1, RZ, 0xc0, !PT ;  /* 0x0000000108097812 */ /* 0x000fe200078ec0ff */
[----:B------:R-:W5:Y:S01]  /*e620*/  LDC.64 R16, c[0x0][0x2c0] ;  /* 0x0000b000ff107b82 */ /* 0x000f620000000a00 */
[----:B------:R-:W-:Y:S01]  /*e630*/  LOP3.LUT R10, R10, 0x1c0, RZ, 0xc0, !PT ;  /* 0x000001c00a0a7812 */ /* 0x000fe200078ec0ff */
[----:B------:R-:W1:Y:S01]  /*e640*/  @P4 MUFU.LG2 R6, R6 ;  /* 0x0000000600064308 */ /* 0x000e620000000c00 */
[----:B------:R-:W-:-:S02]  /*e650*/  R2P PR, R8, 0x6 ;  /* 0x0000000608007804 */ /* 0x000fc40000000000 */
[----:B------:R-:W-:Y:S02]  /*e660*/  SHF.L.U32 R4, R0, 0x6, RZ ;  /* 0x0000000600047819 */ /* 0x000fe400000006ff */
[----:B------:R-:W-:Y:S02]  /*e670*/  LEA.HI R8, R2, R2, RZ, 0x1 ;  /* 0x0000000202087211 */ /* 0x000fe400078f08ff */
[----:B------:R-:W-:Y:S02]  /*e680*/  ISETP.NE.U32.AND P0, PT, R9, 0x1, PT ;  /* 0x000000010900780c */ /* 0x000fe40003f05070 */
[----:B------:R-:W-:Y:S02]  /*e690*/  LEA.HI R10, R10, R10, RZ, 0x1d ;  /* 0x0000000a0a0a7211 */ /* 0x000fe400078fe8ff */
[----:B------:R-:W-:Y:S02]  /*e6a0*/  LOP3.LUT R4, R4, 0x1c0, RZ, 0xc0, !PT ;  /* 0x000001c004047812 */ /* 0x000fe400078ec0ff */
[----:B------:R-:W-:-:S02]  /*e6b0*/  SHF.L.U32 R9, R8, 0x2, RZ ;  /* 0x0000000208097819 */ /* 0x000fc400000006ff */
[----:B------:R-:W-:Y:S02]  /*e6c0*/  LOP3.LUT R15, R8, 0xffffffe, RZ, 0xc0, !PT ;  /* 0x0ffffffe080f7812 */ /* 0x000fe400078ec0ff */
[----:B------:R-:W-:Y:S02]  /*e6d0*/  SHF.R.S32.HI R8, RZ, 0x2, R11 ;  /* 0x00000002ff087819 */ /* 0x000fe4000001140b */
[----:B------:R-:W-:Y:S02]  /*e6e0*/  LEA R7, R7, R10, 0x1 ;  /* 0x0000000a07077211 */ /* 0x000fe400078e08ff */
[----:B------:R-:W-:Y:S01]  /*e6f0*/  LOP3.LUT R9, R4, 0x38, R9, 0xf8, !PT ;  /* 0x0000003804097812 */ /* 0x000fe200078ef809 */
[----:B-----5:R-:W-:Y:S01]  /*e700*/  IMAD R19, R19, R16, UR17 ;  /* 0x0000001113137e24 */ /* 0x020fe2000f8e0210 */
[----:B------:R-:W-:Y:S02]  /*e710*/  SHF.R.U32.HI R4, RZ, 0x3, R4 ;  /* 0x00000003ff047819 */ /* 0x000fe40000011604 */
[----:B------:R-:W-:-:S02]  /*e720*/  LEA R13, R13, R8, 0x4 ;  /* 0x000000080d0d7211 */ /* 0x000fc400078e20ff */
[----:B------:R-:W-:Y:S02]  /*e730*/  LEA R7, R7, UR5, 0x2 ;  /* 0x0000000507077c11 */ /* 0x000fe4000f8e10ff */
[----:B------:R-:W-:Y:S02]  /*e740*/  MOV R8, 0x40 ;  /* 0x0000004000087802 */ /* 0x000fe40000000f00 */
[----:B------:R-:W-:Y:S01]  /*e750*/  MOV R10, 0x80 ;  /* 0x00000080000a7802 */ /* 0x000fe20000000f00 */
[----:B------:R-:W-:Y:S01]  /*e760*/  STS.64 [R7], R160 ;  /* 0x000000a007007388 */ /* 0x000fe20000000a00 */
[----:B------:R-:W-:Y:S02]  /*e770*/  LOP3.LUT R4, R9, R4, RZ, 0x3c, !PT ;  /* 0x0000000409047212 */ /* 0x000fe400078e3cff */
[----:B------:R-:W-:Y:S01]  /*e780*/  IADD3 R15, R2, -R15, RZ ;  /* 0x8000000f020f7210 */ /* 0x000fe20007ffe0ff */
[----:B------:R-:W-:Y:S01]  /*e790*/  STS.64 [R7+0x800], R162 ;  /* 0x000800a207007388 */ /* 0x000fe20000000a00 */
[----:B------:R-:W-:-:S02]  /*e7a0*/  IADD3 R9, R7, -0x20, RZ ;  /* 0xffffffe007097810 */ /* 0x000fc40007ffe0ff */
[----:B------:R-:W-:Y:S02]  /*e7b0*/  SEL R8, R8, 0xffffffc0, !P1 ;  /* 0xffffffc008087807 */ /* 0x000fe40004800000 */
[----:B------:R-:W-:Y:S02]  /*e7c0*/  @P0 IADD3 R9, R7, 0x20, RZ ;  /* 0x0000002007090810 */ /* 0x000fe40007ffe0ff */
[----:B------:R-:W-:Y:S02]  /*e7d0*/  SEL R10, R10, 0xffffff80, !P2 ;  /* 0xffffff800a0a7807 */ /* 0x000fe40005000000 */
        /* <DEDUP_REMOVED lines=11> */
[----:B------:R-:W-:Y:S01]  /*e890*/  SHF.L.U32 R24, R2, 0x2, RZ ;  /* 0x0000000202187819 */ /* 0x000fe200000006ff */
[----:B--2---:R-:W-:Y:S01]  /*e8a0*/  @P3 FMUL.FTZ R2, R5, 0.69314718246459960938 ;  /* 0x3f31721805023820 */ /* 0x004fe20000410000 */
[----:B------:R-:W-:Y:S01]  /*e8b0*/  SHF.L.U32 R18, R18, 0x6, RZ ;  /* 0x0000000612127819 */ /* 0x000fe200000006ff */
[----:B------:R-:W-:Y:S01]  /*e8c0*/  STS.64 [R15], R44 ;  /* 0x0000002c0f007388 */ /* 0x000fe20000000a00 */
[----:B------:R-:W-:-:S03]  /*e8d0*/  SHF.R.S32.HI R25, RZ, 0x1f, R24 ;  /* 0x0000001fff197819 */ /* 0x000fc60000011418 */
        /* <DEDUP_REMOVED lines=47> */
[----:B------:R1:W-:Y:S04]  /*ebd0*/  STS.64 [R15+0xc000], R140 ;  /* 0x00c0008c0f007388 */ /* 0x0003e80000000a00 */
[----:B------:R1:W-:Y:S01]  /*ebe0*/  STS.64 [R15+0xc800], R142 ;  /* 0x00c8008e0f007388 */ /* 0x0003e20000000a00 */
[----:B--2---:R-:W-:-:S03]  /*ebf0*/  IADD3 R7, RZ, -UR17, RZ ;  /* 0x80000011ff077c10 */ /* 0x004fc6000fffe0ff */
[----:B------:R2:W-:Y:S02]  /*ec00*/  STS.64 [R8+0xc000], R156 ;  /* 0x00c0009c08007388 */ /* 0x0005e40000000a00 */
[----:B------:R-:W-:Y:S02]  /*ec10*/  IMAD R7, R20, R7, UR4 ;  /* 0x0000000414077e24 */ /* 0x000fe4000f8e0207 */
[----:B------:R2:W-:Y:S01]  /*ec20*/  STS.64 [R8+0xc800], R158 ;  /* 0x00c8009e08007388 */ /* 0x0005e20000000a00 */
[----:B---3--:R-:W-:Y:S01]  /*ec30*/  MOV R9, 0xff800000 ;  /* 0xff80000000097802 */ /* 0x008fe20000000f00 */
[----:B------:R-:W-:Y:S02]  /*ec40*/  IMAD R20, R19, R20, R7 ;  /* 0x0000001413147224 */ /* 0x000fe400078e0207 */
[----:B------:R2:W-:Y:S01]  /*ec50*/  STS.64 [R12+0xc000], R144 ;  /* 0x00c000900c007388 */ /* 0x0005e20000000a00 */
[----:B----4-:R-:W-:Y:S01]  /*ec60*/  @P3 FFMA.FTZ R9, R3, R22, R2 ;  /* 0x0000001603093223 */ /* 0x010fe20000010002 */
[----:B------:R-:W-:Y:S01]  /*ec70*/  LEA R2, R4, UR5, 0x2 ;  /* 0x0000000504027c11 */ /* 0x000fe2000f8e10ff */
[----:B------:R-:W-:Y:S01]  /*ec80*/  IMAD R18, R20, R17, R18 ;  /* 0x0000001114127224 */ /* 0x000fe200078e0212 */
[----:B------:R2:W-:Y:S01]  /*ec90*/  STS.64 [R12+0xc800], R146 ;  /* 0x00c800920c007388 */ /* 0x0005e20000000a00 */
[----:B------:R-:W-:Y:S01]  /*eca0*/  MOV R7, 0xff800000 ;  /* 0xff80000000077802 */ /* 0x000fe20000000f00 */
[----:B-1----:R-:W-:-:S02]  /*ecb0*/  @P4 FMUL.FTZ R11, R6, 0.69314718246459960938 ;  /* 0x3f317218060b4820 */ /* 0x002fc40000410000 */
[----:B------:R2:W-:Y:S02]  /*ecc0*/  STS.64 [R14+0xc000], R152 ;  /* 0x00c000980e007388 */ /* 0x0005e40000000a00 */
[----:B------:R-:W-:Y:S02]  /*ecd0*/  @P4 FFMA.FTZ R7, R164, R21, R11 ;  /* 0x00000015a4074223 */ /* 0x000fe4000001000b */
[----:B------:R2:W-:Y:S04]  /*ece0*/  STS.64 [R14+0xc800], R154 ;  /* 0x00c8009a0e007388 */ /* 0x0005e80000000a00 */
[----:B------:R2:W-:Y:S04]  /*ecf0*/  STS.64 [R10+0xc000], R148 ;  /* 0x00c000940a007388 */ /* 0x0005e80000000a00 */
[----:B------:R2:W-:Y:S01]  /*ed00*/  STS.64 [R10+0xc800], R150 ;  /* 0x00c800960a007388 */ /* 0x0005e20000000a00 */
[----:B------:R-:W-:Y:S06]  /*ed10*/  BAR.SYNC.DEFER_BLOCKING 0x0 ;  /* 0x0000000000007b1d */ /* 0x000fec0000010000 */
[----:B------:R-:W-:Y:S05]  /*ed20*/  @P5 BRA `(.L_x_3686) ;  /* 0x00000000002c5947 */ /* 0x000fea0003800000 */
[C---:B------:R-:W-:Y:S01]  /*ed30*/  VIADD R4, R13.reuse, 0x8 ;  /* 0x000000080d047836 */ /* 0x040fe20000000000 */
[----:B------:R-:W-:Y:S01]  /*ed40*/  SHF.R.S32.HI R5, RZ, 0x1f, R13 ;  /* 0x0000001fff057819 */ /* 0x000fe2000001140d */
[----:B------:R-:W-:Y:S01]  /*ed50*/  ULDC.64 UR4, c[0x0][0x2b8] ;  /* 0x0000ae0000047ab9 */ /* 0x000fe20000000a00 */
[----:B------:R-:W-:Y:S02]  /*ed60*/  IADD3 R3, P0, R18, R13, RZ ;  /* 0x0000000d12037210 */ /* 0x000fe40007f1e0ff */
[----:B------:R-:W-:Y:S02]  /*ed70*/  ISETP.GE.AND P2, PT, R13, UR14, PT ;  /* 0x0000000e0d007c0c */ /* 0x000fe4000bf46270 */
[----:B------:R-:W-:Y:S02]  /*ed80*/  ISETP.GE.AND P1, PT, R4, UR14, PT ;  /* 0x0000000e04007c0c */ /* 0x000fe4000bf26270 */
[----:B------:R-:W-:Y:S02]  /*ed90*/  LEA.HI.X.SX32 R4, R18, R5, 0x1, P0 ;  /* 0x0000000512047211 */ /* 0x000fe400000f0eff */
[----:B--2---:R-:W-:-:S04]  /*eda0*/  LEA R10, P0, R3, UR4, 0x2 ;  /* 0x00000004030a7c11 */ /* 0x004fc8000f8010ff */
[----:B------:R-:W-:-:S05]  /*edb0*/  LEA.HI.X R11, R3, UR5, R4, 0x2, P0 ;  /* 0x00000005030b7c11 */ /* 0x000fca00080f1404 */
[----:B------:R1:W-:Y:S04]  /*edc0*/  @!P2 STG.E desc[UR18][R10.64], R7 ;  /* 0x000000070a00a986 */ /* 0x0003e8000c101912 */
[----:B------:R1:W-:Y:S02]  /*edd0*/  @!P1 STG.E desc[UR18][R10.64+0x20], R9 ;  /* 0x000020090a009986 */ /* 0x0003e4000c101912 */
.L_x_3686:
[----:B------:R-:W-:Y:S05]  /*ede0*/  BSYNC B0 ;  /* 0x0000000000007941 */ /* 0x000fea0003800000 */
.L_x_3685:
[----:B------:R-:W-:Y:S01]  /*edf0*/  ULDC UR4, c[0x0][0x2dc] ;  /* 0x0000b70000047ab9 */ /* 0x000fe20000000800 */
[----:B------:R-:W-:Y:S01]  /*ee00*/  IMAD.WIDE R24, R0, 0x100, R24 ;  /* 0x0000010000187825 */ /* 0x000fe200078e0218 */
[----:B------:R-:W3:Y:S03]  /*ee10*/  LDS.128 R128, [R2] ;  /* 0x0000000002807984 */ /* 0x000ee60000000c00 */
[----:B------:R-:W-:Y:S01]  /*ee20*/  IMAD R4, R18, UR4, RZ ;  /* 0x0000000412047c24 */ /* 0x000fe2000f8e02ff */
[----:B------:R-:W4:Y:S01]  /*ee30*/  LDS.128 R84, [R2+0x4000] ;  /* 0x0040000002547984 */ /* 0x000f220000000c00 */
[----:B------:R-:W-:Y:S01]  /*ee40*/  ULDC.64 UR4, c[0x0][0x288] ;  /* 0x0000a20000047ab9 */ /* 0x000fe20000000a00 */
[----:B------:R-:W-:Y:S02]  /*ee50*/  VIADD R6, R0, 0x8 ;  /* 0x0000000800067836 */ /* 0x000fe40000000000 */
[----:B------:R-:W5:Y:S01]  /*ee60*/  LDS.128 R56, [R2+0x8000] ;  /* 0x0080000002387984 */ /* 0x000f620000000c00 */
[----:B------:R-:W-:Y:S01]  /*ee70*/  IADD3 R5, P0, R4, R24, RZ ;  /* 0x0000001804057210 */ /* 0x000fe20007f1e0ff */
[----:B------:R-:W-:Y:S01]  /*ee80*/  VIADD R114, R0, 0x18 ;  /* 0x0000001800727836 */ /* 0x000fe20000000000 */
[----:B------:R-:W-:Y:S01]  /*ee90*/  ISETP.GE.AND P6, PT, R6, UR14, PT ;  /* 0x0000000e06007c0c */ /* 0x000fe2000bfc6270 */
[----:B------:R-:W5:Y:S01]  /*eea0*/  LDS.128 R28, [R2+0xc000] ;  /* 0x00c00000021c7984 */ /* 0x000f620000000c00 */
[----:B------:R-:W-:Y:S01]  /*eeb0*/  LEA.HI.X.SX32 R4, R4, R25, 0x1, P0 ;  /* 0x0000001904047211 */ /* 0x000fe200000f0eff */
[C---:B------:R-:W-:Y:S01]  /*eec0*/  VIADD R113, R0.reuse, 0x20 ;  /* 0x0000002000717836 */ /* 0x040fe20000000000 */
[C---:B------:R-:W-:Y:S01]  /*eed0*/  LEA R132, P0, R5.reuse, UR4, 0x2 ;  /* 0x0000000405847c11 */ /* 0x040fe2000f8010ff */
[----:B------:R-:W5:Y:S01]  /*eee0*/  LDS.128 R108, [R2+0x800] ;  /* 0x00080000026c7984 */ /* 0x000f620000000c00 */
[----:B------:R-:W-:Y:S01]  /*eef0*/  VIADD R112, R0, 0x28 ;  /* 0x0000002800707836 */ /* 0x000fe20000000000 */
[----:B------:R-:W-:Y:S01]  /*ef00*/  ISETP.GE.AND P4, PT, R114, UR14, PT ;  /* 0x0000000e72007c0c */ /* 0x000fe2000bf86270 */
[----:B------:R-:W-:Y:S01]  /*ef10*/  VIADD R3, R0, 0x10 ;  /* 0x0000001000037836 */ /* 0x000fe20000000000 */
[----:B------:R-:W-:Y:S01]  /*ef20*/  LEA.HI.X R133, R5, UR5, R4, 0x2, P0 ;  /* 0x0000000505857c11 */ /* 0x000fe200080f1404 */
[----:B------:R-:W5:Y:S01]  /*ef30*/  LDS.128 R104, [R2+0x1000] ;  /* 0x0010000002687984 */ /* 0x000f620000000c00 */
[----:B------:R-:W-:-:S02]  /*ef40*/  ISETP.GE.AND P3, PT, R113, UR14, PT ;  /* 0x0000000e71007c0c */ /* 0x000fc4000bf66270 */
[----:B------:R-:W-:Y:S01]  /*ef50*/  ISETP.GE.AND P2, PT, R112, UR14, PT ;  /* 0x0000000e70007c0c */ /* 0x000fe2000bf46270 */
[----:B------:R-:W5:Y:S01]  /*ef60*/  LDS.128 R100, [R2+0x1800] ;  /* 0x0018000002647984 */ /* 0x000f620000000c00 */
[C---:B------:R-:W-:Y:S02]  /*ef70*/  ISETP.GE.AND P0, PT, R0.reuse, UR14, PT ;  /* 0x0000000e00007c0c */ /* 0x040fe4000bf06270 */
[----:B------:R-:W-:Y:S01]  /*ef80*/  ISETP.GE.AND P5, PT, R3, UR14, PT ;  /* 0x0000000e03007c0c */ /* 0x000fe2000bfa6270 */
[----:B------:R-:W5:Y:S01]  /*ef90*/  LDS.128 R96, [R2+0x2000] ;  /* 0x0020000002607984 */ /* 0x000f620000000c00 */
[C---:B------:R-:W-:Y:S02]  /*efa0*/  VIADD R3, R0.reuse, 0x30 ;  /* 0x0000003000037836 */ /* 0x040fe40000000000 */
[----:B------:R-:W-:Y:S01]  /*efb0*/  VIADD R0, R0, 0x38 ;  /* 0x0000003800007836 */ /* 0x000fe20000000000 */
[----:B------:R-:W5:Y:S02]  /*efc0*/  LDS.128 R92, [R2+0x2800] ;  /* 0x00280000025c7984 */ /* 0x000f640000000c00 */
[----:B------:R-:W-:-:S02]  /*efd0*/  ISETP.GE.AND P1, PT, R3, UR14, PT ;  /* 0x0000000e03007c0c */ /* 0x000fc4000bf26270 */
[----:B------:R-:W5:Y:S04]  /*efe0*/  LDS.128 R88, [R2+0x3000] ;  /* 0x0030000002587984 */ /* 0x000f680000000c00 */
        /* <DEDUP_REMOVED lines=15> */
[----:B--2---:R-:W2:Y:S04]  /*f0e0*/  LDS.128 R12, [R2+0xe000] ;  /* 0x00e00000020c7984 */ /* 0x004ea80000000c00 */
[----:B-1----:R-:W1:Y:S04]  /*f0f0*/  LDS.128 R8, [R2+0xe800] ;  /* 0x00e8000002087984 */ /* 0x002e680000000c00 */
[----:B------:R-:W1:Y:S04]  /*f100*/  LDS.128 R4, [R2+0xf000] ;  /* 0x00f0000002047984 */ /* 0x000e680000000c00 */
[----:B------:R1:W1:Y:S04]  /*f110*/  LDS.128 R124, [R2+0x3800] ;  /* 0x00380000027c7984 */ /* 0x0002680000000c00 */
[----:B------:R1:W1:Y:S04]  /*f120*/  LDS.128 R120, [R2+0x7800] ;  /* 0x0078000002787984 */ /* 0x0002680000000c00 */
[----:B------:R1:W1:Y:S04]  /*f130*/  LDS.128 R116, [R2+0xb800] ;  /* 0x00b8000002747984 */ /* 0x0002680000000c00 */
[----:B------:R1:W1:Y:S04]  /*f140*/  LDS.128 R112, [R2+0xf800] ;  /* 0x00f8000002707984 */ /* 0x0002680000000c00 */
[----:B---3--:R3:W-:Y:S04]  /*f150*/  @!P0 STG.E.64 desc[UR18][R132.64], R128 ;  /* 0x0000008084008986 */ /* 0x0087e8000c101b12 */
[----:B------:R3:W-:Y:S04]  /*f160*/  @!P0 STG.E.64 desc[UR18][R132.64+0x8], R130 ;  /* 0x0000088284008986 */ /* 0x0007e8000c101b12 */
[----:B----4-:R3:W-:Y:S04]  /*f170*/  @!P0 STG.E.128 desc[UR18][R132.64+0x100], R84 ;  /* 0x0001005484008986 */ /* 0x0107e8000c101d12 */
[----:B-----5:R3:W-:Y:S04]  /*f180*/  @!P0 STG.E.128 desc[UR18][R132.64+0x200], R56 ;  /* 0x0002003884008986 */ /* 0x0207e8000c101d12 */
[----:B------:R3:W-:Y:S01]  /*f190*/  @!P0 STG.E.128 desc[UR18][R132.64+0x300], R28 ;  /* 0x0003001c84008986 */ /* 0x0007e2000c101d12 */
[----:B------:R-:W-:-:S03]  /*f1a0*/  ISETP.GE.AND P0, PT, R0, UR14, PT ;  /* 0x0000000e00007c0c */ /* 0x000fc6000bf06270 */
[----:B------:R3:W-:Y:S04]  /*f1b0*/  @!P6 STG.E.128 desc[UR18][R132.64+0x2000], R108 ;  /* 0x0020006c8400e986 */ /* 0x0007e8000c101d12 */
        /* <DEDUP_REMOVED lines=20> */
[----:B--2---:R3:W-:Y:S04]  /*f300*/  @!P3 STG.E.128 desc[UR18][R132.64+0x8300], R12 ;  /* 0x0083000c8400b986 */ /* 0x0047e8000c101d12 */
[----:B-1----:R3:W-:Y:S04]  /*f310*/  @!P2 STG.E.128 desc[UR18][R132.64+0xa300], R8 ;  /* 0x00a300088400a986 */ /* 0x0027e8000c101d12 */
[----:B------:R3:W-:Y:S01]  /*f320*/  @!P1 STG.E.128 desc[UR18][R132.64+0xc300], R4 ;  /* 0x00c3000484009986 */ /* 0x0007e2000c101d12 */
[----:B------:R-:W-:Y:S05]  /*f330*/  @P0 EXIT ;  /* 0x000000000000094d */ /* 0x000fea0003800000 */
[----:B------:R-:W-:Y:S04]  /*f340*/  STG.E.128 desc[UR18][R132.64+0xe000], R124 ;  /* 0x00e0007c84007986 */ /* 0x000fe8000c101d12 */
[----:B------:R-:W-:Y:S04]  /*f350*/  STG.E.128 desc[UR18][R132.64+0xe100], R120 ;  /* 0x00e1007884007986 */ /* 0x000fe8000c101d12 */
[----:B------:R-:W-:Y:S04]  /*f360*/  STG.E.128 desc[UR18][R132.64+0xe200], R116 ;  /* 0x00e2007484007986 */ /* 0x000fe8000c101d12 */
[----:B------:R-:W-:Y:S01]  /*f370*/  STG.E.128 desc[UR18][R132.64+0xe300], R112 ;  /* 0x00e3007084007986 */ /* 0x000fe2000c101d12 */
[----:B------:R-:W-:Y:S05]  /*f380*/  EXIT ;  /* 0x000000000000794d */ /* 0x000fea0003800000 */
.L_x_3687:
        /* <DEDUP_REMOVED lines=15> */
.L_x_4996:


//--------------------- .text._ZN5flash24flash_fwd_splitkv_kernelI23Flash_fwd_kernel_traitsILi256ELi64ELi64ELi4ELb0ELb0EN7cutlass10bfloat16_tE19Flash_kernel_traitsILi256ELi64ELi64ELi4ES3_EELb1ELb0ELb0ELb0ELb1ELb1ELb1ELb0EEEvNS_16Flash_fwd_paramsE --------------------------
	.section	.text._ZN5flash24flash_fwd_splitkv_kernelI23Flash_fwd_kernel_traitsILi256ELi64ELi64ELi4ELb0ELb0EN7cutlass10bfloat16_tE19Flash_kernel_traitsILi256ELi64ELi64ELi4ES3_EELb1ELb0ELb0ELb0ELb1ELb1ELb1ELb0EEEvNS_16Flash_fwd_paramsE,"ax",@progbits
	.align	128
        .global         _ZN5flash24flash_fwd_splitkv_kernelI23Flash_fwd_kernel_traitsILi256ELi64ELi64ELi4ELb0ELb0EN7cutlass10bfloat16_tE19Flash_kernel_traitsILi256ELi64ELi64ELi4ES3_EELb1ELb0ELb0ELb0ELb1ELb1ELb1ELb0EEEvNS_16Flash_fwd_paramsE
        .type           _ZN5flash24flash_fwd_splitkv_kernelI23Flash_fwd_kernel_traitsILi256ELi64ELi64ELi4ELb0ELb0EN7cutlass10bfloat16_tE19Flash_kernel_traitsILi256ELi64ELi64ELi4ES3_EELb1ELb0ELb0ELb0ELb1ELb1ELb1ELb0EEEvNS_16Flash_fwd_paramsE,@function
        .size           _ZN5flash24flash_fwd_splitkv_kernelI23Flash_fwd_kernel_traitsILi256ELi64ELi64ELi4ELb0ELb0EN7cutlass10bfloat16_tE19Flash_kernel_traitsILi256ELi64ELi64ELi4ES3_EELb1ELb0ELb0ELb0ELb1ELb1ELb1ELb0EEEvNS_16Flash_fwd_paramsE,(.L_x_4997 - _ZN5flash24flash_fwd_splitkv_kernelI23Flash_fwd_kernel_traitsILi256ELi64ELi64ELi4ELb0ELb0EN7cutlass10bfloat16_tE19Flash_kernel_traitsILi256ELi64ELi64ELi4ES3_EELb1ELb0ELb0ELb0ELb1ELb1ELb1ELb0EEEvNS_16Flash_fwd_paramsE)
        .other          _ZN5flash24flash_fwd_splitkv_kernelI23Flash_fwd_kernel_traitsILi256ELi64ELi64ELi4ELb0ELb0EN7cutlass10bfloat16_tE19Flash_kernel_traitsILi256ELi64ELi64ELi4ES3_EELb1ELb0ELb0ELb0ELb1ELb1ELb1ELb0EEEvNS_16Flash_fwd_paramsE,@"STO_CUDA_ENTRY STV_DEFAULT"
_ZN5flash24flash_fwd_splitkv_kernelI23Flash_fwd_kernel_traitsILi256ELi64ELi64ELi4ELb0ELb0EN7cutlass10bfloat16_tE19Flash_kernel_traitsILi256ELi64ELi64ELi4ES3_EELb1ELb0ELb0ELb0ELb1ELb1ELb1ELb0EEEvNS_16Flash_fwd_paramsE:
.text._ZN5flash24flash_fwd_splitkv_kernelI23Flash_fwd_kernel_traitsILi256ELi64ELi64ELi4ELb0ELb0EN7cutlass10bfloat16_tE19Flash_kernel_traitsILi256ELi64ELi64ELi4ES3_EELb1ELb0ELb0ELb0ELb1ELb1ELb1ELb0EEEvNS_16Flash_fwd_paramsE:
        /* <DEDUP_REMOVED lines=42> */
[----:B------:R-:W-:-:S04]  /*02a0*/  ULDC.64 UR10, c[0x0][0x2f8] ;  /* 0x0000be00000a7ab9 */ /* 0x000fc80000000a00 */
        /* <DEDUP_REMOVED lines=15> */
[----:B------:R-:W1:Y:S01]  /*03a0*/  S2UR UR12, SR_CTAID.Y ;  /* 0x00000000000c79c3 */ /* 0x000e620000002600 */
[----:B--2---:R-:W-:-:S02]  /*03b0*/  @P2 R2UR UR10, R6 ;  /* 0x00000000060a22ca */ /* 0x004fc400000e0000 */
[----:B---3--:R-:W-:-:S13]  /*03c0*/  @P2 R2UR UR22, R0 ;  /* 0x00000000001622ca */ /* 0x008fda00000e0000 */
[----:B------:R-:W-:-:S07]  /*03d0*/  @UP1 UIADD3 UR22, UR22, -UR10, URZ ;  /* 0x8000000a16161290 */ /* 0x000fce000fffe03f */
[----:B------:R-:W-:Y:S01]  /*03e0*/  @!UP1 ULDC UR22, c[0x0][0x2c4] ;  /* 0x0000b10000169ab9 */ /* 0x000fe20000000800 */
[----:B----4-:R-:W-:Y:S02]  /*03f0*/  @P0 R2UR UR11, R2 ;  /* 0x00000000020b02ca */ /* 0x010fe400000e0000 */
[----:B------:R-:W-:Y:S01]  /*0400*/  ISETP.NE.U32.AND P0, PT, RZ, UR4, PT ;  /* 0x00000004ff007c0c */ /* 0x000fe2000bf05070 */
[----:B------:R-:W-:-:S03]  /*0410*/  UIADD3 UR4, -UR17, URZ, URZ ;  /* 0x0000003f11047290 */ /* 0x000fc6000fffe13f */
[----:B------:R-:W-:Y:S01]  /*0420*/  ISETP.NE.AND.EX P0, PT, RZ, UR5, PT, P0 ;  /* 0x00000005ff007c0c */ /* 0x000fe2000bf05300 */
[----:B------:R-:W-:Y:S01]  /*0430*/  UIMAD UR4, UR9, UR4, UR6 ;  /* 0x00000004090472a4 */ /* 0x000fe2000f8e0206 */
        /* <DEDUP_REMOVED lines=9> */
.L_x_3688:
[----:B------:R-:W-:-:S05]  /*04d0*/  ULDC UR5, c[0x0][0x2c8] ;  /* 0x0000b20000057ab9 */ /* 0x000fca0000000800 */
.L_x_3689:
        /* <DEDUP_REMOVED lines=81> */
[----:B------:R-:W-:Y:S01]  /*09f0*/  SHF.R.S32.HI R0, RZ, 0x1f, R100 ;  /* 0x0000001fff007819 */ /* 0x000fe20000011464 */
        /* <DEDUP_REMOVED lines=35> */
[----:B------:R-:W-:Y:S01]  /*0c30*/  @!P1 STG.E.128 desc[UR18][R10.64], RZ ;  /* 0x000000ff0a009986 */ /* 0x000fe2000c101d12 */
[----:B------:R-:W-:-:S03]  /*0c40*/  VIADD R4, R0, 0x30 ;  /* 0x0000003000047836 */ /* 0x000fc60000000000 */
[----:B------:R-:W-:Y:S04]  /*0c50*/  @!P1 STG.E.128 desc[UR18][R10.64+0x100], RZ ;  /* 0x000100ff0a009986 */ /* 0x000fe8000c101d12 */
[----:B------:R-:W-:Y:S04]  /*0c60*/  @!P1 STG.E.128 desc[UR18][R10.64+0x200], RZ ;  /* 0x000200ff0a009986 */ /* 0x000fe8000c101d12 */
[----:B------:R-:W-:Y:S01]  /*0c70*/  @!P1 STG.E.128 desc[UR18][R10.64+0x300], RZ ;  /* 0x000300ff0a009986 */ /* 0x000fe2000c101d12 */
[----:B------:R-:W-:-:S03]  /*0c80*/  ISETP.GE.AND P1, PT, R6, UR21, PT ;  /* 0x0000001506007c0c */ /* 0x000fc6000bf26270 */
[----:B------:R-:W-:Y:S04]  /*0c90*/  @!P0 STG.E.128 desc[UR18][R10.64+0x6000], RZ ;  /* 0x006000ff0a008986 */ /* 0x000fe8000c101d12 */
[----:B------:R-:W-:Y:S04]  /*0ca0*/  @!P0 STG.E.128 desc[UR18][R10.64+0x6100], RZ ;  /* 0x006100ff0a008986 */ /* 0x000fe8000c101d12 */
[----:B------:R-:W-:Y:S04]  /*0cb0*/  @!P0 STG.E.128 desc[UR18][R10.64+0x6200], RZ ;  /* 0x006200ff0a008986 */ /* 0x000fe8000c101d12 */
[----:B------:R-:W-:Y:S01]  /*0cc0*/  @!P0 STG.E.128 desc[UR18][R10.64+0x6300], RZ ;  /* 0x006300ff0a008986 */ /* 0x000fe2000c101d12 */
[----:B------:R-:W-:-:S03]  /*0cd0*/  IADD3 R2, P0, R0, UR7, RZ ;  /* 0x0000000700027c10 */ /* 0x000fc6000ff1e0ff */
[----:B------:R-:W-:Y:S01]  /*0ce0*/  @!P3 STG.E.128 desc[UR18][R10.64+0x2000], RZ ;  /* 0x002000ff0a00b986 */ /* 0x000fe2000c101d12 */
[----:B------:R-:W-:Y:S02]  /*0cf0*/  LEA.HI.X.SX32 R0, R0, UR6, 0x1, P0 ;  /* 0x0000000600007c11 */ /* 0x000fe400080f0eff */
[C---:B------:R-:W-:Y:S01]  /*0d00*/  LEA R12, P0, R2.reuse, UR4, 0x2 ;  /* 0x00000004020c7c11 */ /* 0x040fe2000f8010ff */
[----:B------:R-:W-:Y:S03]  /*0d10*/  @!P3 STG.E.128 desc[UR18][R10.64+0x2100], RZ ;  /* 0x002100ff0a00b986 */ /* 0x000fe6000c101d12 */
[----:B------:R-:W-:Y:S01]  /*0d20*/  LEA.HI.X R13, R2, UR5, R0, 0x2, P0 ;  /* 0x00000005020d7c11 */ /* 0x000fe200080f1400 */
[----:B------:R-:W-:Y:S01]  /*0d30*/  @!P3 STG.E.128 desc[UR18][R10.64+0x2200], RZ ;  /* 0x002200ff0a00b986 */ /* 0x000fe2000c101d12 */
[----:B------:R-:W-:Y:S01]  /*0d40*/  @!P5 IMAD.MOV.U32 R0, RZ, RZ, -0x800000 ;  /* 0xff800000ff00d424 */ /* 0x000fe200078e00ff */
[----:B------:R-:W-:-:S02]  /*0d50*/  ISETP.GE.OR P0, PT, R5, UR21, P6 ;  /* 0x0000001505007c0c */ /* 0x000fc4000b706670 */
[----:B------:R-:W-:Y:S01]  /*0d60*/  @!P3 STG.E.128 desc[UR18][R10.64+0x2300], RZ ;  /* 0x002300ff0a00b986 */ /* 0x000fe2000c101d12 */
[----:B------:R-:W-:-:S03]  /*0d70*/  ISETP.GE.AND P3, PT, R5, UR21, PT ;  /* 0x0000001505007c0c */ /* 0x000fc6000bf66270 */
[----:B------:R-:W-:Y:S04]  /*0d80*/  @!P2 STG.E.128 desc[UR18][R10.64+0x4000], RZ ;  /* 0x004000ff0a00a986 */ /* 0x000fe8000c101d12 */
[----:B------:R-:W-:Y:S03]  /*0d90*/  @!P2 STG.E.128 desc[UR18][R10.64+0x4100], RZ ;  /* 0x004100ff0a00a986 */ /* 0x000fe6000c101d12 */
[----:B------:R-:W-:Y:S01]  /*0da0*/  @!P0 IMAD.MOV.U32 R2, RZ, RZ, -0x800000 ;  /* 0xff800000ff028424 */ /* 0x000fe200078e00ff */
[----:B------:R-:W-:Y:S04]  /*0db0*/  @!P2 STG.E.128 desc[UR18][R10.64+0x4200], RZ ;  /* 0x004200ff0a00a986 */ /* 0x000fe8000c101d12 */
[----:B------:R-:W-:Y:S01]  /*0dc0*/  @!P2 STG.E.128 desc[UR18][R10.64+0x4300], RZ ;  /* 0x004300ff0a00a986 */ /* 0x000fe2000c101d12 */
[----:B------:R-:W-:-:S03]  /*0dd0*/  ISETP.GE.AND P2, PT, R4, UR21, PT ;  /* 0x0000001504007c0c */ /* 0x000fc6000bf46270 */
[----:B------:R-:W-:Y:S04]  /*0de0*/  @!P1 STG.E.128 desc[UR18][R10.64+0x8000], RZ ;  /* 0x008000ff0a009986 */ /* 0x000fe8000c101d12 */
        /* <DEDUP_REMOVED lines=8> */
[----:B------:R-:W-:-:S03]  /*0e70*/  ISETP.GE.OR P3, PT, R8, UR21, P6 ;  /* 0x0000001508007c0c */ /* 0x000fc6000b766670 */
[----:B------:R-:W-:Y:S04]  /*0e80*/  @!P2 STG.E.128 desc[UR18][R10.64+0xc000], RZ ;  /* 0x00c000ff0a00a986 */ /* 0x000fe8000c101d12 */
[----:B------:R-:W-:Y:S04]  /*0e90*/  @!P2 STG.E.128 desc[UR18][R10.64+0xc100], RZ ;  /* 0x00c100ff0a00a986 */ /* 0x000fe8000c101d12 */
[----:B------:R-:W-:Y:S04]  /*0ea0*/  @!P2 STG.E.128 desc[UR18][R10.64+0xc200], RZ ;  /* 0x00c200ff0a00a986 */ /* 0x000fe8000c101d12 */
[----:B------:R-:W-:Y:S01]  /*0eb0*/  @!P2 STG.E.128 desc[UR18][R10.64+0xc300], RZ ;  /* 0x00c300ff0a00a986 */ /* 0x000fe2000c101d12 */
[----:B------:R-:W-:-:S03]  /*0ec0*/  ISETP.GE.OR P2, PT, R7, UR21, P6 ;  /* 0x0000001507007c0c */ /* 0x000fc6000b746670 */
[----:B------:R-:W-:Y:S04]  /*0ed0*/  @!P1 STG.E.128 desc[UR18][R10.64+0xe000], RZ ;  /* 0x00e000ff0a009986 */ /* 0x000fe8000c101d12 */
[----:B------:R-:W-:Y:S04]  /*0ee0*/  @!P1 STG.E.128 desc[UR18][R10.64+0xe100], RZ ;  /* 0x00e100ff0a009986 */ /* 0x000fe8000c101d12 */
[----:B------:R-:W-:Y:S02]  /*0ef0*/  @!P1 STG.E.128 desc[UR18][R10.64+0xe200], RZ ;  /* 0x00e200ff0a009986 */ /* 0x000fe4000c101d12 */
[----:B------:R-:W-:-:S02]  /*0f00*/  @!P2 IMAD.MOV.U32 R5, RZ, RZ, -0x800000 ;  /* 0xff800000ff05a424 */ /* 0x000fc400078e00ff */
[----:B------:R-:W-:Y:S01]  /*0f10*/  @!P1 STG.E.128 desc[UR18][R10.64+0xe300], RZ ;  /* 0x00e300ff0a009986 */ /* 0x000fe2000c101d12 */
[----:B------:R-:W-:Y:S01]  /*0f20*/  ISETP.GE.OR P1, PT, R6, UR21, P6 ;  /* 0x0000001506007c0c */ /* 0x000fe2000b726670 */
[----:B------:R-:W-:Y:S02]  /*0f30*/  @!P3 IMAD.MOV.U32 R6, RZ, RZ, -0x800000 ;  /* 0xff800000ff06b424 */ /* 0x000fe400078e00ff */
[----:B------:R1:W-:Y:S01]  /*0f40*/  @!P5 STG.E desc[UR18][R12.64], R0 ;  /* 0x000000000c00d986 */ /* 0x0003e2000c101912 */
[----:B------:R-:W-:Y:S02]  /*0f50*/  ISETP.GE.OR P5, PT, R4, UR21, P6 ;  /* 0x0000001504007c0c */ /* 0x000fe4000b7a6670 */
[----:B------:R-:W-:Y:S01]  /*0f60*/  ISETP.GE.OR P6, PT, R3, UR21, P6 ;  /* 0x0000001503007c0c */ /* 0x000fe2000b7c6670 */
[----:B------:R-:W-:Y:S04]  /*0f70*/  @!P3 STG.E desc[UR18][R12.64+0x40], R6 ;  /* 0x000040060c00b986 */ /* 0x000fe8000c101912 */
[----:B------:R-:W-:Y:S02]  /*0f80*/  @!P2 STG.E desc[UR18][R12.64+0x60], R5 ;  /* 0x000060050c00a986 */ /* 0x000fe4000c101912 */
[----:B------:R-:W-:-:S02]  /*0f90*/  @!P1 IMAD.MOV.U32 R4, RZ, RZ, -0x800000 ;  /* 0xff800000ff049424 */ /* 0x000fc400078e00ff */
[----:B------:R-:W-:Y:S04]  /*0fa0*/  @!P0 STG.E desc[UR18][R12.64+0xa0], R2 ;  /* 0x0000a0020c008986 */ /* 0x000fe8000c101912 */
[----:B------:R-:W-:Y:S01]  /*0fb0*/  @!P1 STG.E desc[UR18][R12.64+0x80], R4 ;  /* 0x000080040c009986 */ /* 0x000fe2000c101912 */
[----:B-1----:R-:W-:-:S05]  /*0fc0*/  @!P4 IMAD.MOV.U32 R0, RZ, RZ, -0x800000 ;  /* 0xff800000ff00c424 */ /* 0x002fca00078e00ff */
[----:B------:R1:W-:Y:S02]  /*0fd0*/  @!P4 STG.E desc[UR18][R12.64+0x20], R0 ;  /* 0x000020000c00c986 */ /* 0x0003e4000c101912 */
[----:B-1----:R-:W-:-:S05]  /*0fe0*/  @!P5 IMAD.MOV.U32 R0, RZ, RZ, -0x800000 ;  /* 0xff800000ff00d424 */ /* 0x002fca00078e00ff */
[----:B------:R1:W-:Y:S01]  /*0ff0*/  @!P5 STG.E desc[UR18][R12.64+0xc0], R0 ;  /* 0x0000c0000c00d986 */ /* 0x0003e2000c101912 */
[----:B------:R-:W-:Y:S05]  /*1000*/  @P6 EXIT ;  /* 0x000000000000694d */ /* 0x000fea0003800000 */
[----:B-1----:R-:W-:-:S05]  /*1010*/  MOV R0, 0xff800000 ;  /* 0xff80000000007802 */ /* 0x002fca0000000f00 */
[----:B------:R-:W-:Y:S01]  /*1020*/  STG.E desc[UR18][R12.64+0xe0], R0 ;  /* 0x0000e0000c007986 */ /* 0x000fe2000c101912 */
[----:B------:R-:W-:Y:S05]  /*1030*/  EXIT ;  /* 0x000000000000794d */ /* 0x000fea0003800000 */
.L_x_3690:
        /* <DEDUP_REMOVED lines=12> */
[----:B------:R-:W-:Y:S02]  /*1100*/  PLOP3.LUT P6, PT, PT, PT, PT, 0x8, 0x0 ;  /* 0x000000000000781c */ /* 0x000fe40003fce170 */
[----:B------:R-:W-:Y:S02]  /*1110*/  CS2R R244, SRZ ;  /* 0x0000000000f47805 */ /* 0x000fe4000001ff00 */
[----:B------:R-:W-:Y:S02]  /*1120*/  ISETP.NE.AND.EX P1, PT, RZ, UR7, PT, P1 ;  /* 0x00000007ff007c0c */ /* 0x000fe4000bf25310 */
[----:B--2---:R-:W-:-:S11]  /*1130*/  @P0 R2UR UR9, R2 ;  /* 0x00000000020902ca */ /* 0x004fd600000e0000 */
        /* <DEDUP_REMOVED lines=12> */
.L_x_3691:
        /* <DEDUP_REMOVED lines=33> */
[----:B-1----:R-:W-:Y:S01]  /*1410*/  IABS R5, R0 ;  /* 0x0000000000057213 */ /* 0x002fe20000000000 */
[----:B------:R-:W-:-:S03]  /*1420*/  IMAD.MOV R6, RZ, RZ, -R6 ;  /* 0x000000ffff067224 */ /* 0x000fc600078e0a06 */
[----:B------:R-:W1:Y:S01]  /*1430*/  I2F.RP R8, R5 ;  /* 0x0000000500087306 */ /* 0x000e620000209400 */
[----:B------:R-:W-:-:S05]  /*1440*/  IMAD R170, R170, R6, UR9 ;  /* 0x00000009aaaa7e24 */ /* 0x000fca000f8e0206 */
[----:B------:R-:W-:Y:S02]  /*1450*/  SHF.R.S32.HI R24, RZ, 0x1f, R170 ;  /* 0x0000001fff187819 */ /* 0x000fe400000114aa */
[----:B-1----:R-:W1:Y:S01]  /*1460*/  MUFU.RCP R8, R8 ;  /* 0x0000000800087308 */ /* 0x002e620000001000 */
[----:B--2---:R-:W-:-:S04]  /*1470*/  MOV R2, UR4 ;  /* 0x0000000400027c02 */ /* 0x004fc80008000f00 */
[----:B------:R-:W-:-:S04]  /*1480*/  IABS R2, R2 ;  /* 0x0000000200027213 */ /* 0x000fc80000000000 */
[----:B------:R-:W-:Y:S02]  /*1490*/  MOV R7, R2 ;  /* 0x0000000200077202 */ /* 0x000fe40000000f00 */
[----:B-1----:R-:W-:-:S04]  /*14a0*/  IADD3 R8, R8, 0xffffffe, RZ ;  /* 0x0ffffffe08087810 */ /* 0x002fc80007ffe0ff */
[----:B------:R-:W1:Y:S02]  /*14b0*/  F2I.FTZ.U32.TRUNC.NTZ R9, R8 ;  /* 0x0000000800097305 */ /* 0x000e64000021f000 */
[----:B-1----:R-:W-:Y:S02]  /*14c0*/  IMAD.MOV R4, RZ, RZ, -R9 ;  /* 0x000000ffff047224 */ /* 0x002fe400078e0a09 */
[----:B------:R-:W-:Y:S02]  /*14d0*/  IMAD.MOV.U32 R8, RZ, RZ, RZ ;  /* 0x000000ffff087224 */ /* 0x000fe400078e00ff */
[----:B------:R-:W-:-:S04]  /*14e0*/  IMAD R4, R4, R5, RZ ;  /* 0x0000000504047224 */ /* 0x000fc800078e02ff */
[----:B------:R-:W-:-:S06]  /*14f0*/  IMAD.HI.U32 R4, R9, R4, R8 ;  /* 0x0000000409047227 */ /* 0x000fcc00078e0008 */
[----:B------:R-:W-:-:S04]  /*1500*/  IMAD.HI.U32 R2, R4, R7, RZ ;  /* 0x0000000704027227 */ /* 0x000fc800078e00ff */
[----:B------:R-:W-:-:S04]  /*1510*/  IMAD.MOV R4, RZ, RZ, -R2 ;  /* 0x000000ffff047224 */ /* 0x000fc800078e0a02 */
[----:B------:R-:W-:-:S05]  /*1520*/  IMAD R4, R5, R4, R7 ;  /* 0x0000000405047224 */ /* 0x000fca00078e0207 */
[----:B------:R-:W-:-:S13]  /*1530*/  ISETP.GT.U32.AND P1, PT, R5, R4, PT ;  /* 0x000000040500720c */ /* 0x000fda0003f24070 */
[-C--:B------:R-:W-:Y:S02]  /*1540*/  @!P1 IADD3 R4, R4, -R5.reuse, RZ ;  /* 0x8000000504049210 */ /* 0x080fe40007ffe0ff */
[----:B------:R-:W-:Y:S02]  /*1550*/  @!P1 IADD3 R2, R2, 0x1, RZ ;  /* 0x0000000102029810 */ /* 0x000fe40007ffe0ff */
[----:B------:R-:W-:Y:S02]  /*1560*/  ISETP.GE.U32.AND P2, PT, R4, R5, PT ;  /* 0x000000050400720c */ /* 0x000fe40003f46070 */
[----:B------:R-:W-:-:S11]  /*1570*/  ISETP.NE.AND P1, PT, R0, RZ, PT ;  /* 0x000000ff0000720c */ /* 0x000fd60003f25270 */
[----:B------:R-:W-:Y:S01]  /*1580*/  @P2 VIADD R2, R2, 0x1 ;  /* 0x0000000102022836 */ /* 0x000fe20000000000 */
[----:B---3--:R-:W-:Y:S02]  /*1590*/  R2UR UR14, R3 ;  /* 0x00000000030e72ca */ /* 0x008fe400000e0000 */
[----:B------:R-:W-:-:S04]  /*15a0*/  LOP3.LUT R3, R0, UR4, RZ, 0x3c, !PT ;  /* 0x0000000400037c12 */ /* 0x000fc8000f8e3cff */
[----:B------:R-:W-:Y:S01]  /*15b0*/  ISETP.GE.AND P0, PT, R3, RZ, PT ;  /* 0x000000ff0300720c */ /* 0x000fe20003f06270 */
[----:B------:R-:W-:-:S04]  /*15c0*/  IMAD R3, R24, UR12, RZ ;  /* 0x0000000c18037c24 */ /* 0x000fc8000f8e02ff */
[----:B------:R-:W-:Y:S02]  /*15d0*/  IMAD R3, R170, UR13, R3 ;  /* 0x0000000daa037c24 */ /* 0x000fe4000f8e0203 */
[----:B------:R-:W-:Y:S02]  /*15e0*/  USHF.R.S32.HI UR11, URZ, 0x1f, UR14 ;  /* 0x0000001f3f0b7899 */ /* 0x000fe4000801140e */
[----:B------:R-:W-:Y:S02]  /*15f0*/  UIMAD.WIDE.U32 UR24, UR14, UR6, URZ ;  /* 0x000000060e1872a5 */ /* 0x000fe4000f8e003f */
[----:B------:R-:W-:Y:S02]  /*1600*/  UIMAD UR8, UR11, UR6, URZ ;  /* 0x000000060b0872a4 */ /* 0x000fe4000f8e023f */
[----:B------:R-:W-:Y:S02]  /*1610*/  @!P0 IADD3 R2, -R2, RZ, RZ ;  /* 0x000000ff02028210 */ /* 0x000fe40007ffe1ff */
[----:B------:R-:W-:Y:S01]  /*1620*/  UIMAD UR6, UR14, UR7, UR8 ;  /* 0x000000070e0672a4 */ /* 0x000fe2000f8e0208 */
[----:B------:R-:W-:Y:S01]  /*1630*/  MOV R5, UR25 ;  /* 0x0000001900057c02 */ /* 0x000fe20008000f00 */
[----:B------:R-:W-:Y:S01]  /*1640*/  IMAD.U32 R4, RZ, RZ, UR24 ;  /* 0x00000018ff047e24 */ /* 0x000fe2000f8e00ff */
[----:B------:R-:W-:Y:S01]  /*1650*/  @!P1 LOP3.LUT R2, RZ, R0, RZ, 0x33, !PT ;  /* 0x00000000ff029212 */ /* 0x000fe200078e33ff */
[----:B------:R-:W-:Y:S01]  /*1660*/  UIADD3 UR6, UR25, UR6, URZ ;  /* 0x0000000619067290 */ /* 0x000fe2000fffe03f */
[----:B------:R-:W-:-:S02]  /*1670*/  ULDC.64 UR8, c[0x0][0x260] ;  /* 0x0000980000087ab9 */ /* 0x000fc40000000a00 */
[----:B------:R-:W-:-:S03]  /*1680*/  SHF.R.S32.HI R0, RZ, 0x1f, R2 ;  /* 0x0000001fff007819 */ /* 0x000fc60000011402 */
[----:B------:R-:W-:Y:S01]  /*1690*/  IMAD.U32 R5, RZ, RZ, UR6 ;  /* 0x00000006ff057e24 */ /* 0x000fe2000f8e00ff */
[----:B------:R-:W-:Y:S02]  /*16a0*/  ULDC.64 UR6, c[0x0][0x238] ;  /* 0x00008e0000067ab9 */ /* 0x000fe40000000a00 */
[----:B------:R-:W-:Y:S01]  /*16b0*/  UIMAD UR11, UR11, UR6, URZ ;  /* 0x000000060b0b72a4 */ /* 0x000fe2000f8e023f */
[----:B------:R-:W-:Y:S01]  /*16c0*/  IMAD.WIDE.U32 R4, R170, UR12, R4 ;  /* 0x0000000caa047c25 */ /* 0x000fe2000f8e0004 */
[----:B------:R-:W-:Y:S02]  /*16d0*/  UIMAD.WIDE.U32 UR24, UR14, UR6, URZ ;  /* 0x000000060e1872a5 */ /* 0x000fe4000f8e003f */
[----:B------:R-:W-:Y:S02]  /*16e0*/  UIMAD UR7, UR14, UR7, UR11 ;  /* 0x000000070e0772a4 */ /* 0x000fe4000f8e020b */
[----:B------:R-:W-:Y:S01]  /*16f0*/  IADD3 R5, R5, R3, RZ ;  /* 0x0000000305057210 */ /* 0x000fe20007ffe0ff */
[----:B------:R-:W-:-:S02]  /*1700*/  IMAD R3, R0, UR8, RZ ;  /* 0x0000000800037c24 */ /* 0x000fc4000f8e02ff */
[----:B------:R-:W-:Y:S01]  /*1710*/  IMAD.WIDE.U32 R4, R2, UR8, R4 ;  /* 0x0000000802047c25 */ /* 0x000fe2000f8e0004 */
[----:B------:R-:W-:-:S03]  /*1720*/  UIADD3 UR8, UR25, UR7, URZ ;  /* 0x0000000719087290 */ /* 0x000fc6000fffe03f */
[----:B------:R-:W-:Y:S01]  /*1730*/  IMAD R3, R2, UR9, R3 ;  /* 0x0000000902037c24 */ /* 0x000fe2000f8e0203 */
[----:B------:R-:W-:-:S03]  /*1740*/  MOV R11, R4 ;  /* 0x00000004000b7202 */ /* 0x000fc60000000f00 */
[----:B------:R-:W-:Y:S01]  /*1750*/  IMAD.IADD R10, R5, 0x1, R3 ;  /* 0x00000001050a7824 */ /* 0x000fe200078e0203 */
[----:B------:R-:W-:Y:S06]  /*1760*/  BRA `(.L_x_3693) ;  /* 0x00000004004c7947 */ /* 0x000fec0003800000 */
.L_x_3692:
        /* <DEDUP_REMOVED lines=46> */
.L_x_3694:
[----:B------:R-:W-:Y:S01]  /*1a50*/  UIMAD UR6, UR23, UR12, URZ ;  /* 0x0000000c170672a4 */ /* 0x000fe2000f8e023f */
[----:B------:R-:W-:Y:S01]  /*1a60*/  MOV R4, R6 ;  /* 0x0000000600047202 */ /* 0x000fe20000000f00 */
[----:B------:R-:W-:Y:S01]  /*1a70*/  UMOV UR25, UR7 ;  /* 0x0000000700197c82 */ /* 0x000fe20008000000 */
[----:B------:R-:W-:Y:S01]  /*1a80*/  @UP0 UIADD3 UR8, UR11, UR8, URZ ;  /* 0x000000080b080290 */ /* 0x000fe2000fffe03f */
[----:B------:R-:W-:Y:S01]  /*1a90*/  IMAD.U32 R170, RZ, RZ, UR14 ;  /* 0x0000000effaa7e24 */ /* 0x000fe2000f8e00ff */
[----:B------:R-:W-:Y:S01]  /*1aa0*/  UIMAD.WIDE.U32 UR24, UR12, UR14, UR24 ;  /* 0x0000000e0c1872a5 */ /* 0x000fe2000f8e0018 */
[----:B------:R-:W-:Y:S01]  /*1ab0*/  @!P2 IMAD.MOV R4, RZ, RZ, -R4 ;  /* 0x000000ffff04a224 */ /* 0x000fe200078e0a04 */
[----:B------:R-:W-:Y:S01]  /*1ac0*/  UIMAD UR6, UR13, UR14, UR6 ;  /* 0x0000000e0d0672a4 */ /* 0x000fe2000f8e0206 */
[----:B------:R-:W-:Y:S02]  /*1ad0*/  @!P1 LOP3.LUT R4, RZ, R0, RZ, 0x33, !PT ;  /* 0x00000000ff049212 */ /* 0x000fe400078e33ff */
[----:B------:R-:W-:Y:S01]  /*1ae0*/  MOV R24, UR23 ;  /* 0x0000001700187c02 */ /* 0x000fe20008000f00 */
[----:B------:R-:W-:Y:S01]  /*1af0*/  UIADD3 UR6, UR25, UR6, URZ ;  /* 0x0000000619067290 */ /* 0x000fe2000fffe03f */
[----:B------:R-:W-:Y:S01]  /*1b00*/  SHF.R.S32.HI R0, RZ, 0x1f, R4 ;  /* 0x0000001fff007819 */ /* 0x000fe20000011404 */
[----:B------:R-:W-:Y:S01]  /*1b10*/  IMAD.U32 R7, RZ, RZ, UR25 ;  /* 0x00000019ff077e24 */ /* 0x000fe2000f8e00ff */
[----:B------:R-:W-:-:S03]  /*1b20*/  MOV R6, UR24 ;  /* 0x0000001800067c02 */ /* 0x000fc60008000f00 */
[----:B------:R-:W-:Y:S01]  /*1b30*/  MOV R7, UR6 ;  /* 0x0000000600077c02 */ /* 0x000fe20008000f00 */
[----:B------:R-:W-:Y:S01]  /*1b40*/  @UP0 ULDC.64 UR6, c[0x0][0x250] ;  /* 0x0000940000060ab9 */ /* 0x000fe20000000a00 */
[-C--:B-1----:R-:W-:Y:S01]  /*1b50*/  IMAD R5, R0, R2.reuse, RZ ;  /* 0x0000000200057224 */ /* 0x082fe200078e02ff */
[----:B------:R-:W-:Y:S01]  /*1b60*/  @UP0 UIMAD.WIDE.U32 UR24, UR8, UR6, URZ ;  /* 0x00000006081802a5 */ /* 0x000fe2000f8e003f */
[C---:B------:R-:W-:Y:S01]  /*1b70*/  IMAD.WIDE.U32 R6, R4.reuse, R2, R6 ;  /* 0x0000000204067225 */ /* 0x040fe200078e0006 */
[----:B------:R-:W-:Y:S02]  /*1b80*/  MOV R2, R4 ;  /* 0x0000000400027202 */ /* 0x000fe40000000f00 */
[----:B------:R-:W-:Y:S01]  /*1b90*/  @UP0 UIMAD UR8, UR8, UR7, UR25 ;  /* 0x00000007080802a4 */ /* 0x000fe2000f8e0219 */
[----:B------:R-:W-:Y:S02]  /*1ba0*/  IMAD R3, R4, R3, R5 ;  /* 0x0000000304037224 */ /* 0x000fe400078e0205 */
[----:B------:R-:W-:-:S03]  /*1bb0*/  IMAD.MOV.U32 R11, RZ, RZ, R6 ;  /* 0x000000ffff0b7224 */ /* 0x000fc600078e0006 */
[----:B------:R-:W-:Y:S01]  /*1bc0*/  IADD3 R10, R7, R3, RZ ;  /* 0x00000003070a7210 */ /* 0x000fe20007ffe0ff */
[----:B------:R-:W-:Y:S06]  /*1bd0*/  @P0 BRA `(.L_x_3693) ;  /* 0x0000000000300947 */ /* 0x000fec0003800000 */
        /* <DEDUP_REMOVED lines=12> */
.L_x_3693:
[----:B------:R-:W-:Y:S01]  /*1ca0*/  SHF.R.S32.HI R104, RZ, 0x1f, R100 ;  /* 0x0000001fff687819 */ /* 0x000fe20000011464 */
[----:B------:R-:W-:Y:S01]  /*1cb0*/  UIADD3 UR14, -UR21, UR22, URZ ;  /* 0x00000016150e7290 */ /* 0x000fe2000fffe13f */
[----:B------:R-:W1:Y:S01]  /*1cc0*/  S2R R36, SR_CTAID.X ;  /* 0x0000000000247919 */ /* 0x000e620000002500 */
[----:B------:R-:W-:Y:S01]  /*1cd0*/  UISETP.NE.AND UP0, UPT, UR10, -0x1, UPT ;  /* 0xffffffff0a00788c */ /* 0x000fe2000bf05270 */
[----:B------:R-:W-:Y:S01]  /*1ce0*/  LEA.HI R3, R104, R100, RZ, 0x3 ;  /* 0x0000006468037211 */ /* 0x000fe200078f18ff */
[----:B------:R-:W-:Y:S01]  /*1cf0*/  USHF.R.S32.HI UR11, URZ, 0x1f, UR4 ;  /* 0x0000001f3f0b7899 */ /* 0x000fe20008011404 */
[----:B------:R-:W-:Y:S01]  /*1d00*/  IMAD.U32 R204, RZ, RZ, UR22 ;  /* 0x00000016ffcc7e24 */ /* 0x000fe2000f8e00ff */
[----:B------:R-:W-:Y:S01]  /*1d10*/  UIADD3 UR23, UR5, -0x1, URZ ;  /* 0xffffffff05177890 */ /* 0x000fe2000fffe03f */
[----:B------:R-:W-:Y:S02]  /*1d20*/  SHF.R.S32.HI R20, RZ, 0x3, R3 ;  /* 0x00000003ff147819 */ /* 0x000fe40000011403 */
[----:B------:R-:W-:Y:S01]  /*1d30*/  LOP3.LUT R3, R3, 0xfffffff8, RZ, 0xc0, !PT ;  /* 0xfffffff803037812 */ /* 0x000fe200078ec0ff */
[----:B------:R-:W-:Y:S01]  /*1d40*/  USHF.L.U32 UR25, UR23, 0x6, URZ ;  /* 0x0000000617197899 */ /* 0x000fe2000800063f */
[C---:B------:R-:W-:Y:S01]  /*1d50*/  ISETP.GE.AND P4, PT, R20.reuse, UR14, PT ;  /* 0x0000000e14007c0c */ /* 0x040fe2000bf86270 */
[C---:B------:R-:W-:Y:S01]  /*1d60*/  VIADD R16, R20.reuse, 0x20 ;  /* 0x0000002014107836 */ /* 0x040fe20000000000 */
[----:B------:R-:W-:Y:S01]  /*1d70*/  @UP0 ULDC.64 UR6, c[0x0][0x240] ;  /* 0x0000900000060ab9 */ /* 0x000fe20000000a00 */
[C---:B------:R-:W-:Y:S01]  /*1d80*/  VIADD R17, R20.reuse, 0x10 ;  /* 0x0000001014117836 */ /* 0x040fe20000000000 */
[----:B------:R-:W-:Y:S01]  /*1d90*/  @UP0 UIMAD.WIDE.U32 UR26, UR10, UR6, URZ ;  /* 0x000000060a1a02a5 */ /* 0x000fe2000f8e003f */
[----:B------:R-:W-:Y:S01]  /*1da0*/  IMAD.SHL.U32 R18, R20, 0x40, RZ ;  /* 0x0000004014127824 */ /* 0x000fe200078e00ff */
[----:B------:R-:W-:Y:S01]  /*1db0*/  ISETP.GE.AND P1, PT, R16, UR14, PT ;  /* 0x0000000e10007c0c */ /* 0x000fe2000bf26270 */
[----:B------:R-:W-:Y:S01]  /*1dc0*/  IMAD.IADD R3, R100, 0x1, -R3 ;  /* 0x0000000164037824 */ /* 0x000fe200078e0a03 */
[----:B------:R-:W-:Y:S01]  /*1dd0*/  ISETP.GE.AND P0, PT, R17, UR14, PT ;  /* 0x0000000e11007c0c */ /* 0x000fe2000bf06270 */
[----:B------:R-:W-:Y:S01]  /*1de0*/  @!UP0 USHF.R.S32.HI UR9, URZ, 0x1f, UR17 ;  /* 0x0000001f3f098899 */ /* 0x000fe20008011411 */
[----:B------:R-:W-:Y:S01]  /*1df0*/  LOP3.LUT R18, R18, 0x1c0, RZ, 0xc0, !PT ;  /* 0x000001c012127812 */ /* 0x000fe200078ec0ff */
[----:B------:R-:W-:Y:S01]  /*1e00*/  @UP0 UIMAD UR10, UR10, UR7, UR27 ;  /* 0x000000070a0a02a4 */ /* 0x000fe2000f8e021b */
[----:B------:R-:W-:Y:S01]  /*1e10*/  SHF.L.U32 R19, R3, 0x3, RZ ;  /* 0x0000000303137819 */ /* 0x000fe200000006ff */
[----:B------:R-:W2:Y:S01]  /*1e20*/  @!P4 LDC.64 R6, c[0x0][0x240] ;  /* 0x00009000ff06cb82 */ /* 0x000ea20000000a00 */
[----:B------:R-:W-:Y:S01]  /*1e30*/  @!UP0 ULDC.64 UR6, c[0x0][0x228] ;  /* 0x00008a0000068ab9 */ /* 0x000fe20000000a00 */
[----:B------:R-:W-:Y:S01]  /*1e40*/  VIADD R15, R20, 0x30 ;  /* 0x00000030140f7836 */ /* 0x000fe20000000000 */
[--C-:B------:R-:W-:Y:S01]  /*1e50*/  LOP3.LUT R4, R18, 0x38, R19.reuse, 0xf8, !PT ;  /* 0x0000003812047812 */ /* 0x100fe200078ef813 */
[----:B------:R-:W-:Y:S01]  /*1e60*/  @!UP0 UIMAD UR9, UR9, UR6, URZ ;  /* 0x00000006090982a4 */ /* 0x000fe2000f8e023f */
[----:B------:R-:W-:Y:S01]  /*1e70*/  SHF.R.U32.HI R18, RZ, 0x3, R18 ;  /* 0x00000003ff127819 */ /* 0x000fe20000011612 */
[----:B------:R-:W3:Y:S01]  /*1e80*/  @!P1 S2R R22, SR_CgaCtaId ;  /* 0x0000000000169919 */ /* 0x000ee20000008800 */
[----:B------:R-:W-:Y:S01]  /*1e90*/  @!UP0 UIMAD.WIDE.U32 UR28, UR17, UR6, URZ ;  /* 0x00000006111c82a5 */ /* 0x000fe2000f8e003f */
[----:B------:R-:W-:Y:S01]  /*1ea0*/  SHF.R.S32.HI R14, RZ, 0x1f, R19 ;  /* 0x0000001fff0e7819 */ /* 0x000fe20000011413 */
[----:B------:R-:W-:Y:S01]  /*1eb0*/  @!UP0 UIMAD UR9, UR17, UR7, UR9 ;  /* 0x00000007110982a4 */ /* 0x000fe2000f8e0209 */
[----:B------:R-:W4:Y:S01]  /*1ec0*/  @!P0 S2R R23, SR_CgaCtaId ;  /* 0x0000000000178919 */ /* 0x000f220000008800 */
[----:B------:R-:W-:Y:S01]  /*1ed0*/  LOP3.LUT R18, R4, R18, RZ, 0x3c, !PT ;  /* 0x0000001204127212 */ /* 0x000fe200078e3cff */
[----:B------:R-:W-:Y:S01]  /*1ee0*/  ULDC.64 UR6, c[0x0][0x258] ;  /* 0x0000960000067ab9 */ /* 0x000fe20000000a00 */
[----:B------:R-:W-:Y:S01]  /*1ef0*/  @!P1 MOV R4, 0x400 ;  /* 0x0000040000049802 */ /* 0x000fe20000000f00 */
[----:B------:R-:W-:Y:S01]  /*1f00*/  @!UP0 UIADD3 UR10, UR29, UR9, URZ ;  /* 0x000000091d0a8290 */ /* 0x000fe2000fffe03f */
[--C-:B------:R-:W-:Y:S01]  /*1f10*/  SHF.R.S32.HI R21, RZ, 0x1f, R20.reuse ;  /* 0x0000001fff157819 */ /* 0x100fe20000011414 */
[----:B------:R-:W-:Y:S01]  /*1f20*/  @!UP0 UMOV UR26, UR28 ;  /* 0x0000001c001a8c82 */ /* 0x000fe20008000000 */
[----:B------:R-:W-:Y:S01]  /*1f30*/  @!P0 MOV R5, 0x400 ;  /* 0x0000040000058802 */ /* 0x000fe20000000f00 */
[----:B------:R-:W-:Y:S01]  /*1f40*/  IMAD.U32 R30, RZ, RZ, UR6 ;  /* 0x00000006ff1e7e24 */ /* 0x000fe2000f8e00ff */
[----:B------:R-:W-:Y:S01]  /*1f50*/  IADD3 R8, P2, R19, UR26, RZ ;  /* 0x0000001a13087c10 */ /* 0x000fe2000ff5e0ff */
[----:B-1----:R-:W-:Y:S01]  /*1f60*/  IMAD.WIDE R36, R36, 0x40, R20 ;  /* 0x0000004024247825 */ /* 0x002fe200078e0214 */
[----:B------:R-:W-:Y:S01]  /*1f70*/  ISETP.GE.AND P5, PT, R15, UR14, PT ;  /* 0x0000000e0f007c0c */ /* 0x000fe2000bfa6270 */
[----:B------:R-:W-:Y:S01]  /*1f80*/  UIMAD UR11, UR11, UR6, URZ ;  /* 0x000000060b0b72a4 */ /* 0x000fe2000f8e023f */
[----:B------:R-:W-:Y:S01]  /*1f90*/  IADD3.X R9, R14, UR10, RZ, P2, !PT ;  /* 0x0000000a0e097c10 */ /* 0x000fe200097fe4ff */
[----:B------:R-:W1:Y:S01]  /*1fa0*/  S2UR UR6, SR_CgaCtaId ;  /* 0x00000000000679c3 */ /* 0x000e620000008800 */
[C---:B------:R-:W-:Y:S01]  /*1fb0*/  @!P0 IADD3 R29, P2, R36.reuse, 0x10, RZ ;  /* 0x00000010241d8810 */ /* 0x040fe20007f5e0ff */
[----:B------:R-:W-:Y:S01]  /*1fc0*/  UIMAD UR7, UR4, UR7, UR11 ;  /* 0x00000007040772a4 */ /* 0x000fe2000f8e020b */
[----:B------:R-:W-:Y:S01]  /*1fd0*/  @!P1 IADD3 R25, P3, R36, 0x20, RZ ;  /* 0x0000002024199810 */ /* 0x000fe20007f7e0ff */
[----:B------:R-:W-:Y:S01]  /*1fe0*/  IMAD.WIDE.U32 R30, R30, UR4, R8 ;  /* 0x000000041e1e7c25 */ /* 0x000fe2000f8e0008 */
[----:B------:R-:W-:Y:S01]  /*1ff0*/  UMOV UR4, 0x400 ;  /* 0x0000040000047882 */ /* 0x000fe20000000000 */
[----:B------:R-:W-:-:S02]  /*2000*/  UIADD3 UR26, -UR25, UR16, URZ ;  /* 0x00000010191a7290 */ /* 0x000fc4000fffe13f */
[----:B------:R-:W5:Y:S01]  /*2010*/  @!P4 LDC.64 R8, c[0x0][0x210] ;  /* 0x00008400ff08cb82 */ /* 0x000f620000000a00 */
[--C-:B------:R-:W-:Y:S01]  /*2020*/  @!P0 IMAD.X R32, RZ, RZ, R37.reuse, P2 ;  /* 0x000000ffff208224 */ /* 0x100fe200010e0625 */
[----:B------:R-:W-:Y:S01]  /*2030*/  @!P5 IADD3 R26, P2, R36, 0x30, RZ ;  /* 0x00000030241ad810 */ /* 0x000fe20007f5e0ff */
[----:B--2---:R-:W-:Y:S01]  /*2040*/  @!P4 IMAD R33, R37, R6, RZ ;  /* 0x000000062521c224 */ /* 0x004fe200078e02ff */
[----:B------:R-:W-:Y:S01]  /*2050*/  IADD3 R31, R31, UR7, RZ ;  /* 0x000000071f1f7c10 */ /* 0x000fe2000fffe0ff */
[--C-:B------:R-:W-:Y:S01]  /*2060*/  @!P1 IMAD.X R27, RZ, RZ, R37.reuse, P3 ;  /* 0x000000ffff1b9224 */ /* 0x100fe200018e0625 */
[----:B---3--:R-:W-:Y:S01]  /*2070*/  @!P1 LEA R22, R22, R4, 0x18 ;  /* 0x0000000416169211 */ /* 0x008fe200078ec0ff */
[----:B------:R-:W-:Y:S01]  /*2080*/  @!P5 IMAD.X R28, RZ, RZ, R37, P2 ;  /* 0x000000ffff1cd224 */ /* 0x000fe200010e0625 */
[----:B------:R-:W-:Y:S01]  /*2090*/  LEA.HI R4, R104, R100, RZ, 0x6 ;  /* 0x0000006468047211 */ /* 0x000fe200078f30ff */
[----:B------:R-:W2:Y:S01]  /*20a0*/  @!P0 LDC.64 R12, c[0x0][0x210] ;  /* 0x00008400ff0c8b82 */ /* 0x000ea20000000a00 */
[----:B----4-:R-:W-:Y:S01]  /*20b0*/  @!P0 LEA R23, R23, R5, 0x18 ;  /* 0x0000000517178211 */ /* 0x010fe200078ec0ff */
[----:B------:R-:W-:Y:S01]  /*20c0*/  @!P4 IMAD R33, R36, R7, R33 ;  /* 0x000000072421c224 */ /* 0x000fe200078e0221 */
[----:B------:R-:W-:Y:S01]  /*20d0*/  IADD3 R166, P2, R19, R11, RZ ;  /* 0x0000000b13a67210 */ /* 0x000fe20007f5e0ff */
[----:B------:R-:W-:Y:S01]  /*20e0*/  IMAD.SHL.U32 R4, R4, 0x8, RZ ;  /* 0x0000000804047824 */ /* 0x000fe200078e00ff */
[----:B------:R-:W-:Y:S01]  /*20f0*/  IADD3 R170, P3, R20, R170, RZ ;  /* 0x000000aa14aa7210 */ /* 0x000fe20007f7e0ff */
[----:B------:R-:W-:Y:S01]  /*2100*/  @!P4 IMAD.WIDE.U32 R36, R36, R6, R30 ;  /* 0x000000062424c225 */ /* 0x000fe200078e001e */
[----:B-1----:R-:W-:Y:S01]  /*2110*/  ULEA UR4, UR6, UR4, 0x18 ;  /* 0x0000000406047291 */ /* 0x002fe2000f8ec03f */
[----:B------:R-:W1:Y:S01]  /*2120*/  @!P5 LDC.64 R6, c[0x0][0x240] ;  /* 0x00009000ff06db82 */ /* 0x000e620000000a00 */
[----:B------:R-:W-:Y:S01]  /*2130*/  LOP3.LUT R18, R18, 0xfffffe00, R4, 0xf8, !PT ;  /* 0xfffffe0012127812 */ /* 0x000fe200078ef804 */
[----:B------:R-:W-:Y:S01]  /*2140*/  IMAD.X R167, R14, 0x1, R10, P2 ;  /* 0x000000010ea77824 */ /* 0x000fe200010e060a */
[----:B------:R-:W-:Y:S01]  /*2150*/  ULDC.64 UR6, c[0x0][0x268] ;  /* 0x00009a0000067ab9 */ /* 0x000fe20000000a00 */
[C---:B------:R-:W-:Y:S01]  /*2160*/  IMAD.X R24, R21.reuse, 0x1, R24, P3 ;  /* 0x0000000115187824 */ /* 0x040fe200018e0618 */
[----:B------:R-:W-:Y:S01]  /*2170*/  LEA R242, R18, UR4, 0x1 ;  /* 0x0000000412f27c11 */ /* 0x000fe2000f8e08ff */
[----:B------:R-:W-:Y:S01]  /*2180*/  IMAD R165, R21, UR12, RZ ;  /* 0x0000000c15a57c24 */ /* 0x000fe2000f8e02ff */
[----:B------:R-:W-:Y:S01]  /*2190*/  @!P4 IADD3 R21, R37, R33, RZ ;  /* 0x000000212515c210 */ /* 0x000fe20007ffe0ff */
[----:B------:R-:W3:Y:S01]  /*21a0*/  @!P0 LDC.64 R4, c[0x0][0x240] ;  /* 0x00009000ff048b82 */ /* 0x000ee20000000a00 */
[----:B-----5:R-:W-:Y:S01]  /*21b0*/  @!P4 LEA R34, P2, R36, R8, 0x1 ;  /* 0x000000082422c211 */ /* 0x020fe200078408ff */
[----:B------:R-:W-:Y:S01]  /*21c0*/  @!P0 IMAD.MOV.U32 R33, RZ, RZ, R31 ;  /* 0x000000ffff218224 */ /* 0x000fe200078e001f */
[----:B------:R-:W-:Y:S01]  /*21d0*/  ULDC.64 UR10, c[0x0][0x220] ;  /* 0x00008800000a7ab9 */ /* 0x000fe20000000a00 */
[----:B------:R-:W-:Y:S01]  /*21e0*/  @!P0 IMAD R23, R18, 0x2, R23 ;  /* 0x0000000212178824 */ /* 0x000fe200078e0217 */
[----:B------:R-:W-:Y:S01]  /*21f0*/  @!P4 LEA.HI.X R35, R36, R9, R21, 0x1, P2 ;  /* 0x000000092423c211 */ /* 0x000fe200010f0c15 */
[----:B------:R-:W-:-:S02]  /*2200*/  IMAD R165, R20, UR13, R165 ;  /* 0x0000000d14a57c24 */ /* 0x000fc4000f8e02a5 */
[----:B------:R-:W4:Y:S01]  /*2210*/  @!P1 LDC.64 R10, c[0x0][0x240] ;  /* 0x00009000ff0a9b82 */ /* 0x000f220000000a00 */
[----:B------:R-:W-:Y:S01]  /*2220*/  IMAD.WIDE.U32 R166, R20, UR12, R166 ;  /* 0x0000000c14a67c25 */ /* 0x000fe2000f8e00a6 */
[----:B------:R-:W-:Y:S01]  /*2230*/  @!PT LDS RZ, [RZ] ;  /* 0x00000000fffff984 */ /* 0x000fe20000000800 */
[----:B------:R-:W-:Y:S01]  /*2240*/  @!PT LDS RZ, [RZ] ;  /* 0x00000000fffff984 */ /* 0x000fe20000000800 */
[----:B------:R-:W-:Y:S01]  /*2250*/  @!PT LDS RZ, [RZ] ;  /* 0x00000000fffff984 */ /* 0x000fe20000000800 */
[----:B------:R-:W-:Y:S03]  /*2260*/  @!P4 LDGSTS.E.BYPASS.LTC128B.128 [R242], desc[UR18][R34.64] ;  /* 0x0000000022f2cfae */ /* 0x000fe6000b901d52 */
[----:B------:R-:W-:Y:S01]  /*2270*/  IMAD.IADD R165, R167, 0x1, R165 ;  /* 0x00000001a7a57824 */ /* 0x000fe200078e02a5 */
[----:B------:R-:W-:Y:S01]  /*2280*/  @!P4 LDGSTS.E.BYPASS.LTC128B.128 [R242+0x2000], desc[UR18][R34.64+0x80] ;  /* 0x0200008022f2cfae */ /* 0x000fe2000b901d52 */
[----:B------:R-:W-:Y:S01]  /*2290*/  IMAD R0, R0, UR6, RZ ;  /* 0x0000000600007c24 */ /* 0x000fe2000f8e02ff */
[----:B------:R-:W5:Y:S01]  /*22a0*/  @!P1 LDC.64 R8, c[0x0][0x210] ;  /* 0x00008400ff089b82 */ /* 0x000f620000000a00 */
[----:B-1----:R-:W-:Y:S01]  /*22b0*/  @!P5 IMAD R28, R28, R6, RZ ;  /* 0x000000061c1cd224 */ /* 0x002fe200078e02ff */
[----:B------:R-:W-:Y:S01]  /*22c0*/  @!P4 LDGSTS.E.BYPASS.LTC128B.128 [R242+0x4000], desc[UR18][R34.64+0x100] ;  /* 0x0400010022f2cfae */ /* 0x000fe2000b901d52 */
[----:B------:R-:W-:-:S02]  /*22d0*/  IMAD R0, R2, UR7, R0 ;  /* 0x0000000702007c24 */ /* 0x000fc4000f8e0200 */
[----:B------:R-:W-:Y:S01]  /*22e0*/  @!P5 IMAD R28, R26, R7, R28 ;  /* 0x000000071a1cd224 */ /* 0x000fe200078e021c */
[----:B------:R1:W-:Y:S01]  /*22f0*/  @!P4 LDGSTS.E.BYPASS.LTC128B.128 [R242+0x6000], desc[UR18][R34.64+0x180] ;  /* 0x0600018022f2cfae */ /* 0x0003e2000b901d52 */
[----:B------:R-:W-:Y:S01]  /*2300*/  ISETP.GE.AND P4, PT, R20, UR26, PT ;  /* 0x0000001a14007c0c */ /* 0x000fe2000bf86270 */
[----:B---3--:R-:W-:Y:S02]  /*2310*/  @!P0 IMAD R32, R32, R4, RZ ;  /* 0x0000000420208224 */ /* 0x008fe400078e02ff */
[----:B------:R-:W-:Y:S02]  /*2320*/  IMAD.SHL.U32 R237, R3, 0x40, RZ ;  /* 0x0000004003ed7824 */ /* 0x000fe400078e00ff */
[----:B------:R-:W-:Y:S02]  /*2330*/  @!P0 IMAD R21, R29, R5, R32 ;  /* 0x000000051d158224 */ /* 0x000fe400078e0220 */
[----:B------:R-:W-:Y:S01]  /*2340*/  @!P0 IMAD.MOV.U32 R32, RZ, RZ, R30 ;  /* 0x000000ffff208224 */ /* 0x000fe200078e001e */
[----:B------:R-:W-:Y:S01]  /*2350*/  LOP3.LUT R237, R237, 0x1c0, RZ, 0xc0, !PT ;  /* 0x000001c0eded7812 */ /* 0x000fe200078ec0ff */
[----:B----4-:R-:W-:-:S02]  /*2360*/  @!P1 IMAD R27, R27, R10, RZ ;  /* 0x0000000a1b1b9224 */ /* 0x010fc400078e02ff */
[----:B------:R-:W-:Y:S02]  /*2370*/  @!P0 IMAD.WIDE.U32 R32, R29, R4, R32 ;  /* 0x000000041d208225 */ /* 0x000fe400078e0020 */
[----:B------:R-:W3:Y:S02]  /*2380*/  @!P5 LDC.64 R4, c[0x0][0x210] ;  /* 0x00008400ff04db82 */ /* 0x000ee40000000a00 */
[----:B------:R-:W-:Y:S01]  /*2390*/  @!P0 IMAD.IADD R21, R33, 0x1, R21 ;  /* 0x0000000121158824 */ /* 0x000fe200078e0215 */
[C---:B--2---:R-:W-:Y:S01]  /*23a0*/  @!P0 LEA R12, P2, R32.reuse, R12, 0x1 ;  /* 0x0000000c200c8211 */ /* 0x044fe200078408ff */
[----:B------:R-:W-:Y:S02]  /*23b0*/  @!P1 IMAD R11, R25, R11, R27 ;  /* 0x0000000b190b9224 */ /* 0x000fe400078e021b */
[----:B------:R-:W-:Y:S01]  /*23c0*/  IMAD.U32 R167, RZ, RZ, UR16 ;  /* 0x00000010ffa77e24 */ /* 0x000fe2000f8e00ff */
[----:B------:R-:W-:Y:S02]  /*23d0*/  @!P0 LEA.HI.X R13, R32, R13, R21, 0x1, P2 ;  /* 0x0000000d200d8211 */ /* 0x000fe400010f0c15 */
[----:B------:R-:W2:Y:S01]  /*23e0*/  @!P5 S2R R21, SR_CgaCtaId ;  /* 0x000000000015d919 */ /* 0x000ea20000008800 */
[----:B-1----:R-:W-:Y:S01]  /*23f0*/  @!P1 MOV R34, R30 ;  /* 0x0000001e00229202 */ /* 0x002fe20000000f00 */
[--C-:B------:R-:W-:Y:S01]  /*2400*/  @!P1 IMAD.MOV.U32 R35, RZ, RZ, R31.reuse ;  /* 0x000000ffff239224 */ /* 0x100fe200078e001f */
[----:B------:R-:W-:Y:S01]  /*2410*/  @!P0 LDGSTS.E.BYPASS.LTC128B.128 [R23+0x800], desc[UR18][R12.64] ;  /* 0x008000000c178fae */ /* 0x000fe2000b901d52 */
[----:B------:R-:W-:-:S02]  /*2420*/  @!P5 IMAD.WIDE.U32 R30, R26, R6, R30 ;  /* 0x000000061a1ed225 */ /* 0x000fc400078e001e */
[----:B------:R-:W1:Y:S01]  /*2430*/  @!P4 LDC.64 R6, c[0x0][0x218] ;  /* 0x00008600ff06cb82 */ /* 0x000e620000000a00 */
[----:B------:R-:W-:Y:S01]  /*2440*/  @!P0 LDGSTS.E.BYPASS.LTC128B.128 [R23+0x2800], desc[UR18][R12.64+0x80] ;  /* 0x028000800c178fae */ /* 0x000fe2000b901d52 */
[----:B------:R-:W-:Y:S01]  /*2450*/  @!P1 IMAD.WIDE.U32 R34, R25, R10, R34 ;  /* 0x0000000a19229225 */ /* 0x000fe200078e0022 */
[----:B------:R-:W-:Y:S01]  /*2460*/  @!P5 IADD3 R28, R31, R28, RZ ;  /* 0x0000001c1f1cd210 */ /* 0x000fe20007ffe0ff */
[----:B------:R-:W4:Y:S02]  /*2470*/  @!P4 S2R R10, SR_CgaCtaId ;  /* 0x00000000000ac919 */ /* 0x000f240000008800 */
[----:B------:R-:W-:Y:S01]  /*2480*/  @!P1 IMAD.IADD R11, R35, 0x1, R11 ;  /* 0x00000001230b9824 */ /* 0x000fe200078e020b */
[----:B-----5:R-:W-:Y:S01]  /*2490*/  @!P1 LEA R8, P2, R34, R8, 0x1 ;  /* 0x0000000822089211 */ /* 0x020fe200078408ff */
[----:B------:R-:W-:Y:S01]  /*24a0*/  @!P1 IMAD R25, R18, 0x2, R22 ;  /* 0x0000000212199824 */ /* 0x000fe200078e0216 */
[----:B------:R-:W-:Y:S02]  /*24b0*/  @!P0 LDGSTS.E.BYPASS.LTC128B.128 [R23+0x4800], desc[UR18][R12.64+0x100] ;  /* 0x048001000c178fae */ /* 0x000fe4000b901d52 */
[----:B------:R-:W-:Y:S01]  /*24c0*/  @!P1 LEA.HI.X R9, R34, R9, R11, 0x1, P2 ;  /* 0x0000000922099211 */ /* 0x000fe200010f0c0b */
[----:B------:R-:W-:Y:S01]  /*24d0*/  IMAD.U32 R11, RZ, RZ, UR12 ;  /* 0x0000000cff0b7e24 */ /* 0x000fe2000f8e00ff */
[----:B------:R3:W-:Y:S01]  /*24e0*/  @!P0 LDGSTS.E.BYPASS.LTC128B.128 [R23+0x6800], desc[UR18][R12.64+0x180] ;  /* 0x068001800c178fae */ /* 0x0007e2000b901d52 */
[----:B------:R-:W-:-:S03]  /*24f0*/  ISETP.GE.AND P0, PT, R17, UR26, PT ;  /* 0x0000001a11007c0c */ /* 0x000fc6000bf06270 */
[----:B------:R-:W-:Y:S04]  /*2500*/  @!P1 LDGSTS.E.BYPASS.LTC128B.128 [R25+0x1000], desc[UR18][R8.64] ;  /* 0x0100000008199fae */ /* 0x000fe8000b901d52 */
[----:B------:R-:W-:Y:S01]  /*2510*/  @!P1 LDGSTS.E.BYPASS.LTC128B.128 [R25+0x3000], desc[UR18][R8.64+0x80] ;  /* 0x0300008008199fae */ /* 0x000fe2000b901d52 */
[----:B-1----:R-:W-:-:S03]  /*2520*/  @!P4 LEA R26, P3, R166, R6, 0x1 ;  /* 0x00000006a61ac211 */ /* 0x002fc600078608ff */
[----:B------:R-:W-:Y:S01]  /*2530*/  @!P1 LDGSTS.E.BYPASS.LTC128B.128 [R25+0x5000], desc[UR18][R8.64+0x100] ;  /* 0x0500010008199fae */ /* 0x000fe2000b901d52 */
[----:B------:R-:W-:Y:S01]  /*2540*/  IMAD.U32 R6, RZ, RZ, UR13 ;  /* 0x0000000dff067e24 */ /* 0x000fe2000f8e00ff */
[----:B------:R-:W-:Y:S02]  /*2550*/  @!P4 LEA.HI.X R27, R166, R7, R165, 0x1, P3 ;  /* 0x00000007a61bc211 */ /* 0x000fe400018f0ca5 */
[----:B------:R1:W-:Y:S01]  /*2560*/  @!P1 LDGSTS.E.BYPASS.LTC128B.128 [R25+0x7000], desc[UR18][R8.64+0x180] ;  /* 0x0700018008199fae */ /* 0x0003e2000b901d52 */
[----:B------:R-:W-:Y:S01]  /*2570*/  ISETP.GE.AND P1, PT, R15, UR26, PT ;  /* 0x0000001a0f007c0c */ /* 0x000fe2000bf26270 */
[----:B------:R-:W-:Y:S01]  /*2580*/  IMAD.U32 R7, RZ, RZ, UR12 ;  /* 0x0000000cff077e24 */ /* 0x000fe2000f8e00ff */
[----:B------:R-:W-:Y:S01]  /*2590*/  @!P0 LEA R11, P3, R11, R166, 0x4 ;  /* 0x000000a60b0b8211 */ /* 0x000fe200078620ff */
[----:B------:R-:W5:Y:S03]  /*25a0*/  @!P0 S2R R22, SR_CgaCtaId ;  /* 0x0000000000168919 */ /* 0x000f660000008800 */
[----:B------:R-:W-:-:S02]  /*25b0*/  @!P0 LEA.HI.X R6, R7, R165, R6, 0x4, P3 ;  /* 0x000000a507068211 */ /* 0x000fc400018f2406 */
[----:B---3--:R-:W-:Y:S02]  /*25c0*/  @!P5 LEA R12, P2, R30, R4, 0x1 ;  /* 0x000000041e0cd211 */ /* 0x008fe400078408ff */
[----:B------:R-:W-:-:S03]  /*25d0*/  @!P5 MOV R4, 0x400 ;  /* 0x000004000004d802 */ /* 0x000fc60000000f00 */
[----:B------:R-:W-:Y:S01]  /*25e0*/  VOTEU.ALL UP0, P1 ;  /* 0x00000000003f7886 */ /* 0x000fe20000800000 */
[----:B------:R-:W-:Y:S02]  /*25f0*/  @!P5 LEA.HI.X R13, R30, R5, R28, 0x1, P2 ;  /* 0x000000051e0dd211 */ /* 0x000fe400010f0c1c */
[----:B------:R-:W-:Y:S02]  /*2600*/  ISETP.GE.AND P2, PT, R16, UR26, PT ;  /* 0x0000001a10007c0c */ /* 0x000fe4000bf46270 */
[----:B--2---:R-:W-:Y:S02]  /*2610*/  @!P5 LEA R21, R21, R4, 0x18 ;  /* 0x000000041515d211 */ /* 0x004fe400078ec0ff */
[----:B------:R-:W2:Y:S01]  /*2620*/  @!P0 LDC.64 R4, c[0x0][0x218] ;  /* 0x00008600ff048b82 */ /* 0x000ea20000000a00 */
[----:B------:R-:W-:Y:S02]  /*2630*/  @!P4 MOV R23, 0x400 ;  /* 0x000004000017c802 */ /* 0x000fe40000000f00 */
[----:B------:R-:W-:-:S02]  /*2640*/  @!P5 IMAD R21, R18, 0x2, R21 ;  /* 0x000000021215d824 */ /* 0x000fc400078e0215 */
[----:B----4-:R-:W-:Y:S01]  /*2650*/  @!P4 LEA R10, R10, R23, 0x18 ;  /* 0x000000170a0ac211 */ /* 0x010fe200078ec0ff */
[----:B-1----:R-:W1:Y:S03]  /*2660*/  @!P1 S2R R8, SR_CgaCtaId ;  /* 0x0000000000089919 */ /* 0x002e660000008800 */
[----:B------:R-:W-:Y:S01]  /*2670*/  @!P4 LEA R10, R18, R10, 0x1 ;  /* 0x0000000a120ac211 */ /* 0x000fe200078e08ff */
[----:B------:R-:W3:Y:S01]  /*2680*/  @!P2 S2R R9, SR_CgaCtaId ;  /* 0x000000000009a919 */ /* 0x000ee20000008800 */
[----:B------:R-:W-:Y:S04]  /*2690*/  @!P5 LDGSTS.E.BYPASS.LTC128B.128 [R21+0x1800], desc[UR18][R12.64] ;  /* 0x018000000c15dfae */ /* 0x000fe8000b901d52 */
[----:B------:R-:W-:Y:S04]  /*26a0*/  @!P5 LDGSTS.E.BYPASS.LTC128B.128 [R21+0x3800], desc[UR18][R12.64+0x80] ;  /* 0x038000800c15dfae */ /* 0x000fe8000b901d52 */
[----:B------:R-:W-:Y:S04]  /*26b0*/  @!P5 LDGSTS.E.BYPASS.LTC128B.128 [R21+0x5800], desc[UR18][R12.64+0x100] ;  /* 0x058001000c15dfae */ /* 0x000fe8000b901d52 */
[----:B------:R4:W-:Y:S01]  /*26c0*/  @!P5 LDGSTS.E.BYPASS.LTC128B.128 [R21+0x7800], desc[UR18][R12.64+0x180] ;  /* 0x078001800c15dfae */ /* 0x0009e2000b901d52 */
[----:B------:R-:W-:-:S03]  /*26d0*/  ISETP.GE.AND P5, PT, R17, UR26, PT ;  /* 0x0000001a11007c0c */ /* 0x000fc6000bfa6270 */
[----:B------:R-:W-:Y:S04]  /*26e0*/  @!P4 LDGSTS.E.BYPASS.LTC128B.128 [R10+0x8000], desc[UR18][R26.64] ;  /* 0x080000001a0acfae */ /* 0x000fe8000b901d52 */
[----:B------:R-:W-:Y:S04]  /*26f0*/  @!P4 LDGSTS.E.BYPASS.LTC128B.128 [R10+0xa000], desc[UR18][R26.64+0x80] ;  /* 0x0a0000801a0acfae */ /* 0x000fe8000b901d52 */
[----:B------:R-:W-:Y:S04]  /*2700*/  @!P4 LDGSTS.E.BYPASS.LTC128B.128 [R10+0xc000], desc[UR18][R26.64+0x100] ;  /* 0x0c0001001a0acfae */ /* 0x000fe8000b901d52 */
[----:B------:R2:W-:Y:S01]  /*2710*/  @!P4 LDGSTS.E.BYPASS.LTC128B.128 [R10+0xe000], desc[UR18][R26.64+0x180] ;  /* 0x0e0001801a0acfae */ /* 0x0005e2000b901d52 */
[----:B------:R-:W-:-:S02]  /*2720*/  ISETP.GE.AND P4, PT, R16, UR26, PT ;  /* 0x0000001a10007c0c */ /* 0x000fc4000bf86270 */
[----:B----4-:R-:W-:Y:S01]  /*2730*/  IADD3 R12, P3, R19, UR24, RZ ;  /* 0x00000018130c7c10 */ /* 0x010fe2000ff7e0ff */
[----:B------:R-:W-:-:S03]  /*2740*/  ULDC UR24, c[0x0][0x39c] ;  /* 0x0000e70000187ab9 */ /* 0x000fc60000000800 */
[----:B------:R-:W-:Y:S01]  /*2750*/  IADD3.X R13, R14, UR8, RZ, P3, !PT ;  /* 0x000000080e0d7c10 */ /* 0x000fe20009ffe4ff */
[----:B------:R-:W-:Y:S01]  /*2760*/  UIMAD.WIDE.U32 UR8, UR12, 0x20, URZ ;  /* 0x000000200c0878a5 */ /* 0x000fe2000f8e003f */
[----:B------:R-:W-:Y:S02]  /*2770*/  @!P1 IMAD.MOV.U32 R14, RZ, RZ, R166 ;  /* 0x000000ffff0e9224 */ /* 0x000fe400078e00a6 */
[----:B------:R-:W-:Y:S01]  /*2780*/  IMAD.WIDE.U32 R12, R2, UR6, R12 ;  /* 0x00000006020c7c25 */ /* 0x000fe2000f8e000c */
[----:B------:R-:W-:Y:S01]  /*2790*/  USHF.L.U32 UR6, UR13, 0x5, URZ ;  /* 0x000000050d067899 */ /* 0x000fe2000800063f */
[----:B------:R-:W-:Y:S02]  /*27a0*/  MOV R2, UR12 ;  /* 0x0000000c00027c02 */ /* 0x000fe40008000f00 */
[----:B------:R-:W-:Y:S01]  /*27b0*/  IMAD.IADD R13, R13, 0x1, R0 ;  /* 0x000000010d0d7824 */ /* 0x000fe200078e0200 */
[----:B--2---:R-:W-:Y:S02]  /*27c0*/  @!P0 LEA R10, P3, R11, R4, 0x1 ;  /* 0x000000040b0a8211 */ /* 0x004fe400078608ff */
[----:B------:R-:W-:-:S02]  /*27d0*/  @!P0 MOV R4, 0x400 ;  /* 0x0000040000048802 */ /* 0x000fc40000000f00 */
[----:B------:R-:W-:Y:S02]  /*27e0*/  @!P0 LEA.HI.X R11, R11, R5, R6, 0x1, P3 ;  /* 0x000000050b0b8211 */ /* 0x000fe400018f0c06 */
[----:B-----5:R-:W-:Y:S01]  /*27f0*/  @!P0 LEA R22, R22, R4, 0x18 ;  /* 0x0000000416168211 */ /* 0x020fe200078ec0ff */
[----:B------:R-:W2:Y:S01]  /*2800*/  @!P2 LDC.64 R6, c[0x0][0x218] ;  /* 0x00008600ff06ab82 */ /* 0x000ea20000000a00 */
[----:B------:R-:W-:Y:S02]  /*2810*/  @!P2 MOV R5, 0x400 ;  /* 0x000004000005a802 */ /* 0x000fe40000000f00 */
[----:B------:R-:W-:Y:S01]  /*2820*/  @!P1 MOV R4, 0x400 ;  /* 0x0000040000049802 */ /* 0x000fe20000000f00 */
[----:B------:R-:W-:Y:S01]  /*2830*/  @!P0 IMAD R22, R18, 0x2, R22 ;  /* 0x0000000212168824 */ /* 0x000fe200078e0216 */
[----:B---3--:R-:W-:Y:S02]  /*2840*/  @!P2 LEA R9, R9, R5, 0x18 ;  /* 0x000000050909a211 */ /* 0x008fe400078ec0ff */
[----:B-1----:R-:W-:-:S02]  /*2850*/  @!P1 LEA R8, R8, R4, 0x18 ;  /* 0x0000000408089211 */ /* 0x002fc400078ec0ff */
[----:B------:R-:W1:Y:S01]  /*2860*/  @!P1 LDC.64 R4, c[0x0][0x218] ;  /* 0x00008600ff049b82 */ /* 0x000e620000000a00 */
[----:B------:R-:W-:Y:S01]  /*2870*/  @!P0 LDGSTS.E.BYPASS.LTC128B.128 [R22+0x8800], desc[UR18][R10.64] ;  /* 0x088000000a168fae */ /* 0x000fe2000b901d52 */
[----:B------:R-:W-:Y:S01]  /*2880*/  ISETP.GE.AND P3, PT, R15, UR26, PT ;  /* 0x0000001a0f007c0c */ /* 0x000fe2000bf66270 */
[----:B------:R-:W-:Y:S02]  /*2890*/  @!P1 IMAD.MOV.U32 R15, RZ, RZ, R165 ;  /* 0x000000ffff0f9224 */ /* 0x000fe400078e00a5 */
[----:B------:R-:W-:Y:S01]  /*28a0*/  @!P0 LDGSTS.E.BYPASS.LTC128B.128 [R22+0xa800], desc[UR18][R10.64+0x80] ;  /* 0x0a8000800a168fae */ /* 0x000fe2000b901d52 */
[----:B------:R-:W-:Y:S02]  /*28b0*/  @!P2 IMAD R9, R18, 0x2, R9 ;  /* 0x000000021209a824 */ /* 0x000fe400078e0209 */
[----:B------:R-:W-:Y:S01]  /*28c0*/  @!P1 IMAD.WIDE.U32 R14, R2, 0x30, R14 ;  /* 0x00000030020e9825 */ /* 0x000fe200078e000e */
[----:B------:R-:W-:Y:S03]  /*28d0*/  @!P0 LDGSTS.E.BYPASS.LTC128B.128 [R22+0xc800], desc[UR18][R10.64+0x100] ;  /* 0x0c8001000a168fae */ /* 0x000fe6000b901d52 */
[----:B------:R-:W-:Y:S01]  /*28e0*/  @!P1 IMAD R8, R18, 0x2, R8 ;  /* 0x0000000212089824 */ /* 0x000fe200078e0208 */
[----:B------:R3:W-:Y:S02]  /*28f0*/  @!P0 LDGSTS.E.BYPASS.LTC128B.128 [R22+0xe800], desc[UR18][R10.64+0x180] ;  /* 0x0e8001800a168fae */ /* 0x0007e4000b901d52 */
[----:B---3--:R-:W-:Y:S01]  /*2900*/  IMAD.U32 R10, RZ, RZ, UR6 ;  /* 0x00000006ff0a7e24 */ /* 0x008fe2000f8e00ff */
[----:B------:R-:W-:Y:S01]  /*2910*/  @!P2 IADD3 R11, P0, R166, UR8, RZ ;  /* 0x00000008a60bac10 */ /* 0x000fe2000ff1e0ff */
[----:B------:R-:W-:Y:S01]  /*2920*/  @!UP0 UIMAD UR6, UR13, 0x30, URZ ;  /* 0x000000300d0688a4 */ /* 0x000fe2000f8e023f */
[----:B------:R-:W-:-:S02]  /*2930*/  VOTEU.ALL UP0, P3 ;  /* 0x00000000003f7886 */ /* 0x000fc40001800000 */
[----:B------:R-:W-:Y:S01]  /*2940*/  @!P2 IADD3.X R10, R165, UR9, R10, P0, !PT ;  /* 0x00000009a50aac10 */ /* 0x000fe200087fe40a */
[----:B------:R-:W-:Y:S01]  /*2950*/  ULDC.64 UR8, c[0x0][0x250] ;  /* 0x0000940000087ab9 */ /* 0x000fe20000000a00 */
[----:B--2---:R-:W-:Y:S01]  /*2960*/  @!P2 LEA R6, P0, R11, R6, 0x1 ;  /* 0x000000060b06a211 */ /* 0x004fe200078008ff */
[----:B------:R-:W-:Y:S01]  /*2970*/  @!P1 VIADD R0, R15, UR6 ;  /* 0x000000060f009c36 */ /* 0x000fe20008000000 */
[----:B------:R-:W-:Y:S01]  /*2980*/  USHF.L.U32 UR6, UR9, 0x5, URZ ;  /* 0x0000000509067899 */ /* 0x000fe2000800063f */
[----:B------:R-:W-:Y:S01]  /*2990*/  IMAD R24, R24, UR8, RZ ;  /* 0x0000000818187c24 */ /* 0x000fe2000f8e02ff */
[----:B------:R-:W-:Y:S02]  /*29a0*/  @!P2 LEA.HI.X R7, R11, R7, R10, 0x1, P0 ;  /* 0x000000070b07a211 */ /* 0x000fe400000f0c0a */
[----:B-1----:R-:W-:Y:S01]  /*29b0*/  @!P1 LEA R4, P0, R14, R4, 0x1 ;  /* 0x000000040e049211 */ /* 0x002fe200078008ff */
[----:B------:R-:W-:Y:S02]  /*29c0*/  IMAD R168, R170, UR9, R24 ;  /* 0x00000009aaa87c24 */ /* 0x000fe4000f8e0218 */
[----:B------:R-:W-:Y:S01]  /*29d0*/  @!P2 LDGSTS.E.BYPASS.LTC128B.128 [R9+0x9000], desc[UR18][R6.64] ;  /* 0x090000000609afae */ /* 0x000fe2000b901d52 */
[----:B------:R-:W-:Y:S01]  /*29e0*/  @!P1 LEA.HI.X R5, R14, R5, R0, 0x1, P0 ;  /* 0x000000050e059211 */ /* 0x000fe200000f0c00 */
[----:B------:R-:W-:Y:S01]  /*29f0*/  IMAD.WIDE.U32 R170, R170, UR8, R12 ;  /* 0x00000008aaaa7c25 */ /* 0x000fe2000f8e000c */
[CC--:B------:R-:W-:Y:S01]  /*2a00*/  LEA.HI R0, R104.reuse, R100.reuse, RZ, 0x4 ;  /* 0x0000006468007211 */ /* 0x0c0fe200078f20ff */
[----:B------:R-:W-:Y:S01]  /*2a10*/  @!P2 LDGSTS.E.BYPASS.LTC128B.128 [R9+0xb000], desc[UR18][R6.64+0x80] ;  /* 0x0b0000800609afae */ /* 0x000fe2000b901d52 */
[----:B------:R-:W-:Y:S01]  /*2a20*/  LEA.HI R104, R104, R100, RZ, 0x5 ;  /* 0x0000006468687211 */ /* 0x000fe200078f28ff */
[----:B------:R-:W-:Y:S01]  /*2a30*/  IMAD.IADD R168, R171, 0x1, R168 ;  /* 0x00000001aba87824 */ /* 0x000fe200078e02a8 */
[----:B------:R-:W-:Y:S01]  /*2a40*/  LOP3.LUT R101, R0, 0xfffffff0, RZ, 0xc0, !PT ;  /* 0xfffffff000657812 */ /* 0x000fe200078ec0ff */
[----:B------:R-:W-:Y:S01]  /*2a50*/  @!P2 LDGSTS.E.BYPASS.LTC128B.128 [R9+0xd000], desc[UR18][R6.64+0x100] ;  /* 0x0d0001000609afae */ /* 0x000fe2000b901d52 */
[----:B------:R-:W-:-:S02]  /*2a60*/  LEA R240, P0, R170, UR10, 0x1 ;  /* 0x0000000aaaf07c11 */ /* 0x000fc4000f8008ff */
[----:B------:R-:W-:Y:S01]  /*2a70*/  IADD3 R101, -R101, R100, RZ ;  /* 0x0000006465657210 */ /* 0x000fe20007ffe1ff */
[----:B------:R1:W-:Y:S01]  /*2a80*/  @!P2 LDGSTS.E.BYPASS.LTC128B.128 [R9+0xf000], desc[UR18][R6.64+0x180] ;  /* 0x0f0001800609afae */ /* 0x0003e2000b901d52 */
[----:B------:R-:W-:Y:S02]  /*2a90*/  LEA.HI.X R239, R170, UR11, R168, 0x1, P0 ;  /* 0x0000000baaef7c11 */ /* 0x000fe400080f0ca8 */
[----:B------:R-:W-:Y:S01]  /*2aa0*/  SHF.R.S32.HI R102, RZ, 0x1f, R101 ;  /* 0x0000001fff667819 */ /* 0x000fe20000011465 */
[----:B------:R-:W-:Y:S01]  /*2ab0*/  @!P1 LDGSTS.E.BYPASS.LTC128B.128 [R8+0x9800], desc[UR18][R4.64] ;  /* 0x0980000004089fae */ /* 0x000fe2000b901d52 */
[----:B------:R-:W-:Y:S02]  /*2ac0*/  SHF.R.S32.HI R103, RZ, 0x5, R104 ;  /* 0x00000005ff677819 */ /* 0x000fe40000011468 */
[----:B------:R-:W-:Y:S01]  /*2ad0*/  LEA.HI R102, R102, R101, RZ, 0x3 ;  /* 0x0000006566667211 */ /* 0x000fe200078f18ff */
[----:B------:R-:W-:Y:S04]  /*2ae0*/  @!P1 LDGSTS.E.BYPASS.LTC128B.128 [R8+0xb800], desc[UR18][R4.64+0x80] ;  /* 0x0b80008004089fae */ /* 0x000fe8000b901d52 */
[----:B------:R-:W-:Y:S04]  /*2af0*/  @!P1 LDGSTS.E.BYPASS.LTC128B.128 [R8+0xd800], desc[UR18][R4.64+0x100] ;  /* 0x0d80010004089fae */ /* 0x000fe8000b901d52 */
[----:B------:R2:W-:Y:S01]  /*2b00*/  @!P1 LDGSTS.E.BYPASS.LTC128B.128 [R8+0xf800], desc[UR18][R4.64+0x180] ;  /* 0x0f80018004089fae */ /* 0x0005e2000b901d52 */
[----:B------:R-:W-:Y:S01]  /*2b10*/  ISETP.GE.AND P1, PT, R20, UR26, PT ;  /* 0x0000001a14007c0c */ /* 0x000fe2000bf26270 */
[----:B------:R-:W-:-:S02]  /*2b20*/  UIMAD.WIDE.U32 UR26, UR8, 0x20, URZ ;  /* 0x00000020081a78a5 */ /* 0x000fc4000f8e003f */
[----:B------:R-:W0:Y:S01]  /*2b30*/  LDGDEPBAR ;  /* 0x00000000000079af */ /* 0x000e220000000000 */
[----:B-1----:R-:W-:Y:S02]  /*2b40*/  IMAD.U32 R6, RZ, RZ, UR8 ;  /* 0x00000008ff067e24 */ /* 0x002fe4000f8e00ff */
[----:B------:R-:W-:Y:S02]  /*2b50*/  @!P3 IMAD.MOV.U32 R9, RZ, RZ, R239 ;  /* 0x000000ffff09b224 */ /* 0x000fe400078e00ef */
[----:B--2---:R-:W-:Y:S01]  /*2b60*/  @!P3 IMAD.MOV.U32 R8, RZ, RZ, R240 ;  /* 0x000000ffff08b224 */ /* 0x004fe200078e00f0 */
[----:B------:R-:W-:-:S04]  /*2b70*/  DEPBAR.LE SB0, 0x0 ;  /* 0x000080000000791a */ /* 0x000fc80000000000 */
[----:B------:R-:W-:Y:S01]  /*2b80*/  BAR.SYNC.DEFER_BLOCKING 0x0 ;  /* 0x0000000000007b1d */ /* 0x000fe20000010000 */
[----:B------:R-:W-:Y:S01]  /*2b90*/  SHF.R.S32.HI R4, RZ, 0x4, R0 ;  /* 0x00000004ff047819 */ /* 0x000fe20000011400 */
[----:B------:R-:W-:Y:S01]  /*2ba0*/  IMAD.SHL.U32 R0, R20, 0x8, RZ ;  /* 0x0000000814007824 */ /* 0x000fe200078e00ff */
[----:B------:R-:W-:Y:S01]  /*2bb0*/  LOP3.LUT R5, R102, 0xfffffff8, RZ, 0xc0, !PT ;  /* 0xfffffff866057812 */ /* 0x000fe200078ec0ff */
[----:B------:R-:W-:Y:S01]  /*2bc0*/  @!P3 IMAD.WIDE.U32 R6, R6, 0x60, R8 ;  /* 0x000000600606b825 */ /* 0x000fe200078e0008 */
[----:B------:R-:W-:Y:S02]  /*2bd0*/  LEA.HI R2, R4, R4, RZ, 0x1 ;  /* 0x0000000404027211 */ /* 0x000fe400078f08ff */
[----:B------:R-:W-:Y:S01]  /*2be0*/  @!P1 MOV R9, R239 ;  /* 0x000000ef00099202 */ /* 0x000fe20000000f00 */
[----:B------:R-:W-:Y:S01]  /*2bf0*/  @!P1 IMAD.MOV.U32 R8, RZ, RZ, R240 ;  /* 0x000000ffff089224 */ /* 0x000fe200078e00f0 */
[----:B------:R-:W-:Y:S01]  /*2c00*/  LOP3.LUT R0, R237, 0x8, R0, 0xf8, !PT ;  /* 0x00000008ed007812 */ /* 0x000fe200078ef800 */
[----:B------:R-:W-:Y:S01]  /*2c10*/  IMAD.IADD R101, R101, 0x1, -R5 ;  /* 0x0000000165657824 */ /* 0x000fe200078e0a05 */
[----:B------:R-:W-:Y:S01]  /*2c20*/  LOP3.LUT R2, R2, 0xfffffffe, RZ, 0xc0, !PT ;  /* 0xfffffffe02027812 */ /* 0x000fe200078ec0ff */
[----:B------:R-:W-:Y:S01]  /*2c30*/  IMAD.SHL.U32 R102, R102, 0x40, RZ ;  /* 0x0000004066667824 */ /* 0x000fe200078e00ff */
[----:B------:R-:W-:Y:S01]  /*2c40*/  SHF.R.U32.HI R237, RZ, 0x3, R237 ;  /* 0x00000003ffed7819 */ /* 0x000fe200000116ed */
[----:B------:R-:W-:Y:S01]  /*2c50*/  IMAD.U32 R5, RZ, RZ, UR8 ;  /* 0x00000008ff057e24 */ /* 0x000fe2000f8e00ff */
[----:B------:R-:W-:Y:S01]  /*2c60*/  IADD3 R4, R4, -R2, RZ ;  /* 0x8000000204047210 */ /* 0x000fe20007ffe0ff */
[----:B------:R-:W-:Y:S01]  /*2c70*/  IMAD.U32 R2, RZ, RZ, UR8 ;  /* 0x00000008ff027e24 */ /* 0x000fe2000f8e00ff */
[----:B------:R-:W-:Y:S01]  /*2c80*/  LOP3.LUT R237, R0, R237, RZ, 0x3c, !PT ;  /* 0x000000ed00ed7212 */ /* 0x000fe200078e3cff */
[----:B------:R-:W-:Y:S01]  /*2c90*/  IMAD.U32 R0, RZ, RZ, UR9 ;  /* 0x00000009ff007e24 */ /* 0x000fe2000f8e00ff */
[----:B------:R-:W-:-:S03]  /*2ca0*/  LOP3.LUT R102, R102, 0xfffffe00, RZ, 0xc0, !PT ;  /* 0xfffffe0066667812 */ /* 0x000fc600078ec0ff */
[C---:B------:R-:W-:Y:S01]  /*2cb0*/  IMAD R237, R4.reuse, 0x200, R237 ;  /* 0x0000020004ed7824 */ /* 0x040fe200078e02ed */
[----:B------:R-:W-:Y:S01]  /*2cc0*/  LEA R238, R103, R102, 0xa ;  /* 0x0000006667ee7211 */ /* 0x000fe200078e50ff */
[----:B------:R-:W-:Y:S01]  /*2cd0*/  @P1 STS.128 [R242+0x10000], RZ ;  /* 0x010000fff2001388 */ /* 0x000fe20000000c00 */
[----:B------:R-:W-:Y:S02]  /*2ce0*/  IMAD.SHL.U32 R4, R4, 0x8, RZ ;  /* 0x0000000804047824 */ /* 0x000fe400078e00ff */
[----:B------:R-:W-:Y:S01]  /*2cf0*/  LEA R237, R237, UR4, 0x1 ;  /* 0x00000004eded7c11 */ /* 0x000fe2000f8e08ff */
[----:B------:R-:W-:Y:S03]  /*2d00*/  @P1 STS.128 [R242+0x12000], RZ ;  /* 0x012000fff2001388 */ /* 0x000fe60000000c00 */
[----:B------:R-:W-:Y:S01]  /*2d10*/  IADD3 R235, R237, 0x8020, RZ ;  /* 0x00008020edeb7810 */ /* 0x000fe20007ffe0ff */
        /* <DEDUP_REMOVED lines=9> */
[C---:B------:R-:W-:Y:S01]  /*2db0*/  R2P PR, R101.reuse, 0x6 ;  /* 0x0000000665007804 */ /* 0x040fe20000000000 */
[----:B------:R-:W-:Y:S01]  /*2dc0*/  IMAD.SHL.U32 R101, R101, 0x40, RZ ;  /* 0x0000004065657824 */ /* 0x000fe200078e00ff */
[----:B------:R-:W-:Y:S01]  /*2dd0*/  @!P5 IADD3 R10, P0, R240, UR26, RZ ;  /* 0x0000001af00adc10 */ /* 0x000fe2000ff1e0ff */
[----:B------:R-:W-:Y:S03]  /*2de0*/  @P5 STS.128 [R242+0x10800], RZ ;  /* 0x010800fff2005388 */ /* 0x000fe60000000c00 */
[----:B------:R-:W-:Y:S01]  /*2df0*/  LOP3.LUT R101, R101, 0x1c0, RZ, 0xc0, !PT ;  /* 0x000001c065657812 */ /* 0x000fe200078ec0ff */
[----:B------:R-:W-:Y:S03]  /*2e00*/  @P5 STS.128 [R242+0x12800], RZ ;  /* 0x012800fff2005388 */ /* 0x000fe60000000c00 */
[----:B------:R-:W-:Y:S01]  /*2e10*/  LOP3.LUT R4, R101, 0x8, R4, 0xf8, !PT ;  /* 0x0000000865047812 */ /* 0x000fe200078ef804 */
[----:B------:R-:W-:Y:S01]  /*2e20*/  @P5 STS.128 [R242+0x14800], RZ ;  /* 0x014800fff2005388 */ /* 0x000fe20000000c00 */
[----:B------:R-:W-:-:S03]  /*2e30*/  SHF.R.U32.HI R101, RZ, 0x3, R101 ;  /* 0x00000003ff657819 */ /* 0x000fc60000011665 */
[----:B------:R-:W-:Y:S01]  /*2e40*/  @P5 STS.128 [R242+0x16800], RZ ;  /* 0x016800fff2005388 */ /* 0x000fe20000000c00 */
[----:B------:R-:W-:-:S04]  /*2e50*/  LOP3.LUT R101, R4, R101, RZ, 0x3c, !PT ;  /* 0x0000006504657212 */ /* 0x000fc800078e3cff */
[C---:B------:R-:W-:Y:S01]  /*2e60*/  LOP3.LUT R232, R101.reuse, R102, RZ, 0xfc, !PT ;  /* 0x0000006665e87212 */ /* 0x040fe200078efcff */
[----:B------:R-:W-:Y:S01]  /*2e70*/  IMAD.IADD R238, R101, 0x1, R238 ;  /* 0x0000000165ee7824 */ /* 0x000fe200078e02ee */
[----:B-1----:R-:W-:Y:S01]  /*2e80*/  MOV R8, UR6 ;  /* 0x0000000600087c02 */ /* 0x002fe20008000f00 */
[----:B------:R-:W-:-:S03]  /*2e90*/  @!UP0 UIMAD UR6, UR9, 0x60, URZ ;  /* 0x00000060090688a4 */ /* 0x000fc6000f8e023f */
[----:B------:R-:W-:Y:S01]  /*2ea0*/  LEA R238, R238, UR4, 0x1 ;  /* 0x00000004eeee7c11 */ /* 0x000fe2000f8e08ff */
[----:B------:R-:W-:Y:S01]  /*2eb0*/  UISETP.GT.AND UP0, UPT, UR23, UR15, UPT ;  /* 0x0000000f1700728c */ /* 0x000fe2000bf04270 */
[----:B------:R-:W-:Y:S02]  /*2ec0*/  @!P5 IADD3.X R11, R239, UR27, R8, P0, !PT ;  /* 0x0000001bef0bdc10 */ /* 0x000fe400087fe408 */
[----:B------:R-:W-:Y:S01]  /*2ed0*/  @!P4 LEA R8, P0, R5, R240, 0x6 ;  /* 0x000000f00508c211 */ /* 0x000fe200078030ff */
[----:B------:R-:W-:Y:S02]  /*2ee0*/  @!P3 VIADD R7, R7, UR6 ;  /* 0x000000060707bc36 */ /* 0x000fe40008000000 */
[----:B------:R-:W-:Y:S01]  /*2ef0*/  @!PT LDS RZ, [RZ] ;  /* 0x00000000fffff984 */ /* 0x000fe20000000800 */
[----:B------:R-:W-:Y:S01]  /*2f00*/  @!PT LDS RZ, [RZ] ;  /* 0x00000000fffff984 */ /* 0x000fe20000000800 */
[----:B------:R-:W-:Y:S01]  /*2f10*/  @!PT LDS RZ, [RZ] ;  /* 0x00000000fffff984 */ /* 0x000fe20000000800 */
[----:B------:R-:W-:Y:S01]  /*2f20*/  @!P5 LDGSTS.E.BYPASS.LTC128B.128 [R242+0x10800], desc[UR18][R10.64] ;  /* 0x108000000af2dfae */ /* 0x000fe2000b901d52 */
[----:B------:R-:W-:Y:S01]  /*2f30*/  @!P4 LEA.HI.X R9, R2, R239, R0, 0x6, P0 ;  /* 0x000000ef0209c211 */ /* 0x000fe200000f3400 */
[----:B------:R-:W-:Y:S02]  /*2f40*/  IMAD.MOV.U32 R2, RZ, RZ, 0x10 ;  /* 0x00000010ff027424 */ /* 0x000fe400078e00ff */
[----:B------:R-:W-:Y:S01]  /*2f50*/  @!P5 LDGSTS.E.BYPASS.LTC128B.128 [R242+0x12800], desc[UR18][R10.64+0x80] ;  /* 0x128000800af2dfae */ /* 0x000fe2000b901d52 */
[----:B------:R-:W-:Y:S01]  /*2f60*/  IMAD.MOV.U32 R0, RZ, RZ, 0x20 ;  /* 0x00000020ff007424 */ /* 0x000fe200078e00ff */
[----:B------:R-:W-:Y:S01]  /*2f70*/  @!UP0 ULDC.64 UR6, c[0x0][0x218] ;  /* 0x0000860000068ab9 */ /* 0x000fe20000000a00 */
[----:B------:R-:W-:Y:S01]  /*2f80*/  SEL R2, R2, 0xfffffff0, !P1 ;  /* 0xfffffff002027807 */ /* 0x000fe20004800000 */
[----:B------:R-:W-:Y:S02]  /*2f90*/  @!P5 LDGSTS.E.BYPASS.LTC128B.128 [R242+0x14800], desc[UR18][R10.64+0x100] ;  /* 0x148001000af2dfae */ /* 0x000fe4000b901d52 */
[----:B------:R-:W-:-:S02]  /*2fa0*/  SEL R0, R0, 0xffffffe0, !P2 ;  /* 0xffffffe000007807 */ /* 0x000fc40005000000 */
[----:B------:R-:W-:Y:S01]  /*2fb0*/  @!P5 LDGSTS.E.BYPASS.LTC128B.128 [R242+0x16800], desc[UR18][R10.64+0x180] ;  /* 0x168001800af2dfae */ /* 0x000fe2000b901d52 */
[----:B------:R-:W-:Y:S01]  /*2fc0*/  R2P PR, R3, 0x6 ;  /* 0x0000000603007804 */ /* 0x000fe20000000000 */
[----:B------:R-:W-:Y:S01]  /*2fd0*/  VIADD R3, R237, 0x8000 ;  /* 0x00008000ed037836 */ /* 0x000fe20000000000 */
[----:B------:R-:W-:Y:S01]  /*2fe0*/  LEA R234, R0, R238, 0x1 ;  /* 0x000000ee00ea7211 */ /* 0x000fe200078e08ff */
[----:B------:R-:W-:Y:S01]  /*2ff0*/  @P4 STS.128 [R242+0x11000], RZ ;  /* 0x011000fff2004388 */ /* 0x000fe20000000c00 */
[----:B------:R-:W-:Y:S01]  /*3000*/  IMAD R236, R2, 0x2, R238 ;  /* 0x0000000202ec7824 */ /* 0x000fe200078e02ee */
[----:B------:R-:W-:Y:S02]  /*3010*/  PLOP3.LUT P0, PT, PT, PT, UP0, 0x80, 0x0 ;  /* 0x000000000000781c */ /* 0x000fe40003f0f008 */
[----:B------:R-:W-:Y:S01]  /*3020*/  @P4 STS.128 [R242+0x13000], RZ ;  /* 0x013000fff2004388 */ /* 0x000fe20000000c00 */
[----:B------:R-:W-:-:S03]  /*3030*/  IMAD R233, R0, 0x2, R236 ;  /* 0x0000000200e97824 */ /* 0x000fc600078e02ec */
[----:B------:R-:W-:Y:S02]  /*3040*/  @P4 STS.128 [R242+0x15000], RZ ;  /* 0x015000fff2004388 */ /* 0x000fe40000000c00 */
[----:B------:R-:W-:Y:S02]  /*3050*/  @P1 VIADD R235, R3, 0xffffffe0 ;  /* 0xffffffe003eb1836 */ /* 0x000fe40000000000 */
[----:B------:R-:W-:Y:S01]  /*3060*/  @P4 STS.128 [R242+0x17000], RZ ;  /* 0x017000fff2004388 */ /* 0x000fe20000000c00 */
[----:B------:R-:W-:Y:S02]  /*3070*/  IMAD.MOV.U32 R3, RZ, RZ, 0x40 ;  /* 0x00000040ff037424 */ /* 0x000fe400078e00ff */
[C---:B------:R-:W-:Y:S01]  /*3080*/  @!P0 LEA R246, P1, R166.reuse, UR6, 0x1 ;  /* 0x00000006a6f68c11 */ /* 0x040fe2000f8208ff */
[----:B------:R-:W-:Y:S01]  /*3090*/  @!PT LDS RZ, [RZ] ;  /* 0x00000000fffff984 */ /* 0x000fe20000000800 */
[----:B------:R-:W-:Y:S01]  /*30a0*/  @!PT LDS RZ, [RZ] ;  /* 0x00000000fffff984 */ /* 0x000fe20000000800 */
[----:B------:R-:W-:Y:S01]  /*30b0*/  @!PT LDS RZ, [RZ] ;  /* 0x00000000fffff984 */ /* 0x000fe20000000800 */
[----:B------:R-:W-:Y:S01]  /*30c0*/  @!P4 LDGSTS.E.BYPASS.LTC128B.128 [R242+0x11000], desc[UR18][R8.64] ;  /* 0x1100000008f2cfae */ /* 0x000fe2000b901d52 */
[C---:B------:R-:W-:Y:S01]  /*30d0*/  IADD3 R227, R235.reuse, 0x800, RZ ;  /* 0x00000800ebe37810 */ /* 0x040fe20007ffe0ff */
[----:B------:R-:W-:Y:S01]  /*30e0*/  VIADD R226, R235, 0x1000 ;  /* 0x00001000ebe27836 */ /* 0x000fe20000000000 */
[----:B------:R-:W-:Y:S01]  /*30f0*/  SEL R3, R3, 0xffffffc0, !P2 ;  /* 0xffffffc003037807 */ /* 0x000fe20005000000 */
[----:B------:R-:W-:Y:S01]  /*3100*/  @!P4 LDGSTS.E.BYPASS.LTC128B.128 [R242+0x13000], desc[UR18][R8.64+0x80] ;  /* 0x1300008008f2cfae */ /* 0x000fe2000b901d52 */
[----:B------:R-:W-:Y:S01]  /*3110*/  @!P0 LEA.HI.X R247, R166, UR7, R165, 0x1, P1 ;  /* 0x00000007a6f78c11 */ /* 0x000fe200088f0ca5 */
[C---:B------:R-:W-:Y:S01]  /*3120*/  VIADD R225, R235.reuse, 0x1800 ;  /* 0x00001800ebe17836 */ /* 0x040fe20000000000 */
[----:B------:R-:W-:Y:S01]  /*3130*/  IADD3 R222, R235, 0x2800, RZ ;  /* 0x00002800ebde7810 */ /* 0x000fe20007ffe0ff */
[----:B------:R-:W-:Y:S01]  /*3140*/  @!P4 LDGSTS.E.BYPASS.LTC128B.128 [R242+0x15000], desc[UR18][R8.64+0x100] ;  /* 0x1500010008f2cfae */ /* 0x000fe2000b901d52 */
[----:B------:R-:W-:Y:S01]  /*3150*/  IMAD.IADD R231, R237, 0x1, R3 ;  /* 0x00000001ede77824 */ /* 0x000fe200078e0203 */
[----:B------:R-:W-:Y:S01]  /*3160*/  IADD3 R218, R235, 0x4800, RZ ;  /* 0x00004800ebda7810 */ /* 0x000fe20007ffe0ff */
[----:B------:R-:W-:Y:S01]  /*3170*/  IMAD.IADD R224, R3, 0x1, R235 ;  /* 0x0000000103e07824 */ /* 0x000fe200078e02eb */
[----:B------:R1:W-:Y:S01]  /*3180*/  @!P4 LDGSTS.E.BYPASS.LTC128B.128 [R242+0x17000], desc[UR18][R8.64+0x180] ;  /* 0x1700018008f2cfae */ /* 0x0003e2000b901d52 */
[C---:B------:R-:W-:Y:S01]  /*3190*/  VIADD R223, R235.reuse, 0x2000 ;  /* 0x00002000ebdf7836 */ /* 0x040fe20000000000 */
[C---:B------:R-:W-:Y:S01]  /*31a0*/  IADD3 R214, R235.reuse, 0x6800, RZ ;  /* 0x00006800ebd67810 */ /* 0x040fe20007ffe0ff */
[C---:B------:R-:W-:Y:S01]  /*31b0*/  VIADD R221, R235.reuse, 0x3000 ;  /* 0x00003000ebdd7836 */ /* 0x040fe20000000000 */
[----:B------:R-:W-:Y:S01]  /*31c0*/  @P3 STS.128 [R242+0x11800], RZ ;  /* 0x011800fff2003388 */ /* 0x000fe20000000c00 */
[----:B------:R-:W-:-:S02]  /*31d0*/  VIADD R220, R235, 0x3800 ;  /* 0x00003800ebdc7836 */ /* 0x000fc40000000000 */
[C---:B------:R-:W-:Y:S01]  /*31e0*/  VIADD R219, R235.reuse, 0x4000 ;  /* 0x00004000ebdb7836 */ /* 0x040fe20000000000 */
[----:B------:R-:W-:Y:S01]  /*31f0*/  @P3 STS.128 [R242+0x13800], RZ ;  /* 0x013800fff2003388 */ /* 0x000fe20000000c00 */
[C---:B------:R-:W-:Y:S02]  /*3200*/  VIADD R217, R235.reuse, 0x5000 ;  /* 0x00005000ebd97836 */ /* 0x040fe40000000000 */
[C---:B------:R-:W-:Y:S01]  /*3210*/  VIADD R216, R235.reuse, 0x5800 ;  /* 0x00005800ebd87836 */ /* 0x040fe20000000000 */
[----:B------:R-:W-:Y:S01]  /*3220*/  @P3 STS.128 [R242+0x15800], RZ ;  /* 0x015800fff2003388 */ /* 0x000fe20000000c00 */
[C---:B------:R-:W-:Y:S02]  /*3230*/  VIADD R215, R235.reuse, 0x6000 ;  /* 0x00006000ebd77836 */ /* 0x040fe40000000000 */
[C---:B------:R-:W-:Y:S01]  /*3240*/  VIADD R213, R235.reuse, 0x7000 ;  /* 0x00007000ebd57836 */ /* 0x040fe20000000000 */
[----:B------:R-:W-:Y:S01]  /*3250*/  @P3 STS.128 [R242+0x17800], RZ ;  /* 0x017800fff2003388 */ /* 0x000fe20000000c00 */
[----:B------:R-:W-:-:S03]  /*3260*/  VIADD R212, R235, 0x7800 ;  /* 0x00007800ebd47836 */ /* 0x000fc60000000000 */
        /* <DEDUP_REMOVED lines=8> */
[----:B------:R-:W3:Y:S04]  /*32f0*/  LDSM.16.M88.4 R24, [R237+0x8000] ;  /* 0x00800000ed18783b */ /* 0x000ee80000000200 */
[----:B------:R-:W-:Y:S04]  /*3300*/  LDSM.16.M88.4 R32, [R236] ;  /* 0x00000000ec20783b */ /* 0x000fe80000000200 */
[----:B------:R-:W-:Y:S04]  /*3310*/  LDSM.16.M88.4 R64, [R235] ;  /* 0x00000000eb40783b */ /* 0x000fe80000000200 */
[----:B------:R-:W4:Y:S04]  /*3320*/  LDSM.16.M88.4 R48, [R237+0x9000] ;  /* 0x00900000ed30783b */ /* 0x000f280000000200 */
[----:B------:R-:W5:Y:S04]  /*3330*/  LDSM.16.M88.4 R56, [R237+0x8800] ;  /* 0x00880000ed38783b */ /* 0x000f680000000200 */
[----:B------:R-:W-:Y:S04]  /*3340*/  LDSM.16.M88.4 R72, [R234] ;  /* 0x00000000ea48783b */ /* 0x000fe80000000200 */
[----:B------:R-:W-:Y:S04]  /*3350*/  LDSM.16.M88.4 R80, [R231+0x8000] ;  /* 0x00800000e750783b */ /* 0x000fe80000000200 */
[----:B------:R-:W5:Y:S04]  /*3360*/  LDSM.16.M88.4 R60, [R237+0x9800] ;  /* 0x00980000ed3c783b */ /* 0x000f680000000200 */
[----:B------:R-:W5:Y:S04]  /*3370*/  LDSM.16.M88.4 R40, [R235+0x1000] ;  /* 0x00100000eb28783b */ /* 0x000f680000000200 */
[----:B------:R-:W5:Y:S01]  /*3380*/  LDSM.16.M88.4 R28, [R235+0x800] ;  /* 0x00080000eb1c783b */ /* 0x000f620000000200 */
[C---:B---3--:R-:W-:Y:S03]  /*3390*/  HMMA.16816.F32.BF16 R12, R20.reuse, R24, RZ ;  /* 0x00000018140c723c */ /* 0x048fe600000418ff */
[----:B-1----:R-:W-:Y:S04]  /*33a0*/  LDSM.16.M88.4 R8, [R233] ;  /* 0x00000000e908783b */ /* 0x002fe80000000200 */
[----:B------:R-:W1:Y:S01]  /*33b0*/  LDSM.16.M88.4 R68, [R224] ;  /* 0x00000000e044783b */ /* 0x000e620000000200 */
[C---:B------:R-:W-:Y:S03]  /*33c0*/  HMMA.16816.F32.BF16 R24, R20.reuse, R26, RZ ;  /* 0x0000001a1418723c */ /* 0x040fe600000418ff */
[----:B------:R-:W3:Y:S03]  /*33d0*/  LDSM.16.M88.4 R44, [R235+0x1800] ;  /* 0x00180000eb2c783b */ /* 0x000ee60000000200 */
[C---:B----4-:R-:W-:Y:S01]  /*33e0*/  HMMA.16816.F32.BF16 R52, R20.reuse, R48, RZ ;  /* 0x000000301434723c */ /* 0x050fe200000418ff */
[----:B------:R-:W4:Y:S04]  /*33f0*/  LDSM.16.M88.4 R16, [R231+0x9000] ;  /* 0x00900000e710783b */ /* 0x000f280000000200 */
[----:B--2---:R-:W2:Y:S01]  /*3400*/  LDSM.16.M88.4 R4, [R231+0x8800] ;  /* 0x00880000e704783b */ /* 0x004ea20000000200 */
[----:B------:R-:W-:Y:S03]  /*3410*/  HMMA.16816.F32.BF16 R48, R20, R50, RZ ;  /* 0x000000321430723c */ /* 0x000fe600000418ff */
[----:B------:R-:W-:Y:S03]  /*3420*/  LDSM.16.M88.4 R84, [R237+0xa000] ;  /* 0x00a00000ed54783b */ /* 0x000fe60000000200 */
[----:B------:R-:W-:Y:S01]  /*3430*/  HMMA.16816.F32.BF16 R12, R32, R64, R12 ;  /* 0x00000040200c723c */ /* 0x000fe2000004180c */
[----:B------:R-:W-:Y:S04]  /*3440*/  LDSM.16.M88.4 R92, [R235+0x6000] ;  /* 0x00600000eb5c783b */ /* 0x000fe80000000200 */
[----:B------:R-:W-:Y:S01]  /*3450*/  LDSM.16.M88.4 R88, [R231+0xd000] ;  /* 0x00d00000e758783b */ /* 0x000fe20000000200 */
[C---:B-----5:R-:W-:Y:S03]  /*3460*/  HMMA.16816.F32.BF16 R36, R20.reuse, R56, RZ ;  /* 0x000000381424723c */ /* 0x060fe600000418ff */
[----:B------:R-:W-:Y:S03]  /*3470*/  LDSM.16.M88.4 R96, [R224+0x4800] ;  /* 0x00480000e060783b */ /* 0x000fe60000000200 */
[C---:B------:R-:W-:Y:S01]  /*3480*/  HMMA.16816.F32.BF16 R56, R20.reuse, R58, RZ ;  /* 0x0000003a1438723c */ /* 0x040fe200000418ff */
[----:B------:R-:W0:Y:S05]  /*3490*/  LDGDEPBAR ;  /* 0x00000000000079af */ /* 0x000e2a0000000000 */
[----:B------:R-:W-:Y:S06]  /*34a0*/  HMMA.16816.F32.BF16 R76, R20, R60, RZ ;  /* 0x0000003c144c723c */ /* 0x000fec00000418ff */
[----:B------:R-:W-:Y:S06]  /*34b0*/  HMMA.16816.F32.BF16 R12, R72, R80, R12 ;  /* 0x00000050480c723c */ /* 0x000fec000004180c */
[----:B------:R-:W-:Y:S01]  /*34c0*/  HMMA.16816.F32.BF16 R20, R20, R62, RZ ;  /* 0x0000003e1414723c */ /* 0x000fe200000418ff */
[----:B------:R-:W-:Y:S05]  /*34d0*/  LDSM.16.M88.4 R60, [R224+0x1000] ;  /* 0x00100000e03c783b */ /* 0x000fea0000000200 */
[C---:B------:R-:W-:Y:S01]  /*34e0*/  HMMA.16816.F32.BF16 R24, R32.reuse, R66, R24 ;  /* 0x000000422018723c */ /* 0x040fe20000041818 */
[----:B------:R-:W-:Y:S05]  /*34f0*/  LDSM.16.M88.4 R64, [R231+0x9800] ;  /* 0x00980000e740783b */ /* 0x000fea0000000200 */
[C---:B------:R-:W-:Y:S06]  /*3500*/  HMMA.16816.F32.BF16 R52, R32.reuse, R40, R52 ;  /* 0x000000282034723c */ /* 0x040fec0000041834 */
[C---:B------:R-:W-:Y:S01]  /*3510*/  HMMA.16816.F32.BF16 R48, R32.reuse, R42, R48 ;  /* 0x0000002a2030723c */ /* 0x040fe20000041830 */
[----:B------:R-:W5:Y:S05]  /*3520*/  LDSM.16.M88.4 R40, [R238+0x2000] ;  /* 0x00200000ee28783b */ /* 0x000f6a0000000200 */
[C---:B------:R-:W-:Y:S06]  /*3530*/  HMMA.16816.F32.BF16 R36, R32.reuse, R28, R36 ;  /* 0x0000001c2024723c */ /* 0x040fec0000041824 */
[----:B------:R-:W-:Y:S01]  /*3540*/  HMMA.16816.F32.BF16 R56, R32, R30, R56 ;  /* 0x0000001e2038723c */ /* 0x000fe20000041838 */
[----:B------:R-:W5:Y:S05]  /*3550*/  LDSM.16.M88.4 R28, [R224+0x800] ;  /* 0x00080000e01c783b */ /* 0x000f6a0000000200 */
[----:B-1----:R-:W-:Y:S06]  /*3560*/  HMMA.16816.F32.BF16 R12, R8, R68, R12 ;  /* 0x00000044080c723c */ /* 0x002fec000004180c */
[C---:B---3--:R-:W-:Y:S06]  /*3570*/  HMMA.16816.F32.BF16 R76, R32.reuse, R44, R76 ;  /* 0x0000002c204c723c */ /* 0x048fec000004184c */
        /* <DEDUP_REMOVED lines=8> */
[C---:B--2---:R-:W-:Y:S06]  /*3600*/  HMMA.16816.F32.BF16 R36, R72.reuse, R4, R36 ;  /* 0x000000044824723c */ /* 0x044fec0000041824 */
[----:B------:R-:W-:Y:S01]  /*3610*/  HMMA.16816.F32.BF16 R56, R72, R6, R56 ;  /* 0x000000064838723c */ /* 0x000fe20000041838 */
[----:B------:R-:W2:Y:S05]  /*3620*/  LDSM.16.M88.4 R4, [R237+0xa800] ;  /* 0x00a80000ed04783b */ /* 0x000eaa0000000200 */
[----:B-----5:R-:W-:Y:S06]  /*3630*/  HMMA.16816.F32.BF16 R12, R40, R84, R12 ;  /* 0x00000054280c723c */ /* 0x020fec000004180c */
        /* <DEDUP_REMOVED lines=22> */
[C---:B--2---:R-:W-:Y:S06]  /*37a0*/  HMMA.16816.F32.BF16 R36, R40.reuse, R4, R36 ;  /* 0x000000042824723c */ /* 0x044fec0000041824 */
[----:B------:R-:W-:Y:S01]  /*37b0*/  HMMA.16816.F32.BF16 R56, R40, R6, R56 ;  /* 0x000000062838723c */ /* 0x000fe20000041838 */
[----:B------:R-:W2:Y:S05]  /*37c0*/  LDSM.16.M88.4 R4, [R231+0xb000] ;  /* 0x00b00000e704783b */ /* 0x000eaa0000000200 */
[----:B---3--:R-:W-:Y:S06]  /*37d0*/  HMMA.16816.F32.BF16 R12, R68, R60, R12 ;  /* 0x0000003c440c723c */ /* 0x008fec000004180c */
        /* <DEDUP_REMOVED lines=19> */
[C---:B--2---:R-:W-:Y:S06]  /*3910*/  HMMA.16816.F32.BF16 R52, R68.reuse, R4, R52 ;  /* 0x000000044434723c */ /* 0x044fec0000041834 */
[C---:B------:R-:W-:Y:S01]  /*3920*/  HMMA.16816.F32.BF16 R48, R68.reuse, R6, R48 ;  /* 0x000000064430723c */ /* 0x040fe20000041830 */
[----:B------:R-:W1:Y:S05]  /*3930*/  LDSM.16.M88.4 R4, [R236+0x4000] ;  /* 0x00400000ec04783b */ /* 0x000e6a0000000200 */
[C---:B------:R-:W-:Y:S06]  /*3940*/  HMMA.16816.F32.BF16 R36, R68.reuse, R8, R36 ;  /* 0x000000084424723c */ /* 0x040fec0000041824 */
        /* <DEDUP_REMOVED lines=18> */
[----:B------:R-:W1:Y:S04]  /*3a70*/  LDSM.16.M88.4 R20, [R224+0x4000] ;  /* 0x00400000e014783b */ /* 0x000e680000000200 */
[----:B------:R-:W-:Y:S01]  /*3a80*/  LDSM.16.M88.4 R60, [R231+0xc800] ;  /* 0x00c80000e73c783b */ /* 0x000fe20000000200 */
[C---:B------:R-:W-:Y:S03]  /*3a90*/  HMMA.16816.F32.BF16 R24, R28.reuse, R66, R24 ;  /* 0x000000421c18723c */ /* 0x040fe60000041818 */
[----:B------:R-:W-:Y:S03]  /*3aa0*/  LDSM.16.M88.4 R64, [R224+0x5000] ;  /* 0x00500000e040783b */ /* 0x000fe60000000200 */
[C---:B--2---:R-:W-:Y:S06]  /*3ab0*/  HMMA.16816.F32.BF16 R36, R28.reuse, R8, R36 ;  /* 0x000000081c24723c */ /* 0x044fec0000041824 */
[----:B------:R-:W-:Y:S01]  /*3ac0*/  HMMA.16816.F32.BF16 R56, R28, R10, R56 ;  /* 0x0000000a1c38723c */ /* 0x000fe20000041838 */
[----:B------:R-:W2:Y:S05]  /*3ad0*/  LDSM.16.M88.4 R8, [R235+0x4800] ;  /* 0x00480000eb08783b */ /* 0x000eaa0000000200 */
[----:B---3--:R-:W-:Y:S06]  /*3ae0*/  HMMA.16816.F32.BF16 R12, R84, R32, R12 ;  /* 0x00000020540c723c */ /* 0x008fec000004180c */
[C---:B------:R-:W-:Y:S06]  /*3af0*/  HMMA.16816.F32.BF16 R52, R28.reuse, R16, R52 ;  /* 0x000000101c34723c */ /* 0x040fec0000041834 */
[C---:B------:R-:W-:Y:S01]  /*3b00*/  HMMA.16816.F32.BF16 R48, R28.reuse, R18, R48 ;  /* 0x000000121c30723c */ /* 0x040fe20000041830 */
[----:B------:R-:W3:Y:S05]  /*3b10*/  LDSM.16.M88.4 R16, [R235+0x5000] ;  /* 0x00500000eb10783b */ /* 0x000eea0000000200 */
[----:B----4-:R-:W-:Y:S06]  /*3b20*/  HMMA.16816.F32.BF16 R76, R28, R40, R76 ;  /* 0x000000281c4c723c */ /* 0x010fec000004184c */
[----:B------:R-:W-:Y:S01]  /*3b30*/  HMMA.16816.F32.BF16 R24, R4, R46, R24 ;  /* 0x0000002e0418723c */ /* 0x000fe20000041818 */
[----:B------:R-:W-:Y:S05]  /*3b40*/  LDSM.16.M88.4 R44, [R238+0x6000] ;  /* 0x00600000ee2c783b */ /* 0x000fea0000000200 */
[----:B------:R-:W-:Y:S01]  /*3b50*/  HMMA.16816.F32.BF16 R72, R28, R42, R72 ;  /* 0x0000002a1c48723c */ /* 0x000fe20000041848 */
[----:B------:R-:W4:Y:S04]  /*3b60*/  LDSM.16.M88.4 R28, [R237+0xe000] ;  /* 0x00e00000ed1c783b */ /* 0x000f280000000200 */
[----:B------:R-:W-:Y:S01]  /*3b70*/  LDSM.16.M88.4 R40, [R237+0xe800] ;  /* 0x00e80000ed28783b */ /* 0x000fe20000000200 */
[----:B-1----:R-:W-:Y:S06]  /*3b80*/  HMMA.16816.F32.BF16 R12, R68, R20, R12 ;  /* 0x00000014440c723c */ /* 0x002fec000004180c */
[----:B--2---:R-:W-:Y:S06]  /*3b90*/  HMMA.16816.F32.BF16 R36, R4, R8, R36 ;  /* 0x000000080424723c */ /* 0x004fec0000041824 */
[----:B------:R-:W-:Y:S01]  /*3ba0*/  HMMA.16816.F32.BF16 R24, R84, R34, R24 ;  /* 0x000000225418723c */ /* 0x000fe20000041818 */
[----:B------:R-:W1:Y:S05]  /*3bb0*/  LDSM.16.M88.4 R32, [R236+0x6000] ;  /* 0x00600000ec20783b */ /* 0x000e6a0000000200 */
[C---:B------:R-:W-:Y:S01]  /*3bc0*/  HMMA.16816.F32.BF16 R56, R4.reuse, R10, R56 ;  /* 0x0000000a0438723c */ /* 0x040fe20000041838 */
[----:B------:R-:W2:Y:S05]  /*3bd0*/  LDSM.16.M88.4 R8, [R235+0x5800] ;  /* 0x00580000eb08783b */ /* 0x000eaa0000000200 */
[C---:B---3--:R-:W-:Y:S06]  /*3be0*/  HMMA.16816.F32.BF16 R52, R4.reuse, R16, R52 ;  /* 0x000000100434723c */ /* 0x048fec0000041834 */
[----:B------:R-:W-:Y:S01]  /*3bf0*/  HMMA.16816.F32.BF16 R48, R4, R18, R48 ;  /* 0x000000120430723c */ /* 0x000fe20000041830 */
[----:B------:R-:W-:Y:S05]  /*3c00*/  LDSM.16.M88.4 R16, [R231+0xe000] ;  /* 0x00e00000e710783b */ /* 0x000fea0000000200 */
[----:B----4-:R-:W-:Y:S06]  /*3c10*/  HMMA.16816.F32.BF16 R12, R44, R28, R12 ;  /* 0x0000001c2c0c723c */ /* 0x010fec000004180c */
[----:B------:R-:W-:Y:S01]  /*3c20*/  HMMA.16816.F32.BF16 R24, R68, R22, R24 ;  /* 0x000000164418723c */ /* 0x000fe20000041818 */
[----:B------:R-:W3:Y:S05]  /*3c30*/  LDSM.16.M88.4 R20, [R234+0x6000] ;  /* 0x00600000ea14783b */ /* 0x000eea0000000200 */
[C---:B------:R-:W-:Y:S06]  /*3c40*/  HMMA.16816.F32.BF16 R36, R84.reuse, R60, R36 ;  /* 0x0000003c5424723c */ /* 0x040fec0000041824 */
[----:B------:R-:W-:Y:S01]  /*3c50*/  HMMA.16816.F32.BF16 R56, R84, R62, R56 ;  /* 0x0000003e5438723c */ /* 0x000fe20000041838 */
[----:B------:R-:W-:Y:S05]  /*3c60*/  LDSM.16.M88.4 R60, [R224+0x5800] ;  /* 0x00580000e03c783b */ /* 0x000fea0000000200 */
[----:B-1----:R-:W-:Y:S06]  /*3c70*/  HMMA.16816.F32.BF16 R12, R32, R92, R12 ;  /* 0x0000005c200c723c */ /* 0x002fec000004180c */
[C---:B--2---:R-:W-:Y:S06]  /*3c80*/  HMMA.16816.F32.BF16 R76, R4.reuse, R8, R76 ;  /* 0x00000008044c723c */ /* 0x044fec000004184c */
[----:B------:R-:W-:Y:S01]  /*3c90*/  HMMA.16816.F32.BF16 R72, R4, R10, R72 ;  /* 0x0000000a0448723c */ /* 0x000fe20000041848 */
[----:B------:R-:W-:Y:S04]  /*3ca0*/  LDSM.16.M88.4 R8, [R233+0x6000] ;  /* 0x00600000e908783b */ /* 0x000fe80000000200 */
[----:B------:R-:W1:Y:S01]  /*3cb0*/  LDSM.16.M88.4 R4, [R224+0x6000] ;  /* 0x00600000e004783b */ /* 0x000e620000000200 */
[----:B------:R-:W-:Y:S03]  /*3cc0*/  HMMA.16816.F32.BF16 R24, R44, R30, R24 ;  /* 0x0000001e2c18723c */ /* 0x000fe60000041818 */
[----:B------:R-:W-:Y:S03]  /*3cd0*/  LDSM.16.M88.4 R28, [R235+0x6800] ;  /* 0x00680000eb1c783b */ /* 0x000fe60000000200 */
[----:B---3--:R-:W-:Y:S06]  /*3ce0*/  HMMA.16816.F32.BF16 R12, R20, R16, R12 ;  /* 0x00000010140c723c */ /* 0x008fec000004180c */
        /* <DEDUP_REMOVED lines=10> */
[C---:B------:R-:W-:Y:S06]  /*3d90*/  HMMA.16816.F32.BF16 R76, R68.reuse, R60, R76 ;  /* 0x0000003c444c723c */ /* 0x040fec000004184c */
[----:B------:R-:W-:Y:S01]  /*3da0*/  HMMA.16816.F32.BF16 R80, R68, R62, R80 ;  /* 0x0000003e4450723c */ /* 0x000fe20000041850 */
[----:B------:R-:W1:Y:S01]  /*3db0*/  LDSM.16.M88.4 R60, [R237+0xf800] ;  /* 0x00f80000ed3c783b */ /* 0x000e620000000200 */
[----:B------:R-:W-:Y:S01]  /*3dc0*/  FMUL.FTZ R13, R13, UR24 ;  /* 0x000000180d0d7c20 */ /* 0x000fe20008410000 */
[----:B------:R-:W-:Y:S01]  /*3dd0*/  FMUL.FTZ R14, R14, UR24 ;  /* 0x000000180e0e7c20 */ /* 0x000fe20008410000 */
[----:B------:R-:W-:Y:S01]  /*3de0*/  FMUL.FTZ R3, R12, UR24 ;  /* 0x000000180c037c20 */ /* 0x000fe20008410000 */
[----:B------:R-:W-:Y:S01]  /*3df0*/  FMUL.FTZ R66, R15, UR24 ;  /* 0x000000180f427c20 */ /* 0x000fe20008410000 */
[----:B------:R-:W-:Y:S01]  /*3e00*/  HMMA.16816.F32.BF16 R24, R20, R18, R24 ;  /* 0x000000121418723c */ /* 0x000fe20000041818 */
[----:B------:R-:W3:Y:S01]  /*3e10*/  LDSM.16.M88.4 R16, [R235+0x7000] ;  /* 0x00700000eb10783b */ /* 0x000ee20000000200 */
[----:B------:R-:W4:Y:S04]  /*3e20*/  MUFU.TANH R65, R13 ;  /* 0x0000000d00417308 */ /* 0x000f280000002400 */
[C---:B------:R-:W-:Y:S04]  /*3e30*/  HMMA.16816.F32.BF16 R36, R68.reuse, R96, R36 ;  /* 0x000000604424723c */ /* 0x040fe80000041824 */
[----:B------:R5:W1:Y:S02]  /*3e40*/  MUFU.TANH R64, R14 ;  /* 0x0000000e00407308 */ /* 0x000a640000002400 */
[----:B------:R-:W-:Y:S06]  /*3e50*/  HMMA.16816.F32.BF16 R56, R68, R98, R56 ;  /* 0x000000624438723c */ /* 0x000fec0000041838 */
[C---:B--2---:R-:W-:Y:S01]  /*3e60*/  HMMA.16816.F32.BF16 R52, R44.reuse, R88, R52 ;  /* 0x000000582c34723c */ /* 0x044fe20000041834 */
[----:B------:R-:W2:Y:S05]  /*3e70*/  MUFU.TANH R3, R3 ;  /* 0x0000000300037308 */ /* 0x000eaa0000002400 */
[----:B------:R-:W-:Y:S01]  /*3e80*/  HMMA.16816.F32.BF16 R48, R44, R90, R48 ;  /* 0x0000005a2c30723c */ /* 0x000fe20000041830 */
[----:B-----5:R-:W5:Y:S02]  /*3e90*/  LDSM.16.M88.4 R12, [R235+0x7800] ;  /* 0x00780000eb0c783b */ /* 0x020f640000000200 */
[----:B------:R-:W1:Y:S03]  /*3ea0*/  MUFU.TANH R66, R66 ;  /* 0x0000004200427308 */ /* 0x000e660000002400 */
[----:B------:R-:W-:Y:S01]  /*3eb0*/  HMMA.16816.F32.BF16 R24, R8, R6, R24 ;  /* 0x000000060818723c */ /* 0x000fe20000041818 */
[----:B------:R-:W4:Y:S05]  /*3ec0*/  LDSM.16.M88.4 R4, [R231+0xf000] ;  /* 0x00f00000e704783b */ /* 0x000f2a0000000200 */
[C---:B------:R-:W-:Y:S06]  /*3ed0*/  HMMA.16816.F32.BF16 R36, R44.reuse, R40, R36 ;  /* 0x000000282c24723c */ /* 0x040fec0000041824 */
[C---:B------:R-:W-:Y:S01]  /*3ee0*/  HMMA.16816.F32.BF16 R56, R44.reuse, R42, R56 ;  /* 0x0000002a2c38723c */ /* 0x040fe20000041838 */
[----:B------:R-:W-:Y:S05]  /*3ef0*/  LDSM.16.M88.4 R40, [R224+0x6800] ;  /* 0x00680000e028783b */ /* 0x000fea0000000200 */
[C---:B-1----:R-:W-:Y:S06]  /*3f00*/  HMMA.16816.F32.BF16 R76, R44.reuse, R60, R76 ;  /* 0x0000003c2c4c723c */ /* 0x042fec000004184c */
[----:B------:R-:W-:Y:S01]  /*3f10*/  HMMA.16816.F32.BF16 R80, R44, R62, R80 ;  /* 0x0000003e2c50723c */ /* 0x000fe20000041850 */
[----:B------:R-:W-:Y:S01]  /*3f20*/  FMUL.FTZ R24, R24, UR24 ;  /* 0x0000001818187c20 */ /* 0x000fe20008410000 */
[----:B------:R-:W-:Y:S01]  /*3f30*/  FMUL.FTZ R25, R25, UR24 ;  /* 0x0000001819197c20 */ /* 0x000fe20008410000 */
[----:B------:R-:W-:Y:S01]  /*3f40*/  FMUL.FTZ R26, R26, UR24 ;  /* 0x000000181a1a7c20 */ /* 0x000fe20008410000 */
[----:B------:R-:W-:-:S02]  /*3f50*/  FMUL.FTZ R27, R27, UR24 ;  /* 0x000000181b1b7c20 */ /* 0x000fc40008410000 */
[C---:B---3--:R-:W-:Y:S01]  /*3f60*/  HMMA.16816.F32.BF16 R52, R32.reuse, R16, R52 ;  /* 0x000000102034723c */ /* 0x048fe20000041834 */
[----:B------:R-:W1:Y:S05]  /*3f70*/  MUFU.TANH R24, R24 ;  /* 0x0000001800187308 */ /* 0x000e6a0000002400 */
[C---:B------:R-:W-:Y:S01]  /*3f80*/  HMMA.16816.F32.BF16 R48, R32.reuse, R18, R48 ;  /* 0x000000122030723c */ /* 0x040fe20000041830 */
[----:B------:R-:W3:Y:S02]  /*3f90*/  LDSM.16.M88.4 R16, [R231+0xf800] ;  /* 0x00f80000e710783b */ /* 0x000ee40000000200 */
[----:B------:R-:W1:Y:S03]  /*3fa0*/  MUFU.TANH R25, R25 ;  /* 0x0000001900197308 */ /* 0x000e660000002400 */
[C---:B------:R-:W-:Y:S05]  /*3fb0*/  HMMA.16816.F32.BF16 R36, R32.reuse, R28, R36 ;  /* 0x0000001c2024723c */ /* 0x040fea0000041824 */
[----:B------:R-:W1:Y:S01]  /*3fc0*/  MUFU.TANH R26, R26 ;  /* 0x0000001a001a7308 */ /* 0x000e620000002400 */
[C---:B------:R-:W-:Y:S01]  /*3fd0*/  HMMA.16816.F32.BF16 R56, R32.reuse, R30, R56 ;  /* 0x0000001e2038723c */ /* 0x040fe20000041838 */
[----:B------:R-:W2:Y:S05]  /*3fe0*/  LDSM.16.M88.4 R28, [R224+0x7000] ;  /* 0x00700000e01c783b */ /* 0x000eaa0000000200 */
[C---:B-----5:R-:W-:Y:S01]  /*3ff0*/  HMMA.16816.F32.BF16 R76, R32.reuse, R12, R76 ;  /* 0x0000000c204c723c */ /* 0x060fe2000004184c */
[----:B------:R-:W1:Y:S05]  /*4000*/  MUFU.TANH R27, R27 ;  /* 0x0000001b001b7308 */ /* 0x000e6a0000002400 */
[----:B------:R-:W-:Y:S06]  /*4010*/  HMMA.16816.F32.BF16 R80, R32, R14, R80 ;  /* 0x0000000e2050723c */ /* 0x000fec0000041850 */
[C---:B----4-:R-:W-:Y:S06]  /*4020*/  HMMA.16816.F32.BF16 R52, R20.reuse, R4, R52 ;  /* 0x000000041434723c */ /* 0x050fec0000041834 */
[----:B------:R-:W-:Y:S01]  /*4030*/  HMMA.16816.F32.BF16 R48, R20, R6, R48 ;  /* 0x000000061430723c */ /* 0x000fe20000041830 */
[----:B------:R-:W4:Y:S01]  /*4040*/  LDSM.16.M88.4 R4, [R224+0x7800] ;  /* 0x00780000e004783b */ /* 0x000f220000000200 */
[----:B------:R-:W-:-:S04]  /*4050*/  DEPBAR.LE SB0, 0x0 ;  /* 0x000080000000791a */ /* 0x000fc80000000000 */
[C---:B------:R-:W-:Y:S06]  /*4060*/  HMMA.16816.F32.BF16 R36, R20.reuse, R72, R36 ;  /* 0x000000481424723c */ /* 0x040fec0000041824 */
[C---:B------:R-:W-:Y:S06]  /*4070*/  HMMA.16816.F32.BF16 R56, R20.reuse, R74, R56 ;  /* 0x0000004a1438723c */ /* 0x040fec0000041838 */
[C---:B---3--:R-:W-:Y:S06]  /*4080*/  HMMA.16816.F32.BF16 R76, R20.reuse, R16, R76 ;  /* 0x00000010144c723c */ /* 0x048fec000004184c */
[----:B------:R-:W-:Y:S06]  /*4090*/  HMMA.16816.F32.BF16 R80, R20, R18, R80 ;  /* 0x000000121450723c */ /* 0x000fec0000041850 */
[C---:B------:R-:W-:Y:S06]  /*40a0*/  HMMA.16816.F32.BF16 R36, R8.reuse, R40, R36 ;  /* 0x000000280824723c */ /* 0x040fec0000041824 */
[C---:B------:R-:W-:Y:S06]  /*40b0*/  HMMA.16816.F32.BF16 R56, R8.reuse, R42, R56 ;  /* 0x0000002a0838723c */ /* 0x040fec0000041838 */
[C---:B--2---:R-:W-:Y:S06]  /*40c0*/  HMMA.16816.F32.BF16 R52, R8.reuse, R28, R52 ;  /* 0x0000001c0834723c */ /* 0x044fec0000041834 */
[C---:B------:R-:W-:Y:S06]  /*40d0*/  HMMA.16816.F32.BF16 R48, R8.reuse, R30, R48 ;  /* 0x0000001e0830723c */ /* 0x040fec0000041830 */
[----:B----4-:R-:W-:Y:S01]  /*40e0*/  HMMA.16816.F32.BF16 R76, R8, R4, R76 ;  /* 0x00000004084c723c */ /* 0x010fe2000004184c */
[----:B------:R-:W-:Y:S01]  /*40f0*/  FMUL.FTZ R36, R36, UR24 ;  /* 0x0000001824247c20 */ /* 0x000fe20008410000 */
[----:B------:R-:W-:Y:S01]  /*4100*/  FMUL.FTZ R37, R37, UR24 ;  /* 0x0000001825257c20 */ /* 0x000fe20008410000 */
[----:B------:R-:W-:Y:S01]  /*4110*/  FMUL.FTZ R12, R38, UR24 ;  /* 0x00000018260c7c20 */ /* 0x000fe20008410000 */
[----:B------:R-:W-:-:S02]  /*4120*/  FMUL.FTZ R13, R39, UR24 ;  /* 0x00000018270d7c20 */ /* 0x000fc40008410000 */
[----:B------:R-:W-:Y:S01]  /*4130*/  HMMA.16816.F32.BF16 R80, R8, R6, R80 ;  /* 0x000000060850723c */ /* 0x000fe20000041850 */
[----:B------:R-:W-:Y:S01]  /*4140*/  LOP3.LUT R4, R104, 0xffffffe0, RZ, 0xc0, !PT ;  /* 0xffffffe068047812 */ /* 0x000fe200078ec0ff */
[----:B------:R-:W-:Y:S01]  /*4150*/  FMUL.FTZ R29, R56, UR24 ;  /* 0x00000018381d7c20 */ /* 0x000fe20008410000 */
[----:B------:R-:W-:Y:S01]  /*4160*/  FMUL.FTZ R28, R57, UR24 ;  /* 0x00000018391c7c20 */ /* 0x000fe20008410000 */
[----:B------:R-:W-:Y:S01]  /*4170*/  FMUL.FTZ R16, R58, UR24 ;  /* 0x000000183a107c20 */ /* 0x000fe20008410000 */
[----:B------:R-:W-:Y:S01]  /*4180*/  IADD3 R4, R100, -R4, RZ ;  /* 0x8000000464047210 */ /* 0x000fe20007ffe0ff */
        /* <DEDUP_REMOVED lines=9> */
[----:B------:R-:W-:Y:S01]  /*4220*/  LEA R4, R103, UR21, 0x4 ;  /* 0x0000001567047c11 */ /* 0x000fe2000f8e20ff */
        /* <DEDUP_REMOVED lines=10> */
[----:B------:R-:W-:Y:S01]  /*42d0*/  FMUL.FTZ R82, R82, UR24 ;  /* 0x0000001852527c20 */ /* 0x000fe20008410000 */
[----:B------:R-:W-:Y:S01]  /*42e0*/  FMUL.FTZ R83, R83, UR24 ;  /* 0x0000001853537c20 */ /* 0x000fe20008410000 */
[----:B------:R-:W-:Y:S01]  /*42f0*/  IADD3 R204, R4, UR16, -R204 ;  /* 0x0000001004cc7c10 */ /* 0x000fe2000fffe8cc */
[----:B------:R-:W2:Y:S04]  /*4300*/  MUFU.TANH R36, R36 ;  /* 0x0000002400247308 */ /* 0x000ea80000002400 */
[----:B------:R-:W-:-:S04]  /*4310*/  VIADD R204, R204, UR20 ;  /* 0x00000014cccc7c36 */ /* 0x000fc80008000000 */
[----:B------:R-:W3:Y:S01]  /*4320*/  MUFU.TANH R37, R37 ;  /* 0x0000002500257308 */ /* 0x000ee20000002400 */
[C---:B------:R-:W-:Y:S02]  /*4330*/  VIADDMNMX R167, R204.reuse, 0x8, R167, PT ;  /* 0x00000008cca77846 */ /* 0x040fe400038001a7 */
[----:B------:R-:W-:-:S05]  /*4340*/  VIMNMX R204, R204, UR16, PT ;  /* 0x00000010cccc7c48 */ /* 0x000fca000bfe0100 */
[----:B------:R-:W4:Y:S08]  /*4350*/  MUFU.TANH R12, R12 ;  /* 0x0000000c000c7308 */ /* 0x000f300000002400 */
        /* <DEDUP_REMOVED lines=24> */
[----:B------:R-:W2:Y:S01]  /*44e0*/  LDC R5, c[0x0][0x380] ;  /* 0x0000e000ff057b82 */ /* 0x000ea20000000800 */
[----:B------:R-:W-:Y:S01]  /*44f0*/  UIADD3 UR6, UR25, -0x40, URZ ;  /* 0xffffffc019067890 */ /* 0x000fe2000fffe03f */
[----:B------:R-:W-:-:S05]  /*4500*/  IMAD.U32 R9, RZ, RZ, UR25 ;  /* 0x00000019ff097e24 */ /* 0x000fca000f8e00ff */
[----:B------:R-:W-:Y:S02]  /*4510*/  IABS R9, R9 ;  /* 0x0000000900097213 */ /* 0x000fe40000000000 */
[----:B------:R-:W-:-:S04]  /*4520*/  MOV R7, UR6 ;  /* 0x0000000600077c02 */ /* 0x000fc80008000f00 */
[----:B------:R-:W-:Y:S02]  /*4530*/  IABS R7, R7 ;  /* 0x0000000700077213 */ /* 0x000fe40000000000 */
[----:B--2---:R-:W-:-:S04]  /*4540*/  IABS R4, R5 ;  /* 0x0000000500047213 */ /* 0x004fc80000000000 */
[----:B------:R-:W2:Y:S08]  /*4550*/  I2F.RP R14, R4 ;  /* 0x00000004000e7306 */ /* 0x000eb00000209400 */
[----:B--2---:R-:W2:Y:S02]  /*4560*/  MUFU.RCP R14, R14 ;  /* 0x0000000e000e7308 */ /* 0x004ea40000001000 */
[----:B--2---:R-:W-:-:S06]  /*4570*/  VIADD R14, R14, 0xffffffe ;  /* 0x0ffffffe0e0e7836 */ /* 0x004fcc0000000000 */
[----:B------:R-:W2:Y:S02]  /*4580*/  F2I.FTZ.U32.TRUNC.NTZ R15, R14 ;  /* 0x0000000e000f7305 */ /* 0x000ea4000021f000 */
[----:B--2---:R-:W-:Y:S01]  /*4590*/  IADD3 R10, RZ, -R15, RZ ;  /* 0x8000000fff0a7210 */ /* 0x004fe20007ffe0ff */
        /* <DEDUP_REMOVED lines=50> */
.L_x_3696:
[----:B------:R-:W-:-:S04]  /*48c0*/  ULEA UR6, -UR12, URZ, 0x6 ;  /* 0x0000003f0c067291 */ /* 0x000fc8000f8e313f */
[----:B------:R-:W-:Y:S02]  /*48d0*/  USHF.R.S32.HI UR7, URZ, 0x1f, UR6 ;  /* 0x0000001f3f077899 */ /* 0x000fe40008011406 */
[----:B------:R-:W-:-:S04]  /*48e0*/  MOV R4, UR6 ;  /* 0x0000000600047c02 */ /* 0x000fc80008000f00 */
[----:B------:R-:W-:-:S07]  /*48f0*/  MOV R5, UR7 ;  /* 0x0000000700057c02 */ /* 0x000fce0008000f00 */
.L_x_3697:
        /* <DEDUP_REMOVED lines=36> */
.L_x_3695:
        /* <DEDUP_REMOVED lines=11> */
[C---:B--2---:R-:W-:Y:S01]  /*4bf0*/  VIADD R4, R11.reuse, 0x1 ;  /* 0x000000010b047836 */ /* 0x044fe20000000000 */
[----:B------:R-:W-:Y:S01]  /*4c00*/  LDSM.16.MT88.4 R140, [R229+0x10000] ;  /* 0x01000000e58c783b */ /* 0x000fe20000004200 */
[C---:B------:R-:W-:Y:S02]  /*4c10*/  VIADD R5, R11.reuse, 0x8 ;  /* 0x000000080b057836 */ /* 0x040fe40000000000 */
[C---:B------:R-:W-:Y:S01]  /*4c20*/  VIADD R7, R11.reuse, 0x21 ;  /* 0x000000210b077836 */ /* 0x040fe20000000000 */
[CC--:B------:R-:W-:Y:S01]  /*4c30*/  ISETP.GE.AND P4, PT, R4.reuse, R204.reuse, PT ;  /* 0x000000cc0400720c */ /* 0x0c0fe20003f86270 */
[C---:B------:R-:W-:Y:S01]  /*4c40*/  VIADD R15, R11.reuse, 0x30 ;  /* 0x000000300b0f7836 */ /* 0x040fe20000000000 */
[-C--:B------:R-:W-:Y:S01]  /*4c50*/  ISETP.GE.AND P1, PT, R4, R167.reuse, PT ;  /* 0x000000a70400720c */ /* 0x080fe20003f26270 */
[----:B------:R-:W-:Y:S01]  /*4c60*/  VIADD R4, R11, 0x9 ;  /* 0x000000090b047836 */ /* 0x000fe20000000000 */
[CC--:B------:R-:W-:Y:S01]  /*4c70*/  ISETP.GE.AND P5, PT, R5.reuse, R204.reuse, PT ;  /* 0x000000cc0500720c */ /* 0x0c0fe20003fa6270 */
[----:B------:R-:W-:Y:S01]  /*4c80*/  LDSM.16.MT88.4 R132, [R228+0x10000] ;  /* 0x01000000e484783b */ /* 0x000fe20000004200 */
[-C--:B------:R-:W-:Y:S01]  /*4c90*/  ISETP.GE.AND P0, PT, R5, R167.reuse, PT ;  /* 0x000000a70500720c */ /* 0x080fe20003f06270 */
[C---:B------:R-:W-:Y:S01]  /*4ca0*/  VIADD R5, R11.reuse, 0x10 ;  /* 0x000000100b057836 */ /* 0x040fe20000000000 */
[C---:B------:R-:W-:Y:S01]  /*4cb0*/  ISETP.GE.AND P3, PT, R4.reuse, R204, PT ;  /* 0x000000cc0400720c */ /* 0x040fe20003f66270 */
[----:B------:R-:W-:Y:S01]  /*4cc0*/  LDSM.16.MT88.4 R40, [R232+0x12000] ;  /* 0x01200000e828783b */ /* 0x000fe20000004200 */
[----:B------:R-:W-:Y:S01]  /*4cd0*/  ISETP.GE.AND P2, PT, R4, R167, PT ;  /* 0x000000a70400720c */ /* 0x000fe20003f46270 */
[----:B------:R-:W-:Y:S01]  /*4ce0*/  VIADD R4, R11, 0x11 ;  /* 0x000000110b047836 */ /* 0x000fe20000000000 */
[----:B-1----:R-:W-:Y:S01]  /*4cf0*/  FSEL R24, R24, -INF , !P5 ;  /* 0xff80000018187808 */ /* 0x002fe20006800000 */
[----:B------:R-:W-:Y:S01]  /*4d00*/  LDSM.16.MT88.4 R48, [R230+0x12000] ;  /* 0x01200000e630783b */ /* 0x000fe20000004200 */
[----:B------:R-:W-:-:S02]  /*4d10*/  FSEL R26, R26, -INF , !P0 ;  /* 0xff8000001a1a7808 */ /* 0x000fc40004000000 */
[-C--:B------:R-:W-:Y:S01]  /*4d20*/  ISETP.GE.AND P5, PT, R4, R204.reuse, PT ;  /* 0x000000cc0400720c */ /* 0x080fe20003fa6270 */
[----:B------:R-:W-:Y:S01]  /*4d30*/  LDSM.16.MT88.4 R56, [R229+0x12000] ;  /* 0x01200000e538783b */ /* 0x000fe20000004200 */
[----:B------:R-:W-:Y:S02]  /*4d40*/  FSEL R65, R65, -INF , !P4 ;  /* 0xff80000041417808 */ /* 0x000fe40006000000 */
[----:B------:R-:W-:Y:S01]  /*4d50*/  FSEL R66, R66, -INF , !P1 ;  /* 0xff80000042427808 */ /* 0x000fe20004800000 */
[----:B------:R-:W-:Y:S01]  /*4d60*/  LDSM.16.MT88.4 R72, [R232+0x14000] ;  /* 0x01400000e848783b */ /* 0x000fe20000004200 */
[----:B------:R-:W-:Y:S01]  /*4d70*/  ISETP.GE.AND P0, PT, R4, R167, PT ;  /* 0x000000a70400720c */ /* 0x000fe20003f06270 */
[----:B------:R-:W-:Y:S01]  /*4d80*/  VIADD R4, R11, 0x19 ;  /* 0x000000190b047836 */ /* 0x000fe20000000000 */
        /* <DEDUP_REMOVED lines=18> */
[----:B------:R-:W-:Y:S01]  /*4eb0*/  FMNMX.FTZ R12, R3, R65, !PT ;  /* 0x00000041030c7209 */ /* 0x000fe20007810000 */
[----:B------:R-:W-:Y:S01]  /*4ec0*/  LDSM.16.MT88.4 R120, [R229+0x16000] ;  /* 0x01600000e578783b */ /* 0x000fe20000004200 */
[CC--:B------:R-:W-:Y:S02]  /*4ed0*/  ISETP.GE.AND P3, PT, R5.reuse, R204.reuse, PT ;  /* 0x000000cc0500720c */ /* 0x0c0fe40003f66270 */
[----:B------:R-:W-:Y:S01]  /*4ee0*/  ISETP.GE.AND P2, PT, R5, R167, PT ;  /* 0x000000a70500720c */ /* 0x000fe20003f46270 */
[----:B------:R-:W-:Y:S01]  /*4ef0*/  LDSM.16.MT88.4 R20, [R229+0x10800] ;  /* 0x01080000e514783b */ /* 0x000fe20000004200 */
[----:B------:R-:W-:Y:S01]  /*4f00*/  FSEL R5, R13, -INF , !P0 ;  /* 0xff8000000d057808 */ /* 0x000fe20004000000 */
[----:B------:R-:W-:Y:S01]  /*4f10*/  VIADD R13, R11, 0x28 ;  /* 0x000000280b0d7836 */ /* 0x000fe20000000000 */
[----:B------:R-:W-:Y:S01]  /*4f20*/  ISETP.GE.AND P0, PT, R4, R204, PT ;  /* 0x000000cc0400720c */ /* 0x000fe20003f06270 */
[----:B------:R-:W-:Y:S01]  /*4f30*/  LDSM.16.MT88.4 R32, [R230+0x12800] ;  /* 0x01280000e620783b */ /* 0x000fe20000004200 */
[----:B------:R-:W-:-:S02]  /*4f40*/  FMNMX.FTZ R14, R24, R12, !PT ;  /* 0x0000000c180e7209 */ /* 0x000fc40007810000 */
[----:B------:R-:W-:Y:S02]  /*4f50*/  FSEL R12, R17, -INF , !P1 ;  /* 0xff800000110c7808 */ /* 0x000fe40004800000 */
[----:B------:R-:W-:Y:S02]  /*4f60*/  FSEL R185, R185, -INF , !P0 ;  /* 0xff800000b9b97808 */ /* 0x000fe40004000000 */
[----:B------:R-:W-:Y:S01]  /*4f70*/  FMNMX.FTZ R17, R25, R14, !PT ;  /* 0x0000000e19117209 */ /* 0x000fe20007810000 */
[C---:B------:R-:W-:Y:S01]  /*4f80*/  VIADD R14, R11.reuse, 0x31 ;  /* 0x000000310b0e7836 */ /* 0x040fe20000000000 */
[----:B------:R-:W-:Y:S02]  /*4f90*/  ISETP.GE.AND P0, PT, R11, R167, PT ;  /* 0x000000a70b00720c */ /* 0x000fe40003f06270 */
[----:B------:R-:W-:Y:S02]  /*4fa0*/  FMNMX.FTZ R17, R10, R17, !PT ;  /* 0x000000110a117209 */ /* 0x000fe40007810000 */
[----:B------:R-:W-:-:S02]  /*4fb0*/  FSEL R64, R64, -INF , !P0 ;  /* 0xff80000040407808 */ /* 0x000fc40004000000 */
[----:B------:R-:W-:Y:S02]  /*4fc0*/  FSEL R8, R29, -INF , !P3 ;  /* 0xff8000001d087808 */ /* 0x000fe40005800000 */
[----:B------:R-:W-:Y:S02]  /*4fd0*/  ISETP.GE.AND P3, PT, R4, R167, PT ;  /* 0x000000a70400720c */ /* 0x000fe40003f66270 */
[----:B------:R-:W-:Y:S02]  /*4fe0*/  FSEL R4, R16, -INF , !P2 ;  /* 0xff80000010047808 */ /* 0x000fe40005000000 */
[----:B------:R-:W-:Y:S02]  /*4ff0*/  FMNMX.FTZ R17, R9, R17, !PT ;  /* 0x0000001109117209 */ /* 0x000fe40007810000 */
[----:B------:R-:W-:Y:S02]  /*5000*/  FMNMX.FTZ R16, R64, R66, !PT ;  /* 0x0000004240107209 */ /* 0x000fe40007810000 */
[----:B------:R-:W-:-:S02]  /*5010*/  ISETP.GE.AND P5, PT, R7, R204, PT ;  /* 0x000000cc0700720c */ /* 0x000fc40003fa6270 */
[----:B------:R-:W-:Y:S02]  /*5020*/  ISETP.GE.AND P2, PT, R7, R167, PT ;  /* 0x000000a70700720c */ /* 0x000fe40003f46270 */
[----:B------:R-:W-:Y:S02]  /*5030*/  FSEL R7, R28, -INF , !P4 ;  /* 0xff8000001c077808 */ /* 0x000fe40006000000 */
[----:B------:R-:W-:Y:S01]  /*5040*/  FMNMX.FTZ R17, R8, R17, !PT ;  /* 0x0000001108117209 */ /* 0x000fe20007810000 */
[----:B------:R-:W-:Y:S01]  /*5050*/  LDSM.16.MT88.4 R28, [R228+0x12800] ;  /* 0x01280000e41c783b */ /* 0x000fe20000004200 */
[----:B------:R-:W-:Y:S02]  /*5060*/  FMNMX.FTZ R16, R26, R16, !PT ;  /* 0x000000101a107209 */ /* 0x000fe40007810000 */
[----:B------:R-:W-:Y:S02]  /*5070*/  FMNMX.FTZ R17, R7, R17, !PT ;  /* 0x0000001107117209 */ /* 0x000fe40007810000 */
[----:B------:R-:W-:-:S02]  /*5080*/  FMNMX.FTZ R16, R27, R16, !PT ;  /* 0x000000101b107209 */ /* 0x000fc40007810000 */
[C---:B------:R-:W-:Y:S02]  /*5090*/  ISETP.GE.AND P4, PT, R13.reuse, R204, PT ;  /* 0x000000cc0d00720c */ /* 0x040fe40003f86270 */
[----:B------:R-:W-:Y:S01]  /*50a0*/  ISETP.GE.AND P1, PT, R13, R167, PT ;  /* 0x000000a70d00720c */ /* 0x000fe20003f26270 */
[----:B------:R-:W-:Y:S01]  /*50b0*/  VIADD R13, R11, 0x29 ;  /* 0x000000290b0d7836 */ /* 0x000fe20000000000 */
[----:B------:R-:W-:Y:S02]  /*50c0*/  FSEL R186, R186, -INF , !P5 ;  /* 0xff800000baba7808 */ /* 0x000fe40006800000 */
[----:B------:R-:W-:Y:S02]  /*50d0*/  FMNMX.FTZ R17, R185, R17, !PT ;  /* 0x00000011b9117209 */ /* 0x000fe40007810000 */
[----:B------:R-:W-:Y:S02]  /*50e0*/  FMNMX.FTZ R16, R6, R16, !PT ;  /* 0x0000001006107209 */ /* 0x000fe40007810000 */
[----:B------:R-:W-:-:S02]  /*50f0*/  FSEL R189, R189, -INF , !P3 ;  /* 0xff800000bdbd7808 */ /* 0x000fc40005800000 */
[----:B------:R-:W-:Y:S02]  /*5100*/  ISETP.GE.AND P3, PT, R13, R204, PT ;  /* 0x000000cc0d00720c */ /* 0x000fe40003f66270 */
[----:B------:R-:W-:Y:S02]  /*5110*/  FSEL R187, R187, -INF , !P4 ;  /* 0xff800000bbbb7808 */ /* 0x000fe40006000000 */
[----:B------:R-:W-:Y:S02]  /*5120*/  FMNMX.FTZ R17, R186, R17, !PT ;  /* 0x00000011ba117209 */ /* 0x000fe40007810000 */
[----:B------:R-:W-:Y:S02]  /*5130*/  FMNMX.FTZ R16, R5, R16, !PT ;  /* 0x0000001005107209 */ /* 0x000fe40007810000 */
[----:B------:R-:W-:Y:S02]  /*5140*/  ISETP.GE.AND P5, PT, R15, R204, PT ;  /* 0x000000cc0f00720c */ /* 0x000fe40003fa6270 */
[----:B------:R-:W-:-:S02]  /*5150*/  FSEL R188, R188, -INF , !P3 ;  /* 0xff800000bcbc7808 */ /* 0x000fc40005800000 */
[----:B------:R-:W-:Y:S02]  /*5160*/  FMNMX.FTZ R17, R187, R17, !PT ;  /* 0x00000011bb117209 */ /* 0x000fe40007810000 */
[----:B------:R-:W-:Y:S02]  /*5170*/  FMNMX.FTZ R16, R4, R16, !PT ;  /* 0x0000001004107209 */ /* 0x000fe40007810000 */
[----:B------:R-:W-:Y:S01]  /*5180*/  ISETP.GE.AND P0, PT, R13, R167, PT ;  /* 0x000000a70d00720c */ /* 0x000fe20003f06270 */
[C---:B------:R-:W-:Y:S01]  /*5190*/  VIADD R13, R11.reuse, 0x38 ;  /* 0x000000380b0d7836 */ /* 0x040fe20000000000 */
[----:B------:R-:W-:Y:S01]  /*51a0*/  ISETP.GE.AND P4, PT, R14, R204, PT ;  /* 0x000000cc0e00720c */ /* 0x000fe20003f86270 */
[----:B------:R-:W-:Y:S01]  /*51b0*/  VIADD R11, R11, 0x39 ;  /* 0x000000390b0b7836 */ /* 0x000fe20000000000 */
        /* <DEDUP_REMOVED lines=23> */
[-C--:B------:R-:W-:Y:S02]  /*5330*/  ISETP.GE.AND P1, PT, R13, R167.reuse, PT ;  /* 0x000000a70d00720c */ /* 0x080fe40003f26270 */
[----:B------:R-:W-:Y:S02]  /*5340*/  FSEL R196, R196, -INF , !P0 ;  /* 0xff800000c4c47808 */ /* 0x000fe40004000000 */
[----:B------:R-:W-:Y:S02]  /*5350*/  FMNMX.FTZ R16, R197, R16, !PT ;  /* 0x00000010c5107209 */ /* 0x000fe40007810000 */
[----:B------:R-:W-:-:S02]  /*5360*/  ISETP.GE.AND P0, PT, R11, R167, PT ;  /* 0x000000a70b00720c */ /* 0x000fc40003f06270 */
[----:B------:R-:W-:Y:S02]  /*5370*/  FSEL R195, R195, -INF , !P1 ;  /* 0xff800000c3c37808 */ /* 0x000fe40004800000 */
[----:B------:R-:W-:Y:S02]  /*5380*/  FMNMX.FTZ R16, R196, R16, !PT ;  /* 0x00000010c4107209 */ /* 0x000fe40007810000 */
[----:B------:R-:W-:Y:S02]  /*5390*/  FSEL R194, R194, -INF , !P0 ;  /* 0xff800000c2c27808 */ /* 0x000fe40004000000 */
[----:B------:R-:W-:Y:S02]  /*53a0*/  FMNMX.FTZ R11, R195, R16, !PT ;  /* 0x00000010c30b7209 */ /* 0x000fe40007810000 */
[----:B------:R-:W-:Y:S01]  /*53b0*/  LDSM.16.MT88.4 R16, [R228+0x16000] ;  /* 0x01600000e410783b */ /* 0x000fe20000004200 */
[----:B------:R-:W-:Y:S02]  /*53c0*/  PLOP3.LUT P3, PT, PT, PT, UP0, 0x80, 0x0 ;  /* 0x000000000000781c */ /* 0x000fe40003f6f008 */
[----:B------:R-:W-:-:S02]  /*53d0*/  FMNMX.FTZ R11, R194, R11, !PT ;  /* 0x0000000bc20b7209 */ /* 0x000fc40007810000 */
        /* <DEDUP_REMOVED lines=26> */
[--C-:B------:R-:W-:Y:S01]  /*5580*/  FFMA.FTZ R188, R188, UR16, -R198.reuse ;  /* 0x00000010bcbc7c23 */ /* 0x100fe200080108c6 */
[--C-:B------:R-:W-:Y:S01]  /*5590*/  FFMA.FTZ R202, R202, UR16, -R198.reuse ;  /* 0x00000010caca7c23 */ /* 0x100fe200080108c6 */
[--C-:B------:R-:W-:Y:S01]  /*55a0*/  FFMA.FTZ R201, R201, UR16, -R198.reuse ;  /* 0x00000010c9c97c23 */ /* 0x100fe200080108c6 */
[----:B------:R-:W-:Y:S01]  /*55b0*/  FSEL R193, R193, RZ, P0 ;  /* 0x000000ffc1c17208 */ /* 0x000fe20000000000 */
[--C-:B------:R-:W-:Y:S01]  /*55c0*/  FFMA.FTZ R200, R200, UR16, -R198.reuse ;  /* 0x00000010c8c87c23 */ /* 0x100fe200080108c6 */
[----:B------:R-:W-:-:S02]  /*55d0*/  FFMA.FTZ R250, R199, UR16, -R198 ;  /* 0x00000010c7fa7c23 */ /* 0x000fc400080108c6 */
[----:B------:R-:W-:Y:S01]  /*55e0*/  MUFU.EX2 R179, R179 ;  /* 0x000000b300b37308 */ /* 0x000fe20000000800 */
[--C-:B------:R-:W-:Y:S01]  /*55f0*/  FFMA.FTZ R183, R64, UR16, -R193.reuse ;  /* 0x0000001040b77c23 */ /* 0x100fe200080108c1 */
        /* <DEDUP_REMOVED lines=8> */
[--C-:B------:R-:W-:Y:S01]  /*5680*/  FFMA.FTZ R169, R4, UR16, -R193.reuse ;  /* 0x0000001004a97c23 */ /* 0x100fe200080108c1 */
[--C-:B------:R-:W-:Y:S01]  /*5690*/  FFMA.FTZ R0, R12, UR16, -R193.reuse ;  /* 0x000000100c007c23 */ /* 0x100fe200080108c1 */
[----:B------:R-:W1:Y:S01]  /*56a0*/  LDSM.16.MT88.4 R4, [R228+0x10800] ;  /* 0x01080000e404783b */ /* 0x000e620000004200 */
[--C-:B------:R-:W-:Y:S01]  /*56b0*/  FFMA.FTZ R189, R189, UR16, -R193.reuse ;  /* 0x00000010bdbd7c23 */ /* 0x100fe200080108c1 */
[--C-:B------:R-:W-:Y:S01]  /*56c0*/  FFMA.FTZ R190, R190, UR16, -R193.reuse ;  /* 0x00000010bebe7c23 */ /* 0x100fe200080108c1 */
[--C-:B------:R-:W-:Y:S01]  /*56d0*/  FFMA.FTZ R191, R191, UR16, -R193.reuse ;  /* 0x00000010bfbf7c23 */ /* 0x100fe200080108c1 */
[----:B------:R-:W-:Y:S01]  /*56e0*/  MUFU.EX2 R183, R183 ;  /* 0x000000b700b77308 */ /* 0x000fe20000000800 */
[----:B------:R-:W4:Y:S01]  /*56f0*/  LDSM.16.MT88.4 R12, [R232+0x12800] ;  /* 0x01280000e80c783b */ /* 0x000f220000004200 */
[--C-:B------:R-:W-:Y:S01]  /*5700*/  FFMA.FTZ R192, R192, UR16, -R193.reuse ;  /* 0x00000010c0c07c23 */ /* 0x100fe200080108c1 */
[--C-:B------:R-:W-:Y:S01]  /*5710*/  FFMA.FTZ R197, R197, UR16, -R193.reuse ;  /* 0x00000010c5c57c23 */ /* 0x100fe200080108c1 */
[--C-:B------:R-:W-:Y:S01]  /*5720*/  FFMA.FTZ R196, R196, UR16, -R193.reuse ;  /* 0x00000010c4c47c23 */ /* 0x100fe200080108c1 */
[----:B------:R-:W-:Y:S01]  /*5730*/  LDSM.16.MT88.4 R24, [R232+0x10800] ;  /* 0x01080000e818783b */ /* 0x000fe20000004200 */
[--C-:B------:R-:W-:Y:S01]  /*5740*/  FFMA.FTZ R195, R195, UR16, -R193.reuse ;  /* 0x00000010c3c37c23 */ /* 0x100fe200080108c1 */
[----:B------:R-:W-:Y:S01]  /*5750*/  FFMA.FTZ R249, R194, UR16, -R193 ;  /* 0x00000010c2f97c23 */ /* 0x000fe200080108c1 */
[----:B------:R-:W5:Y:S01]  /*5760*/  MUFU.EX2 R184, R184 ;  /* 0x000000b800b87308 */ /* 0x000f620000000800 */
[----:B---3--:R-:W-:Y:S01]  /*5770*/  F2FP.BF16.F32.PACK_AB R130, R177, R179 ;  /* 0x000000b3b182723e */ /* 0x008fe200000010ff */
[----:B------:R-:W-:-:S04]  /*5780*/  FADD.FTZ R181, R182, R181 ;  /* 0x000000b5b6b57221 */ /* 0x000fc80000010000 */
[----:B------:R-:W-:Y:S02]  /*5790*/  FADD.FTZ R181, R179, R181 ;  /* 0x000000b5b3b57221 */ /* 0x000fe40000010000 */
[----:B------:R-:W3:Y:S02]  /*57a0*/  MUFU.EX2 R180, R180 ;  /* 0x000000b400b47308 */ /* 0x000ee40000000800 */
[----:B------:R-:W-:-:S06]  /*57b0*/  FADD.FTZ R181, R177, R181 ;  /* 0x000000b5b1b57221 */ /* 0x000fcc0000010000 */
[----:B------:R-:W2:Y:S01]  /*57c0*/  MUFU.EX2 R178, R178 ;  /* 0x000000b200b27308 */ /* 0x000ea20000000800 */
[----:B-----5:R-:W-:Y:S01]  /*57d0*/  F2FP.BF16.F32.PACK_AB R129, R184, R183 ;  /* 0x000000b7b881723e */ /* 0x020fe200000010ff */
[----:B------:R-:W-:-:S06]  /*57e0*/  FADD.FTZ R183, R183, R184 ;  /* 0x000000b8b7b77221 */ /* 0x000fcc0000010000 */
[----:B------:R-:W5:Y:S01]  /*57f0*/  MUFU.EX2 R176, R176 ;  /* 0x000000b000b07308 */ /* 0x000f620000000800 */
[----:B---3--:R-:W-:-:S07]  /*5800*/  FADD.FTZ R183, R180, R183 ;  /* 0x000000b7b4b77221 */ /* 0x008fce0000010000 */
[----:B------:R-:W3:Y:S01]  /*5810*/  MUFU.EX2 R174, R174 ;  /* 0x000000ae00ae7308 */ /* 0x000ee20000000800 */
[C---:B--2---:R-:W-:Y:S01]  /*5820*/  F2FP.BF16.F32.PACK_AB R131, R178.reuse, R180 ;  /* 0x000000b4b283723e */ /* 0x044fe200000010ff */
[----:B------:R-:W-:-:S06]  /*5830*/  FADD.FTZ R183, R178, R183 ;  /* 0x000000b7b2b77221 */ /* 0x000fcc0000010000 */
[----:B------:R-:W-:Y:S01]  /*5840*/  HMMA.16816.F32.BF16 R152, R128, R148, RZ ;  /* 0x000000948098723c */ /* 0x000fe200000418ff */
[----:B------:R-:W-:Y:S01]  /*5850*/  MUFU.EX2 R173, R173 ;  /* 0x000000ad00ad7308 */ /* 0x000fe20000000800 */
[----:B-----5:R-:W-:-:S04]  /*5860*/  FADD.FTZ R181, R176, R181 ;  /* 0x000000b5b0b57221 */ /* 0x020fc80000010000 */
[C---:B------:R-:W-:Y:S03]  /*5870*/  HMMA.16816.F32.BF16 R148, R128.reuse, R150, RZ ;  /* 0x000000968094723c */ /* 0x040fe600000418ff */
[----:B------:R-:W-:Y:S01]  /*5880*/  MUFU.EX2 R2, R2 ;  /* 0x0000000200027308 */ /* 0x000fe20000000800 */
[----:B---3--:R-:W-:Y:S02]  /*5890*/  FADD.FTZ R181, R174, R181 ;  /* 0x000000b5aeb57221 */ /* 0x008fe40000010000 */
[C---:B------:R-:W-:Y:S05]  /*58a0*/  HMMA.16816.F32.BF16 R160, R128.reuse, R156, RZ ;  /* 0x0000009c80a0723c */ /* 0x040fea00000418ff */
[----:B------:R-:W2:Y:S01]  /*58b0*/  MUFU.EX2 R175, R175 ;  /* 0x000000af00af7308 */ /* 0x000ea20000000800 */
[C---:B------:R-:W-:Y:S06]  /*58c0*/  HMMA.16816.F32.BF16 R144, R128.reuse, R140, RZ ;  /* 0x0000008c8090723c */ /* 0x040fec00000418ff */
[C---:B------:R-:W-:Y:S01]  /*58d0*/  HMMA.16816.F32.BF16 R136, R128.reuse, R132, RZ ;  /* 0x000000848088723c */ /* 0x040fe200000418ff */
[----:B------:R-:W3:Y:S05]  /*58e0*/  MUFU.EX2 R172, R172 ;  /* 0x000000ac00ac7308 */ /* 0x000eea0000000800 */
[----:B------:R-:W-:Y:S03]  /*58f0*/  HMMA.16816.F32.BF16 R36, R128, R40, RZ ;  /* 0x000000288024723c */ /* 0x000fe600000418ff */
[----:B------:R-:W-:Y:S01]  /*5900*/  MUFU.EX2 R169, R169 ;  /* 0x000000a900a97308 */ /* 0x000fe20000000800 */
[----:B--2---:R-:W-:-:S02]  /*5910*/  FADD.FTZ R183, R175, R183 ;  /* 0x000000b7afb77221 */ /* 0x004fc40000010000 */
[C---:B------:R-:W-:Y:S05]  /*5920*/  HMMA.16816.F32.BF16 R44, R128.reuse, R48, RZ ;  /* 0x00000030802c723c */ /* 0x040fea00000418ff */
[----:B------:R-:W2:Y:S01]  /*5930*/  MUFU.EX2 R0, R0 ;  /* 0x0000000000007308 */ /* 0x000ea20000000800 */
        /* <DEDUP_REMOVED lines=46> */
[----:B--2---:R-:W-:Y:S01]  /*5c20*/  F2FP.BF16.F32.PACK_AB R19, R0, R169 ;  /* 0x000000a90013723e */ /* 0x004fe200000010ff */
[----:B------:R-:W-:Y:S02]  /*5c30*/  FADD.FTZ R169, R169, R183 ;  /* 0x000000b7a9a97221 */ /* 0x000fe40000010000 */
[----:B------:R-:W-:Y:S02]  /*5c40*/  FADD.FTZ R173, R2, R173 ;  /* 0x000000ad02ad7221 */ /* 0x000fe40000010000 */
[----:B------:R-:W-:Y:S02]  /*5c50*/  FADD.FTZ R169, R0, R169 ;  /* 0x000000a900a97221 */ /* 0x000fe40000010000 */
[C---:B------:R-:W-:Y:S06]  /*5c60*/  HMMA.16816.F32.BF16 R152, R16.reuse, R8, R152 ;  /* 0x000000081098723c */ /* 0x040fec0000041898 */
[C---:B------:R-:W-:Y:S01]  /*5c70*/  HMMA.16816.F32.BF16 R148, R16.reuse, R10, R148 ;  /* 0x0000000a1094723c */ /* 0x040fe20000041894 */
[----:B------:R-:W2:Y:S05]  /*5c80*/  LDSM.16.MT88.4 R8, [R229+0x12800] ;  /* 0x01280000e508783b */ /* 0x000eaa0000004200 */
        /* <DEDUP_REMOVED lines=39> */
[C---:B-----5:R-:W-:Y:S06]  /*5f00*/  HMMA.16816.F32.BF16 R116, R16.reuse, R20, R116 ;  /* 0x000000141074723c */ /* 0x060fec0000041874 */
[C---:B------:R-:W-:Y:S01]  /*5f10*/  HMMA.16816.F32.BF16 R120, R16.reuse, R22, R120 ;  /* 0x000000161078723c */ /* 0x040fe20000041878 */
[----:B------:R-:W3:Y:S05]  /*5f20*/  LDSM.16.MT88.4 R20, [R232+0x13000] ;  /* 0x01300000e814783b */ /* 0x000eea0000004200 */
        /* <DEDUP_REMOVED lines=21> */
[----:B--2---:R-:W-:Y:S01]  /*6080*/  HMMA.16816.F32.BF16 R144, R16, R8, R144 ;  /* 0x000000081090723c */ /* 0x004fe20000041890 */
[----:B------:R-:W-:Y:S01]  /*6090*/  FADD.FTZ R191, R196, R191 ;  /* 0x000000bfc4bf7221 */ /* 0x000fe20000010000 */
[----:B------:R-:W-:-:S03]  /*60a0*/  FADD.FTZ R187, R200, R187 ;  /* 0x000000bbc8bb7221 */ /* 0x000fc60000010000 */
[----:B------:R-:W-:Y:S01]  /*60b0*/  FADD.FTZ R191, R195, R191 ;  /* 0x000000bfc3bf7221 */ /* 0x000fe20000010000 */
        /* <DEDUP_REMOVED lines=46> */
[C---:B---3--:R-:W-:Y:S06]  /*63a0*/  HMMA.16816.F32.BF16 R124, R16.reuse, R20, R124 ;  /* 0x00000014107c723c */ /* 0x048fec000004187c */
[----:B------:R-:W-:Y:S01]  /*63b0*/  HMMA.16816.F32.BF16 R128, R16, R22, R128 ;  /* 0x000000161080723c */ /* 0x000fe20000041880 */
[----:B------:R-:W3:Y:S04]  /*63c0*/  LDSM.16.MT88.4 R20, [R230+0x13800] ;  /* 0x01380000e614783b */ /* 0x000ee80000004200 */
[----:B------:R-:W3:Y:S01]  /*63d0*/  LDSM.16.MT88.4 R16, [R229+0x13800] ;  /* 0x01380000e510783b */ /* 0x000ee20000004200 */
        /* <DEDUP_REMOVED lines=28> */
[C---:B------:R-:W-:Y:S06]  /*65a0*/  HMMA.16816.F32.BF16 R72, R4.reuse, R34, R72 ;  /* 0x000000220448723c */ /* 0x040fec0000041848 */
        /* <DEDUP_REMOVED lines=8> */
[C---:B----4-:R-:W-:Y:S06]  /*6630*/  HMMA.16816.F32.BF16 R116, R4.reuse, R12, R116 ;  /* 0x0000000c0474723c */ /* 0x050fec0000041874 */
        /* <DEDUP_REMOVED lines=81> */
.L_x_3699:
[----:B------:R-:W-:-:S04]  /*6b50*/  ULEA UR26, -UR8, URZ, 0x6 ;  /* 0x0000003f081a7291 */ /* 0x000fc8000f8e313f */
[----:B------:R-:W-:-:S12]  /*6b60*/  USHF.R.S32.HI UR5, URZ, 0x1f, UR26 ;  /* 0x0000001f3f057899 */ /* 0x000fd8000801141a */
.L_x_3700:
[----:B------:R-:W-:Y:S01]  /*6b70*/  ULEA UR4, UP0, UR8, UR26, 0x4 ;  /* 0x0000001a08047291 */ /* 0x000fe2000f80203f */
[----:B------:R-:W-:Y:S01]  /*6b80*/  IMAD.U32 R0, RZ, RZ, UR26 ;  /* 0x0000001aff007e24 */ /* 0x000fe2000f8e00ff */
[----:B------:R-:W-:Y:S01]  /*6b90*/  IADD3 R2, P1, R170, UR26, RZ ;  /* 0x0000001aaa027c10 */ /* 0x000fe2000ff3e0ff */
[----:B------:R-:W-:Y:S01]  /*6ba0*/  IMAD.U32 R4, RZ, RZ, UR5 ;  /* 0x00000005ff047e24 */ /* 0x000fe2000f8e00ff */
[----:B------:R-:W-:Y:S02]  /*6bb0*/  ULEA.HI.X UR20, UR8, UR5, UR9, 0x4, UP0 ;  /* 0x0000000508147291 */ /* 0x000fe400080f2409 */
[----:B------:R-:W-:Y:S01]  /*6bc0*/  LEA R240, P2, R0, R240, 0x1 ;  /* 0x000000f000f07211 */ /* 0x000fe200078408ff */
[----:B------:R-:W-:Y:S01]  /*6bd0*/  UISETP.GT.AND UP0, UPT, UR23, UR15, UPT ;  /* 0x0000000f1700728c */ /* 0x000fe2000bf04270 */
        /* <DEDUP_REMOVED lines=465> */
.L_x_3702:
[----:B------:R-:W-:-:S04]  /*88f0*/  ULEA UR5, -UR12, URZ, 0x6 ;  /* 0x0000003f0c057291 */ /* 0x000fc8000f8e313f */
[----:B------:R-:W-:Y:S02]  /*8900*/  USHF.R.S32.HI UR4, URZ, 0x1f, UR5 ;  /* 0x0000001f3f047899 */ /* 0x000fe40008011405 */
[----:B------:R-:W-:-:S04]  /*8910*/  MOV R10, UR5 ;  /* 0x00000005000a7c02 */ /* 0x000fc80008000f00 */
[----:B------:R-:W-:-:S07]  /*8920*/  MOV R7, UR4 ;  /* 0x0000000400077c02 */ /* 0x000fce0008000f00 */
.L_x_3703:
        /* <DEDUP_REMOVED lines=35> */
.L_x_3701:
        /* <DEDUP_REMOVED lines=489> */
.L_x_3698:
        /* <DEDUP_REMOVED lines=15> */
.L_x_3708:
        /* <DEDUP_REMOVED lines=69> */
.L_x_3705:
[C---:B------:R-:W-:Y:S01]  /*af30*/  LEA R240, P0, R10.reuse, R240, 0x1 ;  /* 0x000000f00af07211 */ /* 0x040fe200078008ff */
[----:B------:R-:W-:Y:S03]  /*af40*/  UISETP.GT.AND UP0, UPT, UR23, UR15, UPT ;  /* 0x0000000f1700728c */ /* 0x000fe6000bf04270 */
        /* <DEDUP_REMOVED lines=310> */
[----:B------:R-:W-:Y:S04]  /*c2b0*/  IMAD.U32 R7, RZ, RZ, UR7 ;  /* 0x00000007ff077e24 */ /* 0x000fe8000f8e00ff */
[----:B------:R-:W-:Y:S02]  /*c2c0*/  MOV R5, UR11 ;  /* 0x0000000b00057c02 */ /* 0x000fe40008000f00 */
[----:B------:R-:W-:Y:S02]  /*c2d0*/  IABS R7, R7 ;  /* 0x0000000700077213 */ /* 0x000fe40000000000 */
        /* <DEDUP_REMOVED lines=57> */
.L_x_3707:
        /* <DEDUP_REMOVED lines=28> */
.L_x_3706:
[----:B-12---:R-:W-:Y:S01]  /*c830*/  FMNMX.FTZ R5, R178, R2, !PT ;  /* 0x00000002b2057209 */ /* 0x006fe20007810000 */
[----:B----4-:R-:W-:Y:S01]  /*c840*/  LDSM.16.MT88.4 R12, [R232+0x10000] ;  /* 0x01000000e80c783b */ /* 0x010fe20000004200 */
        /* <DEDUP_REMOVED lines=493> */
.L_x_3704:
[----:B------:R-:W1:Y:S01]  /*e720*/  SHFL.BFLY PT, R0, R250, 0x2, 0x1f ;  /* 0x0c401f00fa007f89 */ /* 0x000e6200000e0000 */
[----:B------:R-:W-:Y:S01]  /*e730*/  MOV R11, 0x3f800000 ;  /* 0x3f800000000b7802 */ /* 0x000fe20000000f00 */
[----:B------:R-:W2:Y:S01]  /*e740*/  S2UR UR5, SR_CgaCtaId ;  /* 0x00000000000579c3 */ /* 0x000ea20000008800 */
[----:B------:R-:W-:Y:S01]  /*e750*/  MOV R9, 0x3f800000 ;  /* 0x3f80000000097802 */ /* 0x000fe20000000f00 */
[----:B------:R-:W3:Y:S01]  /*e760*/  SHFL.BFLY PT, R2, R249, 0x2, 0x1f ;  /* 0x0c401f00f9027f89 */ /* 0x000ee200000e0000 */
[----:B------:R-:W-:Y:S01]  /*e770*/  UMOV UR4, 0x400 ;  /* 0x0000040000047882 */ /* 0x000fe20000000000 */
[----:B------:R-:W-:Y:S01]  /*e780*/  BSSY B0, `(.L_x_3709) ;  /* 0x0000131000007945 */ /* 0x000fe20003800000 */
[----:B------:R-:W4:Y:S03]  /*e790*/  S2R R7, SR_TID.X ;  /* 0x0000000000077919 */ /* 0x000f260000002100 */
[----:B------:R-:W5:Y:S01]  /*e7a0*/  LDC R20, c[0x0][0x270] ;  /* 0x00009c00ff147b82 */ /* 0x000f620000000800 */
[----:B------:R-:W5:Y:S01]  /*e7b0*/  S2R R18, SR_CTAID.Y ;  /* 0x0000000000127919 */ /* 0x000f620000002600 */
[----:B------:R-:W5:Y:S06]  /*e7c0*/  S2R R19, SR_CTAID.X ;  /* 0x0000000000137919 */ /* 0x000f6c0000002500 */
[----:B------:R-:W5:Y:S01]  /*e7d0*/  LDC.64 R16, c[0x0][0x2c0] ;  /* 0x0000b000ff107b82 */ /* 0x000f620000000a00 */
[----:B-1----:R-:W-:-:S02]  /*e7e0*/  FADD.FTZ R250, R0, R250 ;  /* 0x000000fa00fa7221 */ /* 0x002fc40000010000 */
[----:B------:R-:W1:Y:S01]  /*e7f0*/  S2R R0, SR_TID.X ;  /* 0x0000000000007919 */ /* 0x000e620000002100 */
[----:B--2---:R-:W-:Y:S01]  /*e800*/  ULEA UR5, UR5, UR4, 0x18 ;  /* 0x0000000405057291 */ /* 0x004fe2000f8ec03f */
[----:B---3--:R-:W-:-:S03]  /*e810*/  FADD.FTZ R249, R2, R249 ;  /* 0x000000f902f97221 */ /* 0x008fc60000010000 */
[----:B------:R-:W2:Y:S01]  /*e820*/  S2UR UR4, SR_CTAID.Z ;  /* 0x00000000000479c3 */ /* 0x000ea20000002700 */
[----:B------:R-:W3:Y:S04]  /*e830*/  SHFL.BFLY PT, R6, R250, 0x1, 0x1f ;  /* 0x0c201f00fa067f89 */ /* 0x000ee800000e0000 */
[----:B------:R-:W2:Y:S01]  /*e840*/  SHFL.BFLY PT, R5, R249, 0x1, 0x1f ;  /* 0x0c201f00f9057f89 */ /* 0x000ea200000e0000 */
[----:B----4-:R-:W-:-:S04]  /*e850*/  SHF.R.S32.HI R10, RZ, 0x1f, R7 ;  /* 0x0000001fff0a7819 */ /* 0x010fc80000011407 */
[-C--:B------:R-:W-:Y:S01]  /*e860*/  LEA.HI R2, R10, R7.reuse, RZ, 0x2 ;  /* 0x000000070a027211 */ /* 0x080fe200078f10ff */
[----:B-----5:R-:W-:Y:S01]  /*e870*/  IMAD R16, R18, R16, UR17 ;  /* 0x0000001112107e24 */ /* 0x020fe2000f8e0210 */
[----:B------:R-:W-:Y:S02]  /*e880*/  LEA.HI R10, R10, R7, RZ, 0x5 ;  /* 0x000000070a0a7211 */ /* 0x000fe400078f28ff */
[--C-:B------:R-:W-:Y:S02]  /*e890*/  SHF.R.S32.HI R13, RZ, 0x2, R2.reuse ;  /* 0x00000002ff0d7819 */ /* 0x100fe40000011402 */
[----:B------:R-:W-:Y:S02]  /*e8a0*/  SHF.R.S32.HI R12, RZ, 0x1f, R2 ;  /* 0x0000001fff0c7819 */ /* 0x000fe40000011402 */
[----:B------:R-:W-:Y:S01]  /*e8b0*/  LOP3.LUT R8, R10, 0xffffffe0, RZ, 0xc0, !PT ;  /* 0xffffffe00a087812 */ /* 0x000fe200078ec0ff */
[----:B---3--:R-:W-:Y:S01]  /*e8c0*/  FADD.FTZ R6, R250, R6 ;  /* 0x00000006fa067221 */ /* 0x008fe20000010000 */
[----:B------:R-:W-:-:S02]  /*e8d0*/  LEA.HI R12, R12, R13, RZ, 0x3 ;  /* 0x0000000d0c0c7211 */ /* 0x000fc400078f18ff */
[----:B------:R-:W-:Y:S01]  /*e8e0*/  LOP3.LUT R2, R2, 0x1ffffffc, RZ, 0xc0, !PT ;  /* 0x1ffffffc02027812 */ /* 0x000fe200078ec0ff */
[----:B--2---:R-:W-:Y:S01]  /*e8f0*/  FADD.FTZ R5, R249, R5 ;  /* 0x00000005f9057221 */ /* 0x004fe20000010000 */
[----:B------:R-:W-:Y:S01]  /*e900*/  BAR.SYNC.DEFER_BLOCKING 0x0 ;  /* 0x0000000000007b1d */ /* 0x000fe20000010000 */
[----:B------:R-:W-:Y:S02]  /*e910*/  FSETP.NE.FTZ.AND P4, PT, R6, RZ, PT ;  /* 0x000000ff0600720b */ /* 0x000fe40003f95000 */
[----:B-1----:R-:W-:Y:S02]  /*e920*/  SHF.R.S32.HI R14, RZ, 0x1f, R0 ;  /* 0x0000001fff0e7819 */ /* 0x002fe40000011400 */
[----:B------:R-:W-:Y:S02]  /*e930*/  FSETP.NE.FTZ.AND P3, PT, R5, RZ, PT ;  /* 0x000000ff0500720b */ /* 0x000fe40003f75000 */
[CC--:B------:R-:W-:Y:S02]  /*e940*/  LEA.HI R4, R14.reuse, R0.reuse, RZ, 0x4 ;  /* 0x000000000e047211 */ /* 0x0c0fe400078f20ff */
[----:B------:R-:W-:-:S02]  /*e950*/  LEA.HI R14, R14, R0, RZ, 0x5 ;  /* 0x000000000e0e7211 */ /* 0x000fc400078f28ff */
[----:B------:R-:W-:Y:S02]  /*e960*/  IADD3 R8, R7, -R8, RZ ;  /* 0x8000000807087210 */ /* 0x000fe40007ffe0ff */
[----:B------:R-:W-:Y:S01]  /*e970*/  LOP3.LUT R12, R12, 0xfffffff8, RZ, 0xc0, !PT ;  /* 0xfffffff80c0c7812 */ /* 0x000fe200078ec0ff */
[----:B------:R-:W1:Y:S01]  /*e980*/  @P4 MUFU.RCP R11, R6 ;  /* 0x00000006000b4308 */ /* 0x000e620000001000 */
[----:B------:R-:W-:Y:S02]  /*e990*/  IADD3 R7, -R2, R7, RZ ;  /* 0x0000000702077210 */ /* 0x000fe40007ffe1ff */
[----:B------:R-:W-:Y:S02]  /*e9a0*/  SHF.R.S32.HI R10, RZ, 0x5, R10 ;  /* 0x00000005ff0a7819 */ /* 0x000fe4000001140a */
[----:B------:R-:W-:Y:S02]  /*e9b0*/  LOP3.LUT R2, R4, 0xfffffff0, RZ, 0xc0, !PT ;  /* 0xfffffff004027812 */ /* 0x000fe400078ec0ff */
[----:B------:R-:W-:Y:S01]  /*e9c0*/  LOP3.LUT R14, R14, 0xffffffe0, RZ, 0xc0, !PT ;  /* 0xffffffe00e0e7812 */ /* 0x000fe200078ec0ff */
[----:B------:R-:W2:Y:S01]  /*e9d0*/  @P3 MUFU.RCP R9, R5 ;  /* 0x0000000500093308 */ /* 0x000ea20000001000 */
[----:B------:R-:W-:-:S02]  /*e9e0*/  LOP3.LUT P5, RZ, R8, 0x3, RZ, 0xc0, !PT ;  /* 0x0000000308ff7812 */ /* 0x000fc400078ac0ff */
[----:B------:R-:W-:Y:S02]  /*e9f0*/  IADD3 R8, R13, -R12, RZ ;  /* 0x8000000c0d087210 */ /* 0x000fe40007ffe0ff */
[----:B------:R-:W-:Y:S02]  /*ea00*/  SHF.R.S32.HI R12, RZ, 0x1f, R10 ;  /* 0x0000001fff0c7819 */ /* 0x000fe4000001140a */
[----:B------:R-:W-:Y:S01]  /*ea10*/  IADD3 R2, -R2, R0, RZ ;  /* 0x0000000002027210 */ /* 0x000fe20007ffe1ff */
[----:B------:R-:W3:Y:S01]  /*ea20*/  @P4 MUFU.LG2 R6, R6 ;  /* 0x0000000600064308 */ /* 0x000ee20000000c00 */
[----:B------:R-:W-:Y:S01]  /*ea30*/  IADD3 R0, R0, -R14, RZ ;  /* 0x8000000e00007210 */ /* 0x000fe20007ffe0ff */
[C---:B-1----:R-:W-:Y:S01]  /*ea40*/  FMUL.FTZ R160, R11.reuse, R160 ;  /* 0x000000a00ba07220 */ /* 0x042fe20000410000 */
[----:B------:R-:W-:Y:S01]  /*ea50*/  LEA.HI R12, R12, R10, RZ, 0x2 ;  /* 0x0000000a0c0c7211 */ /* 0x000fe200078f10ff */
        /* <DEDUP_REMOVED lines=64> */
[C---:B--2---:R-:W-:Y:S01]  /*ee60*/  FMUL.FTZ R163, R9.reuse, R163 ;  /* 0x000000a309a37220 */ /* 0x044fe20000410000 */
[----:B------:R-:W-:Y:S01]  /*ee70*/  LOP3.LUT R12, R12, 0xffffffc, RZ, 0xc0, !PT ;  /* 0x0ffffffc0c0c7812 */ /* 0x000fe200078ec0ff */
[----:B------:R-:W-:Y:S01]  /*ee80*/  FMUL.FTZ R162, R9, R162 ;  /* 0x000000a209a27220 */ /* 0x000fe20000410000 */
[----:B------:R-:W-:Y:S01]  /*ee90*/  LEA.HI R11, R11, R0, RZ, 0x2 ;  /* 0x000000000b0b7211 */ /* 0x000fe200078f10ff */
[C---:B------:R-:W-:Y:S01]  /*eea0*/  FMUL.FTZ R159, R9.reuse, R159 ;  /* 0x0000009f099f7220 */ /* 0x040fe20000410000 */
[----:B------:R-:W-:Y:S01]  /*eeb0*/  SHF.R.S32.HI R0, RZ, 0x4, R4 ;  /* 0x00000004ff007819 */ /* 0x000fe20000011404 */
[C---:B------:R-:W-:Y:S01]  /*eec0*/  FMUL.FTZ R158, R9.reuse, R158 ;  /* 0x0000009e099e7220 */ /* 0x040fe20000410000 */
[C---:B------:R-:W-:Y:S01]  /*eed0*/  LEA R7, R10.reuse, R7, 0x9 ;  /* 0x000000070a077211 */ /* 0x040fe200078e48ff */
[C---:B------:R-:W-:Y:S01]  /*eee0*/  FMUL.FTZ R155, R9.reuse, R155 ;  /* 0x0000009b099b7220 */ /* 0x040fe20000410000 */
[----:B------:R-:W-:Y:S01]  /*eef0*/  IADD3 R12, R10, -R12, RZ ;  /* 0x8000000c0a0c7210 */ /* 0x000fe20007ffe0ff */
[C---:B------:R-:W-:Y:S01]  /*ef00*/  FMUL.FTZ R154, R9.reuse, R154 ;  /* 0x0000009a099a7220 */ /* 0x040fe20000410000 */
[C---:B------:R-:W-:Y:S01]  /*ef10*/  R2P PR, R8.reuse, 0x6 ;  /* 0x0000000608007804 */ /* 0x040fe20000000000 */
[C---:B------:R-:W-:Y:S01]  /*ef20*/  FMUL.FTZ R151, R9.reuse, R151 ;  /* 0x0000009709977220 */ /* 0x040fe20000410000 */
[C---:B------:R-:W-:Y:S01]  /*ef30*/  LOP3.LUT R10, R8.reuse, 0x1, RZ, 0xc0, !PT ;  /* 0x00000001080a7812 */ /* 0x040fe200078ec0ff */
        /* <DEDUP_REMOVED lines=57> */
[----:B------:R-:W-:Y:S01]  /*f2d0*/  SHF.L.U32 R8, R8, 0x6, RZ ;  /* 0x0000000608087819 */ /* 0x000fe200000006ff */
[----:B------:R-:W1:Y:S01]  /*f2e0*/  @P3 MUFU.LG2 R5, R5 ;  /* 0x0000000500053308 */ /* 0x000e620000000c00 */
[----:B------:R-:W-:Y:S01]  /*f2f0*/  SHF.L.U32 R4, R0, 0x6, RZ ;  /* 0x0000000600047819 */ /* 0x000fe200000006ff */
[----:B---3--:R-:W-:Y:S01]  /*f300*/  @P4 FMUL.FTZ R6, R6, 0.69314718246459960938 ;  /* 0x3f31721806064820 */ /* 0x008fe20000410000 */
[----:B------:R-:W-:-:S02]  /*f310*/  LEA.HI R9, R2, R2, RZ, 0x1 ;  /* 0x0000000202097211 */ /* 0x000fc400078f08ff */
[----:B------:R-:W-:Y:S02]  /*f320*/  ISETP.NE.U32.AND P0, PT, R10, 0x1, PT ;  /* 0x000000010a00780c */ /* 0x000fe40003f05070 */
[----:B------:R-:W-:Y:S02]  /*f330*/  LOP3.LUT R10, R8, 0x1c0, RZ, 0xc0, !PT ;  /* 0x000001c0080a7812 */ /* 0x000fe400078ec0ff */
[----:B------:R-:W-:Y:S02]  /*f340*/  LOP3.LUT R4, R4, 0x1c0, RZ, 0xc0, !PT ;  /* 0x000001c004047812 */ /* 0x000fe400078ec0ff */
[----:B------:R-:W-:Y:S02]  /*f350*/  SHF.L.U32 R8, R9, 0x2, RZ ;  /* 0x0000000209087819 */ /* 0x000fe400000006ff */
[----:B------:R-:W-:Y:S02]  /*f360*/  LEA.HI R10, R10, R10, RZ, 0x1d ;  /* 0x0000000a0a0a7211 */ /* 0x000fe400078fe8ff */
[----:B------:R-:W-:-:S02]  /*f370*/  LOP3.LUT R8, R4, 0x38, R8, 0xf8, !PT ;  /* 0x0000003804087812 */ /* 0x000fc400078ef808 */
[----:B------:R-:W-:Y:S01]  /*f380*/  SHF.R.U32.HI R4, RZ, 0x3, R4 ;  /* 0x00000003ff047819 */ /* 0x000fe20000011604 */
[----:B-1----:R-:W-:Y:S01]  /*f390*/  @P3 FMUL.FTZ R5, R5, 0.69314718246459960938 ;  /* 0x3f31721805053820 */ /* 0x002fe20000410000 */
[----:B------:R-:W-:Y:S02]  /*f3a0*/  LOP3.LUT R9, R9, 0xffffffe, RZ, 0xc0, !PT ;  /* 0x0ffffffe09097812 */ /* 0x000fe400078ec0ff */
[----:B------:R-:W-:Y:S02]  /*f3b0*/  LEA R7, R7, R10, 0x1 ;  /* 0x0000000a07077211 */ /* 0x000fe400078e08ff */
[----:B------:R-:W-:Y:S02]  /*f3c0*/  LOP3.LUT R4, R8, R4, RZ, 0x3c, !PT ;  /* 0x0000000408047212 */ /* 0x000fe400078e3cff */
[----:B------:R-:W-:Y:S02]  /*f3d0*/  IADD3 R9, R2, -R9, RZ ;  /* 0x8000000902097210 */ /* 0x000fe40007ffe0ff */
[----:B------:R-:W-:-:S02]  /*f3e0*/  LEA R7, R7, UR5, 0x2 ;  /* 0x0000000507077c11 */ /* 0x000fc4000f8e10ff */
[----:B------:R-:W-:Y:S02]  /*f3f0*/  MOV R8, 0x40 ;  /* 0x0000004000087802 */ /* 0x000fe40000000f00 */
[----:B------:R-:W-:Y:S01]  /*f400*/  LEA R4, R9, R4, 0x2 ;  /* 0x0000000409047211 */ /* 0x000fe200078e10ff */
[----:B------:R-:W-:Y:S01]  /*f410*/  STS.64 [R7], R160 ;  /* 0x000000a007007388 */ /* 0x000fe20000000a00 */
[----:B------:R-:W-:Y:S02]  /*f420*/  MOV R9, 0x80 ;  /* 0x0000008000097802 */ /* 0x000fe40000000f00 */
[----:B------:R-:W-:Y:S01]  /*f430*/  SHF.R.S32.HI R11, RZ, 0x2, R11 ;  /* 0x00000002ff0b7819 */ /* 0x000fe2000001140b */
[----:B------:R-:W-:Y:S01]  /*f440*/  STS.64 [R7+0x800], R162 ;  /* 0x000800a207007388 */ /* 0x000fe20000000a00 */
[----:B------:R-:W-:Y:S02]  /*f450*/  IADD3 R10, R7, -0x20, RZ ;  /* 0xffffffe0070a7810 */ /* 0x000fe40007ffe0ff */
[----:B------:R-:W-:-:S02]  /*f460*/  SEL R8, R8, 0xffffffc0, !P1 ;  /* 0xffffffc008087807 */ /* 0x000fc40004800000 */
        /* <DEDUP_REMOVED lines=13> */
[----:B------:R-:W-:-:S03]  /*f540*/  SHF.L.U32 R19, R19, 0x6, RZ ;  /* 0x0000000613137819 */ /* 0x000fc600000006ff */
        /* <DEDUP_REMOVED lines=49> */
[----:B------:R4:W-:Y:S01]  /*f860*/  STS.64 [R8+0xc800], R114 ;  /* 0x00c8007208007388 */ /* 0x0009e20000000a00 */
[----:B-1----:R-:W1:Y:S03]  /*f870*/  @P3 LDC R7, c[0x0][0x2e8] ;  /* 0x0000ba00ff073b82 */ /* 0x002e660000000800 */
[----:B------:R-:W-:Y:S04]  /*f880*/  STS.64 [R13+0xc000], R116 ;  /* 0x00c000740d007388 */ /* 0x000fe80000000a00 */
[----:B------:R-:W-:Y:S01]  /*f890*/  STS.64 [R13+0xc800], R118 ;  /* 0x00c800760d007388 */ /* 0x000fe20000000a00 */
[----:B--2---:R-:W2:Y:S03]  /*f8a0*/  @P4 LDC R10, c[0x0][0x2e8] ;  /* 0x0000ba00ff0a4b82 */ /* 0x004ea60000000800 */
[----:B------:R-:W-:Y:S04]  /*f8b0*/  STS.64 [R14+0xc000], R120 ;  /* 0x00c000780e007388 */ /* 0x000fe80000000a00 */
[----:B------:R5:W-:Y:S01]  /*f8c0*/  STS.64 [R14+0xc800], R122 ;  /* 0x00c8007a0e007388 */ /* 0x000be20000000a00 */
[----:B---3--:R-:W-:-:S03]  /*f8d0*/  MOV R12, 0xff800000 ;  /* 0xff800000000c7802 */ /* 0x008fc60000000f00 */
[----:B------:R-:W-:Y:S04]  /*f8e0*/  STS.64 [R15+0xc000], R124 ;  /* 0x00c0007c0f007388 */ /* 0x000fe80000000a00 */
[----:B------:R3:W-:Y:S01]  /*f8f0*/  STS.64 [R15+0xc800], R126 ;  /* 0x00c8007e0f007388 */ /* 0x0007e20000000a00 */
[----:B----4-:R-:W-:-:S03]  /*f900*/  IADD3 R8, RZ, -UR17, RZ ;  /* 0x80000011ff087c10 */ /* 0x010fc6000fffe0ff */
[----:B------:R4:W-:Y:S01]  /*f910*/  STS.64 [R9+0xc000], R128 ;  /* 0x00c0008009007388 */ /* 0x0009e20000000a00 */
[----:B-1----:R-:W-:Y:S01]  /*f920*/  @P3 FFMA.FTZ R12, R3, R7, R5 ;  /* 0x00000007030c3223 */ /* 0x002fe20000010005 */
[----:B------:R-:W-:Y:S02]  /*f930*/  IMAD R8, R20, R8, UR4 ;  /* 0x0000000414087e24 */ /* 0x000fe4000f8e0208 */
[----:B------:R4:W-:Y:S02]  /*f940*/  STS.64 [R9+0xc800], R130 ;  /* 0x00c8008209007388 */ /* 0x0009e40000000a00 */
[----:B------:R-:W-:Y:S01]  /*f950*/  IMAD R16, R16, R20, R8 ;  /* 0x0000001410107224 */ /* 0x000fe200078e0208 */
[----:B------:R-:W-:Y:S01]  /*f960*/  MOV R8, 0xff800000 ;  /* 0xff80000000087802 */ /* 0x000fe20000000f00 */
[----:B--2---:R-:W-:Y:S02]  /*f970*/  @P4 FFMA.FTZ R8, R164, R10, R6 ;  /* 0x0000000aa4084223 */ /* 0x004fe40000010006 */
[----:B------:R-:W-:Y:S01]  /*f980*/  IMAD R16, R16, R17, R19 ;  /* 0x0000001110107224 */ /* 0x000fe200078e0213 */
[----:B-----5:R-:W-:-:S02]  /*f990*/  SHF.L.U32 R14, R2, 0x2, RZ ;  /* 0x00000002020e7819 */ /* 0x020fc400000006ff */
[----:B------:R-:W-:Y:S02]  /*f9a0*/  LEA R2, R4, UR5, 0x2 ;  /* 0x0000000504027c11 */ /* 0x000fe4000f8e10ff */
[----:B---3--:R-:W-:Y:S01]  /*f9b0*/  SHF.R.S32.HI R15, RZ, 0x1f, R14 ;  /* 0x0000001fff0f7819 */ /* 0x008fe2000001140e */
[----:B------:R-:W-:Y:S06]  /*f9c0*/  BAR.SYNC.DEFER_BLOCKING 0x0 ;  /* 0x0000000000007b1d */ /* 0x000fec0000010000 */
[----:B------:R-:W-:Y:S05]  /*f9d0*/  @P5 BRA `(.L_x_3710) ;  /* 0x00000000002c5947 */ /* 0x000fea0003800000 */
[C---:B------:R-:W-:Y:S01]  /*f9e0*/  VIADD R5, R11.reuse, 0x8 ;  /* 0x000000080b057836 */ /* 0x040fe20000000000 */
[----:B------:R-:W-:Y:S01]  /*f9f0*/  SHF.R.S32.HI R4, RZ, 0x1f, R11 ;  /* 0x0000001fff047819 */ /* 0x000fe2000001140b */
[----:B------:R-:W-:Y:S01]  /*fa00*/  ULDC.64 UR4, c[0x0][0x2b8] ;  /* 0x0000ae0000047ab9 */ /* 0x000fe20000000a00 */
[C---:B------:R-:W-:Y:S02]  /*fa10*/  IADD3 R3, P0, R16.reuse, R11, RZ ;  /* 0x0000000b10037210 */ /* 0x040fe40007f1e0ff */
[----:B------:R-:W-:Y:S02]  /*fa20*/  ISETP.GE.AND P2, PT, R11, UR14, PT ;  /* 0x0000000e0b007c0c */ /* 0x000fe4000bf46270 */
[----:B------:R-:W-:Y:S02]  /*fa30*/  ISETP.GE.AND P1, PT, R5, UR14, PT ;  /* 0x0000000e05007c0c */ /* 0x000fe4000bf26270 */
[----:B------:R-:W-:Y:S02]  /*fa40*/  LEA.HI.X.SX32 R4, R16, R4, 0x1, P0 ;  /* 0x0000000410047211 */ /* 0x000fe400000f0eff */
[----:B------:R-:W-:-:S04]  /*fa50*/  LEA R6, P0, R3, UR4, 0x2 ;  /* 0x0000000403067c11 */ /* 0x000fc8000f8010ff */
[----:B------:R-:W-:-:S05]  /*fa60*/  LEA.HI.X R7, R3, UR5, R4, 0x2, P0 ;  /* 0x0000000503077c11 */ /* 0x000fca00080f1404 */
[----:B------:R1:W-:Y:S04]  /*fa70*/  @!P2 STG.E desc[UR18][R6.64], R8 ;  /* 0x000000080600a986 */ /* 0x0003e8000c101912 */
[----:B------:R1:W-:Y:S02]  /*fa80*/  @!P1 STG.E desc[UR18][R6.64+0x20], R12 ;  /* 0x0000200c06009986 */ /* 0x0003e4000c101912 */
.L_x_3710:
[----:B------:R-:W-:Y:S05]  /*fa90*/  BSYNC B0 ;  /* 0x0000000000007941 */ /* 0x000fea0003800000 */
.L_x_3709:
[----:B------:R-:W2:Y:S01]  /*faa0*/  LDS.128 R112, [R2] ;  /* 0x0000000002707984 */ /* 0x000ea20000000c00 */
[----:B------:R-:W-:Y:S01]  /*fab0*/  ULDC UR4, c[0x0][0x2dc] ;  /* 0x0000b70000047ab9 */ /* 0x000fe20000000800 */
[----:B------:R-:W-:Y:S02]  /*fac0*/  IMAD.WIDE R14, R0, 0x100, R14 ;  /* 0x00000100000e7825 */ /* 0x000fe400078e020e */
[----:B------:R-:W3:Y:S02]  /*fad0*/  LDS.128 R84, [R2+0x4000] ;  /* 0x0040000002547984 */ /* 0x000ee40000000c00 */
[----:B------:R-:W-:Y:S01]  /*fae0*/  IMAD R4, R16, UR4, RZ ;  /* 0x0000000410047c24 */ /* 0x000fe2000f8e02ff */
[----:B------:R-:W-:Y:S01]  /*faf0*/  ULDC.64 UR4, c[0x0][0x288] ;  /* 0x0000a20000047ab9 */ /* 0x000fe20000000a00 */
[----:B------:R-:W5:Y:S01]  /*fb00*/  LDS.128 R56, [R2+0x8000] ;  /* 0x0080000002387984 */ /* 0x000f620000000c00 */
[----:B-1----:R-:W-:Y:S02]  /*fb10*/  VIADD R6, R0, 0x8 ;  /* 0x0000000800067836 */ /* 0x002fe40000000000 */
[----:B------:R-:W-:Y:S01]  /*fb20*/  IADD3 R5, P0, R4, R14, RZ ;  /* 0x0000000e04057210 */ /* 0x000fe20007f1e0ff */
[----:B------:R-:W1:Y:S01]  /*fb30*/  LDS.128 R28, [R2+0xc000] ;  /* 0x00c00000021c7984 */ /* 0x000e620000000c00 */
[----:B------:R-:W-:Y:S01]  /*fb40*/  VIADD R118, R0, 0x18 ;  /* 0x0000001800767836 */ /* 0x000fe20000000000 */
[----:B------:R-:W-:Y:S01]  /*fb50*/  ISETP.GE.AND P6, PT, R6, UR14, PT ;  /* 0x0000000e06007c0c */ /* 0x000fe2000bfc6270 */
[----:B------:R-:W-:Y:S01]  /*fb60*/  VIADD R117, R0, 0x20 ;  /* 0x0000002000757836 */ /* 0x000fe20000000000 */
[----:B------:R-:W-:Y:S01]  /*fb70*/  LEA.HI.X.SX32 R4, R4, R15, 0x1, P0 ;  /* 0x0000000f04047211 */ /* 0x000fe200000f0eff */
[----:B------:R-:W1:Y:S01]  /*fb80*/  LDS.128 R108, [R2+0x800] ;  /* 0x00080000026c7984 */ /* 0x000e620000000c00 */
[C---:B----4-:R-:W-:Y:S01]  /*fb90*/  LEA R128, P0, R5.reuse, UR4, 0x2 ;  /* 0x0000000405807c11 */ /* 0x050fe2000f8010ff */
[----:B------:R-:W-:Y:S01]  /*fba0*/  VIADD R116, R0, 0x28 ;  /* 0x0000002800747836 */ /* 0x000fe20000000000 */
[----:B------:R-:W-:Y:S01]  /*fbb0*/  ISETP.GE.AND P4, PT, R118, UR14, PT ;  /* 0x0000000e76007c0c */ /* 0x000fe2000bf86270 */
[----:B------:R-:W4:Y:S01]  /*fbc0*/  LDS.128 R104, [R2+0x1000] ;  /* 0x0010000002687984 */ /* 0x000f220000000c00 */
[----:B------:R-:W-:Y:S01]  /*fbd0*/  LEA.HI.X R129, R5, UR5, R4, 0x2, P0 ;  /* 0x0000000505817c11 */ /* 0x000fe200080f1404 */
[C---:B------:R-:W-:Y:S01]  /*fbe0*/  VIADD R3, R0.reuse, 0x10 ;  /* 0x0000001000037836 */ /* 0x040fe20000000000 */
[----:B------:R-:W-:Y:S01]  /*fbf0*/  ISETP.GE.AND P0, PT, R0, UR14, PT ;  /* 0x0000000e00007c0c */ /* 0x000fe2000bf06270 */
[----:B------:R-:W4:Y:S01]  /*fc00*/  LDS.128 R100, [R2+0x1800] ;  /* 0x0018000002647984 */ /* 0x000f220000000c00 */
[----:B------:R-:W-:-:S02]  /*fc10*/  ISETP.GE.AND P3, PT, R117, UR14, PT ;  /* 0x0000000e75007c0c */ /* 0x000fc4000bf66270 */
[----:B------:R-:W-:Y:S01]  /*fc20*/  ISETP.GE.AND P2, PT, R116, UR14, PT ;  /* 0x0000000e74007c0c */ /* 0x000fe2000bf46270 */
[----:B------:R-:W4:Y:S01]  /*fc30*/  LDS.128 R96, [R2+0x2000] ;  /* 0x0020000002607984 */ /* 0x000f220000000c00 */
[----:B------:R-:W-:Y:S01]  /*fc40*/  ISETP.GE.AND P5, PT, R3, UR14, PT ;  /* 0x0000000e03007c0c */ /* 0x000fe2000bfa6270 */
[C---:B------:R-:W-:Y:S02]  /*fc50*/  VIADD R3, R0.reuse, 0x30 ;  /* 0x0000003000037836 */ /* 0x040fe40000000000 */
[----:B------:R-:W4:Y:S01]  /*fc60*/  LDS.128 R92, [R2+0x2800] ;  /* 0x00280000025c7984 */ /* 0x000f220000000c00 */
[----:B------:R-:W-:Y:S02]  /*fc70*/  VIADD R0, R0, 0x38 ;  /* 0x0000003800007836 */ /* 0x000fe40000000000 */
[----:B------:R-:W-:Y:S01]  /*fc80*/  ISETP.GE.AND P1, PT, R3, UR14, PT ;  /* 0x0000000e03007c0c */ /* 0x000fe2000bf26270 */
[----:B------:R-:W4:Y:S04]  /*fc90*/  LDS.128 R88, [R2+0x3000] ;  /* 0x0030000002587984 */ /* 0x000f280000000c00 */
        /* <DEDUP_REMOVED lines=18> */
[----:B--2---:R2:W-:Y:S04]  /*fdc0*/  @!P0 STG.E.64 desc[UR18][R128.64], R112 ;  /* 0x0000007080008986 */ /* 0x0045e8000c101b12 */
[----:B------:R2:W-:Y:S04]  /*fdd0*/  @!P0 STG.E.64 desc[UR18][R128.64+0x8], R114 ;  /* 0x0000087280008986 */ /* 0x0005e8000c101b12 */
[----:B------:R2:W2:Y:S04]  /*fde0*/  LDS.128 R124, [R2+0x3800] ;  /* 0x00380000027c7984 */ /* 0x0004a80000000c00 */
[----:B------:R2:W2:Y:S04]  /*fdf0*/  LDS.128 R120, [R2+0x7800] ;  /* 0x0078000002787984 */ /* 0x0004a80000000c00 */
[----:B------:R2:W2:Y:S04]  /*fe00*/  LDS.128 R116, [R2+0xb800] ;  /* 0x00b8000002747984 */ /* 0x0004a80000000c00 */
[----:B------:R2:W2:Y:S04]  /*fe10*/  LDS.128 R112, [R2+0xf800] ;  /* 0x00f8000002707984 */ /* 0x0004a80000000c00 */
[----:B---3--:R3:W-:Y:S04]  /*fe20*/  @!P0 STG.E.128 desc[UR18][R128.64+0x100], R84 ;  /* 0x0001005480008986 */ /* 0x0087e8000c101d12 */
[----:B-----5:R3:W-:Y:S04]  /*fe30*/  @!P0 STG.E.128 desc[UR18][R128.64+0x200], R56 ;  /* 0x0002003880008986 */ /* 0x0207e8000c101d12 */
[----:B-1----:R3:W-:Y:S01]  /*fe40*/  @!P0 STG.E.128 desc[UR18][R128.64+0x300], R28 ;  /* 0x0003001c80008986 */ /* 0x0027e2000c101d12 */
[----:B------:R-:W-:-:S03]  /*fe50*/  ISETP.GE.AND P0, PT, R0, UR14, PT ;  /* 0x0000000e00007c0c */ /* 0x000fc6000bf06270 */
[----:B------:R3:W-:Y:S04]  /*fe60*/  @!P6 STG.E.128 desc[UR18][R128.64+0x2000], R108 ;  /* 0x0020006c8000e986 */ /* 0x0007e8000c101d12 */
[----:B----4-:R3:W-:Y:S04]  /*fe70*/  @!P5 STG.E.128 desc[UR18][R128.64+0x4000], R104 ;  /* 0x004000688000d986 */ /* 0x0107e8000c101d12 */
        /* <DEDUP_REMOVED lines=21> */
[----:B------:R3:W-:Y:S01]  /*ffd0*/  @!P1 STG.E.128 desc[UR18][R128.64+0xc300], R4 ;  /* 0x00c3000480009986 */ /* 0x0007e2000c101d12 */
[----:B--2---:R-:W-:Y:S05]  /*ffe0*/  @P0 EXIT ;  /* 0x000000000000094d */ /* 0x004fea0003800000 */
[----:B------:R-:W-:Y:S04]  /*fff0*/  STG.E.128 desc[UR18][R128.64+0xe000], R124 ;  /* 0x00e0007c80007986 */ /* 0x000fe8000c101d12 */
[----:B------:R-:W-:Y:S04]  /*10000*/  STG.E.128 desc[UR18][R128.64+0xe100], R120 ;  /* 0x00e1007880007986 */ /* 0x000fe8000c101d12 */
[----:B------:R-:W-:Y:S04]  /*10010*/  STG.E.128 desc[UR18][R128.64+0xe200], R116 ;  /* 0x00e2007480007986 */ /* 0x000fe8000c101d12 */
[----:B------:R-:W-:Y:S01]  /*10020*/  STG.E.128 desc[UR18][R128.64+0xe300], R112 ;  /* 0x00e3007080007986 */ /* 0x000fe2000c101d12 */
[----:B------:R-:W-:Y:S05]  /*10030*/  EXIT ;  /* 0x000000000000794d */ /* 0x000fea0003800000 */
.L_x_3711:
        /* <DEDUP_REMOVED lines=12> */
.L_x_4997:


//--------------------- .text._ZN5flash24flash_fwd_splitkv_kernelI23Flash_fwd_kernel_traitsILi256ELi64ELi64ELi4ELb0ELb0EN7cutlass10bfloat16_tE19Flash_kernel_traitsILi256ELi64ELi64ELi4ES3_EELb1ELb0ELb1ELb0ELb0ELb0ELb1ELb0EEEvNS_16Flash_fwd_paramsE --------------------------
	.section	.text._ZN5flash24flash_fwd_splitkv_kernelI23Flash_fwd_kernel_traitsILi256ELi64ELi64ELi4ELb0ELb0EN7cutlass10bfloat16_tE19Flash_kernel_traitsILi256ELi64ELi64ELi4ES3_EELb1ELb0ELb1ELb0ELb0ELb0ELb1ELb0EEEvNS_16Flash_fwd_paramsE,"ax",@progbits
	.align	128
        .global         _ZN5flash24flash_fwd_splitkv_kernelI23Flash_fwd_kernel_traitsILi256ELi64ELi64ELi4ELb0ELb0EN7cutlass10bfloat16_tE19Flash_kernel_traitsILi256ELi64ELi64ELi4ES3_EELb1ELb0ELb1ELb0ELb0ELb0ELb1ELb0EEEvNS_16Flash_fwd_paramsE
        .type           _ZN5flash24flash_fwd_splitkv_kernelI23Flash_fwd_kernel_traitsILi256ELi64ELi64ELi4ELb0ELb0EN7cutlass10bfloat16_tE19Flash_kernel_traitsILi256ELi64ELi64ELi4ES3_EELb1ELb0ELb1ELb0ELb0ELb0ELb1ELb0EEEvNS_16Flash_fwd_paramsE,@function
        .size           _ZN5flash24flash_fwd_splitkv_kernelI23Flash_fwd_kernel_traitsILi256ELi64ELi64ELi4ELb0ELb0EN7cutlass10bfloat16_tE19Flash_kernel_traitsILi256ELi64ELi64ELi4ES3_EELb1ELb0ELb1ELb0ELb0ELb0ELb1ELb0EEEvNS_16Flash_fwd_paramsE,(.L_x_4998 - _ZN5flash24flash_fwd_splitkv_kernelI23Flash_fwd_kernel_traitsILi256ELi64ELi64ELi4ELb0ELb0EN7cutlass10bfloat16_tE19Flash_kernel_traitsILi256ELi64ELi64ELi4ES3_EELb1ELb0ELb1ELb0ELb0ELb0ELb1ELb0EEEvNS_16Flash_fwd_paramsE)
        .other          _ZN5flash24flash_fwd_splitkv_kernelI23Flash_fwd_kernel_traitsILi256ELi64ELi64ELi4ELb0ELb0EN7cutlass10bfloat16_tE19Flash_kernel_traitsILi256ELi64ELi64ELi4ES3_EELb1ELb0ELb1ELb0ELb0ELb0ELb1ELb0EEEvNS_16Flash_fwd_paramsE,@"STO_CUDA_ENTRY STV_DEFAULT"
_ZN5flash24flash_fwd_splitkv_kernelI23Flash_fwd_kernel_traitsILi256ELi64ELi64ELi4ELb0ELb0EN7cutlass10bfloat16_tE19Flash_kernel_traitsILi256ELi64ELi64ELi4ES3_EELb1ELb0ELb1ELb0ELb0ELb0ELb1ELb0EEEvNS_16Flash_fwd_paramsE:
.text._ZN5flash24flash_fwd_splitkv_kernelI23Flash_fwd_kernel_traitsILi256ELi64ELi64ELi4ELb0ELb0EN7cutlass10bfloat16_tE19Flash_kernel_traitsILi256ELi64ELi64ELi4ES3_EELb1ELb0ELb1ELb0ELb0ELb0ELb1ELb0EEEvNS_16Flash_fwd_paramsE:
        /* <DEDUP_REMOVED lines=76> */
.L_x_3712:
[----:B------:R-:W-:-:S04]  /*04c0*/  ULDC UR8, c[0x0][0x2c8] ;  /* 0x0000b20000087ab9 */ /* 0x000fc80000000800 */
.L_x_3713:
        /* <DEDUP_REMOVED lines=16> */
[----:B------:R-:W2:Y:S01]  /*05d0*/  S2R R85, SR_TID.X ;  /* 0x0000000000557919 */ /* 0x000ea20000002100 */
[----:B------:R-:W-:-:S04]  /*05e0*/  UIADD3 UR5, UR5, 0x3f, URZ ;  /* 0x0000003f05057890 */ /* 0x000fc8000fffe03f */
[----:B------:R-:W-:-:S04]  /*05f0*/  USHF.R.S32.HI UR4, URZ, 0x1f, UR5 ;  /* 0x0000001f3f047899 */ /* 0x000fc80008011405 */
        /* <DEDUP_REMOVED lines=23> */
[----:B------:R-:W-:Y:S01]  /*0770*/  UMOV UR17, UR19 ;  /* 0x0000001300117c82 */ /* 0x000fe20008000000 */
[----:B-----5:R-:W-:Y:S01]  /*0780*/  @P1 R2UR UR18, R3 ;  /* 0x00000000031212ca */ /* 0x020fe200000e0000 */
[----:B------:R-:W-:Y:S01]  /*0790*/  UIMAD UR15, UR17, UR4, UR15 ;  /* 0x00000004110f72a4 */ /* 0x000fe2000f8e020f */
[----:B------:R-:W-:Y:S02]  /*07a0*/  ULDC UR19, c[0x0][0x398] ;  /* 0x0000e60000137ab9 */ /* 0x000fe40000000800 */
[----:B------:R-:W-:Y:S01]  /*07b0*/  @!UP2 ULDC.64 UR4, c[0x0][0x318] ;  /* 0x0000c6000004aab9 */ /* 0x000fe20000000a00 */
[----:B------:R-:W-:Y:S02]  /*07c0*/  UISETP.GT.U32.AND UP0, UPT, UR11, UR15, UPT ;  /* 0x0000000f0b00728c */ /* 0x000fe4000bf04070 */
[----:B------:R-:W-:-:S03]  /*07d0*/  @!UP2 UISETP.NE.U32.AND UP1, UPT, UR4, URZ, UPT ;  /* 0x0000003f0400a28c */ /* 0x000fc6000bf25070 */
[----:B------:R-:W-:Y:S01]  /*07e0*/  @!UP2 ULDC UR4, c[0x0][0x2cc] ;  /* 0x0000b3000004aab9 */ /* 0x000fe20000000800 */
[----:B------:R-:W-:Y:S02]  /*07f0*/  @!UP2 UISETP.NE.AND.EX UP1, UPT, UR5, URZ, UPT, UP1 ;  /* 0x0000003f0500a28c */ /* 0x000fe4000bf25310 */
[----:B------:R-:W-:Y:S02]  /*0800*/  @UP2 UIADD3 UR18, UR18, -UR9, URZ ;  /* 0x8000000912122290 */ /* 0x000fe4000fffe03f */
[----:B------:R-:W-:Y:S02]  /*0810*/  @!UP2 USEL UR4, UR4, URZ, UP1 ;  /* 0x0000003f0404a287 */ /* 0x000fe40008800000 */
[----:B------:R-:W-:Y:S02]  /*0820*/  @!UP0 UIADD3 UR15, UR15, -UR11, URZ ;  /* 0x8000000b0f0f8290 */ /* 0x000fe4000fffe03f */
[----:B------:R-:W-:Y:S02]  /*0830*/  @!UP2 UIADD3 UR18, UR4, UR8, -UR9 ;  /* 0x000000080412a290 */ /* 0x000fe4000fffe809 */
[----:B------:R-:W-:-:S02]  /*0840*/  UISETP.GE.U32.AND UP2, UPT, UR15, UR11, UPT ;  /* 0x0000000b0f00728c */ /* 0x000fc4000bf46070 */
[----:B------:R-:W-:Y:S02]  /*0850*/  @!UP0 UIADD3 UR17, UR17, 0x1, URZ ;  /* 0x0000000111118890 */ /* 0x000fe4000fffe03f */
[----:B------:R-:W-:Y:S02]  /*0860*/  UIADD3 UR4, UR18, 0x3f, URZ ;  /* 0x0000003f12047890 */ /* 0x000fe4000fffe03f */
[----:B------:R-:W-:Y:S02]  /*0870*/  UISETP.GE.AND UP0, UPT, UR16, URZ, UPT ;  /* 0x0000003f1000728c */ /* 0x000fe4000bf06270 */
[----:B------:R-:W-:Y:S02]  /*0880*/  UISETP.NE.AND UP1, UPT, UR14, URZ, UPT ;  /* 0x0000003f0e00728c */ /* 0x000fe4000bf25270 */
[----:B------:R-:W-:Y:S02]  /*0890*/  USHF.R.S32.HI UR5, URZ, 0x1f, UR4 ;  /* 0x0000001f3f057899 */ /* 0x000fe40008011404 */
[----:B------:R-:W-:-:S02]  /*08a0*/  @UP2 UIADD3 UR17, UR17, 0x1, URZ ;  /* 0x0000000111112890 */ /* 0x000fc4000fffe03f */
[----:B------:R-:W-:Y:S02]  /*08b0*/  ULEA.HI UR4, UR5, UR4, URZ, 0x6 ;  /* 0x0000000405047291 */ /* 0x000fe4000f8f303f */
[----:B------:R-:W-:Y:S02]  /*08c0*/  UIADD3 UR5, -UR24, 0x7f, UR20 ;  /* 0x0000007f18057890 */ /* 0x000fe4000fffe114 */
[----:B------:R-:W-:Y:S02]  /*08d0*/  @!UP0 UIADD3 UR17, -UR17, URZ, URZ ;  /* 0x0000003f11118290 */ /* 0x000fe4000fffe13f */
[----:B------:R-:W-:Y:S02]  /*08e0*/  USHF.R.S32.HI UR4, URZ, 0x6, UR4 ;  /* 0x000000063f047899 */ /* 0x000fe40008011404 */
[----:B------:R-:W-:Y:S02]  /*08f0*/  @!UP1 ULOP3.LUT UR17, URZ, UR14, URZ, 0x33, !UPT ;  /* 0x0000000e3f119292 */ /* 0x000fe4000f8e333f */
[----:B------:R-:W-:-:S02]  /*0900*/  UIADD3 UR5, UR5, UR19, UR18 ;  /* 0x0000001305057290 */ /* 0x000fc4000fffe012 */
[----:B------:R-:W-:Y:S01]  /*0910*/  UIMAD UR11, UR17, UR7, URZ ;  /* 0x00000007110b72a4 */ /* 0x000fe2000f8e023f */
[----:B------:R-:W-:Y:S01]  /*0920*/  IMAD.U32 R3, RZ, RZ, UR4 ;  /* 0x00000004ff037e24 */ /* 0x000fe2000f8e00ff */
[----:B------:R-:W-:Y:S01]  /*0930*/  USHF.R.S32.HI UR4, URZ, 0x1f, UR5 ;  /* 0x0000001f3f047899 */ /* 0x000fe20008011405 */
[----:B------:R-:W-:-:S03]  /*0940*/  IMAD.U32 R0, RZ, RZ, UR17 ;  /* 0x00000011ff007e24 */ /* 0x000fc6000f8e00ff */
[----:B------:R-:W-:Y:S02]  /*0950*/  ULEA.HI UR4, UR4, UR5, URZ, 0x6 ;  /* 0x0000000504047291 */ /* 0x000fe4000f8f303f */
[----:B------:R-:W-:Y:S02]  /*0960*/  VIADDMNMX R0, R0, UR11, R3, PT ;  /* 0x0000000b00007c46 */ /* 0x000fe4000b800103 */
[----:B------:R-:W-:Y:S02]  /*0970*/  USHF.R.S32.HI UR4, URZ, 0x6, UR4 ;  /* 0x000000063f047899 */ /* 0x000fe40008011404 */
[----:B------:R-:W-:-:S13]  /*0980*/  R2UR UR15, R0 ;  /* 0x00000000000f72ca */ /* 0x000fda00000e0000 */
        /* <DEDUP_REMOVED lines=53> */
.L_x_3716:
[----:B------:R-:W-:Y:S05]  /*0ce0*/  BSYNC B0 ;  /* 0x0000000000007941 */ /* 0x000fea0003800000 */
.L_x_3715:
        /* <DEDUP_REMOVED lines=13> */
.L_x_3718:
[----:B------:R-:W-:Y:S05]  /*0dc0*/  BSYNC B0 ;  /* 0x0000000000007941 */ /* 0x000fea0003800000 */
.L_x_3717:
        /* <DEDUP_REMOVED lines=12> */
.L_x_3720:
[----:B------:R-:W-:Y:S05]  /*0e90*/  BSYNC B0 ;  /* 0x0000000000007941 */ /* 0x000fea0003800000 */
.L_x_3719:
        /* <DEDUP_REMOVED lines=12> */
.L_x_3722:
[----:B------:R-:W-:Y:S05]  /*0f60*/  BSYNC B0 ;  /* 0x0000000000007941 */ /* 0x000fea0003800000 */
.L_x_3721:
        /* <DEDUP_REMOVED lines=11> */
.L_x_3724:
[----:B------:R-:W-:Y:S05]  /*1020*/  BSYNC B0 ;  /* 0x0000000000007941 */ /* 0x000fea0003800000 */
.L_x_3723:
        /* <DEDUP_REMOVED lines=11> */
.L_x_3726:
[----:B------:R-:W-:Y:S05]  /*10e0*/  BSYNC B0 ;  /* 0x0000000000007941 */ /* 0x000fea0003800000 */
.L_x_3725:
        /* <DEDUP_REMOVED lines=11> */
.L_x_3728:
[----:B------:R-:W-:Y:S05]  /*11a0*/  BSYNC B0 ;  /* 0x0000000000007941 */ /* 0x000fea0003800000 */
.L_x_3727:
        /* <DEDUP_REMOVED lines=11> */
.L_x_3730:
[----:B------:R-:W-:Y:S05]  /*1260*/  BSYNC B0 ;  /* 0x0000000000007941 */ /* 0x000fea0003800000 */
.L_x_3729:
        /* <DEDUP_REMOVED lines=31> */
.L_x_3714:
        /* <DEDUP_REMOVED lines=29> */
.L_x_3731:
        /* <DEDUP_REMOVED lines=46> */
[----:B------:R-:W-:Y:S01]  /*1910*/  ULDC.64 UR6, c[0x0][0x248] ;  /* 0x0000920000067ab9 */ /* 0x000fe20000000a00 */
[----:B------:R-:W-:Y:S01]  /*1920*/  USHF.R.S32.HI UR25, URZ, 0x1f, UR27 ;  /* 0x0000001f3f197899 */ /* 0x000fe2000801141b */
        /* <DEDUP_REMOVED lines=48> */
.L_x_3732:
        /* <DEDUP_REMOVED lines=48> */
.L_x_3734:
[----:B------:R-:W-:Y:S01]  /*1f30*/  UIMAD UR4, UR25, UR6, URZ ;  /* 0x00000006190472a4 */ /* 0x000fe2000f8e023f */
[----:B------:R-:W-:Y:S01]  /*1f40*/  MOV R18, R3 ;  /* 0x0000000300127202 */ /* 0x000fe20000000f00 */
[----:B------:R-:W-:Y:S01]  /*1f50*/  UMOV UR28, UR14 ;  /* 0x0000000e001c7c82 */ /* 0x000fe20008000000 */
[----:B------:R-:W-:Y:S01]  /*1f60*/  UMOV UR29, UR5 ;  /* 0x00000005001d7c82 */ /* 0x000fe20008000000 */
[----:B------:R-:W-:Y:S01]  /*1f70*/  UIMAD UR4, UR7, UR27, UR4 ;  /* 0x0000001b070472a4 */ /* 0x000fe2000f8e0204 */
[----:B------:R-:W-:Y:S01]  /*1f80*/  @!P2 IADD3 R18, -R18, RZ, RZ ;  /* 0x000000ff1212a210 */ /* 0x000fe20007ffe1ff */
[----:B------:R-:W-:Y:S01]  /*1f90*/  UIMAD.WIDE.U32 UR28, UR6, UR27, UR28 ;  /* 0x0000001b061c72a5 */ /* 0x000fe2000f8e001c */
[----:B------:R-:W-:Y:S01]  /*1fa0*/  @!P1 LOP3.LUT R18, RZ, R6, RZ, 0x33, !PT ;  /* 0x00000006ff129212 */ /* 0x000fe200078e33ff */
[----:B------:R-:W-:Y:S02]  /*1fb0*/  @UP0 UIADD3 UR12, UR9, UR12, URZ ;  /* 0x0000000c090c0290 */ /* 0x000fe4000fffe03f */
[----:B------:R-:W-:Y:S01]  /*1fc0*/  UIADD3 UR4, UR29, UR4, URZ ;  /* 0x000000041d047290 */ /* 0x000fe2000fffe03f */
[----:B------:R-:W-:Y:S01]  /*1fd0*/  SHF.R.S32.HI R3, RZ, 0x1f, R18 ;  /* 0x0000001fff037819 */ /* 0x000fe20000011412 */
[----:B------:R-:W-:Y:S01]  /*1fe0*/  IMAD.U32 R7, RZ, RZ, UR29 ;  /* 0x0000001dff077e24 */ /* 0x000fe2000f8e00ff */
[----:B------:R-:W-:-:S03]  /*1ff0*/  MOV R6, UR28 ;  /* 0x0000001c00067c02 */ /* 0x000fc60008000f00 */
[----:B------:R-:W-:Y:S01]  /*2000*/  MOV R7, UR4 ;  /* 0x0000000400077c02 */ /* 0x000fe20008000f00 */
[----:B------:R-:W-:Y:S01]  /*2010*/  @UP0 ULDC.64 UR4, c[0x0][0x250] ;  /* 0x0000940000040ab9 */ /* 0x000fe20000000a00 */
[-C--:B------:R-:W-:Y:S01]  /*2020*/  IMAD R0, R3, R4.reuse, RZ ;  /* 0x0000000403007224 */ /* 0x080fe200078e02ff */
[----:B------:R-:W-:Y:S01]  /*2030*/  @UP0 UIMAD.WIDE.U32 UR28, UR12, UR4, URZ ;  /* 0x000000040c1c02a5 */ /* 0x000fe2000f8e003f */
[----:B------:R-:W-:-:S03]  /*2040*/  IMAD.WIDE.U32 R36, R18, R4, R6 ;  /* 0x0000000412247225 */ /* 0x000fc600078e0006 */
[----:B------:R-:W-:Y:S01]  /*2050*/  @UP0 UIMAD UR12, UR12, UR5, UR29 ;  /* 0x000000050c0c02a4 */ /* 0x000fe2000f8e021d */
[----:B------:R-:W-:Y:S02]  /*2060*/  IMAD R5, R18, R5, R0 ;  /* 0x0000000512057224 */ /* 0x000fe400078e0200 */
[----:B------:R-:W-:Y:S02]  /*2070*/  @UP0 UMOV UR14, UR28 ;  /* 0x0000001c000e0c82 */ /* 0x000fe40008000000 */
[----:B------:R-:W-:Y:S01]  /*2080*/  IMAD.IADD R21, R37, 0x1, R5 ;  /* 0x0000000125157824 */ /* 0x000fe200078e0205 */
        /* <DEDUP_REMOVED lines=9> */
[----:B------:R-:W-:-:S02]  /*2120*/  UIMAD UR9, UR9, UR4, URZ ;  /* 0x00000004090972a4 */ /* 0x000fc4000f8e023f */
[----:B------:R-:W-:Y:S02]  /*2130*/  UIMAD.WIDE.U32 UR28, UR8, UR4, UR28 ;  /* 0x00000004081c72a5 */ /* 0x000fe4000f8e001c */
[----:B------:R-:W-:-:S04]  /*2140*/  UIMAD UR5, UR8, UR5, UR9 ;  /* 0x00000005080572a4 */ /* 0x000fc8000f8e0209 */
[----:B------:R-:W-:Y:S01]  /*2150*/  UIADD3 UR12, UR29, UR5, URZ ;  /* 0x000000051d0c7290 */ /* 0x000fe2000fffe03f */
[----:B------:R-:W-:-:S11]  /*2160*/  UMOV UR14, UR28 ;  /* 0x0000001c000e7c82 */ /* 0x000fd60008000000 */
.L_x_3733:
[----:B------:R-:W-:Y:S01]  /*2170*/  UISETP.NE.AND UP0, UPT, UR10, -0x1, UPT ;  /* 0xffffffff0a00788c */ /* 0x000fe2000bf05270 */
[----:B------:R-:W-:Y:S01]  /*2180*/  SHF.R.S32.HI R32, RZ, 0x1f, R85 ;  /* 0x0000001fff207819 */ /* 0x000fe20000011455 */
[----:B------:R-:W1:Y:S01]  /*2190*/  S2R R31, SR_CTAID.X ;  /* 0x00000000001f7919 */ /* 0x000e620000002500 */
[----:B------:R-:W2:Y:S01]  /*21a0*/  S2UR UR28, SR_CgaCtaId ;  /* 0x00000000001c79c3 */ /* 0x000ea20000008800 */
[----:B------:R-:W-:Y:S01]  /*21b0*/  USHF.R.S32.HI UR21, URZ, 0x1f, UR26 ;  /* 0x0000001f3f157899 */ /* 0x000fe2000801141a */
[CC--:B------:R-:W-:Y:S01]  /*21c0*/  LEA.HI R17, R32.reuse, R85.reuse, RZ, 0x4 ;  /* 0x0000005520117211 */ /* 0x0c0fe200078f20ff */
[----:B------:R-:W-:Y:S01]  /*21d0*/  ULDC.64 UR8, c[0x0][0x268] ;  /* 0x00009a0000087ab9 */ /* 0x000fe20000000a00 */
[----:B------:R-:W-:Y:S01]  /*21e0*/  LEA.HI R12, R32, R85, RZ, 0x3 ;  /* 0x00000055200c7211 */ /* 0x000fe200078f18ff */
[----:B------:R-:W-:Y:S01]  /*21f0*/  IMAD R3, R3, UR8, RZ ;  /* 0x0000000803037c24 */ /* 0x000fe2000f8e02ff */
[----:B------:R-:W-:Y:S01]  /*2200*/  LOP3.LUT R22, R17, 0xfffffff0, RZ, 0xc0, !PT ;  /* 0xfffffff011167812 */ /* 0x000fe200078ec0ff */
[----:B------:R-:W-:Y:S01]  /*2210*/  IMAD.MOV.U32 R2, RZ, RZ, 0x20 ;  /* 0x00000020ff027424 */ /* 0x000fe200078e00ff */
[----:B------:R-:W-:Y:S01]  /*2220*/  @UP0 ULDC.64 UR4, c[0x0][0x240] ;  /* 0x0000900000040ab9 */ /* 0x000fe20000000a00 */
[----:B------:R-:W-:Y:S01]  /*2230*/  SHF.R.S32.HI R24, RZ, 0x3, R12 ;  /* 0x00000003ff187819 */ /* 0x000fe2000001140c */
[----:B------:R-:W-:Y:S01]  /*2240*/  @UP0 UIMAD.WIDE.U32 UR30, UR10, UR4, URZ ;  /* 0x000000040a1e02a5 */ /* 0x000fe2000f8e003f */
[C---:B------:R-:W-:Y:S01]  /*2250*/  IMAD.IADD R22, R85.reuse, 0x1, -R22 ;  /* 0x0000000155167824 */ /* 0x040fe200078e0a16 */
[----:B------:R-:W-:Y:S01]  /*2260*/  @!UP0 USHF.R.S32.HI UR29, URZ, 0x1f, UR13 ;  /* 0x0000001f3f1d8899 */ /* 0x000fe2000801140d */
[----:B------:R-:W-:Y:S01]  /*2270*/  LOP3.LUT R12, R12, 0xfffffff8, RZ, 0xc0, !PT ;  /* 0xfffffff80c0c7812 */ /* 0x000fe200078ec0ff */
[----:B------:R-:W-:Y:S01]  /*2280*/  @UP0 UIMAD UR10, UR10, UR5, UR31 ;  /* 0x000000050a0a02a4 */ /* 0x000fe2000f8e021f */
[----:B------:R-:W-:Y:S01]  /*2290*/  IMAD.SHL.U32 R235, R24, 0x40, RZ ;  /* 0x0000004018eb7824 */ /* 0x000fe200078e00ff */
[----:B------:R-:W-:Y:S01]  /*22a0*/  SHF.R.S32.HI R5, RZ, 0x1f, R22 ;  /* 0x0000001fff057819 */ /* 0x000fe20000011416 */
[----:B------:R-:W-:Y:S01]  /*22b0*/  @!UP0 ULDC.64 UR4, c[0x0][0x228] ;  /* 0x00008a0000048ab9 */ /* 0x000fe20000000a00 */
[----:B------:R-:W-:Y:S01]  /*22c0*/  IMAD.IADD R12, R85, 0x1, -R12 ;  /* 0x00000001550c7824 */ /* 0x000fe200078e0a0c */
[----:B------:R-:W-:Y:S01]  /*22d0*/  @!UP0 UIMAD UR29, UR29, UR4, URZ ;  /* 0x000000041d1d82a4 */ /* 0x000fe2000f8e023f */
[----:B------:R-:W-:Y:S01]  /*22e0*/  LEA.HI R16, R5, R22, RZ, 0x3 ;  /* 0x0000001605107211 */ /* 0x000fe200078f18ff */
[----:B------:R-:W-:Y:S01]  /*22f0*/  @!UP0 UIMAD.WIDE.U32 UR32, UR13, UR4, URZ ;  /* 0x000000040d2082a5 */ /* 0x000fe2000f8e003f */
[----:B------:R-:W-:Y:S01]  /*2300*/  IMAD.SHL.U32 R236, R12, 0x8, RZ ;  /* 0x000000080cec7824 */ /* 0x000fe200078e00ff */
[----:B------:R-:W-:Y:S01]  /*2310*/  @!UP0 UIMAD UR29, UR13, UR5, UR29 ;  /* 0x000000050d1d82a4 */ /* 0x000fe2000f8e021d */
[----:B------:R-:W-:Y:S01]  /*2320*/  LOP3.LUT R235, R235, 0x1c0, RZ, 0xc0, !PT ;  /* 0x000001c0ebeb7812 */ /* 0x000fe200078ec0ff */
[----:B------:R-:W-:Y:S01]  /*2330*/  VIADD R23, R24, 0x10 ;  /* 0x0000001018177836 */ /* 0x000fe20000000000 */
[----:B------:R-:W-:Y:S01]  /*2340*/  LOP3.LUT R5, R16, 0xfffffff8, RZ, 0xc0, !PT ;  /* 0xfffffff810057812 */ /* 0x000fe200078ec0ff */
[----:B------:R-:W-:Y:S01]  /*2350*/  @!UP0 UIADD3 UR10, UR33, UR29, URZ ;  /* 0x0000001d210a8290 */ /* 0x000fe2000fffe03f */
[--C-:B------:R-:W-:Y:S01]  /*2360*/  SHF.R.S32.HI R34, RZ, 0x1f, R236.reuse ;  /* 0x0000001fff227819 */ /* 0x100fe200000114ec */
[----:B------:R-:W-:Y:S01]  /*2370*/  @!UP0 UMOV UR30, UR32 ;  /* 0x00000020001e8c82 */ /* 0x000fe20008000000 */
[----:B------:R-:W-:Y:S01]  /*2380*/  LOP3.LUT R0, R235, 0x38, R236, 0xf8, !PT ;  /* 0x00000038eb007812 */ /* 0x000fe200078ef8ec */
[----:B------:R-:W-:Y:S01]  /*2390*/  IMAD.IADD R22, R22, 0x1, -R5 ;  /* 0x0000000116167824 */ /* 0x000fe200078e0a05 */
[----:B------:R-:W-:Y:S01]  /*23a0*/  IADD3 R4, P0, R236, UR30, RZ ;  /* 0x0000001eec047c10 */ /* 0x000fe2000ff1e0ff */
[----:B------:R-:W-:Y:S01]  /*23b0*/  ULDC.64 UR4, c[0x0][0x258] ;  /* 0x0000960000047ab9 */ /* 0x000fe20000000a00 */
[----:B------:R-:W-:Y:S01]  /*23c0*/  SHF.R.U32.HI R235, RZ, 0x3, R235 ;  /* 0x00000003ffeb7819 */ /* 0x000fe200000116eb */
[----:B------:R-:W-:Y:S01]  /*23d0*/  UIMAD UR29, UR21, UR4, URZ ;  /* 0x00000004151d72a4 */ /* 0x000fe2000f8e023f */
[----:B------:R-:W-:Y:S01]  /*23e0*/  IADD3.X R5, R34, UR10, RZ, P0, !PT ;  /* 0x0000000a22057c10 */ /* 0x000fe200087fe4ff */
[----:B------:R-:W-:Y:S01]  /*23f0*/  UIADD3 UR10, -UR20, UR24, URZ ;  /* 0x00000018140a7290 */ /* 0x000fe2000fffe13f */
[----:B------:R-:W-:Y:S01]  /*2400*/  LOP3.LUT R235, R0, R235, RZ, 0x3c, !PT ;  /* 0x000000eb00eb7212 */ /* 0x000fe200078e3cff */
[----:B------:R-:W-:Y:S01]  /*2410*/  IMAD.U32 R26, RZ, RZ, UR4 ;  /* 0x00000004ff1a7e24 */ /* 0x000fe2000f8e00ff */
[----:B------:R-:W-:Y:S01]  /*2420*/  LEA.HI R0, R32, R85, RZ, 0x6 ;  /* 0x0000005520007211 */ /* 0x000fe200078f30ff */
[----:B------:R-:W-:Y:S01]  /*2430*/  UIMAD UR29, UR26, UR5, UR29 ;  /* 0x000000051a1d72a4 */ /* 0x000fe2000f8e021d */
[----:B------:R-:W-:Y:S01]  /*2440*/  IADD3 R6, P1, R236, UR14, RZ ;  /* 0x0000000eec067c10 */ /* 0x000fe2000ff3e0ff */
[----:B------:R-:W-:Y:S01]  /*2450*/  UMOV UR4, 0x400 ;  /* 0x0000040000047882 */ /* 0x000fe20000000000 */
[----:B------:R-:W-:Y:S01]  /*2460*/  ISETP.GE.AND P0, PT, R24, UR10, PT ;  /* 0x0000000a18007c0c */ /* 0x000fe2000bf06270 */
[----:B------:R-:W-:Y:S01]  /*2470*/  IMAD.SHL.U32 R0, R0, 0x8, RZ ;  /* 0x0000000800007824 */ /* 0x000fe200078e00ff */
[----:B------:R-:W-:Y:S01]  /*2480*/  IADD3.X R7, R34, UR12, RZ, P1, !PT ;  /* 0x0000000c22077c10 */ /* 0x000fe20008ffe4ff */
[----:B------:R-:W-:Y:S01]  /*2490*/  UIADD3 UR12, UR15, -0x1, URZ ;  /* 0xffffffff0f0c7890 */ /* 0x000fe2000fffe03f */
[----:B------:R-:W-:Y:S01]  /*24a0*/  SHF.R.S32.HI R25, RZ, 0x1f, R24 ;  /* 0x0000001fff197819 */ /* 0x000fe20000011418 */
[----:B------:R-:W-:Y:S01]  /*24b0*/  IMAD.WIDE.U32 R26, R26, UR26, R4 ;  /* 0x0000001a1a1a7c25 */ /* 0x000fe2000f8e0004 */
[----:B------:R-:W-:Y:S01]  /*24c0*/  IADD3 R174, P1, R24, UR27, RZ ;  /* 0x0000001b18ae7c10 */ /* 0x000fe2000ff3e0ff */
[----:B------:R-:W-:Y:S01]  /*24d0*/  USHF.L.U32 UR14, UR12, 0x6, URZ ;  /* 0x000000060c0e7899 */ /* 0x000fe2000800063f */
[----:B------:R-:W-:Y:S01]  /*24e0*/  ISETP.GE.AND P3, PT, R23, UR10, PT ;  /* 0x0000000a17007c0c */ /* 0x000fe2000bf66270 */
[----:B--2---:R-:W-:Y:S01]  /*24f0*/  ULEA UR4, UR28, UR4, 0x18 ;  /* 0x000000041c047291 */ /* 0x004fe2000f8ec03f */
[----:B------:R-:W-:Y:S01]  /*2500*/  IADD3 R36, P5, R236, R36, RZ ;  /* 0x00000024ec247210 */ /* 0x000fe20007fbe0ff */
[----:B------:R-:W-:Y:S01]  /*2510*/  UIADD3 UR5, -UR14, UR18, URZ ;  /* 0x000000120e057290 */ /* 0x000fe2000fffe13f */
[----:B------:R-:W-:Y:S01]  /*2520*/  LOP3.LUT R235, R235, 0xfffffe00, R0, 0xf8, !PT ;  /* 0xfffffe00ebeb7812 */ /* 0x000fe200078ef800 */
[C---:B------:R-:W-:Y:S01]  /*2530*/  IMAD R0, R18.reuse, UR9, R3 ;  /* 0x0000000912007c24 */ /* 0x040fe2000f8e0203 */
[----:B------:R-:W-:Y:S01]  /*2540*/  IADD3.X R13, R25, UR25, RZ, P1, !PT ;  /* 0x00000019190d7c10 */ /* 0x000fe20008ffe4ff */
[----:B------:R-:W-:Y:S01]  /*2550*/  IMAD.WIDE.U32 R18, R18, UR8, R6 ;  /* 0x0000000812127c25 */ /* 0x000fe2000f8e0006 */
[----:B------:R-:W-:Y:S01]  /*2560*/  R2P PR, R22, 0x6 ;  /* 0x0000000616007804 */ /* 0x000fe20000000000 */
[----:B------:R-:W-:Y:S01]  /*2570*/  BSSY B0, `(.L_x_3735) ;  /* 0x0000037000007945 */ /* 0x000fe20003800000 */
[----:B------:R-:W-:Y:S01]  /*2580*/  LEA R235, R235, UR4, 0x1 ;  /* 0x00000004ebeb7c11 */ /* 0x000fe2000f8e08ff */
[----:B------:R-:W-:-:S02]  /*2590*/  IMAD.MOV.U32 R7, RZ, RZ, 0x10 ;  /* 0x00000010ff077424 */ /* 0x000fc400078e00ff */
[----:B------:R-:W-:Y:S01]  /*25a0*/  VIADD R29, R27, UR29 ;  /* 0x0000001d1b1d7c36 */ /* 0x000fe20008000000 */
[----:B------:R-:W-:Y:S01]  /*25b0*/  SEL R5, R2, 0xffffffe0, !P2 ;  /* 0xffffffe002057807 */ /* 0x000fe20005000000 */
[----:B-1----:R-:W-:Y:S01]  /*25c0*/  IMAD.WIDE R30, R31, 0x40, R24 ;  /* 0x000000401f1e7825 */ /* 0x002fe200078e0218 */
[----:B------:R-:W-:-:S03]  /*25d0*/  SEL R7, R7, 0xfffffff0, !P1 ;  /* 0xfffffff007077807 */ /* 0x000fc60004800000 */
        /* <DEDUP_REMOVED lines=48> */
.L_x_3736:
[----:B------:R-:W-:Y:S05]  /*28e0*/  BSYNC B0 ;  /* 0x0000000000007941 */ /* 0x000fea0003800000 */
.L_x_3735:
[----:B------:R-:W-:Y:S01]  /*28f0*/  IMAD.X R37, R34, 0x1, R21, P5 ;  /* 0x0000000122257824 */ /* 0x000fe200028e0615 */
[----:B------:R-:W-:Y:S01]  /*2900*/  ISETP.GE.AND P0, PT, R23, UR5, PT ;  /* 0x0000000517007c0c */ /* 0x000fe2000bf06270 */
[----:B-12---:R-:W-:Y:S01]  /*2910*/  IMAD R9, R25, UR6, RZ ;  /* 0x0000000619097c24 */ /* 0x006fe2000f8e02ff */
[----:B------:R-:W-:Y:S01]  /*2920*/  ISETP.GE.AND P4, PT, R23, UR5, PT ;  /* 0x0000000517007c0c */ /* 0x000fe2000bf86270 */
[C---:B------:R-:W-:Y:S01]  /*2930*/  VIADD R23, R24.reuse, 0x20 ;  /* 0x0000002018177836 */ /* 0x040fe20000000000 */
[C---:B------:R-:W-:Y:S01]  /*2940*/  IADD3 R20, R24.reuse, 0x30, RZ ;  /* 0x0000003018147810 */ /* 0x040fe20007ffe0ff */
[C---:B------:R-:W-:Y:S01]  /*2950*/  IMAD.WIDE.U32 R36, R24.reuse, UR6, R36 ;  /* 0x0000000618247c25 */ /* 0x040fe2000f8e0024 */
[----:B------:R-:W-:Y:S01]  /*2960*/  BSSY B0, `(.L_x_3737) ;  /* 0x0000038000007945 */ /* 0x000fe20003800000 */
[C---:B------:R-:W-:Y:S02]  /*2970*/  ISETP.GE.AND P6, PT, R24.reuse, UR5, PT ;  /* 0x0000000518007c0c */ /* 0x040fe4000bfc6270 */
[----:B------:R-:W-:Y:S01]  /*2980*/  IMAD R166, R24, UR7, R9 ;  /* 0x0000000718a67c24 */ /* 0x000fe2000f8e0209 */
[----:B------:R-:W-:-:S02]  /*2990*/  ISETP.GE.AND P1, PT, R23, UR10, PT ;  /* 0x0000000a17007c0c */ /* 0x000fc4000bf26270 */
[----:B------:R-:W-:Y:S01]  /*29a0*/  ISETP.GE.AND P5, PT, R20, UR10, PT ;  /* 0x0000000a14007c0c */ /* 0x000fe2000bfa6270 */
[----:B------:R-:W-:Y:S01]  /*29b0*/  IMAD.IADD R166, R37, 0x1, R166 ;  /* 0x0000000125a67824 */ /* 0x000fe200078e02a6 */
[----:B------:R-:W-:Y:S02]  /*29c0*/  MOV R165, R36 ;  /* 0x0000002400a57202 */ /* 0x000fe40000000f00 */
[----:B------:R-:W-:Y:S01]  /*29d0*/  LEA.HI R21, R32, R85, RZ, 0x5 ;  /* 0x0000005520157211 */ /* 0x000fe200078f28ff */
[----:B------:R-:W-:Y:S08]  /*29e0*/  @P3 BRA `(.L_x_3738) ;  /* 0x0000000000bc3947 */ /* 0x000ff00003800000 */
        /* <DEDUP_REMOVED lines=47> */
.L_x_3738:
[----:B------:R-:W-:Y:S05]  /*2ce0*/  BSYNC B0 ;  /* 0x0000000000007941 */ /* 0x000fea0003800000 */
.L_x_3737:
        /* <DEDUP_REMOVED lines=49> */
.L_x_3740:
[----:B------:R-:W-:Y:S05]  /*3000*/  BSYNC B0 ;  /* 0x0000000000007941 */ /* 0x000fea0003800000 */
.L_x_3739:
        /* <DEDUP_REMOVED lines=49> */
.L_x_3742:
[----:B------:R-:W-:Y:S05]  /*3320*/  BSYNC B0 ;  /* 0x0000000000007941 */ /* 0x000fea0003800000 */
.L_x_3741:
        /* <DEDUP_REMOVED lines=40> */
.L_x_3744:
[----:B------:R-:W-:Y:S05]  /*35b0*/  BSYNC B0 ;  /* 0x0000000000007941 */ /* 0x000fea0003800000 */
.L_x_3743:
[----:B-1234-:R-:W-:Y:S01]  /*35c0*/  LOP3.LUT R8, R21, 0xffffffe0, RZ, 0xc0, !PT ;  /* 0xffffffe015087812 */ /* 0x01efe200078ec0ff */
[----:B------:R-:W-:Y:S01]  /*35d0*/  USHF.L.U64.HI UR25, UR6, 0x4, UR7 ;  /* 0x0000000406197899 */ /* 0x000fe20008010207 */
[----:B------:R-:W-:Y:S01]  /*35e0*/  BSSY B0, `(.L_x_3745) ;  /* 0x0000030000007945 */ /* 0x000fe20003800000 */
[----:B------:R-:W-:Y:S01]  /*35f0*/  USHF.L.U32 UR27, UR6, 0x4, URZ ;  /* 0x00000004061b7899 */ /* 0x000fe2000800063f */
[C---:B------:R-:W-:Y:S02]  /*3600*/  ISETP.GE.AND P3, PT, R23.reuse, UR5, PT ;  /* 0x0000000517007c0c */ /* 0x040fe4000bf66270 */
[----:B------:R-:W-:Y:S01]  /*3610*/  ISETP.GE.AND P5, PT, R23, UR5, PT ;  /* 0x0000000517007c0c */ /* 0x000fe2000bfa6270 */
[----:B------:R-:W-:Y:S01]  /*3620*/  IMAD.IADD R23, R85, 0x1, -R8 ;  /* 0x0000000155177824 */ /* 0x000fe200078e0a08 */
[----:B------:R-:W-:Y:S02]  /*3630*/  ISETP.GE.AND P6, PT, R20, UR5, PT ;  /* 0x0000000514007c0c */ /* 0x000fe4000bfc6270 */
[----:B------:R-:W-:Y:S01]  /*3640*/  SHF.R.S32.HI R26, RZ, 0x4, R17 ;  /* 0x00000004ff1a7819 */ /* 0x000fe20000011411 */
[----:B------:R-:W-:Y:S10]  /*3650*/  @P0 BRA `(.L_x_3746) ;  /* 0x0000000000a00947 */ /* 0x000ff40003800000 */
[----:B------:R-:W-:Y:S01]  /*3660*/  ULDC UR8, c[0x0][0x2d0] ;  /* 0x0000b40000087ab9 */ /* 0x000fe20000000800 */
[----:B------:R-:W-:Y:S02]  /*3670*/  IADD3 R15, P1, R165, UR27, RZ ;  /* 0x0000001ba50f7c10 */ /* 0x000fe4000ff3e0ff */
[----:B------:R-:W-:Y:S02]  /*3680*/  ISETP.GE.AND P0, PT, R236, UR8, PT ;  /* 0x00000008ec007c0c */ /* 0x000fe4000bf06270 */
[----:B------:R-:W-:Y:S02]  /*3690*/  IADD3.X R14, R166, UR25, RZ, P1, !PT ;  /* 0x00000019a60e7c10 */ /* 0x000fe40008ffe4ff */
[----:B------:R-:W-:-:S09]  /*36a0*/  ISETP.GE.AND P2, PT, R6, UR8, PT ;  /* 0x0000000806007c0c */ /* 0x000fd2000bf46270 */
[----:B------:R-:W1:Y:S01]  /*36b0*/  @!P0 LDC.64 R8, c[0x0][0x218] ;  /* 0x00008600ff088b82 */ /* 0x000e620000000a00 */
        /* <DEDUP_REMOVED lines=34> */
.L_x_3746:
[----:B------:R-:W-:Y:S05]  /*38e0*/  BSYNC B0 ;  /* 0x0000000000007941 */ /* 0x000fea0003800000 */
.L_x_3745:
        /* <DEDUP_REMOVED lines=11> */
[----:B------:R-:W2:Y:S01]  /*39a0*/  @!P1 LDC.64 R14, c[0x0][0x218] ;  /* 0x00008600ff0e9b82 */ /* 0x000ea20000000a00 */
[----:B------:R3:W-:Y:S07]  /*39b0*/  @P1 STS.128 [R235+0x9000], RZ ;  /* 0x009000ffeb001388 */ /* 0x0007ee0000000c00 */
[----:B------:R-:W4:Y:S08]  /*39c0*/  @!P3 LDC.64 R10, c[0x0][0x218] ;  /* 0x00008600ff0abb82 */ /* 0x000f300000000a00 */
[----:B-1----:R-:W1:Y:S01]  /*39d0*/  @!P2 LDC.64 R8, c[0x0][0x218] ;  /* 0x00008600ff08ab82 */ /* 0x002e620000000a00 */
[----:B--2---:R-:W-:-:S04]  /*39e0*/  @!P1 LEA R14, P0, R30, R14, 0x1 ;  /* 0x0000000e1e0e9211 */ /* 0x004fc800078008ff */
[C---:B------:R-:W-:Y:S02]  /*39f0*/  @!P1 LEA.HI.X R15, R30.reuse, R15, R27, 0x1, P0 ;  /* 0x0000000f1e0f9211 */ /* 0x040fe400000f0c1b */
[----:B----4-:R-:W-:-:S03]  /*3a00*/  @!P3 LEA R10, P0, R30, R10, 0x1 ;  /* 0x0000000a1e0ab211 */ /* 0x010fc600078008ff */
        /* <DEDUP_REMOVED lines=27> */
.L_x_3748:
[----:B------:R-:W-:Y:S05]  /*3bc0*/  BSYNC B0 ;  /* 0x0000000000007941 */ /* 0x000fea0003800000 */
.L_x_3747:
        /* <DEDUP_REMOVED lines=46> */
.L_x_3750:
[----:B------:R-:W-:Y:S05]  /*3eb0*/  BSYNC B0 ;  /* 0x0000000000007941 */ /* 0x000fea0003800000 */
.L_x_3749:
[----:B------:R-:W-:Y:S01]  /*3ec0*/  SHF.R.S32.HI R21, RZ, 0x5, R21 ;  /* 0x00000005ff157819 */ /* 0x000fe20000011415 */
[----:B------:R-:W-:Y:S01]  /*3ed0*/  ULDC.64 UR8, c[0x0][0x3d0] ;  /* 0x0000f40000087ab9 */ /* 0x000fe20000000a00 */
[----:B------:R-:W0:Y:S01]  /*3ee0*/  LDGDEPBAR ;  /* 0x00000000000079af */ /* 0x000e220000000000 */
[----:B------:R-:W-:Y:S01]  /*3ef0*/  UMOV UR28, UR26 ;  /* 0x0000001a001c7c82 */ /* 0x000fe20008000000 */
[----:B--23--:R-:W-:Y:S01]  /*3f00*/  LEA R10, R21, UR20, 0x4 ;  /* 0x00000014150a7c11 */ /* 0x00cfe2000f8e20ff */
[----:B------:R-:W-:Y:S01]  /*3f10*/  USHF.R.S32.HI UR20, URZ, 0x1f, UR13 ;  /* 0x0000001f3f147899 */ /* 0x000fe2000801140d */
[----:B------:R-:W-:Y:S01]  /*3f20*/  IMAD.U32 R84, RZ, RZ, UR24 ;  /* 0x00000018ff547e24 */ /* 0x000fe2000f8e00ff */
[----:B------:R-:W-:Y:S01]  /*3f30*/  UMOV UR29, UR21 ;  /* 0x00000015001d7c82 */ /* 0x000fe20008000000 */
[----:B-1--4-:R-:W-:Y:S01]  /*3f40*/  IMAD.SHL.U32 R9, R12, 0x40, RZ ;  /* 0x000000400c097824 */ /* 0x012fe200078e00ff */
[----:B------:R-:W-:Y:S01]  /*3f50*/  UIMAD UR20, UR20, UR8, URZ ;  /* 0x00000008141472a4 */ /* 0x000fe2000f8e023f */
[C---:B------:R-:W-:Y:S01]  /*3f60*/  ISETP.GE.AND P1, PT, R24.reuse, UR5, PT ;  /* 0x0000000518007c0c */ /* 0x040fe2000bf26270 */
[----:B------:R-:W-:Y:S01]  /*3f70*/  UIMAD.WIDE.U32 UR28, UR13, UR8, UR28 ;  /* 0x000000080d1c72a5 */ /* 0x000fe2000f8e001c */
[----:B------:R-:W-:Y:S01]  /*3f80*/  IMAD.SHL.U32 R24, R24, 0x8, RZ ;  /* 0x0000000818187824 */ /* 0x000fe200078e00ff */
[----:B------:R-:W-:Y:S01]  /*3f90*/  UIMAD UR9, UR13, UR9, UR20 ;  /* 0x000000090d0972a4 */ /* 0x000fe2000f8e0214 */
[----:B------:R-:W-:Y:S01]  /*3fa0*/  LOP3.LUT R9, R9, 0x1c0, RZ, 0xc0, !PT ;  /* 0x000001c009097812 */ /* 0x000fe200078ec0ff */
[----:B------:R-:W-:Y:S01]  /*3fb0*/  IMAD.SHL.U32 R22, R22, 0x40, RZ ;  /* 0x0000004016167824 */ /* 0x000fe200078e00ff */
[----:B------:R-:W-:Y:S01]  /*3fc0*/  ULDC.64 UR20, c[0x0][0x3c8] ;  /* 0x0000f20000147ab9 */ /* 0x000fe20000000a00 */
[----:B------:R-:W-:Y:S01]  /*3fd0*/  LEA.HI R17, R17, R26, RZ, 0x1 ;  /* 0x0000001a11117211 */ /* 0x000fe200078f08ff */
[----:B------:R-:W-:Y:S01]  /*3fe0*/  ULEA UR24, UP0, UR28, UR20, 0x2 ;  /* 0x000000141c187291 */ /* 0x000fe2000f80103f */
[----:B------:R-:W-:Y:S01]  /*3ff0*/  SHF.R.S32.HI R8, RZ, 0x1f, R23 ;  /* 0x0000001fff087819 */ /* 0x000fe20000011417 */
[----:B------:R-:W-:Y:S01]  /*4000*/  UIADD3 UR20, UR29, UR9, URZ ;  /* 0x000000091d147290 */ /* 0x000fe2000fffe03f */
[----:B------:R-:W-:Y:S01]  /*4010*/  LOP3.LUT R24, R9, 0x8, R24, 0xf8, !PT ;  /* 0x0000000809187812 */ /* 0x000fe200078ef818 */
[----:B------:R-:W-:Y:S01]  /*4020*/  IMAD.IADD R19, R19, 0x1, R0 ;  /* 0x0000000113137824 */ /* 0x000fe200078e0200 */
[----:B------:R-:W-:Y:S01]  /*4030*/  LOP3.LUT R17, R17, 0xfffffffe, RZ, 0xc0, !PT ;  /* 0xfffffffe11117812 */ /* 0x000fe200078ec0ff */
[----:B------:R-:W-:Y:S01]  /*4040*/  ULEA.HI.X UR20, UR28, UR21, UR20, 0x2, UP0 ;  /* 0x000000151c147291 */ /* 0x000fe200080f1414 */
[----:B------:R-:W-:Y:S01]  /*4050*/  IMAD.U32 R86, RZ, RZ, UR24 ;  /* 0x00000018ff567e24 */ /* 0x000fe2000f8e00ff */
[----:B------:R-:W-:-:S04]  /*4060*/  DEPBAR.LE SB0, 0x0 ;  /* 0x000080000000791a */ /* 0x000fc80000000000 */
[----:B------:R-:W-:Y:S01]  /*4070*/  IMAD.U32 R87, RZ, RZ, UR20 ;  /* 0x00000014ff577e24 */ /* 0x000fe2000f8e00ff */
[----:B------:R-:W-:Y:S01]  /*4080*/  SHF.R.U32.HI R9, RZ, 0x3, R9 ;  /* 0x00000003ff097819 */ /* 0x000fe20000011609 */
[----:B------:R-:W-:Y:S01]  /*4090*/  IMAD.IADD R17, R26, 0x1, -R17 ;  /* 0x000000011a117824 */ /* 0x000fe200078e0a11 */
[----:B------:R-:W-:Y:S01]  /*40a0*/  LEA.HI R8, R8, R23, RZ, 0x2 ;  /* 0x0000001708087211 */ /* 0x000fe200078f10ff */
[----:B------:R-:W-:Y:S01]  /*40b0*/  ULDC.64 UR8, c[0x0][0x250] ;  /* 0x0000940000087ab9 */ /* 0x000fe20000000a00 */
[----:B------:R1:W5:Y:S01]  /*40c0*/  LDG.E R86, desc[UR22][R86.64] ;  /* 0x0000001656567981 */ /* 0x000362000c1e1900 */
[----:B------:R-:W-:Y:S01]  /*40d0*/  LOP3.LUT R24, R24, R9, RZ, 0x3c, !PT ;  /* 0x0000000918187212 */ /* 0x000fe200078e3cff */
[----:B------:R-:W-:Y:S01]  /*40e0*/  IMAD R9, R13, UR8, RZ ;  /* 0x000000080d097c24 */ /* 0x000fe2000f8e02ff */
[----:B------:R-:W-:Y:S01]  /*40f0*/  SHF.R.S32.HI R11, RZ, 0x2, R8 ;  /* 0x00000002ff0b7819 */ /* 0x000fe20000011408 */
[----:B------:R-:W-:Y:S01]  /*4100*/  BAR.SYNC.DEFER_BLOCKING 0x0 ;  /* 0x0000000000007b1d */ /* 0x000fe20000010000 */
[----:B------:R-:W-:Y:S01]  /*4110*/  LOP3.LUT R22, R22, 0x1c0, RZ, 0xc0, !PT ;  /* 0x000001c016167812 */ /* 0x000fe200078ec0ff */
[C---:B------:R-:W-:Y:S01]  /*4120*/  IMAD R233, R17.reuse, 0x200, R24 ;  /* 0x0000020011e97824 */ /* 0x040fe200078e0218 */
[----:B------:R-:W-:Y:S01]  /*4130*/  IADD3 R11, R10, 0x1, R11 ;  /* 0x000000010a0b7810 */ /* 0x000fe20007ffe00b */
[----:B------:R-:W-:Y:S01]  /*4140*/  IMAD.SHL.U32 R17, R17, 0x8, RZ ;  /* 0x0000000811117824 */ /* 0x000fe200078e00ff */
[----:B------:R-:W-:Y:S01]  /*4150*/  USHF.L.U64.HI UR24, UR8, 0x4, UR9 ;  /* 0x0000000408187899 */ /* 0x000fe20008010209 */
[C---:B------:R-:W-:Y:S01]  /*4160*/  IMAD R9, R174.reuse, UR9, R9 ;  /* 0x00000009ae097c24 */ /* 0x040fe2000f8e0209 */
[----:B------:R-:W-:Y:S01]  /*4170*/  IADD3 R84, R11, UR18, -R84 ;  /* 0x000000120b547c10 */ /* 0x000fe2000fffe854 */
[----:B------:R-:W-:Y:S01]  /*4180*/  IMAD.WIDE.U32 R174, R174, UR8, R18 ;  /* 0x00000008aeae7c25 */ /* 0x000fe2000f8e0012 */
[----:B------:R-:W-:Y:S01]  /*4190*/  LOP3.LUT R0, R22, 0x8, R17, 0xf8, !PT ;  /* 0x0000000816007812 */ /* 0x000fe200078ef811 */
[----:B------:R-:W-:Y:S01]  /*41a0*/  ULDC.64 UR20, c[0x0][0x220] ;  /* 0x0000880000147ab9 */ /* 0x000fe20000000a00 */
[----:B------:R-:W-:-:S02]  /*41b0*/  SHF.R.U32.HI R11, RZ, 0x3, R22 ;  /* 0x00000003ff0b7819 */ /* 0x000fc40000011616 */
[----:B------:R-:W-:Y:S02]  /*41c0*/  ISETP.GE.AND P6, PT, R20, UR5, PT ;  /* 0x0000000514007c0c */ /* 0x000fe4000bfc6270 */
[----:B------:R-:W-:Y:S01]  /*41d0*/  LOP3.LUT R0, R0, R11, RZ, 0x3c, !PT ;  /* 0x0000000b00007212 */ /* 0x000fe200078e3cff */
[----:B------:R-:W-:-:S05]  /*41e0*/  IMAD.SHL.U32 R11, R16, 0x40, RZ ;  /* 0x00000040100b7824 */ /* 0x000fca00078e00ff */
[----:B------:R-:W-:Y:S01]  /*41f0*/  LOP3.LUT R0, R0, 0xfffffe00, R11, 0xf8, !PT ;  /* 0xfffffe0000007812 */ /* 0x000fe200078ef80b */
[----:B------:R2:W-:Y:S04]  /*4200*/  @P1 STS.128 [R235+0x10000], RZ ;  /* 0x010000ffeb001388 */ /* 0x0005e80000000c00 */
[----:B------:R2:W-:Y:S04]  /*4210*/  @P1 STS.128 [R235+0x12000], RZ ;  /* 0x012000ffeb001388 */ /* 0x0005e80000000c00 */
[----:B------:R2:W-:Y:S04]  /*4220*/  @P1 STS.128 [R235+0x14000], RZ ;  /* 0x014000ffeb001388 */ /* 0x0005e80000000c00 */
[----:B------:R2:W-:Y:S01]  /*4230*/  @P1 STS.128 [R235+0x16000], RZ ;  /* 0x016000ffeb001388 */ /* 0x0005e20000000c00 */
[----:B------:R-:W-:Y:S01]  /*4240*/  VIADD R84, R84, UR19 ;  /* 0x0000001354547c36 */ /* 0x000fe20008000000 */
[----:B------:R-:W-:Y:S01]  /*4250*/  ULDC UR19, c[0x0][0x2e8] ;  /* 0x0000ba0000137ab9 */ /* 0x000fe20000000800 */
[----:B------:R-:W-:Y:S01]  /*4260*/  IMAD.IADD R172, R175, 0x1, R9 ;  /* 0x00000001afac7824 */ /* 0x000fe200078e0209 */
[----:B------:R-:W-:Y:S01]  /*4270*/  LEA R242, P0, R174, UR20, 0x1 ;  /* 0x00000014aef27c11 */ /* 0x000fe2000f8008ff */
[----:B------:R-:W-:Y:S01]  /*4280*/  IMAD R234, R21, 0x400, R0 ;  /* 0x0000040015ea7824 */ /* 0x000fe200078e0200 */
[----:B------:R-:W-:Y:S01]  /*4290*/  USHF.L.U32 UR26, UR8, 0x4, URZ ;  /* 0x00000004081a7899 */ /* 0x000fe2000800063f */
[----:B-1----:R-:W1:Y:S01]  /*42a0*/  MUFU.RCP R87, UR19 ;  /* 0x0000001300577d08 */ /* 0x002e620008001000 */
[----:B------:R-:W-:Y:S01]  /*42b0*/  BSSY B0, `(.L_x_3751) ;  /* 0x0000023000007945 */ /* 0x000fe20003800000 */
[----:B------:R-:W-:-:S02]  /*42c0*/  LEA R233, R233, UR4, 0x1 ;  /* 0x00000004e9e97c11 */ /* 0x000fc4000f8e08ff */
[----:B------:R-:W-:Y:S02]  /*42d0*/  LEA.HI.X R247, R174, UR21, R172, 0x1, P0 ;  /* 0x00000015aef77c11 */ /* 0x000fe400080f0cac */
[----:B------:R-:W-:Y:S01]  /*42e0*/  LEA R234, R234, UR4, 0x1 ;  /* 0x00000004eaea7c11 */ /* 0x000fe2000f8e08ff */
[----:B------:R-:W-:Y:S06]  /*42f0*/  @P1 BRA `(.L_x_3752) ;  /* 0x0000000000781947 */ /* 0x000fec0003800000 */
        /* <DEDUP_REMOVED lines=18> */
[----:B----4-:R-:W-:-:S05]  /*4420*/  @!P1 IMAD.MOV.U32 R243, RZ, RZ, R247 ;  /* 0x000000fffff39224 */ /* 0x010fca00078e00f7 */
[----:B------:R-:W-:Y:S01]  /*4430*/  @!PT LDS RZ, [RZ] ;  /* 0x00000000fffff984 */ /* 0x000fe20000000800 */
[----:B------:R-:W-:Y:S01]  /*4440*/  @!PT LDS RZ, [RZ] ;  /* 0x00000000fffff984 */ /* 0x000fe20000000800 */
[----:B------:R-:W-:Y:S01]  /*4450*/  @!PT LDS RZ, [RZ] ;  /* 0x00000000fffff984 */ /* 0x000fe20000000800 */
[----:B------:R3:W-:Y:S04]  /*4460*/  @!P1 LDGSTS.E.BYPASS.LTC128B.128 [R235+0x14000], desc[UR22][R242.64+0x100] ;  /* 0x14000100f2eb9fae */ /* 0x0007e8000b901d56 */
[----:B------:R3:W-:Y:S01]  /*4470*/  @P0 STS.128 [R235+0x16000], RZ ;  /* 0x016000ffeb000388 */ /* 0x0007e20000000c00 */
[----:B------:R-:W-:Y:S05]  /*4480*/  @P0 BRA `(.L_x_3752) ;  /* 0x0000000000140947 */ /* 0x000fea0003800000 */
[----:B---3--:R-:W-:-:S05]  /*4490*/  MOV R243, R247 ;  /* 0x000000f700f37202 */ /* 0x008fca0000000f00 */
[----:B------:R-:W-:Y:S01]  /*44a0*/  @!PT LDS RZ, [RZ] ;  /* 0x00000000fffff984 */ /* 0x000fe20000000800 */
[----:B------:R-:W-:Y:S01]  /*44b0*/  @!PT LDS RZ, [RZ] ;  /* 0x00000000fffff984 */ /* 0x000fe20000000800 */
[----:B------:R-:W-:Y:S01]  /*44c0*/  @!PT LDS RZ, [RZ] ;  /* 0x00000000fffff984 */ /* 0x000fe20000000800 */
[----:B------:R4:W-:Y:S02]  /*44d0*/  LDGSTS.E.BYPASS.LTC128B.128 [R235+0x16000], desc[UR22][R242.64+0x180] ;  /* 0x16000180f2eb7fae */ /* 0x0009e4000b901d56 */
.L_x_3752:
[----:B------:R-:W-:Y:S05]  /*44e0*/  BSYNC B0 ;  /* 0x0000000000007941 */ /* 0x000fea0003800000 */
.L_x_3751:
        /* <DEDUP_REMOVED lines=49> */
.L_x_3754:
[----:B------:R-:W-:Y:S05]  /*4800*/  BSYNC B0 ;  /* 0x0000000000007941 */ /* 0x000fea0003800000 */
.L_x_3753:
        /* <DEDUP_REMOVED lines=9> */
[----:B-1----:R-:W-:Y:S01]  /*48a0*/  IMAD.U32 R11, RZ, RZ, UR8 ;  /* 0x00000008ff0b7e24 */ /* 0x002fe2000f8e00ff */
[----:B------:R-:W-:Y:S01]  /*48b0*/  ISETP.GE.AND P4, PT, R6, UR19, PT ;  /* 0x0000001306007c0c */ /* 0x000fe2000bf86270 */
[----:B------:R-:W-:Y:S01]  /*48c0*/  IMAD.U32 R8, RZ, RZ, UR9 ;  /* 0x00000009ff087e24 */ /* 0x000fe2000f8e00ff */
[----:B------:R-:W-:Y:S01]  /*48d0*/  ISETP.GE.AND P2, PT, R4, UR19, PT ;  /* 0x0000001304007c0c */ /* 0x000fe2000bf46270 */
[----:B------:R-:W-:-:S03]  /*48e0*/  IMAD.SHL.U32 R9, R9, 0x20, RZ ;  /* 0x0000002009097824 */ /* 0x000fc600078e00ff */
[----:B------:R-:W-:-:S05]  /*48f0*/  SHF.L.U64.HI R8, R11, 0x5, R8 ;  /* 0x000000050b087819 */ /* 0x000fca0000010208 */
[CC--:B------:R-:W-:Y:S01]  /*4900*/  @!P5 LEA R16, P0, R9.reuse, R242.reuse, 0x1 ;  /* 0x000000f20910d211 */ /* 0x0c0fe200078008ff */
        /* <DEDUP_REMOVED lines=29> */
.L_x_3756:
[----:B------:R-:W-:Y:S05]  /*4ae0*/  BSYNC B0 ;  /* 0x0000000000007941 */ /* 0x000fea0003800000 */
.L_x_3755:
        /* <DEDUP_REMOVED lines=14> */
[----:B---34-:R-:W-:Y:S01]  /*4bd0*/  @!P3 MOV R243, R247 ;  /* 0x000000f700f3b202 */ /* 0x018fe20000000f00 */
        /* <DEDUP_REMOVED lines=32> */
[----:B------:R-:W-:Y:S01]  /*4de0*/  UIMAD UR5, UR9, 0x60, URZ ;  /* 0x00000060090578a4 */ /* 0x000fe2000f8e023f */
[----:B------:R-:W-:-:S03]  /*4df0*/  MOV R243, R247 ;  /* 0x000000f700f37202 */ /* 0x000fc60000000f00 */
[----:B------:R-:W-:-:S05]  /*4e00*/  IMAD.WIDE.U32 R8, R8, 0x60, R242 ;  /* 0x0000006008087825 */ /* 0x000fca00078e00f2 */
[----:B------:R-:W-:-:S05]  /*4e10*/  IADD3 R9, R9, UR5, RZ ;  /* 0x0000000509097c10 */ /* 0x000fca000fffe0ff */
[----:B------:R-:W-:Y:S01]  /*4e20*/  @!PT LDS RZ, [RZ] ;  /* 0x00000000fffff984 */ /* 0x000fe20000000800 */
[----:B------:R-:W-:Y:S01]  /*4e30*/  @!PT LDS RZ, [RZ] ;  /* 0x00000000fffff984 */ /* 0x000fe20000000800 */
[----:B------:R-:W-:Y:S01]  /*4e40*/  @!PT LDS RZ, [RZ] ;  /* 0x00000000fffff984 */ /* 0x000fe20000000800 */
[----:B------:R1:W-:Y:S02]  /*4e50*/  LDGSTS.E.BYPASS.LTC128B.128 [R235+0x17800], desc[UR22][R8.64+0x180] ;  /* 0x1780018008eb7fae */ /* 0x0003e4000b901d56 */
.L_x_3758:
[----:B------:R-:W-:Y:S05]  /*4e60*/  BSYNC B0 ;  /* 0x0000000000007941 */ /* 0x000fea0003800000 */
.L_x_3757:
[----:B------:R-:W-:Y:S01]  /*4e70*/  LDSM.16.M88.4 R40, [R234] ;  /* 0x00000000ea28783b */ /* 0x000fe20000000200 */
[----:B------:R-:W-:Y:S01]  /*4e80*/  LOP3.LUT P0, RZ, R12, 0x2, RZ, 0xc0, !PT ;  /* 0x000000020cff7812 */ /* 0x000fe2000780c0ff */
[C---:B------:R-:W-:Y:S02]  /*4e90*/  VIADD R13, R233.reuse, 0x8000 ;  /* 0x00008000e90d7836 */ /* 0x040fe40000000000 */
[----:B-1---5:R-:W-:Y:S01]  /*4ea0*/  FMUL.FTZ R86, R86, R87 ;  /* 0x0000005756567220 */ /* 0x022fe20000410000 */
[----:B------:R-:W1:Y:S01]  /*4eb0*/  LDSM.16.M88.4 R8, [R233+0x8800] ;  /* 0x00880000e908783b */ /* 0x000e620000000200 */
[----:B------:R-:W-:Y:S01]  /*4ec0*/  VIADD R231, R233, 0x8020 ;  /* 0x00008020e9e77836 */ /* 0x000fe20000000000 */
[----:B------:R-:W-:Y:S01]  /*4ed0*/  VIMNMX R167, R84, UR18, PT ;  /* 0x0000001254a77c48 */ /* 0x000fe2000bfe0100 */
[--C-:B------:R-:W-:Y:S01]  /*4ee0*/  IMAD R232, R7, 0x2, R234.reuse ;  /* 0x0000000207e87824 */ /* 0x100fe200078e02ea */
[----:B------:R-:W2:Y:S01]  /*4ef0*/  LDSM.16.M88.4 R16, [R233+0x8000] ;  /* 0x00800000e910783b */ /* 0x000ea20000000200 */
[C---:B------:R-:W-:Y:S01]  /*4f00*/  IMAD R230, R5.reuse, 0x2, R234 ;  /* 0x0000000205e67824 */ /* 0x040fe200078e02ea */
[----:B------:R-:W-:Y:S01]  /*4f10*/  R2UR UR5, R86 ;  /* 0x00000000560572ca */ /* 0x000fe200000e0000 */
[----:B------:R-:W-:Y:S01]  /*4f20*/  IMAD R229, R5, 0x2, R232 ;  /* 0x0000000205e57824 */ /* 0x000fe200078e02e8 */
[----:B------:R-:W3:Y:S01]  /*4f30*/  LDSM.16.M88.4 R72, [R233+0x9000] ;  /* 0x00900000e948783b */ /* 0x000ee20000000200 */
[----:B------:R-:W-:Y:S01]  /*4f40*/  IMAD.SHL.U32 R237, R85, 0x2, RZ ;  /* 0x0000000255ed7824 */ /* 0x000fe200078e00ff */
[----:B------:R-:W-:Y:S01]  /*4f50*/  UISETP.GT.AND UP0, UPT, UR12, UR11, UPT ;  /* 0x0000000b0c00728c */ /* 0x000fe2000bf04270 */
[----:B------:R-:W-:Y:S01]  /*4f60*/  @P0 VIADD R231, R13, 0xffffffe0 ;  /* 0xffffffe00de70836 */ /* 0x000fe20000000000 */
[----:B------:R-:W4:Y:S01]  /*4f70*/  LDSM.16.M88.4 R68, [R233+0x9800] ;  /* 0x00980000e944783b */ /* 0x000f220000000200 */
[----:B------:R-:W-:-:S02]  /*4f80*/  LOP3.LUT P0, RZ, R12, 0x4, RZ, 0xc0, !PT ;  /* 0x000000040cff7812 */ /* 0x000fc4000780c0ff */
[----:B------:R-:W-:Y:S01]  /*4f90*/  LOP3.LUT R237, R237, 0x6, RZ, 0xc0, !PT ;  /* 0x00000006eded7812 */ /* 0x000fe200078ec0ff */
[----:B------:R-:W-:Y:S01]  /*4fa0*/  LDSM.16.M88.4 R52, [R232] ;  /* 0x00000000e834783b */ /* 0x000fe20000000200 */
[----:B------:R-:W-:Y:S01]  /*4fb0*/  SEL R2, R2, 0xffffffe0, !P0 ;  /* 0xffffffe002027807 */ /* 0x000fe20004000000 */
[C---:B------:R-:W-:Y:S02]  /*4fc0*/  VIADD R223, R231.reuse, 0x800 ;  /* 0x00000800e7df7836 */ /* 0x040fe40000000000 */
[----:B------:R-:W4:Y:S01]  /*4fd0*/  LDSM.16.M88.4 R60, [R231+0x800] ;  /* 0x00080000e73c783b */ /* 0x000f220000000200 */
[----:B------:R-:W-:Y:S02]  /*4fe0*/  VIADD R222, R231, 0x1000 ;  /* 0x00001000e7de7836 */ /* 0x000fe40000000000 */
[C---:B------:R-:W-:Y:S01]  /*4ff0*/  IMAD R227, R2.reuse, 0x2, R233 ;  /* 0x0000000202e37824 */ /* 0x040fe200078e02e9 */
[----:B------:R-:W4:Y:S01]  /*5000*/  LDSM.16.M88.4 R64, [R231] ;  /* 0x00000000e740783b */ /* 0x000f220000000200 */
[----:B------:R-:W-:-:S02]  /*5010*/  IMAD R220, R2, 0x2, R231 ;  /* 0x0000000202dc7824 */ /* 0x000fc400078e02e7 */
[C---:B------:R-:W-:Y:S01]  /*5020*/  VIADD R221, R231.reuse, 0x1800 ;  /* 0x00001800e7dd7836 */ /* 0x040fe20000000000 */
[----:B------:R-:W4:Y:S01]  /*5030*/  LDSM.16.M88.4 R56, [R231+0x1000] ;  /* 0x00100000e738783b */ /* 0x000f220000000200 */
[C---:B------:R-:W-:Y:S02]  /*5040*/  VIADD R219, R231.reuse, 0x2000 ;  /* 0x00002000e7db7836 */ /* 0x040fe40000000000 */
[C---:B------:R-:W-:Y:S01]  /*5050*/  VIADD R218, R231.reuse, 0x2800 ;  /* 0x00002800e7da7836 */ /* 0x040fe20000000000 */
[----:B------:R-:W4:Y:S01]  /*5060*/  LDSM.16.M88.4 R48, [R231+0x1800] ;  /* 0x00180000e730783b */ /* 0x000f220000000200 */
[C---:B------:R-:W-:Y:S02]  /*5070*/  VIADD R217, R231.reuse, 0x3000 ;  /* 0x00003000e7d97836 */ /* 0x040fe40000000000 */
[C---:B------:R-:W-:Y:S01]  /*5080*/  VIADD R216, R231.reuse, 0x3800 ;  /* 0x00003800e7d87836 */ /* 0x040fe20000000000 */
[----:B------:R-:W-:Y:S01]  /*5090*/  LDSM.16.M88.4 R36, [R230] ;  /* 0x00000000e624783b */ /* 0x000fe20000000200 */
[----:B------:R-:W-:-:S02]  /*50a0*/  VIADD R215, R231, 0x4000 ;  /* 0x00004000e7d77836 */ /* 0x000fc40000000000 */
[C---:B------:R-:W-:Y:S01]  /*50b0*/  VIADD R214, R231.reuse, 0x4800 ;  /* 0x00004800e7d67836 */ /* 0x040fe20000000000 */
[C---:B-1----:R-:W-:Y:S01]  /*50c0*/  HMMA.16816.F32.BF16 R12, R40.reuse, R8, RZ ;  /* 0x00000008280c723c */ /* 0x042fe200000418ff */
[----:B------:R-:W1:Y:S01]  /*50d0*/  LDSM.16.M88.4 R28, [R227+0x8800] ;  /* 0x00880000e31c783b */ /* 0x000e620000000200 */
[C---:B------:R-:W-:Y:S02]  /*50e0*/  VIADD R213, R231.reuse, 0x5000 ;  /* 0x00005000e7d57836 */ /* 0x040fe40000000000 */
[C---:B------:R-:W-:Y:S01]  /*50f0*/  VIADD R212, R231.reuse, 0x5800 ;  /* 0x00005800e7d47836 */ /* 0x040fe20000000000 */
[----:B------:R-:W1:Y:S01]  /*5100*/  LDSM.16.M88.4 R32, [R227+0x8000] ;  /* 0x00800000e320783b */ /* 0x000e620000000200 */
[----:B------:R-:W-:Y:S01]  /*5110*/  HMMA.16816.F32.BF16 R8, R40, R10, RZ ;  /* 0x0000000a2808723c */ /* 0x000fe200000418ff */
[C---:B------:R-:W-:Y:S02]  /*5120*/  VIADD R211, R231.reuse, 0x6000 ;  /* 0x00006000e7d37836 */ /* 0x040fe40000000000 */
[----:B------:R-:W1:Y:S01]  /*5130*/  LDSM.16.M88.4 R24, [R227+0x9000] ;  /* 0x00900000e318783b */ /* 0x000e620000000200 */
[----:B------:R-:W-:-:S02]  /*5140*/  VIADD R210, R231, 0x6800 ;  /* 0x00006800e7d27836 */ /* 0x000fc40000000000 */
[C---:B--2---:R-:W-:Y:S01]  /*5150*/  HMMA.16816.F32.BF16 R20, R40.reuse, R16, RZ ;  /* 0x000000102814723c */ /* 0x044fe200000418ff */
[----:B------:R-:W2:Y:S01]  /*5160*/  LDSM.16.M88.4 R80, [R227+0x9800] ;  /* 0x00980000e350783b */ /* 0x000ea20000000200 */
[C---:B------:R-:W-:Y:S02]  /*5170*/  VIADD R209, R231.reuse, 0x7000 ;  /* 0x00007000e7d17836 */ /* 0x040fe40000000000 */
[----:B------:R-:W-:Y:S01]  /*5180*/  VIADD R208, R231, 0x7800 ;  /* 0x00007800e7d07836 */ /* 0x000fe20000000000 */
[----:B------:R-:W0:Y:S01]  /*5190*/  LDGDEPBAR ;  /* 0x00000000000079af */ /* 0x000e220000000000 */
[C---:B------:R-:W-:Y:S06]  /*51a0*/  HMMA.16816.F32.BF16 R16, R40.reuse, R18, RZ ;  /* 0x000000122810723c */ /* 0x040fec00000418ff */
[C---:B---3--:R-:W-:Y:S06]  /*51b0*/  HMMA.16816.F32.BF16 R76, R40.reuse, R72, RZ ;  /* 0x00000048284c723c */ /* 0x048fec00000418ff */
[C---:B------:R-:W-:Y:S06]  /*51c0*/  HMMA.16816.F32.BF16 R72, R40.reuse, R74, RZ ;  /* 0x0000004a2848723c */ /* 0x040fec00000418ff */
[----:B----4-:R-:W-:Y:S06]  /*51d0*/  HMMA.16816.F32.BF16 R44, R40, R68, RZ ;  /* 0x00000044282c723c */ /* 0x010fec00000418ff */
[----:B------:R-:W-:Y:S06]  /*51e0*/  HMMA.16816.F32.BF16 R12, R52, R60, R12 ;  /* 0x0000003c340c723c */ /* 0x000fec000004180c */
[----:B------:R-:W-:Y:S01]  /*51f0*/  HMMA.16816.F32.BF16 R40, R40, R70, RZ ;  /* 0x000000462828723c */ /* 0x000fe200000418ff */
[----:B------:R-:W-:Y:S05]  /*5200*/  LDSM.16.M88.4 R68, [R229] ;  /* 0x00000000e544783b */ /* 0x000fea0000000200 */
[C---:B------:R-:W-:Y:S01]  /*5210*/  HMMA.16816.F32.BF16 R8, R52.reuse, R62, R8 ;  /* 0x0000003e3408723c */ /* 0x040fe20000041808 */
[----:B------:R-:W3:Y:S05]  /*5220*/  LDSM.16.M88.4 R60, [R220+0x800] ;  /* 0x00080000dc3c783b */ /* 0x000eea0000000200 */
[C---:B------:R-:W-:Y:S06]  /*5230*/  HMMA.16816.F32.BF16 R20, R52.reuse, R64, R20 ;  /* 0x000000403414723c */ /* 0x040fec0000041814 */
[C---:B------:R-:W-:Y:S01]  /*5240*/  HMMA.16816.F32.BF16 R16, R52.reuse, R66, R16 ;  /* 0x000000423410723c */ /* 0x040fe20000041810 */
[----:B------:R-:W4:Y:S05]  /*5250*/  LDSM.16.M88.4 R64, [R220] ;  /* 0x00000000dc40783b */ /* 0x000f2a0000000200 */
[C---:B------:R-:W-:Y:S06]  /*5260*/  HMMA.16816.F32.BF16 R76, R52.reuse, R56, R76 ;  /* 0x00000038344c723c */ /* 0x040fec000004184c */
[C---:B------:R-:W-:Y:S01]  /*5270*/  HMMA.16816.F32.BF16 R72, R52.reuse, R58, R72 ;  /* 0x0000003a3448723c */ /* 0x040fe20000041848 */
[----:B------:R-:W4:Y:S05]  /*5280*/  LDSM.16.M88.4 R56, [R220+0x1000] ;  /* 0x00100000dc38783b */ /* 0x000f2a0000000200 */
[----:B------:R-:W-:Y:S06]  /*5290*/  HMMA.16816.F32.BF16 R44, R52, R48, R44 ;  /* 0x00000030342c723c */ /* 0x000fec000004182c */
[----:B-1----:R-:W-:Y:S06]  /*52a0*/  HMMA.16816.F32.BF16 R12, R36, R28, R12 ;  /* 0x0000001c240c723c */ /* 0x002fec000004180c */
[----:B------:R-:W-:Y:S01]  /*52b0*/  HMMA.16816.F32.BF16 R40, R52, R50, R40 ;  /* 0x000000323428723c */ /* 0x000fe20000041828 */
[----:B------:R-:W-:Y:S04]  /*52c0*/  LDSM.16.M88.4 R52, [R234+0x2000] ;  /* 0x00200000ea34783b */ /* 0x000fe80000000200 */
[----:B------:R-:W-:Y:S01]  /*52d0*/  LDSM.16.M88.4 R48, [R233+0xa000] ;  /* 0x00a00000e930783b */ /* 0x000fe20000000200 */
[C---:B------:R-:W-:Y:S03]  /*52e0*/  HMMA.16816.F32.BF16 R8, R36.reuse, R30, R8 ;  /* 0x0000001e2408723c */ /* 0x040fe60000041808 */
[----:B------:R-:W1:Y:S03]  /*52f0*/  LDSM.16.M88.4 R28, [R220+0x1800] ;  /* 0x00180000dc1c783b */ /* 0x000e660000000200 */
[C---:B------:R-:W-:Y:S06]  /*5300*/  HMMA.16816.F32.BF16 R20, R36.reuse, R32, R20 ;  /* 0x000000202414723c */ /* 0x040fec0000041814 */
[C---:B------:R-:W-:Y:S01]  /*5310*/  HMMA.16816.F32.BF16 R16, R36.reuse, R34, R16 ;  /* 0x000000222410723c */ /* 0x040fe20000041810 */
[----:B------:R-:W1:Y:S05]  /*5320*/  LDSM.16.M88.4 R32, [R233+0xa800] ;  /* 0x00a80000e920783b */ /* 0x000e6a0000000200 */
[C---:B------:R-:W-:Y:S06]  /*5330*/  HMMA.16816.F32.BF16 R76, R36.reuse, R24, R76 ;  /* 0x00000018244c723c */ /* 0x040fec000004184c */
[----:B--2---:R-:W-:Y:S06]  /*5340*/  HMMA.16816.F32.BF16 R44, R36, R80, R44 ;  /* 0x00000050242c723c */ /* 0x004fec000004182c */
[----:B---3--:R-:W-:Y:S06]  /*5350*/  HMMA.16816.F32.BF16 R12, R68, R60, R12 ;  /* 0x0000003c440c723c */ /* 0x008fec000004180c */
[C---:B------:R-:W-:Y:S01]  /*5360*/  HMMA.16816.F32.BF16 R72, R36.reuse, R26, R72 ;  /* 0x0000001a2448723c */ /* 0x040fe20000041848 */
[----:B------:R-:W-:Y:S05]  /*5370*/  LDSM.16.M88.4 R24, [R233+0xb000] ;  /* 0x00b00000e918783b */ /* 0x000fea0000000200 */
[----:B------:R-:W-:Y:S01]  /*5380*/  HMMA.16816.F32.BF16 R40, R36, R82, R40 ;  /* 0x000000522428723c */ /* 0x000fe20000041828 */
[----:B------:R-:W2:Y:S05]  /*5390*/  LDSM.16.M88.4 R36, [R233+0xb800] ;  /* 0x00b80000e924783b */ /* 0x000eaa0000000200 */
[C---:B------:R-:W-:Y:S01]  /*53a0*/  HMMA.16816.F32.BF16 R8, R68.reuse, R62, R8 ;  /* 0x0000003e4408723c */ /* 0x040fe20000041808 */
[----:B------:R-:W-:Y:S05]  /*53b0*/  LDSM.16.M88.4 R60, [R231+0x2800] ;  /* 0x00280000e73c783b */ /* 0x000fea0000000200 */
[C---:B----4-:R-:W-:Y:S06]  /*53c0*/  HMMA.16816.F32.BF16 R20, R68.reuse, R64, R20 ;  /* 0x000000404414723c */ /* 0x050fec0000041814 */
[C---:B------:R-:W-:Y:S01]  /*53d0*/  HMMA.16816.F32.BF16 R16, R68.reuse, R66, R16 ;  /* 0x000000424410723c */ /* 0x040fe20000041810 */
[----:B------:R-:W-:Y:S05]  /*53e0*/  LDSM.16.M88.4 R64, [R231+0x2000] ;  /* 0x00200000e740783b */ /* 0x000fea0000000200 */
[C---:B------:R-:W-:Y:S01]  /*53f0*/  HMMA.16816.F32.BF16 R80, R68.reuse, R56, R76 ;  /* 0x000000384450723c */ /* 0x040fe2000004184c */
[----:B------:R-:W3:Y:S05]  /*5400*/  LDSM.16.M88.4 R76, [R232+0x2000] ;  /* 0x00200000e84c783b */ /* 0x000eea0000000200 */
[----:B-1----:R-:W-:Y:S06]  /*5410*/  HMMA.16816.F32.BF16 R44, R68, R28, R44 ;  /* 0x0000001c442c723c */ /* 0x002fec000004182c */
[----:B------:R-:W-:Y:S06]  /*5420*/  HMMA.16816.F32.BF16 R12, R52, R32, R12 ;  /* 0x00000020340c723c */ /* 0x000fec000004180c */
[----:B------:R-:W-:Y:S01]  /*5430*/  HMMA.16816.F32.BF16 R40, R68, R30, R40 ;  /* 0x0000001e4428723c */ /* 0x000fe20000041828 */
[----:B------:R-:W1:Y:S05]  /*5440*/  LDSM.16.M88.4 R28, [R231+0x3800] ;  /* 0x00380000e71c783b */ /* 0x000e6a0000000200 */
[C---:B------:R-:W-:Y:S01]  /*5450*/  HMMA.16816.F32.BF16 R8, R52.reuse, R34, R8 ;  /* 0x000000223408723c */ /* 0x040fe20000041808 */
[----:B------:R-:W-:Y:S05]  /*5460*/  LDSM.16.M88.4 R32, [R227+0xa800] ;  /* 0x00a80000e320783b */ /* 0x000fea0000000200 */
[----:B------:R-:W-:Y:S06]  /*5470*/  HMMA.16816.F32.BF16 R20, R52, R48, R20 ;  /* 0x000000303414723c */ /* 0x000fec0000041814 */
[----:B------:R-:W-:Y:S01]  /*5480*/  HMMA.16816.F32.BF16 R72, R68, R58, R72 ;  /* 0x0000003a4448723c */ /* 0x000fe20000041848 */
[----:B------:R-:W4:Y:S04]  /*5490*/  LDSM.16.M88.4 R68, [R230+0x2000] ;  /* 0x00200000e644783b */ /* 0x000f280000000200 */
[----:B------:R-:W-:Y:S01]  /*54a0*/  LDSM.16.M88.4 R56, [R231+0x3000] ;  /* 0x00300000e738783b */ /* 0x000fe20000000200 */
[C---:B------:R-:W-:Y:S03]  /*54b0*/  HMMA.16816.F32.BF16 R16, R52.reuse, R50, R16 ;  /* 0x000000323410723c */ /* 0x040fe60000041810 */
[----:B------:R-:W4:Y:S03]  /*54c0*/  LDSM.16.M88.4 R48, [R227+0xa000] ;  /* 0x00a00000e330783b */ /* 0x000f260000000200 */
[----:B--2---:R-:W-:Y:S06]  /*54d0*/  HMMA.16816.F32.BF16 R44, R52, R36, R44 ;  /* 0x00000024342c723c */ /* 0x004fec000004182c */
[----:B---3--:R-:W-:Y:S06]  /*54e0*/  HMMA.16816.F32.BF16 R12, R76, R60, R12 ;  /* 0x0000003c4c0c723c */ /* 0x008fec000004180c */
[----:B------:R-:W-:Y:S01]  /*54f0*/  HMMA.16816.F32.BF16 R40, R52, R38, R40 ;  /* 0x000000263428723c */ /* 0x000fe20000041828 */
[----:B------:R-:W2:Y:S05]  /*5500*/  LDSM.16.M88.4 R36, [R227+0xb800] ;  /* 0x00b80000e324783b */ /* 0x000eaa0000000200 */
[C---:B------:R-:W-:Y:S01]  /*5510*/  HMMA.16816.F32.BF16 R8, R76.reuse, R62, R8 ;  /* 0x0000003e4c08723c */ /* 0x040fe20000041808 */
[----:B------:R-:W-:Y:S05]  /*5520*/  LDSM.16.M88.4 R60, [R220+0x2000] ;  /* 0x00200000dc3c783b */ /* 0x000fea0000000200 */
[----:B------:R-:W-:Y:S06]  /*5530*/  HMMA.16816.F32.BF16 R20, R76, R64, R20 ;  /* 0x000000404c14723c */ /* 0x000fec0000041814 */
[C---:B------:R-:W-:Y:S06]  /*5540*/  HMMA.16816.F32.BF16 R80, R52.reuse, R24, R80 ;  /* 0x000000183450723c */ /* 0x040fec0000041850 */
[----:B------:R-:W-:Y:S01]  /*5550*/  HMMA.16816.F32.BF16 R72, R52, R26, R72 ;  /* 0x0000001a3448723c */ /* 0x000fe20000041848 */
[----:B------:R-:W-:Y:S04]  /*5560*/  LDSM.16.M88.4 R52, [R220+0x2800] ;  /* 0x00280000dc34783b */ /* 0x000fe80000000200 */
[----:B------:R-:W-:Y:S01]  /*5570*/  LDSM.16.M88.4 R24, [R227+0xb000] ;  /* 0x00b00000e318783b */ /* 0x000fe20000000200 */
[C---:B------:R-:W-:Y:S03]  /*5580*/  HMMA.16816.F32.BF16 R16, R76.reuse, R66, R16 ;  /* 0x000000424c10723c */ /* 0x040fe60000041810 */
[----:B------:R-:W3:Y:S03]  /*5590*/  LDSM.16.M88.4 R64, [R229+0x2000] ;  /* 0x00200000e540783b */ /* 0x000ee60000000200 */
[----:B-1----:R-:W-:Y:S06]  /*55a0*/  HMMA.16816.F32.BF16 R44, R76, R28, R44 ;  /* 0x0000001c4c2c723c */ /* 0x002fec000004182c */
[----:B----4-:R-:W-:Y:S06]  /*55b0*/  HMMA.16816.F32.BF16 R12, R68, R32, R12 ;  /* 0x00000020440c723c */ /* 0x010fec000004180c */
[----:B------:R-:W-:Y:S01]  /*55c0*/  HMMA.16816.F32.BF16 R40, R76, R30, R40 ;  /* 0x0000001e4c28723c */ /* 0x000fe20000041828 */
[----:B------:R-:W1:Y:S05]  /*55d0*/  LDSM.16.M88.4 R28, [R220+0x3800] ;  /* 0x00380000dc1c783b */ /* 0x000e6a0000000200 */
[C---:B------:R-:W-:Y:S01]  /*55e0*/  HMMA.16816.F32.BF16 R8, R68.reuse, R34, R8 ;  /* 0x000000224408723c */ /* 0x040fe20000041808 */
[----:B------:R-:W-:Y:S05]  /*55f0*/  LDSM.16.M88.4 R32, [R233+0xc800] ;  /* 0x00c80000e920783b */ /* 0x000fea0000000200 */
[----:B------:R-:W-:Y:S06]  /*5600*/  HMMA.16816.F32.BF16 R20, R68, R48, R20 ;  /* 0x000000304414723c */ /* 0x000fec0000041814 */
[C---:B------:R-:W-:Y:S06]  /*5610*/  HMMA.16816.F32.BF16 R80, R76.reuse, R56, R80 ;  /* 0x000000384c50723c */ /* 0x040fec0000041850 */
        /* <DEDUP_REMOVED lines=14> */
[----:B------:R-:W3:Y:S04]  /*5700*/  LDSM.16.M88.4 R68, [R232+0x4000] ;  /* 0x00400000e844783b */ /* 0x000ee80000000200 */
        /* <DEDUP_REMOVED lines=74> */
[C---:B------:R-:W-:Y:S06]  /*5bb0*/  HMMA.16816.F32.BF16 R20, R64.reuse, R60, R20 ;  /* 0x0000003c4014723c */ /* 0x040fec0000041814 */
[----:B------:R-:W-:Y:S01]  /*5bc0*/  HMMA.16816.F32.BF16 R16, R64, R62, R16 ;  /* 0x0000003e4010723c */ /* 0x000fe20000041810 */
[----:B------:R-:W3:Y:S05]  /*5bd0*/  LDSM.16.M88.4 R60, [R220+0x6000] ;  /* 0x00600000dc3c783b */ /* 0x000eea0000000200 */
[----:B------:R-:W-:Y:S06]  /*5be0*/  HMMA.16816.F32.BF16 R80, R68, R24, R80 ;  /* 0x000000184450723c */ /* 0x000fec0000041850 */
[----:B-1----:R-:W-:Y:S06]  /*5bf0*/  HMMA.16816.F32.BF16 R44, R64, R28, R44 ;  /* 0x0000001c402c723c */ /* 0x002fec000004182c */
[----:B------:R-:W-:Y:S01]  /*5c00*/  HMMA.16816.F32.BF16 R72, R68, R26, R72 ;  /* 0x0000001a4448723c */ /* 0x000fe20000041848 */
[----:B------:R-:W1:Y:S04]  /*5c10*/  LDSM.16.M88.4 R24, [R227+0xf000] ;  /* 0x00f00000e318783b */ /* 0x000e680000000200 */
[----:B------:R-:W1:Y:S01]  /*5c20*/  LDSM.16.M88.4 R68, [R220+0x6800] ;  /* 0x00680000dc44783b */ /* 0x000e620000000200 */
[C---:B----4-:R-:W-:Y:S06]  /*5c30*/  HMMA.16816.F32.BF16 R12, R76.reuse, R32, R12 ;  /* 0x000000204c0c723c */ /* 0x050fec000004180c */
[C---:B------:R-:W-:Y:S01]  /*5c40*/  HMMA.16816.F32.BF16 R32, R76.reuse, R34, R8 ;  /* 0x000000224c20723c */ /* 0x040fe20000041808 */
[----:B------:R-:W4:Y:S05]  /*5c50*/  LDSM.16.M88.4 R8, [R220+0x7800] ;  /* 0x00780000dc08783b */ /* 0x000f2a0000000200 */
[----:B------:R-:W-:Y:S06]  /*5c60*/  HMMA.16816.F32.BF16 R20, R76, R48, R20 ;  /* 0x000000304c14723c */ /* 0x000fec0000041814 */
[C---:B------:R-:W-:Y:S06]  /*5c70*/  HMMA.16816.F32.BF16 R40, R64.reuse, R30, R40 ;  /* 0x0000001e4028723c */ /* 0x040fec0000041828 */
[----:B------:R-:W-:Y:S06]  /*5c80*/  HMMA.16816.F32.BF16 R80, R64, R56, R80 ;  /* 0x000000384050723c */ /* 0x000fec0000041850 */
[C---:B------:R-:W-:Y:S06]  /*5c90*/  HMMA.16816.F32.BF16 R16, R76.reuse, R50, R16 ;  /* 0x000000324c10723c */ /* 0x040fec0000041810 */
[----:B--2---:R-:W-:Y:S06]  /*5ca0*/  HMMA.16816.F32.BF16 R44, R76, R36, R44 ;  /* 0x000000244c2c723c */ /* 0x004fec000004182c */
[----:B------:R-:W-:Y:S01]  /*5cb0*/  HMMA.16816.F32.BF16 R72, R64, R58, R72 ;  /* 0x0000003a4048723c */ /* 0x000fe20000041848 */
[----:B------:R-:W2:Y:S01]  /*5cc0*/  LDSM.16.M88.4 R56, [R220+0x7000] ;  /* 0x00700000dc38783b */ /* 0x000ea20000000200 */
[----:B------:R-:W-:-:S04]  /*5cd0*/  DEPBAR.LE SB0, 0x0 ;  /* 0x000080000000791a */ /* 0x000fc80000000000 */
[----:B---3--:R-:W-:Y:S06]  /*5ce0*/  HMMA.16816.F32.BF16 R20, R52, R60, R20 ;  /* 0x0000003c3414723c */ /* 0x008fec0000041814 */
[C---:B------:R-:W-:Y:S06]  /*5cf0*/  HMMA.16816.F32.BF16 R40, R76.reuse, R38, R40 ;  /* 0x000000264c28723c */ /* 0x040fec0000041828 */
[----:B-1----:R-:W-:Y:S06]  /*5d00*/  HMMA.16816.F32.BF16 R80, R76, R24, R80 ;  /* 0x000000184c50723c */ /* 0x002fec0000041850 */
[----:B------:R-:W-:Y:S01]  /*5d10*/  HMMA.16816.F32.BF16 R16, R52, R62, R16 ;  /* 0x0000003e3410723c */ /* 0x000fe20000041810 */
[----:B------:R-:W-:-:S02]  /*5d20*/  VIADD R24, R237, UR14 ;  /* 0x0000000eed187c36 */ /* 0x000fc40008000000 */
[----:B------:R-:W-:Y:S02]  /*5d30*/  IMAD.U32 R25, RZ, RZ, UR18 ;  /* 0x00000012ff197e24 */ /* 0x000fe4000f8e00ff */
[----:B------:R-:W-:Y:S01]  /*5d40*/  VIADD R30, R24, 0x29 ;  /* 0x00000029181e7836 */ /* 0x000fe20000000000 */
[----:B------:R-:W-:Y:S02]  /*5d50*/  HMMA.16816.F32.BF16 R12, R52, R68, R12 ;  /* 0x00000044340c723c */ /* 0x000fe4000004180c */
[----:B------:R-:W-:-:S04]  /*5d60*/  VIADDMNMX R2, R84, 0x8, R25, PT ;  /* 0x0000000854027846 */ /* 0x000fc80003800119 */
[----:B----4-:R-:W-:Y:S06]  /*5d70*/  HMMA.16816.F32.BF16 R44, R52, R8, R44 ;  /* 0x00000008342c723c */ /* 0x010fec000004182c */
[----:B------:R-:W-:Y:S01]  /*5d80*/  HMMA.16816.F32.BF16 R72, R76, R26, R72 ;  /* 0x0000001a4c48723c */ /* 0x000fe20000041848 */
[----:B------:R-:W-:-:S05]  /*5d90*/  VIADD R9, R24, 0x1 ;  /* 0x0000000118097836 */ /* 0x000fca0000000000 */
[----:B------:R-:W-:Y:S01]  /*5da0*/  I2FP.F32.S32 R8, R9 ;  /* 0x0000000900087245 */ /* 0x000fe20000201400 */
[C---:B------:R-:W-:Y:S01]  /*5db0*/  HMMA.16816.F32.BF16 R32, R52.reuse, R70, R32 ;  /* 0x000000463420723c */ /* 0x040fe20000041820 */
[----:B------:R-:W-:Y:S01]  /*5dc0*/  BAR.SYNC.DEFER_BLOCKING 0x0 ;  /* 0x0000000000007b1d */ /* 0x000fe20000010000 */
[CC--:B------:R-:W-:Y:S02]  /*5dd0*/  ISETP.GE.AND P4, PT, R9.reuse, R167.reuse, PT ;  /* 0x000000a70900720c */ /* 0x0c0fe40003f86270 */
[----:B------:R-:W-:Y:S01]  /*5de0*/  ISETP.GE.AND P1, PT, R9, R2, PT ;  /* 0x000000020900720c */ /* 0x000fe20003f26270 */
[----:B------:R-:W-:Y:S02]  /*5df0*/  VIADD R9, R24, 0x8 ;  /* 0x0000000818097836 */ /* 0x000fe40000000000 */
[C---:B------:R-:W-:Y:S01]  /*5e00*/  FFMA.FTZ R21, R8.reuse, UR5, R21 ;  /* 0x0000000508157c23 */ /* 0x040fe20008010015 */
[----:B------:R-:W-:Y:S01]  /*5e10*/  FFMA.FTZ R23, R8, UR5, R23 ;  /* 0x0000000508177c23 */ /* 0x000fe20008010017 */
[----:B------:R-:W-:Y:S01]  /*5e20*/  VIADD R8, R24, 0x9 ;  /* 0x0000000918087836 */ /* 0x000fe20000000000 */
[----:B------:R-:W-:Y:S01]  /*5e30*/  HMMA.16816.F32.BF16 R40, R52, R10, R40 ;  /* 0x0000000a3428723c */ /* 0x000fe20000041828 */
[----:B------:R-:W-:-:S02]  /*5e40*/  ISETP.GE.AND P3, PT, R9, R167, PT ;  /* 0x000000a70900720c */ /* 0x000fc40003f66270 */
[-C--:B------:R-:W-:Y:S02]  /*5e50*/  ISETP.GE.AND P0, PT, R9, R2.reuse, PT ;  /* 0x000000020900720c */ /* 0x080fe40003f06270 */
[----:B------:R-:W-:Y:S01]  /*5e60*/  I2FP.F32.S32 R9, R9 ;  /* 0x0000000900097245 */ /* 0x000fe20000201400 */
[C---:B--2---:R-:W-:Y:S01]  /*5e70*/  HMMA.16816.F32.BF16 R80, R52.reuse, R56, R80 ;  /* 0x000000383450723c */ /* 0x044fe20000041850 */
[----:B------:R-:W-:Y:S01]  /*5e80*/  VIADD R10, R24, 0x10 ;  /* 0x00000010180a7836 */ /* 0x000fe20000000000 */
[CC--:B------:R-:W-:Y:S02]  /*5e90*/  ISETP.GE.AND P6, PT, R8.reuse, R167.reuse, PT ;  /* 0x000000a70800720c */ /* 0x0c0fe40003fc6270 */
[----:B------:R-:W-:Y:S01]  /*5ea0*/  ISETP.GE.AND P5, PT, R8, R2, PT ;  /* 0x000000020800720c */ /* 0x000fe20003fa6270 */
[C---:B------:R-:W-:Y:S01]  /*5eb0*/  FFMA.FTZ R16, R9.reuse, UR5, R16 ;  /* 0x0000000509107c23 */ /* 0x040fe20008010010 */
[----:B------:R-:W-:Y:S01]  /*5ec0*/  I2FP.F32.S32 R8, R8 ;  /* 0x0000000800087245 */ /* 0x000fe20000201400 */
[----:B------:R-:W-:Y:S01]  /*5ed0*/  FFMA.FTZ R26, R9, UR5, R18 ;  /* 0x00000005091a7c23 */ /* 0x000fe20008010012 */
[----:B------:R-:W-:Y:S01]  /*5ee0*/  FSEL R27, R21, -INF , !P4 ;  /* 0xff800000151b7808 */ /* 0x000fe20006000000 */
[----:B------:R-:W-:Y:S01]  /*5ef0*/  HMMA.16816.F32.BF16 R72, R52, R58, R72 ;  /* 0x0000003a3448723c */ /* 0x000fe20000041848 */
[----:B------:R-:W-:Y:S01]  /*5f00*/  I2FP.F32.S32 R21, R10 ;  /* 0x0000000a00157245 */ /* 0x000fe20000201400 */
[C---:B------:R-:W-:Y:S01]  /*5f10*/  FFMA.FTZ R9, R8.reuse, UR5, R17 ;  /* 0x0000000508097c23 */ /* 0x040fe20008010011 */
[----:B------:R-:W-:Y:S01]  /*5f20*/  FFMA.FTZ R11, R8, UR5, R19 ;  /* 0x00000005080b7c23 */ /* 0x000fe20008010013 */
[----:B------:R-:W-:Y:S01]  /*5f30*/  VIADD R8, R24, 0x11 ;  /* 0x0000001118087836 */ /* 0x000fe20000000000 */
[----:B------:R-:W-:Y:S01]  /*5f40*/  ISETP.GE.AND P2, PT, R10, R167, PT ;  /* 0x000000a70a00720c */ /* 0x000fe20003f46270 */
[----:B------:R-:W-:Y:S01]  /*5f50*/  FFMA.FTZ R17, R21, UR5, R12 ;  /* 0x0000000515117c23 */ /* 0x000fe2000801000c */
[----:B------:R-:W-:Y:S01]  /*5f60*/  VIADD R12, R24, 0x18 ;  /* 0x00000018180c7836 */ /* 0x000fe20000000000 */
[----:B------:R-:W-:Y:S01]  /*5f70*/  FSEL R26, R26, -INF , !P0 ;  /* 0xff8000001a1a7808 */ /* 0x000fe20004000000 */
[----:B------:R-:W-:Y:S01]  /*5f80*/  VIADD R18, R24, 0x19 ;  /* 0x0000001918127836 */ /* 0x000fe20000000000 */
[----:B------:R-:W-:-:S02]  /*5f90*/  FSEL R19, R9, -INF , !P6 ;  /* 0xff80000009137808 */ /* 0x000fc40007000000 */
[----:B------:R-:W-:Y:S02]  /*5fa0*/  FSEL R28, R23, -INF , !P1 ;  /* 0xff800000171c7808 */ /* 0x000fe40004800000 */
[----:B------:R-:W-:Y:S02]  /*5fb0*/  FSEL R29, R16, -INF , !P3 ;  /* 0xff800000101d7808 */ /* 0x000fe40005800000 */
[CC--:B------:R-:W-:Y:S02]  /*5fc0*/  ISETP.GE.AND P0, PT, R12.reuse, R167.reuse, PT ;  /* 0x000000a70c00720c */ /* 0x0c0fe40003f06270 */
[----:B------:R-:W-:Y:S02]  /*5fd0*/  ISETP.GE.AND P6, PT, R12, R2, PT ;  /* 0x000000020c00720c */ /* 0x000fe40003fc6270 */
[----:B------:R-:W-:Y:S02]  /*5fe0*/  I2FP.F32.S32 R9, R12 ;  /* 0x0000000c00097245 */ /* 0x000fe40000201400 */
[----:B------:R-:W-:-:S02]  /*5ff0*/  ISETP.GE.AND P1, PT, R8, R167, PT ;  /* 0x000000a70800720c */ /* 0x000fc40003f26270 */
[----:B------:R-:W-:Y:S01]  /*6000*/  ISETP.GE.AND P3, PT, R8, R2, PT ;  /* 0x000000020800720c */ /* 0x000fe20003f66270 */
[----:B------:R-:W-:Y:S01]  /*6010*/  FFMA.FTZ R16, R9, UR5, R34 ;  /* 0x0000000509107c23 */ /* 0x000fe20008010022 */
[----:B------:R-:W-:Y:S01]  /*6020*/  FSEL R12, R11, -INF , !P5 ;  /* 0xff8000000b0c7808 */ /* 0x000fe20006800000 */
[----:B------:R-:W-:Y:S01]  /*6030*/  FFMA.FTZ R11, R9, UR5, R32 ;  /* 0x00000005090b7c23 */ /* 0x000fe20008010020 */
[----:B------:R-:W-:Y:S02]  /*6040*/  FSEL R17, R17, -INF , !P2 ;  /* 0xff80000011117808 */ /* 0x000fe40005000000 */
[----:B------:R-:W-:Y:S02]  /*6050*/  I2FP.F32.S32 R8, R8 ;  /* 0x0000000800087245 */ /* 0x000fe40000201400 */
[C---:B------:R-:W-:Y:S02]  /*6060*/  ISETP.GE.AND P5, PT, R18.reuse, R167, PT ;  /* 0x000000a71200720c */ /* 0x040fe40003fa6270 */
[----:B------:R-:W-:Y:S01]  /*6070*/  ISETP.GE.AND P2, PT, R18, R2, PT ;  /* 0x000000021200720c */ /* 0x000fe20003f46270 */
[C---:B------:R-:W-:Y:S01]  /*6080*/  FFMA.FTZ R13, R8.reuse, UR5, R13 ;  /* 0x00000005080d7c23 */ /* 0x040fe2000801000d */
[----:B------:R-:W-:Y:S01]  /*6090*/  I2FP.F32.S32 R18, R18 ;  /* 0x0000001200127245 */ /* 0x000fe20000201400 */
[----:B------:R-:W-:Y:S01]  /*60a0*/  FFMA.FTZ R8, R8, UR5, R15 ;  /* 0x0000000508087c23 */ /* 0x000fe2000801000f */
[----:B------:R-:W-:Y:S01]  /*60b0*/  ISETP.GE.AND P4, PT, R10, R2, PT ;  /* 0x000000020a00720c */ /* 0x000fe20003f86270 */
[----:B------:R-:W-:Y:S01]  /*60c0*/  FFMA.FTZ R10, R21, UR5, R14 ;  /* 0x00000005150a7c23 */ /* 0x000fe2000801000e */
[----:B------:R-:W-:-:S02]  /*60d0*/  VIADD R21, R24, 0x20 ;  /* 0x0000002018157836 */ /* 0x000fc40000000000 */
[----:B------:R-:W-:Y:S01]  /*60e0*/  FFMA.FTZ R9, R18, UR5, R33 ;  /* 0x0000000512097c23 */ /* 0x000fe20008010021 */
[C---:B------:R-:W-:Y:S01]  /*60f0*/  VIADD R14, R24.reuse, 0x21 ;  /* 0x00000021180e7836 */ /* 0x040fe20000000000 */
[----:B------:R-:W-:Y:S01]  /*6100*/  FSEL R13, R13, -INF , !P1 ;  /* 0xff8000000d0d7808 */ /* 0x000fe20004800000 */
[----:B------:R-:W-:Y:S01]  /*6110*/  VIADD R15, R24, 0x28 ;  /* 0x00000028180f7836 */ /* 0x000fe20000000000 */
[----:B------:R-:W-:Y:S01]  /*6120*/  FSEL R10, R10, -INF , !P4 ;  /* 0xff8000000a0a7808 */ /* 0x000fe20006000000 */
[----:B------:R-:W-:Y:S01]  /*6130*/  FFMA.FTZ R18, R18, UR5, R35 ;  /* 0x0000000512127c23 */ /* 0x000fe20008010023 */
[C---:B------:R-:W-:Y:S02]  /*6140*/  ISETP.GE.AND P4, PT, R21.reuse, R167, PT ;  /* 0x000000a71500720c */ /* 0x040fe40003f86270 */
[----:B------:R-:W-:Y:S02]  /*6150*/  ISETP.GE.AND P1, PT, R21, R2, PT ;  /* 0x000000021500720c */ /* 0x000fe40003f26270 */
[----:B------:R-:W-:-:S02]  /*6160*/  FSEL R8, R8, -INF , !P3 ;  /* 0xff80000008087808 */ /* 0x000fc40005800000 */
[----:B------:R-:W-:Y:S02]  /*6170*/  FSEL R11, R11, -INF , !P0 ;  /* 0xff8000000b0b7808 */ /* 0x000fe40004000000 */
[----:B------:R-:W-:Y:S02]  /*6180*/  FSEL R16, R16, -INF , !P6 ;  /* 0xff80000010107808 */ /* 0x000fe40007000000 */
[----:B------:R-:W-:Y:S02]  /*6190*/  FSEL R9, R9, -INF , !P5 ;  /* 0xff80000009097808 */ /* 0x000fe40006800000 */
[----:B------:R-:W-:Y:S02]  /*61a0*/  I2FP.F32.S32 R21, R21 ;  /* 0x0000001500157245 */ /* 0x000fe40000201400 */
[CC--:B------:R-:W-:Y:S02]  /*61b0*/  ISETP.GE.AND P3, PT, R14.reuse, R167.reuse, PT ;  /* 0x000000a70e00720c */ /* 0x0c0fe40003f66270 */
[-C--:B------:R-:W-:Y:S01]  /*61c0*/  ISETP.GE.AND P0, PT, R14, R2.reuse, PT ;  /* 0x000000020e00720c */ /* 0x080fe20003f06270 */
[----:B------:R-:W-:Y:S01]  /*61d0*/  FFMA.FTZ R80, R21, UR5, R80 ;  /* 0x0000000515507c23 */ /* 0x000fe20008010050 */
[----:B------:R-:W-:Y:S01]  /*61e0*/  ISETP.GE.AND P6, PT, R15, R167, PT ;  /* 0x000000a70f00720c */ /* 0x000fe20003fc6270 */
[----:B------:R-:W-:Y:S01]  /*61f0*/  FFMA.FTZ R82, R21, UR5, R82 ;  /* 0x0000000515527c23 */ /* 0x000fe20008010052 */
[----:B------:R-:W-:-:S02]  /*6200*/  ISETP.GE.AND P5, PT, R15, R2, PT ;  /* 0x000000020f00720c */ /* 0x000fc40003fa6270 */
[----:B------:R-:W-:Y:S02]  /*6210*/  I2FP.F32.S32 R14, R14 ;  /* 0x0000000e000e7245 */ /* 0x000fe40000201400 */
[----:B------:R-:W-:Y:S02]  /*6220*/  I2FP.F32.S32 R15, R15 ;  /* 0x0000000f000f7245 */ /* 0x000fe40000201400 */
[----:B------:R-:W-:Y:S01]  /*6230*/  FSEL R18, R18, -INF , !P2 ;  /* 0xff80000012127808 */ /* 0x000fe20005000000 */
[C---:B------:R-:W-:Y:S01]  /*6240*/  FFMA.FTZ R81, R14.reuse, UR5, R81 ;  /* 0x000000050e517c23 */ /* 0x040fe20008010051 */
[----:B------:R-:W-:Y:S01]  /*6250*/  FFMA.FTZ R83, R14, UR5, R83 ;  /* 0x000000050e537c23 */ /* 0x000fe20008010053 */
[C---:B------:R-:W-:Y:S01]  /*6260*/  FFMA.FTZ R72, R15.reuse, UR5, R72 ;  /* 0x000000050f487c23 */ /* 0x040fe20008010048 */
[----:B------:R-:W-:Y:S02]  /*6270*/  VIADD R14, R24, 0x31 ;  /* 0x00000031180e7836 */ /* 0x000fe40000000000 */
[----:B------:R-:W-:Y:S01]  /*6280*/  FFMA.FTZ R74, R15, UR5, R74 ;  /* 0x000000050f4a7c23 */ /* 0x000fe2000801004a */
[----:B------:R-:W-:Y:S01]  /*6290*/  FSEL R197, R80, -INF , !P4 ;  /* 0xff80000050c57808 */ /* 0x000fe20006000000 */
[----:B------:R-:W-:Y:S01]  /*62a0*/  VIADD R15, R24, 0x30 ;  /* 0x00000030180f7836 */ /* 0x000fe20000000000 */
[----:B------:R-:W-:-:S02]  /*62b0*/  ISETP.GE.AND P2, PT, R30, R167, PT ;  /* 0x000000a71e00720c */ /* 0x000fc40003f46270 */
[----:B------:R-:W-:Y:S02]  /*62c0*/  ISETP.GE.AND P4, PT, R30, R2, PT ;  /* 0x000000021e00720c */ /* 0x000fe40003f86270 */
[----:B------:R-:W-:Y:S02]  /*62d0*/  FSEL R206, R83, -INF , !P0 ;  /* 0xff80000053ce7808 */ /* 0x000fe40004000000 */
[----:B------:R-:W-:Y:S02]  /*62e0*/  FSEL R195, R72, -INF , !P6 ;  /* 0xff80000048c37808 */ /* 0x000fe40007000000 */
[----:B------:R-:W-:Y:S02]  /*62f0*/  I2FP.F32.S32 R30, R30 ;  /* 0x0000001e001e7245 */ /* 0x000fe40000201400 */
[C---:B------:R-:W-:Y:S02]  /*6300*/  ISETP.GE.AND P0, PT, R14.reuse, R167, PT ;  /* 0x000000a70e00720c */ /* 0x040fe40003f06270 */
[----:B------:R-:W-:Y:S01]  /*6310*/  ISETP.GE.AND P6, PT, R14, R2, PT ;  /* 0x000000020e00720c */ /* 0x000fe20003fc6270 */
[C---:B------:R-:W-:Y:S01]  /*6320*/  FFMA.FTZ R73, R30.reuse, UR5, R73 ;  /* 0x000000051e497c23 */ /* 0x040fe20008010049 */
[----:B------:R-:W-:Y:S01]  /*6330*/  I2FP.F32.S32 R14, R14 ;  /* 0x0000000e000e7245 */ /* 0x000fe20000201400 */
[----:B------:R-:W-:Y:S01]  /*6340*/  FFMA.FTZ R75, R30, UR5, R75 ;  /* 0x000000051e4b7c23 */ /* 0x000fe2000801004b */
[----:B------:R-:W-:-:S02]  /*6350*/  FSEL R194, R82, -INF , !P1 ;  /* 0xff80000052c27808 */ /* 0x000fc40004800000 */
[----:B------:R-:W-:Y:S01]  /*6360*/  FSEL R191, R81, -INF , !P3 ;  /* 0xff80000051bf7808 */ /* 0x000fe20005800000 */
[C---:B------:R-:W-:Y:S01]  /*6370*/  FFMA.FTZ R47, R14.reuse, UR5, R47 ;  /* 0x000000050e2f7c23 */ /* 0x040fe2000801002f */
[C---:B------:R-:W-:Y:S01]  /*6380*/  ISETP.GE.AND P1, PT, R15.reuse, R167, PT ;  /* 0x000000a70f00720c */ /* 0x040fe20003f26270 */
[----:B------:R-:W-:Y:S01]  /*6390*/  FFMA.FTZ R45, R14, UR5, R45 ;  /* 0x000000050e2d7c23 */ /* 0x000fe2000801002d */
[----:B------:R-:W-:Y:S01]  /*63a0*/  ISETP.GE.AND P3, PT, R15, R2, PT ;  /* 0x000000020f00720c */ /* 0x000fe20003f66270 */
[----:B------:R-:W-:Y:S01]  /*63b0*/  VIADD R14, R24, 0x38 ;  /* 0x00000038180e7836 */ /* 0x000fe20000000000 */
[----:B------:R-:W-:Y:S02]  /*63c0*/  I2FP.F32.S32 R15, R15 ;  /* 0x0000000f000f7245 */ /* 0x000fe40000201400 */
[----:B------:R-:W-:Y:S02]  /*63d0*/  FSEL R196, R74, -INF , !P5 ;  /* 0xff8000004ac47808 */ /* 0x000fe40006800000 */
[----:B------:R-:W-:Y:S01]  /*63e0*/  FSEL R193, R73, -INF , !P2 ;  /* 0xff80000049c17808 */ /* 0x000fe20005000000 */
[C---:B------:R-:W-:Y:S01]  /*63f0*/  FFMA.FTZ R44, R15.reuse, UR5, R44 ;  /* 0x000000050f2c7c23 */ /* 0x040fe2000801002c */
[----:B------:R-:W-:Y:S01]  /*6400*/  FFMA.FTZ R46, R15, UR5, R46 ;  /* 0x000000050f2e7c23 */ /* 0x000fe2000801002e */
[----:B------:R-:W-:-:S02]  /*6410*/  I2FP.F32.S32 R15, R24 ;  /* 0x00000018000f7245 */ /* 0x000fc40000201400 */
[C---:B------:R-:W-:Y:S02]  /*6420*/  ISETP.GE.AND P5, PT, R24.reuse, R167, PT ;  /* 0x000000a71800720c */ /* 0x040fe40003fa6270 */
[C---:B------:R-:W-:Y:S01]  /*6430*/  ISETP.GE.AND P2, PT, R24.reuse, R2, PT ;  /* 0x000000021800720c */ /* 0x040fe20003f46270 */
[----:B------:R-:W-:Y:S01]  /*6440*/  VIADD R24, R24, 0x39 ;  /* 0x0000003918187836 */ /* 0x000fe20000000000 */
[----:B------:R-:W-:Y:S01]  /*6450*/  FSEL R198, R47, -INF , !P6 ;  /* 0xff8000002fc67808 */ /* 0x000fe20007000000 */
[C---:B------:R-:W-:Y:S01]  /*6460*/  FFMA.FTZ R20, R15.reuse, UR5, R20 ;  /* 0x000000050f147c23 */ /* 0x040fe20008010014 */
[----:B------:R-:W-:Y:S01]  /*6470*/  PLOP3.LUT P6, PT, PT, PT, UP0, 0x80, 0x0 ;  /* 0x000000000000781c */ /* 0x000fe20003fcf008 */
[----:B------:R-:W-:Y:S01]  /*6480*/  FFMA.FTZ R22, R15, UR5, R22 ;  /* 0x000000050f167c23 */ /* 0x000fe20008010016 */
[----:B------:R-:W-:Y:S02]  /*6490*/  FSEL R204, R75, -INF , !P4 ;  /* 0xff8000004bcc7808 */ /* 0x000fe40006000000 */
[----:B------:R-:W-:-:S02]  /*64a0*/  FSEL R203, R44, -INF , !P1 ;  /* 0xff8000002ccb7808 */ /* 0x000fc40004800000 */
[CC--:B------:R-:W-:Y:S02]  /*64b0*/  ISETP.GE.AND P4, PT, R14.reuse, R167.reuse, PT ;  /* 0x000000a70e00720c */ /* 0x0c0fe40003f86270 */
[----:B------:R-:W-:Y:S02]  /*64c0*/  ISETP.GE.AND P1, PT, R14, R2, PT ;  /* 0x000000020e00720c */ /* 0x000fe40003f26270 */
[----:B------:R-:W-:Y:S02]  /*64d0*/  I2FP.F32.S32 R21, R14 ;  /* 0x0000000e00157245 */ /* 0x000fe40000201400 */
[----:B------:R-:W-:Y:S02]  /*64e0*/  I2FP.F32.S32 R14, R24 ;  /* 0x00000018000e7245 */ /* 0x000fe40000201400 */
[----:B------:R-:W-:Y:S01]  /*64f0*/  FSEL R200, R46, -INF , !P3 ;  /* 0xff8000002ec87808 */ /* 0x000fe20005800000 */
[----:B------:R-:W-:Y:S01]  /*6500*/  FFMA.FTZ R40, R21, UR5, R40 ;  /* 0x0000000515287c23 */ /* 0x000fe20008010028 */
[----:B------:R-:W-:Y:S01]  /*6510*/  FSEL R201, R45, -INF , !P0 ;  /* 0xff8000002dc97808 */ /* 0x000fe20004000000 */
[----:B------:R-:W-:Y:S01]  /*6520*/  FFMA.FTZ R42, R21, UR5, R42 ;  /* 0x00000005152a7c23 */ /* 0x000fe2000801002a */
[C---:B------:R-:W-:Y:S01]  /*6530*/  FFMA.FTZ R41, R14.reuse, UR5, R41 ;  /* 0x000000050e297c23 */ /* 0x040fe20008010029 */
[----:B------:R-:W-:Y:S01]  /*6540*/  FFMA.FTZ R43, R14, UR5, R43 ;  /* 0x000000050e2b7c23 */ /* 0x000fe2000801002b */
[----:B------:R-:W-:-:S02]  /*6550*/  ISETP.GE.AND P3, PT, R24, R167, PT ;  /* 0x000000a71800720c */ /* 0x000fc40003f66270 */
[----:B------:R-:W-:Y:S02]  /*6560*/  ISETP.GE.AND P0, PT, R24, R2, PT ;  /* 0x000000021800720c */ /* 0x000fe40003f06270 */
[----:B------:R-:W-:Y:S02]  /*6570*/  FSEL R199, R40, -INF , !P4 ;  /* 0xff80000028c77808 */ /* 0x000fe40006000000 */
[----:B------:R-:W-:Y:S02]  /*6580*/  FSEL R170, R42, -INF , !P1 ;  /* 0xff8000002aaa7808 */ /* 0x000fe40004800000 */
[----:B------:R-:W-:Y:S02]  /*6590*/  FSEL R31, R20, -INF , !P5 ;  /* 0xff800000141f7808 */ /* 0x000fe40006800000 */
[----:B------:R-:W-:Y:S02]  /*65a0*/  FSEL R30, R22, -INF , !P2 ;  /* 0xff800000161e7808 */ /* 0x000fe40005000000 */
[----:B------:R-:W-:-:S02]  /*65b0*/  FSEL R171, R41, -INF , !P3 ;  /* 0xff80000029ab7808 */ /* 0x000fc40005800000 */
[----:B------:R-:W-:Y:S01]  /*65c0*/  FSEL R168, R43, -INF , !P0 ;  /* 0xff8000002ba87808 */ /* 0x000fe20004000000 */
[----:B------:R-:W-:Y:S06]  /*65d0*/  @!P6 BRA `(.L_x_3759) ;  /* 0x000000100004e947 */ /* 0x000fec0003800000 */
[----:B------:R-:W-:-:S13]  /*65e0*/  PLOP3.LUT P0, PT, PT, PT, UP6, 0x40, 0x0 ;  /* 0x000000000000781c */ /* 0x000fda0003f0e868 */
[----:B------:R-:W-:Y:S05]  /*65f0*/  @P0 BRA `(.L_x_3760) ;  /* 0x0000000400280947 */ /* 0x000fea0003800000 */
        /* <DEDUP_REMOVED lines=52> */
[----:B------:R-:W-:Y:S01]  /*6940*/  MOV R21, UR31 ;  /* 0x0000001f00157c02 */ /* 0x000fe20008000f00 */
        /* <DEDUP_REMOVED lines=21> */
.L_x_3760:
[----:B------:R-:W-:-:S04]  /*6aa0*/  ULEA UR14, -UR6, URZ, 0x6 ;  /* 0x0000003f060e7291 */ /* 0x000fc8000f8e313f */
[----:B------:R-:W-:Y:S02]  /*6ab0*/  USHF.R.S32.HI UR18, URZ, 0x1f, UR14 ;  /* 0x0000001f3f127899 */ /* 0x000fe4000801140e */
[----:B------:R-:W-:-:S04]  /*6ac0*/  MOV R32, UR14 ;  /* 0x0000000e00207c02 */ /* 0x000fc80008000f00 */
[----:B------:R-:W-:-:S07]  /*6ad0*/  MOV R33, UR18 ;  /* 0x0000001200217c02 */ /* 0x000fce0008000f00 */
.L_x_3761:
        /* <DEDUP_REMOVED lines=69> */
[----:B------:R-:W4:Y:S01]  /*6f30*/  @!P4 LDC.64 R20, c[0x0][0x218] ;  /* 0x00008600ff14cb82 */ /* 0x000f220000000a00 */
[----:B------:R-:W-:Y:S01]  /*6f40*/  IADD3 R4, P1, R4, UR27, RZ ;  /* 0x0000001b04047c10 */ /* 0x000fe2000ff3e0ff */
[----:B------:R-:W-:Y:S01]  /*6f50*/  @!PT LDS RZ, [RZ] ;  /* 0x00000000fffff984 */ /* 0x000fe20000000800 */
[----:B------:R-:W-:Y:S01]  /*6f60*/  @!PT LDS RZ, [RZ] ;  /* 0x00000000fffff984 */ /* 0x000fe20000000800 */
[----:B------:R-:W-:Y:S01]  /*6f70*/  @!PT LDS RZ, [RZ] ;  /* 0x00000000fffff984 */ /* 0x000fe20000000800 */
[----:B------:R1:W-:Y:S01]  /*6f80*/  @!P5 LDGSTS.E.BYPASS.LTC128B.128 [R235+0x8800], desc[UR22][R44.64] ;  /* 0x088000002cebdfae */ /* 0x0003e2000b901d56 */
        /* <DEDUP_REMOVED lines=12> */
[----:B------:R-:W3:Y:S01]  /*7050*/  @!P2 LDC.64 R22, c[0x0][0x218] ;  /* 0x00008600ff16ab82 */ /* 0x000ee20000000a00 */
        /* <DEDUP_REMOVED lines=9> */
[----:B----4-:R-:W-:-:S03]  /*70f0*/  @!P4 LEA R52, P1, R48, R20, 0x1 ;  /* 0x000000143034c211 */ /* 0x010fc600078208ff */
[C---:B-----5:R-:W-:Y:S01]  /*7100*/  @!P3 IMAD.X R34, R3.reuse, 0x1, R166, P0 ;  /* 0x000000010322b824 */ /* 0x060fe200000e06a6 */
[----:B------:R-:W-:Y:S01]  /*7110*/  @!P4 LEA.HI.X R53, R48, R21, R14, 0x1, P1 ;  /* 0x000000153035c211 */ /* 0x000fe200008f0c0e */
[----:B------:R-:W-:Y:S01]  /*7120*/  @!PT LDS RZ, [RZ] ;  /* 0x00000000fffff984 */ /* 0x000fe20000000800 */
[----:B------:R-:W-:Y:S01]  /*7130*/  @!PT LDS RZ, [RZ] ;  /* 0x00000000fffff984 */ /* 0x000fe20000000800 */
[----:B------:R-:W-:Y:S01]  /*7140*/  @!PT LDS RZ, [RZ] ;  /* 0x00000000fffff984 */ /* 0x000fe20000000800 */
[----:B------:R2:W-:Y:S01]  /*7150*/  @!P2 LDGSTS.E.BYPASS.LTC128B.128 [R235+0xe800], desc[UR22][R46.64+0x180] ;  /* 0x0e8001802eebafae */ /* 0x0005e2000b901d56 */
[----:B------:R-:W4:Y:S01]  /*7160*/  @!P5 LDC.64 R14, c[0x0][0x218] ;  /* 0x00008600ff0edb82 */ /* 0x000f220000000a00 */
[----:B-1----:R-:W-:Y:S02]  /*7170*/  @!P3 LEA R40, P1, R6, R24, 0x1 ;  /* 0x000000180628b211 */ /* 0x002fe400078208ff */
[----:B------:R-:W-:Y:S01]  /*7180*/  @!P2 IADD3 R35, P0, R4, R165, RZ ;  /* 0x000000a50423a210 */ /* 0x000fe20007f1e0ff */
[----:B------:R2:W-:Y:S01]  /*7190*/  @P5 STS.128 [R235+0x9000], RZ ;  /* 0x009000ffeb005388 */ /* 0x0005e20000000c00 */
[----:B------:R-:W-:Y:S02]  /*71a0*/  @!P3 LEA.HI.X R41, R6, R25, R34, 0x1, P1 ;  /* 0x000000190629b211 */ /* 0x000fe400008f0c22 */
[----:B------:R-:W-:Y:S01]  /*71b0*/  IADD3 R6, P1, R4, UR27, RZ ;  /* 0x0000001b04067c10 */ /* 0x000fe2000ff3e0ff */
[----:B------:R-:W1:Y:S01]  /*71c0*/  @!P4 LDC.64 R20, c[0x0][0x218] ;  /* 0x00008600ff14cb82 */ /* 0x000e620000000a00 */
[----:B------:R-:W-:Y:S01]  /*71d0*/  @!P2 IMAD.X R4, R3, 0x1, R166, P0 ;  /* 0x000000010304a824 */ /* 0x000fe200000e06a6 */
[----:B---3--:R-:W-:Y:S01]  /*71e0*/  @!P2 LEA R22, P0, R35, R22, 0x1 ;  /* 0x000000162316a211 */ /* 0x008fe200078008ff */
[----:B------:R-:W-:Y:S01]  /*71f0*/  @!PT LDS RZ, [RZ] ;  /* 0x00000000fffff984 */ /* 0x000fe20000000800 */
[----:B------:R-:W-:Y:S01]  /*7200*/  @!PT LDS RZ, [RZ] ;  /* 0x00000000fffff984 */ /* 0x000fe20000000800 */
[----:B------:R-:W-:Y:S01]  /*7210*/  @!PT LDS RZ, [RZ] ;  /* 0x00000000fffff984 */ /* 0x000fe20000000800 */
[----:B------:R2:W-:Y:S01]  /*7220*/  @!P5 LDGSTS.E.BYPASS.LTC128B.128 [R235+0x9000], desc[UR22][R50.64] ;  /* 0x0900000032ebdfae */ /* 0x0005e2000b901d56 */
[----:B------:R-:W-:-:S02]  /*7230*/  IADD3.X R3, R3, UR25, RZ, P1, !PT ;  /* 0x0000001903037c10 */ /* 0x000fc40008ffe4ff */
[----:B------:R-:W-:Y:S01]  /*7240*/  @!P2 LEA.HI.X R23, R35, R23, R4, 0x1, P0 ;  /* 0x000000172317a211 */ /* 0x000fe200000f0c04 */
[----:B------:R2:W-:Y:S01]  /*7250*/  @P4 STS.128 [R235+0xb000], RZ ;  /* 0x00b000ffeb004388 */ /* 0x0005e20000000c00 */
[----:B------:R-:W3:Y:S01]  /*7260*/  @!P3 LDC.64 R24, c[0x0][0x218] ;  /* 0x00008600ff18bb82 */ /* 0x000ee20000000a00 */
[CC--:B------:R-:W-:Y:S02]  /*7270*/  @!P5 IADD3 R4, P0, R6.reuse, R165.reuse, RZ ;  /* 0x000000a50604d210 */ /* 0x0c0fe40007f1e0ff */
[----:B------:R-:W-:Y:S01]  /*7280*/  @!P4 IADD3 R34, P1, R6, R165, RZ ;  /* 0x000000a50622c210 */ /* 0x000fe20007f3e0ff */
[----:B------:R-:W-:Y:S01]  /*7290*/  @!PT LDS RZ, [RZ] ;  /* 0x00000000fffff984 */ /* 0x000fe20000000800 */
[----:B------:R-:W-:Y:S01]  /*72a0*/  @!PT LDS RZ, [RZ] ;  /* 0x00000000fffff984 */ /* 0x000fe20000000800 */
[----:B------:R-:W-:Y:S01]  /*72b0*/  @!PT LDS RZ, [RZ] ;  /* 0x00000000fffff984 */ /* 0x000fe20000000800 */
[----:B------:R2:W-:Y:S02]  /*72c0*/  @!P4 LDGSTS.E.BYPASS.LTC128B.128 [R235+0xb000], desc[UR22][R52.64+0x80] ;  /* 0x0b00008034ebcfae */ /* 0x0005e4000b901d56 */
[C-C-:B------:R-:W-:Y:S01]  /*72d0*/  @!P5 IMAD.X R35, R3.reuse, 0x1, R166.reuse, P0 ;  /* 0x000000010323d824 */ /* 0x140fe200000e06a6 */
[C---:B----4-:R-:W-:Y:S01]  /*72e0*/  @!P5 LEA R38, P0, R4.reuse, R14, 0x1 ;  /* 0x0000000e0426d211 */ /* 0x050fe200078008ff */
[----:B------:R-:W-:Y:S01]  /*72f0*/  @!P4 IMAD.X R14, R3, 0x1, R166, P1 ;  /* 0x00000001030ec824 */ /* 0x000fe200008e06a6 */
[----:B------:R2:W-:Y:S02]  /*7300*/  @P3 STS.128 [R235+0xd000], RZ ;  /* 0x00d000ffeb003388 */ /* 0x0005e40000000c00 */
[----:B------:R-:W-:-:S02]  /*7310*/  @!P5 LEA.HI.X R39, R4, R15, R35, 0x1, P0 ;  /* 0x0000000f0427d211 */ /* 0x000fc400000f0c23 */
[----:B------:R-:W-:Y:S01]  /*7320*/  @!P3 IADD3 R4, P0, R6, R165, RZ ;  /* 0x000000a50604b210 */ /* 0x000fe20007f1e0ff */
[----:B------:R-:W-:Y:S01]  /*7330*/  @!PT LDS RZ, [RZ] ;  /* 0x00000000fffff984 */ /* 0x000fe20000000800 */
[----:B------:R-:W-:Y:S01]  /*7340*/  @!PT LDS RZ, [RZ] ;  /* 0x00000000fffff984 */ /* 0x000fe20000000800 */
[----:B------:R-:W-:Y:S01]  /*7350*/  @!PT LDS RZ, [RZ] ;  /* 0x00000000fffff984 */ /* 0x000fe20000000800 */
[----:B------:R2:W-:Y:S01]  /*7360*/  @!P3 LDGSTS.E.BYPASS.LTC128B.128 [R235+0xd000], desc[UR22][R40.64+0x100] ;  /* 0x0d00010028ebbfae */ /* 0x0005e2000b901d56 */
[----:B-1----:R-:W-:-:S03]  /*7370*/  @!P4 LEA R20, P1, R34, R20, 0x1 ;  /* 0x000000142214c211 */ /* 0x002fc600078208ff */
[----:B------:R2:W-:Y:S01]  /*7380*/  @P2 STS.128 [R235+0xf000], RZ ;  /* 0x00f000ffeb002388 */ /* 0x0005e20000000c00 */
[----:B------:R-:W-:Y:S01]  /*7390*/  @!P4 LEA.HI.X R21, R34, R21, R14, 0x1, P1 ;  /* 0x000000152215c211 */ /* 0x000fe200008f0c0e */
[----:B------:R-:W-:Y:S02]  /*73a0*/  @!P3 IMAD.X R14, R3, 0x1, R166, P0 ;  /* 0x00000001030eb824 */ /* 0x000fe400000e06a6 */
[----:B------:R-:W-:Y:S01]  /*73b0*/  @!PT LDS RZ, [RZ] ;  /* 0x00000000fffff984 */ /* 0x000fe20000000800 */
[----:B------:R-:W-:Y:S01]  /*73c0*/  @!PT LDS RZ, [RZ] ;  /* 0x00000000fffff984 */ /* 0x000fe20000000800 */
[----:B------:R-:W-:Y:S01]  /*73d0*/  @!PT LDS RZ, [RZ] ;  /* 0x00000000fffff984 */ /* 0x000fe20000000800 */
[----:B------:R2:W-:Y:S01]  /*73e0*/  @!P2 LDGSTS.E.BYPASS.LTC128B.128 [R235+0xf000], desc[UR22][R22.64+0x180] ;  /* 0x0f00018016ebafae */ /* 0x0005e2000b901d56 */
[----:B---3--:R-:W-:-:S03]  /*73f0*/  @!P3 LEA R24, P0, R4, R24, 0x1 ;  /* 0x000000180418b211 */ /* 0x008fc600078008ff */
        /* <DEDUP_REMOVED lines=27> */
.L_x_3763:
[----:B------:R-:W-:Y:S05]  /*75b0*/  BSYNC B0 ;  /* 0x0000000000007941 */ /* 0x000fea0003800000 */
.L_x_3762:
[----:B------:R-:W0:Y:S01]  /*75c0*/  LDGDEPBAR ;  /* 0x00000000000079af */ /* 0x000e220000000000 */
[----:B------:R-:W-:-:S04]  /*75d0*/  IADD3 R165, P0, R32, R165, RZ ;  /* 0x000000a520a57210 */ /* 0x000fc80007f1e0ff */
[----:B------:R-:W-:-:S09]  /*75e0*/  IADD3.X R166, R33, R166, RZ, P0, !PT ;  /* 0x000000a621a67210 */ /* 0x000fd200007fe4ff */
.L_x_3759:
[----:B------:R-:W-:Y:S01]  /*75f0*/  FMNMX.FTZ R6, R31, R27, !PT ;  /* 0x0000001b1f067209 */ /* 0x000fe20007810000 */
[----:B------:R-:W-:Y:S01]  /*7600*/  ULDC UR28, c[0x0][0x2ec] ;  /* 0x0000bb00001c7ab9 */ /* 0x000fe20000000800 */
[----:B--2---:R-:W-:Y:S01]  /*7610*/  FMNMX.FTZ R21, R30, R28, !PT ;  /* 0x0000001c1e157209 */ /* 0x004fe20007810000 */
        /* <DEDUP_REMOVED lines=54> */
[C---:B------:R-:W-:Y:S01]  /*7980*/  FMUL.FTZ R169, R3.reuse, UR28 ;  /* 0x0000001c03a97c20 */ /* 0x040fe20008410000 */
        /* <DEDUP_REMOVED lines=17> */
[--C-:B------:R-:W-:Y:S01]  /*7aa0*/  FFMA.FTZ R176, R8, UR28, -R169.reuse ;  /* 0x0000001c08b07c23 */ /* 0x100fe200080108a9 */
[----:B------:R-:W1:Y:S01]  /*7ab0*/  LDSM.16.MT88.4 R12, [R228+0x10800] ;  /* 0x01080000e40c783b */ /* 0x000e620000004200 */
[--C-:B------:R-:W-:Y:S01]  /*7ac0*/  FFMA.FTZ R181, R17, UR28, -R202.reuse ;  /* 0x0000001c11b57c23 */ /* 0x100fe200080108ca */
[--C-:B------:R-:W-:Y:S01]  /*7ad0*/  FFMA.FTZ R177, R16, UR28, -R169.reuse ;  /* 0x0000001c10b17c23 */ /* 0x100fe200080108a9 */
[----:B------:R-:W2:Y:S01]  /*7ae0*/  MUFU.EX2 R186, R186 ;  /* 0x000000ba00ba7308 */ /* 0x000ea20000000800 */
        /* <DEDUP_REMOVED lines=15> */
[----:B------:R-:W3:Y:S01]  /*7be0*/  MUFU.EX2 R182, R182 ;  /* 0x000000b600b67308 */ /* 0x000ee20000000800 */
[----:B--2---:R-:W-:Y:S01]  /*7bf0*/  F2FP.BF16.F32.PACK_AB R144, R186, R187 ;  /* 0x000000bbba90723e */ /* 0x004fe200000010ff */
[----:B------:R-:W2:Y:S01]  /*7c00*/  LDSM.16.MT88.4 R136, [R226+0x16000] ;  /* 0x01600000e288783b */ /* 0x000ea20000004200 */
[--C-:B------:R-:W-:Y:S01]  /*7c10*/  FFMA.FTZ R203, R203, UR28, -R202.reuse ;  /* 0x0000001ccbcb7c23 */ /* 0x100fe200080108ca */
[--C-:B------:R-:W-:Y:S01]  /*7c20*/  FFMA.FTZ R199, R199, UR28, -R202.reuse ;  /* 0x0000001cc7c77c23 */ /* 0x100fe200080108ca */
[--C-:B------:R-:W-:Y:S01]  /*7c30*/  FFMA.FTZ R201, R198, UR28, -R169.reuse ;  /* 0x0000001cc6c97c23 */ /* 0x100fe200080108a9 */
[----:B------:R-:W2:Y:S01]  /*7c40*/  LDSM.16.MT88.4 R140, [R225+0x16000] ;  /* 0x01600000e18c783b */ /* 0x000ea20000004200 */
[----:B------:R-:W-:Y:S01]  /*7c50*/  FFMA.FTZ R202, R171, UR28, -R202 ;  /* 0x0000001cabca7c23 */ /* 0x000fe200080108ca */
[----:B------:R-:W-:Y:S01]  /*7c60*/  MUFU.EX2 R188, R188 ;  /* 0x000000bc00bc7308 */ /* 0x000fe20000000800 */
[--C-:B------:R-:W-:Y:S01]  /*7c70*/  FFMA.FTZ R200, R200, UR28, -R169.reuse ;  /* 0x0000001cc8c87c23 */ /* 0x100fe200080108a9 */
[----:B------:R-:W2:Y:S01]  /*7c80*/  LDSM.16.MT88.4 R20, [R224+0x16000] ;  /* 0x01600000e014783b */ /* 0x000ea20000004200 */
[--C-:B------:R-:W-:Y:S01]  /*7c90*/  FFMA.FTZ R198, R170, UR28, -R169.reuse ;  /* 0x0000001caac67c23 */ /* 0x100fe200080108a9 */
[----:B------:R-:W-:Y:S01]  /*7ca0*/  FFMA.FTZ R243, R168, UR28, -R169 ;  /* 0x0000001ca8f37c23 */ /* 0x000fe200080108a9 */
[----:B------:R-:W-:Y:S01]  /*7cb0*/  FADD.FTZ R186, R187, R186 ;  /* 0x000000babbba7221 */ /* 0x000fe20000010000 */
[----:B------:R-:W-:Y:S01]  /*7cc0*/  LDSM.16.MT88.4 R32, [R228+0x12800] ;  /* 0x01280000e420783b */ /* 0x000fe20000004200 */
[----:B------:R-:W-:Y:S01]  /*7cd0*/  LEA R240, P0, R165, UR18, 0x1 ;  /* 0x00000012a5f07c11 */ /* 0x000fe2000f8008ff */
[----:B------:R-:W4:Y:S01]  /*7ce0*/  MUFU.EX2 R189, R189 ;  /* 0x000000bd00bd7308 */ /* 0x000f220000000800 */
[----:B---3--:R-:W-:Y:S01]  /*7cf0*/  F2FP.BF16.F32.PACK_AB R146, R182, R185 ;  /* 0x000000b9b692723e */ /* 0x008fe200000010ff */
[----:B------:R-:W-:Y:S01]  /*7d00*/  LDSM.16.MT88.4 R24, [R226+0x12800] ;  /* 0x01280000e218783b */ /* 0x000fe20000004200 */
[----:B------:R-:W-:Y:S01]  /*7d10*/  FADD.FTZ R185, R185, R186 ;  /* 0x000000bab9b97221 */ /* 0x000fe20000010000 */
[----:B------:R-:W-:-:S02]  /*7d20*/  LEA.HI.X R241, R165, UR19, R166, 0x1, P0 ;  /* 0x00000013a5f17c11 */ /* 0x000fc400080f0ca6 */
[----:B------:R-:W-:Y:S01]  /*7d30*/  LDSM.16.MT88.4 R168, [R226+0x13800] ;  /* 0x01380000e2a8783b */ /* 0x000fe20000004200 */
[----:B------:R-:W-:Y:S01]  /*7d40*/  FADD.FTZ R182, R182, R185 ;  /* 0x000000b9b6b67221 */ /* 0x000fe20000010000 */
[----:B------:R-:W-:Y:S08]  /*7d50*/  MUFU.EX2 R184, R184 ;  /* 0x000000b800b87308 */ /* 0x000ff00000000800 */
[----:B------:R-:W3:Y:S01]  /*7d60*/  MUFU.EX2 R183, R183 ;  /* 0x000000b700b77308 */ /* 0x000ee20000000800 */
[----:B----4-:R-:W-:Y:S01]  /*7d70*/  F2FP.BF16.F32.PACK_AB R145, R189, R188 ;  /* 0x000000bcbd91723e */ /* 0x010fe200000010ff */
[----:B------:R-:W-:-:S06]  /*7d80*/  FADD.FTZ R189, R188, R189 ;  /* 0x000000bdbcbd7221 */ /* 0x000fcc0000010000 */
[----:B------:R-:W-:Y:S08]  /*7d90*/  MUFU.EX2 R181, R181 ;  /* 0x000000b500b57308 */ /* 0x000ff00000000800 */
[----:B------:R-:W4:Y:S01]  /*7da0*/  MUFU.EX2 R180, R180 ;  /* 0x000000b400b47308 */ /* 0x000f220000000800 */
[----:B---3--:R-:W-:-:S07]  /*7db0*/  F2FP.BF16.F32.PACK_AB R147, R183, R184 ;  /* 0x000000b8b793723e */ /* 0x008fce00000010ff */
[C---:B------:R-:W-:Y:S01]  /*7dc0*/  HMMA.16816.F32.BF16 R160, R144.reuse, R156, RZ ;  /* 0x0000009c90a0723c */ /* 0x040fe200000418ff */
[----:B------:R-:W-:Y:S05]  /*7dd0*/  MUFU.EX2 R178, R178 ;  /* 0x000000b200b27308 */ /* 0x000fea0000000800 */
[----:B------:R-:W-:Y:S03]  /*7de0*/  HMMA.16816.F32.BF16 R36, R144, R40, RZ ;  /* 0x000000289024723c */ /* 0x000fe600000418ff */
[----:B------:R-:W3:Y:S01]  /*7df0*/  MUFU.EX2 R173, R173 ;  /* 0x000000ad00ad7308 */ /* 0x000ee20000000800 */
[----:B----4-:R-:W-:-:S02]  /*7e00*/  F2FP.BF16.F32.PACK_AB R28, R180, R181 ;  /* 0x000000b5b41c723e */ /* 0x010fc400000010ff */
[C---:B------:R-:W-:Y:S05]  /*7e10*/  HMMA.16816.F32.BF16 R44, R144.reuse, R48, RZ ;  /* 0x00000030902c723c */ /* 0x040fea00000418ff */
[----:B------:R-:W-:Y:S01]  /*7e20*/  MUFU.EX2 R179, R179 ;  /* 0x000000b300b37308 */ /* 0x000fe20000000800 */
[C---:B------:R-:W-:Y:S06]  /*7e30*/  HMMA.16816.F32.BF16 R156, R144.reuse, R158, RZ ;  /* 0x0000009e909c723c */ /* 0x040fec00000418ff */
[----:B------:R-:W-:Y:S01]  /*7e40*/  HMMA.16816.F32.BF16 R40, R144, R42, RZ ;  /* 0x0000002a9028723c */ /* 0x000fe200000418ff */
[----:B------:R-:W4:Y:S01]  /*7e50*/  MUFU.EX2 R176, R176 ;  /* 0x000000b000b07308 */ /* 0x000f220000000800 */
[----:B---3--:R-:W-:-:S04]  /*7e60*/  F2FP.BF16.F32.PACK_AB R30, R173, R178 ;  /* 0x000000b2ad1e723e */ /* 0x008fc800000010ff */
[C---:B------:R-:W-:Y:S03]  /*7e70*/  HMMA.16816.F32.BF16 R48, R144.reuse, R50, RZ ;  /* 0x000000329030723c */ /* 0x040fe600000418ff */
[----:B------:R-:W-:Y:S03]  /*7e80*/  MUFU.EX2 R177, R177 ;  /* 0x000000b100b17308 */ /* 0x000fe60000000800 */
[C---:B------:R-:W-:Y:S05]  /*7e90*/  HMMA.16816.F32.BF16 R52, R144.reuse, R56, RZ ;  /* 0x000000389034723c */ /* 0x040fea00000418ff */
[----:B------:R-:W3:Y:S01]  /*7ea0*/  MUFU.EX2 R0, R0 ;  /* 0x0000000000007308 */ /* 0x000ee20000000800 */
[----:B------:R-:W-:Y:S01]  /*7eb0*/  HMMA.16816.F32.BF16 R56, R144, R58, RZ ;  /* 0x0000003a9038723c */ /* 0x000fe200000418ff */
[----:B----4-:R-:W-:-:S05]  /*7ec0*/  F2FP.BF16.F32.PACK_AB R29, R176, R179 ;  /* 0x000000b3b01d723e */ /* 0x010fca00000010ff */
[C---:B------:R-:W-:Y:S01]  /*7ed0*/  HMMA.16816.F32.BF16 R84, R144.reuse, R88, RZ ;  /* 0x000000589054723c */ /* 0x040fe200000418ff */
[----:B------:R-:W-:Y:S05]  /*7ee0*/  MUFU.EX2 R190, R190 ;  /* 0x000000be00be7308 */ /* 0x000fea0000000800 */
[----:B------:R-:W-:Y:S03]  /*7ef0*/  HMMA.16816.F32.BF16 R92, R144, R96, RZ ;  /* 0x00000060905c723c */ /* 0x000fe600000418ff */
[----:B------:R-:W4:Y:S01]  /*7f00*/  MUFU.EX2 R191, R191 ;  /* 0x000000bf00bf7308 */ /* 0x000f220000000800 */
[----:B---3--:R-:W-:-:S02]  /*7f10*/  F2FP.BF16.F32.PACK_AB R31, R0, R177 ;  /* 0x000000b1001f723e */ /* 0x008fc400000010ff */
[----:B------:R-:W-:Y:S05]  /*7f20*/  HMMA.16816.F32.BF16 R100, R144, R104, RZ ;  /* 0x000000689064723c */ /* 0x000fea00000418ff */
[----:B------:R-:W-:Y:S01]  /*7f30*/  MUFU.EX2 R192, R192 ;  /* 0x000000c000c07308 */ /* 0x000fe20000000800 */
[C---:B-1----:R-:W-:Y:S06]  /*7f40*/  HMMA.16816.F32.BF16 R160, R28.reuse, R12, R160 ;  /* 0x0000000c1ca0723c */ /* 0x042fec00000418a0 */
[C---:B------:R-:W-:Y:S01]  /*7f50*/  HMMA.16816.F32.BF16 R156, R28.reuse, R14, R156 ;  /* 0x0000000e1c9c723c */ /* 0x040fe2000004189c */
[----:B------:R-:W1:Y:S01]  /*7f60*/  LDSM.16.MT88.4 R12, [R224+0x12800] ;  /* 0x01280000e00c783b */ /* 0x000e620000004200 */
[----:B------:R-:W-:Y:S04]  /*7f70*/  MUFU.EX2 R193, R193 ;  /* 0x000000c100c17308 */ /* 0x000fe80000000800 */
[C---:B-----5:R-:W-:Y:S04]  /*7f80*/  HMMA.16816.F32.BF16 R36, R28.reuse, R8, R36 ;  /* 0x000000081c24723c */ /* 0x060fe80000041824 */
[----:B------:R-:W-:Y:S02]  /*7f90*/  MUFU.EX2 R194, R194 ;  /* 0x000000c200c27308 */ /* 0x000fe40000000800 */
[C---:B------:R-:W-:Y:S01]  /*7fa0*/  HMMA.16816.F32.BF16 R40, R28.reuse, R10, R40 ;  /* 0x0000000a1c28723c */ /* 0x040fe20000041828 */
[----:B------:R-:W3:Y:S05]  /*7fb0*/  LDSM.16.MT88.4 R8, [R228+0x14800] ;  /* 0x01480000e408783b */ /* 0x000eea0000004200 */
[C---:B------:R-:W-:Y:S01]  /*7fc0*/  HMMA.16816.F32.BF16 R44, R28.reuse, R4, R44 ;  /* 0x000000041c2c723c */ /* 0x040fe2000004182c */
[----:B------:R-:W5:Y:S05]  /*7fd0*/  MUFU.EX2 R195, R195 ;  /* 0x000000c300c37308 */ /* 0x000f6a0000000800 */
[C---:B------:R-:W-:Y:S01]  /*7fe0*/  HMMA.16816.F32.BF16 R48, R28.reuse, R6, R48 ;  /* 0x000000061c30723c */ /* 0x040fe20000041830 */
[----:B------:R-:W4:Y:S02]  /*7ff0*/  LDSM.16.MT88.4 R4, [R226+0x14800] ;  /* 0x01480000e204783b */ /* 0x000f240000004200 */
[----:B------:R-:W-:Y:S03]  /*8000*/  MUFU.EX2 R196, R196 ;  /* 0x000000c400c47308 */ /* 0x000fe60000000800 */
[C---:B------:R-:W-:Y:S05]  /*8010*/  HMMA.16816.F32.BF16 R52, R28.reuse, R16, R52 ;  /* 0x000000101c34723c */ /* 0x040fea0000041834 */
[----:B------:R-:W5:Y:S01]  /*8020*/  MUFU.EX2 R197, R197 ;  /* 0x000000c500c57308 */ /* 0x000f620000000800 */
[----:B------:R-:W-:Y:S01]  /*8030*/  HMMA.16816.F32.BF16 R56, R28, R18, R56 ;  /* 0x000000121c38723c */ /* 0x000fe20000041838 */
[----:B------:R-:W5:Y:S05]  /*8040*/  LDSM.16.MT88.4 R16, [R225+0x14800] ;  /* 0x01480000e110783b */ /* 0x000f6a0000004200 */
        /* <DEDUP_REMOVED lines=18> */
[C---:B--2---:R-:W-:Y:S06]  /*8170*/  HMMA.16816.F32.BF16 R132, R144.reuse, R136, RZ ;  /* 0x000000889084723c */ /* 0x044fec00000418ff */
        /* <DEDUP_REMOVED lines=45> */
[----:B------:R-:W-:Y:S01]  /*8450*/  HMMA.16816.F32.BF16 R40, R4, R18, R40 ;  /* 0x000000120428723c */ /* 0x000fe20000041828 */
[----:B------:R-:W4:Y:S05]  /*8460*/  LDSM.16.MT88.4 R16, [R225+0x13000] ;  /* 0x01300000e110783b */ /* 0x000f2a0000004200 */
[C---:B--2---:R-:W-:Y:S06]  /*8470*/  HMMA.16816.F32.BF16 R132, R28.reuse, R20, R132 ;  /* 0x000000141c84723c */ /* 0x044fec0000041884 */
[C---:B------:R-:W-:Y:S01]  /*8480*/  HMMA.16816.F32.BF16 R136, R28.reuse, R22, R136 ;  /* 0x000000161c88723c */ /* 0x040fe20000041888 */
[----:B------:R-:W2:Y:S05]  /*8490*/  LDSM.16.MT88.4 R20, [R228+0x13000] ;  /* 0x01300000e414783b */ /* 0x000eaa0000004200 */
[C---:B------:R-:W-:Y:S06]  /*84a0*/  HMMA.16816.F32.BF16 R148, R28.reuse, R32, R148 ;  /* 0x000000201c94723c */ /* 0x040fec0000041894 */
[----:B------:R-:W-:Y:S01]  /*84b0*/  HMMA.16816.F32.BF16 R144, R28, R34, R144 ;  /* 0x000000221c90723c */ /* 0x000fe20000041890 */
[----:B------:R-:W5:Y:S04]  /*84c0*/  LDSM.16.MT88.4 R28, [R224+0x13000] ;  /* 0x01300000e01c783b */ /* 0x000f680000004200 */
[----:B------:R-:W-:Y:S01]  /*84d0*/  LDSM.16.MT88.4 R32, [R226+0x13000] ;  /* 0x01300000e220783b */ /* 0x000fe20000004200 */
        /* <DEDUP_REMOVED lines=15> */
[C---:B-----5:R-:W-:Y:S06]  /*85d0*/  HMMA.16816.F32.BF16 R84, R4.reuse, R28, R84 ;  /* 0x0000001c0454723c */ /* 0x060fec0000041854 */
        /* <DEDUP_REMOVED lines=49> */
[----:B------:R-:W-:Y:S01]  /*88f0*/  HMMA.16816.F32.BF16 R36, R4, R24, R36 ;  /* 0x000000180424723c */ /* 0x000fe20000041824 */
[----:B------:R-:W-:-:S04]  /*8900*/  FADD.FTZ R20, R184, R189 ;  /* 0x000000bdb8147221 */ /* 0x000fc80000010000 */
[----:B------:R-:W-:Y:S01]  /*8910*/  FADD.FTZ R20, R183, R20 ;  /* 0x00000014b7147221 */ /* 0x000fe20000010000 */
[----:B------:R-:W-:Y:S01]  /*8920*/  HMMA.16816.F32.BF16 R40, R4, R26, R40 ;  /* 0x0000001a0428723c */ /* 0x000fe20000041828 */
[----:B------:R-:W2:Y:S02]  /*8930*/  LDSM.16.MT88.4 R24, [R225+0x15800] ;  /* 0x01580000e118783b */ /* 0x000ea40000004200 */
[----:B------:R-:W-:-:S03]  /*8940*/  FADD.FTZ R179, R179, R20 ;  /* 0x00000014b3b37221 */ /* 0x000fc60000010000 */
[----:B-1----:R-:W-:Y:S01]  /*8950*/  HMMA.16816.F32.BF16 R92, R4, R12, R92 ;  /* 0x0000000c045c723c */ /* 0x002fe2000004185c */
[----:B------:R-:W-:-:S04]  /*8960*/  FADD.FTZ R176, R176, R179 ;  /* 0x000000b3b0b07221 */ /* 0x000fc80000010000 */
[----:B------:R-:W-:Y:S01]  /*8970*/  FADD.FTZ R177, R177, R176 ;  /* 0x000000b0b1b17221 */ /* 0x000fe20000010000 */
[----:B------:R-:W-:Y:S01]  /*8980*/  HMMA.16816.F32.BF16 R96, R4, R14, R96 ;  /* 0x0000000e0460723c */ /* 0x000fe20000041860 */
[----:B------:R-:W1:Y:S02]  /*8990*/  LDSM.16.MT88.4 R12, [R225+0x17800] ;  /* 0x01780000e10c783b */ /* 0x000e640000004200 */
[----:B------:R-:W-:-:S03]  /*89a0*/  FADD.FTZ R177, R0, R177 ;  /* 0x000000b100b17221 */ /* 0x000fc60000010000 */
[----:B---3--:R-:W-:Y:S01]  /*89b0*/  HMMA.16816.F32.BF16 R116, R4, R8, R116 ;  /* 0x000000080474723c */ /* 0x008fe20000041874 */
[----:B------:R-:W-:-:S04]  /*89c0*/  FADD.FTZ R194, R194, R177 ;  /* 0x000000b1c2c27221 */ /* 0x000fc80000010000 */
[----:B------:R-:W-:Y:S01]  /*89d0*/  FADD.FTZ R195, R195, R194 ;  /* 0x000000c2c3c37221 */ /* 0x000fe20000010000 */
[----:B----4-:R-:W-:Y:S03]  /*89e0*/  HMMA.16816.F32.BF16 R132, R4, R16, R132 ;  /* 0x000000100484723c */ /* 0x010fe60000041884 */
[----:B------:R-:W-:-:S03]  /*89f0*/  FADD.FTZ R196, R196, R195 ;  /* 0x000000c3c4c47221 */ /* 0x000fc60000010000 */
[C---:B------:R-:W-:Y:S01]  /*8a00*/  HMMA.16816.F32.BF16 R120, R4.reuse, R10, R120 ;  /* 0x0000000a0478723c */ /* 0x040fe20000041878 */
[----:B------:R-:W-:Y:S01]  /*8a10*/  FADD.FTZ R17, R181, R182 ;  /* 0x000000b6b5117221 */ /* 0x000fe20000010000 */
[----:B------:R-:W3:Y:S01]  /*8a20*/  LDSM.16.MT88.4 R8, [R224+0x17800] ;  /* 0x01780000e008783b */ /* 0x000ee20000004200 */
[----:B------:R-:W-:Y:S02]  /*8a30*/  FADD.FTZ R197, R197, R196 ;  /* 0x000000c4c5c57221 */ /* 0x000fe40000010000 */
[----:B------:R-:W-:Y:S01]  /*8a40*/  FADD.FTZ R17, R180, R17 ;  /* 0x00000011b4117221 */ /* 0x000fe20000010000 */
[C---:B------:R-:W-:Y:S01]  /*8a50*/  HMMA.16816.F32.BF16 R68, R4.reuse, R168, R68 ;  /* 0x000000a80444723c */ /* 0x040fe20000041844 */
[----:B------:R-:W-:Y:S02]  /*8a60*/  FADD.FTZ R200, R200, R197 ;  /* 0x000000c5c8c87221 */ /* 0x000fe40000010000 */
[----:B------:R-:W-:Y:S02]  /*8a70*/  FADD.FTZ R178, R178, R17 ;  /* 0x00000011b2b27221 */ /* 0x000fe40000010000 */
[----:B------:R-:W-:Y:S01]  /*8a80*/  FADD.FTZ R201, R201, R200 ;  /* 0x000000c8c9c97221 */ /* 0x000fe20000010000 */
[----:B------:R-:W-:Y:S01]  /*8a90*/  HMMA.16816.F32.BF16 R72, R4, R170, R72 ;  /* 0x000000aa0448723c */ /* 0x000fe20000041848 */
[----:B------:R-:W-:-:S02]  /*8aa0*/  FADD.FTZ R173, R173, R178 ;  /* 0x000000b2adad7221 */ /* 0x000fc40000010000 */
[----:B------:R-:W-:Y:S02]  /*8ab0*/  FADD.FTZ R198, R198, R201 ;  /* 0x000000c9c6c67221 */ /* 0x000fe40000010000 */
[----:B------:R-:W-:Y:S01]  /*8ac0*/  FADD.FTZ R190, R190, R173 ;  /* 0x000000adbebe7221 */ /* 0x000fe20000010000 */
[----:B------:R-:W-:Y:S01]  /*8ad0*/  HMMA.16816.F32.BF16 R84, R4, R32, R84 ;  /* 0x000000200454723c */ /* 0x000fe20000041854 */
[----:B------:R-:W-:Y:S02]  /*8ae0*/  FADD.FTZ R243, R243, R198 ;  /* 0x000000c6f3f37221 */ /* 0x000fe40000010000 */
[----:B------:R-:W-:-:S03]  /*8af0*/  FADD.FTZ R191, R191, R190 ;  /* 0x000000bebfbf7221 */ /* 0x000fc60000010000 */
        /* <DEDUP_REMOVED lines=8> */
[----:B--2---:R-:W-:Y:S03]  /*8b80*/  HMMA.16816.F32.BF16 R108, R4, R24, R108 ;  /* 0x00000018046c723c */ /* 0x004fe6000004186c */
[----:B------:R-:W-:-:S03]  /*8b90*/  FADD.FTZ R245, R202, R199 ;  /* 0x000000c7caf57221 */ /* 0x000fc60000010000 */
[C---:B------:R-:W-:Y:S06]  /*8ba0*/  HMMA.16816.F32.BF16 R112, R4.reuse, R26, R112 ;  /* 0x0000001a0470723c */ /* 0x040fec0000041870 */
[C---:B------:R-:W-:Y:S06]  /*8bb0*/  HMMA.16816.F32.BF16 R128, R4.reuse, R22, R128 ;  /* 0x000000160480723c */ /* 0x040fec0000041880 */
[C---:B------:R-:W-:Y:S06]  /*8bc0*/  HMMA.16816.F32.BF16 R136, R4.reuse, R18, R136 ;  /* 0x000000120488723c */ /* 0x040fec0000041888 */
[C---:B-1----:R-:W-:Y:S06]  /*8bd0*/  HMMA.16816.F32.BF16 R152, R4.reuse, R12, R152 ;  /* 0x0000000c0498723c */ /* 0x042fec0000041898 */
[C---:B------:R-:W-:Y:S06]  /*8be0*/  HMMA.16816.F32.BF16 R140, R4.reuse, R14, R140 ;  /* 0x0000000e048c723c */ /* 0x040fec000004188c */
[C---:B---3--:R-:W-:Y:S06]  /*8bf0*/  HMMA.16816.F32.BF16 R148, R4.reuse, R8, R148 ;  /* 0x000000080494723c */ /* 0x048fec0000041894 */
        /* <DEDUP_REMOVED lines=84> */
.L_x_3765:
[----:B------:R-:W-:-:S04]  /*9140*/  ULEA UR4, -UR8, URZ, 0x6 ;  /* 0x0000003f08047291 */ /* 0x000fc8000f8e313f */
[----:B------:R-:W-:Y:S02]  /*9150*/  USHF.R.S32.HI UR9, URZ, 0x1f, UR4 ;  /* 0x0000001f3f097899 */ /* 0x000fe40008011404 */
[----:B------:R-:W-:-:S04]  /*9160*/  MOV R7, UR4 ;  /* 0x0000000400077c02 */ /* 0x000fc80008000f00 */
[----:B------:R-:W-:-:S07]  /*9170*/  MOV R11, UR9 ;  /* 0x00000009000b7c02 */ /* 0x000fce0008000f00 */
.L_x_3766:
        /* <DEDUP_REMOVED lines=123> */
[----:B------:R-:W-:Y:S01]  /*9930*/  @!P2 LEA.HI.X R9, R9, UR21, R172, 0x1, P0 ;  /* 0x000000150909ac11 */ /* 0x000fe200080f0cac */
[----:B------:R-:W-:Y:S02]  /*9940*/  IMAD.U32 R0, RZ, RZ, UR12 ;  /* 0x0000000cff007e24 */ /* 0x000fe4000f8e00ff */
[----:B------:R-:W-:Y:S01]  /*9950*/  @!PT LDS RZ, [RZ] ;  /* 0x00000000fffff984 */ /* 0x000fe20000000800 */
[----:B------:R-:W-:Y:S01]  /*9960*/  @!PT LDS RZ, [RZ] ;  /* 0x00000000fffff984 */ /* 0x000fe20000000800 */
[----:B------:R-:W-:Y:S01]  /*9970*/  @!PT LDS RZ, [RZ] ;  /* 0x00000000fffff984 */ /* 0x000fe20000000800 */
[----:B------:R-:W-:Y:S02]  /*9980*/  @!P3 LDGSTS.E.BYPASS.LTC128B.128 [R235+0x15000], desc[UR22][R10.64+0x100] ;  /* 0x150001000aebbfae */ /* 0x000fe4000b901d56 */
[----:B------:R-:W-:Y:S02]  /*9990*/  IMAD R0, R0, 0x40, R237 ;  /* 0x0000004000007824 */ /* 0x000fe400078e02ed */
        /* <DEDUP_REMOVED lines=27> */
[----:B-1----:R-:W1:Y:S04]  /*9b50*/  LDSM.16.M88.4 R32, [R233+0x8800] ;  /* 0x00880000e920783b */ /* 0x002e680000000200 */
[----:B------:R-:W3:Y:S04]  /*9b60*/  LDSM.16.M88.4 R24, [R233+0x9000] ;  /* 0x00900000e918783b */ /* 0x000ee80000000200 */
[----:B------:R-:W4:Y:S04]  /*9b70*/  LDSM.16.M88.4 R192, [R233+0x9800] ;  /* 0x00980000e9c0783b */ /* 0x000f280000000200 */
[----:B------:R-:W-:Y:S04]  /*9b80*/  LDSM.16.M88.4 R20, [R232] ;  /* 0x00000000e814783b */ /* 0x000fe80000000200 */
[----:B------:R-:W5:Y:S04]  /*9b90*/  LDSM.16.M88.4 R180, [R231] ;  /* 0x00000000e7b4783b */ /* 0x000f680000000200 */
[----:B------:R-:W5:Y:S04]  /*9ba0*/  LDSM.16.M88.4 R176, [R223] ;  /* 0x00000000dfb0783b */ /* 0x000f680000000200 */
[----:B------:R-:W5:Y:S04]  /*9bb0*/  LDSM.16.M88.4 R16, [R222] ;  /* 0x00000000de10783b */ /* 0x000f680000000200 */
[----:B------:R-:W5:Y:S04]  /*9bc0*/  LDSM.16.M88.4 R200, [R221] ;  /* 0x00000000ddc8783b */ /* 0x000f680000000200 */
[----:B------:R-:W-:Y:S01]  /*9bd0*/  LDSM.16.M88.4 R172, [R230] ;  /* 0x00000000e6ac783b */ /* 0x000fe20000000200 */
[C---:B--2---:R-:W-:Y:S03]  /*9be0*/  HMMA.16816.F32.BF16 R8, R184.reuse, R4, RZ ;  /* 0x00000004b808723c */ /* 0x044fe600000418ff */
[----:B------:R-:W2:Y:S04]  /*9bf0*/  LDSM.16.M88.4 R12, [R227+0x8000] ;  /* 0x00800000e30c783b */ /* 0x000ea80000000200 */
[----:B------:R-:W2:Y:S01]  /*9c00*/  LDSM.16.M88.4 R196, [R227+0x8800] ;  /* 0x00880000e3c4783b */ /* 0x000ea20000000200 */
[C---:B------:R-:W-:Y:S03]  /*9c10*/  HMMA.16816.F32.BF16 R4, R184.reuse, R6, RZ ;  /* 0x00000006b804723c */ /* 0x040fe600000418ff */
[----:B------:R-:W0:Y:S03]  /*9c20*/  LDGDEPBAR ;  /* 0x00000000000079af */ /* 0x000e260000000000 */
        /* <DEDUP_REMOVED lines=15> */
[----:B------:R-:W4:Y:S05]  /*9d20*/  LDSM.16.M88.4 R16, [R220] ;  /* 0x00000000dc10783b */ /* 0x000f2a0000000200 */
        /* <DEDUP_REMOVED lines=19> */
[----:B------:R-:W1:Y:S05]  /*9e60*/  LDSM.16.M88.4 R16, [R234+0x2000] ;  /* 0x00200000ea10783b */ /* 0x000e6a0000000200 */
[C---:B--2---:R-:W-:Y:S06]  /*9e70*/  HMMA.16816.F32.BF16 R28, R192.reuse, R12, R28 ;  /* 0x0000000cc01c723c */ /* 0x044fec000004181c */
[C---:B------:R-:W-:Y:S01]  /*9e80*/  HMMA.16816.F32.BF16 R24, R192.reuse, R14, R24 ;  /* 0x0000000ec018723c */ /* 0x040fe20000041818 */
[----:B------:R-:W-:Y:S05]  /*9e90*/  LDSM.16.M88.4 R12, [R219] ;  /* 0x00000000db0c783b */ /* 0x000fea0000000200 */
[C---:B------:R-:W-:Y:S06]  /*9ea0*/  HMMA.16816.F32.BF16 R168, R192.reuse, R20, R168 ;  /* 0x00000014c0a8723c */ /* 0x040fec00000418a8 */
[C---:B------:R-:W-:Y:S01]  /*9eb0*/  HMMA.16816.F32.BF16 R32, R192.reuse, R22, R32 ;  /* 0x00000016c020723c */ /* 0x040fe20000041820 */
[----:B------:R-:W2:Y:S05]  /*9ec0*/  LDSM.16.M88.4 R20, [R232+0x2000] ;  /* 0x00200000e814783b */ /* 0x000eaa0000000200 */
[C---:B-----5:R-:W-:Y:S06]  /*9ed0*/  HMMA.16816.F32.BF16 R188, R192.reuse, R196, R188 ;  /* 0x000000c4c0bc723c */ /* 0x060fec00000418bc */
[----:B------:R-:W-:Y:S01]  /*9ee0*/  HMMA.16816.F32.BF16 R184, R192, R198, R184 ;  /* 0x000000c6c0b8723c */ /* 0x000fe200000418b8 */
[----:B------:R-:W3:Y:S04]  /*9ef0*/  LDSM.16.M88.4 R192, [R218] ;  /* 0x00000000dac0783b */ /* 0x000ee80000000200 */
[----:B------:R-:W-:Y:S01]  /*9f00*/  LDSM.16.M88.4 R196, [R230+0x2000] ;  /* 0x00200000e6c4783b */ /* 0x000fe20000000200 */
[C---:B-1----:R-:W-:Y:S06]  /*9f10*/  HMMA.16816.F32.BF16 R8, R16.reuse, R180, R8 ;  /* 0x000000b41008723c */ /* 0x042fec0000041808 */
[C---:B------:R-:W-:Y:S01]  /*9f20*/  HMMA.16816.F32.BF16 R4, R16.reuse, R182, R4 ;  /* 0x000000b61004723c */ /* 0x040fe20000041804 */
[----:B------:R-:W1:Y:S05]  /*9f30*/  LDSM.16.M88.4 R180, [R217] ;  /* 0x00000000d9b4783b */ /* 0x000e6a0000000200 */
[C---:B------:R-:W-:Y:S06]  /*9f40*/  HMMA.16816.F32.BF16 R28, R16.reuse, R172, R28 ;  /* 0x000000ac101c723c */ /* 0x040fec000004181c */
[C---:B------:R-:W-:Y:S01]  /*9f50*/  HMMA.16816.F32.BF16 R24, R16.reuse, R174, R24 ;  /* 0x000000ae1018723c */ /* 0x040fe20000041818 */
[----:B------:R-:W4:Y:S05]  /*9f60*/  LDSM.16.M88.4 R172, [R216] ;  /* 0x00000000d8ac783b */ /* 0x000f2a0000000200 */
[C---:B------:R-:W-:Y:S06]  /*9f70*/  HMMA.16816.F32.BF16 R168, R16.reuse, R176, R168 ;  /* 0x000000b010a8723c */ /* 0x040fec00000418a8 */
[C---:B------:R-:W-:Y:S01]  /*9f80*/  HMMA.16816.F32.BF16 R32, R16.reuse, R178, R32 ;  /* 0x000000b21020723c */ /* 0x040fe20000041820 */
[----:B------:R-:W5:Y:S05]  /*9f90*/  LDSM.16.M88.4 R176, [R227+0xa000] ;  /* 0x00a00000e3b0783b */ /* 0x000f6a0000000200 */
[C---:B------:R-:W-:Y:S06]  /*9fa0*/  HMMA.16816.F32.BF16 R188, R16.reuse, R200, R188 ;  /* 0x000000c810bc723c */ /* 0x040fec00000418bc */
        /* <DEDUP_REMOVED lines=28> */
[----:B------:R-:W-:Y:S01]  /*a170*/  LDSM.16.M88.4 R200, [R212] ;  /* 0x00000000d4c8783b */ /* 0x000fe20000000200 */
[C---:B-1----:R-:W-:Y:S06]  /*a180*/  HMMA.16816.F32.BF16 R8, R172.reuse, R192, R8 ;  /* 0x000000c0ac08723c */ /* 0x042fec0000041808 */
[C---:B------:R-:W-:Y:S01]  /*a190*/  HMMA.16816.F32.BF16 R4, R172.reuse, R194, R4 ;  /* 0x000000c2ac04723c */ /* 0x040fe20000041804 */
[----:B------:R-:W1:Y:S05]  /*a1a0*/  LDSM.16.M88.4 R192, [R233+0xd000] ;  /* 0x00d00000e9c0783b */ /* 0x000e6a0000000200 */
[C---:B---3--:R-:W-:Y:S06]  /*a1b0*/  HMMA.16816.F32.BF16 R168, R172.reuse, R20, R168 ;  /* 0x00000014aca8723c */ /* 0x048fec00000418a8 */
[C---:B------:R-:W-:Y:S01]  /*a1c0*/  HMMA.16816.F32.BF16 R32, R172.reuse, R22, R32 ;  /* 0x00000016ac20723c */ /* 0x040fe20000041820 */
[----:B------:R-:W3:Y:S05]  /*a1d0*/  LDSM.16.M88.4 R20, [R233+0xd800] ;  /* 0x00d80000e914783b */ /* 0x000eea0000000200 */
[C---:B------:R-:W-:Y:S06]  /*a1e0*/  HMMA.16816.F32.BF16 R28, R172.reuse, R180, R28 ;  /* 0x000000b4ac1c723c */ /* 0x040fec000004181c */
[C---:B------:R-:W-:Y:S01]  /*a1f0*/  HMMA.16816.F32.BF16 R24, R172.reuse, R182, R24 ;  /* 0x000000b6ac18723c */ /* 0x040fe20000041818 */
[----:B------:R-:W-:Y:S05]  /*a200*/  LDSM.16.M88.4 R180, [R215] ;  /* 0x00000000d7b4783b */ /* 0x000fea0000000200 */
[C---:B----4-:R-:W-:Y:S06]  /*a210*/  HMMA.16816.F32.BF16 R188, R172.reuse, R176, R188 ;  /* 0x000000b0acbc723c */ /* 0x050fec00000418bc */
[----:B------:R-:W-:Y:S01]  /*a220*/  HMMA.16816.F32.BF16 R184, R172, R178, R184 ;  /* 0x000000b2acb8723c */ /* 0x000fe200000418b8 */
[----:B------:R-:W4:Y:S04]  /*a230*/  LDSM.16.M88.4 R176, [R232+0x4000] ;  /* 0x00400000e8b0783b */ /* 0x000f280000000200 */
[----:B------:R-:W4:Y:S01]  /*a240*/  LDSM.16.M88.4 R172, [R214] ;  /* 0x00000000d6ac783b */ /* 0x000f220000000200 */
[C---:B--2---:R-:W-:Y:S06]  /*a250*/  HMMA.16816.F32.BF16 R8, R16.reuse, R12, R8 ;  /* 0x0000000c1008723c */ /* 0x044fec0000041808 */
[C---:B------:R-:W-:Y:S01]  /*a260*/  HMMA.16816.F32.BF16 R4, R16.reuse, R14, R4 ;  /* 0x0000000e1004723c */ /* 0x040fe20000041804 */
[----:B------:R-:W2:Y:S05]  /*a270*/  LDSM.16.M88.4 R12, [R213] ;  /* 0x00000000d50c783b */ /* 0x000eaa0000000200 */
        /* <DEDUP_REMOVED lines=8> */
[----:B------:R-:W-:Y:S04]  /*a300*/  LDSM.16.M88.4 R20, [R230+0x4000] ;  /* 0x00400000e614783b */ /* 0x000fe80000000200 */
[----:B------:R-:W1:Y:S01]  /*a310*/  LDSM.16.M88.4 R16, [R227+0xc000] ;  /* 0x00c00000e310783b */ /* 0x000e620000000200 */
[C---:B----4-:R-:W-:Y:S06]  /*a320*/  HMMA.16816.F32.BF16 R8, R176.reuse, R180, R8 ;  /* 0x000000b4b008723c */ /* 0x050fec0000041808 */
        /* <DEDUP_REMOVED lines=33> */
[----:B------:R-:W1:Y:S05]  /*a540*/  LDSM.16.M88.4 R16, [R211] ;  /* 0x00000000d310783b */ /* 0x000e6a0000000200 */
[----:B------:R-:W-:Y:S06]  /*a550*/  HMMA.16816.F32.BF16 R188, R172, R200, R188 ;  /* 0x000000c8acbc723c */ /* 0x000fec00000418bc */
[----:B---3--:R-:W-:Y:S06]  /*a560*/  HMMA.16816.F32.BF16 R8, R20, R180, R8 ;  /* 0x000000b41408723c */ /* 0x008fec0000041808 */
[----:B------:R-:W-:Y:S01]  /*a570*/  HMMA.16816.F32.BF16 R184, R172, R202, R184 ;  /* 0x000000caacb8723c */ /* 0x000fe200000418b8 */
[----:B------:R-:W-:Y:S04]  /*a580*/  LDSM.16.M88.4 R172, [R210] ;  /* 0x00000000d2ac783b */ /* 0x000fe80000000200 */
[----:B------:R-:W-:Y:S01]  /*a590*/  LDSM.16.M88.4 R200, [R209] ;  /* 0x00000000d1c8783b */ /* 0x000fe20000000200 */
        /* <DEDUP_REMOVED lines=8> */
[----:B------:R-:W1:Y:S05]  /*a620*/  LDSM.16.M88.4 R192, [R208] ;  /* 0x00000000d0c0783b */ /* 0x000e6a0000000200 */
[C---:B------:R-:W-:Y:S06]  /*a630*/  HMMA.16816.F32.BF16 R188, R20.reuse, R176, R188 ;  /* 0x000000b014bc723c */ /* 0x040fec00000418bc */
[----:B------:R-:W-:Y:S01]  /*a640*/  HMMA.16816.F32.BF16 R184, R20, R178, R184 ;  /* 0x000000b214b8723c */ /* 0x000fe200000418b8 */
[----:B------:R-:W-:Y:S04]  /*a650*/  LDSM.16.M88.4 R20, [R229+0x6000] ;  /* 0x00600000e514783b */ /* 0x000fe80000000200 */
[----:B------:R-:W3:Y:S01]  /*a660*/  LDSM.16.M88.4 R176, [R227+0xe800] ;  /* 0x00e80000e3b0783b */ /* 0x000ee20000000200 */
[----:B------:R-:W-:Y:S03]  /*a670*/  HMMA.16816.F32.BF16 R4, R196, R18, R4 ;  /* 0x00000012c404723c */ /* 0x000fe60000041804 */
[----:B------:R-:W4:Y:S03]  /*a680*/  LDSM.16.M88.4 R16, [R220+0x6000] ;  /* 0x00600000dc10783b */ /* 0x000f260000000200 */
[----:B--2---:R-:W-:Y:S06]  /*a690*/  HMMA.16816.F32.BF16 R8, R180, R12, R8 ;  /* 0x0000000cb408723c */ /* 0x004fec0000041808 */
[C---:B------:R-:W-:Y:S06]  /*a6a0*/  HMMA.16816.F32.BF16 R168, R196.reuse, R172, R168 ;  /* 0x000000acc4a8723c */ /* 0x040fec00000418a8 */
[----:B------:R-:W-:Y:S01]  /*a6b0*/  HMMA.16816.F32.BF16 R32, R196, R174, R32 ;  /* 0x000000aec420723c */ /* 0x000fe20000041820 */
[----:B------:R-:W2:Y:S05]  /*a6c0*/  LDSM.16.M88.4 R172, [R227+0xf000] ;  /* 0x00f00000e3ac783b */ /* 0x000eaa0000000200 */
[----:B------:R-:W-:Y:S01]  /*a6d0*/  HMMA.16816.F32.BF16 R4, R180, R14, R4 ;  /* 0x0000000eb404723c */ /* 0x000fe20000041804 */
[----:B------:R-:W5:Y:S05]  /*a6e0*/  LDSM.16.M88.4 R12, [R220+0x6800] ;  /* 0x00680000dc0c783b */ /* 0x000f6a0000000200 */
[C---:B------:R-:W-:Y:S06]  /*a6f0*/  HMMA.16816.F32.BF16 R28, R196.reuse, R200, R28 ;  /* 0x000000c8c41c723c */ /* 0x040fec000004181c */
[----:B-1----:R-:W-:Y:S06]  /*a700*/  HMMA.16816.F32.BF16 R188, R196, R192, R188 ;  /* 0x000000c0c4bc723c */ /* 0x002fec00000418bc */
[----:B---3--:R-:W-:Y:S01]  /*a710*/  HMMA.16816.F32.BF16 R168, R180, R176, R168 ;  /* 0x000000b0b4a8723c */ /* 0x008fe200000418a8 */
[----:B------:R-:W-:-:S05]  /*a720*/  VIADD R193, R0, 0x1 ;  /* 0x0000000100c17836 */ /* 0x000fca0000000000 */
[C---:B----4-:R-:W-:Y:S01]  /*a730*/  HMMA.16816.F32.BF16 R8, R20.reuse, R16, R8 ;  /* 0x000000101408723c */ /* 0x050fe20000041808 */
[----:B------:R-:W-:Y:S02]  /*a740*/  I2FP.F32.S32 R192, R193 ;  /* 0x000000c100c07245 */ /* 0x000fe40000201400 */
[CC--:B------:R-:W-:Y:S02]  /*a750*/  ISETP.GE.AND P1, PT, R193.reuse, R167.reuse, PT ;  /* 0x000000a7c100720c */ /* 0x0c0fe40003f26270 */
[----:B------:R-:W-:Y:S01]  /*a760*/  ISETP.GE.AND P0, PT, R193, R2, PT ;  /* 0x00000002c100720c */ /* 0x000fe20003f06270 */
[----:B------:R-:W-:Y:S01]  /*a770*/  HMMA.16816.F32.BF16 R4, R20, R18, R4 ;  /* 0x000000121404723c */ /* 0x000fe20000041804 */
[----:B------:R-:W1:Y:S05]  /*a780*/  LDSM.16.M88.4 R16, [R227+0xf800] ;  /* 0x00f80000e310783b */ /* 0x000e6a0000000200 */
[C---:B------:R-:W-:Y:S01]  /*a790*/  HMMA.16816.F32.BF16 R32, R180.reuse, R178, R32 ;  /* 0x000000b2b420723c */ /* 0x040fe20000041820 */
[----:B------:R-:W3:Y:S05]  /*a7a0*/  LDSM.16.M88.4 R176, [R220+0x7000] ;  /* 0x00700000dcb0783b */ /* 0x000eea0000000200 */
[----:B--2---:R-:W-:Y:S06]  /*a7b0*/  HMMA.16816.F32.BF16 R28, R180, R172, R28 ;  /* 0x000000acb41c723c */ /* 0x004fec000004181c */
[----:B------:R-:W-:Y:S01]  /*a7c0*/  FFMA.FTZ R9, R192, UR5, R9 ;  /* 0x00000005c0097c23 */ /* 0x000fe20008010009 */
[----:B------:R-:W-:Y:S01]  /*a7d0*/  VIADD R172, R0, 0x8 ;  /* 0x0000000800ac7836 */ /* 0x000fe20000000000 */
[----:B-----5:R-:W-:Y:S04]  /*a7e0*/  HMMA.16816.F32.BF16 R168, R20, R12, R168 ;  /* 0x0000000c14a8723c */ /* 0x020fe800000418a8 */
[----:B------:R-:W-:-:S02]  /*a7f0*/  ISETP.GE.AND P6, PT, R172, R167, PT ;  /* 0x000000a7ac00720c */ /* 0x000fc40003fc6270 */
[----:B------:R-:W-:Y:S01]  /*a800*/  HMMA.16816.F32.BF16 R24, R196, R202, R24 ;  /* 0x000000cac418723c */ /* 0x000fe20000041818 */
[----:B------:R-:W-:Y:S01]  /*a810*/  FSEL R12, R9, -INF , !P1 ;  /* 0xff800000090c7808 */ /* 0x000fe20004800000 */
[----:B------:R-:W-:Y:S01]  /*a820*/  FFMA.FTZ R9, R192, UR5, R11 ;  /* 0x00000005c0097c23 */ /* 0x000fe2000801000b */
[----:B------:R-:W-:Y:S01]  /*a830*/  I2FP.F32.S32 R13, R172 ;  /* 0x000000ac000d7245 */ /* 0x000fe20000201400 */
[----:B------:R-:W-:Y:S01]  /*a840*/  VIADD R11, R0, 0x9 ;  /* 0x00000009000b7836 */ /* 0x000fe20000000000 */
[-C--:B------:R-:W-:Y:S01]  /*a850*/  ISETP.GE.AND P1, PT, R172, R2.reuse, PT ;  /* 0x00000002ac00720c */ /* 0x080fe20003f26270 */
[----:B------:R-:W-:Y:S01]  /*a860*/  HMMA.16816.F32.BF16 R32, R20, R14, R32 ;  /* 0x0000000e1420723c */ /* 0x000fe20000041820 */
[----:B------:R-:W-:Y:S01]  /*a870*/  FSEL R9, R9, -INF , !P0 ;  /* 0xff80000009097808 */ /* 0x000fe20004000000 */
[C---:B------:R-:W-:Y:S01]  /*a880*/  FFMA.FTZ R172, R13.reuse, UR5, R4 ;  /* 0x000000050dac7c23 */ /* 0x040fe20008010004 */
[----:B------:R-:W-:Y:S01]  /*a890*/  I2FP.F32.S32 R4, R11 ;  /* 0x0000000b00047245 */ /* 0x000fe20000201400 */
[----:B------:R-:W-:Y:S01]  /*a8a0*/  FFMA.FTZ R6, R13, UR5, R6 ;  /* 0x000000050d067c23 */ /* 0x000fe20008010006 */
[C---:B------:R-:W-:Y:S01]  /*a8b0*/  ISETP.GE.AND P0, PT, R11.reuse, R167, PT ;  /* 0x000000a70b00720c */ /* 0x040fe20003f06270 */
[----:B------:R-:W-:Y:S01]  /*a8c0*/  VIADD R13, R0, 0x10 ;  /* 0x00000010000d7836 */ /* 0x000fe20000000000 */
[----:B------:R-:W-:Y:S01]  /*a8d0*/  FSEL R172, R172, -INF , !P6 ;  /* 0xff800000acac7808 */ /* 0x000fe20007000000 */
[----:B------:R-:W-:Y:S01]  /*a8e0*/  FFMA.FTZ R5, R4, UR5, R5 ;  /* 0x0000000504057c23 */ /* 0x000fe20008010005 */
[----:B------:R-:W-:Y:S01]  /*a8f0*/  ISETP.GE.AND P6, PT, R11, R2, PT ;  /* 0x000000020b00720c */ /* 0x000fe20003fc6270 */
[----:B------:R-:W-:Y:S01]  /*a900*/  HMMA.16816.F32.BF16 R184, R196, R194, R184 ;  /* 0x000000c2c4b8723c */ /* 0x000fe200000418b8 */
[----:B------:R-:W-:Y:S01]  /*a910*/  FSEL R11, R6, -INF , !P1 ;  /* 0xff800000060b7808 */ /* 0x000fe20004800000 */
[----:B------:R-:W-:Y:S01]  /*a920*/  VIADD R15, R0, 0x11 ;  /* 0x00000011000f7836 */ /* 0x000fe20000000000 */
[----:B------:R-:W-:-:S02]  /*a930*/  FSEL R14, R5, -INF , !P0 ;  /* 0xff800000050e7808 */ /* 0x000fc40004000000 */
[C---:B------:R-:W-:Y:S01]  /*a940*/  ISETP.GE.AND P1, PT, R13.reuse, R167, PT ;  /* 0x000000a70d00720c */ /* 0x040fe20003f26270 */
[C---:B-1----:R-:W-:Y:S01]  /*a950*/  HMMA.16816.F32.BF16 R188, R180.reuse, R16, R188 ;  /* 0x00000010b4bc723c */ /* 0x042fe200000418bc */
[----:B------:R-:W-:Y:S02]  /*a960*/  I2FP.F32.S32 R195, R13 ;  /* 0x0000000d00c37245 */ /* 0x000fe40000201400 */
[----:B------:R-:W-:Y:S01]  /*a970*/  ISETP.GE.AND P0, PT, R13, R2, PT ;  /* 0x000000020d00720c */ /* 0x000fe20003f06270 */
[----:B------:R-:W-:Y:S02]  /*a980*/  FFMA.FTZ R13, R4, UR5, R7 ;  /* 0x00000005040d7c23 */ /* 0x000fe40008010007 */
[----:B------:R-:W1:Y:S01]  /*a990*/  LDSM.16.M88.4 R4, [R220+0x7800] ;  /* 0x00780000dc04783b */ /* 0x000e620000000200 */
[----:B------:R-:W-:Y:S01]  /*a9a0*/  HMMA.16816.F32.BF16 R24, R180, R174, R24 ;  /* 0x000000aeb418723c */ /* 0x000fe20000041818 */
[C---:B------:R-:W-:Y:S01]  /*a9b0*/  FFMA.FTZ R16, R195.reuse, UR5, R168 ;  /* 0x00000005c3107c23 */ /* 0x040fe200080100a8 */
[----:B------:R-:W-:Y:S01]  /*a9c0*/  I2FP.F32.S32 R168, R15 ;  /* 0x0000000f00a87245 */ /* 0x000fe20000201400 */
[----:B------:R-:W-:Y:S01]  /*a9d0*/  FFMA.FTZ R195, R195, UR5, R170 ;  /* 0x00000005c3c37c23 */ /* 0x000fe200080100aa */
[----:B------:R-:W-:Y:S01]  /*a9e0*/  FSEL R13, R13, -INF , !P6 ;  /* 0xff8000000d0d7808 */ /* 0x000fe20007000000 */
[----:B------:R-:W-:Y:S01]  /*a9f0*/  VIADD R17, R0, 0x19 ;  /* 0x0000001900117836 */ /* 0x000fe20000000000 */
[----:B---3--:R-:W-:Y:S01]  /*aa00*/  HMMA.16816.F32.BF16 R28, R20, R176, R28 ;  /* 0x000000b0141c723c */ /* 0x008fe2000004181c */
[----:B------:R-:W-:Y:S01]  /*aa10*/  FSEL R170, R16, -INF , !P1 ;  /* 0xff80000010aa7808 */ /* 0x000fe20004800000 */
[----:B------:R-:W-:-:S02]  /*aa20*/  VIADD R16, R0, 0x18 ;  /* 0x0000001800107836 */ /* 0x000fc40000000000 */
[----:B------:R-:W-:Y:S01]  /*aa30*/  FFMA.FTZ R169, R168, UR5, R169 ;  /* 0x00000005a8a97c23 */ /* 0x000fe200080100a9 */
[----:B------:R-:W-:Y:S01]  /*aa40*/  ISETP.GE.AND P6, PT, R15, R167, PT ;  /* 0x000000a70f00720c */ /* 0x000fe20003fc6270 */
[----:B------:R-:W-:-:S04]  /*aa50*/  DEPBAR.LE SB0, 0x0 ;  /* 0x000080000000791a */ /* 0x000fc80000000000 */
[----:B------:R-:W-:Y:S01]  /*aa60*/  BAR.SYNC.DEFER_BLOCKING 0x0 ;  /* 0x0000000000007b1d */ /* 0x000fe20000010000 */
[----:B------:R-:W-:Y:S01]  /*aa70*/  ISETP.GE.AND P1, PT, R15, R2, PT ;  /* 0x000000020f00720c */ /* 0x000fe20003f26270 */
[----:B------:R-:W-:Y:S01]  /*aa80*/  HMMA.16816.F32.BF16 R184, R180, R18, R184 ;  /* 0x00000012b4b8723c */ /* 0x000fe200000418b8 */
[----:B------:R-:W-:Y:S02]  /*aa90*/  I2FP.F32.S32 R15, R16 ;  /* 0x00000010000f7245 */ /* 0x000fe40000201400 */
[----:B------:R-:W-:Y:S02]  /*aaa0*/  FSEL R195, R195, -INF , !P0 ;  /* 0xff800000c3c37808 */ /* 0x000fe40004000000 */
[----:B------:R-:W-:Y:S01]  /*aab0*/  FSEL R192, R169, -INF , !P6 ;  /* 0xff800000a9c07808 */ /* 0x000fe20007000000 */
[----:B------:R-:W-:Y:S01]  /*aac0*/  FFMA.FTZ R169, R168, UR5, R171 ;  /* 0x00000005a8a97c23 */ /* 0x000fe200080100ab */
[C---:B------:R-:W-:Y:S01]  /*aad0*/  ISETP.GE.AND P0, PT, R16.reuse, R167, PT ;  /* 0x000000a71000720c */ /* 0x040fe20003f06270 */
[C---:B------:R-:W-:Y:S01]  /*aae0*/  FFMA.FTZ R32, R15.reuse, UR5, R32 ;  /* 0x000000050f207c23 */ /* 0x040fe20008010020 */
[----:B------:R-:W-:Y:S01]  /*aaf0*/  ISETP.GE.AND P6, PT, R16, R2, PT ;  /* 0x000000021000720c */ /* 0x000fe20003fc6270 */
[----:B------:R-:W-:Y:S01]  /*ab00*/  VIADD R16, R0, 0x20 ;  /* 0x0000002000107836 */ /* 0x000fe20000000000 */
[----:B------:R-:W-:Y:S01]  /*ab10*/  I2FP.F32.S32 R18, R17 ;  /* 0x0000001100127245 */ /* 0x000fe20000201400 */
[----:B------:R-:W-:Y:S01]  /*ab20*/  HMMA.16816.F32.BF16 R24, R20, R178, R24 ;  /* 0x000000b21418723c */ /* 0x000fe20000041818 */
[----:B------:R-:W-:Y:S01]  /*ab30*/  FFMA.FTZ R34, R15, UR5, R34 ;  /* 0x000000050f227c23 */ /* 0x000fe20008010022 */
[----:B------:R-:W-:-:S02]  /*ab40*/  FSEL R169, R169, -INF , !P1 ;  /* 0xff800000a9a97808 */ /* 0x000fc40004800000 */
[----:B------:R-:W-:Y:S01]  /*ab50*/  I2FP.F32.S32 R15, R16 ;  /* 0x00000010000f7245 */ /* 0x000fe20000201400 */
[----:B------:R-:W-:Y:S01]  /*ab60*/  FFMA.FTZ R33, R18, UR5, R33 ;  /* 0x0000000512217c23 */ /* 0x000fe20008010021 */
[----:B------:R-:W-:Y:S01]  /*ab70*/  FSEL R32, R32, -INF , !P0 ;  /* 0xff80000020207808 */ /* 0x000fe20004000000 */
[----:B------:R-:W-:Y:S01]  /*ab80*/  FFMA.FTZ R18, R18, UR5, R35 ;  /* 0x0000000512127c23 */ /* 0x000fe20008010023 */
[-C--:B------:R-:W-:Y:S01]  /*ab90*/  ISETP.GE.AND P1, PT, R17, R167.reuse, PT ;  /* 0x000000a71100720c */ /* 0x080fe20003f26270 */
[----:B------:R-:W-:Y:S01]  /*aba0*/  FFMA.FTZ R168, R15, UR5, R28 ;  /* 0x000000050fa87c23 */ /* 0x000fe2000801001c */
[-C--:B------:R-:W-:Y:S01]  /*abb0*/  ISETP.GE.AND P0, PT, R17, R2.reuse, PT ;  /* 0x000000021100720c */ /* 0x080fe20003f06270 */
[----:B------:R-:W-:Y:S01]  /*abc0*/  VIADD R17, R0, 0x21 ;  /* 0x0000002100117836 */ /* 0x000fe20000000000 */
[----:B------:R-:W-:Y:S01]  /*abd0*/  FSEL R35, R34, -INF , !P6 ;  /* 0xff80000022237808 */ /* 0x000fe20007000000 */
[----:B-1----:R-:W-:Y:S01]  /*abe0*/  HMMA.16816.F32.BF16 R188, R20, R4, R188 ;  /* 0x0000000414bc723c */ /* 0x002fe200000418bc */
[----:B------:R-:W-:Y:S01]  /*abf0*/  FSEL R28, R33, -INF , !P1 ;  /* 0xff800000211c7808 */ /* 0x000fe20004800000 */
[----:B------:R-:W-:Y:S01]  /*ac00*/  FFMA.FTZ R30, R15, UR5, R30 ;  /* 0x000000050f1e7c23 */ /* 0x000fe2000801001e */
[----:B------:R-:W-:Y:S01]  /*ac10*/  ISETP.GE.AND P6, PT, R16, R167, PT ;  /* 0x000000a71000720c */ /* 0x000fe20003fc6270 */
[----:B------:R-:W-:Y:S01]  /*ac20*/  VIADD R15, R0, 0x29 ;  /* 0x00000029000f7836 */ /* 0x000fe20000000000 */
[----:B------:R-:W-:-:S02]  /*ac30*/  ISETP.GE.AND P1, PT, R16, R2, PT ;  /* 0x000000021000720c */ /* 0x000fc40003f26270 */
[----:B------:R-:W-:Y:S01]  /*ac40*/  I2FP.F32.S32 R16, R17 ;  /* 0x0000001100107245 */ /* 0x000fe20000201400 */
[----:B------:R-:W-:Y:S01]  /*ac50*/  VIADD R4, R0, 0x28 ;  /* 0x0000002800047836 */ /* 0x000fe20000000000 */
[----:B------:R-:W-:Y:S02]  /*ac60*/  FSEL R33, R18, -INF , !P0 ;  /* 0xff80000012217808 */ /* 0x000fe40004000000 */
[C---:B------:R-:W-:Y:S01]  /*ac70*/  ISETP.GE.AND P0, PT, R17.reuse, R167, PT ;  /* 0x000000a71100720c */ /* 0x040fe20003f06270 */
[----:B------:R-:W-:Y:S01]  /*ac80*/  FFMA.FTZ R29, R16, UR5, R29 ;  /* 0x00000005101d7c23 */ /* 0x000fe2000801001d */
[----:B------:R-:W-:Y:S01]  /*ac90*/  FSEL R168, R168, -INF , !P6 ;  /* 0xff800000a8a87808 */ /* 0x000fe20007000000 */
        /* <DEDUP_REMOVED lines=10> */
[----:B------:R-:W-:Y:S01]  /*ad40*/  HMMA.16816.F32.BF16 R4, R20, R6, R184 ;  /* 0x000000061404723c */ /* 0x000fe200000418b8 */
[----:B------:R-:W-:Y:S02]  /*ad50*/  I2FP.F32.S32 R16, R15 ;  /* 0x0000000f00107245 */ /* 0x000fe40000201400 */
        /* <DEDUP_REMOVED lines=9> */
[----:B------:R-:W-:Y:S01]  /*adf0*/  ISETP.GE.AND P0, PT, R17, R167, PT ;  /* 0x000000a71100720c */ /* 0x000fe20003f06270 */
[C---:B------:R-:W-:Y:S01]  /*ae00*/  FFMA.FTZ R188, R15.reuse, UR5, R188 ;  /* 0x000000050fbc7c23 */ /* 0x040fe200080100bc */
[----:B------:R-:W-:Y:S01]  /*ae10*/  FFMA.FTZ R187, R15, UR5, R190 ;  /* 0x000000050fbb7c23 */ /* 0x000fe200080100be */
[----:B------:R-:W-:Y:S01]  /*ae20*/  VIADD R15, R0, 0x38 ;  /* 0x00000038000f7836 */ /* 0x000fe20000000000 */
[----:B------:R-:W-:-:S02]  /*ae30*/  I2FP.F32.S32 R18, R16 ;  /* 0x0000001000127245 */ /* 0x000fc40000201400 */
[----:B------:R-:W-:Y:S02]  /*ae40*/  FSEL R200, R25, -INF , !P6 ;  /* 0xff80000019c87808 */ /* 0x000fe40007000000 */
[----:B------:R-:W-:Y:S01]  /*ae50*/  ISETP.GE.AND P6, PT, R17, R2, PT ;  /* 0x000000021100720c */ /* 0x000fe20003fc6270 */
[----:B------:R-:W-:Y:S01]  /*ae60*/  FFMA.FTZ R185, R18, UR5, R191 ;  /* 0x0000000512b97c23 */ /* 0x000fe200080100bf */
[----:B------:R-:W-:Y:S01]  /*ae70*/  FSEL R190, R188, -INF , !P0 ;  /* 0xff800000bcbe7808 */ /* 0x000fe20004000000 */
[----:B------:R-:W-:Y:S01]  /*ae80*/  FFMA.FTZ R188, R18, UR5, R189 ;  /* 0x0000000512bc7c23 */ /* 0x000fe200080100bd */
[----:B------:R-:W-:Y:S02]  /*ae90*/  FSEL R199, R27, -INF , !P1 ;  /* 0xff8000001bc77808 */ /* 0x000fe40004800000 */
[----:B------:R-:W-:Y:S02]  /*aea0*/  I2FP.F32.S32 R17, R15 ;  /* 0x0000000f00117245 */ /* 0x000fe40000201400 */
[----:B------:R-:W-:-:S02]  /*aeb0*/  ISETP.GE.AND P1, PT, R16, R167, PT ;  /* 0x000000a71000720c */ /* 0x000fc40003f26270 */
[----:B------:R-:W-:Y:S01]  /*aec0*/  FSEL R187, R187, -INF , !P6 ;  /* 0xff800000bbbb7808 */ /* 0x000fe20007000000 */
[C---:B------:R-:W-:Y:S01]  /*aed0*/  FFMA.FTZ R4, R17.reuse, UR5, R4 ;  /* 0x0000000511047c23 */ /* 0x040fe20008010004 */
[----:B------:R-:W-:Y:S01]  /*aee0*/  FSEL R188, R188, -INF , !P1 ;  /* 0xff800000bcbc7808 */ /* 0x000fe20004800000 */
[----:B------:R-:W-:Y:S01]  /*aef0*/  FFMA.FTZ R6, R17, UR5, R6 ;  /* 0x0000000511067c23 */ /* 0x000fe20008010006 */
[-C--:B------:R-:W-:Y:S02]  /*af00*/  ISETP.GE.AND P0, PT, R16, R2.reuse, PT ;  /* 0x000000021000720c */ /* 0x080fe40003f06270 */
[C---:B------:R-:W-:Y:S02]  /*af10*/  ISETP.GE.AND P6, PT, R15.reuse, R167, PT ;  /* 0x000000a70f00720c */ /* 0x040fe40003fc6270 */
[----:B------:R-:W-:Y:S02]  /*af20*/  ISETP.GE.AND P1, PT, R15, R2, PT ;  /* 0x000000020f00720c */ /* 0x000fe40003f26270 */
[----:B------:R-:W-:-:S02]  /*af30*/  I2FP.F32.S32 R15, R0 ;  /* 0x00000000000f7245 */ /* 0x000fc40000201400 */
[----:B------:R-:W-:Y:S02]  /*af40*/  FSEL R185, R185, -INF , !P0 ;  /* 0xff800000b9b97808 */ /* 0x000fe40004000000 */
[----:B------:R-:W-:Y:S01]  /*af50*/  FSEL R184, R4, -INF , !P6 ;  /* 0xff80000004b87808 */ /* 0x000fe20007000000 */
[C---:B------:R-:W-:Y:S01]  /*af60*/  VIADD R4, R0.reuse, 0x39 ;  /* 0x0000003900047836 */ /* 0x040fe20000000000 */
[C---:B------:R-:W-:Y:S02]  /*af70*/  ISETP.GE.AND P0, PT, R0.reuse, R167, PT ;  /* 0x000000a70000720c */ /* 0x040fe40003f06270 */
[----:B------:R-:W-:Y:S01]  /*af80*/  ISETP.GE.AND P6, PT, R0, R2, PT ;  /* 0x000000020000720c */ /* 0x000fe20003fc6270 */
[C---:B------:R-:W-:Y:S01]  /*af90*/  FFMA.FTZ R0, R15.reuse, UR5, R8 ;  /* 0x000000050f007c23 */ /* 0x040fe20008010008 */
[----:B------:R-:W-:Y:S01]  /*afa0*/  FFMA.FTZ R15, R15, UR5, R10 ;  /* 0x000000050f0f7c23 */ /* 0x000fe2000801000a */
[----:B------:R-:W-:Y:S02]  /*afb0*/  FSEL R183, R6, -INF , !P1 ;  /* 0xff80000006b77808 */ /* 0x000fe40004800000 */
[----:B------:R-:W-:-:S02]  /*afc0*/  I2FP.F32.S32 R6, R4 ;  /* 0x0000000400067245 */ /* 0x000fc40000201400 */
[----:B------:R-:W-:Y:S02]  /*afd0*/  FSEL R15, R15, -INF , !P6 ;  /* 0xff8000000f0f7808 */ /* 0x000fe40007000000 */
[----:B------:R-:W-:Y:S01]  /*afe0*/  PLOP3.LUT P6, PT, PT, PT, UP0, 0x80, 0x0 ;  /* 0x000000000000781c */ /* 0x000fe20003fcf008 */
[----:B------:R-:W-:Y:S01]  /*aff0*/  FFMA.FTZ R5, R6, UR5, R5 ;  /* 0x0000000506057c23 */ /* 0x000fe20008010005 */
[----:B------:R-:W-:Y:S01]  /*b000*/  FSEL R0, R0, -INF , !P0 ;  /* 0xff80000000007808 */ /* 0x000fe20004000000 */
[----:B------:R-:W-:Y:S01]  /*b010*/  FFMA.FTZ R7, R6, UR5, R7 ;  /* 0x0000000506077c23 */ /* 0x000fe20008010007 */
[C---:B------:R-:W-:Y:S02]  /*b020*/  ISETP.GE.AND P1, PT, R4.reuse, R167, PT ;  /* 0x000000a70400720c */ /* 0x040fe40003f26270 */
[----:B------:R-:W-:Y:S02]  /*b030*/  ISETP.GE.AND P0, PT, R4, R2, PT ;  /* 0x000000020400720c */ /* 0x000fe40003f06270 */
[----:B------:R-:W-:-:S02]  /*b040*/  FSEL R186, R5, -INF , !P1 ;  /* 0xff80000005ba7808 */ /* 0x000fc40004800000 */
[----:B------:R-:W-:-:S03]  /*b050*/  FSEL R181, R7, -INF , !P0 ;  /* 0xff80000007b57808 */ /* 0x000fc60004000000 */
[----:B------:R-:W-:Y:S06]  /*b060*/  @!P6 BRA `(.L_x_3767) ;  /* 0x0000000c00b4e947 */ /* 0x000fec0003800000 */
        /* <DEDUP_REMOVED lines=75> */
.L_x_3768:
[----:B------:R-:W-:-:S04]  /*b520*/  ULEA UR20, -UR6, URZ, 0x6 ;  /* 0x0000003f06147291 */ /* 0x000fc8000f8e313f */
[----:B------:R-:W-:-:S12]  /*b530*/  USHF.R.S32.HI UR14, URZ, 0x1f, UR20 ;  /* 0x0000001f3f0e7899 */ /* 0x000fd80008011414 */
.L_x_3769:
        /* <DEDUP_REMOVED lines=154> */
.L_x_3771:
[----:B------:R-:W-:Y:S05]  /*bee0*/  BSYNC B0 ;  /* 0x0000000000007941 */ /* 0x000fea0003800000 */
.L_x_3770:
[----:B------:R-:W0:Y:S01]  /*bef0*/  LDGDEPBAR ;  /* 0x00000000000079af */ /* 0x000e220000000000 */
[----:B-12---:R-:W-:Y:S02]  /*bf00*/  IMAD.U32 R5, RZ, RZ, UR20 ;  /* 0x00000014ff057e24 */ /* 0x006fe4000f8e00ff */
[----:B------:R-:W-:-:S03]  /*bf10*/  IMAD.U32 R2, RZ, RZ, UR14 ;  /* 0x0000000eff027e24 */ /* 0x000fc6000f8e00ff */
[----:B------:R-:W-:-:S04]  /*bf20*/  LEA R240, P0, R5, R240, 0x1 ;  /* 0x000000f005f07211 */ /* 0x000fc800078008ff */
[----:B------:R-:W-:-:S09]  /*bf30*/  LEA.HI.X R241, R5, R241, R2, 0x1, P0 ;  /* 0x000000f105f17211 */ /* 0x000fd200000f0c02 */
.L_x_3767:
        /* <DEDUP_REMOVED lines=44> */
[C---:B------:R-:W-:Y:S02]  /*c200*/  FSETP.NEU.FTZ.AND P1, PT, R178.reuse, -INF , PT ;  /* 0xff800000b200780b */ /* 0x040fe40003f3d000 */
[C---:B------:R-:W-:Y:S01]  /*c210*/  FSETP.NEU.FTZ.AND P0, PT, R177.reuse, -INF , PT ;  /* 0xff800000b100780b */ /* 0x040fe20003f1d000 */
[C---:B------:R-:W-:Y:S01]  /*c220*/  FMUL.FTZ R182, R177.reuse, UR28 ;  /* 0x0000001cb1b67c20 */ /* 0x040fe20008410000 */
        /* <DEDUP_REMOVED lines=38> */
[----:B------:R-:W-:Y:S01]  /*c490*/  LDSM.16.MT88.4 R28, [R226+0x12800] ;  /* 0x01280000e21c783b */ /* 0x000fe20000004200 */
[--C-:B------:R-:W-:Y:S01]  /*c4a0*/  FFMA.FTZ R201, R201, UR28, -R182.reuse ;  /* 0x0000001cc9c97c23 */ /* 0x100fe200080108b6 */
[----:B------:R-:W-:Y:S01]  /*c4b0*/  FFMA.FTZ R184, R184, UR28, -R189 ;  /* 0x0000001cb8b87c23 */ /* 0x000fe200080108bd */
[----:B------:R-:W3:Y:S01]  /*c4c0*/  MUFU.EX2 R173, R173 ;  /* 0x000000ad00ad7308 */ /* 0x000ee20000000800 */
[----:B--2---:R-:W-:Y:S01]  /*c4d0*/  F2FP.BF16.F32.PACK_AB R4, R175, R176 ;  /* 0x000000b0af04723e */ /* 0x004fe200000010ff */
[--C-:B------:R-:W-:Y:S01]  /*c4e0*/  FFMA.FTZ R185, R185, UR28, -R182.reuse ;  /* 0x0000001cb9b97c23 */ /* 0x100fe200080108b6 */
[----:B------:R-:W-:-:S05]  /*c4f0*/  FFMA.FTZ R183, R183, UR28, -R182 ;  /* 0x0000001cb7b77c23 */ /* 0x000fca00080108b6 */
        /* <DEDUP_REMOVED lines=397> */
.L_x_3764:
        /* <DEDUP_REMOVED lines=46> */
.L_x_3776:
        /* <DEDUP_REMOVED lines=88> */
.L_x_3773:
        /* <DEDUP_REMOVED lines=406> */
.L_x_3775:
        /* <DEDUP_REMOVED lines=117> */
.L_x_3774:
[----:B------:R-:W-:Y:S01]  /*106e0*/  MOV R2, UR12 ;  /* 0x0000000c00027c02 */ /* 0x000fe20008000f00 */
[----:B-1----:R-:W-:Y:S01]  /*106f0*/  LDSM.16.MT88.4 R172, [R226+0x10000] ;  /* 0x01000000e2ac783b */ /* 0x002fe20000004200 */
[----:B------:R-:W-:Y:S02]  /*10700*/  UISETP.GT.AND UP2, UPT, UR12, UR11, UPT ;  /* 0x0000000b0c00728c */ /* 0x000fe4000bf44270 */
[----:B------:R-:W-:Y:S01]  /*10710*/  LEA R2, R2, R237, 0x6 ;  /* 0x000000ed02027211 */ /* 0x000fe200078e30ff */
[----:B------:R-:W-:Y:S01]  /*10720*/  UMOV UR15, UR35 ;  /* 0x00000023000f7c82 */ /* 0x000fe20008000000 */
[----:B------:R-:W-:Y:S02]  /*10730*/  UMOV UR14, UR34 ;  /* 0x00000022000e7c82 */ /* 0x000fe40008000000 */
[C---:B------:R-:W-:Y:S01]  /*10740*/  IADD3 R166, R2.reuse, 0x1, RZ ;  /* 0x0000000102a67810 */ /* 0x040fe20007ffe0ff */
[----:B------:R-:W-:Y:S01]  /*10750*/  LDSM.16.MT88.4 R176, [R225+0x10000] ;  /* 0x01000000e1b0783b */ /* 0x000fe20000004200 */
[----:B------:R-:W-:Y:S02]  /*10760*/  I2FP.F32.S32 R3, R2 ;  /* 0x0000000200037245 */ /* 0x000fe40000201400 */
[C---:B------:R-:W-:Y:S02]  /*10770*/  IADD3 R164, R2.reuse, 0x9, RZ ;  /* 0x0000000902a47810 */ /* 0x040fe40007ffe0ff */
[----:B------:R-:W-:Y:S01]  /*10780*/  I2FP.F32.S32 R166, R166 ;  /* 0x000000a600a67245 */ /* 0x000fe20000201400 */
[C---:B------:R-:W-:Y:S01]  /*10790*/  FFMA.FTZ R6, R3.reuse, UR5, R6 ;  /* 0x0000000503067c23 */ /* 0x040fe20008010006 */
[----:B------:R-:W-:Y:S01]  /*107a0*/  FFMA.FTZ R4, R3, UR5, R4 ;  /* 0x0000000503047c23 */ /* 0x000fe20008010004 */
[----:B------:R-:W-:Y:S01]  /*107b0*/  I2FP.F32.S32 R164, R164 ;  /* 0x000000a400a47245 */ /* 0x000fe20000201400 */
[----:B------:R-:W-:Y:S01]  /*107c0*/  LDSM.16.MT88.4 R180, [R228+0x12800] ;  /* 0x01280000e4b4783b */ /* 0x000fe20000004200 */
[----:B------:R-:W-:Y:S01]  /*107d0*/  IADD3 R167, R2, 0x8, RZ ;  /* 0x0000000802a77810 */ /* 0x000fe20007ffe0ff */
[----:B------:R-:W-:Y:S01]  /*107e0*/  FFMA.FTZ R7, R166, UR5, R7 ;  /* 0x00000005a6077c23 */ /* 0x000fe20008010007 */
[----:B------:R-:W-:Y:S01]  /*107f0*/  IADD3 R3, R2, 0x10, RZ ;  /* 0x0000001002037810 */ /* 0x000fe20007ffe0ff */
[----:B------:R-:W-:Y:S01]  /*10800*/  FFMA.FTZ R5, R166, UR5, R5 ;  /* 0x00000005a6057c23 */ /* 0x000fe20008010005 */
[----:B------:R-:W-:Y:S01]  /*10810*/  I2FP.F32.S32 R167, R167 ;  /* 0x000000a700a77245 */ /* 0x000fe20000201400 */
[C---:B------:R-:W-:Y:S01]  /*10820*/  FFMA.FTZ R11, R164.reuse, UR5, R11 ;  /* 0x00000005a40b7c23 */ /* 0x040fe2000801000b */
[----:B------:R-:W-:Y:S01]  /*10830*/  I2FP.F32.S32 R3, R3 ;  /* 0x0000000300037245 */ /* 0x000fe20000201400 */
[----:B------:R-:W-:Y:S01]  /*10840*/  FFMA.FTZ R9, R164, UR5, R9 ;  /* 0x00000005a4097c23 */ /* 0x000fe20008010009 */
[C---:B------:R-:W-:Y:S01]  /*10850*/  IADD3 R166, R2.reuse, 0x11, RZ ;  /* 0x0000001102a67810 */ /* 0x040fe20007ffe0ff */
[C---:B------:R-:W-:Y:S01]  /*10860*/  FFMA.FTZ R10, R167.reuse, UR5, R10 ;  /* 0x00000005a70a7c23 */ /* 0x040fe2000801000a */
[C---:B------:R-:W-:Y:S01]  /*10870*/  IADD3 R164, R2.reuse, 0x19, RZ ;  /* 0x0000001902a47810 */ /* 0x040fe20007ffe0ff */
[----:B------:R-:W-:Y:S01]  /*10880*/  FFMA.FTZ R8, R167, UR5, R8 ;  /* 0x00000005a7087c23 */ /* 0x000fe20008010008 */
[----:B------:R-:W-:Y:S01]  /*10890*/  I2FP.F32.S32 R166, R166 ;  /* 0x000000a600a67245 */ /* 0x000fe20000201400 */
[C---:B------:R-:W-:Y:S01]  /*108a0*/  FFMA.FTZ R14, R3.reuse, UR5, R14 ;  /* 0x00000005030e7c23 */ /* 0x040fe2000801000e */
[----:B------:R-:W-:Y:S01]  /*108b0*/  FFMA.FTZ R12, R3, UR5, R12 ;  /* 0x00000005030c7c23 */ /* 0x000fe2000801000c */
[C---:B------:R-:W-:Y:S01]  /*108c0*/  IADD3 R167, R2.reuse, 0x18, RZ ;  /* 0x0000001802a77810 */ /* 0x040fe20007ffe0ff */
[----:B------:R-:W-:Y:S01]  /*108d0*/  LDSM.16.MT88.4 R184, [R226+0x12800] ;  /* 0x01280000e2b8783b */ /* 0x000fe20000004200 */
[----:B------:R-:W-:Y:S01]  /*108e0*/  IADD3 R3, R2, 0x20, RZ ;  /* 0x0000002002037810 */ /* 0x000fe20007ffe0ff */
[C---:B------:R-:W-:Y:S01]  /*108f0*/  FFMA.FTZ R15, R166.reuse, UR5, R15 ;  /* 0x00000005a60f7c23 */ /* 0x040fe2000801000f */
[----:B------:R-:W-:Y:S01]  /*10900*/  I2FP.F32.S32 R164, R164 ;  /* 0x000000a400a47245 */ /* 0x000fe20000201400 */
[----:B------:R-:W-:Y:S01]  /*10910*/  FFMA.FTZ R13, R166, UR5, R13 ;  /* 0x00000005a60d7c23 */ /* 0x000fe2000801000d */
[----:B------:R-:W-:Y:S02]  /*10920*/  I2FP.F32.S32 R167, R167 ;  /* 0x000000a700a77245 */ /* 0x000fe40000201400 */
[----:B------:R-:W-:Y:S01]  /*10930*/  IADD3 R166, R2, 0x21, RZ ;  /* 0x0000002102a67810 */ /* 0x000fe20007ffe0ff */
[C---:B------:R-:W-:Y:S01]  /*10940*/  FFMA.FTZ R19, R164.reuse, UR5, R19 ;  /* 0x00000005a4137c23 */ /* 0x040fe20008010013 */
[----:B------:R-:W-:Y:S01]  /*10950*/  I2FP.F32.S32 R3, R3 ;  /* 0x0000000300037245 */ /* 0x000fe20000201400 */
[----:B------:R-:W-:Y:S01]  /*10960*/  FFMA.FTZ R17, R164, UR5, R17 ;  /* 0x00000005a4117c23 */ /* 0x000fe20008010011 */
[----:B------:R-:W-:Y:S01]  /*10970*/  FMNMX.FTZ R168, R6, R0, !PT ;  /* 0x0000000006a87209 */ /* 0x000fe20007810000 */
[C---:B------:R-:W-:Y:S01]  /*10980*/  FFMA.FTZ R18, R167.reuse, UR5, R18 ;  /* 0x00000005a7127c23 */ /* 0x040fe20008010012 */
[----:B------:R-:W-:Y:S01]  /*10990*/  FMNMX.FTZ R164, R4, R165, !PT ;  /* 0x000000a504a47209 */ /* 0x000fe20007810000 */
[----:B------:R-:W-:Y:S01]  /*109a0*/  FFMA.FTZ R16, R167, UR5, R16 ;  /* 0x00000005a7107c23 */ /* 0x000fe20008010010 */
[----:B------:R-:W-:Y:S01]  /*109b0*/  I2FP.F32.S32 R166, R166 ;  /* 0x000000a600a67245 */ /* 0x000fe20000201400 */
[C---:B------:R-:W-:Y:S01]  /*109c0*/  FFMA.FTZ R22, R3.reuse, UR5, R22 ;  /* 0x0000000503167c23 */ /* 0x040fe20008010016 */
[----:B------:R-:W-:Y:S01]  /*109d0*/  FFMA.FTZ R20, R3, UR5, R20 ;  /* 0x0000000503147c23 */ /* 0x000fe20008010014 */
[----:B------:R-:W-:Y:S01]  /*109e0*/  FMNMX.FTZ R167, R7, R168, !PT ;  /* 0x000000a807a77209 */ /* 0x000fe20007810000 */
[----:B------:R-:W-:Y:S01]  /*109f0*/  LDSM.16.MT88.4 R188, [R228+0x14800] ;  /* 0x01480000e4bc783b */ /* 0x000fe20000004200 */
[----:B------:R-:W-:Y:S01]  /*10a00*/  FMNMX.FTZ R3, R5, R164, !PT ;  /* 0x000000a405037209 */ /* 0x000fe20007810000 */
[C---:B------:R-:W-:Y:S01]  /*10a10*/  FFMA.FTZ R23, R166.reuse, UR5, R23 ;  /* 0x00000005a6177c23 */ /* 0x040fe20008010017 */
[----:B------:R-:W-:Y:S01]  /*10a20*/  FFMA.FTZ R21, R166, UR5, R21 ;  /* 0x00000005a6157c23 */ /* 0x000fe20008010015 */
[----:B------:R-:W-:Y:S02]  /*10a30*/  FMNMX.FTZ R164, R10, R167, !PT ;  /* 0x000000a70aa47209 */ /* 0x000fe40007810000 */
[----:B------:R-:W-:Y:S02]  /*10a40*/  FMNMX.FTZ R166, R8, R3, !PT ;  /* 0x0000000308a67209 */ /* 0x000fe40007810000 */
[----:B------:R-:W-:Y:S01]  /*10a50*/  IADD3 R169, R2, 0x28, RZ ;  /* 0x0000002802a97810 */ /* 0x000fe20007ffe0ff */
[----:B------:R-:W-:Y:S01]  /*10a60*/  LDSM.16.MT88.4 R192, [R224+0x14800] ;  /* 0x01480000e0c0783b */ /* 0x000fe20000004200 */
        /* <DEDUP_REMOVED lines=9> */
[----:B------:R-:W-:Y:S02]  /*10b00*/  FMNMX.FTZ R166, R18, R167, !PT ;  /* 0x000000a712a67209 */ /* 0x000fe40007810000 */
[----:B------:R-:W-:Y:S02]  /*10b10*/  FMNMX.FTZ R168, R16, R169, !PT ;  /* 0x000000a910a87209 */ /* 0x000fe40007810000 */
[C---:B------:R-:W-:Y:S02]  /*10b20*/  IADD3 R3, R2.reuse, 0x30, RZ ;  /* 0x0000003002037810 */ /* 0x040fe40007ffe0ff */
[----:B------:R-:W-:Y:S02]  /*10b30*/  IADD3 R164, R2, 0x29, RZ ;  /* 0x0000002902a47810 */ /* 0x000fe40007ffe0ff */
[----:B------:R-:W-:Y:S02]  /*10b40*/  FMNMX.FTZ R167, R19, R166, !PT ;  /* 0x000000a613a77209 */ /* 0x000fe40007810000 */
[----:B------:R-:W-:Y:S02]  /*10b50*/  FMNMX.FTZ R169, R17, R168, !PT ;  /* 0x000000a811a97209 */ /* 0x000fe40007810000 */
[----:B------:R-:W-:Y:S02]  /*10b60*/  I2FP.F32.S32 R3, R3 ;  /* 0x0000000300037245 */ /* 0x000fe40000201400 */
[----:B------:R-:W-:Y:S02]  /*10b70*/  I2FP.F32.S32 R164, R164 ;  /* 0x000000a400a47245 */ /* 0x000fe40000201400 */
[----:B------:R-:W-:Y:S01]  /*10b80*/  FMNMX.FTZ R168, R22, R167, !PT ;  /* 0x000000a716a87209 */ /* 0x000fe20007810000 */
[C---:B------:R-:W-:Y:S01]  /*10b90*/  FFMA.FTZ R30, R3.reuse, UR5, R30 ;  /* 0x00000005031e7c23 */ /* 0x040fe2000801001e */
[----:B------:R-:W-:Y:S01]  /*10ba0*/  FMNMX.FTZ R166, R20, R169, !PT ;  /* 0x000000a914a67209 */ /* 0x000fe20007810000 */
[----:B------:R-:W-:Y:S01]  /*10bb0*/  FFMA.FTZ R28, R3, UR5, R28 ;  /* 0x00000005031c7c23 */ /* 0x000fe2000801001c */
[----:B------:R-:W-:Y:S01]  /*10bc0*/  FMNMX.FTZ R169, R23, R168, !PT ;  /* 0x000000a817a97209 */ /* 0x000fe20007810000 */
[C---:B------:R-:W-:Y:S01]  /*10bd0*/  FFMA.FTZ R27, R164.reuse, UR5, R27 ;  /* 0x00000005a41b7c23 */ /* 0x040fe2000801001b */
[----:B------:R-:W-:Y:S01]  /*10be0*/  FMNMX.FTZ R3, R21, R166, !PT ;  /* 0x000000a615037209 */ /* 0x000fe20007810000 */
[----:B------:R-:W-:Y:S01]  /*10bf0*/  FFMA.FTZ R25, R164, UR5, R25 ;  /* 0x00000005a4197c23 */ /* 0x000fe20008010019 */
[----:B------:R-:W-:Y:S02]  /*10c00*/  IADD3 R164, R2, 0x31, RZ ;  /* 0x0000003102a47810 */ /* 0x000fe40007ffe0ff */
[----:B------:R-:W-:Y:S02]  /*10c10*/  FMNMX.FTZ R168, R26, R169, !PT ;  /* 0x000000a91aa87209 */ /* 0x000fe40007810000 */
        /* <DEDUP_REMOVED lines=110> */
[C---:B------:R-:W-:Y:S01]  /*11300*/  FMUL.FTZ R15, R0.reuse, R155 ;  /* 0x0000009b000f7220 */ /* 0x040fe20000410000 */
        /* <DEDUP_REMOVED lines=32> */
[----:B------:R-:W4:Y:S04]  /*11510*/  LDSM.16.MT88.4 R172, [R226+0x12000] ;  /* 0x01200000e2ac783b */ /* 0x000f280000004200 */
        /* <DEDUP_REMOVED lines=69> */
[--C-:B------:R-:W-:Y:S01]  /*11970*/  FFMA.FTZ R207, R12, UR4, -R200.reuse ;  /* 0x000000040ccf7c23 */ /* 0x100fe200080108c8 */
[C---:B------:R-:W-:Y:S01]  /*11980*/  HMMA.16816.F32.BF16 R120, R160.reuse, R174, R120 ;  /* 0x000000aea078723c */ /* 0x040fe20000041878 */
[----:B------:R-:W4:Y:S04]  /*11990*/  LDSM.16.MT88.4 R172, [R225+0x16000] ;  /* 0x01600000e1ac783b */ /* 0x000f280000004200 */
[C---:B------:R-:W-:Y:S01]  /*119a0*/  FMUL.FTZ R12, R2.reuse, R152 ;  /* 0x00000098020c7220 */ /* 0x040fe20000410000 */
[----:B------:R-:W-:Y:S01]  /*119b0*/  FFMA.FTZ R244, R13, UR4, -R200 ;  /* 0x000000040df47c23 */ /* 0x000fe200080108c8 */
[----:B------:R-:W-:Y:S01]  /*119c0*/  FMUL.FTZ R13, R2, R153 ;  /* 0x00000099020d7220 */ /* 0x000fe20000410000 */
[C---:B------:R-:W-:Y:S01]  /*119d0*/  FMUL.FTZ R138, R0.reuse, R138 ;  /* 0x0000008a008a7220 */ /* 0x040fe20000410000 */
[----:B------:R-:W-:Y:S01]  /*119e0*/  LDSM.16.MT88.4 R152, [R228+0x10800] ;  /* 0x01080000e498783b */ /* 0x000fe20000004200 */
[----:B------:R-:W-:Y:S01]  /*119f0*/  MUFU.EX2 R207, R207 ;  /* 0x000000cf00cf7308 */ /* 0x000fe20000000800 */
[----:B------:R-:W-:Y:S01]  /*11a00*/  FMUL.FTZ R139, R0, R139 ;  /* 0x0000008b008b7220 */ /* 0x000fe20000410000 */
[C---:B------:R-:W-:Y:S01]  /*11a10*/  FMUL.FTZ R136, R2.reuse, R136 ;  /* 0x0000008802887220 */ /* 0x040fe20000410000 */
[----:B------:R-:W-:Y:S01]  /*11a20*/  FMUL.FTZ R137, R2, R137 ;  /* 0x0000008902897220 */ /* 0x000fe20000410000 */
[--C-:B------:R-:W-:Y:S01]  /*11a30*/  FFMA.FTZ R204, R18, UR4, -R202.reuse ;  /* 0x0000000412cc7c23 */ /* 0x100fe200080108ca */
[----:B------:R-:W-:Y:S01]  /*11a40*/  FFMA.FTZ R205, R19, UR4, -R202 ;  /* 0x0000000413cd7c23 */ /* 0x000fe200080108ca */
[--C-:B------:R-:W-:Y:S01]  /*11a50*/  FFMA.FTZ R246, R16, UR4, -R200.reuse ;  /* 0x0000000410f67c23 */ /* 0x100fe200080108c8 */
[C---:B---3--:R-:W-:Y:S03]  /*11a60*/  HMMA.16816.F32.BF16 R124, R160.reuse, R156, R124 ;  /* 0x0000009ca07c723c */ /* 0x048fe6000004187c */
[----:B------:R-:W-:Y:S01]  /*11a70*/  MUFU.EX2 R244, R244 ;  /* 0x000000f400f47308 */ /* 0x000fe20000000800 */
[----:B------:R-:W-:Y:S01]  /*11a80*/  FFMA.FTZ R249, R17, UR4, -R200 ;  /* 0x0000000411f97c23 */ /* 0x000fe200080108c8 */
[C---:B------:R-:W-:Y:S01]  /*11a90*/  FMUL.FTZ R142, R0.reuse, R142 ;  /* 0x0000008e008e7220 */ /* 0x040fe20000410000 */
[----:B------:R-:W-:Y:S01]  /*11aa0*/  FMUL.FTZ R143, R0, R143 ;  /* 0x0000008f008f7220 */ /* 0x000fe20000410000 */
[C---:B------:R-:W-:Y:S01]  /*11ab0*/  HMMA.16816.F32.BF16 R128, R160.reuse, R158, R128 ;  /* 0x0000009ea080723c */ /* 0x040fe20000041880 */
[----:B------:R-:W3:Y:S05]  /*11ac0*/  LDSM.16.MT88.4 R156, [R224+0x16000] ;  /* 0x01600000e09c783b */ /* 0x000eea0000004200 */
[----:B------:R-:W-:Y:S01]  /*11ad0*/  MUFU.EX2 R204, R204 ;  /* 0x000000cc00cc7308 */ /* 0x000fe20000000800 */
[C---:B------:R-:W-:Y:S01]  /*11ae0*/  FMUL.FTZ R140, R2.reuse, R140 ;  /* 0x0000008c028c7220 */ /* 0x040fe20000410000 */
[C---:B-1----:R-:W-:Y:S03]  /*11af0*/  HMMA.16816.F32.BF16 R132, R160.reuse, R168, R132 ;  /* 0x000000a8a084723c */ /* 0x042fe60000041884 */
[----:B------:R-:W-:Y:S03]  /*11b00*/  FMUL.FTZ R141, R2, R141 ;  /* 0x0000008d028d7220 */ /* 0x000fe60000410000 */
[C---:B------:R-:W-:Y:S01]  /*11b10*/  HMMA.16816.F32.BF16 R136, R160.reuse, R170, R136 ;  /* 0x000000aaa088723c */ /* 0x040fe20000041888 */
[----:B------:R-:W1:Y:S01]  /*11b20*/  LDSM.16.MT88.4 R168, [R226+0x10800] ;  /* 0x01080000e2a8783b */ /* 0x000e620000004200 */
[----:B------:R-:W5:Y:S03]  /*11b30*/  MUFU.EX2 R205, R205 ;  /* 0x000000cd00cd7308 */ /* 0x000f660000000800 */
[C---:B------:R-:W-:Y:S01]  /*11b40*/  FMUL.FTZ R18, R0.reuse, R150 ;  /* 0x0000009600127220 */ /* 0x040fe20000410000 */
[C---:B----4-:R-:W-:Y:S06]  /*11b50*/  HMMA.16816.F32.BF16 R12, R160.reuse, R172, R12 ;  /* 0x000000aca00c723c */ /* 0x050fec000004180c */
[----:B------:R-:W-:Y:S01]  /*11b60*/  MUFU.EX2 R246, R246 ;  /* 0x000000f600f67308 */ /* 0x000fe20000000800 */
[----:B------:R-:W-:Y:S01]  /*11b70*/  FMUL.FTZ R19, R0, R151 ;  /* 0x0000009700137220 */ /* 0x000fe20000410000 */
[C---:B------:R-:W-:Y:S01]  /*11b80*/  HMMA.16816.F32.BF16 R140, R160.reuse, R174, R140 ;  /* 0x000000aea08c723c */ /* 0x040fe2000004188c */
[----:B------:R-:W4:Y:S02]  /*11b90*/  LDSM.16.MT88.4 R172, [R225+0x10800] ;  /* 0x01080000e1ac783b */ /* 0x000f240000004200 */
[C---:B------:R-:W-:Y:S05]  /*11ba0*/  FMUL.FTZ R16, R2.reuse, R148 ;  /* 0x0000009402107220 */ /* 0x040fea0000410000 */
[----:B------:R-:W1:Y:S03]  /*11bb0*/  MUFU.EX2 R249, R249 ;  /* 0x000000f900f97308 */ /* 0x000e660000000800 */
[----:B------:R-:W-:Y:S01]  /*11bc0*/  FMUL.FTZ R17, R2, R149 ;  /* 0x0000009502117220 */ /* 0x000fe20000410000 */
[C---:B------:R-:W-:Y:S01]  /*11bd0*/  FMUL.FTZ R146, R0.reuse, R146 ;  /* 0x0000009200927220 */ /* 0x040fe20000410000 */
[----:B------:R-:W-:Y:S01]  /*11be0*/  FMUL.FTZ R147, R0, R147 ;  /* 0x0000009300937220 */ /* 0x000fe20000410000 */
[C---:B------:R-:W-:Y:S01]  /*11bf0*/  FMUL.FTZ R144, R2.reuse, R144 ;  /* 0x0000009002907220 */ /* 0x040fe20000410000 */
[----:B------:R-:W-:Y:S01]  /*11c00*/  FMUL.FTZ R145, R2, R145 ;  /* 0x0000009102917220 */ /* 0x000fe20000410000 */
[----:B--2---:R-:W-:Y:S01]  /*11c10*/  F2FP.BF16.F32.PACK_AB R149, R206, R203 ;  /* 0x000000cbce95723e */ /* 0x004fe200000010ff */
[----:B------:R-:W-:Y:S01]  /*11c20*/  FFMA.FTZ R199, R0, R243, R199 ;  /* 0x000000f300c77223 */ /* 0x000fe200000100c7 */
[----:B-----5:R-:W-:Y:S01]  /*11c30*/  F2FP.BF16.F32.PACK_AB R151, R205, R204 ;  /* 0x000000cccd97723e */ /* 0x020fe200000010ff */
[C---:B---3--:R-:W-:Y:S03]  /*11c40*/  HMMA.16816.F32.BF16 R16, R160.reuse, R156, R16 ;  /* 0x0000009ca010723c */ /* 0x048fe60000041810 */
[----:B------:R-:W-:Y:S01]  /*11c50*/  F2FP.BF16.F32.PACK_AB R148, R244, R207 ;  /* 0x000000cff494723e */ /* 0x000fe200000010ff */
[----:B------:R-:W-:Y:S01]  /*11c60*/  FFMA.FTZ R201, R2, R245, R201 ;  /* 0x000000f502c97223 */ /* 0x000fe200000100c9 */
[----:B------:R-:W-:Y:S01]  /*11c70*/  FADD.FTZ R199, R167, R199 ;  /* 0x000000c7a7c77221 */ /* 0x000fe20000010000 */
[----:B------:R-:W-:Y:S01]  /*11c80*/  HMMA.16816.F32.BF16 R144, R160, R158, R144 ;  /* 0x0000009ea090723c */ /* 0x000fe20000041890 */
[----:B------:R-:W2:Y:S04]  /*11c90*/  LDSM.16.MT88.4 R156, [R225+0x12800] ;  /* 0x01280000e19c783b */ /* 0x000ea80000004200 */
[----:B-1----:R-:W-:Y:S01]  /*11ca0*/  F2FP.BF16.F32.PACK_AB R150, R249, R246 ;  /* 0x000000f6f996723e */ /* 0x002fe200000010ff */
[----:B------:R-:W-:Y:S01]  /*11cb0*/  FADD.FTZ R198, R198, R201 ;  /* 0x000000c9c6c67221 */ /* 0x000fe20000010000 */
[----:B------:R-:W-:Y:S02]  /*11cc0*/  FADD.FTZ R0, R196, R199 ;  /* 0x000000c7c4007221 */ /* 0x000fe40000010000 */
[----:B------:R-:W1:Y:S02]  /*11cd0*/  LDSM.16.MT88.4 R160, [R224+0x12800] ;  /* 0x01280000e0a0783b */ /* 0x000e640000004200 */
[----:B------:R-:W-:Y:S01]  /*11ce0*/  FADD.FTZ R197, R197, R198 ;  /* 0x000000c6c5c57221 */ /* 0x000fe20000010000 */
[C---:B------:R-:W-:Y:S05]  /*11cf0*/  HMMA.16816.F32.BF16 R4, R148.reuse, R152, R4 ;  /* 0x000000989404723c */ /* 0x040fea0000041804 */
[----:B------:R-:W-:Y:S01]  /*11d00*/  FADD.FTZ R0, R165, R0 ;  /* 0x00000000a5007221 */ /* 0x000fe20000010000 */
[C---:B------:R-:W-:Y:S01]  /*11d10*/  HMMA.16816.F32.BF16 R8, R148.reuse, R154, R8 ;  /* 0x0000009a9408723c */ /* 0x040fe20000041808 */
[----:B------:R-:W3:Y:S04]  /*11d20*/  LDSM.16.MT88.4 R152, [R226+0x14800] ;  /* 0x01480000e298783b */ /* 0x000ee80000004200 */
[----:B------:R-:W-:Y:S01]  /*11d30*/  MOV R165, R164 ;  /* 0x000000a400a57202 */ /* 0x000fe20000000f00 */
[C---:B------:R-:W-:Y:S05]  /*11d40*/  HMMA.16816.F32.BF16 R36, R148.reuse, R168, R36 ;  /* 0x000000a89424723c */ /* 0x040fea0000041824 */
[----:B------:R-:W-:Y:S01]  /*11d50*/  FADD.FTZ R166, R166, R197 ;  /* 0x000000c5a6a67221 */ /* 0x000fe20000010000 */
[C---:B------:R-:W-:Y:S01]  /*11d60*/  HMMA.16816.F32.BF16 R40, R148.reuse, R170, R40 ;  /* 0x000000aa9428723c */ /* 0x040fe20000041828 */
[----:B------:R-:W5:Y:S04]  /*11d70*/  LDSM.16.MT88.4 R168, [R225+0x14800] ;  /* 0x01480000e1a8783b */ /* 0x000f680000004200 */
[----:B------:R-:W-:Y:S01]  /*11d80*/  FADD.FTZ R203, R203, R0 ;  /* 0x00000000cbcb7221 */ /* 0x000fe20000010000 */
[C---:B----4-:R-:W-:Y:S05]  /*11d90*/  HMMA.16816.F32.BF16 R44, R148.reuse, R172, R44 ;  /* 0x000000ac942c723c */ /* 0x050fea000004182c */
[----:B------:R-:W-:Y:S01]  /*11da0*/  FADD.FTZ R207, R207, R166 ;  /* 0x000000a6cfcf7221 */ /* 0x000fe20000010000 */
[C---:B------:R-:W-:Y:S01]  /*11db0*/  HMMA.16816.F32.BF16 R48, R148.reuse, R174, R48 ;  /* 0x000000ae9430723c */ /* 0x040fe20000041830 */
[----:B------:R-:W4:Y:S04]  /*11dc0*/  LDSM.16.MT88.4 R172, [R228+0x16800] ;  /* 0x01680000e4ac783b */ /* 0x000f280000004200 */
        /* <DEDUP_REMOVED lines=21> */
[C---:B-1----:R-:W-:Y:S06]  /*11f20*/  HMMA.16816.F32.BF16 R84, R148.reuse, R160, R84 ;  /* 0x000000a09454723c */ /* 0x042fec0000041854 */
[----:B------:R-:W-:Y:S01]  /*11f30*/  MUFU.EX2 R186, R186 ;  /* 0x000000ba00ba7308 */ /* 0x000fe20000000800 */
[----:B------:R-:W-:Y:S01]  /*11f40*/  FFMA.FTZ R185, R23, UR4, -R202 ;  /* 0x0000000417b97c23 */ /* 0x000fe200080108ca */
[C---:B------:R-:W-:Y:S01]  /*11f50*/  HMMA.16816.F32.BF16 R88, R148.reuse, R162, R88 ;  /* 0x000000a29458723c */ /* 0x040fe20000041858 */
[----:B------:R-:W-:Y:S02]  /*11f60*/  LDSM.16.MT88.4 R160, [R224+0x16800] ;  /* 0x01680000e0a0783b */ /* 0x000fe40000004200 */
[----:B------:R-:W-:Y:S03]  /*11f70*/  MOV R0, R3 ;  /* 0x0000000300007202 */ /* 0x000fe60000000f00 */
[C---:B------:R-:W-:Y:S02]  /*11f80*/  HMMA.16816.F32.BF16 R92, R148.reuse, R188, R92 ;  /* 0x000000bc945c723c */ /* 0x040fe4000004185c */
[----:B------:R-:W-:Y:S04]  /*11f90*/  MUFU.EX2 R185, R185 ;  /* 0x000000b900b97308 */ /* 0x000fe80000000800 */
[C---:B------:R-:W-:Y:S06]  /*11fa0*/  HMMA.16816.F32.BF16 R96, R148.reuse, R190, R96 ;  /* 0x000000be9460723c */ /* 0x040fec0000041860 */
[----:B------:R-:W1:Y:S01]  /*11fb0*/  MUFU.EX2 R187, R187 ;  /* 0x000000bb00bb7308 */ /* 0x000e620000000800 */
[--C-:B------:R-:W-:Y:S01]  /*11fc0*/  FFMA.FTZ R188, R20, UR4, -R200.reuse ;  /* 0x0000000414bc7c23 */ /* 0x100fe200080108c8 */
[C---:B---3--:R-:W-:Y:S03]  /*11fd0*/  HMMA.16816.F32.BF16 R100, R148.reuse, R152, R100 ;  /* 0x000000989464723c */ /* 0x048fe60000041864 */
[--C-:B------:R-:W-:Y:S03]  /*11fe0*/  FFMA.FTZ R190, R24, UR4, -R200.reuse ;  /* 0x0000000418be7c23 */ /* 0x100fe600080108c8 */
[C---:B------:R-:W-:Y:S01]  /*11ff0*/  HMMA.16816.F32.BF16 R104, R148.reuse, R154, R104 ;  /* 0x0000009a9468723c */ /* 0x040fe20000041868 */
[----:B------:R-:W3:Y:S01]  /*12000*/  LDSM.16.MT88.4 R152, [R225+0x16800] ;  /* 0x01680000e198783b */ /* 0x000ee20000004200 */
[----:B------:R-:W-:Y:S03]  /*12010*/  MUFU.EX2 R188, R188 ;  /* 0x000000bc00bc7308 */ /* 0x000fe60000000800 */
[--C-:B------:R-:W-:Y:S01]  /*12020*/  FFMA.FTZ R191, R25, UR4, -R200.reuse ;  /* 0x0000000419bf7c23 */ /* 0x100fe200080108c8 */
[C---:B-----5:R-:W-:Y:S03]  /*12030*/  HMMA.16816.F32.BF16 R108, R148.reuse, R168, R108 ;  /* 0x000000a8946c723c */ /* 0x060fe6000004186c */
[----:B------:R-:W-:Y:S03]  /*12040*/  LDSM.16.MT88.4 R24, [R225+0x11000] ;  /* 0x01100000e118783b */ /* 0x000fe60000004200 */
[----:B------:R-:W-:Y:S01]  /*12050*/  MUFU.EX2 R190, R190 ;  /* 0x000000be00be7308 */ /* 0x000fe20000000800 */
[----:B-1----:R-:W-:Y:S01]  /*12060*/  F2FP.BF16.F32.PACK_AB R23, R187, R186 ;  /* 0x000000babb17723e */ /* 0x002fe200000010ff */
[C---:B------:R-:W-:Y:S03]  /*12070*/  HMMA.16816.F32.BF16 R112, R148.reuse, R170, R112 ;  /* 0x000000aa9470723c */ /* 0x040fe60000041870 */
[----:B------:R-:W1:Y:S03]  /*12080*/  LDSM.16.MT88.4 R168, [R228+0x11000] ;  /* 0x01100000e4a8783b */ /* 0x000e660000004200 */
[C---:B------:R-:W-:Y:S02]  /*12090*/  HMMA.16816.F32.BF16 R116, R148.reuse, R192, R116 ;  /* 0x000000c09474723c */ /* 0x040fe40000041874 */
[----:B------:R-:W5:Y:S03]  /*120a0*/  MUFU.EX2 R191, R191 ;  /* 0x000000bf00bf7308 */ /* 0x000f660000000800 */
[----:B------:R-:W-:Y:S01]  /*120b0*/  FFMA.FTZ R189, R21, UR4, -R200 ;  /* 0x0000000415bd7c23 */ /* 0x000fe200080108c8 */
[C---:B------:R-:W-:Y:S05]  /*120c0*/  HMMA.16816.F32.BF16 R120, R148.reuse, R194, R120 ;  /* 0x000000c29478723c */ /* 0x040fea0000041878 */
[----:B------:R-:W-:Y:S01]  /*120d0*/  F2FP.BF16.F32.PACK_AB R21, R185, R184 ;  /* 0x000000b8b915723e */ /* 0x000fe200000010ff */
[C---:B----4-:R-:W-:Y:S01]  /*120e0*/  HMMA.16816.F32.BF16 R124, R148.reuse, R172, R124 ;  /* 0x000000ac947c723c */ /* 0x050fe2000004187c */
[----:B------:R-:W4:Y:S04]  /*120f0*/  MUFU.EX2 R189, R189 ;  /* 0x000000bd00bd7308 */ /* 0x000f280000000800 */
[----:B------:R-:W-:Y:S01]  /*12100*/  FADD.FTZ R184, R184, R205 ;  /* 0x000000cdb8b87221 */ /* 0x000fe20000010000 */
[C---:B------:R-:W-:Y:S01]  /*12110*/  HMMA.16816.F32.BF16 R128, R148.reuse, R174, R128 ;  /* 0x000000ae9480723c */ /* 0x040fe20000041880 */
[----:B------:R-:W-:Y:S04]  /*12120*/  LDSM.16.MT88.4 R172, [R228+0x13000] ;  /* 0x01300000e4ac783b */ /* 0x000fe80000004200 */
[----:B-----5:R-:W-:Y:S01]  /*12130*/  F2FP.BF16.F32.PACK_AB R22, R191, R190 ;  /* 0x000000bebf16723e */ /* 0x020fe200000010ff */
[C---:B--2---:R-:W-:Y:S05]  /*12140*/  HMMA.16816.F32.BF16 R132, R148.reuse, R156, R132 ;  /* 0x0000009c9484723c */ /* 0x044fea0000041884 */
[----:B------:R-:W-:Y:S01]  /*12150*/  FADD.FTZ R185, R185, R184 ;  /* 0x000000b8b9b97221 */ /* 0x000fe20000010000 */
[C---:B------:R-:W-:Y:S01]  /*12160*/  HMMA.16816.F32.BF16 R136, R148.reuse, R158, R136 ;  /* 0x0000009e9488723c */ /* 0x040fe20000041888 */
[----:B------:R-:W2:Y:S04]  /*12170*/  LDSM.16.MT88.4 R156, [R226+0x11000] ;  /* 0x01100000e29c783b */ /* 0x000ea80000004200 */
[C---:B----4-:R-:W-:Y:S01]  /*12180*/  F2FP.BF16.F32.PACK_AB R20, R189.reuse, R188 ;  /* 0x000000bcbd14723e */ /* 0x050fe200000010ff */
        /* <DEDUP_REMOVED lines=10> */
[C---:B-1----:R-:W-:Y:S03]  /*12230*/  HMMA.16816.F32.BF16 R4, R20.reuse, R168, R4 ;  /* 0x000000a81404723c */ /* 0x042fe60000041804 */
[----:B------:R-:W1:Y:S02]  /*12240*/  LDSM.16.MT88.4 R160, [R228+0x15000] ;  /* 0x01500000e4a0783b */ /* 0x000e640000004200 */
[----:B------:R-:W-:Y:S01]  /*12250*/  FADD.FTZ R187, R187, R186 ;  /* 0x000000babbbb7221 */ /* 0x000fe20000010000 */
[C---:B------:R-:W-:Y:S05]  /*12260*/  HMMA.16816.F32.BF16 R8, R20.reuse, R170, R8 ;  /* 0x000000aa1408723c */ /* 0x040fea0000041808 */
[----:B------:R-:W5:Y:S01]  /*12270*/  LDSM.16.MT88.4 R168, [R226+0x15000] ;  /* 0x01500000e2a8783b */ /* 0x000f620000004200 */
[C---:B--2---:R-:W-:Y:S05]  /*12280*/  HMMA.16816.F32.BF16 R36, R20.reuse, R156, R36 ;  /* 0x0000009c1424723c */ /* 0x044fea0000041824 */
[----:B------:R-:W-:Y:S01]  /*12290*/  FADD.FTZ R191, R191, R190 ;  /* 0x000000bebfbf7221 */ /* 0x000fe20000010000 */
        /* <DEDUP_REMOVED lines=25> */
[C---:B-1----:R-:W-:Y:S02]  /*12430*/  HMMA.16816.F32.BF16 R92, R20.reuse, R160, R92 ;  /* 0x000000a0145c723c */ /* 0x042fe4000004185c */
[----:B------:R-:W-:Y:S01]  /*12440*/  MUFU.EX2 R180, R180 ;  /* 0x000000b400b47308 */ /* 0x000fe20000000800 */
[----:B------:R-:W-:Y:S02]  /*12450*/  LDSM.16.MT88.4 R28, [R228+0x11800] ;  /* 0x01180000e41c783b */ /* 0x000fe40000004200 */
[----:B------:R-:W-:Y:S01]  /*12460*/  FFMA.FTZ R182, R32, UR4, -R200 ;  /* 0x0000000420b67c23 */ /* 0x000fe200080108c8 */
[C---:B------:R-:W-:Y:S06]  /*12470*/  HMMA.16816.F32.BF16 R96, R20.reuse, R162, R96 ;  /* 0x000000a21460723c */ /* 0x040fec0000041860 */
[----:B------:R-:W-:Y:S01]  /*12480*/  MUFU.EX2 R178, R178 ;  /* 0x000000b200b27308 */ /* 0x000fe20000000800 */
[----:B------:R-:W-:Y:S01]  /*12490*/  FFMA.FTZ R202, R35, UR4, -R202 ;  /* 0x0000000423ca7c23 */ /* 0x000fe200080108ca */
[C---:B-----5:R-:W-:Y:S03]  /*124a0*/  HMMA.16816.F32.BF16 R100, R20.reuse, R168, R100 ;  /* 0x000000a81464723c */ /* 0x060fe60000041864 */
[----:B------:R-:W-:Y:S03]  /*124b0*/  FFMA.FTZ R200, R33, UR4, -R200 ;  /* 0x0000000421c87c23 */ /* 0x000fe600080108c8 */
[C---:B------:R-:W-:Y:S01]  /*124c0*/  HMMA.16816.F32.BF16 R104, R20.reuse, R170, R104 ;  /* 0x000000aa1468723c */ /* 0x040fe20000041868 */
[----:B------:R-:W-:Y:S01]  /*124d0*/  LDSM.16.MT88.4 R32, [R225+0x11800] ;  /* 0x01180000e120783b */ /* 0x000fe20000004200 */
[----:B------:R-:W1:Y:S04]  /*124e0*/  MUFU.EX2 R179, R202 ;  /* 0x000000ca00b37308 */ /* 0x000e680000000800 */
[C---:B--2---:R-:W-:Y:S03]  /*124f0*/  HMMA.16816.F32.BF16 R108, R20.reuse, R156, R108 ;  /* 0x0000009c146c723c */ /* 0x044fe6000004186c */
[----:B------:R-:W-:Y:S03]  /*12500*/  LDSM.16.MT88.4 R168, [R226+0x13800] ;  /* 0x01380000e2a8783b */ /* 0x000fe60000004200 */
[----:B------:R-:W2:Y:S01]  /*12510*/  MUFU.EX2 R181, R181 ;  /* 0x000000b500b57308 */ /* 0x000ea20000000800 */
[C---:B------:R-:W-:Y:S04]  /*12520*/  HMMA.16816.F32.BF16 R112, R20.reuse, R158, R112 ;  /* 0x0000009e1470723c */ /* 0x040fe80000041870 */
[----:B------:R-:W5:Y:S02]  /*12530*/  LDSM.16.MT88.4 R156, [R225+0x17000] ;  /* 0x01700000e19c783b */ /* 0x000f640000004200 */
[C---:B------:R-:W-:Y:S03]  /*12540*/  HMMA.16816.F32.BF16 R116, R20.reuse, R24, R116 ;  /* 0x000000181474723c */ /* 0x040fe60000041874 */
[----:B------:R-:W-:Y:S03]  /*12550*/  MUFU.EX2 R182, R182 ;  /* 0x000000b600b67308 */ /* 0x000fe60000000800 */
[C---:B------:R-:W-:Y:S01]  /*12560*/  HMMA.16816.F32.BF16 R120, R20.reuse, R26, R120 ;  /* 0x0000001a1478723c */ /* 0x040fe20000041878 */
[----:B------:R-:W1:Y:S06]  /*12570*/  LDSM.16.MT88.4 R24, [R224+0x17000] ;  /* 0x01700000e018783b */ /* 0x000e6c0000004200 */
[----:B------:R-:W2:Y:S01]  /*12580*/  MUFU.EX2 R183, R200 ;  /* 0x000000c800b77308 */ /* 0x000ea20000000800 */
[C---:B---3--:R-:W-:Y:S06]  /*12590*/  HMMA.16816.F32.BF16 R124, R20.reuse, R152, R124 ;  /* 0x00000098147c723c */ /* 0x048fec000004187c */
[C---:B------:R-:W-:Y:S01]  /*125a0*/  HMMA.16816.F32.BF16 R128, R20.reuse, R154, R128 ;  /* 0x0000009a1480723c */ /* 0x040fe20000041880 */
[----:B------:R-:W-:Y:S05]  /*125b0*/  LDSM.16.MT88.4 R152, [R224+0x11800] ;  /* 0x01180000e098783b */ /* 0x000fea0000004200 */
[C---:B----4-:R-:W-:Y:S06]  /*125c0*/  HMMA.16816.F32.BF16 R132, R20.reuse, R148, R132 ;  /* 0x000000941484723c */ /* 0x050fec0000041884 */
[C---:B------:R-:W-:Y:S01]  /*125d0*/  HMMA.16816.F32.BF16 R136, R20.reuse, R150, R136 ;  /* 0x000000961488723c */ /* 0x040fe20000041888 */
[----:B------:R-:W3:Y:S05]  /*125e0*/  LDSM.16.MT88.4 R148, [R226+0x11800] ;  /* 0x01180000e294783b */ /* 0x000eea0000004200 */
[C---:B-----5:R-:W-:Y:S06]  /*125f0*/  HMMA.16816.F32.BF16 R12, R20.reuse, R156, R12 ;  /* 0x0000009c140c723c */ /* 0x060fec000004180c */
[C---:B------:R-:W-:Y:S06]  /*12600*/  HMMA.16816.F32.BF16 R140, R20.reuse, R158, R140 ;  /* 0x0000009e148c723c */ /* 0x040fec000004188c */
[C---:B-1----:R-:W-:Y:S06]  /*12610*/  HMMA.16816.F32.BF16 R16, R20.reuse, R24, R16 ;  /* 0x000000181410723c */ /* 0x042fec0000041810 */
[----:B------:R-:W-:Y:S01]  /*12620*/  HMMA.16816.F32.BF16 R144, R20, R26, R144 ;  /* 0x0000001a1490723c */ /* 0x000fe20000041890 */
[----:B------:R-:W1:Y:S06]  /*12630*/  LDSM.16.MT88.4 R24, [R228+0x13800] ;  /* 0x01380000e418783b */ /* 0x000e6c0000004200 */
[----:B------:R-:W-:Y:S01]  /*12640*/  F2FP.BF16.F32.PACK_AB R21, R177, R176 ;  /* 0x000000b0b115723e */ /* 0x000fe200000010ff */
[----:B------:R-:W-:Y:S03]  /*12650*/  FADD.FTZ R176, R176, R187 ;  /* 0x000000bbb0b07221 */ /* 0x000fe60000010000 */
[----:B------:R-:W-:Y:S01]  /*12660*/  F2FP.BF16.F32.PACK_AB R23, R179, R178 ;  /* 0x000000b2b317723e */ /* 0x000fe200000010ff */
[----:B------:R-:W-:Y:S01]  /*12670*/  FADD.FTZ R177, R177, R176 ;  /* 0x000000b0b1b17221 */ /* 0x000fe20000010000 */
[----:B--2---:R-:W-:Y:S01]  /*12680*/  F2FP.BF16.F32.PACK_AB R20, R181, R180 ;  /* 0x000000b4b514723e */ /* 0x004fe200000010ff */
[----:B------:R-:W-:Y:S01]  /*12690*/  FADD.FTZ R180, R180, R191 ;  /* 0x000000bfb4b47221 */ /* 0x000fe20000010000 */
[----:B------:R-:W-:Y:S01]  /*126a0*/  F2FP.BF16.F32.PACK_AB R22, R183, R182 ;  /* 0x000000b6b716723e */ /* 0x000fe200000010ff */
[----:B------:R-:W-:Y:S02]  /*126b0*/  FADD.FTZ R178, R178, R177 ;  /* 0x000000b1b2b27221 */ /* 0x000fe40000010000 */
[----:B------:R-:W-:Y:S02]  /*126c0*/  FADD.FTZ R181, R181, R180 ;  /* 0x000000b4b5b57221 */ /* 0x000fe40000010000 */
[----:B------:R-:W-:Y:S02]  /*126d0*/  FADD.FTZ R243, R179, R178 ;  /* 0x000000b2b3f37221 */ /* 0x000fe40000010000 */
[C---:B------:R-:W-:Y:S01]  /*126e0*/  HMMA.16816.F32.BF16 R160, R20.reuse, R28, R4 ;  /* 0x0000001c14a0723c */ /* 0x040fe20000041804 */
[----:B------:R-:W2:Y:S02]  /*126f0*/  LDSM.16.MT88.4 R4, [R224+0x13800] ;  /* 0x01380000e004783b */ /* 0x000ea40000004200 */
[----:B------:R-:W-:Y:S03]  /*12700*/  FADD.FTZ R182, R182, R181 ;  /* 0x000000b5b6b67221 */ /* 0x000fe60000010000 */
[C---:B------:R-:W-:Y:S03]  /*12710*/  HMMA.16816.F32.BF16 R156, R20.reuse, R30, R8 ;  /* 0x0000001e149c723c */ /* 0x040fe60000041808 */
[----:B------:R-:W4:Y:S02]  /*12720*/  LDSM.16.MT88.4 R8, [R228+0x15800] ;  /* 0x01580000e408783b */ /* 0x000f240000004200 */
[----:B------:R-:W-:Y:S01]  /*12730*/  FADD.FTZ R245, R183, R182 ;  /* 0x000000b6b7f57221 */ /* 0x000fe20000010000 */
[C---:B---3--:R-:W-:Y:S05]  /*12740*/  HMMA.16816.F32.BF16 R36, R20.reuse, R148, R36 ;  /* 0x000000941424723c */ /* 0x048fea0000041824 */
[----:B------:R-:W3:Y:S01]  /*12750*/  LDSM.16.MT88.4 R28, [R226+0x15800] ;  /* 0x01580000e21c783b */ /* 0x000ee20000004200 */
[C---:B------:R-:W-:Y:S06]  /*12760*/  HMMA.16816.F32.BF16 R40, R20.reuse, R150, R40 ;  /* 0x000000961428723c */ /* 0x040fec0000041828 */
[C---:B------:R-:W-:Y:S01]  /*12770*/  HMMA.16816.F32.BF16 R44, R20.reuse, R32, R44 ;  /* 0x00000020142c723c */ /* 0x040fe2000004182c */
[----:B------:R-:W5:Y:S05]  /*12780*/  LDSM.16.MT88.4 R148, [R225+0x15800] ;  /* 0x01580000e194783b */ /* 0x000f6a0000004200 */
[C---:B------:R-:W-:Y:S03]  /*12790*/  HMMA.16816.F32.BF16 R48, R20.reuse, R34, R48 ;  /* 0x000000221430723c */ /* 0x040fe60000041830 */
[----:B------:R-:W5:Y:S03]  /*127a0*/  LDSM.16.MT88.4 R32, [R224+0x15800] ;  /* 0x01580000e020783b */ /* 0x000f660000004200 */
[C---:B------:R-:W-:Y:S06]  /*127b0*/  HMMA.16816.F32.BF16 R52, R20.reuse, R152, R52 ;  /* 0x000000981434723c */ /* 0x040fec0000041834 */
[C---:B------:R-:W-:Y:S01]  /*127c0*/  HMMA.16816.F32.BF16 R56, R20.reuse, R154, R56 ;  /* 0x0000009a1438723c */ /* 0x040fe20000041838 */
[----:B------:R-:W5:Y:S05]  /*127d0*/  LDSM.16.MT88.4 R152, [R228+0x17800] ;  /* 0x01780000e498783b */ /* 0x000f6a0000004200 */
[C---:B-1----:R-:W-:Y:S06]  /*127e0*/  HMMA.16816.F32.BF16 R60, R20.reuse, R24, R60 ;  /* 0x00000018143c723c */ /* 0x042fec000004183c */
[C---:B------:R-:W-:Y:S01]  /*127f0*/  HMMA.16816.F32.BF16 R64, R20.reuse, R26, R64 ;  /* 0x0000001a1440723c */ /* 0x040fe20000041840 */
[----:B------:R-:W1:Y:S05]  /*12800*/  LDSM.16.MT88.4 R24, [R226+0x17800] ;  /* 0x01780000e218783b */ /* 0x000e6a0000004200 */
[C---:B------:R-:W-:Y:S06]  /*12810*/  HMMA.16816.F32.BF16 R68, R20.reuse, R168, R68 ;  /* 0x000000a81444723c */ /* 0x040fec0000041844 */
[C---:B------:R-:W-:Y:S06]  /*12820*/  HMMA.16816.F32.BF16 R72, R20.reuse, R170, R72 ;  /* 0x000000aa1448723c */ /* 0x040fec0000041848 */
[C---:B------:R-:W-:Y:S06]  /*12830*/  HMMA.16816.F32.BF16 R76, R20.reuse, R172, R76 ;  /* 0x000000ac144c723c */ /* 0x040fec000004184c */
[C---:B------:R-:W-:Y:S06]  /*12840*/  HMMA.16816.F32.BF16 R80, R20.reuse, R174, R80 ;  /* 0x000000ae1450723c */ /* 0x040fec0000041850 */
[C---:B--2---:R-:W-:Y:S06]  /*12850*/  HMMA.16816.F32.BF16 R84, R20.reuse, R4, R84 ;  /* 0x000000041454723c */ /* 0x044fec0000041854 */
[C---:B------:R-:W-:Y:S01]  /*12860*/  HMMA.16816.F32.BF16 R88, R20.reuse, R6, R88 ;  /* 0x000000061458723c */ /* 0x040fe20000041858 */
[----:B------:R-:W2:Y:S05]  /*12870*/  LDSM.16.MT88.4 R4, [R225+0x17800] ;  /* 0x01780000e104783b */ /* 0x000eaa0000004200 */
[C---:B----4-:R-:W-:Y:S06]  /*12880*/  HMMA.16816.F32.BF16 R92, R20.reuse, R8, R92 ;  /* 0x00000008145c723c */ /* 0x050fec000004185c */
[C---:B------:R-:W-:Y:S01]  /*12890*/  HMMA.16816.F32.BF16 R96, R20.reuse, R10, R96 ;  /* 0x0000000a1460723c */ /* 0x040fe20000041860 */
[----:B------:R-:W4:Y:S05]  /*128a0*/  LDSM.16.MT88.4 R8, [R224+0x17800] ;  /* 0x01780000e008783b */ /* 0x000f2a0000004200 */
[C---:B---3--:R-:W-:Y:S06]  /*128b0*/  HMMA.16816.F32.BF16 R100, R20.reuse, R28, R100 ;  /* 0x0000001c1464723c */ /* 0x048fec0000041864 */
        /* <DEDUP_REMOVED lines=10> */
[C---:B------:R-:W-:Y:S06]  /*12960*/  HMMA.16816.F32.BF16 R140, R20.reuse, R6, R140 ;  /* 0x00000006148c723c */ /* 0x040fec000004188c */
[C---:B----4-:R-:W-:Y:S06]  /*12970*/  HMMA.16816.F32.BF16 R148, R20.reuse, R8, R16 ;  /* 0x000000081494723c */ /* 0x050fec0000041810 */
[----:B------:R-:W-:Y:S01]  /*12980*/  HMMA.16816.F32.BF16 R144, R20, R10, R144 ;  /* 0x0000000a1490723c */ /* 0x000fe20000041890 */
[----:B------:R-:W-:Y:S11]  /*12990*/  @!UPT UIADD3 URZ, URZ, URZ, URZ ;  /* 0x0000003f3f3ff290 */ /* 0x000ff6000fffe03f */
[----:B------:R-:W-:Y:S01]  /*129a0*/  @!UPT UIADD3 URZ, URZ, URZ, URZ ;  /* 0x0000003f3f3ff290 */ /* 0x000fe2000fffe03f */
[----:B------:R-:W-:Y:S11]  /*129b0*/  @P0 BRA `(.L_x_3776) ;  /* 0xffffffb400bc0947 */ /* 0x000ff6000383ffff */
.L_x_3772:
        /* <DEDUP_REMOVED lines=316> */
.L_x_3778:
[----:B------:R-:W-:Y:S05]  /*13d80*/  BSYNC B0 ;  /* 0x0000000000007941 */ /* 0x000fea0003800000 */
.L_x_3777:
[----:B------:R-:W-:Y:S01]  /*13d90*/  ULDC UR4, c[0x0][0x2dc] ;  /* 0x0000b70000047ab9 */ /* 0x000fe20000000800 */
[C---:B------:R-:W-:Y:S01]  /*13da0*/  VIADD R0, R8.reuse, 0x18 ;  /* 0x0000001808007836 */ /* 0x040fe20000000000 */
[----:B------:R2:W3:Y:S01]  /*13db0*/  LDS.128 R36, [R6] ;  /* 0x0000000006247984 */ /* 0x0004e20000000c00 */
[----:B-1----:R-:W-:Y:S01]  /*13dc0*/  IMAD.WIDE R10, R8, 0x100, R4 ;  /* 0x00000100080a7825 */ /* 0x002fe200078e0204 */
[----:B------:R-:W-:Y:S02]  /*13dd0*/  BSSY B0, `(.L_x_3779) ;  /* 0x0000025000007945 */ /* 0x000fe40003800000 */
[----:B------:R-:W-:Y:S01]  /*13de0*/  ISETP.GE.AND P2, PT, R0, UR10, PT ;  /* 0x0000000a00007c0c */ /* 0x000fe2000bf46270 */
[----:B------:R-:W-:Y:S01]  /*13df0*/  IMAD R15, R15, UR4, RZ ;  /* 0x000000040f0f7c24 */ /* 0x000fe2000f8e02ff */
[----:B------:R-:W-:Y:S01]  /*13e00*/  ULDC.64 UR4, c[0x0][0x288] ;  /* 0x0000a20000047ab9 */ /* 0x000fe20000000a00 */
[C---:B------:R-:W-:Y:S01]  /*13e10*/  VIADD R3, R8.reuse, 0x8 ;  /* 0x0000000808037836 */ /* 0x040fe20000000000 */
[----:B------:R2:W1:Y:S01]  /*13e20*/  LDS.128 R32, [R6+0x4000] ;  /* 0x0040000006207984 */ /* 0x0004620000000c00 */
        /* <DEDUP_REMOVED lines=22> */
[----:B---3--:R3:W-:Y:S04]  /*13f90*/  @!P4 STG.E.64 desc[UR22][R40.64], R36 ;  /* 0x000000242800c986 */ /* 0x0087e8000c101b16 */
[----:B------:R3:W-:Y:S01]  /*13fa0*/  @!P4 STG.E.64 desc[UR22][R40.64+0x8], R38 ;  /* 0x000008262800c986 */ /* 0x0007e2000c101b16 */
[----:B------:R-:W-:-:S13]  /*13fb0*/  ISETP.GE.AND P4, PT, R3, UR4, PT ;  /* 0x0000000403007c0c */ /* 0x000fda000bf86270 */
[----:B-1----:R3:W-:Y:S01]  /*13fc0*/  @!P4 STG.E.128 desc[UR22][R40.64+0x100], R32 ;  /* 0x000100202800c986 */ /* 0x0027e2000c101d16 */
[----:B------:R-:W-:Y:S01]  /*13fd0*/  ISETP.GE.AND P4, PT, R2, UR4, PT ;  /* 0x0000000402007c0c */ /* 0x000fe2000bf86270 */
[----:B------:R-:W-:-:S12]  /*13fe0*/  VIADD R2, R3, 0x80 ;  /* 0x0000008003027836 */ /* 0x000fd80000000000 */
[----:B----4-:R3:W-:Y:S01]  /*13ff0*/  @!P4 STG.E.128 desc[UR22][R40.64+0x200], R12 ;  /* 0x0002000c2800c986 */ /* 0x0107e2000c101d16 */
[----:B------:R-:W-:-:S13]  /*14000*/  ISETP.GE.AND P4, PT, R2, UR4, PT ;  /* 0x0000000402007c0c */ /* 0x000fda000bf86270 */
[----:B------:R3:W-:Y:S02]  /*14010*/  @!P4 STG.E.128 desc[UR22][R40.64+0x300], R8 ;  /* 0x000300082800c986 */ /* 0x0007e4000c101d16 */
.L_x_3780:
[----:B------:R-:W-:Y:S05]  /*14020*/  BSYNC B0 ;  /* 0x0000000000007941 */ /* 0x000fea0003800000 */
.L_x_3779:
[----:B---3--:R3:W2:Y:S01]  /*14030*/  LDS.128 R36, [R6+0x800] ;  /* 0x0008000006247984 */ /* 0x0086a20000000c00 */
[----:B------:R-:W-:Y:S01]  /*14040*/  BSSY B0, `(.L_x_3781) ;  /* 0x0000011000007945 */ /* 0x000fe20003800000 */
[----:B------:R-:W-:Y:S02]  /*14050*/  ISETP.GE.AND P4, PT, R0, UR10, PT ;  /* 0x0000000a00007c0c */ /* 0x000fe4000bf86270 */
[----:B-1----:R3:W1:Y:S04]  /*14060*/  LDS.128 R32, [R6+0x4800] ;  /* 0x0048000006207984 */ /* 0x0026680000000c00 */
[----:B----4-:R3:W4:Y:S04]  /*14070*/  LDS.128 R12, [R6+0x8800] ;  /* 0x00880000060c7984 */ /* 0x0107280000000c00 */
[----:B------:R3:W1:Y:S01]  /*14080*/  LDS.128 R8, [R6+0xc800] ;  /* 0x00c8000006087984 */ /* 0x0006620000000c00 */
[----:B------:R-:W-:Y:S05]  /*14090*/  @P0 BRA `(.L_x_3782) ;  /* 0x00000000002c0947 */ /* 0x000fea0003800000 */
[----:B------:R-:W-:Y:S01]  /*140a0*/  ULDC UR4, c[0x0][0x2d0] ;  /* 0x0000b40000047ab9 */ /* 0x000fe20000000800 */
[----:B------:R-:W-:Y:S01]  /*140b0*/  VIADD R0, R3, 0x40 ;  /* 0x0000004003007836 */ /* 0x000fe20000000000 */
[----:B------:R-:W-:-:S13]  /*140c0*/  ISETP.GE.AND P0, PT, R4, UR4, PT ;  /* 0x0000000404007c0c */ /* 0x000fda000bf06270 */
[----:B--2---:R2:W-:Y:S01]  /*140d0*/  @!P0 STG.E.128 desc[UR22][R40.64+0x2000], R36 ;  /* 0x0020002428008986 */ /* 0x0045e2000c101d16 */
[----:B------:R-:W-:-:S13]  /*140e0*/  ISETP.GE.AND P0, PT, R3, UR4, PT ;  /* 0x0000000403007c0c */ /* 0x000fda000bf06270 */
[----:B-1----:R2:W-:Y:S01]  /*140f0*/  @!P0 STG.E.128 desc[UR22][R40.64+0x2100], R32 ;  /* 0x0021002028008986 */ /* 0x0025e2000c101d16 */
[----:B------:R-:W-:Y:S01]  /*14100*/  ISETP.GE.AND P0, PT, R0, UR4, PT ;  /* 0x0000000400007c0c */ /* 0x000fe2000bf06270 */
[----:B------:R-:W-:-:S12]  /*14110*/  VIADD R0, R3, 0x80 ;  /* 0x0000008003007836 */ /* 0x000fd80000000000 */
[----:B----4-:R2:W-:Y:S01]  /*14120*/  @!P0 STG.E.128 desc[UR22][R40.64+0x2200], R12 ;  /* 0x0022000c28008986 */ /* 0x0105e2000c101d16 */
[----:B------:R-:W-:-:S13]  /*14130*/  ISETP.GE.AND P0, PT, R0, UR4, PT ;  /* 0x0000000400007c0c */ /* 0x000fda000bf06270 */
[----:B------:R2:W-:Y:S02]  /*14140*/  @!P0 STG.E.128 desc[UR22][R40.64+0x2300], R8 ;  /* 0x0023000828008986 */ /* 0x0005e4000c101d16 */
.L_x_3782:
[----:B------:R-:W-:Y:S05]  /*14150*/  BSYNC B0 ;  /* 0x0000000000007941 */ /* 0x000fea0003800000 */
.L_x_3781:
[----:B--2---:R2:W2:Y:S01]  /*14160*/  LDS.128 R36, [R6+0x1000] ;  /* 0x0010000006247984 */ /* 0x0044a20000000c00 */
[----:B------:R-:W-:Y:S03]  /*14170*/  BSSY B0, `(.L_x_3783) ;  /* 0x0000010000007945 */ /* 0x000fe60003800000 */
[----:B-1----:R1:W1:Y:S04]  /*14180*/  LDS.128 R32, [R6+0x5000] ;  /* 0x0050000006207984 */ /* 0x0022680000000c00 */
[----:B----4-:R4:W1:Y:S04]  /*14190*/  LDS.128 R12, [R6+0x9000] ;  /* 0x00900000060c7984 */ /* 0x0108680000000c00 */
[----:B------:R4:W1:Y:S01]  /*141a0*/  LDS.128 R8, [R6+0xd000] ;  /* 0x00d0000006087984 */ /* 0x0008620000000c00 */
        /* <DEDUP_REMOVED lines=8> */
[----:B-1----:R2:W-:Y:S01]  /*14230*/  @!P0 STG.E.128 desc[UR22][R40.64+0x4100], R32 ;  /* 0x0041002028008986 */ /* 0x0025e2000c101d16 */
[----:B------:R-:W-:-:S09]  /*14240*/  ISETP.GE.AND P0, PT, R0, UR4, PT ;  /* 0x0000000400007c0c */ /* 0x000fd2000bf06270 */
[----:B------:R2:W-:Y:S04]  /*14250*/  @!P1 STG.E.128 desc[UR22][R40.64+0x4200], R12 ;  /* 0x0042000c28009986 */ /* 0x0005e8000c101d16 */
[----:B------:R2:W-:Y:S02]  /*14260*/  @!P0 STG.E.128 desc[UR22][R40.64+0x4300], R8 ;  /* 0x0043000828008986 */ /* 0x0005e4000c101d16 */
.L_x_3784:
[----:B------:R-:W-:Y:S05]  /*14270*/  BSYNC B0 ;  /* 0x0000000000007941 */ /* 0x000fea0003800000 */
.L_x_3783:
[----:B--2---:R2:W2:Y:S01]  /*14280*/  LDS.128 R36, [R6+0x1800] ;  /* 0x0018000006247984 */ /* 0x0044a20000000c00 */
[----:B------:R-:W-:Y:S03]  /*14290*/  BSSY B0, `(.L_x_3785) ;  /* 0x0000010000007945 */ /* 0x000fe60003800000 */
[----:B-1----:R1:W1:Y:S04]  /*142a0*/  LDS.128 R32, [R6+0x5800] ;  /* 0x0058000006207984 */ /* 0x0022680000000c00 */
[----:B------:R1:W1:Y:S04]  /*142b0*/  LDS.128 R12, [R6+0x9800] ;  /* 0x00980000060c7984 */ /* 0x0002680000000c00 */
[----:B------:R1:W1:Y:S01]  /*142c0*/  LDS.128 R8, [R6+0xd800] ;  /* 0x00d8000006087984 */ /* 0x0002620000000c00 */
        /* <DEDUP_REMOVED lines=9> */
[----:B-1----:R2:W-:Y:S04]  /*14360*/  @!P2 STG.E.128 desc[UR22][R40.64+0x6100], R32 ;  /* 0x006100202800a986 */ /* 0x0025e8000c101d16 */
[----:B------:R2:W-:Y:S06]  /*14370*/  @!P1 STG.E.128 desc[UR22][R40.64+0x6200], R12 ;  /* 0x0062000c28009986 */ /* 0x0005ec000c101d16 */
[----:B------:R2:W-:Y:S02]  /*14380*/  @!P0 STG.E.128 desc[UR22][R40.64+0x6300], R8 ;  /* 0x0063000828008986 */ /* 0x0005e4000c101d16 */
.L_x_3786:
[----:B------:R-:W-:Y:S05]  /*14390*/  BSYNC B0 ;  /* 0x0000000000007941 */ /* 0x000fea0003800000 */
.L_x_3785:
[----:B--2---:R2:W2:Y:S01]  /*143a0*/  LDS.128 R36, [R6+0x2000] ;  /* 0x0020000006247984 */ /* 0x0044a20000000c00 */
[----:B------:R-:W-:Y:S03]  /*143b0*/  BSSY B0, `(.L_x_3787) ;  /* 0x0000010000007945 */ /* 0x000fe60003800000 */
[----:B-1----:R1:W1:Y:S04]  /*143c0*/  LDS.128 R32, [R6+0x6000] ;  /* 0x0060000006207984 */ /* 0x0022680000000c00 */
[----:B------:R1:W1:Y:S04]  /*143d0*/  LDS.128 R12, [R6+0xa000] ;  /* 0x00a00000060c7984 */ /* 0x0002680000000c00 */
        /* <DEDUP_REMOVED lines=10> */
[----:B-1----:R2:W-:Y:S04]  /*14480*/  @!P2 STG.E.128 desc[UR22][R40.64+0x8100], R32 ;  /* 0x008100202800a986 */ /* 0x0025e8000c101d16 */
[----:B------:R2:W-:Y:S04]  /*14490*/  @!P1 STG.E.128 desc[UR22][R40.64+0x8200], R12 ;  /* 0x0082000c28009986 */ /* 0x0005e8000c101d16 */
[----:B------:R2:W-:Y:S02]  /*144a0*/  @!P0 STG.E.128 desc[UR22][R40.64+0x8300], R8 ;  /* 0x0083000828008986 */ /* 0x0005e4000c101d16 */
.L_x_3788:
[----:B------:R-:W-:Y:S05]  /*144b0*/  BSYNC B0 ;  /* 0x0000000000007941 */ /* 0x000fea0003800000 */
.L_x_3787:
        /* <DEDUP_REMOVED lines=17> */
.L_x_3790:
[----:B------:R-:W-:Y:S05]  /*145d0*/  BSYNC B0 ;  /* 0x0000000000007941 */ /* 0x000fea0003800000 */
.L_x_3789:
[----:B-12---:R1:W2:Y:S01]  /*145e0*/  LDS.128 R32, [R6+0x3000] ;  /* 0x0030000006207984 */ /* 0x0062a20000000c00 */
[----:B------:R-:W-:Y:S03]  /*145f0*/  BSSY B0, `(.L_x_3791) ;  /* 0x0000010000007945 */ /* 0x000fe60003800000 */
[----:B------:R1:W1:Y:S04]  /*14600*/  LDS.128 R12, [R6+0x7000] ;  /* 0x00700000060c7984 */ /* 0x0002680000000c00 */
        /* <DEDUP_REMOVED lines=14> */
.L_x_3792:
[----:B------:R-:W-:Y:S05]  /*146f0*/  BSYNC B0 ;  /* 0x0000000000007941 */ /* 0x000fea0003800000 */
.L_x_3791:
        /* <DEDUP_REMOVED lines=14> */
.L_x_3793:
        /* <DEDUP_REMOVED lines=10> */
.L_x_4998:


//--------------------- .text._ZN5flash24flash_fwd_splitkv_kernelI23Flash_fwd_kernel_traitsILi256ELi64ELi64ELi4ELb0ELb0EN7cutlass10bfloat16_tE19Flash_kernel_traitsILi256ELi64ELi64ELi4ES3_EELb1ELb0ELb1ELb0ELb0ELb1ELb1ELb0EEEvNS_16Flash_fwd_paramsE --------------------------
	.section	.text._ZN5flash24flash_fwd_splitkv_kernelI23Flash_fwd_kernel_traitsILi256ELi64ELi64ELi4ELb0ELb0EN7cutlass10bfloat16_tE19Flash_kernel_traitsILi256ELi64ELi64ELi4ES3_EELb1ELb0ELb1ELb0ELb0ELb1ELb1ELb0EEEvNS_16Flash_fwd_paramsE,"ax",@progbits
	.align	128
        .global         _ZN5flash24flash_fwd_splitkv_kernelI23Flash_fwd_kernel_traitsILi256ELi64ELi64ELi4ELb0ELb0EN7cutlass10bfloat16_tE19Flash_kernel_traitsILi256ELi64ELi64ELi4ES3_EELb1ELb0ELb1ELb0ELb0ELb1ELb1ELb0EEEvNS_16Flash_fwd_paramsE
        .type           _ZN5flash24flash_fwd_splitkv_kernelI23Flash_fwd_kernel_traitsILi256ELi64ELi64ELi4ELb0ELb0EN7cutlass10bfloat16_tE19Flash_kernel_traitsILi256ELi64ELi64ELi4ES3_EELb1ELb0ELb1ELb0ELb0ELb1ELb1ELb0EEEvNS_16Flash_fwd_paramsE,@function
        .size           _ZN5flash24flash_fwd_splitkv_kernelI23Flash_fwd_kernel_traitsILi256ELi64ELi64ELi4ELb0ELb0EN7cutlass10bfloat16_tE19Flash_kernel_traitsILi256ELi64ELi64ELi4ES3_EELb1ELb0ELb1ELb0ELb0ELb1ELb1ELb0EEEvNS_16Flash_fwd_paramsE,(.L_x_4999 - _ZN5flash24flash_fwd_splitkv_kernelI23Flash_fwd_kernel_traitsILi256ELi64ELi64ELi4ELb0ELb0EN7cutlass10bfloat16_tE19Flash_kernel_traitsILi256ELi64ELi64ELi4ES3_EELb1ELb0ELb1ELb0ELb0ELb1ELb1ELb0EEEvNS_16Flash_fwd_paramsE)
        .other          _ZN5flash24flash_fwd_splitkv_kernelI23Flash_fwd_kernel_traitsILi256ELi64ELi64ELi4ELb0ELb0EN7cutlass10bfloat16_tE19Flash_kernel_traitsILi256ELi64ELi64ELi4ES3_EELb1ELb0ELb1ELb0ELb0ELb1ELb1ELb0EEEvNS_16Flash_fwd_paramsE,@"STO_CUDA_ENTRY STV_DEFAULT"
_ZN5flash24flash_fwd_splitkv_kernelI23Flash_fwd_kernel_traitsILi256ELi64ELi64ELi4ELb0ELb0EN7cutlass10bfloat16_tE19Flash_kernel_traitsILi256ELi64ELi64ELi4ES3_EELb1ELb0ELb1ELb0ELb0ELb1ELb1ELb0EEEvNS_16Flash_fwd_paramsE:
.text._ZN5flash24flash_fwd_splitkv_kernelI23Flash_fwd_kernel_traitsILi256ELi64ELi64ELi4ELb0ELb0EN7cutlass10bfloat16_tE19Flash_kernel_traitsILi256ELi64ELi64ELi4ES3_EELb1ELb0ELb1ELb0ELb0ELb1ELb1ELb0EEEvNS_16Flash_fwd_paramsE:
        /* <DEDUP_REMOVED lines=76> */
.L_x_3794:
[----:B------:R-:W-:-:S04]  /*04c0*/  ULDC UR8, c[0x0][0x2c8] ;  /* 0x0000b20000087ab9 */ /* 0x000fc80000000800 */
.L_x_3795:
        /* <DEDUP_REMOVED lines=129> */
.L_x_3798:
[----:B------:R-:W-:Y:S05]  /*0ce0*/  BSYNC B0 ;  /* 0x0000000000007941 */ /* 0x000fea0003800000 */
.L_x_3797:
        /* <DEDUP_REMOVED lines=13> */
.L_x_3800:
[----:B------:R-:W-:Y:S05]  /*0dc0*/  BSYNC B0 ;  /* 0x0000000000007941 */ /* 0x000fea0003800000 */
.L_x_3799:
        /* <DEDUP_REMOVED lines=12> */
.L_x_3802:
[----:B------:R-:W-:Y:S05]  /*0e90*/  BSYNC B0 ;  /* 0x0000000000007941 */ /* 0x000fea0003800000 */
.L_x_3801:
        /* <DEDUP_REMOVED lines=12> */
.L_x_3804:
[----:B------:R-:W-:Y:S05]  /*0f60*/  BSYNC B0 ;  /* 0x0000000000007941 */ /* 0x000fea0003800000 */
.L_x_3803:
        /* <DEDUP_REMOVED lines=11> */
.L_x_3806:
[----:B------:R-:W-:Y:S05]  /*1020*/  BSYNC B0 ;  /* 0x0000000000007941 */ /* 0x000fea0003800000 */
.L_x_3805:
        /* <DEDUP_REMOVED lines=11> */
.L_x_3808:
[----:B------:R-:W-:Y:S05]  /*10e0*/  BSYNC B0 ;  /* 0x0000000000007941 */ /* 0x000fea0003800000 */
.L_x_3807:
        /* <DEDUP_REMOVED lines=11> */
.L_x_3810:
[----:B------:R-:W-:Y:S05]  /*11a0*/  BSYNC B0 ;  /* 0x0000000000007941 */ /* 0x000fea0003800000 */
.L_x_3809:
        /* <DEDUP_REMOVED lines=11> */
.L_x_3812:
[----:B------:R-:W-:Y:S05]  /*1260*/  BSYNC B0 ;  /* 0x0000000000007941 */ /* 0x000fea0003800000 */
.L_x_3811:
        /* <DEDUP_REMOVED lines=31> */
.L_x_3796:
        /* <DEDUP_REMOVED lines=29> */
.L_x_3813:
        /* <DEDUP_REMOVED lines=96> */
.L_x_3814:
        /* <DEDUP_REMOVED lines=48> */
.L_x_3816:
        /* <DEDUP_REMOVED lines=36> */
.L_x_3815:
        /* <DEDUP_REMOVED lines=119> */
.L_x_3818:
[----:B------:R-:W-:Y:S05]  /*28e0*/  BSYNC B0 ;  /* 0x0000000000007941 */ /* 0x000fea0003800000 */
.L_x_3817:
        /* <DEDUP_REMOVED lines=63> */
.L_x_3820:
[----:B------:R-:W-:Y:S05]  /*2ce0*/  BSYNC B0 ;  /* 0x0000000000007941 */ /* 0x000fea0003800000 */
.L_x_3819:
        /* <DEDUP_REMOVED lines=49> */
.L_x_3822:
[----:B------:R-:W-:Y:S05]  /*3000*/  BSYNC B0 ;  /* 0x0000000000007941 */ /* 0x000fea0003800000 */
.L_x_3821:
        /* <DEDUP_REMOVED lines=49> */
.L_x_3824:
[----:B------:R-:W-:Y:S05]  /*3320*/  BSYNC B0 ;  /* 0x0000000000007941 */ /* 0x000fea0003800000 */
.L_x_3823:
        /* <DEDUP_REMOVED lines=40> */
.L_x_3826:
[----:B------:R-:W-:Y:S05]  /*35b0*/  BSYNC B0 ;  /* 0x0000000000007941 */ /* 0x000fea0003800000 */
.L_x_3825:
        /* <DEDUP_REMOVED lines=50> */
.L_x_3828:
[----:B------:R-:W-:Y:S05]  /*38e0*/  BSYNC B0 ;  /* 0x0000000000007941 */ /* 0x000fea0003800000 */
.L_x_3827:
        /* <DEDUP_REMOVED lines=45> */
.L_x_3830:
[----:B------:R-:W-:Y:S05]  /*3bc0*/  BSYNC B0 ;  /* 0x0000000000007941 */ /* 0x000fea0003800000 */
.L_x_3829:
        /* <DEDUP_REMOVED lines=46> */
.L_x_3832:
[----:B------:R-:W-:Y:S05]  /*3eb0*/  BSYNC B0 ;  /* 0x0000000000007941 */ /* 0x000fea0003800000 */
.L_x_3831:
        /* <DEDUP_REMOVED lines=19> */
[----:B------:R-:W-:Y:S01]  /*3ff0*/  LOP3.LUT R24, R11, 0x8, R24, 0xf8, !PT ;  /* 0x000000080b187812 */ /* 0x000fe200078ef818 */
[----:B------:R-:W-:Y:S01]  /*4000*/  UIADD3 UR20, UR29, UR9, URZ ;  /* 0x000000091d147290 */ /* 0x000fe2000fffe03f */
[----:B------:R-:W-:Y:S01]  /*4010*/  LOP3.LUT R17, R17, 0xfffffffe, RZ, 0xc0, !PT ;  /* 0xfffffffe11117812 */ /* 0x000fe200078ec0ff */
[----:B------:R-:W-:Y:S01]  /*4020*/  IMAD.IADD R19, R19, 0x1, R0 ;  /* 0x0000000113137824 */ /* 0x000fe200078e0200 */
[----:B------:R-:W-:Y:S01]  /*4030*/  SHF.R.U32.HI R11, RZ, 0x3, R11 ;  /* 0x00000003ff0b7819 */ /* 0x000fe2000001160b */
[----:B------:R-:W-:Y:S01]  /*4040*/  ULEA.HI.X UR20, UR28, UR21, UR20, 0x2, UP0 ;  /* 0x000000151c147291 */ /* 0x000fe200080f1414 */
[----:B------:R-:W-:Y:S01]  /*4050*/  IMAD.U32 R98, RZ, RZ, UR24 ;  /* 0x00000018ff627e24 */ /* 0x000fe2000f8e00ff */
[----:B------:R-:W-:-:S04]  /*4060*/  DEPBAR.LE SB0, 0x0 ;  /* 0x000080000000791a */ /* 0x000fc80000000000 */
[----:B------:R-:W-:Y:S01]  /*4070*/  IMAD.U32 R99, RZ, RZ, UR20 ;  /* 0x00000014ff637e24 */ /* 0x000fe2000f8e00ff */
[----:B------:R-:W-:Y:S01]  /*4080*/  LOP3.LUT R24, R24, R11, RZ, 0x3c, !PT ;  /* 0x0000000b18187212 */ /* 0x000fe200078e3cff */
[----:B------:R-:W-:Y:S01]  /*4090*/  IMAD.IADD R17, R26, 0x1, -R17 ;  /* 0x000000011a117824 */ /* 0x000fe200078e0a11 */
[----:B------:R-:W-:Y:S01]  /*40a0*/  SHF.R.S32.HI R10, RZ, 0x1f, R23 ;  /* 0x0000001fff0a7819 */ /* 0x000fe20000011417 */
[----:B------:R-:W-:Y:S01]  /*40b0*/  ULDC.64 UR8, c[0x0][0x250] ;  /* 0x0000940000087ab9 */ /* 0x000fe20000000a00 */
[----:B------:R1:W5:Y:S01]  /*40c0*/  LDG.E R98, desc[UR22][R98.64] ;  /* 0x0000001662627981 */ /* 0x000362000c1e1900 */
[C---:B------:R-:W-:Y:S01]  /*40d0*/  IMAD R241, R17.reuse, 0x200, R24 ;  /* 0x0000020011f17824 */ /* 0x040fe200078e0218 */
[----:B------:R-:W-:Y:S01]  /*40e0*/  LOP3.LUT R22, R22, 0x1c0, RZ, 0xc0, !PT ;  /* 0x000001c016167812 */ /* 0x000fe200078ec0ff */
[----:B------:R-:W-:Y:S01]  /*40f0*/  IMAD.SHL.U32 R17, R17, 0x8, RZ ;  /* 0x0000000811117824 */ /* 0x000fe200078e00ff */
[----:B------:R-:W-:Y:S01]  /*4100*/  BAR.SYNC.DEFER_BLOCKING 0x0 ;  /* 0x0000000000007b1d */ /* 0x000fe20000010000 */
[----:B------:R-:W-:Y:S01]  /*4110*/  LEA.HI R10, R10, R23, RZ, 0x2 ;  /* 0x000000170a0a7211 */ /* 0x000fe200078f10ff */
[----:B------:R-:W-:Y:S01]  /*4120*/  IMAD R9, R9, UR8, RZ ;  /* 0x0000000809097c24 */ /* 0x000fe2000f8e02ff */
[----:B------:R-:W-:Y:S01]  /*4130*/  SHF.R.U32.HI R11, RZ, 0x3, R22 ;  /* 0x00000003ff0b7819 */ /* 0x000fe20000011616 */
[----:B------:R-:W-:Y:S01]  /*4140*/  USHF.L.U64.HI UR24, UR8, 0x4, UR9 ;  /* 0x0000000408187899 */ /* 0x000fe20008010209 */
[----:B------:R-:W-:Y:S01]  /*4150*/  LOP3.LUT R0, R22, 0x8, R17, 0xf8, !PT ;  /* 0x0000000816007812 */ /* 0x000fe200078ef811 */
[C---:B------:R-:W-:Y:S01]  /*4160*/  IMAD R9, R174.reuse, UR9, R9 ;  /* 0x00000009ae097c24 */ /* 0x040fe2000f8e0209 */
[----:B------:R-:W-:Y:S01]  /*4170*/  SHF.R.S32.HI R13, RZ, 0x2, R10 ;  /* 0x00000002ff0d7819 */ /* 0x000fe2000001140a */
[----:B------:R-:W-:Y:S01]  /*4180*/  IMAD.WIDE.U32 R174, R174, UR8, R18 ;  /* 0x00000008aeae7c25 */ /* 0x000fe2000f8e0012 */
[----:B------:R-:W-:Y:S01]  /*4190*/  LOP3.LUT R0, R0, R11, RZ, 0x3c, !PT ;  /* 0x0000000b00007212 */ /* 0x000fe200078e3cff */
[----:B------:R-:W-:Y:S01]  /*41a0*/  ULDC.64 UR20, c[0x0][0x220] ;  /* 0x0000880000147ab9 */ /* 0x000fe20000000a00 */
[----:B------:R-:W-:Y:S01]  /*41b0*/  IADD3 R13, R12, 0x1, R13 ;  /* 0x000000010c0d7810 */ /* 0x000fe20007ffe00d */
[----:B------:R-:W-:Y:S01]  /*41c0*/  IMAD.SHL.U32 R11, R16, 0x40, RZ ;  /* 0x00000040100b7824 */ /* 0x000fe200078e00ff */
[----:B------:R-:W-:-:S02]  /*41d0*/  ISETP.GE.AND P6, PT, R20, UR5, PT ;  /* 0x0000000514007c0c */ /* 0x000fc4000bfc6270 */
[----:B------:R-:W-:Y:S02]  /*41e0*/  IADD3 R96, R13, UR18, -R96 ;  /* 0x000000120d607c10 */ /* 0x000fe4000fffe860 */
        /* <DEDUP_REMOVED lines=24> */
[--C-:B------:R-:W-:Y:S02]  /*4370*/  @!P2 IMAD.MOV.U32 R10, RZ, RZ, R252.reuse ;  /* 0x000000ffff0aa224 */ /* 0x100fe400078e00fc */
[----:B------:R-:W-:Y:S01]  /*4380*/  @!P2 IMAD.MOV.U32 R11, RZ, RZ, R195 ;  /* 0x000000ffff0ba224 */ /* 0x000fe200078e00c3 */
        /* <DEDUP_REMOVED lines=22> */
.L_x_3834:
[----:B------:R-:W-:Y:S05]  /*44f0*/  BSYNC B0 ;  /* 0x0000000000007941 */ /* 0x000fea0003800000 */
.L_x_3833:
        /* <DEDUP_REMOVED lines=13> */
[----:B---3--:R-:W-:Y:S02]  /*45d0*/  IMAD.U32 R10, RZ, RZ, UR24 ;  /* 0x00000018ff0a7e24 */ /* 0x008fe4000f8e00ff */
        /* <DEDUP_REMOVED lines=29> */
[----:B---3--:R-:W-:-:S04]  /*47b0*/  LEA R12, P0, R11, R252, 0x1 ;  /* 0x000000fc0b0c7211 */ /* 0x008fc800078008ff */
[----:B------:R-:W-:-:S05]  /*47c0*/  LEA.HI.X R13, R9, R195, R10, 0x1, P0 ;  /* 0x000000c3090d7211 */ /* 0x000fca00000f0c0a */
[----:B------:R-:W-:Y:S01]  /*47d0*/  @!PT LDS RZ, [RZ] ;  /* 0x00000000fffff984 */ /* 0x000fe20000000800 */
[----:B------:R-:W-:Y:S01]  /*47e0*/  @!PT LDS RZ, [RZ] ;  /* 0x00000000fffff984 */ /* 0x000fe20000000800 */
[----:B------:R-:W-:Y:S01]  /*47f0*/  @!PT LDS RZ, [RZ] ;  /* 0x00000000fffff984 */ /* 0x000fe20000000800 */
[----:B------:R3:W-:Y:S04]  /*4800*/  LDGSTS.E.BYPASS.LTC128B.128 [R243+0x16800], desc[UR22][R12.64+0x180] ;  /* 0x168001800cf37fae */ /* 0x0007e8000b901d56 */
.L_x_3836:
[----:B------:R-:W-:Y:S05]  /*4810*/  BSYNC B0 ;  /* 0x0000000000007941 */ /* 0x000fea0003800000 */
.L_x_3835:
        /* <DEDUP_REMOVED lines=45> */
.L_x_3838:
[----:B------:R-:W-:Y:S05]  /*4af0*/  BSYNC B0 ;  /* 0x0000000000007941 */ /* 0x000fea0003800000 */
.L_x_3837:
        /* <DEDUP_REMOVED lines=8> */
[----:B------:R-:W-:Y:S01]  /*4b80*/  ISETP.GE.AND P3, PT, R244, UR28, PT ;  /* 0x0000001cf4007c0c */ /* 0x000fe2000bf66270 */
[----:B------:R-:W-:Y:S01]  /*4b90*/  IMAD.U32 R10, RZ, RZ, UR8 ;  /* 0x00000008ff0a7e24 */ /* 0x000fe2000f8e00ff */
[----:B------:R-:W-:Y:S02]  /*4ba0*/  ISETP.GE.AND P2, PT, R6, UR28, PT ;  /* 0x0000001c06007c0c */ /* 0x000fe4000bf46270 */
[----:B------:R-:W-:Y:S02]  /*4bb0*/  ISETP.GE.AND P1, PT, R4, UR28, PT ;  /* 0x0000001c04007c0c */ /* 0x000fe4000bf26270 */
[----:B------:R-:W-:Y:S02]  /*4bc0*/  MOV R9, UR8 ;  /* 0x0000000800097c02 */ /* 0x000fe40008000f00 */
[----:B------:R-:W-:-:S05]  /*4bd0*/  ISETP.GE.AND P0, PT, R3, UR28, PT ;  /* 0x0000001c03007c0c */ /* 0x000fca000bf06270 */
[----:B----4-:R-:W-:Y:S01]  /*4be0*/  @!P3 MOV R194, R252 ;  /* 0x000000fc00c2b202 */ /* 0x010fe20000000f00 */
        /* <DEDUP_REMOVED lines=33> */
[----:B------:R-:W-:-:S05]  /*4e00*/  MOV R194, R252 ;  /* 0x000000fc00c27202 */ /* 0x000fca0000000f00 */
[----:B---3--:R-:W-:-:S05]  /*4e10*/  IMAD.WIDE.U32 R10, R9, 0x60, R194 ;  /* 0x00000060090a7825 */ /* 0x008fca00078e00c2 */
[----:B------:R-:W-:-:S05]  /*4e20*/  IADD3 R11, R11, UR5, RZ ;  /* 0x000000050b0b7c10 */ /* 0x000fca000fffe0ff */
[----:B------:R-:W-:Y:S01]  /*4e30*/  @!PT LDS RZ, [RZ] ;  /* 0x00000000fffff984 */ /* 0x000fe20000000800 */
[----:B------:R-:W-:Y:S01]  /*4e40*/  @!PT LDS RZ, [RZ] ;  /* 0x00000000fffff984 */ /* 0x000fe20000000800 */
[----:B------:R-:W-:Y:S01]  /*4e50*/  @!PT LDS RZ, [RZ] ;  /* 0x00000000fffff984 */ /* 0x000fe20000000800 */
[----:B------:R3:W-:Y:S02]  /*4e60*/  LDGSTS.E.BYPASS.LTC128B.128 [R243+0x17800], desc[UR22][R10.64+0x180] ;  /* 0x178001800af37fae */ /* 0x0007e4000b901d56 */
.L_x_3840:
[----:B------:R-:W-:Y:S05]  /*4e70*/  BSYNC B0 ;  /* 0x0000000000007941 */ /* 0x000fea0003800000 */
.L_x_3839:
[----:B------:R-:W-:Y:S01]  /*4e80*/  LDSM.16.M88.4 R64, [R242] ;  /* 0x00000000f240783b */ /* 0x000fe20000000200 */
[----:B------:R-:W-:Y:S01]  /*4e90*/  LOP3.LUT P0, RZ, R8, 0x2, RZ, 0xc0, !PT ;  /* 0x0000000208ff7812 */ /* 0x000fe2000780c0ff */
[----:B------:R-:W-:Y:S01]  /*4ea0*/  VIADD R9, R241, 0x8000 ;  /* 0x00008000f1097836 */ /* 0x000fe20000000000 */
[----:B------:R-:W-:Y:S01]  /*4eb0*/  LEA R238, R5, R242, 0x1 ;  /* 0x000000f205ee7211 */ /* 0x000fe200078e08ff */
[----:B------:R-:W2:Y:S01]  /*4ec0*/  LDSM.16.M88.4 R20, [R241+0x8000] ;  /* 0x00800000f114783b */ /* 0x000ea20000000200 */
[----:B------:R-:W-:Y:S01]  /*4ed0*/  VIADD R239, R241, 0x8020 ;  /* 0x00008020f1ef7836 */ /* 0x000fe20000000000 */
[----:B------:R-:W-:Y:S01]  /*4ee0*/  ULDC UR28, c[0x0][0x39c] ;  /* 0x0000e700001c7ab9 */ /* 0x000fe20000000800 */
[----:B------:R-:W-:Y:S01]  /*4ef0*/  IMAD R240, R7, 0x2, R242 ;  /* 0x0000000207f07824 */ /* 0x000fe200078e02f2 */
[----:B------:R-:W4:Y:S01]  /*4f00*/  LDSM.16.M88.4 R48, [R241+0x8800] ;  /* 0x00880000f130783b */ /* 0x000f220000000200 */
[----:B------:R-:W-:Y:S01]  /*4f10*/  SHF.L.U32 R245, R97, 0x1, RZ ;  /* 0x0000000161f57819 */ /* 0x000fe200000006ff */
[----:B-1---5:R-:W-:Y:S01]  /*4f20*/  FMUL.FTZ R98, R98, R99 ;  /* 0x0000006362627220 */ /* 0x022fe20000410000 */
[----:B------:R-:W-:Y:S01]  /*4f30*/  IMAD R237, R5, 0x2, R240 ;  /* 0x0000000205ed7824 */ /* 0x000fe200078e02f0 */
[----:B------:R-:W1:Y:S01]  /*4f40*/  LDSM.16.M88.4 R72, [R241+0x9000] ;  /* 0x00900000f148783b */ /* 0x000e620000000200 */
[----:B------:R-:W-:Y:S01]  /*4f50*/  LOP3.LUT R245, R245, 0x6, RZ, 0xc0, !PT ;  /* 0x00000006f5f57812 */ /* 0x000fe200078ec0ff */
[----:B------:R-:W-:Y:S01]  /*4f60*/  @P0 VIADD R239, R9, 0xffffffe0 ;  /* 0xffffffe009ef0836 */ /* 0x000fe20000000000 */
[----:B------:R-:W-:Y:S01]  /*4f70*/  LOP3.LUT P0, RZ, R8, 0x4, RZ, 0xc0, !PT ;  /* 0x0000000408ff7812 */ /* 0x000fe2000780c0ff */
[----:B------:R-:W1:Y:S01]  /*4f80*/  LDSM.16.M88.4 R24, [R241+0x9800] ;  /* 0x00980000f118783b */ /* 0x000e620000000200 */
[----:B------:R-:W-:Y:S01]  /*4f90*/  R2UR UR5, R98 ;  /* 0x00000000620572ca */ /* 0x000fe200000e0000 */
[----:B------:R-:W-:Y:S01]  /*4fa0*/  UISETP.GT.AND UP0, UPT, UR12, UR11, UPT ;  /* 0x0000000b0c00728c */ /* 0x000fe2000bf04270 */
[----:B------:R-:W-:Y:S01]  /*4fb0*/  SEL R2, R2, 0xffffffe0, !P0 ;  /* 0xffffffe002027807 */ /* 0x000fe20004000000 */
[----:B---3--:R-:W-:Y:S01]  /*4fc0*/  LDSM.16.M88.4 R16, [R240] ;  /* 0x00000000f010783b */ /* 0x008fe20000000200 */
[----:B------:R-:W-:Y:S01]  /*4fd0*/  VIMNMX R167, R96, UR18, PT ;  /* 0x0000001260a77c48 */ /* 0x000fe2000bfe0100 */
[C---:B------:R-:W-:Y:S01]  /*4fe0*/  VIADD R231, R239.reuse, 0x800 ;  /* 0x00000800efe77836 */ /* 0x040fe20000000000 */
[C---:B------:R-:W-:Y:S01]  /*4ff0*/  IADD3 R229, R239.reuse, 0x1800, RZ ;  /* 0x00001800efe57810 */ /* 0x040fe20007ffe0ff */
[----:B------:R-:W3:Y:S01]  /*5000*/  LDSM.16.M88.4 R12, [R239] ;  /* 0x00000000ef0c783b */ /* 0x000ee20000000200 */
[C---:B------:R-:W-:Y:S01]  /*5010*/  IMAD R235, R2.reuse, 0x2, R241 ;  /* 0x0000000202eb7824 */ /* 0x040fe200078e02f1 */
[C---:B------:R-:W-:Y:S01]  /*5020*/  IADD3 R224, R239.reuse, 0x3800, RZ ;  /* 0x00003800efe07810 */ /* 0x040fe20007ffe0ff */
[----:B------:R-:W-:Y:S01]  /*5030*/  IMAD R228, R2, 0x2, R239 ;  /* 0x0000000202e47824 */ /* 0x000fe200078e02ef */
[----:B------:R-:W3:Y:S01]  /*5040*/  LDSM.16.M88.4 R56, [R239+0x800] ;  /* 0x00080000ef38783b */ /* 0x000ee20000000200 */
[C---:B------:R-:W-:Y:S01]  /*5050*/  VIADD R230, R239.reuse, 0x1000 ;  /* 0x00001000efe67836 */ /* 0x040fe20000000000 */
[C---:B------:R-:W-:Y:S01]  /*5060*/  IADD3 R220, R239.reuse, 0x5800, RZ ;  /* 0x00005800efdc7810 */ /* 0x040fe20007ffe0ff */
[C---:B------:R-:W-:Y:S01]  /*5070*/  VIADD R227, R239.reuse, 0x2000 ;  /* 0x00002000efe37836 */ /* 0x040fe20000000000 */
[----:B------:R-:W3:Y:S01]  /*5080*/  LDSM.16.M88.4 R52, [R239+0x1000] ;  /* 0x00100000ef34783b */ /* 0x000ee20000000200 */
[C---:B------:R-:W-:Y:S01]  /*5090*/  VIADD R226, R239.reuse, 0x2800 ;  /* 0x00002800efe27836 */ /* 0x040fe20000000000 */
[C---:B------:R-:W-:Y:S01]  /*50a0*/  IADD3 R217, R239.reuse, 0x7000, RZ ;  /* 0x00007000efd97810 */ /* 0x040fe20007ffe0ff */
[C---:B------:R-:W-:Y:S01]  /*50b0*/  VIADD R225, R239.reuse, 0x3000 ;  /* 0x00003000efe17836 */ /* 0x040fe20000000000 */
[----:B------:R-:W3:Y:S01]  /*50c0*/  LDSM.16.M88.4 R40, [R239+0x1800] ;  /* 0x00180000ef28783b */ /* 0x000ee20000000200 */
[----:B------:R-:W-:-:S02]  /*50d0*/  VIADD R223, R239, 0x4000 ;  /* 0x00004000efdf7836 */ /* 0x000fc40000000000 */
[C---:B------:R-:W-:Y:S01]  /*50e0*/  VIADD R222, R239.reuse, 0x4800 ;  /* 0x00004800efde7836 */ /* 0x040fe20000000000 */
[----:B------:R-:W-:Y:S01]  /*50f0*/  LDSM.16.M88.4 R36, [R238] ;  /* 0x00000000ee24783b */ /* 0x000fe20000000200 */
[C---:B------:R-:W-:Y:S02]  /*5100*/  VIADD R221, R239.reuse, 0x5000 ;  /* 0x00005000efdd7836 */ /* 0x040fe40000000000 */
[C---:B------:R-:W-:Y:S01]  /*5110*/  VIADD R219, R239.reuse, 0x6000 ;  /* 0x00006000efdb7836 */ /* 0x040fe20000000000 */
[C---:B--2---:R-:W-:Y:S01]  /*5120*/  HMMA.16816.F32.BF16 R8, R64.reuse, R20, RZ ;  /* 0x000000144008723c */ /* 0x044fe200000418ff */
[----:B------:R-:W2:Y:S01]  /*5130*/  LDSM.16.M88.4 R28, [R235+0x8000] ;  /* 0x00800000eb1c783b */ /* 0x000ea20000000200 */
[C---:B------:R-:W-:Y:S02]  /*5140*/  VIADD R218, R239.reuse, 0x6800 ;  /* 0x00006800efda7836 */ /* 0x040fe40000000000 */
[----:B------:R-:W-:Y:S01]  /*5150*/  VIADD R216, R239, 0x7800 ;  /* 0x00007800efd87836 */ /* 0x000fe20000000000 */
[----:B------:R-:W-:Y:S01]  /*5160*/  LDSM.16.M88.4 R76, [R235+0x9800] ;  /* 0x00980000eb4c783b */ /* 0x000fe20000000200 */
[C---:B------:R-:W-:Y:S03]  /*5170*/  HMMA.16816.F32.BF16 R20, R64.reuse, R22, RZ ;  /* 0x000000164014723c */ /* 0x040fe600000418ff */
[----:B------:R-:W-:Y:S03]  /*5180*/  LDSM.16.M88.4 R60, [R228] ;  /* 0x00000000e43c783b */ /* 0x000fe60000000200 */
[C---:B----4-:R-:W-:Y:S01]  /*5190*/  HMMA.16816.F32.BF16 R32, R64.reuse, R48, RZ ;  /* 0x000000304020723c */ /* 0x050fe200000418ff */
[----:B------:R-:W-:Y:S04]  /*51a0*/  LDSM.16.M88.4 R80, [R237+0x4000] ;  /* 0x00400000ed50783b */ /* 0x000fe80000000200 */
[----:B------:R-:W-:Y:S01]  /*51b0*/  LDSM.16.M88.4 R92, [R241+0xe800] ;  /* 0x00e80000f15c783b */ /* 0x000fe20000000200 */
[C---:B------:R-:W-:Y:S03]  /*51c0*/  HMMA.16816.F32.BF16 R48, R64.reuse, R50, RZ ;  /* 0x000000324030723c */ /* 0x040fe600000418ff */
[----:B------:R-:W-:Y:S03]  /*51d0*/  LDSM.16.M88.4 R88, [R235+0xe000] ;  /* 0x00e00000eb58783b */ /* 0x000fe60000000200 */
[C---:B-1----:R-:W-:Y:S01]  /*51e0*/  HMMA.16816.F32.BF16 R44, R64.reuse, R72, RZ ;  /* 0x00000048402c723c */ /* 0x042fe200000418ff */
[----:B------:R-:W-:Y:S04]  /*51f0*/  LDSM.16.M88.4 R84, [R228+0x5000] ;  /* 0x00500000e454783b */ /* 0x000fe80000000200 */
[----:B------:R-:W0:Y:S01]  /*5200*/  LDGDEPBAR ;  /* 0x00000000000079af */ /* 0x000e220000000000 */
[C---:B------:R-:W-:Y:S06]  /*5210*/  HMMA.16816.F32.BF16 R72, R64.reuse, R74, RZ ;  /* 0x0000004a4048723c */ /* 0x040fec00000418ff */
[C---:B------:R-:W-:Y:S06]  /*5220*/  HMMA.16816.F32.BF16 R68, R64.reuse, R24, RZ ;  /* 0x000000184044723c */ /* 0x040fec00000418ff */
[----:B------:R-:W-:Y:S01]  /*5230*/  HMMA.16816.F32.BF16 R64, R64, R26, RZ ;  /* 0x0000001a4040723c */ /* 0x000fe200000418ff */
[----:B------:R-:W1:Y:S05]  /*5240*/  LDSM.16.M88.4 R24, [R235+0x8800] ;  /* 0x00880000eb18783b */ /* 0x000e6a0000000200 */
[C---:B---3--:R-:W-:Y:S06]  /*5250*/  HMMA.16816.F32.BF16 R8, R16.reuse, R12, R8 ;  /* 0x0000000c1008723c */ /* 0x048fec0000041808 */
[C---:B------:R-:W-:Y:S01]  /*5260*/  HMMA.16816.F32.BF16 R20, R16.reuse, R14, R20 ;  /* 0x0000000e1014723c */ /* 0x040fe20000041814 */
[----:B------:R-:W3:Y:S05]  /*5270*/  LDSM.16.M88.4 R12, [R235+0x9000] ;  /* 0x00900000eb0c783b */ /* 0x000eea0000000200 */
        /* <DEDUP_REMOVED lines=8> */
[----:B------:R-:W4:Y:S04]  /*5300*/  LDSM.16.M88.4 R16, [R237] ;  /* 0x00000000ed10783b */ /* 0x000f280000000200 */
[----:B------:R-:W4:Y:S01]  /*5310*/  LDSM.16.M88.4 R40, [R228+0x800] ;  /* 0x00080000e428783b */ /* 0x000f220000000200 */
        /* <DEDUP_REMOVED lines=22> */
[C---:B-1----:R-:W-:Y:S06]  /*5480*/  HMMA.16816.F32.BF16 R68, R16.reuse, R24, R68 ;  /* 0x000000181044723c */ /* 0x042fec0000041844 */
[----:B------:R-:W-:Y:S01]  /*5490*/  HMMA.16816.F32.BF16 R64, R16, R26, R64 ;  /* 0x0000001a1040723c */ /* 0x000fe20000041840 */
[----:B------:R-:W1:Y:S04]  /*54a0*/  LDSM.16.M88.4 R24, [R239+0x2800] ;  /* 0x00280000ef18783b */ /* 0x000e680000000200 */
[----:B------:R-:W1:Y:S01]  /*54b0*/  LDSM.16.M88.4 R16, [R239+0x3000] ;  /* 0x00300000ef10783b */ /* 0x000e620000000200 */
[C---:B---3--:R-:W-:Y:S06]  /*54c0*/  HMMA.16816.F32.BF16 R8, R12.reuse, R56, R8 ;  /* 0x000000380c08723c */ /* 0x048fec0000041808 */
[C---:B------:R-:W-:Y:S01]  /*54d0*/  HMMA.16816.F32.BF16 R20, R12.reuse, R58, R20 ;  /* 0x0000003a0c14723c */ /* 0x040fe20000041814 */
        /* <DEDUP_REMOVED lines=19> */
[----:B------:R-:W2:Y:S05]  /*5610*/  LDSM.16.M88.4 R16, [R228+0x2800] ;  /* 0x00280000e410783b */ /* 0x000eaa0000000200 */
        /* <DEDUP_REMOVED lines=21> */
[----:B------:R-:W-:Y:S01]  /*5770*/  HMMA.16816.F32.BF16 R48, R28, R18, R48 ;  /* 0x000000121c30723c */ /* 0x000fe20000041830 */
[----:B------:R-:W1:Y:S05]  /*5780*/  LDSM.16.M88.4 R16, [R240+0x4000] ;  /* 0x00400000f010783b */ /* 0x000e6a0000000200 */
[C---:B---3--:R-:W-:Y:S06]  /*5790*/  HMMA.16816.F32.BF16 R8, R36.reuse, R12, R8 ;  /* 0x0000000c2408723c */ /* 0x048fec0000041808 */
[----:B------:R-:W-:Y:S01]  /*57a0*/  HMMA.16816.F32.BF16 R20, R36, R14, R20 ;  /* 0x0000000e2414723c */ /* 0x000fe20000041814 */
[----:B------:R-:W-:Y:S05]  /*57b0*/  LDSM.16.M88.4 R12, [R238+0x4000] ;  /* 0x00400000ee0c783b */ /* 0x000fea0000000200 */
[C---:B------:R-:W-:Y:S06]  /*57c0*/  HMMA.16816.F32.BF16 R44, R28.reuse, R52, R44 ;  /* 0x000000341c2c723c */ /* 0x040fec000004182c */
[C---:B------:R-:W-:Y:S01]  /*57d0*/  HMMA.16816.F32.BF16 R72, R28.reuse, R54, R72 ;  /* 0x000000361c48723c */ /* 0x040fe20000041848 */
[----:B------:R-:W-:Y:S05]  /*57e0*/  LDSM.16.M88.4 R52, [R239+0x5000] ;  /* 0x00500000ef34783b */ /* 0x000fea0000000200 */
[C---:B------:R-:W-:Y:S06]  /*57f0*/  HMMA.16816.F32.BF16 R68, R28.reuse, R40, R68 ;  /* 0x000000281c44723c */ /* 0x040fec0000041844 */
[----:B------:R-:W-:Y:S01]  /*5800*/  HMMA.16816.F32.BF16 R64, R28, R42, R64 ;  /* 0x0000002a1c40723c */ /* 0x000fe20000041840 */
[----:B------:R-:W2:Y:S04]  /*5810*/  LDSM.16.M88.4 R40, [R235+0xc000] ;  /* 0x00c00000eb28783b */ /* 0x000ea80000000200 */
[----:B------:R-:W3:Y:S01]  /*5820*/  LDSM.16.M88.4 R28, [R239+0x4800] ;  /* 0x00480000ef1c783b */ /* 0x000ee20000000200 */
        /* <DEDUP_REMOVED lines=13> */
[C---:B--2---:R-:W-:Y:S06]  /*5900*/  HMMA.16816.F32.BF16 R8, R12.reuse, R40, R8 ;  /* 0x000000280c08723c */ /* 0x044fec0000041808 */
[----:B------:R-:W-:Y:S01]  /*5910*/  HMMA.16816.F32.BF16 R20, R12, R42, R20 ;  /* 0x0000002a0c14723c */ /* 0x000fe20000041814 */
[----:B------:R-:W-:Y:S05]  /*5920*/  LDSM.16.M88.4 R40, [R240+0x6000] ;  /* 0x00600000f028783b */ /* 0x000fea0000000200 */
[C---:B---3--:R-:W-:Y:S06]  /*5930*/  HMMA.16816.F32.BF16 R32, R16.reuse, R28, R32 ;  /* 0x0000001c1020723c */ /* 0x048fec0000041820 */
[C---:B------:R-:W-:Y:S01]  /*5940*/  HMMA.16816.F32.BF16 R48, R16.reuse, R30, R48 ;  /* 0x0000001e1030723c */ /* 0x040fe20000041830 */
[----:B------:R-:W2:Y:S05]  /*5950*/  LDSM.16.M88.4 R28, [R235+0xc800] ;  /* 0x00c80000eb1c783b */ /* 0x000eaa0000000200 */
[C---:B------:R-:W-:Y:S06]  /*5960*/  HMMA.16816.F32.BF16 R44, R16.reuse, R52, R44 ;  /* 0x00000034102c723c */ /* 0x040fec000004182c */
[C---:B------:R-:W-:Y:S01]  /*5970*/  HMMA.16816.F32.BF16 R72, R16.reuse, R54, R72 ;  /* 0x000000361048723c */ /* 0x040fe20000041848 */
[----:B------:R-:W3:Y:S05]  /*5980*/  LDSM.16.M88.4 R52, [R228+0x4800] ;  /* 0x00480000e434783b */ /* 0x000eea0000000200 */
[----:B-1----:R-:W-:Y:S06]  /*5990*/  HMMA.16816.F32.BF16 R68, R16, R24, R68 ;  /* 0x000000181044723c */ /* 0x002fec0000041844 */
[----:B------:R-:W-:Y:S06]  /*59a0*/  HMMA.16816.F32.BF16 R8, R80, R76, R8 ;  /* 0x0000004c5008723c */ /* 0x000fec0000041808 */
[----:B------:R-:W-:Y:S01]  /*59b0*/  HMMA.16816.F32.BF16 R64, R16, R26, R64 ;  /* 0x0000001a1040723c */ /* 0x000fe20000041840 */
[----:B------:R-:W1:Y:S04]  /*59c0*/  LDSM.16.M88.4 R16, [R235+0xd800] ;  /* 0x00d80000eb10783b */ /* 0x000e680000000200 */
[----:B------:R-:W4:Y:S01]  /*59d0*/  LDSM.16.M88.4 R24, [R239+0x6000] ;  /* 0x00600000ef18783b */ /* 0x000f220000000200 */
[----:B------:R-:W-:Y:S03]  /*59e0*/  HMMA.16816.F32.BF16 R20, R80, R78, R20 ;  /* 0x0000004e5014723c */ /* 0x000fe60000041814 */
[----:B------:R-:W4:Y:S03]  /*59f0*/  LDSM.16.M88.4 R76, [R228+0x5800] ;  /* 0x00580000e44c783b */ /* 0x000f260000000200 */
[C---:B--2---:R-:W-:Y:S06]  /*5a00*/  HMMA.16816.F32.BF16 R32, R12.reuse, R28, R32 ;  /* 0x0000001c0c20723c */ /* 0x044fec0000041820 */
[----:B------:R-:W-:Y:S01]  /*5a10*/  HMMA.16816.F32.BF16 R48, R12, R30, R48 ;  /* 0x0000001e0c30723c */ /* 0x000fe20000041830 */
[----:B------:R-:W2:Y:S05]  /*5a20*/  LDSM.16.M88.4 R28, [R238+0x6000] ;  /* 0x00600000ee1c783b */ /* 0x000eaa0000000200 */
[C---:B------:R-:W-:Y:S06]  /*5a30*/  HMMA.16816.F32.BF16 R8, R60.reuse, R36, R8 ;  /* 0x000000243c08723c */ /* 0x040fec0000041808 */
[----:B------:R-:W-:Y:S01]  /*5a40*/  HMMA.16816.F32.BF16 R20, R60, R38, R20 ;  /* 0x000000263c14723c */ /* 0x000fe20000041814 */
[----:B------:R-:W-:Y:S05]  /*5a50*/  LDSM.16.M88.4 R36, [R239+0x6800] ;  /* 0x00680000ef24783b */ /* 0x000fea0000000200 */
[----:B---3--:R-:W-:Y:S06]  /*5a60*/  HMMA.16816.F32.BF16 R32, R80, R52, R32 ;  /* 0x000000345020723c */ /* 0x008fec0000041820 */
[C---:B-1----:R-:W-:Y:S06]  /*5a70*/  HMMA.16816.F32.BF16 R68, R12.reuse, R16, R68 ;  /* 0x000000100c44723c */ /* 0x042fec0000041844 */
[C---:B------:R-:W-:Y:S06]  /*5a80*/  HMMA.16816.F32.BF16 R44, R12.reuse, R56, R44 ;  /* 0x000000380c2c723c */ /* 0x040fec000004182c */
[----:B------:R-:W-:Y:S01]  /*5a90*/  HMMA.16816.F32.BF16 R72, R12, R58, R72 ;  /* 0x0000003a0c48723c */ /* 0x000fe20000041848 */
[----:B------:R-:W-:Y:S05]  /*5aa0*/  LDSM.16.M88.4 R56, [R241+0xf000] ;  /* 0x00f00000f138783b */ /* 0x000fea0000000200 */
[----:B----4-:R-:W-:Y:S06]  /*5ab0*/  HMMA.16816.F32.BF16 R8, R40, R24, R8 ;  /* 0x000000182808723c */ /* 0x010fec0000041808 */
[----:B------:R-:W-:Y:S01]  /*5ac0*/  HMMA.16816.F32.BF16 R64, R12, R18, R64 ;  /* 0x000000120c40723c */ /* 0x000fe20000041840 */
[----:B------:R-:W-:Y:S04]  /*5ad0*/  LDSM.16.M88.4 R16, [R237+0x6000] ;  /* 0x00600000ed10783b */ /* 0x000fe80000000200 */
[----:B------:R-:W-:Y:S01]  /*5ae0*/  LDSM.16.M88.4 R12, [R228+0x6000] ;  /* 0x00600000e40c783b */ /* 0x000fe20000000200 */
[----:B------:R-:W-:Y:S03]  /*5af0*/  HMMA.16816.F32.BF16 R48, R80, R54, R48 ;  /* 0x000000365030723c */ /* 0x000fe60000041830 */
[----:B------:R-:W1:Y:S03]  /*5b00*/  LDSM.16.M88.4 R52, [R241+0xf800] ;  /* 0x00f80000f134783b */ /* 0x000e660000000200 */
[----:B------:R-:W-:Y:S01]  /*5b10*/  HMMA.16816.F32.BF16 R20, R40, R26, R20 ;  /* 0x0000001a2814723c */ /* 0x000fe20000041814 */
[----:B------:R-:W-:Y:S05]  /*5b20*/  LDSM.16.M88.4 R24, [R235+0xe800] ;  /* 0x00e80000eb18783b */ /* 0x000fea0000000200 */
[----:B------:R-:W-:Y:S06]  /*5b30*/  HMMA.16816.F32.BF16 R68, R80, R76, R68 ;  /* 0x0000004c5044723c */ /* 0x000fec0000041844 */
[----:B------:R-:W-:Y:S06]  /*5b40*/  HMMA.16816.F32.BF16 R32, R60, R92, R32 ;  /* 0x0000005c3c20723c */ /* 0x000fec0000041820 */
[----:B--2---:R-:W-:Y:S06]  /*5b50*/  HMMA.16816.F32.BF16 R8, R28, R88, R8 ;  /* 0x000000581c08723c */ /* 0x004fec0000041808 */
[C---:B------:R-:W-:Y:S06]  /*5b60*/  HMMA.16816.F32.BF16 R44, R80.reuse, R84, R44 ;  /* 0x00000054502c723c */ /* 0x040fec000004182c */
[C---:B------:R-:W-:Y:S06]  /*5b70*/  HMMA.16816.F32.BF16 R72, R80.reuse, R86, R72 ;  /* 0x000000565048723c */ /* 0x040fec0000041848 */
[----:B------:R-:W-:Y:S01]  /*5b80*/  HMMA.16816.F32.BF16 R64, R80, R78, R64 ;  /* 0x0000004e5040723c */ /* 0x000fe20000041840 */
[----:B------:R-:W2:Y:S04]  /*5b90*/  LDSM.16.M88.4 R80, [R239+0x7800] ;  /* 0x00780000ef50783b */ /* 0x000ea80000000200 */
[----:B------:R-:W3:Y:S01]  /*5ba0*/  LDSM.16.M88.4 R76, [R239+0x7000] ;  /* 0x00700000ef4c783b */ /* 0x000ee20000000200 */
[----:B------:R-:W-:Y:S06]  /*5bb0*/  HMMA.16816.F32.BF16 R48, R60, R94, R48 ;  /* 0x0000005e3c30723c */ /* 0x000fec0000041830 */
[----:B------:R-:W-:Y:S06]  /*5bc0*/  HMMA.16816.F32.BF16 R20, R28, R90, R20 ;  /* 0x0000005a1c14723c */ /* 0x000fec0000041814 */
[----:B-1----:R-:W-:Y:S06]  /*5bd0*/  HMMA.16816.F32.BF16 R68, R60, R52, R68 ;  /* 0x000000343c44723c */ /* 0x002fec0000041844 */
[----:B------:R-:W-:Y:S06]  /*5be0*/  HMMA.16816.F32.BF16 R32, R40, R36, R32 ;  /* 0x000000242820723c */ /* 0x000fec0000041820 */
[----:B------:R-:W-:Y:S06]  /*5bf0*/  HMMA.16816.F32.BF16 R8, R16, R12, R8 ;  /* 0x0000000c1008723c */ /* 0x000fec0000041808 */
[----:B------:R-:W-:Y:S06]  /*5c00*/  HMMA.16816.F32.BF16 R44, R60, R56, R44 ;  /* 0x000000383c2c723c */ /* 0x000fec000004182c */
[----:B------:R-:W-:Y:S01]  /*5c10*/  HMMA.16816.F32.BF16 R48, R40, R38, R48 ;  /* 0x000000262830723c */ /* 0x000fe20000041830 */
[----:B------:R-:W-:Y:S05]  /*5c20*/  LDSM.16.M88.4 R36, [R235+0xf000] ;  /* 0x00f00000eb24783b */ /* 0x000fea0000000200 */
[----:B------:R-:W-:Y:S01]  /*5c30*/  HMMA.16816.F32.BF16 R20, R16, R14, R20 ;  /* 0x0000000e1014723c */ /* 0x000fe20000041814 */
[----:B------:R-:W1:Y:S05]  /*5c40*/  LDSM.16.M88.4 R12, [R235+0xf800] ;  /* 0x00f80000eb0c783b */ /* 0x000e6a0000000200 */
[----:B------:R-:W-:Y:S01]  /*5c50*/  HMMA.16816.F32.BF16 R72, R60, R58, R72 ;  /* 0x0000003a3c48723c */ /* 0x000fe20000041848 */
[----:B------:R-:W4:Y:S01]  /*5c60*/  LDSM.16.M88.4 R56, [R228+0x6800] ;  /* 0x00680000e438783b */ /* 0x000f220000000200 */
[----:B------:R-:W-:Y:S01]  /*5c70*/  FMUL.FTZ R8, R8, UR28 ;  /* 0x0000001c08087c20 */ /* 0x000fe20008410000 */
[----:B------:R-:W-:-:S03]  /*5c80*/  FMUL.FTZ R53, R10, UR28 ;  /* 0x0000001c0a357c20 */ /* 0x000fc60008410000 */
[----:B------:R-:W-:Y:S01]  /*5c90*/  HMMA.16816.F32.BF16 R64, R60, R54, R64 ;  /* 0x000000363c40723c */ /* 0x000fe20000041840 */
[----:B------:R3:W-:Y:S05]  /*5ca0*/  MUFU.TANH R52, R8 ;  /* 0x0000000800347308 */ /* 0x0007ea0000002400 */
[----:B--2---:R-:W-:Y:S01]  /*5cb0*/  HMMA.16816.F32.BF16 R68, R40, R80, R68 ;  /* 0x000000502844723c */ /* 0x004fe20000041844 */
[----:B------:R-:W-:Y:S01]  /*5cc0*/  FMUL.FTZ R54, R9, UR28 ;  /* 0x0000001c09367c20 */ /* 0x000fe20008410000 */
[----:B------:R-:W-:Y:S01]  /*5cd0*/  FMUL.FTZ R55, R11, UR28 ;  /* 0x0000001c0b377c20 */ /* 0x000fe20008410000 */
[----:B------:R-:W-:Y:S03]  /*5ce0*/  MUFU.TANH R53, R53 ;  /* 0x0000003500357308 */ /* 0x000fe60000002400 */
[----:B------:R-:W-:Y:S01]  /*5cf0*/  HMMA.16816.F32.BF16 R32, R28, R24, R32 ;  /* 0x000000181c20723c */ /* 0x000fe20000041820 */
[----:B------:R-:W-:Y:S01]  /*5d00*/  FMUL.FTZ R20, R20, UR28 ;  /* 0x0000001c14147c20 */ /* 0x000fe20008410000 */
[----:B------:R-:W-:Y:S01]  /*5d10*/  FMUL.FTZ R22, R22, UR28 ;  /* 0x0000001c16167c20 */ /* 0x000fe20008410000 */
[----:B------:R-:W-:Y:S01]  /*5d20*/  FMUL.FTZ R21, R21, UR28 ;  /* 0x0000001c15157c20 */ /* 0x000fe20008410000 */
[----:B------:R-:W-:Y:S01]  /*5d30*/  FMUL.FTZ R23, R23, UR28 ;  /* 0x0000001c17177c20 */ /* 0x000fe20008410000 */
[----:B------:R-:W-:Y:S01]  /*5d40*/  MUFU.TANH R54, R54 ;  /* 0x0000003600367308 */ /* 0x000fe20000002400 */
[----:B---3--:R-:W-:Y:S01]  /*5d50*/  HMMA.16816.F32.BF16 R44, R40, R76, R44 ;  /* 0x0000004c282c723c */ /* 0x008fe2000004182c */
[----:B------:R-:W-:Y:S05]  /*5d60*/  LDSM.16.M88.4 R8, [R228+0x7000] ;  /* 0x00700000e408783b */ /* 0x000fea0000000200 */
[----:B------:R-:W-:Y:S01]  /*5d70*/  HMMA.16816.F32.BF16 R48, R28, R26, R48 ;  /* 0x0000001a1c30723c */ /* 0x000fe20000041830 */
[----:B------:R-:W2:Y:S01]  /*5d80*/  LDSM.16.M88.4 R24, [R228+0x7800] ;  /* 0x00780000e418783b */ /* 0x000ea20000000200 */
[----:B------:R-:W3:Y:S01]  /*5d90*/  MUFU.TANH R55, R55 ;  /* 0x0000003700377308 */ /* 0x000ee20000002400 */
[----:B------:R-:W-:-:S04]  /*5da0*/  DEPBAR.LE SB0, 0x0 ;  /* 0x000080000000791a */ /* 0x000fc80000000000 */
[C---:B------:R-:W-:Y:S03]  /*5db0*/  HMMA.16816.F32.BF16 R72, R40.reuse, R78, R72 ;  /* 0x0000004e2848723c */ /* 0x040fe60000041848 */
[----:B------:R-:W3:Y:S03]  /*5dc0*/  MUFU.TANH R20, R20 ;  /* 0x0000001400147308 */ /* 0x000ee60000002400 */
[----:B------:R-:W-:Y:S05]  /*5dd0*/  HMMA.16816.F32.BF16 R64, R40, R82, R64 ;  /* 0x000000522840723c */ /* 0x000fea0000041840 */
[----:B------:R-:W3:Y:S01]  /*5de0*/  MUFU.TANH R22, R22 ;  /* 0x0000001600167308 */ /* 0x000ee20000002400 */
[----:B-1----:R-:W-:Y:S06]  /*5df0*/  HMMA.16816.F32.BF16 R68, R28, R12, R68 ;  /* 0x0000000c1c44723c */ /* 0x002fec0000041844 */
[----:B----4-:R-:W-:Y:S01]  /*5e00*/  HMMA.16816.F32.BF16 R32, R16, R56, R32 ;  /* 0x000000381020723c */ /* 0x010fe20000041820 */
[----:B------:R-:W-:Y:S05]  /*5e10*/  MUFU.TANH R21, R21 ;  /* 0x0000001500157308 */ /* 0x000fea0000002400 */
[C---:B------:R-:W-:Y:S03]  /*5e20*/  HMMA.16816.F32.BF16 R44, R28.reuse, R36, R44 ;  /* 0x000000241c2c723c */ /* 0x040fe6000004182c */
[----:B------:R-:W-:Y:S03]  /*5e30*/  MUFU.TANH R23, R23 ;  /* 0x0000001700177308 */ /* 0x000fe60000002400 */
[C---:B------:R-:W-:Y:S06]  /*5e40*/  HMMA.16816.F32.BF16 R72, R28.reuse, R38, R72 ;  /* 0x000000261c48723c */ /* 0x040fec0000041848 */
[----:B------:R-:W-:Y:S06]  /*5e50*/  HMMA.16816.F32.BF16 R64, R28, R14, R64 ;  /* 0x0000000e1c40723c */ /* 0x000fec0000041840 */
[----:B------:R-:W-:Y:S01]  /*5e60*/  HMMA.16816.F32.BF16 R48, R16, R58, R48 ;  /* 0x0000003a1030723c */ /* 0x000fe20000041830 */
[----:B------:R-:W-:Y:S01]  /*5e70*/  FMUL.FTZ R12, R32, UR28 ;  /* 0x0000001c200c7c20 */ /* 0x000fe20008410000 */
[----:B------:R-:W-:-:S02]  /*5e80*/  IMAD.U32 R15, RZ, RZ, UR18 ;  /* 0x00000012ff0f7e24 */ /* 0x000fc4000f8e00ff */
[----:B------:R-:W-:Y:S02]  /*5e90*/  FMUL.FTZ R13, R33, UR28 ;  /* 0x0000001c210d7c20 */ /* 0x000fe40008410000 */
[C---:B--2---:R-:W-:Y:S01]  /*5ea0*/  HMMA.16816.F32.BF16 R68, R16.reuse, R24, R68 ;  /* 0x000000181044723c */ /* 0x044fe20000041844 */
[----:B------:R-:W-:Y:S01]  /*5eb0*/  VIADDMNMX R2, R96, 0x8, R15, PT ;  /* 0x0000000860027846 */ /* 0x000fe2000380010f */
[----:B------:R-:W1:Y:S04]  /*5ec0*/  MUFU.TANH R12, R12 ;  /* 0x0000000c000c7308 */ /* 0x000e680000002400 */
[----:B------:R-:W-:Y:S01]  /*5ed0*/  HMMA.16816.F32.BF16 R44, R16, R8, R44 ;  /* 0x00000008102c723c */ /* 0x000fe2000004182c */
[----:B------:R-:W-:-:S03]  /*5ee0*/  VIADD R24, R245, UR14 ;  /* 0x0000000ef5187c36 */ /* 0x000fc60008000000 */
[----:B------:R-:W-:Y:S01]  /*5ef0*/  MUFU.TANH R13, R13 ;  /* 0x0000000d000d7308 */ /* 0x000fe20000002400 */
[----:B------:R-:W-:Y:S01]  /*5f00*/  VIADD R14, R24, 0x1 ;  /* 0x00000001180e7836 */ /* 0x000fe20000000000 */
[C---:B------:R-:W-:Y:S01]  /*5f10*/  HMMA.16816.F32.BF16 R72, R16.reuse, R10, R72 ;  /* 0x0000000a1048723c */ /* 0x040fe20000041848 */
[----:B------:R-:W-:Y:S01]  /*5f20*/  FMUL.FTZ R9, R35, UR28 ;  /* 0x0000001c23097c20 */ /* 0x000fe20008410000 */
[----:B------:R-:W-:Y:S02]  /*5f30*/  FMUL.FTZ R8, R34, UR28 ;  /* 0x0000001c22087c20 */ /* 0x000fe40008410000 */
[----:B------:R-:W-:Y:S02]  /*5f40*/  I2FP.F32.S32 R15, R14 ;  /* 0x0000000e000f7245 */ /* 0x000fe40000201400 */
[----:B------:R-:W-:Y:S01]  /*5f50*/  HMMA.16816.F32.BF16 R64, R16, R26, R64 ;  /* 0x0000001a1040723c */ /* 0x000fe20000041840 */
[----:B------:R-:W-:Y:S01]  /*5f60*/  ISETP.GE.AND P4, PT, R14, R167, PT ;  /* 0x000000a70e00720c */ /* 0x000fe20003f86270 */
[----:B------:R-:W-:Y:S01]  /*5f70*/  FMUL.FTZ R10, R48, UR28 ;  /* 0x0000001c300a7c20 */ /* 0x000fe20008410000 */
[----:B------:R-:W-:Y:S01]  /*5f80*/  ISETP.GE.AND P1, PT, R14, R2, PT ;  /* 0x000000020e00720c */ /* 0x000fe20003f26270 */
[----:B------:R-:W-:Y:S01]  /*5f90*/  FMUL.FTZ R11, R49, UR28 ;  /* 0x0000001c310b7c20 */ /* 0x000fe20008410000 */
[C---:B------:R-:W-:Y:S01]  /*5fa0*/  IADD3 R14, R24.reuse, 0x8, RZ ;  /* 0x00000008180e7810 */ /* 0x040fe20007ffe0ff */
[C---:B---3--:R-:W-:Y:S01]  /*5fb0*/  FFMA.FTZ R28, R15.reuse, UR5, R55 ;  /* 0x000000050f1c7c23 */ /* 0x048fe20008010037 */
[----:B------:R-:W-:Y:S01]  /*5fc0*/  FFMA.FTZ R19, R15, UR5, R54 ;  /* 0x000000050f137c23 */ /* 0x000fe20008010036 */
[----:B------:R-:W-:-:S02]  /*5fd0*/  VIADD R27, R24, 0x10 ;  /* 0x00000010181b7836 */ /* 0x000fc40000000000 */
[----:B------:R-:W-:Y:S01]  /*5fe0*/  FMUL.FTZ R16, R50, UR28 ;  /* 0x0000001c32107c20 */ /* 0x000fe20008410000 */
[----:B------:R-:W-:Y:S02]  /*5ff0*/  VIADD R26, R24, 0x9 ;  /* 0x00000009181a7836 */ /* 0x000fe40000000000 */
[----:B------:R-:W-:Y:S01]  /*6000*/  FMUL.FTZ R18, R51, UR28 ;  /* 0x0000001c33127c20 */ /* 0x000fe20008410000 */
[----:B------:R-:W-:Y:S01]  /*6010*/  FSEL R19, R19, -INF , !P4 ;  /* 0xff80000013137808 */ /* 0x000fe20006000000 */
[----:B------:R-:W-:Y:S01]  /*6020*/  MUFU.TANH R9, R9 ;  /* 0x0000000900097308 */ /* 0x000fe20000002400 */
[----:B------:R-:W-:Y:S01]  /*6030*/  I2FP.F32.S32 R15, R14 ;  /* 0x0000000e000f7245 */ /* 0x000fe20000201400 */
[----:B------:R-:W-:Y:S01]  /*6040*/  FMUL.FTZ R25, R44, UR28 ;  /* 0x0000001c2c197c20 */ /* 0x000fe20008410000 */
[CC--:B------:R-:W-:Y:S01]  /*6050*/  ISETP.GE.AND P2, PT, R27.reuse, R167.reuse, PT ;  /* 0x000000a71b00720c */ /* 0x0c0fe20003f46270 */
[----:B------:R-:W-:Y:S01]  /*6060*/  FMUL.FTZ R46, R46, UR28 ;  /* 0x0000001c2e2e7c20 */ /* 0x000fe20008410000 */
[-C--:B------:R-:W-:Y:S01]  /*6070*/  ISETP.GE.AND P4, PT, R27, R2.reuse, PT ;  /* 0x000000021b00720c */ /* 0x080fe20003f86270 */
[----:B------:R-:W-:Y:S01]  /*6080*/  FFMA.FTZ R20, R15, UR5, R20 ;  /* 0x000000050f147c23 */ /* 0x000fe20008010014 */
[C---:B------:R-:W-:Y:S01]  /*6090*/  ISETP.GE.AND P6, PT, R26.reuse, R167, PT ;  /* 0x000000a71a00720c */ /* 0x040fe20003fc6270 */
[----:B------:R-:W2:Y:S01]  /*60a0*/  MUFU.TANH R8, R8 ;  /* 0x0000000800087308 */ /* 0x000ea20000002400 */
[----:B------:R-:W-:Y:S01]  /*60b0*/  ISETP.GE.AND P5, PT, R26, R2, PT ;  /* 0x000000021a00720c */ /* 0x000fe20003fa6270 */
[----:B------:R-:W-:Y:S01]  /*60c0*/  FMUL.FTZ R45, R45, UR28 ;  /* 0x0000001c2d2d7c20 */ /* 0x000fe20008410000 */
[----:B------:R-:W-:Y:S01]  /*60d0*/  I2FP.F32.S32 R27, R27 ;  /* 0x0000001b001b7245 */ /* 0x000fe20000201400 */
[----:B------:R-:W-:Y:S01]  /*60e0*/  FMUL.FTZ R47, R47, UR28 ;  /* 0x0000001c2f2f7c20 */ /* 0x000fe20008410000 */
[----:B------:R-:W-:Y:S01]  /*60f0*/  I2FP.F32.S32 R26, R26 ;  /* 0x0000001a001a7245 */ /* 0x000fe20000201400 */
[----:B------:R-:W-:Y:S01]  /*6100*/  FMUL.FTZ R72, R72, UR28 ;  /* 0x0000001c48487c20 */ /* 0x000fe20008410000 */
[C---:B------:R-:W-:Y:S01]  /*6110*/  ISETP.GE.AND P3, PT, R14.reuse, R167, PT ;  /* 0x000000a70e00720c */ /* 0x040fe20003f66270 */
[----:B------:R-:W3:Y:S01]  /*6120*/  MUFU.TANH R16, R16 ;  /* 0x0000001000107308 */ /* 0x000ee20000002400 */
[----:B------:R-:W-:Y:S01]  /*6130*/  ISETP.GE.AND P0, PT, R14, R2, PT ;  /* 0x000000020e00720c */ /* 0x000fe20003f06270 */
[----:B------:R-:W-:Y:S01]  /*6140*/  FFMA.FTZ R14, R15, UR5, R22 ;  /* 0x000000050f0e7c23 */ /* 0x000fe20008010016 */
[----:B-1----:R-:W-:Y:S01]  /*6150*/  FFMA.FTZ R15, R27, UR5, R12 ;  /* 0x000000051b0f7c23 */ /* 0x002fe2000801000c */
[----:B------:R-:W-:Y:S01]  /*6160*/  FFMA.FTZ R17, R26, UR5, R21 ;  /* 0x000000051a117c23 */ /* 0x000fe20008010015 */
[----:B------:R-:W-:-:S02]  /*6170*/  VIADD R12, R24, 0x11 ;  /* 0x00000011180c7836 */ /* 0x000fc40000000000 */
[----:B------:R-:W-:Y:S01]  /*6180*/  FFMA.FTZ R23, R26, UR5, R23 ;  /* 0x000000051a177c23 */ /* 0x000fe20008010017 */
[C---:B------:R-:W-:Y:S01]  /*6190*/  IADD3 R21, R24.reuse, 0x18, RZ ;  /* 0x0000001818157810 */ /* 0x040fe20007ffe0ff */
[----:B------:R-:W1:Y:S01]  /*61a0*/  MUFU.TANH R10, R10 ;  /* 0x0000000a000a7308 */ /* 0x000e620000002400 */
[----:B------:R-:W-:Y:S01]  /*61b0*/  VIADD R22, R24, 0x19 ;  /* 0x0000001918167836 */ /* 0x000fe20000000000 */
[----:B------:R-:W-:Y:S01]  /*61c0*/  FSEL R28, R28, -INF , !P1 ;  /* 0xff8000001c1c7808 */ /* 0x000fe20004800000 */
[----:B------:R-:W-:Y:S01]  /*61d0*/  FMUL.FTZ R74, R74, UR28 ;  /* 0x0000001c4a4a7c20 */ /* 0x000fe20008410000 */
[----:B------:R-:W-:Y:S01]  /*61e0*/  FSEL R29, R20, -INF , !P3 ;  /* 0xff800000141d7808 */ /* 0x000fe20005800000 */
[----:B--2---:R-:W-:Y:S01]  /*61f0*/  FFMA.FTZ R8, R27, UR5, R8 ;  /* 0x000000051b087c23 */ /* 0x004fe20008010008 */
[CC--:B------:R-:W-:Y:S01]  /*6200*/  ISETP.GE.AND P1, PT, R12.reuse, R167.reuse, PT ;  /* 0x000000a70c00720c */ /* 0x0c0fe20003f26270 */
[----:B------:R-:W-:Y:S01]  /*6210*/  FMUL.FTZ R73, R73, UR28 ;  /* 0x0000001c49497c20 */ /* 0x000fe20008410000 */
        /* <DEDUP_REMOVED lines=8> */
[----:B------:R-:W4:Y:S01]  /*62a0*/  MUFU.TANH R11, R11 ;  /* 0x0000000b000b7308 */ /* 0x000f220000002400 */
[C---:B------:R-:W-:Y:S01]  /*62b0*/  ISETP.GE.AND P0, PT, R21.reuse, R167, PT ;  /* 0x000000a71500720c */ /* 0x040fe20003f06270 */
[C---:B------:R-:W-:Y:S01]  /*62c0*/  FFMA.FTZ R13, R20.reuse, UR5, R13 ;  /* 0x00000005140d7c23 */ /* 0x040fe2000801000d */
[-C--:B------:R-:W-:Y:S01]  /*62d0*/  ISETP.GE.AND P6, PT, R21, R2.reuse, PT ;  /* 0x000000021500720c */ /* 0x080fe20003fc6270 */
[----:B------:R-:W-:Y:S01]  /*62e0*/  FFMA.FTZ R20, R20, UR5, R9 ;  /* 0x0000000514147c23 */ /* 0x000fe20008010009 */
[----:B------:R-:W-:Y:S01]  /*62f0*/  FSEL R12, R23, -INF , !P5 ;  /* 0xff800000170c7808 */ /* 0x000fe20006800000 */
[----:B------:R-:W-:Y:S01]  /*6300*/  FMUL.FTZ R70, R70, UR28 ;  /* 0x0000001c46467c20 */ /* 0x000fe20008410000 */
[----:B------:R-:W-:Y:S01]  /*6310*/  FSEL R15, R15, -INF , !P2 ;  /* 0xff8000000f0f7808 */ /* 0x000fe20005000000 */
[----:B------:R-:W-:Y:S01]  /*6320*/  MUFU.TANH R25, R25 ;  /* 0x0000001900197308 */ /* 0x000fe20000002400 */
[----:B------:R-:W-:Y:S01]  /*6330*/  I2FP.F32.S32 R21, R21 ;  /* 0x0000001500157245 */ /* 0x000fe20000201400 */
[----:B------:R-:W-:Y:S01]  /*6340*/  FMUL.FTZ R75, R75, UR28 ;  /* 0x0000001c4b4b7c20 */ /* 0x000fe20008410000 */
[----:B------:R-:W-:Y:S01]  /*6350*/  ISETP.GE.AND P5, PT, R22, R167, PT ;  /* 0x000000a71600720c */ /* 0x000fe20003fa6270 */
[----:B------:R-:W-:Y:S01]  /*6360*/  FMUL.FTZ R64, R64, UR28 ;  /* 0x0000001c40407c20 */ /* 0x000fe20008410000 */
[----:B------:R-:W-:Y:S01]  /*6370*/  ISETP.GE.AND P2, PT, R22, R2, PT ;  /* 0x000000021600720c */ /* 0x000fe20003f46270 */
[C---:B---3--:R-:W-:Y:S01]  /*6380*/  FFMA.FTZ R9, R21.reuse, UR5, R16 ;  /* 0x0000000515097c23 */ /* 0x048fe20008010010 */
[----:B------:R-:W-:Y:S01]  /*6390*/  I2FP.F32.S32 R22, R22 ;  /* 0x0000001600167245 */ /* 0x000fe20000201400 */
[----:B------:R-:W-:Y:S01]  /*63a0*/  MUFU.TANH R46, R46 ;  /* 0x0000002e002e7308 */ /* 0x000fe20000002400 */
[----:B-1----:R-:W-:Y:S01]  /*63b0*/  FFMA.FTZ R26, R21, UR5, R10 ;  /* 0x00000005151a7c23 */ /* 0x002fe2000801000a */
[----:B------:R-:W-:Y:S01]  /*63c0*/  FSEL R10, R8, -INF , !P4 ;  /* 0xff800000080a7808 */ /* 0x000fe20006000000 */
[----:B------:R-:W-:Y:S01]  /*63d0*/  FMUL.FTZ R65, R65, UR28 ;  /* 0x0000001c41417c20 */ /* 0x000fe20008410000 */
[C---:B--2---:R-:W-:Y:S01]  /*63e0*/  FFMA.FTZ R16, R22.reuse, UR5, R18 ;  /* 0x0000000516107c23 */ /* 0x044fe20008010012 */
[----:B----4-:R-:W-:Y:S01]  /*63f0*/  FFMA.FTZ R23, R22, UR5, R11 ;  /* 0x0000000516177c23 */ /* 0x010fe2000801000b */
[C---:B------:R-:W-:Y:S01]  /*6400*/  VIADD R18, R24.reuse, 0x21 ;  /* 0x0000002118127836 */ /* 0x040fe20000000000 */
[C---:B------:R-:W-:Y:S01]  /*6410*/  IADD3 R21, R24.reuse, 0x28, RZ ;  /* 0x0000002818157810 */ /* 0x040fe20007ffe0ff */
[----:B------:R-:W1:Y:S01]  /*6420*/  MUFU.TANH R45, R45 ;  /* 0x0000002d002d7308 */ /* 0x000e620000002400 */
[----:B------:R-:W-:Y:S01]  /*6430*/  VIADD R22, R24, 0x20 ;  /* 0x0000002018167836 */ /* 0x000fe20000000000 */
[----:B------:R-:W-:Y:S01]  /*6440*/  FSEL R8, R20, -INF , !P3 ;  /* 0xff80000014087808 */ /* 0x000fe20005800000 */
[----:B------:R-:W-:Y:S01]  /*6450*/  FMUL.FTZ R66, R66, UR28 ;  /* 0x0000001c42427c20 */ /* 0x000fe20008410000 */
[----:B------:R-:W-:Y:S01]  /*6460*/  FSEL R11, R26, -INF , !P0 ;  /* 0xff8000001a0b7808 */ /* 0x000fe20004000000 */
[----:B------:R-:W-:Y:S01]  /*6470*/  FMUL.FTZ R67, R67, UR28 ;  /* 0x0000001c43437c20 */ /* 0x000fe20008410000 */
[----:B------:R-:W-:-:S02]  /*6480*/  FSEL R13, R13, -INF , !P1 ;  /* 0xff8000000d0d7808 */ /* 0x000fc40004800000 */
[----:B------:R-:W2:Y:S01]  /*6490*/  MUFU.TANH R47, R47 ;  /* 0x0000002f002f7308 */ /* 0x000ea20000002400 */
[CC--:B------:R-:W-:Y:S02]  /*64a0*/  ISETP.GE.AND P3, PT, R18.reuse, R167.reuse, PT ;  /* 0x000000a71200720c */ /* 0x0c0fe40003f66270 */
[----:B------:R-:W-:Y:S02]  /*64b0*/  ISETP.GE.AND P0, PT, R18, R2, PT ;  /* 0x000000021200720c */ /* 0x000fe40003f06270 */
[----:B------:R-:W-:Y:S02]  /*64c0*/  I2FP.F32.S32 R20, R18 ;  /* 0x0000001200147245 */ /* 0x000fe40000201400 */
[C---:B------:R-:W-:Y:S01]  /*64d0*/  ISETP.GE.AND P4, PT, R22.reuse, R167, PT ;  /* 0x000000a71600720c */ /* 0x040fe20003f86270 */
[----:B------:R-:W3:Y:S01]  /*64e0*/  MUFU.TANH R72, R72 ;  /* 0x0000004800487308 */ /* 0x000ee20000002400 */
[----:B------:R-:W-:Y:S01]  /*64f0*/  ISETP.GE.AND P1, PT, R22, R2, PT ;  /* 0x000000021600720c */ /* 0x000fe20003f26270 */
[----:B-1----:R-:W-:Y:S01]  /*6500*/  FFMA.FTZ R45, R20, UR5, R45 ;  /* 0x00000005142d7c23 */ /* 0x002fe2000801002d */
[----:B------:R-:W-:-:S02]  /*6510*/  FSEL R18, R9, -INF , !P6 ;  /* 0xff80000009127808 */ /* 0x000fc40007000000 */
[----:B------:R-:W-:Y:S02]  /*6520*/  I2FP.F32.S32 R22, R22 ;  /* 0x0000001600167245 */ /* 0x000fe40000201400 */
[----:B------:R-:W-:Y:S01]  /*6530*/  FSEL R9, R23, -INF , !P5 ;  /* 0xff80000017097808 */ /* 0x000fe20006800000 */
[----:B------:R-:W1:Y:S01]  /*6540*/  MUFU.TANH R74, R74 ;  /* 0x0000004a004a7308 */ /* 0x000e620000002400 */
[C---:B------:R-:W-:Y:S01]  /*6550*/  ISETP.GE.AND P6, PT, R21.reuse, R167, PT ;  /* 0x000000a71500720c */ /* 0x040fe20003fc6270 */
[C---:B------:R-:W-:Y:S01]  /*6560*/  FFMA.FTZ R25, R22.reuse, UR5, R25 ;  /* 0x0000000516197c23 */ /* 0x040fe20008010019 */
[----:B------:R-:W-:Y:S01]  /*6570*/  ISETP.GE.AND P5, PT, R21, R2, PT ;  /* 0x000000021500720c */ /* 0x000fe20003fa6270 */
[----:B------:R-:W-:Y:S01]  /*6580*/  FFMA.FTZ R46, R22, UR5, R46 ;  /* 0x00000005162e7c23 */ /* 0x000fe2000801002e */
[----:B------:R-:W-:Y:S01]  /*6590*/  I2FP.F32.S32 R21, R21 ;  /* 0x0000001500157245 */ /* 0x000fe20000201400 */
[----:B------:R-:W-:Y:S02]  /*65a0*/  VIADD R22, R24, 0x29 ;  /* 0x0000002918167836 */ /* 0x000fe40000000000 */
[----:B--2---:R-:W-:Y:S01]  /*65b0*/  FFMA.FTZ R47, R20, UR5, R47 ;  /* 0x00000005142f7c23 */ /* 0x004fe2000801002f */
[----:B------:R-:W2:Y:S01]  /*65c0*/  MUFU.TANH R73, R73 ;  /* 0x0000004900497308 */ /* 0x000ea20000002400 */
[----:B------:R-:W-:-:S02]  /*65d0*/  VIADD R20, R24, 0x31 ;  /* 0x0000003118147836 */ /* 0x000fc40000000000 */
[----:B---3--:R-:W-:Y:S01]  /*65e0*/  FFMA.FTZ R72, R21, UR5, R72 ;  /* 0x0000000515487c23 */ /* 0x008fe20008010048 */
[----:B------:R-:W-:Y:S02]  /*65f0*/  FSEL R16, R16, -INF , !P2 ;  /* 0xff80000010107808 */ /* 0x000fe40005000000 */
[----:B------:R-:W-:Y:S02]  /*6600*/  FSEL R199, R25, -INF , !P4 ;  /* 0xff80000019c77808 */ /* 0x000fe40006000000 */
[----:B------:R-:W-:Y:S01]  /*6610*/  ISETP.GE.AND P2, PT, R22, R167, PT ;  /* 0x000000a71600720c */ /* 0x000fe20003f46270 */
[----:B------:R-:W3:Y:S01]  /*6620*/  MUFU.TANH R71, R71 ;  /* 0x0000004700477308 */ /* 0x000ee20000002400 */
[----:B-1----:R-:W-:Y:S01]  /*6630*/  FFMA.FTZ R74, R21, UR5, R74 ;  /* 0x00000005154a7c23 */ /* 0x002fe2000801004a */
[----:B------:R-:W-:Y:S01]  /*6640*/  VIADD R21, R24, 0x30 ;  /* 0x0000003018157836 */ /* 0x000fe20000000000 */
[----:B------:R-:W-:Y:S02]  /*6650*/  ISETP.GE.AND P4, PT, R22, R2, PT ;  /* 0x000000021600720c */ /* 0x000fe40003f86270 */
[----:B------:R-:W-:-:S02]  /*6660*/  I2FP.F32.S32 R22, R22 ;  /* 0x0000001600167245 */ /* 0x000fc40000201400 */
[----:B------:R-:W-:Y:S01]  /*6670*/  FSEL R206, R47, -INF , !P0 ;  /* 0xff8000002fce7808 */ /* 0x000fe20004000000 */
[----:B------:R-:W1:Y:S01]  /*6680*/  MUFU.TANH R68, R68 ;  /* 0x0000004400447308 */ /* 0x000e620000002400 */
[----:B------:R-:W-:Y:S01]  /*6690*/  FSEL R197, R72, -INF , !P6 ;  /* 0xff80000048c57808 */ /* 0x000fe20007000000 */
[----:B--2---:R-:W-:Y:S01]  /*66a0*/  FFMA.FTZ R73, R22, UR5, R73 ;  /* 0x0000000516497c23 */ /* 0x004fe20008010049 */
[C---:B------:R-:W-:Y:S02]  /*66b0*/  ISETP.GE.AND P0, PT, R20.reuse, R167, PT ;  /* 0x000000a71400720c */ /* 0x040fe40003f06270 */
[----:B------:R-:W-:Y:S02]  /*66c0*/  ISETP.GE.AND P6, PT, R20, R2, PT ;  /* 0x000000021400720c */ /* 0x000fe40003fc6270 */
[----:B------:R-:W-:Y:S01]  /*66d0*/  I2FP.F32.S32 R20, R20 ;  /* 0x0000001400147245 */ /* 0x000fe20000201400 */
[----:B------:R-:W2:Y:S01]  /*66e0*/  MUFU.TANH R69, R69 ;  /* 0x0000004500457308 */ /* 0x000ea20000002400 */
[----:B------:R-:W-:-:S02]  /*66f0*/  FSEL R194, R46, -INF , !P1 ;  /* 0xff8000002ec27808 */ /* 0x000fc40004800000 */
[----:B------:R-:W-:Y:S01]  /*6700*/  FSEL R191, R45, -INF , !P3 ;  /* 0xff8000002dbf7808 */ /* 0x000fe20005800000 */
[----:B---3--:R-:W-:Y:S01]  /*6710*/  FFMA.FTZ R198, R20, UR5, R71 ;  /* 0x0000000514c67c23 */ /* 0x008fe20008010047 */
[C---:B------:R-:W-:Y:S02]  /*6720*/  ISETP.GE.AND P1, PT, R21.reuse, R167, PT ;  /* 0x000000a71500720c */ /* 0x040fe40003f26270 */
[----:B------:R-:W-:Y:S01]  /*6730*/  ISETP.GE.AND P3, PT, R21, R2, PT ;  /* 0x000000021500720c */ /* 0x000fe20003f66270 */
[----:B------:R-:W3:Y:S01]  /*6740*/  MUFU.TANH R70, R70 ;  /* 0x0000004600467308 */ /* 0x000ee20000002400 */
[----:B------:R-:W-:Y:S02]  /*6750*/  I2FP.F32.S32 R21, R21 ;  /* 0x0000001500157245 */ /* 0x000fe40000201400 */
[----:B------:R-:W-:Y:S02]  /*6760*/  FSEL R196, R74, -INF , !P5 ;  /* 0xff8000004ac47808 */ /* 0x000fe40006800000 */
[----:B------:R-:W-:Y:S01]  /*6770*/  FSEL R193, R73, -INF , !P2 ;  /* 0xff80000049c17808 */ /* 0x000fe20005000000 */
[----:B-1----:R-:W-:Y:S01]  /*6780*/  FFMA.FTZ R68, R21, UR5, R68 ;  /* 0x0000000515447c23 */ /* 0x002fe20008010044 */
[----:B------:R-:W-:Y:S01]  /*6790*/  ISETP.GE.AND P5, PT, R24, R167, PT ;  /* 0x000000a71800720c */ /* 0x000fe20003fa6270 */
[----:B------:R-:W1:Y:S01]  /*67a0*/  MUFU.TANH R75, R75 ;  /* 0x0000004b004b7308 */ /* 0x000e620000002400 */
[----:B--2---:R-:W-:Y:S01]  /*67b0*/  FFMA.FTZ R69, R20, UR5, R69 ;  /* 0x0000000514457c23 */ /* 0x004fe20008010045 */
[----:B------:R-:W-:-:S02]  /*67c0*/  IADD3 R20, R24, 0x38, RZ ;  /* 0x0000003818147810 */ /* 0x000fc40007ffe0ff */
[----:B------:R-:W-:Y:S02]  /*67d0*/  ISETP.GE.AND P2, PT, R24, R2, PT ;  /* 0x000000021800720c */ /* 0x000fe40003f46270 */
[----:B------:R-:W-:Y:S02]  /*67e0*/  FSEL R198, R198, -INF , !P6 ;  /* 0xff800000c6c67808 */ /* 0x000fe40007000000 */
[----:B------:R-:W2:Y:S01]  /*67f0*/  MUFU.TANH R64, R64 ;  /* 0x0000004000407308 */ /* 0x000ea20000002400 */
[----:B---3--:R-:W-:Y:S01]  /*6800*/  FFMA.FTZ R70, R21, UR5, R70 ;  /* 0x0000000515467c23 */ /* 0x008fe20008010046 */
[----:B------:R-:W-:Y:S01]  /*6810*/  I2FP.F32.S32 R21, R24 ;  /* 0x0000001800157245 */ /* 0x000fe20000201400 */
[----:B------:R-:W-:Y:S01]  /*6820*/  VIADD R24, R24, 0x39 ;  /* 0x0000003918187836 */ /* 0x000fe20000000000 */
[----:B------:R-:W-:Y:S02]  /*6830*/  PLOP3.LUT P6, PT, PT, PT, UP0, 0x80, 0x0 ;  /* 0x000000000000781c */ /* 0x000fe40003fcf008 */
[----:B------:R-:W-:Y:S01]  /*6840*/  FSEL R200, R70, -INF , !P3 ;  /* 0xff80000046c87808 */ /* 0x000fe20005800000 */
[----:B------:R-:W-:Y:S01]  /*6850*/  FFMA.FTZ R31, R21, UR5, R52 ;  /* 0x00000005151f7c23 */ /* 0x000fe20008010034 */
[----:B------:R-:W3:Y:S01]  /*6860*/  MUFU.TANH R65, R65 ;  /* 0x0000004100417308 */ /* 0x000ee20000002400 */
[----:B------:R-:W-:Y:S01]  /*6870*/  FSEL R203, R69, -INF , !P0 ;  /* 0xff80000045cb7808 */ /* 0x000fe20004000000 */
[----:B-1----:R-:W-:Y:S01]  /*6880*/  FFMA.FTZ R75, R22, UR5, R75 ;  /* 0x00000005164b7c23 */ /* 0x002fe2000801004b */
[C---:B------:R-:W-:Y:S01]  /*6890*/  ISETP.GE.AND P3, PT, R24.reuse, R167, PT ;  /* 0x000000a71800720c */ /* 0x040fe20003f66270 */
[----:B------:R-:W-:Y:S01]  /*68a0*/  FFMA.FTZ R30, R21, UR5, R53 ;  /* 0x00000005151e7c23 */ /* 0x000fe20008010035 */
[----:B------:R-:W-:-:S02]  /*68b0*/  ISETP.GE.AND P0, PT, R24, R2, PT ;  /* 0x000000021800720c */ /* 0x000fc40003f06270 */
[----:B------:R-:W-:Y:S01]  /*68c0*/  I2FP.F32.S32 R23, R20 ;  /* 0x0000001400177245 */ /* 0x000fe20000201400 */
[----:B------:R-:W1:Y:S01]  /*68d0*/  MUFU.TANH R66, R66 ;  /* 0x0000004200427308 */ /* 0x000e620000002400 */
[----:B------:R-:W-:Y:S02]  /*68e0*/  I2FP.F32.S32 R24, R24 ;  /* 0x0000001800187245 */ /* 0x000fe40000201400 */
[----:B------:R-:W-:Y:S01]  /*68f0*/  FSEL R204, R75, -INF , !P4 ;  /* 0xff8000004bcc7808 */ /* 0x000fe20006000000 */
[----:B--2---:R-:W-:Y:S01]  /*6900*/  FFMA.FTZ R201, R23, UR5, R64 ;  /* 0x0000000517c97c23 */ /* 0x004fe20008010040 */
[----:B------:R-:W-:Y:S01]  /*6910*/  FSEL R205, R68, -INF , !P1 ;  /* 0xff80000044cd7808 */ /* 0x000fe20004800000 */
[----:B------:R-:W-:Y:S01]  /*6920*/  BAR.SYNC.DEFER_BLOCKING 0x0 ;  /* 0x0000000000007b1d */ /* 0x000fe20000010000 */
[----:B------:R-:W-:Y:S01]  /*6930*/  ISETP.GE.AND P4, PT, R20, R167, PT ;  /* 0x000000a71400720c */ /* 0x000fe20003f86270 */
[----:B---3--:R-:W-:Y:S01]  /*6940*/  FFMA.FTZ R171, R24, UR5, R65 ;  /* 0x0000000518ab7c23 */ /* 0x008fe20008010041 */
[----:B------:R-:W-:-:S03]  /*6950*/  ISETP.GE.AND P1, PT, R20, R2, PT ;  /* 0x000000021400720c */ /* 0x000fc60003f26270 */
[----:B------:R-:W2:Y:S01]  /*6960*/  MUFU.TANH R67, R67 ;  /* 0x0000004300437308 */ /* 0x000ea20000002400 */
[----:B------:R-:W-:Y:S02]  /*6970*/  FSEL R201, R201, -INF , !P4 ;  /* 0xff800000c9c97808 */ /* 0x000fe40006000000 */
[----:B------:R-:W-:Y:S01]  /*6980*/  FSEL R31, R31, -INF , !P5 ;  /* 0xff8000001f1f7808 */ /* 0x000fe20006800000 */
[----:B-1----:R-:W-:Y:S01]  /*6990*/  FFMA.FTZ R170, R23, UR5, R66 ;  /* 0x0000000517aa7c23 */ /* 0x002fe20008010042 */
[----:B------:R-:W-:Y:S02]  /*69a0*/  FSEL R30, R30, -INF , !P2 ;  /* 0xff8000001e1e7808 */ /* 0x000fe40005000000 */
[----:B------:R-:W-:Y:S02]  /*69b0*/  FSEL R171, R171, -INF , !P3 ;  /* 0xff800000abab7808 */ /* 0x000fe40005800000 */
[----:B------:R-:W-:Y:S01]  /*69c0*/  FSEL R170, R170, -INF , !P1 ;  /* 0xff800000aaaa7808 */ /* 0x000fe20004800000 */
[----:B--2---:R-:W-:-:S05]  /*69d0*/  FFMA.FTZ R168, R24, UR5, R67 ;  /* 0x0000000518a87c23 */ /* 0x004fca0008010043 */
        /* <DEDUP_REMOVED lines=79> */
.L_x_3842:
[----:B------:R-:W-:-:S04]  /*6ed0*/  ULEA UR14, -UR6, URZ, 0x6 ;  /* 0x0000003f060e7291 */ /* 0x000fc8000f8e313f */
[----:B------:R-:W-:Y:S02]  /*6ee0*/  USHF.R.S32.HI UR18, URZ, 0x1f, UR14 ;  /* 0x0000001f3f127899 */ /* 0x000fe4000801140e */
[----:B------:R-:W-:-:S04]  /*6ef0*/  MOV R32, UR14 ;  /* 0x0000000e00207c02 */ /* 0x000fc80008000f00 */
[----:B------:R-:W-:-:S07]  /*6f00*/  MOV R33, UR18 ;  /* 0x0000001200217c02 */ /* 0x000fce0008000f00 */
.L_x_3843:
        /* <DEDUP_REMOVED lines=173> */
.L_x_3845:
[----:B------:R-:W-:Y:S05]  /*79e0*/  BSYNC B0 ;  /* 0x0000000000007941 */ /* 0x000fea0003800000 */
.L_x_3844:
[----:B------:R-:W0:Y:S01]  /*79f0*/  LDGDEPBAR ;  /* 0x00000000000079af */ /* 0x000e220000000000 */
[----:B------:R-:W-:-:S04]  /*7a00*/  IADD3 R165, P0, R32, R165, RZ ;  /* 0x000000a520a57210 */ /* 0x000fc80007f1e0ff */
[----:B------:R-:W-:-:S09]  /*7a10*/  IADD3.X R166, R33, R166, RZ, P0, !PT ;  /* 0x000000a621a67210 */ /* 0x000fd200007fe4ff */
.L_x_3841:
        /* <DEDUP_REMOVED lines=77> */
[----:B------:R-:W1:Y:S01]  /*7ef0*/  LDSM.16.MT88.4 R12, [R236+0x10800] ;  /* 0x01080000ec0c783b */ /* 0x000e620000004200 */
[--C-:B------:R-:W-:Y:S01]  /*7f00*/  FFMA.FTZ R177, R18, UR29, -R169.reuse ;  /* 0x0000001d12b17c23 */ /* 0x100fe200080108a9 */
[----:B------:R-:W2:Y:S01]  /*7f10*/  MUFU.EX2 R186, R186 ;  /* 0x000000ba00ba7308 */ /* 0x000ea20000000800 */
[--C-:B------:R-:W-:Y:S01]  /*7f20*/  FFMA.FTZ R0, R16, UR29, -R169.reuse ;  /* 0x0000001d10007c23 */ /* 0x100fe200080108a9 */
[----:B------:R-:W5:Y:S01]  /*7f30*/  LDSM.16.MT88.4 R8, [R234+0x10800] ;  /* 0x01080000ea08783b */ /* 0x000f620000004200 */
        /* <DEDUP_REMOVED lines=8> */
[--C-:B------:R-:W-:Y:S01]  /*7fc0*/  FFMA.FTZ R197, R206, UR29, -R169.reuse ;  /* 0x0000001dcec57c23 */ /* 0x100fe200080108a9 */
[--C-:B------:R-:W-:Y:S01]  /*7fd0*/  FFMA.FTZ R196, R196, UR29, -R169.reuse ;  /* 0x0000001dc4c47c23 */ /* 0x100fe200080108a9 */
[--C-:B------:R-:W-:Y:S01]  /*7fe0*/  FFMA.FTZ R199, R204, UR29, -R169.reuse ;  /* 0x0000001dccc77c23 */ /* 0x100fe200080108a9 */
[----:B------:R-:W5:Y:S01]  /*7ff0*/  LDSM.16.MT88.4 R104, [R236+0x16000] ;  /* 0x01600000ec68783b */ /* 0x000f620000004200 */
        /* <DEDUP_REMOVED lines=342> */
.L_x_3847:
[----:B------:R-:W-:-:S04]  /*9560*/  ULEA UR4, -UR8, URZ, 0x6 ;  /* 0x0000003f08047291 */ /* 0x000fc8000f8e313f */
[----:B------:R-:W-:Y:S02]  /*9570*/  USHF.R.S32.HI UR9, URZ, 0x1f, UR4 ;  /* 0x0000001f3f097899 */ /* 0x000fe40008011404 */
[----:B------:R-:W-:-:S04]  /*9580*/  MOV R7, UR4 ;  /* 0x0000000400077c02 */ /* 0x000fc80008000f00 */
[----:B------:R-:W-:-:S07]  /*9590*/  MOV R11, UR9 ;  /* 0x00000009000b7c02 */ /* 0x000fce0008000f00 */
.L_x_3848:
        /* <DEDUP_REMOVED lines=34> */
[----:B------:R1:W-:Y:S01]  /*97c0*/  @!P4 LDGSTS.E.BYPASS.LTC128B.128 [R243+0x12000], desc[UR22][R30.64+0x80] ;  /* 0x120000801ef3cfae */ /* 0x0003e2000b901d56 */
        /* <DEDUP_REMOVED lines=65> */
[-C--:B------:R-:W-:Y:S01]  /*9be0*/  @!P3 IADD3 R0, P1, R9, R174.reuse, RZ ;  /* 0x000000ae0900b210 */ /* 0x080fe20007f3e0ff */
[--C-:B------:R-:W-:Y:S01]  /*9bf0*/  @!P4 IMAD.X R29, R7, 0x1, R172.reuse, P6 ;  /* 0x00000001071dc824 */ /* 0x100fe200030e06ac */
[C---:B------:R-:W-:Y:S01]  /*9c00*/  @!P5 LEA.HI.X R35, R9.reuse, R195, R7, 0x1, P0 ;  /* 0x000000c30923d211 */ /* 0x040fe200000f0c07 */
[----:B------:R-:W-:Y:S01]  /*9c10*/  @P5 STS.128 [R243+0x11000], RZ ;  /* 0x011000fff3005388 */ /* 0x000fe20000000c00 */
        /* <DEDUP_REMOVED lines=11> */
[C---:B------:R-:W-:Y:S01]  /*9cd0*/  @!P2 LEA R176, P0, R9.reuse, UR20, 0x1 ;  /* 0x0000001409b0ac11 */ /* 0x040fe2000f8008ff */
[----:B------:R-:W-:Y:S01]  /*9ce0*/  @!PT LDS RZ, [RZ] ;  /* 0x00000000fffff984 */ /* 0x000fe20000000800 */
[----:B------:R-:W-:Y:S01]  /*9cf0*/  @!PT LDS RZ, [RZ] ;  /* 0x00000000fffff984 */ /* 0x000fe20000000800 */
[----:B------:R-:W-:Y:S01]  /*9d00*/  @!PT LDS RZ, [RZ] ;  /* 0x00000000fffff984 */ /* 0x000fe20000000800 */
[----:B------:R2:W-:Y:S01]  /*9d10*/  @!P4 LDGSTS.E.BYPASS.LTC128B.128 [R243+0x13000], desc[UR22][R20.64+0x80] ;  /* 0x1300008014f3cfae */ /* 0x0005e2000b901d56 */
[----:B------:R-:W-:Y:S02]  /*9d20*/  @!P3 LEA.HI.X R5, R0, UR21, R5, 0x1, P1 ;  /* 0x000000150005bc11 */ /* 0x000fe400088f0c05 */
[----:B------:R-:W-:Y:S01]  /*9d30*/  @!P2 LEA.HI.X R177, R9, UR21, R172, 0x1, P0 ;  /* 0x0000001509b1ac11 */ /* 0x000fe200080f0cac */
        /* <DEDUP_REMOVED lines=33> */
[----:B------:R-:W2:Y:S04]  /*9f50*/  LDSM.16.M88.4 R12, [R241+0x9000] ;  /* 0x00900000f10c783b */ /* 0x000ea80000000200 */
[----:B------:R-:W2:Y:S04]  /*9f60*/  LDSM.16.M88.4 R172, [R241+0x9800] ;  /* 0x00980000f1ac783b */ /* 0x000ea80000000200 */
[----:B------:R-:W-:Y:S04]  /*9f70*/  LDSM.16.M88.4 R196, [R240] ;  /* 0x00000000f0c4783b */ /* 0x000fe80000000200 */
[----:B---3--:R-:W3:Y:S04]  /*9f80*/  LDSM.16.M88.4 R8, [R239] ;  /* 0x00000000ef08783b */ /* 0x008ee80000000200 */
[----:B------:R-:W3:Y:S04]  /*9f90*/  LDSM.16.M88.4 R168, [R231] ;  /* 0x00000000e7a8783b */ /* 0x000ee80000000200 */
[----:B----4-:R-:W4:Y:S04]  /*9fa0*/  LDSM.16.M88.4 R4, [R230] ;  /* 0x00000000e604783b */ /* 0x010f280000000200 */
[----:B------:R-:W4:Y:S04]  /*9fb0*/  LDSM.16.M88.4 R200, [R229] ;  /* 0x00000000e5c8783b */ /* 0x000f280000000200 */
[----:B------:R-:W-:Y:S01]  /*9fc0*/  LDSM.16.M88.4 R184, [R235+0x8000] ;  /* 0x00800000ebb8783b */ /* 0x000fe20000000200 */
[C---:B-1----:R-:W-:Y:S03]  /*9fd0*/  HMMA.16816.F32.BF16 R32, R188.reuse, R28, RZ ;  /* 0x0000001cbc20723c */ /* 0x042fe600000418ff */
[----:B------:R-:W-:Y:S04]  /*9fe0*/  LDSM.16.M88.4 R180, [R235+0x8800] ;  /* 0x00880000ebb4783b */ /* 0x000fe80000000200 */
[----:B-----5:R-:W-:Y:S01]  /*9ff0*/  LDSM.16.M88.4 R176, [R235+0x9000] ;  /* 0x00900000ebb0783b */ /* 0x020fe20000000200 */
[C---:B------:R-:W-:Y:S03]  /*a000*/  HMMA.16816.F32.BF16 R28, R188.reuse, R30, RZ ;  /* 0x0000001ebc1c723c */ /* 0x040fe600000418ff */
[----:B------:R-:W0:Y:S03]  /*a010*/  LDGDEPBAR ;  /* 0x00000000000079af */ /* 0x000e260000000000 */
[C---:B--2---:R-:W-:Y:S06]  /*a020*/  HMMA.16816.F32.BF16 R24, R188.reuse, R20, RZ ;  /* 0x00000014bc18723c */ /* 0x044fec00000418ff */
[C---:B------:R-:W-:Y:S06]  /*a030*/  HMMA.16816.F32.BF16 R20, R188.reuse, R22, RZ ;  /* 0x00000016bc14723c */ /* 0x040fec00000418ff */
[C---:B------:R-:W-:Y:S06]  /*a040*/  HMMA.16816.F32.BF16 R16, R188.reuse, R12, RZ ;  /* 0x0000000cbc10723c */ /* 0x040fec00000418ff */
[C---:B------:R-:W-:Y:S06]  /*a050*/  HMMA.16816.F32.BF16 R12, R188.reuse, R14, RZ ;  /* 0x0000000ebc0c723c */ /* 0x040fec00000418ff */
[C---:B------:R-:W-:Y:S06]  /*a060*/  HMMA.16816.F32.BF16 R192, R188.reuse, R172, RZ ;  /* 0x000000acbcc0723c */ /* 0x040fec00000418ff */
[----:B------:R-:W-:Y:S01]  /*a070*/  HMMA.16816.F32.BF16 R188, R188, R174, RZ ;  /* 0x000000aebcbc723c */ /* 0x000fe200000418ff */
[----:B------:R-:W-:Y:S05]  /*a080*/  LDSM.16.M88.4 R172, [R235+0x9800] ;  /* 0x00980000ebac783b */ /* 0x000fea0000000200 */
[C---:B---3--:R-:W-:Y:S06]  /*a090*/  HMMA.16816.F32.BF16 R32, R196.reuse, R8, R32 ;  /* 0x00000008c420723c */ /* 0x048fec0000041820 */
[C---:B------:R-:W-:Y:S01]  /*a0a0*/  HMMA.16816.F32.BF16 R28, R196.reuse, R10, R28 ;  /* 0x0000000ac41c723c */ /* 0x040fe2000004181c */
[----:B------:R-:W1:Y:S05]  /*a0b0*/  LDSM.16.M88.4 R8, [R238] ;  /* 0x00000000ee08783b */ /* 0x000e6a0000000200 */
[C---:B------:R-:W-:Y:S06]  /*a0c0*/  HMMA.16816.F32.BF16 R24, R196.reuse, R168, R24 ;  /* 0x000000a8c418723c */ /* 0x040fec0000041818 */
[C---:B------:R-:W-:Y:S01]  /*a0d0*/  HMMA.16816.F32.BF16 R20, R196.reuse, R170, R20 ;  /* 0x000000aac414723c */ /* 0x040fe20000041814 */
[----:B------:R-:W-:Y:S05]  /*a0e0*/  LDSM.16.M88.4 R168, [R228] ;  /* 0x00000000e4a8783b */ /* 0x000fea0000000200 */
[C---:B----4-:R-:W-:Y:S06]  /*a0f0*/  HMMA.16816.F32.BF16 R16, R196.reuse, R4, R16 ;  /* 0x00000004c410723c */ /* 0x050fec0000041810 */
        /* <DEDUP_REMOVED lines=86> */
[----:B------:R-:W1:Y:S05]  /*a660*/  LDSM.16.M88.4 R196, [R220] ;  /* 0x00000000dcc4783b */ /* 0x000e6a0000000200 */
        /* <DEDUP_REMOVED lines=16> */
[C---:B------:R-:W-:Y:S06]  /*a770*/  HMMA.16816.F32.BF16 R16, R200.reuse, R4, R16 ;  /* 0x00000004c810723c */ /* 0x040fec0000041810 */
[C---:B------:R-:W-:Y:S01]  /*a780*/  HMMA.16816.F32.BF16 R12, R200.reuse, R6, R12 ;  /* 0x00000006c80c723c */ /* 0x040fe2000004180c */
[----:B------:R-:W5:Y:S05]  /*a790*/  LDSM.16.M88.4 R4, [R228+0x4000] ;  /* 0x00400000e404783b */ /* 0x000f6a0000000200 */
[C---:B-1----:R-:W-:Y:S06]  /*a7a0*/  HMMA.16816.F32.BF16 R192, R200.reuse, R196, R192 ;  /* 0x000000c4c8c0723c */ /* 0x042fec00000418c0 */
[----:B------:R-:W-:Y:S01]  /*a7b0*/  HMMA.16816.F32.BF16 R188, R200, R198, R188 ;  /* 0x000000c6c8bc723c */ /* 0x000fe200000418bc */
[----:B------:R-:W1:Y:S04]  /*a7c0*/  LDSM.16.M88.4 R196, [R228+0x5000] ;  /* 0x00500000e4c4783b */ /* 0x000e680000000200 */
[----:B------:R-:W-:Y:S01]  /*a7d0*/  LDSM.16.M88.4 R200, [R228+0x4800] ;  /* 0x00480000e4c8783b */ /* 0x000fe20000000200 */
[C---:B---3--:R-:W-:Y:S06]  /*a7e0*/  HMMA.16816.F32.BF16 R32, R184.reuse, R180, R32 ;  /* 0x000000b4b820723c */ /* 0x048fec0000041820 */
[C---:B------:R-:W-:Y:S06]  /*a7f0*/  HMMA.16816.F32.BF16 R28, R184.reuse, R182, R28 ;  /* 0x000000b6b81c723c */ /* 0x040fec000004181c */
[C---:B----4-:R-:W-:Y:S06]  /*a800*/  HMMA.16816.F32.BF16 R24, R184.reuse, R176, R24 ;  /* 0x000000b0b818723c */ /* 0x050fec0000041818 */
[C---:B------:R-:W-:Y:S01]  /*a810*/  HMMA.16816.F32.BF16 R20, R184.reuse, R178, R20 ;  /* 0x000000b2b814723c */ /* 0x040fe20000041814 */
[----:B------:R-:W-:Y:S05]  /*a820*/  LDSM.16.M88.4 R176, [R242+0x6000] ;  /* 0x00600000f2b0783b */ /* 0x000fea0000000200 */
[C---:B------:R-:W-:Y:S01]  /*a830*/  HMMA.16816.F32.BF16 R180, R184.reuse, R172, R16 ;  /* 0x000000acb8b4723c */ /* 0x040fe20000041810 */
[----:B------:R-:W3:Y:S05]  /*a840*/  LDSM.16.M88.4 R16, [R241+0xe000] ;  /* 0x00e00000f110783b */ /* 0x000eea0000000200 */
[C---:B--2---:R-:W-:Y:S06]  /*a850*/  HMMA.16816.F32.BF16 R192, R184.reuse, R168, R192 ;  /* 0x000000a8b8c0723c */ /* 0x044fec00000418c0 */
[----:B------:R-:W-:Y:S06]  /*a860*/  HMMA.16816.F32.BF16 R188, R184, R170, R188 ;  /* 0x000000aab8bc723c */ /* 0x000fec00000418bc */
[C---:B-----5:R-:W-:Y:S06]  /*a870*/  HMMA.16816.F32.BF16 R32, R8.reuse, R4, R32 ;  /* 0x000000040820723c */ /* 0x060fec0000041820 */
[----:B------:R-:W-:Y:S01]  /*a880*/  HMMA.16816.F32.BF16 R168, R8, R6, R28 ;  /* 0x0000000608a8723c */ /* 0x000fe2000004181c */
[----:B------:R-:W-:Y:S04]  /*a890*/  LDSM.16.M88.4 R28, [R240+0x6000] ;  /* 0x00600000f01c783b */ /* 0x000fe80000000200 */
[----:B------:R-:W2:Y:S01]  /*a8a0*/  LDSM.16.M88.4 R4, [R219] ;  /* 0x00000000db04783b */ /* 0x000ea20000000200 */
[----:B------:R-:W-:Y:S03]  /*a8b0*/  HMMA.16816.F32.BF16 R12, R184, R174, R12 ;  /* 0x000000aeb80c723c */ /* 0x000fe6000004180c */
[----:B------:R-:W4:Y:S03]  /*a8c0*/  LDSM.16.M88.4 R172, [R228+0x5800] ;  /* 0x00580000e4ac783b */ /* 0x000f260000000200 */
[----:B-1----:R-:W-:Y:S01]  /*a8d0*/  HMMA.16816.F32.BF16 R180, R8, R196, R180 ;  /* 0x000000c408b4723c */ /* 0x002fe200000418b4 */
[----:B------:R-:W-:Y:S05]  /*a8e0*/  LDSM.16.M88.4 R184, [R238+0x6000] ;  /* 0x00600000eeb8783b */ /* 0x000fea0000000200 */
[C---:B---3--:R-:W-:Y:S06]  /*a8f0*/  HMMA.16816.F32.BF16 R32, R176.reuse, R16, R32 ;  /* 0x00000010b020723c */ /* 0x048fec0000041820 */
[----:B------:R-:W-:Y:S01]  /*a900*/  HMMA.16816.F32.BF16 R168, R176, R18, R168 ;  /* 0x00000012b0a8723c */ /* 0x000fe200000418a8 */
[----:B------:R-:W-:Y:S05]  /*a910*/  LDSM.16.M88.4 R16, [R241+0xe800] ;  /* 0x00e80000f110783b */ /* 0x000fea0000000200 */
[C---:B------:R-:W-:Y:S01]  /*a920*/  HMMA.16816.F32.BF16 R196, R8.reuse, R198, R12 ;  /* 0x000000c608c4723c */ /* 0x040fe2000004180c */
[----:B------:R-:W1:Y:S05]  /*a930*/  LDSM.16.M88.4 R12, [R235+0xe000] ;  /* 0x00e00000eb0c783b */ /* 0x000e6a0000000200 */
[C---:B------:R-:W-:Y:S06]  /*a940*/  HMMA.16816.F32.BF16 R24, R8.reuse, R200, R24 ;  /* 0x000000c80818723c */ /* 0x040fec0000041818 */
[----:B------:R-:W-:Y:S06]  /*a950*/  HMMA.16816.F32.BF16 R20, R8, R202, R20 ;  /* 0x000000ca0814723c */ /* 0x000fec0000041814 */
[C---:B--2---:R-:W-:Y:S06]  /*a960*/  HMMA.16816.F32.BF16 R32, R28.reuse, R4, R32 ;  /* 0x000000041c20723c */ /* 0x044fec0000041820 */
[----:B------:R-:W-:Y:S01]  /*a970*/  HMMA.16816.F32.BF16 R168, R28, R6, R168 ;  /* 0x000000061ca8723c */ /* 0x000fe200000418a8 */
[----:B------:R-:W2:Y:S05]  /*a980*/  LDSM.16.M88.4 R4, [R218] ;  /* 0x00000000da04783b */ /* 0x000eaa0000000200 */
[C---:B----4-:R-:W-:Y:S06]  /*a990*/  HMMA.16816.F32.BF16 R192, R8.reuse, R172, R192 ;  /* 0x000000ac08c0723c */ /* 0x050fec00000418c0 */
[----:B------:R-:W-:Y:S01]  /*a9a0*/  HMMA.16816.F32.BF16 R188, R8, R174, R188 ;  /* 0x000000ae08bc723c */ /* 0x000fe200000418bc */
[----:B------:R-:W-:Y:S04]  /*a9b0*/  LDSM.16.M88.4 R172, [R237+0x6000] ;  /* 0x00600000edac783b */ /* 0x000fe80000000200 */
[----:B------:R-:W3:Y:S01]  /*a9c0*/  LDSM.16.M88.4 R8, [R228+0x6000] ;  /* 0x00600000e408783b */ /* 0x000ee20000000200 */
[C---:B-1----:R-:W-:Y:S06]  /*a9d0*/  HMMA.16816.F32.BF16 R32, R184.reuse, R12, R32 ;  /* 0x0000000cb820723c */ /* 0x042fec0000041820 */
[----:B------:R-:W-:Y:S01]  /*a9e0*/  HMMA.16816.F32.BF16 R168, R184, R14, R168 ;  /* 0x0000000eb8a8723c */ /* 0x000fe200000418a8 */
[----:B------:R-:W1:Y:S05]  /*a9f0*/  LDSM.16.M88.4 R12, [R241+0xf000] ;  /* 0x00f00000f10c783b */ /* 0x000e6a0000000200 */
[C---:B------:R-:W-:Y:S06]  /*aa00*/  HMMA.16816.F32.BF16 R24, R176.reuse, R16, R24 ;  /* 0x00000010b018723c */ /* 0x040fec0000041818 */
[----:B------:R-:W-:Y:S01]  /*aa10*/  HMMA.16816.F32.BF16 R20, R176, R18, R20 ;  /* 0x00000012b014723c */ /* 0x000fe20000041814 */
[----:B------:R-:W4:-:S15]  /*aa20*/  LDSM.16.M88.4 R16, [R235+0xe800] ;  /* 0x00e80000eb10783b */ /* 0x000f1e0000000200 */
[----:B------:R-:W-:-:S02]  /*aa30*/  NOP ;  /* 0x0000000000007918 */ /* 0x000fc40000000000 */
[----:B--2---:R-:W-:Y:S06]  /*aa40*/  HMMA.16816.F32.BF16 R24, R28, R4, R24 ;  /* 0x000000041c18723c */ /* 0x004fec0000041818 */
[C---:B---3--:R-:W-:Y:S06]  /*aa50*/  HMMA.16816.F32.BF16 R32, R172.reuse, R8, R32 ;  /* 0x00000008ac20723c */ /* 0x048fec0000041820 */
[----:B------:R-:W-:Y:S01]  /*aa60*/  HMMA.16816.F32.BF16 R168, R172, R10, R168 ;  /* 0x0000000aaca8723c */ /* 0x000fe200000418a8 */
[----:B------:R-:W2:Y:S05]  /*aa70*/  LDSM.16.M88.4 R8, [R217] ;  /* 0x00000000d908783b */ /* 0x000eaa0000000200 */
[----:B------:R-:W-:Y:S01]  /*aa80*/  HMMA.16816.F32.BF16 R20, R28, R6, R20 ;  /* 0x000000061c14723c */ /* 0x000fe20000041814 */
[----:B------:R-:W3:Y:S05]  /*aa90*/  LDSM.16.M88.4 R4, [R228+0x6800] ;  /* 0x00680000e404783b */ /* 0x000eea0000000200 */
[C---:B-1----:R-:W-:Y:S06]  /*aaa0*/  HMMA.16816.F32.BF16 R180, R176.reuse, R12, R180 ;  /* 0x0000000cb0b4723c */ /* 0x042fec00000418b4 */
[----:B------:R-:W-:Y:S01]  /*aab0*/  HMMA.16816.F32.BF16 R196, R176, R14, R196 ;  /* 0x0000000eb0c4723c */ /* 0x000fe200000418c4 */
[----:B------:R-:W1:Y:S01]  /*aac0*/  LDSM.16.M88.4 R12, [R235+0xf000] ;  /* 0x00f00000eb0c783b */ /* 0x000e620000000200 */
[----:B------:R-:W-:Y:S01]  /*aad0*/  FMUL.FTZ R0, R32, UR28 ;  /* 0x0000001c20007c20 */ /* 0x000fe20008410000 */
[----:B------:R-:W-:Y:S01]  /*aae0*/  FMUL.FTZ R32, R33, UR28 ;  /* 0x0000001c21207c20 */ /* 0x000fe20008410000 */
[----:B------:R-:W-:Y:S01]  /*aaf0*/  FMUL.FTZ R33, R35, UR28 ;  /* 0x0000001c23217c20 */ /* 0x000fe20008410000 */
[----:B------:R-:W-:Y:S01]  /*ab00*/  FMUL.FTZ R34, R34, UR28 ;  /* 0x0000001c22227c20 */ /* 0x000fe20008410000 */
[C---:B----4-:R-:W-:Y:S01]  /*ab10*/  HMMA.16816.F32.BF16 R24, R184.reuse, R16, R24 ;  /* 0x00000010b818723c */ /* 0x050fe20000041818 */
[----:B------:R-:W-:Y:S01]  /*ab20*/  FMUL.FTZ R35, R168, UR28 ;  /* 0x0000001ca8237c20 */ /* 0x000fe20008410000 */
[----:B------:R-:W-:Y:S01]  /*ab30*/  FMUL.FTZ R170, R170, UR28 ;  /* 0x0000001caaaa7c20 */ /* 0x000fe20008410000 */
[----:B------:R-:W4:Y:S01]  /*ab40*/  MUFU.TANH R32, R32 ;  /* 0x0000002000207308 */ /* 0x000f220000002400 */
[----:B------:R-:W-:Y:S01]  /*ab50*/  FMUL.FTZ R168, R169, UR28 ;  /* 0x0000001ca9a87c20 */ /* 0x000fe20008410000 */
[----:B------:R-:W-:Y:S01]  /*ab60*/  FMUL.FTZ R169, R171, UR28 ;  /* 0x0000001caba97c20 */ /* 0x000fe20008410000 */
[----:B------:R-:W-:Y:S01]  /*ab70*/  HMMA.16816.F32.BF16 R20, R184, R18, R20 ;  /* 0x00000012b814723c */ /* 0x000fe20000041814 */
[----:B------:R-:W5:Y:S04]  /*ab80*/  LDSM.16.M88.4 R16, [R241+0xf800] ;  /* 0x00f80000f110783b */ /* 0x000f680000000200 */
[----:B------:R-:W4:Y:S01]  /*ab90*/  MUFU.TANH R33, R33 ;  /* 0x0000002100217308 */ /* 0x000f220000002400 */
[C---:B--2---:R-:W-:Y:S07]  /*aba0*/  HMMA.16816.F32.BF16 R180, R28.reuse, R8, R180 ;  /* 0x000000081cb4723c */ /* 0x044fee00000418b4 */
[----:B------:R-:W-:Y:S01]  /*abb0*/  MUFU.TANH R35, R35 ;  /* 0x0000002300237308 */ /* 0x000fe20000002400 */
[----:B------:R-:W-:Y:S01]  /*abc0*/  HMMA.16816.F32.BF16 R196, R28, R10, R196 ;  /* 0x0000000a1cc4723c */ /* 0x000fe200000418c4 */
[----:B------:R-:W2:Y:S06]  /*abd0*/  LDSM.16.M88.4 R8, [R228+0x7000] ;  /* 0x00700000e408783b */ /* 0x000eac0000000200 */
[----:B------:R-:W-:Y:S01]  /*abe0*/  MUFU.TANH R170, R170 ;  /* 0x000000aa00aa7308 */ /* 0x000fe20000002400 */
[C---:B---3--:R-:W-:Y:S06]  /*abf0*/  HMMA.16816.F32.BF16 R24, R172.reuse, R4, R24 ;  /* 0x00000004ac18723c */ /* 0x048fec0000041818 */
[----:B------:R-:W-:Y:S01]  /*ac00*/  HMMA.16816.F32.BF16 R20, R172, R6, R20 ;  /* 0x00000006ac14723c */ /* 0x000fe20000041814 */
[----:B------:R-:W3:Y:S01]  /*ac10*/  LDSM.16.M88.4 R4, [R216] ;  /* 0x00000000d804783b */ /* 0x000ee20000000200 */
[----:B------:R-:W4:Y:S04]  /*ac20*/  MUFU.TANH R168, R168 ;  /* 0x000000a800a87308 */ /* 0x000f280000002400 */
[----:B-1----:R-:W-:Y:S04]  /*ac30*/  HMMA.16816.F32.BF16 R180, R184, R12, R180 ;  /* 0x0000000cb8b4723c */ /* 0x002fe800000418b4 */
[----:B------:R-:W1:Y:S02]  /*ac40*/  MUFU.TANH R169, R169 ;  /* 0x000000a900a97308 */ /* 0x000e640000002400 */
[----:B-----5:R-:W-:Y:S01]  /*ac50*/  HMMA.16816.F32.BF16 R192, R176, R16, R192 ;  /* 0x00000010b0c0723c */ /* 0x020fe200000418c0 */
[----:B------:R-:W-:-:S05]  /*ac60*/  IMAD.U32 R12, RZ, RZ, UR12 ;  /* 0x0000000cff0c7e24 */ /* 0x000fca000f8e00ff */
[----:B------:R-:W-:Y:S01]  /*ac70*/  HMMA.16816.F32.BF16 R196, R184, R14, R196 ;  /* 0x0000000eb8c4723c */ /* 0x000fe200000418c4 */
[----:B------:R-:W-:Y:S01]  /*ac80*/  FMUL.FTZ R24, R24, UR28 ;  /* 0x0000001c18187c20 */ /* 0x000fe20008410000 */
[----:B------:R-:W-:Y:S01]  /*ac90*/  FMUL.FTZ R16, R26, UR28 ;  /* 0x0000001c1a107c20 */ /* 0x000fe20008410000 */
[----:B------:R-:W-:Y:S01]  /*aca0*/  FMUL.FTZ R25, R25, UR28 ;  /* 0x0000001c19197c20 */ /* 0x000fe20008410000 */
[----:B------:R-:W-:Y:S01]  /*acb0*/  FMUL.FTZ R17, R27, UR28 ;  /* 0x0000001c1b117c20 */ /* 0x000fe20008410000 */
[----:B------:R-:W-:Y:S01]  /*acc0*/  MUFU.TANH R0, R0 ;  /* 0x0000000000007308 */ /* 0x000fe20000002400 */
[----:B------:R-:W-:Y:S01]  /*acd0*/  HMMA.16816.F32.BF16 R188, R176, R18, R188 ;  /* 0x00000012b0bc723c */ /* 0x000fe200000418bc */
[----:B------:R-:W-:Y:S01]  /*ace0*/  FMUL.FTZ R22, R22, UR28 ;  /* 0x0000001c16167c20 */ /* 0x000fe20008410000 */
[----:B------:R-:W-:Y:S01]  /*acf0*/  FMUL.FTZ R23, R23, UR28 ;  /* 0x0000001c17177c20 */ /* 0x000fe20008410000 */
[----:B------:R-:W-:-:S03]  /*ad00*/  FMUL.FTZ R21, R21, UR28 ;  /* 0x0000001c15157c20 */ /* 0x000fc60008410000 */
[----:B--2---:R-:W-:Y:S01]  /*ad10*/  HMMA.16816.F32.BF16 R180, R172, R8, R180 ;  /* 0x00000008acb4723c */ /* 0x004fe200000418b4 */
[----:B------:R-:W2:Y:S01]  /*ad20*/  MUFU.TANH R24, R24 ;  /* 0x0000001800187308 */ /* 0x000ea20000002400 */
[----:B------:R-:W-:-:S05]  /*ad30*/  FMUL.FTZ R19, R20, UR28 ;  /* 0x0000001c14137c20 */ /* 0x000fca0008410000 */
[----:B------:R-:W-:Y:S02]  /*ad40*/  IMAD R8, R12, 0x40, R245 ;  /* 0x000000400c087824 */ /* 0x000fe400078e02f5 */
[----:B------:R-:W5:Y:S01]  /*ad50*/  LDSM.16.M88.4 R12, [R235+0xf800] ;  /* 0x00f80000eb0c783b */ /* 0x000f620000000200 */
[----:B------:R-:W2:Y:S01]  /*ad60*/  MUFU.TANH R16, R16 ;  /* 0x0000001000107308 */ /* 0x000ea20000002400 */
[C---:B------:R-:W-:Y:S01]  /*ad70*/  VIADD R9, R8.reuse, 0x1 ;  /* 0x0000000108097836 */ /* 0x040fe20000000000 */
[----:B---3--:R-:W-:Y:S04]  /*ad80*/  HMMA.16816.F32.BF16 R192, R28, R4, R192 ;  /* 0x000000041cc0723c */ /* 0x008fe800000418c0 */
[C---:B------:R-:W-:Y:S02]  /*ad90*/  ISETP.GE.AND P1, PT, R9.reuse, R167, PT ;  /* 0x000000a70900720c */ /* 0x040fe40003f26270 */
[----:B------:R-:W-:Y:S01]  /*ada0*/  HMMA.16816.F32.BF16 R196, R172, R10, R196 ;  /* 0x0000000aacc4723c */ /* 0x000fe200000418c4 */
[----:B------:R-:W-:Y:S01]  /*adb0*/  I2FP.F32.S32 R4, R9 ;  /* 0x0000000900047245 */ /* 0x000fe20000201400 */
[----:B------:R-:W-:Y:S01]  /*adc0*/  VIADD R5, R8, 0x8 ;  /* 0x0000000808057836 */ /* 0x000fe20000000000 */
[----:B------:R-:W-:Y:S01]  /*add0*/  ISETP.GE.AND P0, PT, R9, R2, PT ;  /* 0x000000020900720c */ /* 0x000fe20003f06270 */
[----:B------:R-:W3:Y:S02]  /*ade0*/  MUFU.TANH R25, R25 ;  /* 0x0000001900197308 */ /* 0x000ee40000002400 */
[----:B----4-:R-:W-:Y:S01]  /*adf0*/  FFMA.FTZ R18, R4, UR5, R32 ;  /* 0x0000000504127c23 */ /* 0x010fe20008010020 */
[----:B------:R-:W-:Y:S01]  /*ae00*/  VIADD R10, R8, 0x9 ;  /* 0x00000009080a7836 */ /* 0x000fe20000000000 */
[----:B------:R-:W-:Y:S01]  /*ae10*/  HMMA.16816.F32.BF16 R188, R28, R6, R188 ;  /* 0x000000061cbc723c */ /* 0x000fe200000418bc */
[----:B------:R-:W-:Y:S01]  /*ae20*/  FFMA.FTZ R9, R4, UR5, R33 ;  /* 0x0000000504097c23 */ /* 0x000fe20008010021 */
[----:B------:R-:W-:Y:S01]  /*ae30*/  ISETP.GE.AND P6, PT, R5, R167, PT ;  /* 0x000000a70500720c */ /* 0x000fe20003fc6270 */
[----:B------:R-:W-:Y:S01]  /*ae40*/  FMUL.FTZ R27, R181, UR28 ;  /* 0x0000001cb51b7c20 */ /* 0x000fe20008410000 */
[----:B------:R-:W-:Y:S01]  /*ae50*/  I2FP.F32.S32 R26, R10 ;  /* 0x0000000a001a7245 */ /* 0x000fe20000201400 */
[----:B------:R-:W4:Y:S01]  /*ae60*/  MUFU.TANH R17, R17 ;  /* 0x0000001100117308 */ /* 0x000f220000002400 */
[----:B------:R-:W-:Y:S01]  /*ae70*/  FSEL R18, R18, -INF , !P1 ;  /* 0xff80000012127808 */ /* 0x000fe20004800000 */
[----:B------:R-:W-:Y:S01]  /*ae80*/  VIADD R31, R8, 0x10 ;  /* 0x00000010081f7836 */ /* 0x000fe20000000000 */
[----:B------:R-:W-:Y:S01]  /*ae90*/  I2FP.F32.S32 R6, R5 ;  /* 0x0000000500067245 */ /* 0x000fe20000201400 */
[----:B------:R-:W-:Y:S01]  /*aea0*/  FFMA.FTZ R168, R26, UR5, R168 ;  /* 0x000000051aa87c23 */ /* 0x000fe200080100a8 */
[-C--:B------:R-:W-:Y:S01]  /*aeb0*/  ISETP.GE.AND P1, PT, R5, R2.reuse, PT ;  /* 0x000000020500720c */ /* 0x080fe20003f26270 */
[----:B------:R-:W-:Y:S01]  /*aec0*/  FMUL.FTZ R29, R180, UR28 ;  /* 0x0000001cb41d7c20 */ /* 0x000fe20008410000 */
[----:B------:R-:W-:Y:S01]  /*aed0*/  FSEL R9, R9, -INF , !P0 ;  /* 0xff80000009097808 */ /* 0x000fe20004000000 */
[C---:B------:R-:W-:Y:S01]  /*aee0*/  FFMA.FTZ R20, R6.reuse, UR5, R35 ;  /* 0x0000000506147c23 */ /* 0x040fe20008010023 */
[----:B------:R-:W-:Y:S01]  /*aef0*/  FFMA.FTZ R11, R6, UR5, R170 ;  /* 0x00000005060b7c23 */ /* 0x000fe200080100aa */
[-C--:B------:R-:W-:Y:S01]  /*af00*/  ISETP.GE.AND P0, PT, R10, R167.reuse, PT ;  /* 0x000000a70a00720c */ /* 0x080fe20003f06270 */
[----:B------:R-:W4:Y:S01]  /*af10*/  LDSM.16.M88.4 R4, [R228+0x7800] ;  /* 0x00780000e404783b */ /* 0x000f220000000200 */
[----:B------:R-:W4:Y:S01]  /*af20*/  MUFU.TANH R19, R19 ;  /* 0x0000001300137308 */ /* 0x000f220000002400 */
[----:B------:R-:W-:Y:S01]  /*af30*/  FSEL R20, R20, -INF , !P6 ;  /* 0xff80000014147808 */ /* 0x000fe20007000000 */
[----:B------:R-:W-:Y:S01]  /*af40*/  FMUL.FTZ R32, R182, UR28 ;  /* 0x0000001cb6207c20 */ /* 0x000fe20008410000 */
[-C--:B------:R-:W-:Y:S01]  /*af50*/  ISETP.GE.AND P6, PT, R10, R2.reuse, PT ;  /* 0x000000020a00720c */ /* 0x080fe20003fc6270 */
[----:B------:R-:W-:Y:S01]  /*af60*/  FMUL.FTZ R183, R183, UR28 ;  /* 0x0000001cb7b77c20 */ /* 0x000fe20008410000 */
[----:B------:R-:W-:Y:S01]  /*af70*/  FSEL R11, R11, -INF , !P1 ;  /* 0xff8000000b0b7808 */ /* 0x000fe20004800000 */
[C---:B-----5:R-:W-:Y:S01]  /*af80*/  HMMA.16816.F32.BF16 R192, R184.reuse, R12, R192 ;  /* 0x0000000cb8c0723c */ /* 0x060fe200000418c0 */
[----:B------:R-:W-:Y:S01]  /*af90*/  FSEL R10, R168, -INF , !P0 ;  /* 0xff800000a80a7808 */ /* 0x000fe20004000000 */
[----:B------:R-:W5:Y:S01]  /*afa0*/  MUFU.TANH R22, R22 ;  /* 0x0000001600167308 */ /* 0x000f620000002400 */
[----:B------:R-:W-:Y:S01]  /*afb0*/  ISETP.GE.AND P1, PT, R31, R167, PT ;  /* 0x000000a71f00720c */ /* 0x000fe20003f26270 */
[----:B------:R-:W-:Y:S01]  /*afc0*/  FMUL.FTZ R197, R197, UR28 ;  /* 0x0000001cc5c57c20 */ /* 0x000fe20008410000 */
[----:B------:R-:W-:Y:S01]  /*afd0*/  ISETP.GE.AND P0, PT, R31, R2, PT ;  /* 0x000000021f00720c */ /* 0x000fe20003f06270 */
[----:B------:R-:W-:Y:S01]  /*afe0*/  HMMA.16816.F32.BF16 R188, R184, R14, R188 ;  /* 0x0000000eb8bc723c */ /* 0x000fe200000418bc */
[----:B------:R-:W-:Y:S01]  /*aff0*/  I2FP.F32.S32 R31, R31 ;  /* 0x0000001f001f7245 */ /* 0x000fe20000201400 */
[----:B------:R-:W-:-:S02]  /*b000*/  VIADD R12, R8, 0x11 ;  /* 0x00000011080c7836 */ /* 0x000fc40000000000 */
[----:B-1----:R-:W-:Y:S01]  /*b010*/  FFMA.FTZ R13, R26, UR5, R169 ;  /* 0x000000051a0d7c23 */ /* 0x002fe200080100a9 */
[----:B------:R-:W1:Y:S01]  /*b020*/  MUFU.TANH R23, R23 ;  /* 0x0000001700177308 */ /* 0x000e620000002400 */
[----:B------:R-:W-:Y:S01]  /*b030*/  FMUL.FTZ R199, R199, UR28 ;  /* 0x0000001cc7c77c20 */ /* 0x000fe20008410000 */
[C---:B--2---:R-:W-:Y:S01]  /*b040*/  FFMA.FTZ R24, R31.reuse, UR5, R24 ;  /* 0x000000051f187c23 */ /* 0x044fe20008010018 */
[----:B------:R-:W-:Y:S01]  /*b050*/  FFMA.FTZ R31, R31, UR5, R16 ;  /* 0x000000051f1f7c23 */ /* 0x000fe20008010010 */
[----:B------:R-:W-:Y:S01]  /*b060*/  I2FP.F32.S32 R16, R12 ;  /* 0x0000000c00107245 */ /* 0x000fe20000201400 */
[----:B------:R-:W-:Y:S01]  /*b070*/  FMUL.FTZ R14, R196, UR28 ;  /* 0x0000001cc40e7c20 */ /* 0x000fe20008410000 */
[----:B------:R-:W-:Y:S01]  /*b080*/  FSEL R13, R13, -INF , !P6 ;  /* 0xff8000000d0d7808 */ /* 0x000fe20007000000 */
[----:B------:R-:W-:-:S04]  /*b090*/  DEPBAR.LE SB0, 0x0 ;  /* 0x000080000000791a */ /* 0x000fc80000000000 */
[----:B------:R-:W-:Y:S01]  /*b0a0*/  FSEL R28, R24, -INF , !P1 ;  /* 0xff800000181c7808 */ /* 0x000fe20004800000 */
[----:B------:R-:W-:Y:S02]  /*b0b0*/  VIADD R24, R8, 0x18 ;  /* 0x0000001808187836 */ /* 0x000fe40000000000 */
[----:B---3--:R-:W-:Y:S01]  /*b0c0*/  FFMA.FTZ R30, R16, UR5, R25 ;  /* 0x00000005101e7c23 */ /* 0x008fe20008010019 */
[----:B------:R-:W-:Y:S01]  /*b0d0*/  MUFU.TANH R29, R29 ;  /* 0x0000001d001d7308 */ /* 0x000fe20000002400 */
[-C--:B------:R-:W-:Y:S01]  /*b0e0*/  ISETP.GE.AND P6, PT, R12, R167.reuse, PT ;  /* 0x000000a70c00720c */ /* 0x080fe20003fc6270 */
[----:B----4-:R-:W-:Y:S01]  /*b0f0*/  FFMA.FTZ R17, R16, UR5, R17 ;  /* 0x0000000510117c23 */ /* 0x010fe20008010011 */
[----:B------:R-:W-:Y:S01]  /*b100*/  I2FP.F32.S32 R15, R24 ;  /* 0x00000018000f7245 */ /* 0x000fe20000201400 */
[----:B------:R-:W-:Y:S01]  /*b110*/  VIADD R16, R8, 0x19 ;  /* 0x0000001908107836 */ /* 0x000fe20000000000 */
[----:B------:R-:W-:Y:S02]  /*b120*/  FSEL R25, R31, -INF , !P0 ;  /* 0xff8000001f197808 */ /* 0x000fe40004000000 */
[-C--:B------:R-:W-:Y:S01]  /*b130*/  ISETP.GE.AND P1, PT, R12, R2.reuse, PT ;  /* 0x000000020c00720c */ /* 0x080fe20003f26270 */
[C---:B------:R-:W-:Y:S01]  /*b140*/  FFMA.FTZ R19, R15.reuse, UR5, R19 ;  /* 0x000000050f137c23 */ /* 0x040fe20008010013 */
[-C--:B------:R-:W-:Y:S01]  /*b150*/  ISETP.GE.AND P0, PT, R24, R167.reuse, PT ;  /* 0x000000a71800720c */ /* 0x080fe20003f06270 */
[----:B------:R-:W2:Y:S01]  /*b160*/  MUFU.TANH R21, R21 ;  /* 0x0000001500157308 */ /* 0x000ea20000002400 */
[----:B------:R-:W-:Y:S01]  /*b170*/  FSEL R30, R30, -INF , !P6 ;  /* 0xff8000001e1e7808 */ /* 0x000fe20007000000 */
[C---:B------:R-:W-:Y:S01]  /*b180*/  HMMA.16816.F32.BF16 R192, R172.reuse, R4, R192 ;  /* 0x00000004acc0723c */ /* 0x040fe200000418c0 */
[-C--:B------:R-:W-:Y:S01]  /*b190*/  ISETP.GE.AND P6, PT, R24, R2.reuse, PT ;  /* 0x000000021800720c */ /* 0x080fe20003fc6270 */
[----:B-----5:R-:W-:Y:S01]  /*b1a0*/  FFMA.FTZ R22, R15, UR5, R22 ;  /* 0x000000050f167c23 */ /* 0x020fe20008010016 */
[----:B------:R-:W-:Y:S01]  /*b1b0*/  FSEL R33, R17, -INF , !P1 ;  /* 0xff80000011217808 */ /* 0x000fe20004800000 */
[----:B------:R-:W-:Y:S01]  /*b1c0*/  VIADD R17, R8, 0x21 ;  /* 0x0000002108117836 */ /* 0x000fe20000000000 */
[----:B------:R-:W-:Y:S01]  /*b1d0*/  FSEL R26, R19, -INF , !P0 ;  /* 0xff800000131a7808 */ /* 0x000fe20004000000 */
[----:B------:R-:W-:Y:S01]  /*b1e0*/  MUFU.TANH R27, R27 ;  /* 0x0000001b001b7308 */ /* 0x000fe20000002400 */
[-C--:B------:R-:W-:Y:S01]  /*b1f0*/  ISETP.GE.AND P1, PT, R16, R167.reuse, PT ;  /* 0x000000a71000720c */ /* 0x080fe20003f26270 */
[----:B------:R-:W-:Y:S01]  /*b200*/  FMUL.FTZ R5, R198, UR28 ;  /* 0x0000001cc6057c20 */ /* 0x000fe20008410000 */
[----:B------:R-:W-:Y:S01]  /*b210*/  ISETP.GE.AND P0, PT, R16, R2, PT ;  /* 0x000000021000720c */ /* 0x000fe20003f06270 */
[----:B------:R-:W-:Y:S01]  /*b220*/  HMMA.16816.F32.BF16 R188, R172, R6, R188 ;  /* 0x00000006acbc723c */ /* 0x000fe200000418bc */
[----:B------:R-:W-:Y:S01]  /*b230*/  I2FP.F32.S32 R24, R16 ;  /* 0x0000001000187245 */ /* 0x000fe20000201400 */
[----:B------:R-:W-:Y:S01]  /*b240*/  VIADD R16, R8, 0x20 ;  /* 0x0000002008107836 */ /* 0x000fe20000000000 */
[----:B------:R-:W-:Y:S01]  /*b250*/  FSEL R31, R22, -INF , !P6 ;  /* 0xff800000161f7808 */ /* 0x000fe20007000000 */
[----:B------:R-:W3:Y:S02]  /*b260*/  MUFU.TANH R32, R32 ;  /* 0x0000002000207308 */ /* 0x000ee40000002400 */
[C---:B-1----:R-:W-:Y:S01]  /*b270*/  FFMA.FTZ R23, R24.reuse, UR5, R23 ;  /* 0x0000000518177c23 */ /* 0x042fe20008010017 */
[----:B------:R-:W-:Y:S01]  /*b280*/  I2FP.F32.S32 R19, R16 ;  /* 0x0000001000137245 */ /* 0x000fe20000201400 */
[----:B--2---:R-:W-:Y:S01]  /*b290*/  FFMA.FTZ R21, R24, UR5, R21 ;  /* 0x0000000518157c23 */ /* 0x004fe20008010015 */
[----:B------:R-:W-:-:S03]  /*b2a0*/  ISETP.GE.AND P6, PT, R16, R167, PT ;  /* 0x000000a71000720c */ /* 0x000fc60003fc6270 */
[----:B------:R-:W-:Y:S01]  /*b2b0*/  FFMA.FTZ R168, R19, UR5, R29 ;  /* 0x0000000513a87c23 */ /* 0x000fe2000801001d */
[----:B------:R-:W-:Y:S01]  /*b2c0*/  FSEL R29, R23, -INF , !P0 ;  /* 0xff800000171d7808 */ /* 0x000fe20004000000 */
[----:B------:R-:W1:Y:S01]  /*b2d0*/  MUFU.TANH R12, R183 ;  /* 0x000000b7000c7308 */ /* 0x000e620000002400 */
[----:B------:R-:W-:Y:S01]  /*b2e0*/  ISETP.GE.AND P0, PT, R17, R167, PT ;  /* 0x000000a71100720c */ /* 0x000fe20003f06270 */
[----:B------:R-:W-:Y:S01]  /*b2f0*/  FMUL.FTZ R6, R194, UR28 ;  /* 0x0000001cc2067c20 */ /* 0x000fe20008410000 */
[----:B------:R-:W-:Y:S01]  /*b300*/  FSEL R168, R168, -INF , !P6 ;  /* 0xff800000a8a87808 */ /* 0x000fe20007000000 */
[----:B------:R-:W-:Y:S01]  /*b310*/  FMUL.FTZ R195, R195, UR28 ;  /* 0x0000001cc3c37c20 */ /* 0x000fe20008410000 */
[-C--:B------:R-:W-:Y:S01]  /*b320*/  ISETP.GE.AND P6, PT, R17, R2.reuse, PT ;  /* 0x000000021100720c */ /* 0x080fe20003fc6270 */
[----:B------:R-:W-:Y:S01]  /*b330*/  FMUL.FTZ R193, R193, UR28 ;  /* 0x0000001cc1c17c20 */ /* 0x000fe20008410000 */
[----:B------:R-:W-:Y:S01]  /*b340*/  I2FP.F32.S32 R17, R17 ;  /* 0x0000001100117245 */ /* 0x000fe20000201400 */
[----:B------:R-:W2:Y:S01]  /*b350*/  MUFU.TANH R14, R14 ;  /* 0x0000000e000e7308 */ /* 0x000ea20000002400 */
[----:B------:R-:W-:Y:S01]  /*b360*/  FSEL R24, R21, -INF , !P1 ;  /* 0xff80000015187808 */ /* 0x000fe20004800000 */
[----:B---3--:R-:W-:Y:S01]  /*b370*/  FFMA.FTZ R32, R19, UR5, R32 ;  /* 0x0000000513207c23 */ /* 0x008fe20008010020 */
[----:B------:R-:W-:Y:S01]  /*b380*/  ISETP.GE.AND P1, PT, R16, R2, PT ;  /* 0x000000021000720c */ /* 0x000fe20003f26270 */
[----:B------:R-:W-:Y:S01]  /*b390*/  FFMA.FTZ R27, R17, UR5, R27 ;  /* 0x00000005111b7c23 */ /* 0x000fe2000801001b */
[----:B------:R-:W-:-:S02]  /*b3a0*/  VIADD R19, R8, 0x28 ;  /* 0x0000002808137836 */ /* 0x000fc40000000000 */
[----:B------:R-:W-:Y:S01]  /*b3b0*/  FMUL.FTZ R16, R192, UR28 ;  /* 0x0000001cc0107c20 */ /* 0x000fe20008410000 */
[----:B------:R-:W-:Y:S01]  /*b3c0*/  FSEL R209, R32, -INF , !P1 ;  /* 0xff80000020d17808 */ /* 0x000fe20004800000 */
[----:B------:R-:W3:Y:S01]  /*b3d0*/  MUFU.TANH R4, R197 ;  /* 0x000000c500047308 */ /* 0x000ee20000002400 */
[----:B------:R-:W-:Y:S01]  /*b3e0*/  FSEL R206, R27, -INF , !P0 ;  /* 0xff8000001bce7808 */ /* 0x000fe20004000000 */
[----:B-1----:R-:W-:Y:S01]  /*b3f0*/  FFMA.FTZ R207, R17, UR5, R12 ;  /* 0x0000000511cf7c23 */ /* 0x002fe2000801000c */
[C---:B------:R-:W-:Y:S01]  /*b400*/  ISETP.GE.AND P1, PT, R19.reuse, R167, PT ;  /* 0x000000a71300720c */ /* 0x040fe20003f26270 */
[----:B------:R-:W-:Y:S01]  /*b410*/  VIADD R12, R8, 0x29 ;  /* 0x00000029080c7836 */ /* 0x000fe20000000000 */
[----:B------:R-:W-:Y:S01]  /*b420*/  ISETP.GE.AND P0, PT, R19, R2, PT ;  /* 0x000000021300720c */ /* 0x000fe20003f06270 */
[----:B------:R-:W-:Y:S01]  /*b430*/  FMUL.FTZ R191, R191, UR28 ;  /* 0x0000001cbfbf7c20 */ /* 0x000fe20008410000 */
[----:B------:R-:W-:Y:S01]  /*b440*/  I2FP.F32.S32 R19, R19 ;  /* 0x0000001300137245 */ /* 0x000fe20000201400 */
[----:B------:R-:W1:Y:S01]  /*b450*/  MUFU.TANH R5, R5 ;  /* 0x0000000500057308 */ /* 0x000e620000002400 */
[----:B------:R-:W-:Y:S01]  /*b460*/  FSEL R207, R207, -INF , !P6 ;  /* 0xff800000cfcf7808 */ /* 0x000fe20007000000 */
[----:B------:R-:W-:Y:S01]  /*b470*/  FMUL.FTZ R189, R189, UR28 ;  /* 0x0000001cbdbd7c20 */ /* 0x000fe20008410000 */
[----:B------:R-:W-:Y:S01]  /*b480*/  ISETP.GE.AND P6, PT, R12, R167, PT ;  /* 0x000000a70c00720c */ /* 0x000fe20003fc6270 */
[----:B--2---:R-:W-:Y:S01]  /*b490*/  FFMA.FTZ R14, R19, UR5, R14 ;  /* 0x00000005130e7c23 */ /* 0x004fe2000801000e */
[----:B------:R-:W-:-:S03]  /*b4a0*/  I2FP.F32.S32 R7, R12 ;  /* 0x0000000c00077245 */ /* 0x000fc60000201400 */
[----:B------:R-:W2:Y:S01]  /*b4b0*/  MUFU.TANH R15, R199 ;  /* 0x000000c7000f7308 */ /* 0x000ea20000002400 */
[----:B------:R-:W-:Y:S01]  /*b4c0*/  FSEL R202, R14, -INF , !P1 ;  /* 0xff8000000eca7808 */ /* 0x000fe20004800000 */
[----:B---3--:R-:W-:Y:S01]  /*b4d0*/  FFMA.FTZ R200, R7, UR5, R4 ;  /* 0x0000000507c87c23 */ /* 0x008fe20008010004 */
[-C--:B------:R-:W-:Y:S01]  /*b4e0*/  ISETP.GE.AND P1, PT, R12, R2.reuse, PT ;  /* 0x000000020c00720c */ /* 0x080fe20003f26270 */
[----:B------:R-:W-:Y:S02]  /*b4f0*/  VIADD R12, R8, 0x30 ;  /* 0x00000030080c7836 */ /* 0x000fe40000000000 */
[----:B------:R-:W-:Y:S01]  /*b500*/  FMUL.FTZ R4, R188, UR28 ;  /* 0x0000001cbc047c20 */ /* 0x000fe20008410000 */
[----:B------:R-:W-:Y:S01]  /*b510*/  VIADD R14, R8, 0x31 ;  /* 0x00000031080e7836 */ /* 0x000fe20000000000 */
[----:B------:R-:W-:Y:S01]  /*b520*/  FSEL R200, R200, -INF , !P6 ;  /* 0xff800000c8c87808 */ /* 0x000fe20007000000 */
[----:B------:R-:W3:Y:S01]  /*b530*/  MUFU.TANH R16, R16 ;  /* 0x0000001000107308 */ /* 0x000ee20000002400 */
[----:B-1----:R-:W-:Y:S01]  /*b540*/  FFMA.FTZ R203, R19, UR5, R5 ;  /* 0x0000000513cb7c23 */ /* 0x002fe20008010005 */
[----:B------:R-:W-:-:S04]  /*b550*/  ISETP.GE.AND P6, PT, R12, R2, PT ;  /* 0x000000020c00720c */ /* 0x000fc80003fc6270 */
[----:B------:R-:W-:Y:S02]  /*b560*/  FSEL R203, R203, -INF , !P0 ;  /* 0xff800000cbcb7808 */ /* 0x000fe40004000000 */
[----:B------:R-:W1:Y:S01]  /*b570*/  MUFU.TANH R6, R6 ;  /* 0x0000000600067308 */ /* 0x000e620000002400 */
[----:B--2---:R-:W-:Y:S01]  /*b580*/  FFMA.FTZ R15, R7, UR5, R15 ;  /* 0x00000005070f7c23 */ /* 0x004fe2000801000f */
[----:B------:R-:W-:Y:S02]  /*b590*/  I2FP.F32.S32 R7, R12 ;  /* 0x0000000c00077245 */ /* 0x000fe40000201400 */
[-C--:B------:R-:W-:Y:S01]  /*b5a0*/  ISETP.GE.AND P0, PT, R12, R167.reuse, PT ;  /* 0x000000a70c00720c */ /* 0x080fe20003f06270 */
[----:B------:R-:W-:Y:S01]  /*b5b0*/  FMUL.FTZ R12, R190, UR28 ;  /* 0x0000001cbe0c7c20 */ /* 0x000fe20008410000 */
[----:B------:R-:W-:Y:S02]  /*b5c0*/  FSEL R201, R15, -INF , !P1 ;  /* 0xff8000000fc97808 */ /* 0x000fe40004800000 */
[----:B------:R-:W2:Y:S01]  /*b5d0*/  MUFU.TANH R5, R195 ;  /* 0x000000c300057308 */ /* 0x000ea20000002400 */
[----:B---3--:R-:W-:Y:S01]  /*b5e0*/  FFMA.FTZ R16, R7, UR5, R16 ;  /* 0x0000000507107c23 */ /* 0x008fe20008010010 */
[----:B------:R-:W-:-:S04]  /*b5f0*/  ISETP.GE.AND P1, PT, R14, R167, PT ;  /* 0x000000a70e00720c */ /* 0x000fc80003f26270 */
[----:B------:R-:W-:Y:S02]  /*b600*/  FSEL R190, R16, -INF , !P0 ;  /* 0xff80000010be7808 */ /* 0x000fe40004000000 */
[----:B------:R-:W3:Y:S01]  /*b610*/  MUFU.TANH R4, R4 ;  /* 0x0000000400047308 */ /* 0x000ee20000002400 */
[----:B-1----:R-:W-:Y:S01]  /*b620*/  FFMA.FTZ R6, R7, UR5, R6 ;  /* 0x0000000507067c23 */ /* 0x002fe20008010006 */
[----:B------:R-:W-:Y:S01]  /*b630*/  BAR.SYNC.DEFER_BLOCKING 0x0 ;  /* 0x0000000000007b1d */ /* 0x000fe20000010000 */
[----:B------:R-:W-:Y:S01]  /*b640*/  ISETP.GE.AND P0, PT, R14, R2, PT ;  /* 0x000000020e00720c */ /* 0x000fe20003f06270 */
[----:B------:R-:W-:Y:S01]  /*b650*/  VIADD R7, R8, 0x38 ;  /* 0x0000003808077836 */ /* 0x000fe20000000000 */
[----:B------:R-:W-:Y:S02]  /*b660*/  I2FP.F32.S32 R14, R14 ;  /* 0x0000000e000e7245 */ /* 0x000fe40000201400 */
[----:B------:R-:W-:Y:S01]  /*b670*/  FSEL R187, R6, -INF , !P6 ;  /* 0xff80000006bb7808 */ /* 0x000fe20007000000 */
[----:B------:R-:W1:Y:S01]  /*b680*/  MUFU.TANH R193, R193 ;  /* 0x000000c100c17308 */ /* 0x000e620000002400 */
[----:B------:R-:W-:Y:S01]  /*b690*/  I2FP.F32.S32 R15, R7 ;  /* 0x00000007000f7245 */ /* 0x000fe20000201400 */
[----:B--2---:R-:W-:Y:S01]  /*b6a0*/  FFMA.FTZ R5, R14, UR5, R5 ;  /* 0x000000050e057c23 */ /* 0x004fe20008010005 */
[----:B------:R-:W-:Y:S01]  /*b6b0*/  ISETP.GE.AND P6, PT, R7, R167, PT ;  /* 0x000000a70700720c */ /* 0x000fe20003fc6270 */
[----:B------:R-:W-:-:S03]  /*b6c0*/  IMAD.MOV.U32 R195, RZ, RZ, R205 ;  /* 0x000000ffffc37224 */ /* 0x000fc600078e00cd */
[----:B------:R-:W-:Y:S01]  /*b6d0*/  FSEL R185, R5, -INF , !P0 ;  /* 0xff80000005b97808 */ /* 0x000fe20004000000 */
[----:B------:R-:W2:Y:S01]  /*b6e0*/  MUFU.TANH R6, R34 ;  /* 0x0000002200067308 */ /* 0x000ea20000002400 */
[----:B------:R-:W-:Y:S01]  /*b6f0*/  I2FP.F32.S32 R5, R8 ;  /* 0x0000000800057245 */ /* 0x000fe20000201400 */
[----:B---3--:R-:W-:Y:S01]  /*b700*/  FFMA.FTZ R184, R15, UR5, R4 ;  /* 0x000000050fb87c23 */ /* 0x008fe20008010004 */
[----:B------:R-:W-:-:S03]  /*b710*/  ISETP.GE.AND P0, PT, R8, R167, PT ;  /* 0x000000a70800720c */ /* 0x000fc60003f06270 */
[----:B------:R-:W-:Y:S01]  /*b720*/  FFMA.FTZ R0, R5, UR5, R0 ;  /* 0x0000000505007c23 */ /* 0x000fe20008010000 */
[----:B------:R-:W-:Y:S01]  /*b730*/  FSEL R184, R184, -INF , !P6 ;  /* 0xff800000b8b87808 */ /* 0x000fe20007000000 */
[----:B------:R-:W3:Y:S01]  /*b740*/  MUFU.TANH R12, R12 ;  /* 0x0000000c000c7308 */ /* 0x000ee20000002400 */
[----:B------:R-:W-:Y:S01]  /*b750*/  ISETP.GE.AND P6, PT, R8, R2, PT ;  /* 0x000000020800720c */ /* 0x000fe20003fc6270 */
[----:B-1----:R-:W-:Y:S01]  /*b760*/  FFMA.FTZ R188, R14, UR5, R193 ;  /* 0x000000050ebc7c23 */ /* 0x002fe200080100c1 */
[----:B------:R-:W-:Y:S01]  /*b770*/  VIADD R8, R8, 0x39 ;  /* 0x0000003908087836 */ /* 0x000fe20000000000 */
[----:B------:R-:W-:-:S03]  /*b780*/  FSEL R0, R0, -INF , !P0 ;  /* 0xff80000000007808 */ /* 0x000fc60004000000 */
[----:B------:R-:W-:Y:S01]  /*b790*/  FSEL R188, R188, -INF , !P1 ;  /* 0xff800000bcbc7808 */ /* 0x000fe20004800000 */
[----:B------:R-:W1:Y:S01]  /*b7a0*/  MUFU.TANH R4, R189 ;  /* 0x000000bd00047308 */ /* 0x000e620000002400 */
[----:B--2---:R-:W-:Y:S01]  /*b7b0*/  FFMA.FTZ R5, R5, UR5, R6 ;  /* 0x0000000505057c23 */ /* 0x004fe20008010006 */
[----:B------:R-:W-:Y:S02]  /*b7c0*/  ISETP.GE.AND P1, PT, R7, R2, PT ;  /* 0x000000020700720c */ /* 0x000fe40003f26270 */
[----:B------:R-:W-:Y:S02]  /*b7d0*/  I2FP.F32.S32 R7, R8 ;  /* 0x0000000800077245 */ /* 0x000fe40000201400 */
[----:B------:R-:W-:Y:S02]  /*b7e0*/  FSEL R5, R5, -INF , !P6 ;  /* 0xff80000005057808 */ /* 0x000fe40007000000 */
[----:B------:R-:W2:Y:S01]  /*b7f0*/  MUFU.TANH R191, R191 ;  /* 0x000000bf00bf7308 */ /* 0x000ea20000002400 */
[----:B------:R-:W-:Y:S01]  /*b800*/  PLOP3.LUT P6, PT, PT, PT, UP0, 0x80, 0x0 ;  /* 0x000000000000781c */ /* 0x000fe20003fcf008 */
[----:B---3--:R-:W-:Y:S01]  /*b810*/  FFMA.FTZ R12, R15, UR5, R12 ;  /* 0x000000050f0c7c23 */ /* 0x008fe2000801000c */
[----:B------:R-:W-:-:S04]  /*b820*/  ISETP.GE.AND P0, PT, R8, R2, PT ;  /* 0x000000020800720c */ /* 0x000fc80003f06270 */
[----:B------:R-:W-:Y:S01]  /*b830*/  FSEL R183, R12, -INF , !P1 ;  /* 0xff8000000cb77808 */ /* 0x000fe20004800000 */
[----:B-1----:R-:W-:Y:S01]  /*b840*/  FFMA.FTZ R4, R7, UR5, R4 ;  /* 0x0000000507047c23 */ /* 0x002fe20008010004 */
[----:B------:R-:W-:-:S04]  /*b850*/  ISETP.GE.AND P1, PT, R8, R167, PT ;  /* 0x000000a70800720c */ /* 0x000fc80003f26270 */
[----:B------:R-:W-:Y:S01]  /*b860*/  FSEL R186, R4, -INF , !P1 ;  /* 0xff80000004ba7808 */ /* 0x000fe20004800000 */
[----:B--2---:R-:W-:-:S05]  /*b870*/  FFMA.FTZ R181, R7, UR5, R191 ;  /* 0x0000000507b57c23 */ /* 0x004fca00080100bf */
[----:B------:R-:W-:Y:S01]  /*b880*/  FSEL R181, R181, -INF , !P0 ;  /* 0xff800000b5b57808 */ /* 0x000fe20004000000 */
        /* <DEDUP_REMOVED lines=76> */
.L_x_3850:
[----:B------:R-:W-:-:S04]  /*bd50*/  ULEA UR20, -UR6, URZ, 0x6 ;  /* 0x0000003f06147291 */ /* 0x000fc8000f8e313f */
[----:B------:R-:W-:-:S12]  /*bd60*/  USHF.R.S32.HI UR14, URZ, 0x1f, UR20 ;  /* 0x0000001f3f0e7899 */ /* 0x000fd80008011414 */
.L_x_3851:
        /* <DEDUP_REMOVED lines=154> */
.L_x_3853:
[----:B------:R-:W-:Y:S05]  /*c710*/  BSYNC B0 ;  /* 0x0000000000007941 */ /* 0x000fea0003800000 */
.L_x_3852:
[----:B------:R-:W0:Y:S01]  /*c720*/  LDGDEPBAR ;  /* 0x00000000000079af */ /* 0x000e220000000000 */
[----:B-12---:R-:W-:Y:S02]  /*c730*/  IMAD.U32 R7, RZ, RZ, UR20 ;  /* 0x00000014ff077e24 */ /* 0x006fe4000f8e00ff */
[----:B------:R-:W-:-:S03]  /*c740*/  IMAD.U32 R2, RZ, RZ, UR14 ;  /* 0x0000000eff027e24 */ /* 0x000fc6000f8e00ff */
[----:B------:R-:W-:-:S04]  /*c750*/  LEA R248, P0, R7, R248, 0x1 ;  /* 0x000000f807f87211 */ /* 0x000fc800078008ff */
[----:B------:R-:W-:-:S09]  /*c760*/  LEA.HI.X R249, R7, R249, R2, 0x1, P0 ;  /* 0x000000f907f97211 */ /* 0x000fd200000f0c02 */
.L_x_3849:
        /* <DEDUP_REMOVED lines=49> */
[----:B------:R-:W1:Y:S01]  /*ca80*/  LDSM.16.MT88.4 R16, [R234+0x10000] ;  /* 0x01000000ea10783b */ /* 0x000e620000004200 */
[----:B------:R-:W-:Y:S01]  /*ca90*/  FADD.FTZ R6, R3, -R6 ;  /* 0x8000000603067221 */ /* 0x000fe20000010000 */
[--C-:B------:R-:W-:Y:S01]  /*caa0*/  FFMA.FTZ R172, R5, UR29, -R182.reuse ;  /* 0x0000001d05ac7c23 */ /* 0x100fe200080108b6 */
[----:B------:R-:W-:Y:S01]  /*cab0*/  FSEL R5, R178, RZ, P1 ;  /* 0x000000ffb2057208 */ /* 0x000fe20000800000 */
[----:B------:R-:W2:Y:S01]  /*cac0*/  LDSM.16.MT88.4 R20, [R236+0x10000] ;  /* 0x01000000ec14783b */ /* 0x000ea20000004200 */
[--C-:B------:R-:W-:Y:S01]  /*cad0*/  FFMA.FTZ R177, R0, UR29, -R189.reuse ;  /* 0x0000001d00b17c23 */ /* 0x100fe200080108bd */
[----:B------:R-:W-:Y:S01]  /*cae0*/  FFMA.FTZ R173, R10, UR29, -R189 ;  /* 0x0000001d0aad7c23 */ /* 0x000fe200080108bd */
[--C-:B------:R-:W-:Y:S01]  /*caf0*/  FFMA.FTZ R2, R9, UR29, -R182.reuse ;  /* 0x0000001d09027c23 */ /* 0x100fe200080108b6 */
[----:B------:R-:W-:Y:S01]  /*cb00*/  FADD.FTZ R4, R164, -R5 ;  /* 0x80000005a4047221 */ /* 0x000fe20000010000 */
[--C-:B------:R-:W-:Y:S01]  /*cb10*/  FFMA.FTZ R0, R11, UR29, -R182.reuse ;  /* 0x0000001d0b007c23 */ /* 0x100fe200080108b6 */
[--C-:B------:R-:W-:Y:S01]  /*cb20*/  FFMA.FTZ R179, R13, UR29, -R182.reuse ;  /* 0x0000001d0db37c23 */ /* 0x100fe200080108b6 */
[----:B------:R-:W-:Y:S01]  /*cb30*/  FMUL.FTZ R3, R6, UR29 ;  /* 0x0000001d06037c20 */ /* 0x000fe20008410000 */
[----:B------:R-:W-:Y:S01]  /*cb40*/  FMUL.FTZ R180, R4, UR29 ;  /* 0x0000001d04b47c20 */ /* 0x000fe20008410000 */
[----:B------:R-:W-:Y:S01]  /*cb50*/  MUFU.EX2 R177, R177 ;  /* 0x000000b100b17308 */ /* 0x000fe20000000800 */
[----:B------:R-:W3:Y:S01]  /*cb60*/  LDSM.16.MT88.4 R8, [R233+0x10000] ;  /* 0x01000000e908783b */ /* 0x000ee20000004200 */
[--C-:B------:R-:W-:Y:S01]  /*cb70*/  FFMA.FTZ R191, R28, UR29, -R189.reuse ;  /* 0x0000001d1cbf7c23 */ /* 0x100fe200080108bd */
[--C-:B------:R-:W-:Y:S01]  /*cb80*/  FFMA.FTZ R192, R30, UR29, -R189.reuse ;  /* 0x0000001d1ec07c23 */ /* 0x100fe200080108bd */
[--C-:B------:R-:W-:Y:S01]  /*cb90*/  FFMA.FTZ R193, R26, UR29, -R189.reuse ;  /* 0x0000001d1ac17c23 */ /* 0x100fe200080108bd */
[----:B------:R-:W-:Y:S01]  /*cba0*/  LDSM.16.MT88.4 R12, [R232+0x10000] ;  /* 0x01000000e80c783b */ /* 0x000fe20000004200 */
[--C-:B------:R-:W-:Y:S01]  /*cbb0*/  FFMA.FTZ R194, R24, UR29, -R189.reuse ;  /* 0x0000001d18c27c23 */ /* 0x100fe200080108bd */
[--C-:B------:R-:W-:Y:S01]  /*cbc0*/  FFMA.FTZ R196, R25, UR29, -R182.reuse ;  /* 0x0000001d19c47c23 */ /* 0x100fe200080108b6 */
[----:B------:R-:W4:Y:S01]  /*cbd0*/  MUFU.EX2 R175, R175 ;  /* 0x000000af00af7308 */ /* 0x000f220000000800 */
[--C-:B------:R-:W-:Y:S01]  /*cbe0*/  FFMA.FTZ R197, R33, UR29, -R182.reuse ;  /* 0x0000001d21c57c23 */ /* 0x100fe200080108b6 */
[--C-:B------:R-:W-:Y:S01]  /*cbf0*/  FFMA.FTZ R198, R31, UR29, -R182.reuse ;  /* 0x0000001d1fc67c23 */ /* 0x100fe200080108b6 */
[--C-:B------:R-:W-:Y:S01]  /*cc00*/  FFMA.FTZ R199, R29, UR29, -R182.reuse ;  /* 0x0000001d1dc77c23 */ /* 0x100fe200080108b6 */
[----:B------:R-:W-:Y:S01]  /*cc10*/  LDSM.16.MT88.4 R24, [R232+0x16000] ;  /* 0x01600000e818783b */ /* 0x000fe20000004200 */
[--C-:B------:R-:W-:Y:S01]  /*cc20*/  FFMA.FTZ R204, R168, UR29, -R189.reuse ;  /* 0x0000001da8cc7c23 */ /* 0x100fe200080108bd */
        /* <DEDUP_REMOVED lines=10> */
[----:B------:R-:W5:Y:S01]  /*ccd0*/  MUFU.EX2 R173, R173 ;  /* 0x000000ad00ad7308 */ /* 0x000f620000000800 */
[----:B----4-:R-:W-:Y:S01]  /*cce0*/  F2FP.BF16.F32.PACK_AB R4, R175, R177 ;  /* 0x000000b1af04723e */ /* 0x010fe200000010ff */
[----:B------:R-:W-:Y:S01]  /*ccf0*/  LDSM.16.MT88.4 R28, [R234+0x12800] ;  /* 0x01280000ea1c783b */ /* 0x000fe20000004200 */
[--C-:B------:R-:W-:Y:S01]  /*cd00*/  FFMA.FTZ R185, R185, UR29, -R182.reuse ;  /* 0x0000001db9b97c23 */ /* 0x100fe200080108b6 */
[----:B------:R-:W-:-:S02]  /*cd10*/  FFMA.FTZ R183, R183, UR29, -R182 ;  /* 0x0000001db7b77c23 */ /* 0x000fc400080108b6 */
[----:B------:R-:W-:Y:S02]  /*cd20*/  LDSM.16.MT88.4 R164, [R234+0x16800] ;  /* 0x01680000eaa4783b */ /* 0x000fe40000004200 */
[----:B------:R-:W-:Y:S08]  /*cd30*/  MUFU.EX2 R172, R172 ;  /* 0x000000ac00ac7308 */ /* 0x000ff00000000800 */
[----:B------:R-:W4:Y:S01]  /*cd40*/  MUFU.EX2 R2, R2 ;  /* 0x0000000200027308 */ /* 0x000f220000000800 */
[----:B-----5:R-:W-:-:S07]  /*cd50*/  F2FP.BF16.F32.PACK_AB R6, R173, R174 ;  /* 0x000000aead06723e */ /* 0x020fce00000010ff */
[----:B------:R-:W-:Y:S08]  /*cd60*/  MUFU.EX2 R0, R0 ;  /* 0x0000000000007308 */ /* 0x000ff00000000800 */
[----:B------:R-:W5:Y:S01]  /*cd70*/  MUFU.EX2 R179, R179 ;  /* 0x000000b300b37308 */ /* 0x000f620000000800 */
[----:B----4-:R-:W-:-:S07]  /*cd80*/  F2FP.BF16.F32.PACK_AB R5, R2, R172 ;  /* 0x000000ac0205723e */ /* 0x010fce00000010ff */
[----:B------:R-:W4:Y:S08]  /*cd90*/  MUFU.EX2 R180, R180 ;  /* 0x000000b400b47308 */ /* 0x000f300000000800 */
[----:B------:R-:W1:Y:S01]  /*cda0*/  MUFU.EX2 R3, R3 ;  /* 0x0000000300037308 */ /* 0x000e620000000800 */
[----:B-----5:R-:W-:-:S07]  /*cdb0*/  F2FP.BF16.F32.PACK_AB R7, R179, R0 ;  /* 0x00000000b307723e */ /* 0x020fce00000010ff */
[----:B------:R-:W-:Y:S01]  /*cdc0*/  MUFU.EX2 R191, R191 ;  /* 0x000000bf00bf7308 */ /* 0x000fe20000000800 */
        /* <DEDUP_REMOVED lines=131> */
[----:B------:R-:W5:Y:S01]  /*d600*/  MUFU.EX2 R192, R192 ;  /* 0x000000c000c07308 */ /* 0x000f620000000800 */
        /* <DEDUP_REMOVED lines=37> */
[----:B------:R-:W-:Y:S01]  /*d860*/  FFMA.FTZ R180, R250, R180, R177 ;  /* 0x000000b4fab47223 */ /* 0x000fe200000100b1 */
[----:B------:R-:W-:Y:S01]  /*d870*/  FFMA.FTZ R3, R251, R3, R172 ;  /* 0x00000003fb037223 */ /* 0x000fe200000100ac */
[----:B--2---:R-:W-:Y:S01]  /*d880*/  HMMA.16816.F32.BF16 R100, R4, R20, R100 ;  /* 0x000000140464723c */ /* 0x004fe20000041864 */
[----:B------:R-:W-:Y:S01]  /*d890*/  MUFU.EX2 R198, R198 ;  /* 0x000000c600c67308 */ /* 0x000fe20000000800 */
[----:B------:R-:W-:Y:S01]  /*d8a0*/  FADD.FTZ R175, R175, R180 ;  /* 0x000000b4afaf7221 */ /* 0x000fe20000010000 */
        /* <DEDUP_REMOVED lines=9> */
[----:B------:R-:W-:Y:S01]  /*d940*/  MUFU.EX2 R204, R204 ;  /* 0x000000cc00cc7308 */ /* 0x000fe20000000800 */
[C---:B------:R-:W-:Y:S01]  /*d950*/  HMMA.16816.F32.BF16 R120, R4.reuse, R10, R120 ;  /* 0x0000000a0478723c */ /* 0x040fe20000041878 */
[----:B-----5:R-:W-:Y:S01]  /*d960*/  F2FP.BF16.F32.PACK_AB R8, R192, R191 ;  /* 0x000000bfc008723e */ /* 0x020fe200000010ff */
[----:B------:R-:W-:Y:S01]  /*d970*/  FADD.FTZ R191, R191, R174 ;  /* 0x000000aebfbf7221 */ /* 0x000fe20000010000 */
[----:B-1----:R-:W-:Y:S01]  /*d980*/  F2FP.BF16.F32.PACK_AB R9, R197, R196 ;  /* 0x000000c4c509723e */ /* 0x002fe200000010ff */
        /* <DEDUP_REMOVED lines=8> */
[----:B------:R-:W3:Y:S01]  /*da10*/  LDSM.16.MT88.4 R12, [R233+0x10800] ;  /* 0x01080000e90c783b */ /* 0x000ee20000004200 */
[----:B------:R-:W-:Y:S01]  /*da20*/  FADD.FTZ R3, R193, R192 ;  /* 0x000000c0c1037221 */ /* 0x000fe20000010000 */
[----:B------:R-:W-:Y:S01]  /*da30*/  FADD.FTZ R198, R198, R197 ;  /* 0x000000c5c6c67221 */ /* 0x000fe20000010000 */
[----:B------:R-:W-:Y:S02]  /*da40*/  MUFU.EX2 R202, R202 ;  /* 0x000000ca00ca7308 */ /* 0x000fe40000000800 */
[----:B------:R-:W-:Y:S01]  /*da50*/  HMMA.16816.F32.BF16 R160, R8, R16, R160 ;  /* 0x0000001008a0723c */ /* 0x000fe200000418a0 */
[----:B------:R-:W-:Y:S01]  /*da60*/  FADD.FTZ R3, R194, R3 ;  /* 0x00000003c2037221 */ /* 0x000fe20000010000 */
[----:B------:R-:W-:-:S04]  /*da70*/  FADD.FTZ R199, R199, R198 ;  /* 0x000000c6c7c77221 */ /* 0x000fc80000010000 */
[C---:B------:R-:W-:Y:S01]  /*da80*/  HMMA.16816.F32.BF16 R156, R8.reuse, R18, R156 ;  /* 0x00000012089c723c */ /* 0x040fe2000004189c */
[----:B------:R-:W4:Y:S01]  /*da90*/  LDSM.16.MT88.4 R16, [R233+0x12800] ;  /* 0x01280000e910783b */ /* 0x000f220000004200 */
[----:B------:R-:W-:Y:S04]  /*daa0*/  MUFU.EX2 R211, R211 ;  /* 0x000000d300d37308 */ /* 0x000fe80000000800 */
[C---:B--2---:R-:W-:Y:S04]  /*dab0*/  HMMA.16816.F32.BF16 R152, R8.reuse, R20, R152 ;  /* 0x000000140898723c */ /* 0x044fe80000041898 */
[----:B------:R-:W-:Y:S02]  /*dac0*/  MUFU.EX2 R200, R200 ;  /* 0x000000c800c87308 */ /* 0x000fe40000000800 */
[----:B------:R-:W-:Y:S01]  /*dad0*/  HMMA.16816.F32.BF16 R148, R8, R22, R148 ;  /* 0x000000160894723c */ /* 0x000fe20000041894 */
[----:B------:R-:W2:Y:S05]  /*dae0*/  LDSM.16.MT88.4 R20, [R236+0x14800] ;  /* 0x01480000ec14783b */ /* 0x000eaa0000004200 */
[C---:B------:R-:W-:Y:S01]  /*daf0*/  HMMA.16816.F32.BF16 R124, R4.reuse, R24, R124 ;  /* 0x00000018047c723c */ /* 0x040fe2000004187c */
[----:B------:R-:W5:Y:S05]  /*db00*/  MUFU.EX2 R207, R207 ;  /* 0x000000cf00cf7308 */ /* 0x000f6a0000000800 */
[----:B------:R-:W-:Y:S01]  /*db10*/  HMMA.16816.F32.BF16 R128, R4, R26, R128 ;  /* 0x0000001a0480723c */ /* 0x000fe20000041880 */
[----:B------:R-:W1:Y:S02]  /*db20*/  LDSM.16.MT88.4 R4, [R232+0x10800] ;  /* 0x01080000e804783b */ /* 0x000e640000004200 */
[----:B------:R-:W-:Y:S02]  /*db30*/  MUFU.EX2 R184, R184 ;  /* 0x000000b800b87308 */ /* 0x000fe40000000800 */
[----:B------:R-:W-:Y:S01]  /*db40*/  LDSM.16.MT88.4 R24, [R232+0x12800] ;  /* 0x01280000e818783b */ /* 0x000fe20000004200 */
[C---:B---3--:R-:W-:Y:S05]  /*db50*/  HMMA.16816.F32.BF16 R144, R8.reuse, R12, R144 ;  /* 0x0000000c0890723c */ /* 0x048fea0000041890 */
[----:B------:R-:W-:Y:S01]  /*db60*/  MUFU.EX2 R185, R185 ;  /* 0x000000b900b97308 */ /* 0x000fe20000000800 */
[C---:B------:R-:W-:Y:S01]  /*db70*/  HMMA.16816.F32.BF16 R140, R8.reuse, R14, R140 ;  /* 0x0000000e088c723c */ /* 0x040fe2000004188c */
[----:B------:R-:W3:Y:S05]  /*db80*/  LDSM.16.MT88.4 R12, [R234+0x14800] ;  /* 0x01480000ea0c783b */ /* 0x000eea0000004200 */
[C---:B----4-:R-:W-:Y:S01]  /*db90*/  HMMA.16816.F32.BF16 R52, R8.reuse, R16, R52 ;  /* 0x000000100834723c */ /* 0x050fe20000041834 */
[----:B------:R-:W-:Y:S05]  /*dba0*/  MUFU.EX2 R183, R183 ;  /* 0x000000b700b77308 */ /* 0x000fea0000000800 */
        /* <DEDUP_REMOVED lines=20> */
[C---:B------:R-:W-:Y:S01]  /*dcf0*/  HMMA.16816.F32.BF16 R100, R8.reuse, R168, R100 ;  /* 0x000000a80864723c */ /* 0x040fe20000041864 */
[----:B------:R-:W-:Y:S05]  /*dd00*/  MUFU.EX2 R168, R203 ;  /* 0x000000cb00a87308 */ /* 0x000fea0000000800 */
[----:B-1----:R-:W-:Y:S01]  /*dd10*/  HMMA.16816.F32.BF16 R84, R8, R4, R84 ;  /* 0x000000040854723c */ /* 0x002fe20000041854 */
[----:B------:R-:W-:-:S05]  /*dd20*/  FFMA.FTZ R169, R201, UR29, -R182 ;  /* 0x0000001dc9a97c23 */ /* 0x000fca00080108b6 */
[C---:B------:R-:W-:Y:S01]  /*dd30*/  HMMA.16816.F32.BF16 R88, R8.reuse, R6, R88 ;  /* 0x000000060858723c */ /* 0x040fe20000041858 */
[----:B------:R-:W1:Y:S01]  /*dd40*/  MUFU.EX2 R169, R169 ;  /* 0x000000a900a97308 */ /* 0x000e620000000800 */
[----:B------:R-:W-:Y:S01]  /*dd50*/  F2FP.BF16.F32.PACK_AB R4, R205, R204 ;  /* 0x000000cccd04723e */ /* 0x000fe200000010ff */
[----:B------:R-:W-:Y:S01]  /*dd60*/  FADD.FTZ R204, R204, R3 ;  /* 0x00000003cccc7221 */ /* 0x000fe20000010000 */
[----:B-----5:R-:W-:Y:S01]  /*dd70*/  F2FP.BF16.F32.PACK_AB R5, R207, R200 ;  /* 0x000000c8cf05723e */ /* 0x020fe200000010ff */
[----:B------:R-:W-:Y:S01]  /*dd80*/  FADD.FTZ R200, R200, R199 ;  /* 0x000000c7c8c87221 */ /* 0x000fe20000010000 */
[----:B------:R-:W-:Y:S01]  /*dd90*/  HMMA.16816.F32.BF16 R44, R8, R28, R44 ;  /* 0x0000001c082c723c */ /* 0x000fe2000004182c */
[----:B------:R-:W-:Y:S01]  /*dda0*/  F2FP.BF16.F32.PACK_AB R6, R211, R202 ;  /* 0x000000cad306723e */ /* 0x000fe200000010ff */
[----:B------:R-:W-:Y:S01]  /*ddb0*/  FADD.FTZ R205, R205, R204 ;  /* 0x000000cccdcd7221 */ /* 0x000fe20000010000 */
[----:B------:R-:W-:Y:S01]  /*ddc0*/  FADD.FTZ R207, R207, R200 ;  /* 0x000000c8cfcf7221 */ /* 0x000fe20000010000 */
[----:B------:R-:W-:-:S02]  /*ddd0*/  MOV R3, R176 ;  /* 0x000000b000037202 */ /* 0x000fc40000000f00 */
[----:B------:R-:W-:Y:S01]  /*dde0*/  HMMA.16816.F32.BF16 R48, R8, R30, R48 ;  /* 0x0000001e0830723c */ /* 0x000fe20000041830 */
[----:B------:R-:W4:Y:S01]  /*ddf0*/  LDSM.16.MT88.4 R28, [R236+0x11000] ;  /* 0x01100000ec1c783b */ /* 0x000f220000004200 */
[----:B------:R-:W-:Y:S01]  /*de00*/  FADD.FTZ R202, R202, R205 ;  /* 0x000000cdcaca7221 */ /* 0x000fe20000010000 */
[----:B-1----:R-:W-:-:S03]  /*de10*/  F2FP.BF16.F32.PACK_AB R7, R169, R168 ;  /* 0x000000a8a907723e */ /* 0x002fc600000010ff */
[----:B------:R-:W-:Y:S01]  /*de20*/  HMMA.16816.F32.BF16 R60, R8, R24, R60 ;  /* 0x00000018083c723c */ /* 0x000fe2000004183c */
[----:B------:R-:W-:Y:S01]  /*de30*/  FADD.FTZ R168, R168, R207 ;  /* 0x000000cfa8a87221 */ /* 0x000fe20000010000 */
[----:B------:R-:W-:-:S03]  /*de40*/  FADD.FTZ R211, R211, R202 ;  /* 0x000000cad3d37221 */ /* 0x000fc60000010000 */
[----:B------:R-:W-:Y:S01]  /*de50*/  FADD.FTZ R169, R169, R168 ;  /* 0x000000a8a9a97221 */ /* 0x000fe20000010000 */
[C---:B------:R-:W-:Y:S01]  /*de60*/  HMMA.16816.F32.BF16 R64, R8.reuse, R26, R64 ;  /* 0x0000001a0840723c */ /* 0x040fe20000041840 */
[----:B------:R-:W1:Y:S05]  /*de70*/  LDSM.16.MT88.4 R24, [R234+0x11000] ;  /* 0x01100000ea18783b */ /* 0x000e6a0000004200 */
[C---:B------:R-:W-:Y:S06]  /*de80*/  HMMA.16816.F32.BF16 R104, R8.reuse, R170, R104 ;  /* 0x000000aa0868723c */ /* 0x040fec0000041868 */
[C---:B------:R-:W-:Y:S01]  /*de90*/  HMMA.16816.F32.BF16 R108, R8.reuse, R164, R108 ;  /* 0x000000a4086c723c */ /* 0x040fe2000004186c */
[--C-:B------:R-:W-:Y:S01]  /*dea0*/  FFMA.FTZ R170, R190, UR29, -R189.reuse ;  /* 0x0000001dbeaa7c23 */ /* 0x100fe200080108bd */
[--C-:B------:R-:W-:Y:S01]  /*deb0*/  FFMA.FTZ R171, R188, UR29, -R189.reuse ;  /* 0x0000001dbcab7c23 */ /* 0x100fe200080108bd */
[----:B------:R-:W-:Y:S01]  /*dec0*/  FFMA.FTZ R189, R186, UR29, -R189 ;  /* 0x0000001dbabd7c23 */ /* 0x000fe200080108bd */
[--C-:B------:R-:W-:Y:S01]  /*ded0*/  FFMA.FTZ R186, R187, UR29, -R182.reuse ;  /* 0x0000001dbbba7c23 */ /* 0x100fe200080108b6 */
[----:B------:R-:W-:Y:S01]  /*dee0*/  FFMA.FTZ R182, R181, UR29, -R182 ;  /* 0x0000001db5b67c23 */ /* 0x000fe200080108b6 */
[C---:B------:R-:W-:Y:S01]  /*def0*/  HMMA.16816.F32.BF16 R112, R8.reuse, R166, R112 ;  /* 0x000000a60870723c */ /* 0x040fe20000041870 */
[----:B------:R-:W-:Y:S01]  /*df00*/  LDSM.16.MT88.4 R164, [R234+0x13000] ;  /* 0x01300000eaa4783b */ /* 0x000fe20000004200 */
[----:B------:R-:W-:Y:S04]  /*df10*/  MUFU.EX2 R170, R170 ;  /* 0x000000aa00aa7308 */ /* 0x000fe80000000800 */
[C---:B------:R-:W-:Y:S04]  /*df20*/  HMMA.16816.F32.BF16 R124, R8.reuse, R32, R124 ;  /* 0x00000020087c723c */ /* 0x040fe8000004187c */
[----:B------:R-:W5:Y:S02]  /*df30*/  MUFU.EX2 R171, R171 ;  /* 0x000000ab00ab7308 */ /* 0x000f640000000800 */
[----:B------:R-:W-:Y:S01]  /*df40*/  HMMA.16816.F32.BF16 R128, R8, R34, R128 ;  /* 0x000000220880723c */ /* 0x000fe20000041880 */
[----:B------:R-:W-:Y:S04]  /*df50*/  LDSM.16.MT88.4 R8, [R232+0x15000] ;  /* 0x01500000e808783b */ /* 0x000fe80000004200 */
[----:B------:R-:W-:Y:S01]  /*df60*/  LDSM.16.MT88.4 R32, [R233+0x13000] ;  /* 0x01300000e920783b */ /* 0x000fe20000004200 */
[C---:B---3--:R-:W-:Y:S01]  /*df70*/  HMMA.16816.F32.BF16 R144, R4.reuse, R16, R144 ;  /* 0x000000100490723c */ /* 0x048fe20000041890 */
[----:B------:R-:W-:Y:S05]  /*df80*/  MUFU.EX2 R189, R189 ;  /* 0x000000bd00bd7308 */ /* 0x000fea0000000800 */
[C---:B------:R-:W-:Y:S01]  /*df90*/  HMMA.16816.F32.BF16 R140, R4.reuse, R18, R140 ;  /* 0x00000012048c723c */ /* 0x040fe2000004188c */
[----:B------:R-:W3:Y:S02]  /*dfa0*/  LDSM.16.MT88.4 R16, [R234+0x15000] ;  /* 0x01500000ea10783b */ /* 0x000ee40000004200 */
[----:B------:R-:W5:Y:S03]  /*dfb0*/  MUFU.EX2 R186, R186 ;  /* 0x000000ba00ba7308 */ /* 0x000f660000000800 */
[C---:B------:R-:W-:Y:S05]  /*dfc0*/  HMMA.16816.F32.BF16 R136, R4.reuse, R12, R136 ;  /* 0x0000000c0488723c */ /* 0x040fea0000041888 */
[----:B------:R-:W5:Y:S01]  /*dfd0*/  MUFU.EX2 R182, R182 ;  /* 0x000000b600b67308 */ /* 0x000f620000000800 */
        /* <DEDUP_REMOVED lines=95> */
[----:B------:R-:W-:Y:S07]  /*e5d0*/  HMMA.16816.F32.BF16 R68, R4, R164, R68 ;  /* 0x000000a40444723c */ /* 0x000fee0000041844 */
[----:B------:R-:W-:-:S15]  /*e5e0*/  MOV R164, R178 ;  /* 0x000000b200a47202 */ /* 0x000fde0000000f00 */
[----:B------:R-:W-:-:S02]  /*e5f0*/  NOP ;  /* 0x0000000000007918 */ /* 0x000fc40000000000 */
.L_x_3846:
        /* <DEDUP_REMOVED lines=47> */
.L_x_3858:
        /* <DEDUP_REMOVED lines=87> */
.L_x_3855:
        /* <DEDUP_REMOVED lines=123> */
[----:B--2---:R-:W2:Y:S04]  /*f610*/  LDSM.16.M88.4 R200, [R230] ;  /* 0x00000000e6c8783b */ /* 0x004ea80000000200 */
[----:B------:R-:W2:Y:S01]  /*f620*/  LDSM.16.M88.4 R204, [R229] ;  /* 0x00000000e5cc783b */ /* 0x000ea20000000200 */
        /* <DEDUP_REMOVED lines=21> */
[C---:B--2---:R-:W-:Y:S06]  /*f780*/  HMMA.16816.F32.BF16 R20, R188.reuse, R200, R20 ;  /* 0x000000c8bc14723c */ /* 0x044fec0000041814 */
[C---:B------:R-:W-:Y:S01]  /*f790*/  HMMA.16816.F32.BF16 R24, R188.reuse, R202, R24 ;  /* 0x000000cabc18723c */ /* 0x040fe20000041818 */
[----:B------:R-:W-:Y:S05]  /*f7a0*/  LDSM.16.M88.4 R200, [R242+0x2000] ;  /* 0x00200000f2c8783b */ /* 0x000fea0000000200 */
[C---:B------:R-:W-:Y:S06]  /*f7b0*/  HMMA.16816.F32.BF16 R28, R188.reuse, R204, R28 ;  /* 0x000000ccbc1c723c */ /* 0x040fec000004181c */
        /* <DEDUP_REMOVED lines=175> */
[C---:B------:R-:W-:Y:S01]  /*102b0*/  HMMA.16816.F32.BF16 R24, R192.reuse, R174, R24 ;  /* 0x000000aec018723c */ /* 0x040fe20000041818 */
[----:B------:R2:W3:Y:S02]  /*102c0*/  MUFU.TANH R198, R165 ;  /* 0x000000a500c67308 */ /* 0x0004e40000002400 */
[----:B------:R-:W-:Y:S01]  /*102d0*/  FMUL.FTZ R164, R4, UR28 ;  /* 0x0000001c04a47c20 */ /* 0x000fe20008410000 */
[----:B------:R-:W-:Y:S01]  /*102e0*/  FMUL.FTZ R201, R8, UR28 ;  /* 0x0000001c08c97c20 */ /* 0x000fe20008410000 */
[----:B------:R-:W-:Y:S01]  /*102f0*/  FMUL.FTZ R9, R9, UR28 ;  /* 0x0000001c09097c20 */ /* 0x000fe20008410000 */
[----:B------:R-:W-:Y:S01]  /*10300*/  FMUL.FTZ R203, R12, UR28 ;  /* 0x0000001c0ccb7c20 */ /* 0x000fe20008410000 */
[----:B------:R-:W-:Y:S04]  /*10310*/  FMUL.FTZ R14, R14, UR28 ;  /* 0x0000001c0e0e7c20 */ /* 0x000fe80008410000 */
[----:B------:R4:W1:Y:S05]  /*10320*/  MUFU.TANH R199, R166 ;  /* 0x000000a600c77308 */ /* 0x00086a0000002400 */
[----:B------:R-:W-:Y:S05]  /*10330*/  FMUL.FTZ R213, R20, UR28 ;  /* 0x0000001c14d57c20 */ /* 0x000fea0008410000 */
[----:B------:R5:W3:Y:S01]  /*10340*/  MUFU.TANH R197, R252 ;  /* 0x000000fc00c57308 */ /* 0x000ae20000002400 */
[----:B--2---:R-:W-:Y:S01]  /*10350*/  FMUL.FTZ R165, R11, UR28 ;  /* 0x0000001c0ba57c20 */ /* 0x004fe20008410000 */
[----:B------:R-:W-:Y:S01]  /*10360*/  FMUL.FTZ R11, R13, UR28 ;  /* 0x0000001c0d0b7c20 */ /* 0x000fe20008410000 */
[----:B------:R-:W-:Y:S01]  /*10370*/  FMUL.FTZ R13, R15, UR28 ;  /* 0x0000001c0f0d7c20 */ /* 0x000fe20008410000 */
[----:B------:R-:W-:Y:S01]  /*10380*/  FMUL.FTZ R15, R17, UR28 ;  /* 0x0000001c110f7c20 */ /* 0x000fe20008410000 */
[----:B------:R-:W-:Y:S01]  /*10390*/  FMUL.FTZ R21, R21, UR28 ;  /* 0x0000001c15157c20 */ /* 0x000fe20008410000 */
[----:B------:R-:W-:Y:S01]  /*103a0*/  FMUL.FTZ R22, R22, UR28 ;  /* 0x0000001c16167c20 */ /* 0x000fe20008410000 */
[----:B------:R-:W-:Y:S03]  /*103b0*/  FMUL.FTZ R209, R24, UR28 ;  /* 0x0000001c18d17c20 */ /* 0x000fe60008410000 */
        /* <DEDUP_REMOVED lines=9> */
[----:B------:R-:W-:Y:S08]  /*10450*/  MOV R195, R3 ;  /* 0x0000000300c37202 */ /* 0x000ff00000000f00 */
        /* <DEDUP_REMOVED lines=16> */
[----:B------:R-:W2:Y:S01]  /*10560*/  MUFU.TANH R164, R164 ;  /* 0x000000a400a47308 */ /* 0x000ea20000002400 */
[----:B-1----:R-:W-:Y:S09]  /*10570*/  FMUL.FTZ R166, R34, UR28 ;  /* 0x0000001c22a67c20 */ /* 0x002ff20008410000 */
[----:B------:R-:W1:Y:S01]  /*10580*/  MUFU.TANH R201, R201 ;  /* 0x000000c900c97308 */ /* 0x000e620000002400 */
[----:B-----5:R-:W-:Y:S09]  /*10590*/  FMUL.FTZ R252, R32, UR28 ;  /* 0x0000001c20fc7c20 */ /* 0x020ff20008410000 */
[----:B------:R-:W1:Y:S10]  /*105a0*/  MUFU.TANH R9, R9 ;  /* 0x0000000900097308 */ /* 0x000e740000002400 */
        /* <DEDUP_REMOVED lines=13> */
[----:B------:R5:W1:Y:S10]  /*10680*/  MUFU.TANH R181, R252 ;  /* 0x000000fc00b57308 */ /* 0x000a740000002400 */
[----:B------:R1:W1:Y:S10]  /*10690*/  MUFU.TANH R180, R33 ;  /* 0x0000002100b47308 */ /* 0x0002740000002400 */
[----:B------:R-:W1:Y:S01]  /*106a0*/  MUFU.TANH R166, R166 ;  /* 0x000000a600a67308 */ /* 0x000e620000002400 */
[----:B-----5:R-:W-:Y:S09]  /*106b0*/  IMAD.MOV.U32 R252, RZ, RZ, R2 ;  /* 0x000000fffffc7224 */ /* 0x020ff200078e0002 */
[----:B------:R-:W1:Y:S01]  /*106c0*/  MUFU.TANH R165, R165 ;  /* 0x000000a500a57308 */ /* 0x000e620000002400 */
[----:B--234-:R-:W-:Y:S05]  /*106d0*/  @!P0 BRA `(.L_x_3856) ;  /* 0x0000000c00008947 */ /* 0x01cfea0003800000 */
        /* <DEDUP_REMOVED lines=75> */
.L_x_3857:
        /* <DEDUP_REMOVED lines=40> */
[CCC-:B-1----:R-:W-:Y:S01]  /*10e10*/  @!P4 LEA.HI.X R33, R3.reuse, R249.reuse, R2.reuse, 0x1, P1 ;  /* 0x000000f90321c211 */ /* 0x1c2fe200008f0c02 */
        /* <DEDUP_REMOVED lines=76> */
.L_x_3856:
[----:B------:R-:W-:Y:S01]  /*112e0*/  MOV R2, UR12 ;  /* 0x0000000c00027c02 */ /* 0x000fe20008000f00 */
[----:B--2---:R-:W-:Y:S01]  /*112f0*/  LDSM.16.MT88.4 R20, [R234+0x10000] ;  /* 0x01000000ea14783b */ /* 0x004fe20000004200 */
[----:B------:R-:W-:Y:S02]  /*11300*/  UISETP.GT.AND UP2, UPT, UR12, UR11, UPT ;  /* 0x0000000b0c00728c */ /* 0x000fe4000bf44270 */
[----:B------:R-:W-:Y:S01]  /*11310*/  LEA R2, R2, R245, 0x6 ;  /* 0x000000f502027211 */ /* 0x000fe200078e30ff */
[----:B------:R-:W-:Y:S01]  /*11320*/  UMOV UR15, UR36 ;  /* 0x00000024000f7c82 */ /* 0x000fe20008000000 */
[----:B------:R-:W-:Y:S02]  /*11330*/  UMOV UR14, UR35 ;  /* 0x00000023000e7c82 */ /* 0x000fe40008000000 */
[C---:B------:R-:W-:Y:S01]  /*11340*/  IADD3 R6, R2.reuse, 0x1, RZ ;  /* 0x0000000102067810 */ /* 0x040fe20007ffe0ff */
[----:B------:R-:W-:Y:S01]  /*11350*/  LDSM.16.MT88.4 R28, [R233+0x10000] ;  /* 0x01000000e91c783b */ /* 0x000fe20000004200 */
[----:B------:R-:W-:Y:S02]  /*11360*/  IADD3 R4, R2, 0x9, RZ ;  /* 0x0000000902047810 */ /* 0x000fe40007ffe0ff */
[----:B------:R-:W-:Y:S02]  /*11370*/  I2FP.F32.S32 R6, R6 ;  /* 0x0000000600067245 */ /* 0x000fe40000201400 */
[----:B------:R-:W-:Y:S02]  /*11380*/  I2FP.F32.S32 R4, R4 ;  /* 0x0000000400047245 */ /* 0x000fe40000201400 */
[----:B------:R-:W-:Y:S01]  /*11390*/  I2FP.F32.S32 R19, R2 ;  /* 0x0000000200137245 */ /* 0x000fe20000201400 */
[C---:B------:R-:W-:Y:S01]  /*113a0*/  FFMA.FTZ R199, R6.reuse, UR5, R199 ;  /* 0x0000000506c77c23 */ /* 0x040fe200080100c7 */
[----:B------:R-:W-:Y:S01]  /*113b0*/  FFMA.FTZ R7, R6, UR5, R197 ;  /* 0x0000000506077c23 */ /* 0x000fe200080100c5 */
[----:B------:R-:W-:Y:S01]  /*113c0*/  IADD3 R6, R2, 0x11, RZ ;  /* 0x0000001102067810 */ /* 0x000fe20007ffe0ff */
[C---:B------:R-:W-:Y:S01]  /*113d0*/  FFMA.FTZ R205, R4.reuse, UR5, R205 ;  /* 0x0000000504cd7c23 */ /* 0x040fe200080100cd */
[----:B-1----:R-:W-:Y:S01]  /*113e0*/  FFMA.FTZ R9, R4, UR5, R9 ;  /* 0x0000000504097c23 */ /* 0x002fe20008010009 */
        /* <DEDUP_REMOVED lines=10> */
[----:B------:R-:W-:Y:S01]  /*11490*/  FMNMX.FTZ R6, R198, R0, !PT ;  /* 0x00000000c6067209 */ /* 0x000fe20007810000 */
[C---:B------:R-:W-:Y:S01]  /*114a0*/  FFMA.FTZ R168, R4.reuse, UR5, R17 ;  /* 0x0000000504a87c23 */ /* 0x040fe20008010011 */
[----:B------:R-:W-:Y:S01]  /*114b0*/  FFMA.FTZ R169, R4, UR5, R15 ;  /* 0x0000000504a97c23 */ /* 0x000fe2000801000f */
[C---:B------:R-:W-:Y:S01]  /*114c0*/  IADD3 R175, R2.reuse, 0x10, RZ ;  /* 0x0000001002af7810 */ /* 0x040fe20007ffe0ff */
[C---:B------:R-:W-:Y:S01]  /*114d0*/  FFMA.FTZ R10, R3.reuse, UR5, R10 ;  /* 0x00000005030a7c23 */ /* 0x040fe2000801000a */
[----:B------:R-:W-:Y:S01]  /*114e0*/  IADD3 R5, R2, 0x21, RZ ;  /* 0x0000002102057810 */ /* 0x000fe20007ffe0ff */
[----:B------:R-:W-:Y:S01]  /*114f0*/  FFMA.FTZ R201, R3, UR5, R201 ;  /* 0x0000000503c97c23 */ /* 0x000fe200080100c9 */
[----:B------:R-:W-:Y:S02]  /*11500*/  FMNMX.FTZ R4, R19, R167, !PT ;  /* 0x000000a713047209 */ /* 0x000fe40007810000 */
[----:B------:R-:W-:Y:S02]  /*11510*/  FMNMX.FTZ R11, R199, R6, !PT ;  /* 0x00000006c70b7209 */ /* 0x000fe40007810000 */
[----:B------:R-:W-:Y:S02]  /*11520*/  I2FP.F32.S32 R175, R175 ;  /* 0x000000af00af7245 */ /* 0x000fe40000201400 */
[----:B------:R-:W-:Y:S02]  /*11530*/  I2FP.F32.S32 R5, R5 ;  /* 0x0000000500057245 */ /* 0x000fe40000201400 */
[----:B------:R-:W-:Y:S01]  /*11540*/  FMNMX.FTZ R6, R7, R4, !PT ;  /* 0x0000000407067209 */ /* 0x000fe20007810000 */
[----:B------:R-:W-:Y:S01]  /*11550*/  FFMA.FTZ R174, R175, UR5, R14 ;  /* 0x00000005afae7c23 */ /* 0x000fe2000801000e */
[----:B------:R-:W-:Y:S01]  /*11560*/  FMNMX.FTZ R4, R10, R11, !PT ;  /* 0x0000000b0a047209 */ /* 0x000fe20007810000 */
[C---:B------:R-:W-:Y:S01]  /*11570*/  FFMA.FTZ R206, R5.reuse, UR5, R206 ;  /* 0x0000000505ce7c23 */ /* 0x040fe200080100ce */
[C---:B------:R-:W-:Y:S01]  /*11580*/  IADD3 R171, R2.reuse, 0x18, RZ ;  /* 0x0000001802ab7810 */ /* 0x040fe20007ffe0ff */
[----:B------:R-:W-:Y:S01]  /*11590*/  FFMA.FTZ R211, R5, UR5, R211 ;  /* 0x0000000505d37c23 */ /* 0x000fe200080100d3 */
[----:B------:R-:W-:Y:S01]  /*115a0*/  FMNMX.FTZ R6, R201, R6, !PT ;  /* 0x00000006c9067209 */ /* 0x000fe20007810000 */
[----:B------:R-:W-:Y:S01]  /*115b0*/  FFMA.FTZ R175, R175, UR5, R203 ;  /* 0x00000005afaf7c23 */ /* 0x000fe200080100cb */
[----:B------:R-:W-:Y:S02]  /*115c0*/  FMNMX.FTZ R5, R205, R4, !PT ;  /* 0x00000004cd057209 */ /* 0x000fe40007810000 */
[C---:B------:R-:W-:Y:S02]  /*115d0*/  IADD3 R3, R2.reuse, 0x20, RZ ;  /* 0x0000002002037810 */ /* 0x040fe40007ffe0ff */
[----:B------:R-:W-:Y:S02]  /*115e0*/  I2FP.F32.S32 R171, R171 ;  /* 0x000000ab00ab7245 */ /* 0x000fe40000201400 */
[----:B------:R-:W-:Y:S02]  /*115f0*/  IADD3 R11, R2, 0x28, RZ ;  /* 0x00000028020b7810 */ /* 0x000fe40007ffe0ff */
[----:B------:R-:W-:Y:S01]  /*11600*/  FMNMX.FTZ R6, R9, R6, !PT ;  /* 0x0000000609067209 */ /* 0x000fe20007810000 */
[C---:B------:R-:W-:Y:S01]  /*11610*/  FFMA.FTZ R170, R171.reuse, UR5, R18 ;  /* 0x00000005abaa7c23 */ /* 0x040fe20008010012 */
[----:B------:R-:W-:Y:S01]  /*11620*/  FMNMX.FTZ R5, R174, R5, !PT ;  /* 0x00000005ae057209 */ /* 0x000fe20007810000 */
[----:B------:R-:W-:Y:S01]  /*11630*/  FFMA.FTZ R171, R171, UR5, R210 ;  /* 0x00000005abab7c23 */ /* 0x000fe200080100d2 */
[----:B------:R-:W-:Y:S02]  /*11640*/  I2FP.F32.S32 R3, R3 ;  /* 0x0000000300037245 */ /* 0x000fe40000201400 */
[----:B------:R-:W-:Y:S02]  /*11650*/  I2FP.F32.S32 R11, R11 ;  /* 0x0000000b000b7245 */ /* 0x000fe40000201400 */
[----:B------:R-:W-:Y:S01]  /*11660*/  FMNMX.FTZ R6, R175, R6, !PT ;  /* 0x00000006af067209 */ /* 0x000fe20007810000 */
[C---:B------:R-:W-:Y:S01]  /*11670*/  FFMA.FTZ R213, R3.reuse, UR5, R213 ;  /* 0x0000000503d57c23 */ /* 0x040fe200080100d5 */
[----:B------:R-:W-:Y:S01]  /*11680*/  FMNMX.FTZ R5, R172, R5, !PT ;  /* 0x00000005ac057209 */ /* 0x000fe20007810000 */
[----:B------:R-:W-:Y:S01]  /*11690*/  FFMA.FTZ R208, R3, UR5, R208 ;  /* 0x0000000503d07c23 */ /* 0x000fe200080100d0 */
[----:B------:R-:W-:Y:S01]  /*116a0*/  IADD3 R3, R2, 0x29, RZ ;  /* 0x0000002902037810 */ /* 0x000fe20007ffe0ff */
[----:B------:R-:W-:Y:S01]  /*116b0*/  FFMA.FTZ R204, R11, UR5, R204 ;  /* 0x000000050bcc7c23 */ /* 0x000fe200080100cc */
[----:B------:R-:W-:Y:S01]  /*116c0*/  FMNMX.FTZ R6, R173, R6, !PT ;  /* 0x00000006ad067209 */ /* 0x000fe20007810000 */
[----:B------:R-:W-:Y:S01]  /*116d0*/  FFMA.FTZ R209, R11, UR5, R209 ;  /* 0x000000050bd17c23 */ /* 0x000fe200080100d1 */
[----:B------:R-:W-:Y:S02]  /*116e0*/  FMNMX.FTZ R11, R170, R5, !PT ;  /* 0x00000005aa0b7209 */ /* 0x000fe40007810000 */
[----:B------:R-:W-:Y:S02]  /*116f0*/  IADD3 R4, R2, 0x30, RZ ;  /* 0x0000003002047810 */ /* 0x000fe40007ffe0ff */
        /* <DEDUP_REMOVED lines=8> */
[----:B------:R-:W-:Y:S01]  /*11780*/  FFMA.FTZ R186, R5, UR5, R186 ;  /* 0x0000000505ba7c23 */ /* 0x000fe200080100ba */
[----:B------:R-:W-:Y:S01]  /*11790*/  FMNMX.FTZ R4, R213, R4, !PT ;  /* 0x00000004d5047209 */ /* 0x000fe20007810000 */
[----:B------:R-:W-:Y:S01]  /*117a0*/  FFMA.FTZ R185, R5, UR5, R185 ;  /* 0x0000000505b97c23 */ /* 0x000fe200080100b9 */
[----:B------:R-:W-:Y:S02]  /*117b0*/  FMNMX.FTZ R3, R206, R3, !PT ;  /* 0x00000003ce037209 */ /* 0x000fe40007810000 */
        /* <DEDUP_REMOVED lines=19> */
[----:B------:R-:W-:Y:S01]  /*118f0*/  FMNMX.FTZ R12, R183, R4, !PT ;  /* 0x00000004b70c7209 */ /* 0x000fe20007810000 */
[----:B------:R-:W-:Y:S01]  /*11900*/  FFMA.FTZ R180, R2, UR5, R180 ;  /* 0x0000000502b47c23 */ /* 0x000fe200080100b4 */
[----:B------:R-:W-:Y:S02]  /*11910*/  FMNMX.FTZ R4, R166, R3, !PT ;  /* 0x00000003a6047209 */ /* 0x000fe40007810000 */
[----:B------:R-:W-:Y:S02]  /*11920*/  FMNMX.FTZ R3, R181, R12, !PT ;  /* 0x0000000cb5037209 */ /* 0x000fe40007810000 */
[----:B------:R-:W-:Y:S01]  /*11930*/  FMNMX.FTZ R5, R165, R4, !PT ;  /* 0x00000004a5057209 */ /* 0x000fe20007810000 */
[----:B------:R-:W-:Y:S01]  /*11940*/  LDSM.16.MT88.4 R12, [R236+0x10000] ;  /* 0x01000000ec0c783b */ /* 0x000fe20000004200 */
[----:B------:R-:W-:Y:S07]  /*11950*/  FMNMX.FTZ R8, R180, R3, !PT ;  /* 0x00000003b4087209 */ /* 0x000fee0007810000 */
[----:B------:R-:W1:Y:S08]  /*11960*/  SHFL.BFLY PT, R2, R5, 0x2, 0x1f ;  /* 0x0c401f0005027f89 */ /* 0x000e7000000e0000 */
[----:B------:R-:W2:Y:S01]  /*11970*/  SHFL.BFLY PT, R3, R8, 0x2, 0x1f ;  /* 0x0c401f0008037f89 */ /* 0x000ea200000e0000 */
[----:B-1----:R-:W-:Y:S02]  /*11980*/  FMNMX.FTZ R6, R5, R2, !PT ;  /* 0x0000000205067209 */ /* 0x002fe40007810000 */
[----:B--2---:R-:W-:Y:S05]  /*11990*/  FMNMX.FTZ R11, R8, R3, !PT ;  /* 0x00000003080b7209 */ /* 0x004fea0007810000 */
        /* <DEDUP_REMOVED lines=15> */
[--C-:B------:R-:W-:Y:S01]  /*11a90*/  FFMA.FTZ R188, R10, UR4, -R187.reuse ;  /* 0x000000040abc7c23 */ /* 0x100fe200080108bb */
[--C-:B------:R-:W-:Y:S01]  /*11aa0*/  FFMA.FTZ R167, R205, UR4, -R187.reuse ;  /* 0x00000004cda77c23 */ /* 0x100fe200080108bb */
[----:B------:R-:W-:Y:S01]  /*11ab0*/  FMUL.FTZ R5, R2, UR4 ;  /* 0x0000000402057c20 */ /* 0x000fe20008410000 */
[--C-:B------:R-:W-:Y:S01]  /*11ac0*/  FFMA.FTZ R197, R19, UR4, -R182.reuse ;  /* 0x0000000413c57c23 */ /* 0x100fe200080108b6 */
[--C-:B------:R-:W-:Y:S01]  /*11ad0*/  FFMA.FTZ R192, R7, UR4, -R182.reuse ;  /* 0x0000000407c07c23 */ /* 0x100fe200080108b6 */
[--C-:B------:R-:W-:Y:S01]  /*11ae0*/  FFMA.FTZ R191, R201, UR4, -R182.reuse ;  /* 0x00000004c9bf7c23 */ /* 0x100fe200080108b6 */
[--C-:B------:R-:W-:Y:S01]  /*11af0*/  FFMA.FTZ R190, R9, UR4, -R182.reuse ;  /* 0x0000000409be7c23 */ /* 0x100fe200080108b6 */
[----:B------:R-:W1:Y:S01]  /*11b00*/  MUFU.EX2 R0, R4 ;  /* 0x0000000400007308 */ /* 0x000e620000000800 */
[--C-:B------:R-:W-:Y:S01]  /*11b10*/  FFMA.FTZ R194, R174, UR4, -R187.reuse ;  /* 0x00000004aec27c23 */ /* 0x100fe200080108bb */
[--C-:B------:R-:W-:Y:S01]  /*11b20*/  FFMA.FTZ R199, R172, UR4, -R187.reuse ;  /* 0x00000004acc77c23 */ /* 0x100fe200080108bb */
[--C-:B------:R-:W-:Y:S01]  /*11b30*/  FFMA.FTZ R196, R170, UR4, -R187.reuse ;  /* 0x00000004aac47c23 */ /* 0x100fe200080108bb */
[--C-:B------:R-:W-:Y:S01]  /*11b40*/  FFMA.FTZ R201, R168, UR4, -R187.reuse ;  /* 0x00000004a8c97c23 */ /* 0x100fe200080108bb */
[--C-:B------:R-:W-:Y:S01]  /*11b50*/  FFMA.FTZ R198, R175, UR4, -R182.reuse ;  /* 0x00000004afc67c23 */ /* 0x100fe200080108b6 */
[--C-:B------:R-:W-:Y:S01]  /*11b60*/  FFMA.FTZ R203, R173, UR4, -R182.reuse ;  /* 0x00000004adcb7c23 */ /* 0x100fe200080108b6 */
[--C-:B------:R-:W-:Y:S03]  /*11b70*/  FFMA.FTZ R200, R171, UR4, -R182.reuse ;  /* 0x00000004abc87c23 */ /* 0x100fe600080108b6 */
[----:B------:R-:W2:Y:S01]  /*11b80*/  MUFU.EX2 R2, R5 ;  /* 0x0000000500027308 */ /* 0x000ea20000000800 */
[----:B------:R-:W-:Y:S01]  /*11b90*/  LDSM.16.MT88.4 R172, [R236+0x14800] ;  /* 0x01480000ecac783b */ /* 0x000fe20000004200 */
[--C-:B------:R-:W-:Y:S01]  /*11ba0*/  FFMA.FTZ R205, R169, UR4, -R182.reuse ;  /* 0x00000004a9cd7c23 */ /* 0x100fe200080108b6 */
[--C-:B------:R-:W-:Y:S01]  /*11bb0*/  FFMA.FTZ R214, R183, UR4, -R182.reuse ;  /* 0x00000004b7d67c23 */ /* 0x100fe200080108b6 */
[--C-:B------:R-:W-:Y:S01]  /*11bc0*/  FFMA.FTZ R212, R184, UR4, -R187.reuse ;  /* 0x00000004b8d47c23 */ /* 0x100fe200080108bb */
[--C-:B------:R-:W-:Y:S01]  /*11bd0*/  FFMA.FTZ R215, R206, UR4, -R187.reuse ;  /* 0x00000004ced77c23 */ /* 0x100fe200080108bb */
[--C-:B------:R-:W-:Y:S01]  /*11be0*/  FFMA.FTZ R208, R208, UR4, -R187.reuse ;  /* 0x00000004d0d07c23 */ /* 0x100fe200080108bb */
[--C-:B------:R-:W-:Y:S03]  /*11bf0*/  FFMA.FTZ R204, R204, UR4, -R187.reuse ;  /* 0x00000004cccc7c23 */ /* 0x100fe600080108bb */
        /* <DEDUP_REMOVED lines=22> */
[C---:B------:R-:W-:Y:S01]  /*11d60*/  FMUL.FTZ R32, R2.reuse, R132 ;  /* 0x0000008402207220 */ /* 0x040fe20000410000 */
        /* <DEDUP_REMOVED lines=26> */
[----:B------:R-:W-:Y:S01]  /*11f10*/  LDSM.16.MT88.4 R168, [R234+0x12800] ;  /* 0x01280000eaa8783b */ /* 0x000fe20000004200 */
        /* <DEDUP_REMOVED lines=51> */
[----:B------:R-:W4:Y:S01]  /*12250*/  MUFU.EX2 R201, R201 ;  /* 0x000000c900c97308 */ /* 0x000f220000000800 */
        /* <DEDUP_REMOVED lines=38> */
[----:B------:R-:W-:Y:S03]  /*124c0*/  MUFU.EX2 R208, R208 ;  /* 0x000000d000d07308 */ /* 0x000fe60000000800 */
[----:B------:R-:W-:Y:S01]  /*124d0*/  FMUL.FTZ R101, R2, R101 ;  /* 0x0000006502657220 */ /* 0x000fe20000410000 */
[C---:B-1----:R-:W-:Y:S06]  /*124e0*/  HMMA.16816.F32.BF16 R44, R160.reuse, R140, R44 ;  /* 0x0000008ca02c723c */ /* 0x042fec000004182c */
[----:B------:R-:W1:Y:S01]  /*124f0*/  MUFU.EX2 R215, R215 ;  /* 0x000000d700d77308 */ /* 0x000e620000000800 */
[C---:B------:R-:W-:Y:S01]  /*12500*/  FMUL.FTZ R106, R0.reuse, R106 ;  /* 0x0000006a006a7220 */ /* 0x040fe20000410000 */
[C---:B------:R-:W-:Y:S01]  /*12510*/  HMMA.16816.F32.BF16 R48, R160.reuse, R142, R48 ;  /* 0x0000008ea030723c */ /* 0x040fe20000041830 */
[----:B------:R-:W3:Y:S02]  /*12520*/  LDSM.16.MT88.4 R140, [R236+0x14000] ;  /* 0x01400000ec8c783b */ /* 0x000ee40000004200 */
        /* <DEDUP_REMOVED lines=11> */
[----:B------:R-:W2:Y:S01]  /*125e0*/  LDSM.16.MT88.4 R136, [R233+0x14000] ;  /* 0x01400000e988783b */ /* 0x000ea20000004200 */
[----:B------:R-:W-:Y:S03]  /*125f0*/  MUFU.EX2 R214, R214 ;  /* 0x000000d600d67308 */ /* 0x000fe60000000800 */
        /* <DEDUP_REMOVED lines=32> */
[--C-:B------:R-:W-:Y:S01]  /*12800*/  FFMA.FTZ R202, R202, UR4, -R187.reuse ;  /* 0x00000004caca7c23 */ /* 0x100fe200080108bb */
[--C-:B------:R-:W-:Y:S01]  /*12810*/  FFMA.FTZ R206, R213, UR4, -R182.reuse ;  /* 0x00000004d5ce7c23 */ /* 0x100fe200080108b6 */
[--C-:B------:R-:W-:Y:S01]  /*12820*/  FFMA.FTZ R213, R185, UR4, -R182.reuse ;  /* 0x00000004b9d57c23 */ /* 0x100fe200080108b6 */
[--C-:B------:R-:W-:Y:S01]  /*12830*/  FFMA.FTZ R211, R211, UR4, -R182.reuse ;  /* 0x00000004d3d37c23 */ /* 0x100fe200080108b6 */
[C---:B---3--:R-:W-:Y:S02]  /*12840*/  HMMA.16816.F32.BF16 R92, R160.reuse, R140, R92 ;  /* 0x0000008ca05c723c */ /* 0x048fe4000004185c */
[----:B------:R-:W3:Y:S01]  /*12850*/  MUFU.EX2 R202, R202 ;  /* 0x000000ca00ca7308 */ /* 0x000ee20000000800 */
[--C-:B------:R-:W-:Y:S01]  /*12860*/  FFMA.FTZ R209, R209, UR4, -R182.reuse ;  /* 0x00000004d1d17c23 */ /* 0x100fe200080108b6 */
[----:B------:R-:W-:Y:S01]  /*12870*/  FFMA.FTZ R210, R207, UR4, -R182 ;  /* 0x00000004cfd27c23 */ /* 0x000fe200080108b6 */
[--C-:B------:R-:W-:Y:S01]  /*12880*/  FFMA.FTZ R207, R186, UR4, -R187.reuse ;  /* 0x00000004bacf7c23 */ /* 0x100fe200080108bb */
[C---:B------:R-:W-:Y:S01]  /*12890*/  HMMA.16816.F32.BF16 R96, R160.reuse, R142, R96 ;  /* 0x0000008ea060723c */ /* 0x040fe20000041860 */
[----:B------:R-:W1:Y:S05]  /*128a0*/  LDSM.16.MT88.4 R140, [R233+0x16000] ;  /* 0x01600000e98c783b */ /* 0x000e6a0000004200 */
[----:B------:R-:W-:Y:S01]  /*128b0*/  MUFU.EX2 R206, R206 ;  /* 0x000000ce00ce7308 */ /* 0x000fe20000000800 */
[--C-:B------:R-:W-:Y:S01]  /*128c0*/  FFMA.FTZ R166, R166, UR4, -R187.reuse ;  /* 0x00000004a6a67c23 */ /* 0x100fe200080108bb */
[C---:B-----5:R-:W-:Y:S03]  /*128d0*/  HMMA.16816.F32.BF16 R100, R160.reuse, R132, R100 ;  /* 0x00000084a064723c */ /* 0x060fe60000041864 */
[----:B------:R-:W-:Y:S03]  /*128e0*/  FFMA.FTZ R187, R165, UR4, -R187 ;  /* 0x00000004a5bb7c23 */ /* 0x000fe600080108bb */
[C---:B------:R-:W-:Y:S01]  /*128f0*/  HMMA.16816.F32.BF16 R104, R160.reuse, R134, R104 ;  /* 0x00000086a068723c */ /* 0x040fe20000041868 */
[----:B------:R-:W5:Y:S01]  /*12900*/  LDSM.16.MT88.4 R132, [R232+0x16000] ;  /* 0x01600000e884783b */ /* 0x000f620000004200 */
[----:B------:R-:W3:Y:S03]  /*12910*/  MUFU.EX2 R211, R211 ;  /* 0x000000d300d37308 */ /* 0x000ee60000000800 */
[----:B------:R-:W-:Y:S01]  /*12920*/  FFMA.FTZ R193, R0, R251, R193 ;  /* 0x000000fb00c17223 */ /* 0x000fe200000100c1 */
[C---:B--2---:R-:W-:Y:S06]  /*12930*/  HMMA.16816.F32.BF16 R108, R160.reuse, R136, R108 ;  /* 0x00000088a06c723c */ /* 0x044fec000004186c */
[----:B------:R2:W-:Y:S01]  /*12940*/  MUFU.EX2 R165, R187 ;  /* 0x000000bb00a57308 */ /* 0x0005e20000000800 */
[----:B------:R-:W-:Y:S01]  /*12950*/  FFMA.FTZ R197, R2, R250, R197 ;  /* 0x000000fa02c57223 */ /* 0x000fe200000100c5 */
[C---:B------:R-:W-:Y:S03]  /*12960*/  HMMA.16816.F32.BF16 R112, R160.reuse, R138, R112 ;  /* 0x0000008aa070723c */ /* 0x040fe60000041870 */
[----:B------:R-:W-:Y:S05]  /*12970*/  F2FP.BF16.F32.PACK_AB R137, R199, R194 ;  /* 0x000000c2c789723e */ /* 0x000fea00000010ff */
[----:B------:R-:W-:Y:S03]  /*12980*/  MUFU.EX2 R209, R209 ;  /* 0x000000d100d17308 */ /* 0x000fe60000000800 */
[----:B----4-:R-:W-:Y:S01]  /*12990*/  F2FP.BF16.F32.PACK_AB R139, R201, R196 ;  /* 0x000000c4c98b723e */ /* 0x010fe200000010ff */
[----:B------:R-:W-:Y:S01]  /*129a0*/  FADD.FTZ R193, R189, R193 ;  /* 0x000000c1bdc17221 */ /* 0x000fe20000010000 */
[----:B------:R-:W-:Y:S01]  /*129b0*/  F2FP.BF16.F32.PACK_AB R136, R203, R198 ;  /* 0x000000c6cb88723e */ /* 0x000fe200000010ff */
[----:B------:R-:W-:Y:S01]  /*129c0*/  FADD.FTZ R192, R192, R197 ;  /* 0x000000c5c0c07221 */ /* 0x000fe20000010000 */
[----:B------:R-:W-:Y:S03]  /*129d0*/  F2FP.BF16.F32.PACK_AB R138, R205, R200 ;  /* 0x000000c8cd8a723e */ /* 0x000fe600000010ff */
[----:B------:R-:W4:Y:S01]  /*129e0*/  MUFU.EX2 R210, R210 ;  /* 0x000000d200d27308 */ /* 0x000f220000000800 */
[----:B--2---:R-:W-:Y:S01]  /*129f0*/  LDSM.16.MT88.4 R184, [R233+0x13800] ;  /* 0x01380000e9b8783b */ /* 0x004fe20000004200 */
[----:B------:R-:W-:Y:S01]  /*12a00*/  MOV R0, R3 ;  /* 0x0000000300007202 */ /* 0x000fe20000000f00 */
[C---:B-1----:R-:W-:Y:S03]  /*12a10*/  HMMA.16816.F32.BF16 R116, R160.reuse, R140, R116 ;  /* 0x0000008ca074723c */ /* 0x042fe60000041874 */
[----:B------:R-:W-:Y:S01]  /*12a20*/  FADD.FTZ R188, R188, R193 ;  /* 0x000000c1bcbc7221 */ /* 0x000fe20000010000 */
[----:B------:R-:W-:Y:S03]  /*12a30*/  FADD.FTZ R191, R191, R192 ;  /* 0x000000c0bfbf7221 */ /* 0x000fe60000010000 */
[----:B------:R-:W1:Y:S01]  /*12a40*/  MUFU.EX2 R207, R207 ;  /* 0x000000cf00cf7308 */ /* 0x000e620000000800 */
[C---:B------:R-:W-:Y:S01]  /*12a50*/  HMMA.16816.F32.BF16 R120, R160.reuse, R142, R120 ;  /* 0x0000008ea078723c */ /* 0x040fe20000041878 */
[----:B------:R-:W2:Y:S02]  /*12a60*/  LDSM.16.MT88.4 R140, [R233+0x10800] ;  /* 0x01080000e98c783b */ /* 0x000ea40000004200 */
[----:B------:R-:W-:Y:S03]  /*12a70*/  FADD.FTZ R167, R167, R188 ;  /* 0x000000bca7a77221 */ /* 0x000fe60000010000 */
[C---:B-----5:R-:W-:Y:S03]  /*12a80*/  HMMA.16816.F32.BF16 R124, R160.reuse, R132, R124 ;  /* 0x00000084a07c723c */ /* 0x060fe6000004187c */
[----:B------:R-:W5:Y:S02]  /*12a90*/  MUFU.EX2 R166, R166 ;  /* 0x000000a600a67308 */ /* 0x000f640000000800 */
[----:B------:R-:W-:Y:S01]  /*12aa0*/  FADD.FTZ R191, R190, R191 ;  /* 0x000000bfbebf7221 */ /* 0x000fe20000010000 */
[----:B------:R-:W-:Y:S01]  /*12ab0*/  HMMA.16816.F32.BF16 R128, R160, R134, R128 ;  /* 0x00000086a080723c */ /* 0x000fe20000041880 */
[----:B------:R-:W3:Y:S06]  /*12ac0*/  LDSM.16.MT88.4 R132, [R233+0x12800] ;  /* 0x01280000e984783b */ /* 0x000eec0000004200 */
[----:B------:R-:W5:Y:S01]  /*12ad0*/  MUFU.EX2 R213, R213 ;  /* 0x000000d500d57308 */ /* 0x000f620000000800 */
[----:B------:R-:W-:Y:S01]  /*12ae0*/  FADD.FTZ R194, R194, R167 ;  /* 0x000000a7c2c27221 */ /* 0x000fe20000010000 */
[C---:B------:R-:W-:Y:S01]  /*12af0*/  HMMA.16816.F32.BF16 R4, R136.reuse, R144, R4 ;  /* 0x000000908804723c */ /* 0x040fe20000041804 */
[----:B------:R-:W4:Y:S04]  /*12b00*/  LDSM.16.MT88.4 R160, [R232+0x12800] ;  /* 0x01280000e8a0783b */ /* 0x000f280000004200 */
[----:B------:R-:W-:Y:S01]  /*12b10*/  FADD.FTZ R198, R198, R191 ;  /* 0x000000bfc6c67221 */ /* 0x000fe20000010000 */
[C---:B------:R-:W-:Y:S03]  /*12b20*/  HMMA.16816.F32.BF16 R8, R136.reuse, R146, R8 ;  /* 0x000000928808723c */ /* 0x040fe60000041808 */
[----:B------:R-:W1:Y:S03]  /*12b30*/  LDSM.16.MT88.4 R144, [R234+0x14800] ;  /* 0x01480000ea90783b */ /* 0x000e660000004200 */
        /* <DEDUP_REMOVED lines=38> */
[C---:B------:R-:W-:Y:S06]  /*12da0*/  HMMA.16816.F32.BF16 R96, R136.reuse, R178, R96 ;  /* 0x000000b28860723c */ /* 0x040fec0000041860 */
[C---:B--2---:R-:W-:Y:S06]  /*12db0*/  HMMA.16816.F32.BF16 R100, R136.reuse, R140, R100 ;  /* 0x0000008c8864723c */ /* 0x044fec0000041864 */
[C---:B------:R-:W-:Y:S01]  /*12dc0*/  HMMA.16816.F32.BF16 R104, R136.reuse, R142, R104 ;  /* 0x0000008e8868723c */ /* 0x040fe20000041868 */
[----:B------:R-:W2:Y:S05]  /*12dd0*/  LDSM.16.MT88.4 R140, [R236+0x11000] ;  /* 0x01100000ec8c783b */ /* 0x000eaa0000004200 */
[C---:B---3--:R-:W-:Y:S06]  /*12de0*/  HMMA.16816.F32.BF16 R108, R136.reuse, R132, R108 ;  /* 0x00000084886c723c */ /* 0x048fec000004186c */
[C---:B------:R-:W-:Y:S05]  /*12df0*/  HMMA.16816.F32.BF16 R112, R136.reuse, R134, R112 ;  /* 0x000000868870723c */ /* 0x040fea0000041870 */
[----:B------:R-:W-:Y:S01]  /*12e00*/  F2FP.BF16.F32.PACK_AB R133, R215, R208 ;  /* 0x000000d0d785723e */ /* 0x000fe200000010ff */
[C---:B-1----:R-:W-:Y:S05]  /*12e10*/  HMMA.16816.F32.BF16 R116, R136.reuse, R144, R116 ;  /* 0x000000908874723c */ /* 0x042fea0000041874 */
[----:B------:R-:W-:Y:S01]  /*12e20*/  F2FP.BF16.F32.PACK_AB R135, R202, R204 ;  /* 0x000000ccca87723e */ /* 0x000fe200000010ff */
[C---:B------:R-:W-:Y:S01]  /*12e30*/  HMMA.16816.F32.BF16 R120, R136.reuse, R146, R120 ;  /* 0x000000928878723c */ /* 0x040fe20000041878 */
[----:B------:R-:W1:Y:S04]  /*12e40*/  LDSM.16.MT88.4 R144, [R233+0x11000] ;  /* 0x01100000e990783b */ /* 0x000e680000004200 */
[----:B------:R-:W-:Y:S01]  /*12e50*/  F2FP.BF16.F32.PACK_AB R132, R211, R206 ;  /* 0x000000ced384723e */ /* 0x000fe200000010ff */
[C---:B----4-:R-:W-:Y:S05]  /*12e60*/  HMMA.16816.F32.BF16 R124, R136.reuse, R148, R124 ;  /* 0x00000094887c723c */ /* 0x050fea000004187c */
[----:B------:R-:W-:Y:S01]  /*12e70*/  F2FP.BF16.F32.PACK_AB R134, R210, R209 ;  /* 0x000000d1d286723e */ /* 0x000fe200000010ff */
[----:B------:R-:W-:Y:S01]  /*12e80*/  HMMA.16816.F32.BF16 R128, R136, R150, R128 ;  /* 0x000000968880723c */ /* 0x000fe20000041880 */
[----:B------:R-:W3:Y:S04]  /*12e90*/  LDSM.16.MT88.4 R136, [R232+0x13000] ;  /* 0x01300000e888783b */ /* 0x000ee80000004200 */
[----:B------:R-:W-:Y:S01]  /*12ea0*/  FADD.FTZ R208, R208, R201 ;  /* 0x000000c9d0d07221 */ /* 0x000fe20000010000 */
[C---:B--2---:R-:W-:Y:S03]  /*12eb0*/  HMMA.16816.F32.BF16 R4, R132.reuse, R140, R4 ;  /* 0x0000008c8404723c */ /* 0x044fe60000041804 */
[----:B------:R-:W2:Y:S02]  /*12ec0*/  LDSM.16.MT88.4 R148, [R236+0x15000] ;  /* 0x01500000ec94783b */ /* 0x000ea40000004200 */
[----:B------:R-:W-:Y:S01]  /*12ed0*/  FADD.FTZ R206, R206, R205 ;  /* 0x000000cdcece7221 */ /* 0x000fe20000010000 */
[C---:B------:R-:W-:Y:S05]  /*12ee0*/  HMMA.16816.F32.BF16 R8, R132.reuse, R142, R8 ;  /* 0x0000008e8408723c */ /* 0x040fea0000041808 */
[----:B------:R-:W4:Y:S01]  /*12ef0*/  LDSM.16.MT88.4 R140, [R234+0x15000] ;  /* 0x01500000ea8c783b */ /* 0x000f220000004200 */
        /* <DEDUP_REMOVED lines=13> */
[----:B------:R-:W1:Y:S04]  /*12fd0*/  LDSM.16.MT88.4 R156, [R236+0x17000] ;  /* 0x01700000ec9c783b */ /* 0x000e680000004200 */
[----:B------:R-:W-:Y:S01]  /*12fe0*/  FADD.FTZ R210, R210, R209 ;  /* 0x000000d1d2d27221 */ /* 0x000fe20000010000 */
        /* <DEDUP_REMOVED lines=15> */
[C---:B--2---:R-:W-:Y:S05]  /*130e0*/  HMMA.16816.F32.BF16 R68, R132.reuse, R148, R68 ;  /* 0x000000948444723c */ /* 0x044fea0000041844 */
[----:B------:R-:W-:Y:S01]  /*130f0*/  FADD.FTZ R207, R212, R207 ;  /* 0x000000cfd4cf7221 */ /* 0x000fe20000010000 */
[C---:B------:R-:W-:Y:S01]  /*13100*/  HMMA.16816.F32.BF16 R72, R132.reuse, R150, R72 ;  /* 0x000000968448723c */ /* 0x040fe20000041848 */
[----:B------:R-:W-:Y:S04]  /*13110*/  LDSM.16.MT88.4 R148, [R234+0x11800] ;  /* 0x01180000ea94783b */ /* 0x000fe80000004200 */
[----:B------:R-:W-:Y:S01]  /*13120*/  FADD.FTZ R213, R214, R213 ;  /* 0x000000d5d6d57221 */ /* 0x000fe20000010000 */
[C---:B----4-:R-:W-:Y:S05]  /*13130*/  HMMA.16816.F32.BF16 R76, R132.reuse, R140, R76 ;  /* 0x0000008c844c723c */ /* 0x050fea000004184c */
[----:B------:R-:W-:Y:S01]  /*13140*/  FADD.FTZ R166, R166, R207 ;  /* 0x000000cfa6a67221 */ /* 0x000fe20000010000 */
[C---:B------:R-:W-:Y:S01]  /*13150*/  HMMA.16816.F32.BF16 R80, R132.reuse, R142, R80 ;  /* 0x0000008e8450723c */ /* 0x040fe20000041850 */
[----:B------:R-:W2:Y:S04]  /*13160*/  LDSM.16.MT88.4 R140, [R233+0x17000] ;  /* 0x01700000e98c783b */ /* 0x000ea80000004200 */
[----:B------:R-:W-:Y:S01]  /*13170*/  FADD.FTZ R251, R165, R166 ;  /* 0x000000a6a5fb7221 */ /* 0x000fe20000010000 */
[C---:B-----5:R-:W-:Y:S06]  /*13180*/  HMMA.16816.F32.BF16 R84, R132.reuse, R152, R84 ;  /* 0x000000988454723c */ /* 0x060fec0000041854 */
[C---:B------:R-:W-:Y:S05]  /*13190*/  HMMA.16816.F32.BF16 R88, R132.reuse, R154, R88 ;  /* 0x0000009a8458723c */ /* 0x040fea0000041858 */
[--C-:B------:R-:W-:Y:S01]  /*131a0*/  FFMA.FTZ R152, R181, UR4, -R182.reuse ;  /* 0x00000004b5987c23 */ /* 0x100fe200080108b6 */
[C---:B-1----:R-:W-:Y:S03]  /*131b0*/  HMMA.16816.F32.BF16 R92, R132.reuse, R144, R92 ;  /* 0x00000090845c723c */ /* 0x042fe6000004185c */
[----:B------:R-:W-:Y:S02]  /*131c0*/  MUFU.EX2 R177, R152 ;  /* 0x0000009800b17308 */ /* 0x000fe40000000800 */
[----:B------:R-:W-:Y:S01]  /*131d0*/  FFMA.FTZ R182, R180, UR4, -R182 ;  /* 0x00000004b4b67c23 */ /* 0x000fe200080108b6 */
[C---:B------:R-:W-:Y:S01]  /*131e0*/  HMMA.16816.F32.BF16 R96, R132.reuse, R146, R96 ;  /* 0x000000928460723c */ /* 0x040fe20000041860 */
[----:B------:R-:W1:Y:S06]  /*131f0*/  LDSM.16.MT88.4 R144, [R232+0x17000] ;  /* 0x01700000e890783b */ /* 0x000e6c0000004200 */
[----:B------:R4:W5:Y:S01]  /*13200*/  MUFU.EX2 R176, R182 ;  /* 0x000000b600b07308 */ /* 0x0009620000000800 */
[C---:B------:R-:W-:Y:S06]  /*13210*/  HMMA.16816.F32.BF16 R100, R132.reuse, R156, R100 ;  /* 0x0000009c8464723c */ /* 0x040fec0000041864 */
[C---:B------:R-:W-:Y:S01]  /*13220*/  HMMA.16816.F32.BF16 R104, R132.reuse, R158, R104 ;  /* 0x0000009e8468723c */ /* 0x040fe20000041868 */
[----:B------:R-:W5:Y:S05]  /*13230*/  LDSM.16.MT88.4 R156, [R236+0x11800] ;  /* 0x01180000ec9c783b */ /* 0x000f6a0000004200 */
[C---:B---3--:R-:W-:Y:S03]  /*13240*/  HMMA.16816.F32.BF16 R108, R132.reuse, R136, R108 ;  /* 0x00000088846c723c */ /* 0x048fe6000004186c */
[----:B----4-:R-:W-:Y:S03]  /*13250*/  LDSM.16.MT88.4 R180, [R234+0x13800] ;  /* 0x01380000eab4783b */ /* 0x010fe60000004200 */
[C---:B------:R-:W-:Y:S06]  /*13260*/  HMMA.16816.F32.BF16 R112, R132.reuse, R138, R112 ;  /* 0x0000008a8470723c */ /* 0x040fec0000041870 */
[C---:B--2---:R-:W-:Y:S01]  /*13270*/  HMMA.16816.F32.BF16 R116, R132.reuse, R140, R116 ;  /* 0x0000008c8474723c */ /* 0x044fe20000041874 */
[----:B------:R-:W2:Y:S05]  /*13280*/  LDSM.16.MT88.4 R136, [R233+0x11800] ;  /* 0x01180000e988783b */ /* 0x000eaa0000004200 */
[C---:B------:R-:W-:Y:S06]  /*13290*/  HMMA.16816.F32.BF16 R120, R132.reuse, R142, R120 ;  /* 0x0000008e8478723c */ /* 0x040fec0000041878 */
[C---:B-1----:R-:W-:Y:S06]  /*132a0*/  HMMA.16816.F32.BF16 R124, R132.reuse, R144, R124 ;  /* 0x00000090847c723c */ /* 0x042fec000004187c */
[----:B------:R-:W-:Y:S07]  /*132b0*/  HMMA.16816.F32.BF16 R128, R132, R146, R128 ;  /* 0x000000928480723c */ /* 0x000fee0000041880 */
[----:B-----5:R-:W-:Y:S04]  /*132c0*/  MOV R134, R176 ;  /* 0x000000b000867202 */ /* 0x020fe80000000f00 */
[----:B------:R-:W-:Y:S02]  /*132d0*/  MOV R135, R177 ;  /* 0x000000b100877202 */ /* 0x000fe40000000f00 */
[----:B------:R-:W1:Y:S02]  /*132e0*/  LDSM.16.MT88.4 R176, [R236+0x13800] ;  /* 0x01380000ecb0783b */ /* 0x000e640000004200 */
[-C--:B------:R-:W-:Y:S07]  /*132f0*/  F2FP.BF16.F32.PACK_AB R170, R134, R135.reuse ;  /* 0x0000008786aa723e */ /* 0x080fee00000010ff */
[C---:B------:R-:W-:Y:S01]  /*13300*/  HMMA.16816.F32.BF16 R160, R168.reuse, R156, R4 ;  /* 0x0000009ca8a0723c */ /* 0x040fe20000041804 */
[----:B------:R-:W3:Y:S05]  /*13310*/  LDSM.16.MT88.4 R4, [R232+0x13800] ;  /* 0x01380000e804783b */ /* 0x000eea0000004200 */
[C---:B------:R-:W-:Y:S03]  /*13320*/  HMMA.16816.F32.BF16 R156, R168.reuse, R158, R8 ;  /* 0x0000009ea89c723c */ /* 0x040fe60000041808 */
[----:B------:R-:W4:Y:S03]  /*13330*/  LDSM.16.MT88.4 R8, [R236+0x15800] ;  /* 0x01580000ec08783b */ /* 0x000f260000004200 */
[C---:B------:R-:W-:Y:S05]  /*13340*/  HMMA.16816.F32.BF16 R152, R168.reuse, R148, R12 ;  /* 0x00000094a898723c */ /* 0x040fea000004180c */
[----:B------:R-:W5:Y:S01]  /*13350*/  LDSM.16.MT88.4 R12, [R234+0x15800] ;  /* 0x01580000ea0c783b */ /* 0x000f620000004200 */
[C---:B------:R-:W-:Y:S06]  /*13360*/  HMMA.16816.F32.BF16 R148, R168.reuse, R150, R16 ;  /* 0x00000096a894723c */ /* 0x040fec0000041810 */
[C---:B--2---:R-:W-:Y:S01]  /*13370*/  HMMA.16816.F32.BF16 R144, R168.reuse, R136, R20 ;  /* 0x00000088a890723c */ /* 0x044fe20000041814 */
[----:B------:R-:W2:Y:S05]  /*13380*/  LDSM.16.MT88.4 R16, [R233+0x15800] ;  /* 0x01580000e910783b */ /* 0x000eaa0000004200 */
[C---:B------:R-:W-:Y:S03]  /*13390*/  HMMA.16816.F32.BF16 R140, R168.reuse, R138, R24 ;  /* 0x0000008aa88c723c */ /* 0x040fe60000041818 */
[----:B------:R-:W2:Y:S03]  /*133a0*/  LDSM.16.MT88.4 R20, [R232+0x15800] ;  /* 0x01580000e814783b */ /* 0x000ea60000004200 */
[C---:B------:R-:W-:Y:S05]  /*133b0*/  HMMA.16816.F32.BF16 R136, R168.reuse, R172, R28 ;  /* 0x000000aca888723c */ /* 0x040fea000004181c */
[----:B------:R-:W2:Y:S02]  /*133c0*/  LDSM.16.MT88.4 R24, [R236+0x17800] ;  /* 0x01780000ec18783b */ /* 0x000ea40000004200 */
[----:B------:R-:W-:Y:S04]  /*133d0*/  MOV R173, R134 ;  /* 0x0000008600ad7202 */ /* 0x000fe80000000f00 */
[----:B------:R-:W-:Y:S02]  /*133e0*/  MOV R172, R135 ;  /* 0x0000008700ac7202 */ /* 0x000fe40000000f00 */
[C---:B------:R-:W-:Y:S01]  /*133f0*/  HMMA.16816.F32.BF16 R132, R168.reuse, R174, R32 ;  /* 0x000000aea884723c */ /* 0x040fe20000041820 */
[----:B------:R-:W2:Y:S02]  /*13400*/  LDSM.16.MT88.4 R28, [R234+0x17800] ;  /* 0x01780000ea1c783b */ /* 0x000ea40000004200 */
        /* <DEDUP_REMOVED lines=8> */
[C---:B---3--:R-:W-:Y:S06]  /*13490*/  HMMA.16816.F32.BF16 R60, R168.reuse, R4, R60 ;  /* 0x00000004a83c723c */ /* 0x048fec000004183c */
[C---:B------:R-:W-:Y:S01]  /*134a0*/  HMMA.16816.F32.BF16 R64, R168.reuse, R6, R64 ;  /* 0x00000006a840723c */ /* 0x040fe20000041840 */
[----:B------:R-:W1:Y:S05]  /*134b0*/  LDSM.16.MT88.4 R4, [R233+0x17800] ;  /* 0x01780000e904783b */ /* 0x000e6a0000004200 */
[C---:B----4-:R-:W-:Y:S06]  /*134c0*/  HMMA.16816.F32.BF16 R68, R168.reuse, R8, R68 ;  /* 0x00000008a844723c */ /* 0x050fec0000041844 */
[C---:B------:R-:W-:Y:S01]  /*134d0*/  HMMA.16816.F32.BF16 R72, R168.reuse, R10, R72 ;  /* 0x0000000aa848723c */ /* 0x040fe20000041848 */
[----:B------:R-:W3:Y:S05]  /*134e0*/  LDSM.16.MT88.4 R8, [R232+0x17800] ;  /* 0x01780000e808783b */ /* 0x000eea0000004200 */
[C---:B-----5:R-:W-:Y:S06]  /*134f0*/  HMMA.16816.F32.BF16 R76, R168.reuse, R12, R76 ;  /* 0x0000000ca84c723c */ /* 0x060fec000004184c */
        /* <DEDUP_REMOVED lines=11> */
[C---:B---3--:R-:W-:Y:S06]  /*135b0*/  HMMA.16816.F32.BF16 R124, R168.reuse, R8, R124 ;  /* 0x00000008a87c723c */ /* 0x048fec000004187c */
[----:B------:R-:W-:Y:S01]  /*135c0*/  HMMA.16816.F32.BF16 R128, R168, R10, R128 ;  /* 0x0000000aa880723c */ /* 0x000fe20000041880 */
[----:B------:R-:W-:Y:S11]  /*135d0*/  @!UPT UIADD3 URZ, URZ, URZ, URZ ;  /* 0x0000003f3f3ff290 */ /* 0x000ff6000fffe03f */
[----:B------:R-:W-:Y:S01]  /*135e0*/  @!UPT UIADD3 URZ, URZ, URZ, URZ ;  /* 0x0000003f3f3ff290 */ /* 0x000fe2000fffe03f */
[----:B------:R-:W-:Y:S11]  /*135f0*/  @P0 BRA `(.L_x_3858) ;  /* 0xffffffb000bc0947 */ /* 0x000ff6000383ffff */
.L_x_3854:
        /* <DEDUP_REMOVED lines=13> */
[----:B---3--:R-:W-:Y:S01]  /*136d0*/  FADD.FTZ R11, R11, R250 ;  /* 0x000000fa0b0b7221 */ /* 0x008fe20000010000 */
        /* <DEDUP_REMOVED lines=302> */
.L_x_3860:
[----:B------:R-:W-:Y:S05]  /*149c0*/  BSYNC B0 ;  /* 0x0000000000007941 */ /* 0x000fea0003800000 */
.L_x_3859:
        /* <DEDUP_REMOVED lines=41> */
.L_x_3862:
[----:B------:R-:W-:Y:S05]  /*14c60*/  BSYNC B0 ;  /* 0x0000000000007941 */ /* 0x000fea0003800000 */
.L_x_3861:
        /* <DEDUP_REMOVED lines=18> */
.L_x_3864:
[----:B------:R-:W-:Y:S05]  /*14d90*/  BSYNC B0 ;  /* 0x0000000000007941 */ /* 0x000fea0003800000 */
.L_x_3863:
        /* <DEDUP_REMOVED lines=17> */
.L_x_3866:
[----:B------:R-:W-:Y:S05]  /*14eb0*/  BSYNC B0 ;  /* 0x0000000000007941 */ /* 0x000fea0003800000 */
.L_x_3865:
        /* <DEDUP_REMOVED lines=17> */
.L_x_3868:
[----:B------:R-:W-:Y:S05]  /*14fd0*/  BSYNC B0 ;  /* 0x0000000000007941 */ /* 0x000fea0003800000 */
.L_x_3867:
        /* <DEDUP_REMOVED lines=17> */
.L_x_3870:
[----:B------:R-:W-:Y:S05]  /*150f0*/  BSYNC B0 ;  /* 0x0000000000007941 */ /* 0x000fea0003800000 */
.L_x_3869:
        /* <DEDUP_REMOVED lines=17> */
.L_x_3872:
[----:B------:R-:W-:Y:S05]  /*15210*/  BSYNC B0 ;  /* 0x0000000000007941 */ /* 0x000fea0003800000 */
.L_x_3871:
        /* <DEDUP_REMOVED lines=17> */
.L_x_3874:
[----:B------:R-:W-:Y:S05]  /*15330*/  BSYNC B0 ;  /* 0x0000000000007941 */ /* 0x000fea0003800000 */
.L_x_3873:
        /* <DEDUP_REMOVED lines=14> */
.L_x_3875:
        /* <DEDUP_REMOVED lines=14> */
.L_x_4999:


//--------------------- .text._ZN5flash24flash_fwd_splitkv_kernelI23Flash_fwd_kernel_traitsILi256ELi64ELi64ELi4ELb0ELb0EN7cutlass10bfloat16_tE19Flash_kernel_traitsILi256ELi64ELi64ELi4ES3_EELb1ELb0ELb0ELb0ELb1ELb0ELb1ELb1EEEvNS_16Flash_fwd_paramsE --------------------------
	.section	.text._ZN5flash24flash_fwd_splitkv_kernelI23Flash_fwd_kernel_traitsILi256ELi64ELi64ELi4ELb0ELb0EN7cutlass10bfloat16_tE19Flash_kernel_traitsILi256ELi64ELi64ELi4ES3_EELb1ELb0ELb0ELb0ELb1ELb0ELb1ELb1EEEvNS_16Flash_fwd_paramsE,"ax",@progbits
	.align	128
        .global         _ZN5flash24flash_fwd_splitkv_kernelI23Flash_fwd_kernel_traitsILi256ELi64ELi64ELi4ELb0ELb0EN7cutlass10bfloat16_tE19Flash_kernel_traitsILi256ELi64ELi64ELi4ES3_EELb1ELb0ELb0ELb0ELb1ELb0ELb1ELb1EEEvNS_16Flash_fwd_paramsE
        .type           _ZN5flash24flash_fwd_splitkv_kernelI23Flash_fwd_kernel_traitsILi256ELi64ELi64ELi4ELb0ELb0EN7cutlass10bfloat16_tE19Flash_kernel_traitsILi256ELi64ELi64ELi4ES3_EELb1ELb0ELb0ELb0ELb1ELb0ELb1ELb1EEEvNS_16Flash_fwd_paramsE,@function
        .size           _ZN5flash24flash_fwd_splitkv_kernelI23Flash_fwd_kernel_traitsILi256ELi64ELi64ELi4ELb0ELb0EN7cutlass10bfloat16_tE19Flash_kernel_traitsILi256ELi64ELi64ELi4ES3_EELb1ELb0ELb0ELb0ELb1ELb0ELb1ELb1EEEvNS_16Flash_fwd_paramsE,(.L_x_4962 - _ZN5flash24flash_fwd_splitkv_kernelI23Flash_fwd_kernel_traitsILi256ELi64ELi64ELi4ELb0ELb0EN7cutlass10bfloat16_tE19Flash_kernel_traitsILi256ELi64ELi64ELi4ES3_EELb1ELb0ELb0ELb0ELb1ELb0ELb1ELb1EEEvNS_16Flash_fwd_paramsE)
        .other          _ZN5flash24flash_fwd_splitkv_kernelI23Flash_fwd_kernel_traitsILi256ELi64ELi64ELi4ELb0ELb0EN7cutlass10bfloat16_tE19Flash_kernel_traitsILi256ELi64ELi64ELi4ES3_EELb1ELb0ELb0ELb0ELb1ELb0ELb1ELb1EEEvNS_16Flash_fwd_paramsE,@"STO_CUDA_ENTRY STV_DEFAULT"
_ZN5flash24flash_fwd_splitkv_kernelI23Flash_fwd_kernel_traitsILi256ELi64ELi64ELi4ELb0ELb0EN7cutlass10bfloat16_tE19Flash_kernel_traitsILi256ELi64ELi64ELi4ES3_EELb1ELb0ELb0ELb0ELb1ELb0ELb1ELb1EEEvNS_16Flash_fwd_paramsE:
.text._ZN5flash24flash_fwd_splitkv_kernelI23Flash_fwd_kernel_traitsILi256ELi64ELi64ELi4ELb0ELb0EN7cutlass10bfloat16_tE19Flash_kernel_traitsILi256ELi64ELi64ELi4ES3_EELb1ELb0ELb0ELb0ELb1ELb0ELb1ELb1EEEvNS_16Flash_fwd_paramsE:
        /* <DEDUP_REMOVED lines=13> */
[----:B-1----:R-:W-:Y:S01]  /*00d0*/  IMAD.MOV R2, RZ, RZ, -R3 ;  /* 0x000000ffff027224 */ /* 0x002fe200078e0a03 */
[----:B------:R-:W1:Y:S03]  /*00e0*/  LDC R4, c[0x0][0x10] ;  /* 0x00000400ff047b82 */ /* 0x000e660000000800 */
[----:B------:R-:W-:Y:S01]  /*00f0*/  IMAD R5, R2, R0, RZ ;  /* 0x0000000002057224 */ /* 0x000fe200078e02ff */
[----:B------:R-:W-:-:S05]  /*0100*/  MOV R2, RZ ;  /* 0x000000ff00027202 */ /* 0x000fca0000000f00 */
[----:B------:R-:W-:-:S06]  /*0110*/  IMAD.HI.U32 R5, R3, R5, R2 ;  /* 0x0000000503057227 */ /* 0x000fcc00078e0002 */
[----:B---3--:R-:W-:-:S04]  /*0120*/  IMAD.HI.U32 R239, R5, UR4, RZ ;  /* 0x0000000405ef7c27 */ /* 0x008fc8000f8e00ff */
        /* <DEDUP_REMOVED lines=10> */
[----:B------:R-:W-:Y:S05]  /*01d0*/  CALL.REL.NOINC `($_ZN5flash24flash_fwd_splitkv_kernelI23Flash_fwd_kernel_traitsILi256ELi64ELi64ELi4ELb0ELb0EN7cutlass10bfloat16_tE19Flash_kernel_traitsILi256ELi64ELi64ELi4ES3_EELb1ELb0ELb0ELb0ELb1ELb0ELb1ELb1EEEvNS_16Flash_fwd_paramsE$_ZN5flash30compute_attn_1rowblock_splitkvI23Flash_fwd_kernel_traitsILi256ELi64ELi64ELi4ELb0ELb0EN7cutlass10bfloat16_tE19Flash_kernel_traitsILi256ELi64ELi64ELi4ES3_EELb1ELb0ELb0ELb0ELb1ELb0ELb1ELb1ENS_16Flash_fwd_paramsEEEvRKT8_iiiii) ;  /* 0x0000000000087944 */ /* 0x000fea0003c00000 */
[----:B------:R-:W-:Y:S05]  /*01e0*/  BSYNC B3 ;  /* 0x0000000000037941 */ /* 0x000fea0003800000 */
.L_x_3876:
[----:B------:R-:W-:Y:S05]  /*01f0*/  EXIT ;  /* 0x000000000000794d */ /* 0x000fea0003800000 */
        .type           $_ZN5flash24flash_fwd_splitkv_kernelI23Flash_fwd_kernel_traitsILi256ELi64ELi64ELi4ELb0ELb0EN7cutlass10bfloat16_tE19Flash_kernel_traitsILi256ELi64ELi64ELi4ES3_EELb1ELb0ELb0ELb0ELb1ELb0ELb1ELb1EEEvNS_16Flash_fwd_paramsE$_ZN5flash30compute_attn_1rowblock_splitkvI23Flash_fwd_kernel_traitsILi256ELi64ELi64ELi4ELb0ELb0EN7cutlass10bfloat16_tE19Flash_kernel_traitsILi256ELi64ELi64ELi4ES3_EELb1ELb0ELb0ELb0ELb1ELb0ELb1ELb1ENS_16Flash_fwd_paramsEEEvRKT8_iiiii,@function
        .size           $_ZN5flash24flash_fwd_splitkv_kernelI23Flash_fwd_kernel_traitsILi256ELi64ELi64ELi4ELb0ELb0EN7cutlass10bfloat16_tE19Flash_kernel_traitsILi256ELi64ELi64ELi4ES3_EELb1ELb0ELb0ELb0ELb1ELb0ELb1ELb1EEEvNS_16Flash_fwd_paramsE$_ZN5flash30compute_attn_1rowblock_splitkvI23Flash_fwd_kernel_traitsILi256ELi64ELi64ELi4ELb0ELb0EN7cutlass10bfloat16_tE19Flash_kernel_traitsILi256ELi64ELi64ELi4ES3_EELb1ELb0ELb0ELb0ELb1ELb0ELb1ELb1ENS_16Flash_fwd_paramsEEEvRKT8_iiiii,(.L_x_4962 - $_ZN5flash24flash_fwd_splitkv_kernelI23Flash_fwd_kernel_traitsILi256ELi64ELi64ELi4ELb0ELb0EN7cutlass10bfloat16_tE19Flash_kernel_traitsILi256ELi64ELi64ELi4ES3_EELb1ELb0ELb0ELb0ELb1ELb0ELb1ELb1EEEvNS_16Flash_fwd_paramsE$_ZN5flash30compute_attn_1rowblock_splitkvI23Flash_fwd_kernel_traitsILi256ELi64ELi64ELi4ELb0ELb0EN7cutlass10bfloat16_tE19Flash_kernel_traitsILi256ELi64ELi64ELi4ES3_EELb1ELb0ELb0ELb0ELb1ELb0ELb1ELb1ENS_16Flash_fwd_paramsEEEvRKT8_iiiii)
$_ZN5flash24flash_fwd_splitkv_kernelI23Flash_fwd_kernel_traitsILi256ELi64ELi64ELi4ELb0ELb0EN7cutlass10bfloat16_tE19Flash_kernel_traitsILi256ELi64ELi64ELi4ES3_EELb1ELb0ELb0ELb0ELb1ELb0ELb1ELb1EEEvNS_16Flash_fwd_paramsE$_ZN5flash30compute_attn_1rowblock_splitkvI23Flash_fwd_kernel_traitsILi256ELi64ELi64ELi4ELb0ELb0EN7cutlass10bfloat16_tE19Flash_kernel_traitsILi256ELi64ELi64ELi4ES3_EELb1ELb0ELb0ELb0ELb1ELb0ELb1ELb1ENS_16Flash_fwd_paramsEEEvRKT8_iiiii:
        /* <DEDUP_REMOVED lines=18> */
[----:B--2---:R-:W-:-:S06]  /*0320*/  @P0 IADD3 R236, R236, -R7, RZ ;  /* 0x80000007ecec0210 */ /* 0x004fcc0007ffe0ff */
        /* <DEDUP_REMOVED lines=9> */
.L_x_3878:
[----:B------:R-:W-:Y:S05]  /*03c0*/  BSYNC B0 ;  /* 0x0000000000007941 */ /* 0x000fea0003800000 */
.L_x_3877:
        /* <DEDUP_REMOVED lines=8> */
.L_x_3880:
[----:B------:R3:W5:Y:S02]  /*0450*/  LD.E R70, desc[UR6][R26.64+0xb8] ;  /* 0x0000b8061a467980 */ /* 0x000764000c101900 */
.L_x_3881:
[----:B------:R-:W-:Y:S05]  /*0460*/  BSYNC B0 ;  /* 0x0000000000007941 */ /* 0x000fea0003800000 */
.L_x_3879:
[----:B------:R-:W2:Y:S01]  /*0470*/  LD.E.64 R2, desc[UR6][R26.64+0xf8] ;  /* 0x0000f8061a027980 */ /* 0x000ea2000c101b00 */
        /* <DEDUP_REMOVED lines=9> */
.L_x_3883:
[----:B------:R-:W2:Y:S01]  /*0510*/  LD.E.64 R2, desc[UR6][R26.64+0x108] ;  /* 0x000108061a027980 */ /* 0x000ea2000c101b00 */
[----:B------:R-:W-:Y:S01]  /*0520*/  BSSY B0, `(.L_x_3885) ;  /* 0x0000006000007945 */ /* 0x000fe20003800000 */
[----:B--2---:R-:W-:-:S04]  /*0530*/  ISETP.NE.U32.AND P0, PT, R2, RZ, PT ;  /* 0x000000ff0200720c */ /* 0x004fc80003f05070 */
[----:B------:R-:W-:Y:S01]  /*0540*/  ISETP.NE.AND.EX P0, PT, R3, RZ, PT, P0 ;  /* 0x000000ff0300720c */ /* 0x000fe20003f05300 */
[----:B------:R-:W-:-:S12]  /*0550*/  IMAD.MOV.U32 R3, RZ, RZ, RZ ;  /* 0x000000ffff037224 */ /* 0x000fd800078e00ff */
[----:B------:R-:W-:Y:S05]  /*0560*/  @!P0 BRA `(.L_x_3886) ;  /* 0x0000000000048947 */ /* 0x000fea0003800000 */
[----:B------:R2:W5:Y:S02]  /*0570*/  LD.E R3, desc[UR6][R26.64+0xbc] ;  /* 0x0000bc061a037980 */ /* 0x000564000c101900 */
.L_x_3886:
[----:B------:R-:W-:Y:S05]  /*0580*/  BSYNC B0 ;  /* 0x0000000000007941 */ /* 0x000fea0003800000 */
.L_x_3885:
[----:B-----5:R-:W-:Y:S02]  /*0590*/  IADD3 R56, R70, R3, RZ ;  /* 0x0000000346387210 */ /* 0x020fe40007ffe0ff */
.L_x_3884:
[----:B------:R-:W-:Y:S05]  /*05a0*/  BSYNC B1 ;  /* 0x0000000000017941 */ /* 0x000fea0003800000 */
.L_x_3882:
[----:B------:R-:W-:Y:S01]  /*05b0*/  IMAD.SHL.U32 R59, R235, 0x40, RZ ;  /* 0x00000040eb3b7824 */ /* 0x000fe200078e00ff */
[----:B------:R-:W-:Y:S01]  /*05c0*/  MOV R2, R234 ;  /* 0x000000ea00027202 */ /* 0x000fe20000000f00 */
[----:B------:R-:W-:-:S03]  /*05d0*/  IMAD.MOV.U32 R3, RZ, RZ, 0x0 ;  /* 0x00000000ff037424 */ /* 0x000fc600078e00ff */
[----:B------:R-:W-:-:S13]  /*05e0*/  ISETP.GT.AND P0, PT, R236, R59, PT ;  /* 0x0000003bec00720c */ /* 0x000fda0003f04270 */
[----:B-1234-:R-:W-:Y:S05]  /*05f0*/  @!P0 RET.REL.NODEC R2 `(_ZN5flash24flash_fwd_splitkv_kernelI23Flash_fwd_kernel_traitsILi256ELi64ELi64ELi4ELb0ELb0EN7cutlass10bfloat16_tE19Flash_kernel_traitsILi256ELi64ELi64ELi4ES3_EELb1ELb0ELb0ELb0ELb1ELb0ELb1ELb1EEEvNS_16Flash_fwd_paramsE) ;  /* 0xfffffff802808950 */ /* 0x01efea0003c3ffff */
[----:B------:R-:W2:Y:S04]  /*0600*/  LD.E R0, desc[UR6][R26.64+0xb8] ;  /* 0x0000b8061a007980 */ /* 0x000ea8000c101900 */
[----:B------:R-:W3:Y:S01]  /*0610*/  LD.E R5, desc[UR6][R26.64+0x188] ;  /* 0x000188061a057980 */ /* 0x000ee2000c101900 */
[----:B------:R-:W-:-:S04]  /*0620*/  IABS R3, R4 ;  /* 0x0000000400037213 */ /* 0x000fc80000000000 */
[----:B------:R-:W1:Y:S08]  /*0630*/  I2F.RP R2, R3 ;  /* 0x0000000300027306 */ /* 0x000e700000209400 */
[----:B-1----:R-:W1:Y:S02]  /*0640*/  MUFU.RCP R10, R2 ;  /* 0x00000002000a7308 */ /* 0x002e640000001000 */
[----:B-1----:R-:W-:-:S06]  /*0650*/  VIADD R10, R10, 0xffffffe ;  /* 0x0ffffffe0a0a7836 */ /* 0x002fcc0000000000 */
[----:B------:R-:W1:Y:S02]  /*0660*/  F2I.FTZ.U32.TRUNC.NTZ R11, R10 ;  /* 0x0000000a000b7305 */ /* 0x000e64000021f000 */
[----:B-1----:R-:W-:Y:S02]  /*0670*/  IMAD.MOV R6, RZ, RZ, -R11 ;  /* 0x000000ffff067224 */ /* 0x002fe400078e0a0b */
        /* <DEDUP_REMOVED lines=14> */
[----:B------:R-:W-:Y:S02]  /*0760*/  IMAD R0, R11, R0, R2 ;  /* 0x000000000b007224 */ /* 0x000fe400078e0202 */
[----:B------:R-:W-:-:S03]  /*0770*/  VIADD R2, R56, 0x3f ;  /* 0x0000003f38027836 */ /* 0x000fc60000000000 */
[----:B------:R-:W-:-:S13]  /*0780*/  ISETP.GT.U32.AND P1, PT, R3, R0, PT ;  /* 0x000000000300720c */ /* 0x000fda0003f24070 */
[----:B------:R-:W-:Y:S02]  /*0790*/  @!P1 IMAD.IADD R0, R0, 0x1, -R3 ;  /* 0x0000000100009824 */ /* 0x000fe400078e0a03 */
[----:B------:R-:W-:Y:S01]  /*07a0*/  @!P1 VIADD R11, R11, 0x1 ;  /* 0x000000010b0b9836 */ /* 0x000fe20000000000 */
[----:B------:R-:W-:Y:S02]  /*07b0*/  ISETP.NE.AND P1, PT, R4, RZ, PT ;  /* 0x000000ff0400720c */ /* 0x000fe40003f25270 */
[----:B------:R-:W-:Y:S02]  /*07c0*/  ISETP.GE.U32.AND P2, PT, R0, R3, PT ;  /* 0x000000030000720c */ /* 0x000fe40003f46070 */
[----:B------:R-:W-:Y:S02]  /*07d0*/  IADD3 R0, -R236, 0x7f, R59 ;  /* 0x0000007fec007810 */ /* 0x000fe40007ffe13b */
[----:B------:R-:W-:Y:S02]  /*07e0*/  SHF.R.S32.HI R3, RZ, 0x1f, R2 ;  /* 0x0000001fff037819 */ /* 0x000fe40000011402 */
[----:B---3--:R-:W-:-:S02]  /*07f0*/  IADD3 R5, R5, R0, R56 ;  /* 0x0000000005057210 */ /* 0x008fc40007ffe038 */
[----:B------:R-:W-:Y:S02]  /*0800*/  LEA.HI R3, R3, R2, RZ, 0x6 ;  /* 0x0000000203037211 */ /* 0x000fe400078f30ff */
[----:B------:R-:W-:Y:S02]  /*0810*/  SHF.R.S32.HI R0, RZ, 0x1f, R5 ;  /* 0x0000001fff007819 */ /* 0x000fe40000011405 */
[----:B------:R-:W-:Y:S01]  /*0820*/  SHF.R.S32.HI R2, RZ, 0x6, R3 ;  /* 0x00000006ff027819 */ /* 0x000fe20000011403 */
[----:B------:R-:W-:Y:S01]  /*0830*/  @P2 VIADD R11, R11, 0x1 ;  /* 0x000000010b0b2836 */ /* 0x000fe20000000000 */
[----:B------:R-:W-:-:S03]  /*0840*/  LEA.HI R0, R0, R5, RZ, 0x6 ;  /* 0x0000000500007211 */ /* 0x000fc600078f30ff */
[----:B------:R-:W-:Y:S01]  /*0850*/  @!P0 IMAD.MOV R11, RZ, RZ, -R11 ;  /* 0x000000ffff0b8224 */ /* 0x000fe200078e0a0b */
[----:B------:R-:W-:Y:S02]  /*0860*/  @!P1 LOP3.LUT R11, RZ, R4, RZ, 0x33, !PT ;  /* 0x00000004ff0b9212 */ /* 0x000fe400078e33ff */
[----:B------:R-:W-:-:S03]  /*0870*/  SHF.R.S32.HI R0, RZ, 0x6, R0 ;  /* 0x00000006ff007819 */ /* 0x000fc60000011400 */
[----:B------:R-:W-:-:S05]  /*0880*/  IMAD R231, R11, UR8, RZ ;  /* 0x000000080be77c24 */ /* 0x000fca000f8e02ff */
[----:B------:R-:W-:-:S04]  /*0890*/  VIADDMNMX R11, R231, R11, R2, PT ;  /* 0x0000000be70b7246 */ /* 0x000fc80003800102 */
[----:B------:R-:W-:-:S04]  /*08a0*/  VIMNMX R170, R11, R0, PT ;  /* 0x000000000baa7248 */ /* 0x000fc80003fe0100 */
[----:B------:R-:W-:-:S13]  /*08b0*/  ISETP.GE.AND P0, PT, R231, R170, PT ;  /* 0x000000aae700720c */ /* 0x000fda0003f06270 */
[----:B------:R-:W-:Y:S05]  /*08c0*/  @!P0 BRA `(.L_x_3887) ;  /* 0x00000004009c8947 */ /* 0x000fea0003800000 */
[----:B------:R-:W2:Y:S04]  /*08d0*/  LD.E.64 R2, desc[UR6][R26.64+0xb0] ;  /* 0x0000b0061a027980 */ /* 0x000ea8000c101b00 */
[----:B------:R-:W3:Y:S04]  /*08e0*/  LD.E R4, desc[UR6][R26.64+0x60] ;  /* 0x000060061a047980 */ /* 0x000ee8000c101900 */
[----:B------:R-:W4:Y:S04]  /*08f0*/  LD.E R0, desc[UR6][R26.64+0xcc] ;  /* 0x0000cc061a007980 */ /* 0x000f28000c101900 */
[----:B------:R-:W5:Y:S04]  /*0900*/  LD.E.64 R6, desc[UR6][R26.64+0x78] ;  /* 0x000078061a067980 */ /* 0x000f68000c101b00 */
[----:B------:R-:W5:Y:S01]  /*0910*/  LD.E.64 R10, desc[UR6][R26.64+0xa8] ;  /* 0x0000a8061a0a7980 */ /* 0x000f62000c101b00 */
[----:B------:R-:W-:Y:S01]  /*0920*/  SHF.R.S32.HI R8, RZ, 0x1f, R57 ;  /* 0x0000001fff087819 */ /* 0x000fe20000011439 */
[----:B------:R-:W-:Y:S01]  /*0930*/  IMAD.IADD R236, R236, 0x1, -R59 ;  /* 0x00000001ecec7824 */ /* 0x000fe200078e0a3b */
[----:B------:R-:W-:Y:S01]  /*0940*/  LOP3.LUT P6, RZ, R57, 0xf, RZ, 0xc0, !PT ;  /* 0x0000000f39ff7812 */ /* 0x000fe200078cc0ff */
[----:B------:R-:W-:Y:S01]  /*0950*/  IMAD.MOV.U32 R235, RZ, RZ, 0x0 ;  /* 0x00000000ffeb7424 */ /* 0x000fe200078e00ff */
[----:B------:R-:W-:-:S04]  /*0960*/  LEA.HI R5, R8, R57, RZ, 0x4 ;  /* 0x0000003908057211 */ /* 0x000fc800078f20ff */
[----:B------:R-:W-:Y:S02]  /*0970*/  LOP3.LUT R8, R5, 0x3ffffff0, RZ, 0xc0, !PT ;  /* 0x3ffffff005087812 */ /* 0x000fe400078ec0ff */
[----:B------:R-:W-:-:S03]  /*0980*/  SHF.R.S32.HI R5, RZ, 0x4, R5 ;  /* 0x00000004ff057819 */ /* 0x000fc60000011405 */
[----:B------:R-:W-:Y:S01]  /*0990*/  IMAD.IADD R8, R57, 0x1, -R8 ;  /* 0x0000000139087824 */ /* 0x000fe200078e0a08 */
[C---:B------:R-:W-:Y:S01]  /*09a0*/  ISETP.GE.AND P3, PT, R5.reuse, R236, PT ;  /* 0x000000ec0500720c */ /* 0x040fe20003f66270 */
[----:B------:R-:W-:Y:S02]  /*09b0*/  VIADD R17, R5, 0x18 ;  /* 0x0000001805117836 */ /* 0x000fe40000000000 */
[----:B------:R-:W-:-:S05]  /*09c0*/  IMAD.SHL.U32 R8, R8, 0x4, RZ ;  /* 0x0000000408087824 */ /* 0x000fca00078e00ff */
[----:B------:R-:W-:-:S03]  /*09d0*/  SHF.R.S32.HI R9, RZ, 0x1f, R8 ;  /* 0x0000001fff097819 */ /* 0x000fc60000011408 */
[----:B------:R-:W-:-:S04]  /*09e0*/  IMAD.WIDE R14, R5, 0x100, R8 ;  /* 0x00000100050e7825 */ /* 0x000fc800078e0208 */
[----:B------:R-:W-:-:S05]  /*09f0*/  VIADD R9, R5, 0x8 ;  /* 0x0000000805097836 */ /* 0x000fca0000000000 */
[CC--:B------:R-:W-:Y:S02]  /*0a00*/  ISETP.GE.AND P2, PT, R9.reuse, R236.reuse, PT ;  /* 0x000000ec0900720c */ /* 0x0c0fe40003f46270 */
[----:B------:R-:W-:Y:S01]  /*0a10*/  ISETP.GE.OR P5, PT, R9, R236, P6 ;  /* 0x000000ec0900720c */ /* 0x000fe200037a6670 */
[----:B------:R-:W-:-:S05]  /*0a20*/  VIADD R9, R5, 0x10 ;  /* 0x0000001005097836 */ /* 0x000fca0000000000 */
[----:B------:R-:W-:-:S13]  /*0a30*/  ISETP.GE.OR P4, PT, R9, R236, P6 ;  /* 0x000000ec0900720c */ /* 0x000fda0003786670 */
[----:B------:R-:W-:Y:S02]  /*0a40*/  @!P4 IMAD.MOV.U32 R21, RZ, RZ, -0x800000 ;  /* 0xff800000ff15c424 */ /* 0x000fe400078e00ff */
[----:B--2---:R-:W-:-:S04]  /*0a50*/  IMAD R2, R2, UR8, R239 ;  /* 0x0000000802027c24 */ /* 0x004fc8000f8e02ef */
[----:B---3--:R-:W-:-:S04]  /*0a60*/  IMAD R2, R2, R4, R237 ;  /* 0x0000000402027224 */ /* 0x008fc800078e02ed */
[----:B------:R-:W-:-:S04]  /*0a70*/  IMAD R3, R3, R2, R59 ;  /* 0x0000000203037224 */ /* 0x000fc800078e023b */
[----:B----4-:R-:W-:Y:S01]  /*0a80*/  IMAD R0, R3, R0, RZ ;  /* 0x0000000003007224 */ /* 0x010fe200078e02ff */
[----:B------:R-:W-:-:S04]  /*0a90*/  SHF.R.S32.HI R2, RZ, 0x1f, R3 ;  /* 0x0000001fff027819 */ /* 0x000fc80000011403 */
[----:B------:R-:W-:-:S04]  /*0aa0*/  IADD3 R13, P0, R0, R14, RZ ;  /* 0x0000000e000d7210 */ /* 0x000fc80007f1e0ff */
[----:B------:R-:W-:Y:S01]  /*0ab0*/  LEA.HI.X.SX32 R0, R0, R15, 0x1, P0 ;  /* 0x0000000f00007211 */ /* 0x000fe200000f0eff */
[----:B------:R-:W-:Y:S01]  /*0ac0*/  VIADD R15, R5, 0x20 ;  /* 0x00000020050f7836 */ /* 0x000fe20000000000 */
[----:B-----5:R-:W-:Y:S02]  /*0ad0*/  LEA R6, P1, R13, R6, 0x2 ;  /* 0x000000060d067211 */ /* 0x020fe400078210ff */
[----:B------:R-:W-:Y:S02]  /*0ae0*/  IADD3 R3, P0, R3, R5, RZ ;  /* 0x0000000503037210 */ /* 0x000fe40007f1e0ff */
[----:B------:R-:W-:Y:S01]  /*0af0*/  LEA.HI.X R7, R13, R7, R0, 0x2, P1 ;  /* 0x000000070d077211 */ /* 0x000fe200008f1400 */
[C---:B------:R-:W-:Y:S01]  /*0b00*/  VIADD R13, R5.reuse, 0x28 ;  /* 0x00000028050d7836 */ /* 0x040fe20000000000 */
[----:B------:R-:W-:Y:S02]  /*0b10*/  LEA.HI.X.SX32 R2, R5, R2, 0x1, P0 ;  /* 0x0000000205027211 */ /* 0x000fe400000f0eff */
[----:B------:R-:W-:Y:S01]  /*0b20*/  ISETP.GE.AND P1, PT, R9, R236, PT ;  /* 0x000000ec0900720c */ /* 0x000fe20003f26270 */
[----:B------:R-:W-:Y:S01]  /*0b30*/  @!P3 ST.E.128 desc[UR6][R6.64], RZ ;  /* 0x000000ff0600b985 */ /* 0x000fe2000c101d06 */
[----:B------:R-:W-:-:S03]  /*0b40*/  LEA R8, P0, R3, R10, 0x2 ;  /* 0x0000000a03087211 */ /* 0x000fc600078010ff */
[----:B------:R-:W-:Y:S01]  /*0b50*/  @!P3 ST.E.128 desc[UR6][R6.64+0x100], RZ ;  /* 0x000100ff0600b985 */ /* 0x000fe2000c101d06 */
[----:B------:R-:W-:Y:S01]  /*0b60*/  LEA.HI.X R9, R3, R11, R2, 0x2, P0 ;  /* 0x0000000b03097211 */ /* 0x000fe200000f1402 */
[----:B------:R-:W-:Y:S01]  /*0b70*/  VIADD R11, R5, 0x30 ;  /* 0x00000030050b7836 */ /* 0x000fe20000000000 */
[-C--:B------:R-:W-:Y:S01]  /*0b80*/  ISETP.GE.AND P0, PT, R17, R236.reuse, PT ;  /* 0x000000ec1100720c */ /* 0x080fe20003f06270 */
[----:B------:R-:W-:Y:S01]  /*0b90*/  VIADD R3, R5, 0x38 ;  /* 0x0000003805037836 */ /* 0x000fe20000000000 */
[----:B------:R-:W-:Y:S04]  /*0ba0*/  @!P3 ST.E.128 desc[UR6][R6.64+0x200], RZ ;  /* 0x000200ff0600b985 */ /* 0x000fe8000c101d06 */
[----:B------:R-:W-:Y:S04]  /*0bb0*/  @!P1 ST.E.128 desc[UR6][R6.64+0x4000], RZ ;  /* 0x004000ff06009985 */ /* 0x000fe8000c101d06 */
[----:B------:R-:W-:Y:S04]  /*0bc0*/  @!P1 ST.E.128 desc[UR6][R6.64+0x4100], RZ ;  /* 0x004100ff06009985 */ /* 0x000fe8000c101d06 */
[----:B------:R-:W-:Y:S04]  /*0bd0*/  @!P1 ST.E.128 desc[UR6][R6.64+0x4200], RZ ;  /* 0x004200ff06009985 */ /* 0x000fe8000c101d06 */
[----:B------:R-:W-:Y:S01]  /*0be0*/  @!P1 ST.E.128 desc[UR6][R6.64+0x4300], RZ ;  /* 0x004300ff06009985 */ /* 0x000fe2000c101d06 */
[----:B------:R-:W-:-:S03]  /*0bf0*/  ISETP.GE.AND P1, PT, R11, R236, PT ;  /* 0x000000ec0b00720c */ /* 0x000fc60003f26270 */
[----:B------:R-:W-:Y:S01]  /*0c00*/  @!P3 ST.E.128 desc[UR6][R6.64+0x300], RZ ;  /* 0x000300ff0600b985 */ /* 0x000fe2000c101d06 */
[----:B------:R-:W-:-:S03]  /*0c10*/  ISETP.GE.AND P3, PT, R15, R236, PT ;  /* 0x000000ec0f00720c */ /* 0x000fc60003f66270 */
[----:B------:R-:W-:Y:S04]  /*0c20*/  @!P2 ST.E.128 desc[UR6][R6.64+0x2000], RZ ;  /* 0x002000ff0600a985 */ /* 0x000fe8000c101d06 */
[----:B------:R-:W-:Y:S04]  /*0c30*/  @!P2 ST.E.128 desc[UR6][R6.64+0x2100], RZ ;  /* 0x002100ff0600a985 */ /* 0x000fe8000c101d06 */
[----:B------:R-:W-:Y:S04]  /*0c40*/  @!P2 ST.E.128 desc[UR6][R6.64+0x2200], RZ ;  /* 0x002200ff0600a985 */ /* 0x000fe8000c101d06 */
        /* <DEDUP_REMOVED lines=11> */
[----:B------:R-:W-:Y:S01]  /*0d00*/  ISETP.GE.OR P1, PT, R13, R236, P6 ;  /* 0x000000ec0d00720c */ /* 0x000fe20003726670 */
[----:B------:R-:W-:-:S02]  /*0d10*/  @!P5 IMAD.MOV.U32 R13, RZ, RZ, -0x800000 ;  /* 0xff800000ff0dd424 */ /* 0x000fc400078e00ff */
[----:B------:R-:W-:Y:S04]  /*0d20*/  @!P3 ST.E.128 desc[UR6][R6.64+0x8000], RZ ;  /* 0x008000ff0600b985 */ /* 0x000fe8000c101d06 */
[----:B------:R-:W-:Y:S04]  /*0d30*/  @!P3 ST.E.128 desc[UR6][R6.64+0x8100], RZ ;  /* 0x008100ff0600b985 */ /* 0x000fe8000c101d06 */
[----:B------:R-:W-:Y:S04]  /*0d40*/  @!P3 ST.E.128 desc[UR6][R6.64+0x8200], RZ ;  /* 0x008200ff0600b985 */ /* 0x000fe8000c101d06 */
[----:B------:R-:W-:Y:S01]  /*0d50*/  @!P3 ST.E.128 desc[UR6][R6.64+0x8300], RZ ;  /* 0x008300ff0600b985 */ /* 0x000fe2000c101d06 */
[----:B------:R-:W-:-:S03]  /*0d60*/  ISETP.GE.OR P3, PT, R17, R236, P6 ;  /* 0x000000ec1100720c */ /* 0x000fc60003766670 */
[----:B------:R-:W-:Y:S04]  /*0d70*/  @!P2 ST.E.128 desc[UR6][R6.64+0xa000], RZ ;  /* 0x00a000ff0600a985 */ /* 0x000fe8000c101d06 */
[----:B------:R-:W-:Y:S04]  /*0d80*/  @!P2 ST.E.128 desc[UR6][R6.64+0xa100], RZ ;  /* 0x00a100ff0600a985 */ /* 0x000fe8000c101d06 */
[----:B------:R-:W-:Y:S02]  /*0d90*/  @!P2 ST.E.128 desc[UR6][R6.64+0xa200], RZ ;  /* 0x00a200ff0600a985 */ /* 0x000fe4000c101d06 */
[----:B------:R-:W-:-:S02]  /*0da0*/  @!P3 IMAD.MOV.U32 R17, RZ, RZ, -0x800000 ;  /* 0xff800000ff11b424 */ /* 0x000fc400078e00ff */
[----:B------:R-:W-:Y:S01]  /*0db0*/  @!P2 ST.E.128 desc[UR6][R6.64+0xa300], RZ ;  /* 0x00a300ff0600a985 */ /* 0x000fe2000c101d06 */
[----:B------:R-:W-:-:S03]  /*0dc0*/  ISETP.GE.OR P2, PT, R15, R236, P6 ;  /* 0x000000ec0f00720c */ /* 0x000fc60003746670 */
[----:B------:R-:W-:Y:S04]  /*0dd0*/  @!P0 ST.E.128 desc[UR6][R6.64+0xe000], RZ ;  /* 0x00e000ff06008985 */ /* 0x000fe8000c101d06 */
[----:B------:R-:W-:Y:S04]  /*0de0*/  @!P0 ST.E.128 desc[UR6][R6.64+0xe100], RZ ;  /* 0x00e100ff06008985 */ /* 0x000fe8000c101d06 */
[----:B------:R-:W-:Y:S02]  /*0df0*/  @!P0 ST.E.128 desc[UR6][R6.64+0xe200], RZ ;  /* 0x00e200ff06008985 */ /* 0x000fe4000c101d06 */
[----:B------:R-:W-:-:S02]  /*0e00*/  @!P2 IMAD.MOV.U32 R15, RZ, RZ, -0x800000 ;  /* 0xff800000ff0fa424 */ /* 0x000fc400078e00ff */
[----:B------:R-:W-:Y:S01]  /*0e10*/  @!P0 ST.E.128 desc[UR6][R6.64+0xe300], RZ ;  /* 0x00e300ff06008985 */ /* 0x000fe2000c101d06 */
[-C--:B------:R-:W-:Y:S01]  /*0e20*/  ISETP.GE.OR P0, PT, R11, R236.reuse, P6 ;  /* 0x000000ec0b00720c */ /* 0x080fe20003706670 */
[----:B------:R-:W-:Y:S02]  /*0e30*/  @!P1 IMAD.MOV.U32 R11, RZ, RZ, -0x800000 ;  /* 0xff800000ff0b9424 */ /* 0x000fe400078e00ff */
[----:B------:R-:W-:Y:S01]  /*0e40*/  @!P5 ST.E desc[UR6][R8.64+0x20], R13 ;  /* 0x0000200d0800d985 */ /* 0x000fe2000c101906 */
[-C--:B------:R-:W-:Y:S02]  /*0e50*/  ISETP.GE.OR P5, PT, R5, R236.reuse, P6 ;  /* 0x000000ec0500720c */ /* 0x080fe400037a6670 */
[----:B------:R-:W-:Y:S01]  /*0e60*/  ISETP.GE.OR P6, PT, R3, R236, P6 ;  /* 0x000000ec0300720c */ /* 0x000fe200037c6670 */
[----:B------:R-:W-:Y:S04]  /*0e70*/  @!P4 ST.E desc[UR6][R8.64+0x40], R21 ;  /* 0x000040150800c985 */ /* 0x000fe8000c101906 */
[----:B------:R-:W-:Y:S02]  /*0e80*/  @!P3 ST.E desc[UR6][R8.64+0x60], R17 ;  /* 0x000060110800b985 */ /* 0x000fe4000c101906 */
[----:B------:R-:W-:-:S02]  /*0e90*/  @!P0 IMAD.MOV.U32 R5, RZ, RZ, -0x800000 ;  /* 0xff800000ff058424 */ /* 0x000fc400078e00ff */
[----:B------:R-:W-:Y:S02]  /*0ea0*/  @!P2 ST.E desc[UR6][R8.64+0x80], R15 ;  /* 0x0000800f0800a985 */ /* 0x000fe4000c101906 */
[----:B------:R-:W-:Y:S02]  /*0eb0*/  @!P5 IMAD.MOV.U32 R19, RZ, RZ, -0x800000 ;  /* 0xff800000ff13d424 */ /* 0x000fe400078e00ff */
[----:B------:R-:W-:Y:S04]  /*0ec0*/  @!P1 ST.E desc[UR6][R8.64+0xa0], R11 ;  /* 0x0000a00b08009985 */ /* 0x000fe8000c101906 */
[----:B------:R-:W-:Y:S04]  /*0ed0*/  @!P0 ST.E desc[UR6][R8.64+0xc0], R5 ;  /* 0x0000c00508008985 */ /* 0x000fe8000c101906 */
[----:B------:R1:W-:Y:S02]  /*0ee0*/  @!P5 ST.E desc[UR6][R8.64], R19 ;  /* 0x000000130800d985 */ /* 0x0003e4000c101906 */
[----:B-1----:R-:W-:Y:S05]  /*0ef0*/  @P6 RET.REL.NODEC R234 `(_ZN5flash24flash_fwd_splitkv_kernelI23Flash_fwd_kernel_traitsILi256ELi64ELi64ELi4ELb0ELb0EN7cutlass10bfloat16_tE19Flash_kernel_traitsILi256ELi64ELi64ELi4ES3_EELb1ELb0ELb0ELb0ELb1ELb0ELb1ELb1EEEvNS_16Flash_fwd_paramsE) ;  /* 0xfffffff0ea406950 */ /* 0x002fea0003c3ffff */
[----:B------:R-:W-:Y:S02]  /*0f00*/  MOV R3, 0xff800000 ;  /* 0xff80000000037802 */ /* 0x000fe40000000f00 */
[----:B------:R-:W-:-:S03]  /*0f10*/  MOV R235, 0x0 ;  /* 0x0000000000eb7802 */ /* 0x000fc60000000f00 */
[----:B------:R1:W-:Y:S02]  /*0f20*/  ST.E desc[UR6][R8.64+0xe0], R3 ;  /* 0x0000e00308007985 */ /* 0x0003e4000c101906 */
[----:B-1----:R-:W-:Y:S05]  /*0f30*/  RET.REL.NODEC R234 `(_ZN5flash24flash_fwd_splitkv_kernelI23Flash_fwd_kernel_traitsILi256ELi64ELi64ELi4ELb0ELb0EN7cutlass10bfloat16_tE19Flash_kernel_traitsILi256ELi64ELi64ELi4ES3_EELb1ELb0ELb0ELb0ELb1ELb0ELb1ELb1EEEvNS_16Flash_fwd_paramsE) ;  /* 0xfffffff0ea307950 */ /* 0x002fea0003c3ffff */
.L_x_3887:
        /* <DEDUP_REMOVED lines=58> */
[----:B-----5:R-:W3:Y:S08]  /*12e0*/  I2F.RP R12, R8 ;  /* 0x00000008000c7306 */ /* 0x020ef00000209400 */
[----:B---3--:R-:W3:Y:S02]  /*12f0*/  MUFU.RCP R4, R12 ;  /* 0x0000000c00047308 */ /* 0x008ee40000001000 */
[----:B---3--:R-:W-:-:S06]  /*1300*/  VIADD R4, R4, 0xffffffe ;  /* 0x0ffffffe04047836 */ /* 0x008fcc0000000000 */
[----:B------:R-:W3:Y:S01]  /*1310*/  F2I.FTZ.U32.TRUNC.NTZ R23, R4 ;  /* 0x0000000400177305 */ /* 0x000ee2000021f000 */
[----:B------:R-:W-:Y:S01]  /*1320*/  IMAD.MOV.U32 R22, RZ, RZ, RZ ;  /* 0x000000ffff167224 */ /* 0x000fe200078e00ff */
[----:B------:R-:W-:Y:S02]  /*1330*/  IABS R9, R6 ;  /* 0x0000000600097213 */ /* 0x000fe40000000000 */
[----:B---3--:R-:W-:-:S05]  /*1340*/  IADD3 R0, RZ, -R23, RZ ;  /* 0x80000017ff007210 */ /* 0x008fca0007ffe0ff */
[----:B-1----:R-:W-:Y:S01]  /*1350*/  IMAD R17, R0, R8, RZ ;  /* 0x0000000800117224 */ /* 0x002fe200078e02ff */
        /* <DEDUP_REMOVED lines=13> */
[----:B------:R-:W-:-:S06]  /*1430*/  IMAD R2, R2, R13, R5 ;  /* 0x0000000d02027224 */ /* 0x000fcc00078e0205 */
[----:B------:R-:W-:Y:S01]  /*1440*/  @P2 IADD3 R4, R4, 0x1, RZ ;  /* 0x0000000104042810 */ /* 0x000fe20007ffe0ff */
[----:B----4-:R-:W-:-:S05]  /*1450*/  IMAD R8, R167, R2, RZ ;  /* 0x00000002a7087224 */ /* 0x010fca00078e02ff */
[----:B------:R-:W-:Y:S02]  /*1460*/  @!P0 IADD3 R4, -R4, RZ, RZ ;  /* 0x000000ff04048210 */ /* 0x000fe40007ffe1ff */
[----:B------:R-:W-:-:S05]  /*1470*/  @!P1 LOP3.LUT R4, RZ, R6, RZ, 0x33, !PT ;  /* 0x00000006ff049212 */ /* 0x000fca00078e33ff */
[----:B------:R-:W-:Y:S01]  /*1480*/  IMAD R6, R15, R4, RZ ;  /* 0x000000040f067224 */ /* 0x000fe200078e02ff */
[----:B--2---:R-:W-:Y:S01]  /*1490*/  SHF.R.S32.HI R0, RZ, 0x1f, R3 ;  /* 0x0000001fff007819 */ /* 0x004fe20000011403 */
[-C--:B------:R-:W-:Y:S02]  /*14a0*/  IMAD R9, R19, R3.reuse, RZ ;  /* 0x0000000313097224 */ /* 0x080fe400078e02ff */
[----:B------:R-:W-:-:S04]  /*14b0*/  IMAD.WIDE.U32 R16, R18, R3, RZ ;  /* 0x0000000312107225 */ /* 0x000fc800078e00ff */
[----:B------:R-:W-:-:S04]  /*14c0*/  IMAD R9, R18, R0, R9 ;  /* 0x0000000012097224 */ /* 0x000fc800078e0209 */
[----:B------:R-:W-:Y:S01]  /*14d0*/  IMAD.IADD R17, R17, 0x1, R9 ;  /* 0x0000000111117824 */ /* 0x000fe200078e0209 */
[----:B------:R-:W-:Y:S01]  /*14e0*/  SHF.R.S32.HI R9, RZ, 0x1f, R2 ;  /* 0x0000001fff097819 */ /* 0x000fe20000011402 */
[----:B------:R-:W-:Y:S02]  /*14f0*/  IMAD R13, R11, R3, RZ ;  /* 0x000000030b0d7224 */ /* 0x000fe400078e02ff */
[----:B------:R-:W-:Y:S01]  /*1500*/  IMAD.WIDE.U32 R16, R2, R166, R16 ;  /* 0x000000a602107225 */ /* 0x000fe200078e0010 */
[----:B------:R-:W-:-:S03]  /*1510*/  SHF.R.S32.HI R11, RZ, 0x1f, R4 ;  /* 0x0000001fff0b7819 */ /* 0x000fc60000011404 */
[----:B------:R-:W-:Y:S02]  /*1520*/  IMAD R8, R166, R9, R8 ;  /* 0x00000009a6087224 */ /* 0x000fe400078e0208 */
[----:B------:R-:W-:-:S04]  /*1530*/  IMAD.WIDE.U32 R18, R10, R3, RZ ;  /* 0x000000030a127225 */ /* 0x000fc800078e00ff */
[----:B------:R-:W-:Y:S02]  /*1540*/  IMAD.IADD R17, R17, 0x1, R8 ;  /* 0x0000000111117824 */ /* 0x000fe400078e0208 */
[----:B------:R-:W-:Y:S02]  /*1550*/  IMAD R3, R14, R11, R6 ;  /* 0x0000000b0e037224 */ /* 0x000fe400078e0206 */
[----:B------:R-:W-:-:S04]  /*1560*/  IMAD.WIDE.U32 R14, R4, R14, R16 ;  /* 0x0000000e040e7225 */ /* 0x000fc800078e0010 */
[----:B------:R-:W-:Y:S01]  /*1570*/  IMAD R13, R10, R0, R13 ;  /* 0x000000000a0d7224 */ /* 0x000fe200078e020d */
[----:B------:R-:W-:Y:S01]  /*1580*/  MOV R6, R18 ;  /* 0x0000001200067202 */ /* 0x000fe20000000f00 */
[----:B------:R-:W-:Y:S01]  /*1590*/  IMAD.MOV.U32 R0, RZ, RZ, R14 ;  /* 0x000000ffff007224 */ /* 0x000fe200078e000e */
[----:B------:R-:W-:Y:S01]  /*15a0*/  IADD3 R3, R15, R3, RZ ;  /* 0x000000030f037210 */ /* 0x000fe20007ffe0ff */
[----:B------:R-:W-:Y:S01]  /*15b0*/  IMAD.IADD R13, R19, 0x1, R13 ;  /* 0x00000001130d7824 */ /* 0x000fe200078e020d */
[----:B------:R-:W-:Y:S05]  /*15c0*/  BRA `(.L_x_3890) ;  /* 0x0000000400447947 */ /* 0x000fea0003800000 */
.L_x_3889:
        /* <DEDUP_REMOVED lines=8> */
[----:B------:R-:W-:-:S02]  /*1650*/  IMAD.MOV.U32 R10, RZ, RZ, RZ ;  /* 0x000000ffff0a7224 */ /* 0x000fc400078e00ff */
[----:B------:R-:W-:Y:S01]  /*1660*/  @P3 IMAD.IADD R8, R13, 0x1, R14 ;  /* 0x000000010d083824 */ /* 0x000fe200078e020e */
        /* <DEDUP_REMOVED lines=11> */
[----:B------:R-:W-:Y:S01]  /*1720*/  IMAD.HI.U32 R2, R5, R0, RZ ;  /* 0x0000000005027227 */ /* 0x000fe200078e00ff */
[----:B------:R-:W-:-:S03]  /*1730*/  @!P3 SHF.R.S32.HI R6, RZ, 0x1f, R13 ;  /* 0x0000001fff06b819 */ /* 0x000fc6000001140d */
[----:B------:R-:W-:Y:S02]  /*1740*/  IMAD R0, R2, R9, R0 ;  /* 0x0000000902007224 */ /* 0x000fe400078e0200 */
[----:B---3--:R-:W-:-:S03]  /*1750*/  @!P3 IMAD R5, R167, R13, RZ ;  /* 0x0000000da705b224 */ /* 0x008fc600078e02ff */
[----:B------:R-:W-:Y:S01]  /*1760*/  ISETP.GT.U32.AND P0, PT, R3, R0, PT ;  /* 0x000000000300720c */ /* 0x000fe20003f04070 */
[----:B------:R-:W-:Y:S02]  /*1770*/  @!P3 IMAD R5, R6, R166, R5 ;  /* 0x000000a60605b224 */ /* 0x000fe400078e0205 */
[----:B------:R-:W-:Y:S01]  /*1780*/  @!P3 IMAD.WIDE.U32 R10, R166, R13, RZ ;  /* 0x0000000da60ab225 */ /* 0x000fe200078e00ff */
[----:B-----5:R-:W-:-:S03]  /*1790*/  @!P3 SHF.R.S32.HI R6, RZ, 0x1f, R12 ;  /* 0x0000001fff06b819 */ /* 0x020fc6000001140c */
[----:B------:R-:W-:Y:S01]  /*17a0*/  @P3 IMAD.WIDE.U32 R24, R166, R8, RZ ;  /* 0x00000008a6183225 */ /* 0x000fe200078e00ff */
[----:B------:R-:W-:-:S03]  /*17b0*/  @!P3 IADD3 R9, R11, R5, RZ ;  /* 0x000000050b09b210 */ /* 0x000fc60007ffe0ff */
[----:B------:R-:W-:Y:S01]  /*17c0*/  @P3 IMAD R11, R167, R8, RZ ;  /* 0x00000008a70b3224 */ /* 0x000fe200078e02ff */
[----:B------:R-:W-:Y:S01]  /*17d0*/  @!P3 MOV R8, R10 ;  /* 0x0000000a0008b202 */ /* 0x000fe20000000f00 */
[----:B----4-:R-:W-:Y:S01]  /*17e0*/  @!P3 IMAD R5, R23, R12, RZ ;  /* 0x0000000c1705b224 */ /* 0x010fe200078e02ff */
[----:B------:R-:W-:-:S03]  /*17f0*/  @!P0 IADD3 R0, R0, -R3, RZ ;  /* 0x8000000300008210 */ /* 0x000fc60007ffe0ff */
[C---:B------:R-:W-:Y:S02]  /*1800*/  @!P3 IMAD R5, R22.reuse, R6, R5 ;  /* 0x000000061605b224 */ /* 0x040fe400078e0205 */
[----:B------:R-:W-:Y:S01]  /*1810*/  @!P3 IMAD.WIDE.U32 R8, R22, R12, R8 ;  /* 0x0000000c1608b225 */ /* 0x000fe200078e0008 */
[----:B------:R-:W-:-:S03]  /*1820*/  ISETP.GE.U32.AND P2, PT, R0, R3, PT ;  /* 0x000000030000720c */ /* 0x000fc60003f46070 */
[----:B------:R-:W-:Y:S02]  /*1830*/  @P3 IMAD.IADD R11, R25, 0x1, R11 ;  /* 0x00000001190b3824 */ /* 0x000fe400078e020b */
[----:B------:R-:W-:Y:S01]  /*1840*/  @!P3 IMAD.IADD R11, R9, 0x1, R5 ;  /* 0x00000001090bb824 */ /* 0x000fe200078e0205 */
[----:B------:R-:W-:Y:S02]  /*1850*/  LEA R5, R170, 0xffffffc0, 0x6 ;  /* 0xffffffc0aa057811 */ /* 0x000fe400078e30ff */
[----:B------:R-:W-:Y:S02]  /*1860*/  LOP3.LUT R0, R237, R4, RZ, 0x3c, !PT ;  /* 0x00000004ed007212 */ /* 0x000fe400078e3cff */
[----:B------:R-:W-:Y:S02]  /*1870*/  @P3 MOV R10, R24 ;  /* 0x00000018000a3202 */ /* 0x000fe40000000f00 */
[----:B------:R-:W-:Y:S01]  /*1880*/  @!P3 MOV R10, R8 ;  /* 0x00000008000ab202 */ /* 0x000fe20000000f00 */
[----:B------:R-:W-:Y:S01]  /*1890*/  IMAD R8, R167, R5, RZ ;  /* 0x00000005a7087224 */ /* 0x000fe200078e02ff */
[----:B------:R-:W-:Y:S01]  /*18a0*/  SHF.R.S32.HI R9, RZ, 0x1f, R5 ;  /* 0x0000001fff097819 */ /* 0x000fe20000011405 */
[----:B------:R-:W-:Y:S01]  /*18b0*/  @!P3 IMAD R6, R169, R13, RZ ;  /* 0x0000000da906b224 */ /* 0x000fe200078e02ff */
[----:B------:R-:W-:-:S02]  /*18c0*/  @!P3 SHF.R.S32.HI R3, RZ, 0x1f, R13 ;  /* 0x0000001fff03b819 */ /* 0x000fc4000001140d */
[----:B------:R-:W-:Y:S02]  /*18d0*/  ISETP.GE.AND P1, PT, R0, RZ, PT ;  /* 0x000000ff0000720c */ /* 0x000fe40003f26270 */
[----:B------:R-:W-:Y:S02]  /*18e0*/  @!P0 IADD3 R2, R2, 0x1, RZ ;  /* 0x0000000102028810 */ /* 0x000fe40007ffe0ff */
[----:B------:R-:W-:Y:S01]  /*18f0*/  ISETP.NE.AND P0, PT, R4, RZ, PT ;  /* 0x000000ff0400720c */ /* 0x000fe20003f05270 */
[----:B------:R-:W-:Y:S02]  /*1900*/  IMAD R8, R9, R166, R8 ;  /* 0x000000a609087224 */ /* 0x000fe400078e0208 */
[----:B------:R-:W-:-:S04]  /*1910*/  IMAD.WIDE.U32 R22, R166, R5, R10 ;  /* 0x00000005a6167225 */ /* 0x000fc800078e000a */
[----:B------:R-:W-:Y:S02]  /*1920*/  @!P3 IMAD R3, R3, R168, R6 ;  /* 0x000000a80303b224 */ /* 0x000fe400078e0206 */
[----:B------:R-:W-:Y:S01]  /*1930*/  @!P3 IMAD.WIDE.U32 R10, R168, R13, RZ ;  /* 0x0000000da80ab225 */ /* 0x000fe200078e00ff */
[----:B------:R-:W-:-:S03]  /*1940*/  IADD3 R15, R23, R8, RZ ;  /* 0x00000008170f7210 */ /* 0x000fc60007ffe0ff */
[----:B------:R-:W-:Y:S01]  /*1950*/  @P2 VIADD R2, R2, 0x1 ;  /* 0x0000000102022836 */ /* 0x000fe20000000000 */
[----:B------:R-:W-:Y:S02]  /*1960*/  @!P3 IADD3 R11, R11, R3, RZ ;  /* 0x000000030b0bb210 */ /* 0x000fe40007ffe0ff */
[----:B------:R-:W-:Y:S01]  /*1970*/  @P3 IADD3 R0, R13, R14, RZ ;  /* 0x0000000e0d003210 */ /* 0x000fe20007ffe0ff */
[----:B------:R-:W-:Y:S01]  /*1980*/  IMAD.MOV.U32 R8, RZ, RZ, R2 ;  /* 0x000000ffff087224 */ /* 0x000fe200078e0002 */
[----:B------:R-:W-:Y:S01]  /*1990*/  @!P3 SHF.R.S32.HI R3, RZ, 0x1f, R12 ;  /* 0x0000001fff03b819 */ /* 0x000fe2000001140c */
[----:B------:R-:W-:Y:S01]  /*19a0*/  @!P3 IMAD R2, R19, R12, RZ ;  /* 0x0000000c1302b224 */ /* 0x000fe200078e02ff */
[----:B------:R-:W-:Y:S01]  /*19b0*/  MOV R14, R22 ;  /* 0x00000016000e7202 */ /* 0x000fe20000000f00 */
[----:B------:R-:W-:Y:S01]  /*19c0*/  @!P1 IMAD.MOV R8, RZ, RZ, -R8 ;  /* 0x000000ffff089224 */ /* 0x000fe200078e0a08 */
[----:B------:R-:W-:Y:S01]  /*19d0*/  @!P0 LOP3.LUT R8, RZ, R4, RZ, 0x33, !PT ;  /* 0x00000004ff088212 */ /* 0x000fe200078e33ff */
[----:B------:R-:W-:-:S02]  /*19e0*/  @P3 IMAD R13, R169, R0, RZ ;  /* 0x00000000a90d3224 */ /* 0x000fc400078e02ff */
[----:B------:R-:W-:-:S04]  /*19f0*/  @P3 IMAD.WIDE.U32 R22, R168, R0, RZ ;  /* 0x00000000a8163225 */ /* 0x000fc800078e00ff */
[C---:B------:R-:W-:Y:S02]  /*1a00*/  @!P3 IMAD R0, R18.reuse, R3, R2 ;  /* 0x000000031200b224 */ /* 0x040fe400078e0202 */
[----:B------:R-:W-:Y:S01]  /*1a10*/  @!P3 IMAD.WIDE.U32 R18, R18, R12, R10 ;  /* 0x0000000c1212b225 */ /* 0x000fe200078e000a */
[----:B------:R-:W-:-:S03]  /*1a20*/  SHF.R.S32.HI R11, RZ, 0x1f, R8 ;  /* 0x0000001fff0b7819 */ /* 0x000fc60000011408 */
[-C--:B------:R-:W-:Y:S02]  /*1a30*/  IMAD R2, R17, R8.reuse, RZ ;  /* 0x0000000811027224 */ /* 0x080fe400078e02ff */
        /* <DEDUP_REMOVED lines=10> */
.L_x_3890:
[----:B------:R-:W-:Y:S05]  /*1ae0*/  BSYNC B0 ;  /* 0x0000000000007941 */ /* 0x000fea0003800000 */
.L_x_3888:
        /* <DEDUP_REMOVED lines=16> */
[----:B------:R-:W-:Y:S02]  /*1bf0*/  SHF.R.S32.HI R142, RZ, 0x3, R142 ;  /* 0x00000003ff8e7819 */ /* 0x000fe4000001148e */
[----:B------:R-:W-:Y:S01]  /*1c00*/  IADD3.X R29, R25, R13, RZ, P0, !PT ;  /* 0x0000000d191d7210 */ /* 0x000fe200007fe4ff */
[----:B------:R-:W-:Y:S02]  /*1c10*/  IMAD R9, R2, R169, R9 ;  /* 0x000000a902097224 */ /* 0x000fe400078e0209 */
[----:B------:R-:W-:Y:S02]  /*1c20*/  IMAD.SHL.U32 R6, R142, 0x40, RZ ;  /* 0x000000408e067824 */ /* 0x000fe400078e00ff */
[----:B------:R-:W-:Y:S01]  /*1c30*/  IMAD.WIDE.U32 R28, R2, R168, R28 ;  /* 0x000000a8021c7225 */ /* 0x000fe200078e001c */
[----:B------:R-:W-:-:S03]  /*1c40*/  SHF.R.S32.HI R68, RZ, 0x1f, R239 ;  /* 0x0000001fff447819 */ /* 0x000fc600000114ef */
[----:B------:R-:W-:Y:S01]  /*1c50*/  IMAD.IADD R29, R29, 0x1, R9 ;  /* 0x000000011d1d7824 */ /* 0x000fe200078e0209 */
[----:B------:R-:W-:-:S04]  /*1c60*/  LOP3.LUT R13, R6, 0x1c0, RZ, 0xc0, !PT ;  /* 0x000001c0060d7812 */ /* 0x000fc800078ec0ff */
[----:B------:R-:W-:Y:S02]  /*1c70*/  LOP3.LUT R140, R13, 0x38, R24, 0xf8, !PT ;  /* 0x000000380d8c7812 */ /* 0x000fe400078ef818 */
[----:B------:R-:W-:-:S04]  /*1c80*/  SHF.R.U32.HI R13, RZ, 0x3, R13 ;  /* 0x00000003ff0d7819 */ /* 0x000fc8000001160d */
[----:B------:R-:W-:Y:S02]  /*1c90*/  LOP3.LUT R140, R140, R13, RZ, 0x3c, !PT ;  /* 0x0000000d8c8c7212 */ /* 0x000fe400078e3cff */
[----:B------:R-:W-:Y:S01]  /*1ca0*/  SHF.R.S32.HI R143, RZ, 0x1f, R142 ;  /* 0x0000001fff8f7819 */ /* 0x000fe2000001148e */
[----:B------:R-:W-:-:S04]  /*1cb0*/  IMAD R2, R21, R4, RZ ;  /* 0x0000000415027224 */ /* 0x000fc800078e02ff */
[-C--:B------:R-:W-:Y:S02]  /*1cc0*/  IMAD R2, R11, R20.reuse, R2 ;  /* 0x000000140b027224 */ /* 0x080fe400078e0202 */
[----:B------:R-:W-:-:S04]  /*1cd0*/  IMAD.WIDE.U32 R20, R4, R20, R28 ;  /* 0x0000001404147225 */ /* 0x000fc800078e001c */
[----:B------:R-:W-:Y:S02]  /*1ce0*/  IMAD.IADD R21, R21, 0x1, R2 ;  /* 0x0000000115157824 */ /* 0x000fe400078e0202 */
[----:B------:R-:W-:Y:S01]  /*1cf0*/  IMAD R233, R167, R142, RZ ;  /* 0x0000008ea7e97224 */ /* 0x000fe200078e02ff */
[----:B------:R-:W-:-:S03]  /*1d00*/  LEA.HI R63, R58, R57, RZ, 0x4 ;  /* 0x000000393a3f7211 */ /* 0x000fc600078f20ff */
[----:B------:R-:W-:Y:S01]  /*1d10*/  IMAD R233, R143, R166, R233 ;  /* 0x000000a68fe97224 */ /* 0x000fe200078e02e9 */
[----:B------:R-:W-:Y:S01]  /*1d20*/  LOP3.LUT R66, R63, 0xfffffff0, RZ, 0xc0, !PT ;  /* 0xfffffff03f427812 */ /* 0x000fe200078ec0ff */
[C---:B------:R-:W-:Y:S01]  /*1d30*/  IMAD.SHL.U32 R64, R166.reuse, 0x10, RZ ;  /* 0x00000010a6407824 */ /* 0x040fe200078e00ff */
[----:B------:R-:W-:Y:S01]  /*1d40*/  SHF.L.U64.HI R65, R166, 0x4, R167 ;  /* 0x00000004a6417819 */ /* 0x000fe200000102a7 */
[C---:B------:R-:W-:Y:S01]  /*1d50*/  IMAD.SHL.U32 R61, R168.reuse, 0x10, RZ ;  /* 0x00000010a83d7824 */ /* 0x040fe200078e00ff */
[----:B------:R-:W-:Y:S01]  /*1d60*/  SHF.L.U64.HI R62, R168, 0x4, R169 ;  /* 0x00000004a83e7819 */ /* 0x000fe200000102a9 */
[----:B------:R-:W-:Y:S01]  /*1d70*/  IMAD.IADD R66, R57, 0x1, -R66 ;  /* 0x0000000139427824 */ /* 0x000fe200078e0a42 */
[----:B------:R-:W-:Y:S01]  /*1d80*/  SHF.R.S32.HI R63, RZ, 0x4, R63 ;  /* 0x00000004ff3f7819 */ /* 0x000fe2000001143f */
[----:B------:R-:W-:Y:S02]  /*1d90*/  IMAD.SHL.U32 R67, R60, 0x4, RZ ;  /* 0x000000043c437824 */ /* 0x000fe400078e00ff */
[----:B--2---:R-:W-:-:S04]  /*1da0*/  @P1 IMAD.WIDE.U32 R32, R148, R7, RZ ;  /* 0x0000000794201225 */ /* 0x004fc800078e00ff */
[----:B------:R-:W-:Y:S02]  /*1db0*/  @P1 IMAD.MOV.U32 R8, RZ, RZ, R32 ;  /* 0x000000ffff081224 */ /* 0x000fe400078e0020 */
[----:B------:R-:W-:Y:S02]  /*1dc0*/  @P1 IMAD R7, R149, R7, RZ ;  /* 0x0000000795071224 */ /* 0x000fe400078e02ff */
[----:B---3--:R-:W-:-:S04]  /*1dd0*/  @!P1 IMAD.WIDE.U32 R30, R22, R239, RZ ;  /* 0x000000ef161e9225 */ /* 0x008fc800078e00ff */
[----:B------:R-:W-:Y:S02]  /*1de0*/  @!P1 IMAD R9, R23, R239, RZ ;  /* 0x000000ef17099224 */ /* 0x000fe400078e02ff */
[----:B------:R-:W-:Y:S02]  /*1df0*/  @!P1 IMAD.MOV.U32 R8, RZ, RZ, R30 ;  /* 0x000000ffff089224 */ /* 0x000fe400078e001e */
[----:B------:R-:W-:Y:S01]  /*1e00*/  @!P1 IMAD R6, R22, R68, R9 ;  /* 0x0000004416069224 */ /* 0x000fe200078e0209 */
[----:B------:R-:W-:Y:S02]  /*1e10*/  @P1 IADD3 R7, R33, R7, RZ ;  /* 0x0000000721071210 */ /* 0x000fe40007ffe0ff */
[----:B------:R-:W-:Y:S01]  /*1e20*/  LEA.HI R9, R58, R57, RZ, 0x6 ;  /* 0x000000393a097211 */ /* 0x000fe200078f30ff */
[----:B------:R-:W-:Y:S01]  /*1e30*/  @!P1 IMAD.IADD R7, R31, 0x1, R6 ;  /* 0x000000011f079824 */ /* 0x000fe200078e0206 */
[----:B------:R-:W-:Y:S02]  /*1e40*/  IADD3 R22, P0, R24, R8, RZ ;  /* 0x0000000818167210 */ /* 0x000fe40007f1e0ff */
[----:B------:R-:W-:Y:S01]  /*1e50*/  SHF.L.U32 R13, R9, 0x3, RZ ;  /* 0x00000003090d7819 */ /* 0x000fe200000006ff */
[----:B------:R-:W-:Y:S01]  /*1e60*/  IMAD R9, R19, R237, RZ ;  /* 0x000000ed13097224 */ /* 0x000fe200078e02ff */
[----:B------:R-:W-:Y:S01]  /*1e70*/  SHF.R.S32.HI R6, RZ, 0x1f, R237 ;  /* 0x0000001fff067819 */ /* 0x000fe200000114ed */
[----:B------:R-:W-:-:S04]  /*1e80*/  IMAD.X R23, R25, 0x1, R7, P0 ;  /* 0x0000000119177824 */ /* 0x000fc800000e0607 */
[----:B------:R-:W-:Y:S02]  /*1e90*/  IMAD R6, R18, R6, R9 ;  /* 0x0000000612067224 */ /* 0x000fe400078e0209 */
[----:B------:R-:W-:Y:S01]  /*1ea0*/  IMAD.WIDE.U32 R144, R237, R18, R22 ;  /* 0x00000012ed907225 */ /* 0x000fe200078e0016 */
[----:B------:R-:W-:-:S04]  /*1eb0*/  IADD3 R18, P0, R24, R0, RZ ;  /* 0x0000000018127210 */ /* 0x000fc80007f1e0ff */
[----:B------:R-:W-:Y:S01]  /*1ec0*/  IADD3 R145, R145, R6, RZ ;  /* 0x0000000691917210 */ /* 0x000fe20007ffe0ff */
[----:B------:R-:W-:-:S04]  /*1ed0*/  IMAD.WIDE R6, R235, 0x40, R142 ;  /* 0x00000040eb067825 */ /* 0x000fc800078e028e */
[----:B------:R-:W-:Y:S01]  /*1ee0*/  IMAD R147, R7, R148, RZ ;  /* 0x0000009407937224 */ /* 0x000fe200078e02ff */
[----:B------:R-:W-:Y:S01]  /*1ef0*/  SHF.R.S32.HI R7, RZ, 0x1f, R70 ;  /* 0x0000001fff077819 */ /* 0x000fe20000011446 */
[----:B------:R-:W-:Y:S02]  /*1f00*/  IMAD.X R19, R25, 0x1, R3, P0 ;  /* 0x0000000119137824 */ /* 0x000fe400000e0603 */
[----:B------:R-:W-:Y:S01]  /*1f10*/  IMAD R3, R169, R142, RZ ;  /* 0x0000008ea9037224 */ /* 0x000fe200078e02ff */
[----:B------:R-:W-:Y:S01]  /*1f20*/  LEA.HI R0, R7, R70, RZ, 0x6 ;  /* 0x0000004607007211 */ /* 0x000fe200078f30ff */
[----:B------:R-:W-:-:S04]  /*1f30*/  IMAD.WIDE.U32 R8, R142, R168, R20 ;  /* 0x000000a88e087225 */ /* 0x000fc800078e0014 */
[----:B------:R-:W-:Y:S01]  /*1f40*/  IMAD R3, R143, R168, R3 ;  /* 0x000000a88f037224 */ /* 0x000fe200078e0203 */
[----:B------:R-:W-:Y:S02]  /*1f50*/  SHF.R.S32.HI R0, RZ, 0x6, R0 ;  /* 0x00000006ff007819 */ /* 0x000fe40000011400 */
[C---:B----4-:R-:W-:Y:S02]  /*1f60*/  LEA R242, P0, R8.reuse, R14, 0x1 ;  /* 0x0000000e08f27211 */ /* 0x050fe400078008ff */
[----:B------:R-:W-:Y:S02]  /*1f70*/  IADD3 R3, R9, R3, RZ ;  /* 0x0000000309037210 */ /* 0x000fe40007ffe0ff */
[----:B------:R-:W-:Y:S02]  /*1f80*/  VIMNMX R75, R231, R0, !PT ;  /* 0x00000000e74b7248 */ /* 0x000fe40007fe0100 */
[----:B------:R-:W-:Y:S02]  /*1f90*/  LEA.HI.X R243, R8, R15, R3, 0x1, P0 ;  /* 0x0000000f08f37211 */ /* 0x000fe400000f0c03 */
[----:B------:R-:W-:Y:S01]  /*1fa0*/  ISETP.GT.AND P0, PT, R170, R75, PT ;  /* 0x0000004baa00720c */ /* 0x000fe20003f04270 */
[----:B------:R-:W-:Y:S01]  /*1fb0*/  IMAD.WIDE.U32 R18, R142, R166, R18 ;  /* 0x000000a68e127225 */ /* 0x000fe200078e0012 */
[----:B------:R-:W-:-:S03]  /*1fc0*/  LEA.HI R58, R58, R57, RZ, 0x5 ;  /* 0x000000393a3a7211 */ /* 0x000fc600078f28ff */
[----:B------:R-:W-:Y:S01]  /*1fd0*/  IMAD R147, R6, R149, R147 ;  /* 0x0000009506937224 */ /* 0x000fe200078e0293 */
[----:B------:R-:W-:Y:S01]  /*1fe0*/  LEA R232, P1, R18, R16, 0x1 ;  /* 0x0000001012e87211 */ /* 0x000fe200078208ff */
[----:B------:R-:W-:Y:S02]  /*1ff0*/  IMAD.IADD R233, R19, 0x1, R233 ;  /* 0x0000000113e97824 */ /* 0x000fe400078e02e9 */
[----:B------:R-:W-:Y:S01]  /*2000*/  IMAD.WIDE.U32 R144, R6, R148, R144 ;  /* 0x0000009406907225 */ /* 0x000fe200078e0090 */
[----:B------:R-:W-:Y:S02]  /*2010*/  LOP3.LUT R140, R140, 0xfffffe00, R13, 0xf8, !PT ;  /* 0xfffffe008c8c7812 */ /* 0x000fe400078ef80d */
[----:B------:R-:W-:Y:S02]  /*2020*/  LEA.HI.X R233, R18, R17, R233, 0x1, P1 ;  /* 0x0000001112e97211 */ /* 0x000fe400008f0ce9 */
[----:B------:R-:W-:Y:S02]  /*2030*/  @!P4 MOV R12, RZ ;  /* 0x000000ff000cc202 */ /* 0x000fe40000000f00 */
[----:B------:R-:W-:-:S02]  /*2040*/  SHF.R.S32.HI R58, RZ, 0x5, R58 ;  /* 0x00000005ff3a7819 */ /* 0x000fc4000001143a */
[----:B------:R-:W-:Y:S01]  /*2050*/  IADD3 R147, R145, R147, RZ ;  /* 0x0000009391937210 */ /* 0x000fe20007ffe0ff */
        /* <DEDUP_REMOVED lines=13> */
[----:B-----5:R-:W-:Y:S01]  /*2130*/  IADD3 R12, R12, R5, RZ ;  /* 0x000000050c0c7210 */ /* 0x020fe20007ffe0ff */
[C---:B------:R-:W-:Y:S01]  /*2140*/  IMAD.SHL.U32 R71, R168.reuse, 0x20, RZ ;  /* 0x00000020a8477824 */ /* 0x040fe200078e00ff */
[C---:B------:R-:W-:Y:S01]  /*2150*/  SHF.L.U64.HI R72, R168.reuse, 0x5, R169 ;  /* 0x00000005a8487819 */ /* 0x040fe200000102a9 */
[----:B------:R-:W-:Y:S02]  /*2160*/  IMAD R69, R169, 0x60, RZ ;  /* 0x00000060a9457824 */ /* 0x000fe400078e02ff */
[----:B------:R-:W-:Y:S01]  /*2170*/  IMAD.WIDE.U32 R152, R168, 0x60, RZ ;  /* 0x00000060a8987825 */ /* 0x000fe200078e00ff */
[----:B------:R-:W-:Y:S02]  /*2180*/  SHF.L.U64.HI R72, R71, 0x1, R72 ;  /* 0x0000000147487819 */ /* 0x000fe40000010248 */
[C---:B------:R-:W-:Y:S01]  /*2190*/  IADD3 R138, R142.reuse, 0x20, RZ ;  /* 0x000000208e8a7810 */ /* 0x040fe20007ffe0ff */
[----:B------:R-:W-:Y:S01]  /*21a0*/  VIADD R139, R142, 0x10 ;  /* 0x000000108e8b7836 */ /* 0x000fe20000000000 */
[----:B------:R-:W-:Y:S01]  /*21b0*/  SHF.L.U64.HI R74, R166, 0x5, R167 ;  /* 0x00000005a64a7819 */ /* 0x000fe200000102a7 */
[----:B------:R-:W-:Y:S01]  /*21c0*/  VIADD R136, R142, 0x30 ;  /* 0x000000308e887836 */ /* 0x000fe20000000000 */
[----:B------:R-:W-:Y:S01]  /*21d0*/  MOV R113, R243 ;  /* 0x000000f300717202 */ /* 0x000fe20000000f00 */
[----:B------:R-:W-:Y:S01]  /*21e0*/  IMAD.SHL.U32 R73, R166, 0x20, RZ ;  /* 0x00000020a6497824 */ /* 0x000fe200078e00ff */
[----:B------:R-:W-:Y:S01]  /*21f0*/  MOV R156, R232 ;  /* 0x000000e8009c7202 */ /* 0x000fe20000000f00 */
[----:B------:R-:W-:-:S02]  /*2200*/  IMAD.MOV.U32 R112, RZ, RZ, R242 ;  /* 0x000000ffff707224 */ /* 0x000fc400078e00f2 */
[----:B------:R-:W-:Y:S02]  /*2210*/  IMAD.SHL.U32 R71, R71, 0x2, RZ ;  /* 0x0000000247477824 */ /* 0x000fe400078e00ff */
[----:B------:R-:W-:Y:S02]  /*2220*/  IMAD.IADD R69, R153, 0x1, R69 ;  /* 0x0000000199457824 */ /* 0x000fe400078e0245 */
[----:B------:R-:W-:Y:S02]  /*2230*/  IMAD.MOV.U32 R157, RZ, RZ, R233 ;  /* 0x000000ffff9d7224 */ /* 0x000fe400078e00e9 */
[----:B--2---:R-:W-:-:S04]  /*2240*/  IMAD R3, R29, R239, RZ ;  /* 0x000000ef1d037224 */ /* 0x004fc800078e02ff */
[----:B------:R-:W-:Y:S02]  /*2250*/  IMAD R0, R28, R68, R3 ;  /* 0x000000441c007224 */ /* 0x000fe400078e0203 */
[----:B------:R-:W-:-:S04]  /*2260*/  IMAD.WIDE.U32 R28, R239, R28, R24 ;  /* 0x0000001cef1c7225 */ /* 0x000fc800078e0018 */
[----:B---3--:R-:W-:Y:S02]  /*2270*/  IMAD R3, R31, R239, RZ ;  /* 0x000000ef1f037224 */ /* 0x008fe400078e02ff */
[----:B------:R-:W-:Y:S02]  /*2280*/  IMAD.IADD R29, R29, 0x1, R0 ;  /* 0x000000011d1d7824 */ /* 0x000fe400078e0200 */
[----:B------:R-:W-:-:S04]  /*2290*/  IMAD.WIDE.U32 R22, R239, R30, R24 ;  /* 0x0000001eef167225 */ /* 0x000fc800078e0018 */
[----:B------:R-:W-:Y:S01]  /*22a0*/  IMAD R0, R30, R68, R3 ;  /* 0x000000441e007224 */ /* 0x000fe200078e0203 */
[----:B------:R-:W-:Y:S01]  /*22b0*/  SHF.R.S32.HI R3, RZ, 0x1f, R5 ;  /* 0x0000001fff037819 */ /* 0x000fe20000011405 */
[-C--:B----4-:R-:W-:Y:S02]  /*22c0*/  IMAD R2, R155, R5.reuse, RZ ;  /* 0x000000059b027224 */ /* 0x090fe400078e02ff */
[----:B------:R-:W-:Y:S02]  /*22d0*/  IMAD.IADD R23, R23, 0x1, R0 ;  /* 0x0000000117177824 */ /* 0x000fe400078e0200 */
[-C--:B------:R-:W-:Y:S02]  /*22e0*/  IMAD R0, R159, R5.reuse, RZ ;  /* 0x000000059f007224 */ /* 0x080fe400078e02ff */
[----:B------:R-:W-:-:S04]  /*22f0*/  IMAD.WIDE.U32 R22, R158, R5, R22 ;  /* 0x000000059e167225 */ /* 0x000fc800078e0016 */
[-C--:B------:R-:W-:Y:S02]  /*2300*/  IMAD R0, R158, R3.reuse, R0 ;  /* 0x000000039e007224 */ /* 0x080fe400078e0200 */
[C---:B------:R-:W-:Y:S02]  /*2310*/  IMAD R2, R154.reuse, R3, R2 ;  /* 0x000000039a027224 */ /* 0x040fe400078e0202 */
[----:B------:R-:W-:Y:S01]  /*2320*/  IMAD.WIDE.U32 R28, R154, R5, R28 ;  /* 0x000000059a1c7225 */ /* 0x000fe200078e001c */
[----:B------:R-:W-:Y:S02]  /*2330*/  IADD3 R23, R23, R0, RZ ;  /* 0x0000000017177210 */ /* 0x000fe40007ffe0ff */
[----:B------:R-:W-:Y:S01]  /*2340*/  IADD3 R3, P0, -R70, R142, RZ ;  /* 0x0000008e46037210 */ /* 0x000fe20007f1e1ff */
[----:B------:R-:W-:Y:S01]  /*2350*/  IMAD.IADD R29, R29, 0x1, R2 ;  /* 0x000000011d1d7824 */ /* 0x000fe200078e0202 */
[----:B------:R-:W-:Y:S01]  /*2360*/  LEA.HI R135, R10, R10, RZ, 0x1 ;  /* 0x0000000a0a877211 */ /* 0x000fe200078f08ff */
[----:B------:R-:W-:-:S02]  /*2370*/  IMAD R2, R21, R4, RZ ;  /* 0x0000000415027224 */ /* 0x000fc400078e02ff */
[-C--:B------:R-:W-:Y:S01]  /*2380*/  IMAD R0, R19, R4.reuse, RZ ;  /* 0x0000000413007224 */ /* 0x080fe200078e02ff */
[----:B------:R-:W-:Y:S01]  /*2390*/  SHF.R.S32.HI R135, RZ, 0x1, R135 ;  /* 0x00000001ff877819 */ /* 0x000fe20000011487 */
[-C--:B------:R-:W-:Y:S02]  /*23a0*/  IMAD R2, R20, R11.reuse, R2 ;  /* 0x0000000b14027224 */ /* 0x080fe400078e0202 */
[----:B------:R-:W-:Y:S02]  /*23b0*/  IMAD R0, R18, R11, R0 ;  /* 0x0000000b12007224 */ /* 0x000fe400078e0200 */
[----:B------:R-:W-:-:S04]  /*23c0*/  IMAD.WIDE.U32 R20, R20, R4, R28 ;  /* 0x0000000414147225 */ /* 0x000fc800078e001c */
[----:B------:R-:W-:-:S04]  /*23d0*/  IMAD.WIDE.U32 R18, R18, R4, R22 ;  /* 0x0000000412127225 */ /* 0x000fc800078e0016 */
[----:B------:R-:W-:Y:S02]  /*23e0*/  IMAD.X R13, R143, 0x1, ~R13, P0 ;  /* 0x000000018f0d7824 */ /* 0x000fe400000e0e0d */
[----:B------:R-:W-:Y:S02]  /*23f0*/  IMAD.IADD R21, R21, 0x1, R2 ;  /* 0x0000000115157824 */ /* 0x000fe400078e0202 */
[----:B------:R-:W-:Y:S02]  /*2400*/  IMAD.IADD R19, R19, 0x1, R0 ;  /* 0x0000000113137824 */ /* 0x000fe400078e0200 */
[C---:B------:R-:W-:Y:S02]  /*2410*/  IMAD R103, R13.reuse, R154, RZ ;  /* 0x0000009a0d677224 */ /* 0x040fe400078e02ff */
[----:B------:R-:W-:Y:S02]  /*2420*/  IMAD R107, R13, R158, RZ ;  /* 0x0000009e0d6b7224 */ /* 0x000fe400078e02ff */
[----:B------:R-:W-:-:S02]  /*2430*/  IMAD R4, R142, R135, R67 ;  /* 0x000000878e047224 */ /* 0x000fc400078e0243 */
[----:B------:R-:W-:Y:S02]  /*2440*/  IMAD R111, R135, R12, RZ ;  /* 0x0000000c876f7224 */ /* 0x000fe400078e02ff */
[-C--:B------:R-:W-:Y:S02]  /*2450*/  IMAD R103, R155, R3.reuse, R103 ;  /* 0x000000039b677224 */ /* 0x080fe400078e0267 */
[----:B------:R-:W-:-:S04]  /*2460*/  IMAD.WIDE.U32 R10, R154, R3, R20 ;  /* 0x000000039a0a7225 */ /* 0x000fc800078e0014 */
[-C--:B------:R-:W-:Y:S02]  /*2470*/  IMAD R107, R159, R3.reuse, R107 ;  /* 0x000000039f6b7224 */ /* 0x080fe400078e026b */
[----:B------:R-:W-:-:S04]  /*2480*/  IMAD.WIDE.U32 R12, R158, R3, R18 ;  /* 0x000000039e0c7225 */ /* 0x000fc800078e0012 */
[----:B------:R-:W-:Y:S01]  /*2490*/  IMAD.IADD R3, R67, 0x1, R4 ;  /* 0x0000000143037824 */ /* 0x000fe200078e0204 */
[----:B------:R-:W-:Y:S02]  /*24a0*/  SHF.R.S32.HI R2, RZ, 0x1f, R111 ;  /* 0x0000001fff027819 */ /* 0x000fe4000001146f */
[----:B------:R-:W-:Y:S01]  /*24b0*/  IADD3 R0, P3, R111, R4, RZ ;  /* 0x000000046f007210 */ /* 0x000fe20007f7e0ff */
        /* <DEDUP_REMOVED lines=21> */
[C---:B------:R-:W-:Y:S02]  /*2610*/  SHF.L.U32 R79, R158.reuse, 0x5, RZ ;  /* 0x000000059e4f7819 */ /* 0x040fe400000006ff */
        /* <DEDUP_REMOVED lines=14> */
[C---:B------:R-:W-:Y:S01]  /*2700*/  VIADD R131, R141.reuse, 0xc0 ;  /* 0x000000c08d837836 */ /* 0x040fe20000000000 */
[-C--:B------:R-:W-:Y:S01]  /*2710*/  IADD3 R84, P2, R80, R77.reuse, RZ ;  /* 0x0000004d50547210 */ /* 0x080fe20007f5e0ff */
[C---:B------:R-:W-:Y:S01]  /*2720*/  VIADD R133, R141.reuse, 0x80 ;  /* 0x000000808d857836 */ /* 0x040fe20000000000 */
[----:B------:R-:W-:Y:S01]  /*2730*/  IADD3 R134, R141, 0x40, RZ ;  /* 0x000000408d867810 */ /* 0x000fe20007ffe0ff */
[--C-:B------:R-:W-:Y:S01]  /*2740*/  IMAD.X R89, R83, 0x1, R76.reuse, P1 ;  /* 0x0000000153597824 */ /* 0x100fe200008e064c */
[----:B------:R-:W-:Y:S01]  /*2750*/  IADD3.X R85, R81, R76, RZ, P2, !PT ;  /* 0x0000004c51557210 */ /* 0x000fe200017fe4ff */
[----:B------:R-:W-:Y:S01]  /*2760*/  IMAD.X R91, R87, 0x1, R76, P0 ;  /* 0x00000001575b7824 */ /* 0x000fe200000e064c */
[----:B------:R-:W-:-:S02]  /*2770*/  IADD3 R98, P2, R84, R77, RZ ;  /* 0x0000004d54627210 */ /* 0x000fc40007f5e0ff */
[-C--:B------:R-:W-:Y:S02]  /*2780*/  IADD3 R100, P1, R88, R77.reuse, RZ ;  /* 0x0000004d58647210 */ /* 0x080fe40007f3e0ff */
[----:B------:R-:W-:Y:S01]  /*2790*/  IADD3 R102, P0, R90, R77, RZ ;  /* 0x0000004d5a667210 */ /* 0x000fe20007f1e0ff */
[C---:B------:R-:W-:Y:S01]  /*27a0*/  IMAD.IADD R130, R141.reuse, 0x1, R133 ;  /* 0x000000018d827824 */ /* 0x040fe200078e0285 */
[C---:B------:R-:W-:Y:S02]  /*27b0*/  IADD3 R128, R141.reuse, R131, RZ ;  /* 0x000000838d807210 */ /* 0x040fe40007ffe0ff */
        /* <DEDUP_REMOVED lines=42> */
.L_x_3947:
[----:B------:R-:W-:Y:S01]  /*2a60*/  IMAD.SHL.U32 R22, R17, 0x40, RZ ;  /* 0x0000004011167824 */ /* 0x000fe200078e00ff */
[----:B------:R-:W-:Y:S01]  /*2a70*/  BSSY B2, `(.L_x_3892) ;  /* 0x0000931000027945 */ /* 0x000fe20003800000 */
[----:B------:R-:W-:Y:S02]  /*2a80*/  IMAD.MOV.U32 R105, RZ, RZ, R103 ;  /* 0x000000ffff697224 */ /* 0x000fe400078e0067 */
[----:B------:R-:W-:Y:S04]  /*2a90*/  VIADD R21, R22, 0xffffffc0 ;  /* 0xffffffc016157836 */ /* 0x000fe80000000000 */
[--C-:B---3--:R-:W-:Y:S02]  /*2aa0*/  IMAD.IADD R161, R56, 0x1, -R21.reuse ;  /* 0x0000000138a17824 */ /* 0x108fe400078e0a15 */
[----:B------:R-:W-:Y:S03]  /*2ab0*/  IMAD.IADD R55, R70, 0x1, -R21 ;  /* 0x0000000146377824 */ /* 0x000fe600078e0a15 */
[CC--:B------:R-:W-:Y:S02]  /*2ac0*/  ISETP.GE.AND P0, PT, R142.reuse, R161.reuse, PT ;  /* 0x000000a18e00720c */ /* 0x0c0fe40003f06270 */
[C---:B------:R-:W-:Y:S02]  /*2ad0*/  ISETP.GE.AND P4, PT, R139.reuse, R161, PT ;  /* 0x000000a18b00720c */ /* 0x040fe40003f86270 */
[-C--:B------:R-:W-:Y:S02]  /*2ae0*/  ISETP.GE.AND P0, PT, R142, R55.reuse, !P0 ;  /* 0x000000378e00720c */ /* 0x080fe40004706270 */
[----:B------:R-:W-:Y:S02]  /*2af0*/  ISETP.GE.AND P4, PT, R139, R55, !P4 ;  /* 0x000000378b00720c */ /* 0x000fe40006786270 */
[C---:B------:R-:W-:Y:S04]  /*2b00*/  ISETP.GE.AND P2, PT, R138.reuse, R161, PT ;  /* 0x000000a18a00720c */ /* 0x040fe80003f46270 */
[----:B------:R-:W-:Y:S05]  /*2b10*/  ISETP.GE.AND P2, PT, R138, R55, !P2 ;  /* 0x000000378a00720c */ /* 0x000fea0005746270 */
[----:B------:R-:W2:Y:S02]  /*2b20*/  @P0 LD.E.128 R12, desc[UR6][R104.64] ;  /* 0x00000006680c0980 */ /* 0x000ea4000c101d00 */
        /* <DEDUP_REMOVED lines=56> */
[-C--:B------:R-:W-:Y:S01]  /*2eb0*/  ISETP.GE.AND P3, PT, R138, R161.reuse, PT ;  /* 0x000000a18a00720c */ /* 0x080fe20003f66270 */
[----:B------:R-:W-:Y:S01]  /*2ec0*/  BSSY B0, `(.L_x_3895) ;  /* 0x00000ba000007945 */ /* 0x000fe20003800000 */
[----:B------:R-:W-:Y:S02]  /*2ed0*/  ISETP.GE.AND P2, PT, R136, R161, PT ;  /* 0x000000a18800720c */ /* 0x000fe40003f46270 */
        /* <DEDUP_REMOVED lines=184> */
.L_x_3896:
[----:B------:R-:W-:Y:S05]  /*3a60*/  BSYNC B0 ;  /* 0x0000000000007941 */ /* 0x000fea0003800000 */
.L_x_3895:
[----:B------:R-:W-:Y:S04]  /*3a70*/  BSSY B0, `(.L_x_3897) ;  /* 0x00000c0000007945 */ /* 0x000fe80003800000 */
[----:B------:R-:W-:Y:S05]  /*3a80*/  @!P4 BRA `(.L_x_3898) ;  /* 0x0000000800f8c947 */ /* 0x000fea0003800000 */
[----:B------:R-:W-:Y:S02]  /*3a90*/  LEA R162, P1, R77, R106, 0x1 ;  /* 0x0000006a4da27211 */ /* 0x000fe400078208ff */
[----:B------:R-:W-:Y:S02]  /*3aa0*/  SHF.L.U32 R161, R141, 0x1, RZ ;  /* 0x000000018da17819 */ /* 0x000fe400000006ff */
        /* <DEDUP_REMOVED lines=188> */
.L_x_3898:
[----:B------:R-:W-:Y:S05]  /*4670*/  BSYNC B0 ;  /* 0x0000000000007941 */ /* 0x000fea0003800000 */
.L_x_3897:
[----:B------:R-:W-:Y:S04]  /*4680*/  BSSY B0, `(.L_x_3899) ;  /* 0x00000c0000007945 */ /* 0x000fe80003800000 */
[----:B------:R-:W-:Y:S05]  /*4690*/  @!P3 BRA `(.L_x_3900) ;  /* 0x0000000800f8b947 */ /* 0x000fea0003800000 */
[----:B------:R-:W-:Y:S02]  /*46a0*/  LEA R162, P1, R79, R106, 0x1 ;  /* 0x0000006a4fa27211 */ /* 0x000fe400078208ff */
[----:B--2---:R-:W-:Y:S02]  /*46b0*/  SHF.L.U32 R161, R137, 0x1, RZ ;  /* 0x0000000189a17819 */ /* 0x004fe400000006ff */
        /* <DEDUP_REMOVED lines=188> */
.L_x_3900:
[----:B------:R-:W-:Y:S05]  /*5280*/  BSYNC B0 ;  /* 0x0000000000007941 */ /* 0x000fea0003800000 */
.L_x_3899:
        /* <DEDUP_REMOVED lines=194> */
.L_x_3902:
[----:B------:R-:W-:Y:S05]  /*5eb0*/  BSYNC B0 ;  /* 0x0000000000007941 */ /* 0x000fea0003800000 */
.L_x_3901:
[----:B------:R-:W5:Y:S02]  /*5ec0*/  LD.E R3, desc[UR6][R26.64+0xd0] ;  /* 0x0000d0061a037980 */ /* 0x000f64000c101900 */
[----:B-----5:R-:W-:Y:S05]  /*5ed0*/  IMAD.U32 R3, R3, -0x20, RZ ;  /* 0xffffffe003037824 */ /* 0x020fea00078e00ff */
[C---:B------:R-:W-:Y:S02]  /*5ee0*/  LEA R28, P1, R3.reuse, R28, 0x1 ;  /* 0x0000001c031c7211 */ /* 0x040fe400078208ff */
[C---:B------:R-:W-:Y:S02]  /*5ef0*/  LEA R52, P0, R3.reuse, R52, 0x1 ;  /* 0x0000003403347211 */ /* 0x040fe400078008ff */
[C---:B------:R-:W-:Y:S02]  /*5f00*/  LEA.HI.X.SX32 R29, R3.reuse, R29, 0x1, P1 ;  /* 0x0000001d031d7211 */ /* 0x040fe400008f0eff */
[----:B------:R-:W-:Y:S01]  /*5f10*/  LEA.HI.X.SX32 R53, R3, R53, 0x1, P0 ;  /* 0x0000003503357211 */ /* 0x000fe200000f0eff */
[----:B------:R-:W-:Y:S05]  /*5f20*/  BRA `(.L_x_3903) ;  /* 0x0000005c00947947 */ /* 0x000fea0003800000 */
.L_x_3894:
        /* <DEDUP_REMOVED lines=86> */
.L_x_3907:
[----:B------:R-:W-:Y:S05]  /*6490*/  BSYNC B0 ;  /* 0x0000000000007941 */ /* 0x000fea0003800000 */
.L_x_3906:
        /* <DEDUP_REMOVED lines=83> */
.L_x_3909:
[----:B------:R-:W-:Y:S05]  /*69d0*/  BSYNC B0 ;  /* 0x0000000000007941 */ /* 0x000fea0003800000 */
.L_x_3908:
        /* <DEDUP_REMOVED lines=82> */
.L_x_3911:
[----:B------:R-:W-:Y:S05]  /*6f00*/  BSYNC B0 ;  /* 0x0000000000007941 */ /* 0x000fea0003800000 */
.L_x_3910:
        /* <DEDUP_REMOVED lines=84> */
.L_x_3913:
[----:B------:R-:W-:Y:S05]  /*7450*/  BSYNC B0 ;  /* 0x0000000000007941 */ /* 0x000fea0003800000 */
.L_x_3912:
[----:B-----5:R3:W-:Y:S02]  /*7460*/  ST.E.128 desc[UR6][R156.64+0x180], R8 ;  /* 0x000180089c007985 */ /* 0x0207e4000c101d06 */
.L_x_3905:
[----:B------:R-:W-:Y:S05]  /*7470*/  BSYNC B1 ;  /* 0x0000000000017941 */ /* 0x000fea0003800000 */
.L_x_3904:
[----:B------:R-:W-:Y:S04]  /*7480*/  BSSY B1, `(.L_x_3914) ;  /* 0x000016e000017945 */ /* 0x000fe80003800000 */
[----:B------:R-:W-:Y:S05]  /*7490*/  @!P4 BRA `(.L_x_3915) ;  /* 0x0000001400b0c947 */ /* 0x000fea0003800000 */
[C---:B------:R-:W-:Y:S01]  /*74a0*/  LEA R162, P4, R77.reuse, R106, 0x1 ;  /* 0x0000006a4da27211 */ /* 0x040fe200078808ff */
        /* <DEDUP_REMOVED lines=91> */
.L_x_3917:
[----:B------:R-:W-:Y:S05]  /*7a60*/  BSYNC B0 ;  /* 0x0000000000007941 */ /* 0x000fea0003800000 */
.L_x_3916:
        /* <DEDUP_REMOVED lines=9> */
[C---:B------:R-:W-:Y:S01]  /*7b00*/  IMAD.U32 R16, R9.reuse, 0x10000, RZ ;  /* 0x0001000009107824 */ /* 0x040fe200078e00ff */
        /* <DEDUP_REMOVED lines=79> */
.L_x_3919:
[----:B------:R-:W-:Y:S05]  /*8000*/  BSYNC B0 ;  /* 0x0000000000007941 */ /* 0x000fea0003800000 */
.L_x_3918:
[----:B-----5:R3:W-:Y:S01]  /*8010*/  ST.E.128 desc[UR6][R42.64+0x80], R8 ;  /* 0x000080082a007985 */ /* 0x0207e2000c101d06 */
[----:B------:R-:W-:Y:S03]  /*8020*/  BSSY B0, `(.L_x_3920) ;  /* 0x0000057000007945 */ /* 0x000fe60003800000 */
[----:B----4-:R3:W5:Y:S01]  /*8030*/  LD.E.128 R12, desc[UR6][R162.64+0x100] ;  /* 0x00010006a20c7980 */ /* 0x010762000c101d00 */
[----:B------:R-:W-:Y:S05]  /*8040*/  @P0 BRA `(.L_x_3921) ;  /* 0x0000000400500947 */ /* 0x000fea0003800000 */
[----:B------:R-:W-:Y:S01]  /*8050*/  LEA.HI R0, R23, R23, RZ, 0x1 ;  /* 0x0000001717007211 */ /* 0x000fe200078f08ff */
[----:B---3--:R-:W-:Y:S01]  /*8060*/  IMAD.MOV.U32 R8, RZ, RZ, RZ ;  /* 0x000000ffff087224 */ /* 0x008fe200078e00ff */
[----:B------:R-:W-:Y:S01]  /*8070*/  LEA R6, P0, R82, R106, 0x1 ;  /* 0x0000006a52067211 */ /* 0x000fe200078008ff */
        /* <DEDUP_REMOVED lines=81> */
.L_x_3921:
[----:B------:R-:W-:Y:S05]  /*8590*/  BSYNC B0 ;  /* 0x0000000000007941 */ /* 0x000fea0003800000 */
.L_x_3920:
        /* <DEDUP_REMOVED lines=90> */
.L_x_3923:
[----:B------:R-:W-:Y:S05]  /*8b40*/  BSYNC B0 ;  /* 0x0000000000007941 */ /* 0x000fea0003800000 */
.L_x_3922:
[----:B-----5:R3:W-:Y:S02]  /*8b50*/  ST.E.128 desc[UR6][R42.64+0x180], R8 ;  /* 0x000180082a007985 */ /* 0x0207e4000c101d06 */
.L_x_3915:
[----:B------:R-:W-:Y:S05]  /*8b60*/  BSYNC B1 ;  /* 0x0000000000017941 */ /* 0x000fea0003800000 */
.L_x_3914:
[C---:B------:R-:W-:Y:S01]  /*8b70*/  ISETP.GE.AND P0, PT, R138.reuse, R161, PT ;  /* 0x000000a18a00720c */ /* 0x040fe20003f06270 */
[----:B------:R-:W-:Y:S03]  /*8b80*/  BSSY B1, `(.L_x_3924) ;  /* 0x0000170000017945 */ /* 0x000fe60003800000 */
[----:B------:R-:W-:Y:S11]  /*8b90*/  ISETP.GE.AND P0, PT, R138, R55, !P0 ;  /* 0x000000378a00720c */ /* 0x000ff60004706270 */
[----:B------:R-:W-:Y:S02]  /*8ba0*/  @!UPT UIADD3 URZ, URZ, URZ, URZ ;  /* 0x0000003f3f3ff290 */ /* 0x000fe4000fffe03f */
[----:B------:R-:W-:Y:S05]  /*8bb0*/  @!P0 BRA `(.L_x_3925) ;  /* 0x0000001400b08947 */ /* 0x000fea0003800000 */
[C---:B--2-4-:R-:W-:Y:S01]  /*8bc0*/  LEA R162, P4, R79.reuse, R106, 0x1 ;  /* 0x0000006a4fa27211 */ /* 0x054fe200078808ff */
        /* <DEDUP_REMOVED lines=91> */
.L_x_3927:
[----:B------:R-:W-:Y:S05]  /*9180*/  BSYNC B0 ;  /* 0x0000000000007941 */ /* 0x000fea0003800000 */
.L_x_3926:
[----:B-----5:R3:W-:Y:S01]  /*9190*/  ST.E.128 desc[UR6][R42.64], R12 ;  /* 0x0000000c2a007985 */ /* 0x0207e2000c101d06 */
[----:B------:R-:W-:Y:S03]  /*91a0*/  BSSY B0, `(.L_x_3928) ;  /* 0x0000058000007945 */ /* 0x000fe60003800000 */
[----:B------:R3:W5:Y:S01]  /*91b0*/  LD.E.128 R8, desc[UR6][R162.64+0x80] ;  /* 0x00008006a2087980 */ /* 0x000762000c101d00 */
[----:B------:R-:W-:Y:S05]  /*91c0*/  @P1 BRA `(.L_x_3929) ;  /* 0x0000000400541947 */ /* 0x000fea0003800000 */
[----:B---3--:R-:W-:Y:S01]  /*91d0*/  LEA.HI R13, R23, R23, RZ, 0x1 ;  /* 0x00000017170d7211 */ /* 0x008fe200078f08ff */
[----:B------:R-:W-:Y:S01]  /*91e0*/  IMAD.MOV.U32 R5, RZ, RZ, RZ ;  /* 0x000000ffff057224 */ /* 0x000fe200078e00ff */
[----:B------:R-:W-:Y:S01]  /*91f0*/  LEA R6, P1, R84, R106, 0x1 ;  /* 0x0000006a54067211 */ /* 0x000fe200078208ff */
        /* <DEDUP_REMOVED lines=82> */
.L_x_3929:
[----:B------:R-:W-:Y:S05]  /*9720*/  BSYNC B0 ;  /* 0x0000000000007941 */ /* 0x000fea0003800000 */
.L_x_3928:
[----:B-----5:R4:W-:Y:S01]  /*9730*/  ST.E.128 desc[UR6][R42.64+0x80], R8 ;  /* 0x000080082a007985 */ /* 0x0209e2000c101d06 */
[----:B------:R-:W-:Y:S03]  /*9740*/  BSSY B0, `(.L_x_3930) ;  /* 0x0000057000007945 */ /* 0x000fe60003800000 */
[----:B---3--:R4:W5:Y:S01]  /*9750*/  LD.E.128 R12, desc[UR6][R162.64+0x100] ;  /* 0x00010006a20c7980 */ /* 0x008962000c101d00 */
[----:B------:R-:W-:Y:S05]  /*9760*/  @P0 BRA `(.L_x_3931) ;  /* 0x0000000400500947 */ /* 0x000fea0003800000 */
[----:B------:R-:W-:Y:S01]  /*9770*/  LEA.HI R0, R23, R23, RZ, 0x1 ;  /* 0x0000001717007211 */ /* 0x000fe200078f08ff */
[----:B------:R-:W-:Y:S01]  /*9780*/  IMAD.MOV.U32 R5, RZ, RZ, RZ ;  /* 0x000000ffff057224 */ /* 0x000fe200078e00ff */
        /* <DEDUP_REMOVED lines=82> */
.L_x_3931:
[----:B------:R-:W-:Y:S05]  /*9cb0*/  BSYNC B0 ;  /* 0x0000000000007941 */ /* 0x000fea0003800000 */
.L_x_3930:
[----:B-----5:R3:W-:Y:S01]  /*9cc0*/  ST.E.128 desc[UR6][R42.64+0x100], R12 ;  /* 0x0001000c2a007985 */ /* 0x0207e2000c101d06 */
[----:B------:R-:W-:Y:S01]  /*9cd0*/  ISETP.GE.AND P0, PT, R18, R23, PT ;  /* 0x000000171200720c */ /* 0x000fe20003f06270 */
[----:B------:R-:W-:Y:S02]  /*9ce0*/  BSSY B0, `(.L_x_3932) ;  /* 0x0000058000007945 */ /* 0x000fe40003800000 */
[----:B----4-:R3:W5:Y:S10]  /*9cf0*/  LD.E.128 R8, desc[UR6][R162.64+0x180] ;  /* 0x00018006a2087980 */ /* 0x010774000c101d00 */
        /* <DEDUP_REMOVED lines=86> */
.L_x_3933:
[----:B------:R-:W-:Y:S05]  /*a260*/  BSYNC B0 ;  /* 0x0000000000007941 */ /* 0x000fea0003800000 */
.L_x_3932:
[----:B-----5:R4:W-:Y:S02]  /*a270*/  ST.E.128 desc[UR6][R42.64+0x180], R8 ;  /* 0x000180082a007985 */ /* 0x0209e4000c101d06 */
.L_x_3925:
[----:B------:R-:W-:Y:S05]  /*a280*/  BSYNC B1 ;  /* 0x0000000000017941 */ /* 0x000fea0003800000 */
.L_x_3924:
        /* <DEDUP_REMOVED lines=99> */
.L_x_3937:
[----:B------:R-:W-:Y:S05]  /*a8c0*/  BSYNC B0 ;  /* 0x0000000000007941 */ /* 0x000fea0003800000 */
.L_x_3936:
        /* <DEDUP_REMOVED lines=89> */
.L_x_3939:
[----:B------:R-:W-:Y:S05]  /*ae60*/  BSYNC B0 ;  /* 0x0000000000007941 */ /* 0x000fea0003800000 */
.L_x_3938:
        /* <DEDUP_REMOVED lines=88> */
.L_x_3941:
[----:B------:R-:W-:Y:S05]  /*b3f0*/  BSYNC B0 ;  /* 0x0000000000007941 */ /* 0x000fea0003800000 */
.L_x_3940:
        /* <DEDUP_REMOVED lines=90> */
.L_x_3943:
[----:B------:R-:W-:Y:S05]  /*b9a0*/  BSYNC B0 ;  /* 0x0000000000007941 */ /* 0x000fea0003800000 */
.L_x_3942:
[----:B-----5:R4:W-:Y:S02]  /*b9b0*/  ST.E.128 desc[UR6][R48.64+0x180], R8 ;  /* 0x0001800830007985 */ /* 0x0209e4000c101d06 */
.L_x_3935:
[----:B------:R-:W-:Y:S05]  /*b9c0*/  BSYNC B1 ;  /* 0x0000000000017941 */ /* 0x000fea0003800000 */
.L_x_3934:
[----:B------:R-:W5:Y:S02]  /*b9d0*/  LD.E R3, desc[UR6][R26.64+0xd0] ;  /* 0x0000d0061a037980 */ /* 0x000f64000c101900 */
[----:B-----5:R-:W-:Y:S05]  /*b9e0*/  IMAD.U32 R3, R3, -0x20, RZ ;  /* 0xffffffe003037824 */ /* 0x020fea00078e00ff */
[C---:B------:R-:W-:Y:S02]  /*b9f0*/  LEA R110, P1, R3.reuse, R110, 0x1 ;  /* 0x0000006e036e7211 */ /* 0x040fe400078208ff */
[C---:B------:R-:W-:Y:S02]  /*ba00*/  LEA R108, P0, R3.reuse, R108, 0x1 ;  /* 0x0000006c036c7211 */ /* 0x040fe400078008ff */
[C---:B------:R-:W-:Y:S02]  /*ba10*/  LEA.HI.X.SX32 R111, R3.reuse, R111, 0x1, P1 ;  /* 0x0000006f036f7211 */ /* 0x040fe400008f0eff */
[----:B------:R-:W-:Y:S01]  /*ba20*/  LEA.HI.X.SX32 R109, R3, R109, 0x1, P0 ;  /* 0x0000006d036d7211 */ /* 0x000fe200000f0eff */
[----:B------:R-:W-:Y:S05]  /*ba30*/  BRA `(.L_x_3903) ;  /* 0x0000000000d07947 */ /* 0x000fea0003800000 */
.L_x_3893:
        /* <DEDUP_REMOVED lines=52> */
.L_x_3903:
[----:B------:R-:W-:Y:S05]  /*bd80*/  BSYNC B2 ;  /* 0x0000000000027941 */ /* 0x000fea0003800000 */
.L_x_3892:
        /* <DEDUP_REMOVED lines=88> */
.L_x_3945:
        /* <DEDUP_REMOVED lines=8> */
.L_x_3946:
[----:B------:R-:W-:Y:S05]  /*c390*/  BSYNC B0 ;  /* 0x0000000000007941 */ /* 0x000fea0003800000 */
.L_x_3944:
[----:B------:R-:W-:Y:S04]  /*c3a0*/  IADD3 R17, R17, -0x1, RZ ;  /* 0xffffffff11117810 */ /* 0x000fe80007ffe0ff */
[----:B------:R-:W-:Y:S11]  /*c3b0*/  ISETP.GT.AND P0, PT, R17, R75, PT ;  /* 0x0000004b1100720c */ /* 0x000ff60003f04270 */
[----:B------:R-:W-:Y:S02]  /*c3c0*/  @!UPT UIADD3 URZ, URZ, URZ, URZ ;  /* 0x0000003f3f3ff290 */ /* 0x000fe4000fffe03f */
[----:B------:R-:W-:Y:S05]  /*c3d0*/  @P0 BRA `(.L_x_3947) ;  /* 0xffffff6400a00947 */ /* 0x000fea000383ffff */
.L_x_3891:
        /* <DEDUP_REMOVED lines=15> */
[----:B------:R1:W5:Y:S04]  /*c4d0*/  LD.E.64 R16, desc[UR6][R26.64+0x148] ;  /* 0x000148061a107980 */ /* 0x000368000c101b00 */
[----:B------:R1:W5:Y:S01]  /*c4e0*/  LD.E.64 R14, desc[UR6][R26.64+0x150] ;  /* 0x000150061a0e7980 */ /* 0x000362000c101b00 */
[----:B--2---:R-:W-:-:S04]  /*c4f0*/  ISETP.NE.U32.AND P1, PT, R8, RZ, PT ;  /* 0x000000ff0800720c */ /* 0x004fc80003f25070 */
[----:B------:R-:W-:-:S13]  /*c500*/  ISETP.NE.AND.EX P1, PT, R9, RZ, PT, P1 ;  /* 0x000000ff0900720c */ /* 0x000fda0003f25310 */
[----:B-----5:R-:W-:-:S04]  /*c510*/  @P1 LEA R12, P0, R239, R8, 0x2 ;  /* 0x00000008ef0c1211 */ /* 0x020fc800078010ff */
[----:B------:R-:W-:-:S05]  /*c520*/  @P1 LEA.HI.X R13, R239, R9, R68, 0x2, P0 ;  /* 0x00000009ef0d1211 */ /* 0x000fca00000f1444 */
[----:B------:R-:W2:Y:S01]  /*c530*/  @P1 LD.E R2, desc[UR6][R12.64] ;  /* 0x000000060c021980 */ /* 0x000ea2000c101900 */
[----:B------:R-:W-:Y:S02]  /*c540*/  LEA.HI R9, R7, R7, RZ, 0x1 ;  /* 0x0000000707097211 */ /* 0x000fe400078f08ff */
[----:B------:R-:W-:Y:S01]  /*c550*/  IADD3 R5, P1, R5, R144, RZ ;  /* 0x0000009005057210 */ /* 0x000fe20007f3e0ff */
[----:B------:R-:W-:Y:S01]  /*c560*/  IMAD.MOV.U32 R146, RZ, RZ, R144 ;  /* 0x000000ffff927224 */ /* 0x000fe200078e0090 */
[----:B------:R-:W-:Y:S02]  /*c570*/  LEA R48, P2, R144, R150, 0x1 ;  /* 0x0000009690307211 */ /* 0x000fe400078408ff */
[----:B------:R-:W-:Y:S02]  /*c580*/  LEA R11, P0, R148, R144, 0x5 ;  /* 0x00000090940b7211 */ /* 0x000fe400078028ff */
[----:B------:R-:W-:Y:S01]  /*c590*/  SHF.R.S32.HI R9, RZ, 0x1, R9 ;  /* 0x00000001ff097819 */ /* 0x000fe20000011409 */
[--C-:B------:R-:W-:Y:S01]  /*c5a0*/  IMAD.X R3, R3, 0x1, R147.reuse, P1 ;  /* 0x0000000103037824 */ /* 0x100fe200008e0693 */
[----:B------:R-:W-:Y:S01]  /*c5b0*/  LEA.HI.X R49, R144, R151, R147, 0x1, P2 ;  /* 0x0000009790317211 */ /* 0x000fe200010f0c93 */
[----:B------:R-:W-:Y:S01]  /*c5c0*/  IMAD R4, R149, 0x30, RZ ;  /* 0x0000003095047824 */ /* 0x000fe200078e02ff */
[C---:B------:R-:W-:Y:S01]  /*c5d0*/  LEA.HI.X R6, R148.reuse, R147, R149, 0x5, P0 ;  /* 0x0000009394067211 */ /* 0x040fe200000f2c95 */
[----:B------:R-:W-:Y:S01]  /*c5e0*/  IMAD.WIDE.U32 R146, R148, 0x30, R146 ;  /* 0x0000003094927825 */ /* 0x000fe200078e0092 */
[----:B------:R-:W-:-:S02]  /*c5f0*/  LEA R22, P1, R5, R150, 0x1 ;  /* 0x0000009605167211 */ /* 0x000fc400078208ff */
[----:B---3--:R-:W-:Y:S02]  /*c600*/  ISETP.NE.AND P4, PT, R0, RZ, PT ;  /* 0x000000ff0000720c */ /* 0x008fe40003f85270 */
[-C--:B------:R-:W-:Y:S02]  /*c610*/  LEA R20, P0, R11, R150.reuse, 0x1 ;  /* 0x000000960b147211 */ /* 0x080fe400078008ff */
[-C--:B------:R-:W-:Y:S01]  /*c620*/  LEA.HI.X R23, R5, R151.reuse, R3, 0x1, P1 ;  /* 0x0000009705177211 */ /* 0x080fe200008f0c03 */
[----:B------:R-:W-:Y:S01]  /*c630*/  IMAD.IADD R5, R147, 0x1, R4 ;  /* 0x0000000193057824 */ /* 0x000fe200078e0204 */
[----:B------:R-:W-:Y:S01]  /*c640*/  LEA.HI.X R21, R11, R151, R6, 0x1, P0 ;  /* 0x000000970b157211 */ /* 0x000fe200000f0c06 */
[----:B------:R-:W-:Y:S01]  /*c650*/  IMAD.IADD R11, R236, 0x1, -R59 ;  /* 0x00000001ec0b7824 */ /* 0x000fe200078e0a3b */
[----:B------:R-:W-:-:S04]  /*c660*/  LEA R18, P1, R146, R150, 0x1 ;  /* 0x0000009692127211 */ /* 0x000fc800078208ff */
[----:B------:R-:W-:Y:S01]  /*c670*/  ISETP.GE.AND P0, PT, R142, R11, PT ;  /* 0x0000000b8e00720c */ /* 0x000fe20003f06270 */
[----:B------:R-:W-:Y:S01]  /*c680*/  IMAD.SHL.U32 R8, R9, 0x10, RZ ;  /* 0x0000001009087824 */ /* 0x000fe200078e00ff */
[----:B------:R-:W-:Y:S02]  /*c690*/  LEA.HI.X R19, R146, R151, R5, 0x1, P1 ;  /* 0x0000009792137211 */ /* 0x000fe400008f0c05 */
[----:B------:R-:W-:Y:S02]  /*c6a0*/  ISETP.GT.AND P0, PT, R57, -0x8, !P0 ;  /* 0xfffffff83900780c */ /* 0x000fe40004704270 */
[----:B--2---:R-:W-:Y:S01]  /*c6b0*/  IADD3 R70, R2, R70, R59 ;  /* 0x0000004602467210 */ /* 0x004fe20007ffe03b */
[----:B------:R-:W-:-:S04]  /*c6c0*/  IMAD R2, R142, R9, R67 ;  /* 0x000000098e027224 */ /* 0x000fc800078e0243 */
[----:B------:R-:W-:Y:S02]  /*c6d0*/  IMAD R3, R70, R9, RZ ;  /* 0x0000000946037224 */ /* 0x000fe400078e02ff */
[----:B------:R-:W-:-:S03]  /*c6e0*/  IMAD.IADD R4, R67, 0x1, R2 ;  /* 0x0000000143047824 */ /* 0x000fc600078e0202 */
        /* <DEDUP_REMOVED lines=16> */
[----:B------:R-:W-:Y:S01]  /*c7f0*/  IADD3 R38, P0, R14, R39, RZ ;  /* 0x000000270e267210 */ /* 0x000fe20007f1e0ff */
[----:B------:R-:W-:Y:S01]  /*c800*/  BSSY B0, `(.L_x_3953) ;  /* 0x000002b000007945 */ /* 0x000fe20003800000 */
[----:B------:R-:W-:Y:S01]  /*c810*/  ISETP.GE.AND P2, PT, R2, R7, PT ;  /* 0x000000070200720c */ /* 0x000fe20003f46270 */
[--C-:B------:R-:W-:Y:S02]  /*c820*/  IMAD.X R37, R17, 0x1, R3.reuse, P1 ;  /* 0x0000000111257824 */ /* 0x100fe400008e0603 */
[----:B------:R-:W-:Y:S01]  /*c830*/  IMAD.X R39, R15, 0x1, R3, P0 ;  /* 0x000000010f277824 */ /* 0x000fe200000e0603 */
[----:B------:R-:W-:Y:S09]  /*c840*/  @P4 BRA `(.L_x_3954) ;  /* 0x0000000000984947 */ /* 0x000ff20003800000 */
[----:B------:R-:W2:Y:S04]  /*c850*/  LD.E.64 R2, desc[UR6][R38.64] ;  /* 0x0000000626027980 */ /* 0x000ea8000c101b00 */
[----:B------:R-:W3:Y:S01]  /*c860*/  LD.E.64 R4, desc[UR6][R36.64] ;  /* 0x0000000624047980 */ /* 0x000ee2000c101b00 */
        /* <DEDUP_REMOVED lines=20> */
[----:B------:R-:W-:Y:S01]  /*c9b0*/  SHF.L.U32 R31, R2, 0x10, RZ ;  /* 0x00000010021f7819 */ /* 0x000fe200000006ff */
[-C--:B------:R-:W-:Y:S01]  /*c9c0*/  FMUL.FTZ R10, R35, R32.reuse ;  /* 0x00000020230a7220 */ /* 0x080fe20000410000 */
[C---:B------:R-:W-:Y:S01]  /*c9d0*/  FMUL.FTZ R43, R42.reuse, R3 ;  /* 0x000000032a2b7220 */ /* 0x040fe20000410000 */
[----:B------:R-:W-:Y:S01]  /*c9e0*/  FMUL.FTZ R42, R42, R5 ;  /* 0x000000052a2a7220 */ /* 0x000fe20000410000 */
[C---:B------:R-:W-:Y:S01]  /*c9f0*/  FFMA.FTZ R30, R41.reuse, R32, -R30 ;  /* 0x00000020291e7223 */ /* 0x040fe2000001081e */
[C---:B------:R-:W-:Y:S01]  /*ca00*/  FMUL.FTZ R35, R40.reuse, R31 ;  /* 0x0000001f28237220 */ /* 0x040fe20000410000 */
[----:B------:R-:W-:Y:S01]  /*ca10*/  FMUL.FTZ R40, R40, R33 ;  /* 0x0000002128287220 */ /* 0x000fe20000410000 */
[----:B------:R-:W-:Y:S01]  /*ca20*/  FFMA.FTZ R41, R41, R28, R10 ;  /* 0x0000001c29297223 */ /* 0x000fe2000001000a */
[----:B------:R-:W-:Y:S01]  /*ca30*/  FFMA.FTZ R43, R34, R5, -R43 ;  /* 0x00000005222b7223 */ /* 0x000fe2000001082b */
[C---:B------:R-:W-:Y:S01]  /*ca40*/  FFMA.FTZ R35, R12.reuse, R33, -R35 ;  /* 0x000000210c237223 */ /* 0x040fe20000010823 */
[----:B------:R-:W-:Y:S01]  /*ca50*/  FFMA.FTZ R40, R12, R31, R40 ;  /* 0x0000001f0c287223 */ /* 0x000fe20000010028 */
[----:B------:R-:W-:Y:S01]  /*ca60*/  FFMA.FTZ R42, R34, R3, R42 ;  /* 0x00000003222a7223 */ /* 0x000fe2000001002a */
[----:B------:R-:W-:-:S02]  /*ca70*/  F2FP.BF16.F32.PACK_AB R31, R41, R30 ;  /* 0x0000001e291f723e */ /* 0x000fc400000010ff */
[----:B------:R-:W-:Y:S02]  /*ca80*/  F2FP.BF16.F32.PACK_AB R29, R6, R29 ;  /* 0x0000001d061d723e */ /* 0x000fe400000010ff */
[----:B------:R-:W-:Y:S02]  /*ca90*/  F2FP.BF16.F32.PACK_AB R28, R40, R35 ;  /* 0x00000023281c723e */ /* 0x000fe400000010ff */
[----:B------:R-:W-:Y:S02]  /*caa0*/  F2FP.BF16.F32.PACK_AB R30, R42, R43 ;  /* 0x0000002b2a1e723e */ /* 0x000fe400000010ff */
.L_x_3954:
[----:B------:R-:W-:Y:S05]  /*cab0*/  BSYNC B0 ;  /* 0x0000000000007941 */ /* 0x000fea0003800000 */
.L_x_3953:
[----:B-----5:R2:W-:Y:S04]  /*cac0*/  STS.128 [R245], R28 ;  /* 0x0000001cf5007388 */ /* 0x0205e80000000c00 */
[----:B------:R2:W5:Y:S01]  /*cad0*/  LD.E.128 R32, desc[UR6][R48.64+0x80] ;  /* 0x0000800630207980 */ /* 0x000562000c101d00 */
[----:B------:R-:W-:Y:S04]  /*cae0*/  BSSY B0, `(.L_x_3955) ;  /* 0x0000029000007945 */ /* 0x000fe80003800000 */
[----:B------:R-:W-:Y:S05]  /*caf0*/  @P3 BRA `(.L_x_3956) ;  /* 0x00000000009c3947 */ /* 0x000fea0003800000 */
[----:B------:R-:W2:Y:S04]  /*cb00*/  LD.E.64 R2, desc[UR6][R38.64+0x40] ;  /* 0x0000400626027980 */ /* 0x000ea8000c101b00 */
[----:B------:R-:W3:Y:S01]  /*cb10*/  LD.E.64 R4, desc[UR6][R36.64+0x40] ;  /* 0x0000400624047980 */ /* 0x000ee2000c101b00 */
[C---:B-----5:R-:W-:Y:S02]  /*cb20*/  SHF.L.U32 R10, R33.reuse, 0x10, RZ ;  /* 0x00000010210a7819 */ /* 0x060fe400000006ff */
[----:B------:R-:W-:Y:S02]  /*cb30*/  LOP3.LUT R6, R33, 0xffff0000, RZ, 0xc0, !PT ;  /* 0xffff000021067812 */ /* 0x000fe400078ec0ff */
[C---:B------:R-:W-:Y:S02]  /*cb40*/  SHF.L.U32 R41, R35.reuse, 0x10, RZ ;  /* 0x0000001023297819 */ /* 0x040fe400000006ff */
[----:B------:R-:W-:-:S02]  /*cb50*/  LOP3.LUT R35, R35, 0xffff0000, RZ, 0xc0, !PT ;  /* 0xffff000023237812 */ /* 0x000fc400078ec0ff */
[C---:B------:R-:W-:Y:S02]  /*cb60*/  SHF.L.U32 R12, R32.reuse, 0x10, RZ ;  /* 0x00000010200c7819 */ /* 0x040fe400000006ff */
[----:B------:R-:W-:Y:S01]  /*cb70*/  LOP3.LUT R40, R32, 0xffff0000, RZ, 0xc0, !PT ;  /* 0xffff000020287812 */ /* 0x000fe200078ec0ff */
[C---:B------:R-:W-:Y:S01]  /*cb80*/  IMAD.U32 R32, R34.reuse, 0x10000, RZ ;  /* 0x0001000022207824 */ /* 0x040fe200078e00ff */
        /* <DEDUP_REMOVED lines=30> */
.L_x_3956:
[----:B------:R-:W-:Y:S05]  /*cd70*/  BSYNC B0 ;  /* 0x0000000000007941 */ /* 0x000fea0003800000 */
.L_x_3955:
[----:B-----5:R3:W-:Y:S04]  /*cd80*/  STS.128 [R245+0x2000], R32 ;  /* 0x00200020f5007388 */ /* 0x0207e80000000c00 */
[----:B--2---:R3:W5:Y:S01]  /*cd90*/  LD.E.128 R28, desc[UR6][R48.64+0x100] ;  /* 0x00010006301c7980 */ /* 0x004762000c101d00 */
[----:B------:R-:W-:Y:S04]  /*cda0*/  BSSY B0, `(.L_x_3957) ;  /* 0x0000028000007945 */ /* 0x000fe80003800000 */
[----:B------:R-:W-:Y:S05]  /*cdb0*/  @P2 BRA `(.L_x_3958) ;  /* 0x0000000000982947 */ /* 0x000fea0003800000 */
[----:B------:R-:W2:Y:S04]  /*cdc0*/  LD.E.64 R2, desc[UR6][R38.64+0x80] ;  /* 0x0000800626027980 */ /* 0x000ea8000c101b00 */
[----:B------:R-:W4:Y:S01]  /*cdd0*/  LD.E.64 R4, desc[UR6][R36.64+0x80] ;  /* 0x0000800624047980 */ /* 0x000f22000c101b00 */
[C---:B-----5:R-:W-:Y:S01]  /*cde0*/  SHF.L.U32 R41, R31.reuse, 0x10, RZ ;  /* 0x000000101f297819 */ /* 0x060fe200000006ff */
[----:B---3--:R-:W-:Y:S01]  /*cdf0*/  IMAD.U32 R34, R30, 0x10000, RZ ;  /* 0x000100001e227824 */ /* 0x008fe200078e00ff */
        /* <DEDUP_REMOVED lines=34> */
.L_x_3958:
[----:B------:R-:W-:Y:S05]  /*d020*/  BSYNC B0 ;  /* 0x0000000000007941 */ /* 0x000fea0003800000 */
.L_x_3957:
[----:B-----5:R2:W-:Y:S04]  /*d030*/  STS.128 [R245+0x4000], R28 ;  /* 0x0040001cf5007388 */ /* 0x0205e80000000c00 */
[----:B-1-3--:R-:W5:Y:S01]  /*d040*/  LD.E.128 R48, desc[UR6][R48.64+0x180] ;  /* 0x0001800630307980 */ /* 0x00af62000c101d00 */
        /* <DEDUP_REMOVED lines=42> */
.L_x_3960:
[----:B------:R-:W-:Y:S05]  /*d2f0*/  BSYNC B0 ;  /* 0x0000000000007941 */ /* 0x000fea0003800000 */
.L_x_3959:
[----:B-----5:R1:W-:Y:S02]  /*d300*/  STS.128 [R245+0x6000], R48 ;  /* 0x00600030f5007388 */ /* 0x0203e40000000c00 */
.L_x_3952:
[----:B------:R-:W-:Y:S05]  /*d310*/  BSYNC B1 ;  /* 0x0000000000017941 */ /* 0x000fea0003800000 */
.L_x_3951:
[----:B------:R-:W-:Y:S01]  /*d320*/  VIADD R6, R142, 0x10 ;  /* 0x000000108e067836 */ /* 0x000fe20000000000 */
[----:B------:R-:W-:Y:S04]  /*d330*/  BSSY B1, `(.L_x_3961) ;  /* 0x00000c1000017945 */ /* 0x000fe80003800000 */
[----:B------:R-:W-:-:S04]  /*d340*/  ISETP.GE.AND P0, PT, R6, R11, PT ;  /* 0x0000000b0600720c */ /* 0x000fc80003f06270 */
[----:B------:R-:W-:-:S13]  /*d350*/  ISETP.LT.OR P0, PT, R57, -0x87, P0 ;  /* 0xffffff793900780c */ /* 0x000fda0000701670 */
[----:B------:R-:W-:Y:S05]  /*d360*/  @P0 BRA `(.L_x_3962) ;  /* 0x0000000800f40947 */ /* 0x000fea0003800000 */
[----:B--2---:R2:W5:Y:S01]  /*d370*/  LD.E.128 R28, desc[UR6][R22.64] ;  /* 0x00000006161c7980 */ /* 0x004562000c101d00 */
[----:B------:R-:W-:Y:S01]  /*d380*/  IADD3 R3, P0, R8, R0, RZ ;  /* 0x0000000008037210 */ /* 0x000fe20007f1e0ff */
[C---:B------:R-:W-:Y:S01]  /*d390*/  VIADD R2, R24.reuse, 0x40 ;  /* 0x0000004018027836 */ /* 0x040fe20000000000 */
[----:B------:R-:W-:Y:S02]  /*d3a0*/  ISETP.GE.AND P2, PT, R24, R7, PT ;  /* 0x000000071800720c */ /* 0x000fe40003f46270 */
[----:B------:R-:W-:Y:S01]  /*d3b0*/  LEA.HI.X.SX32 R8, R8, R13, 0x1, P0 ;  /* 0x0000000d08087211 */ /* 0x000fe200000f0eff */
[C---:B------:R-:W-:Y:S01]  /*d3c0*/  IMAD.SHL.U32 R39, R3.reuse, 0x2, RZ ;  /* 0x0000000203277824 */ /* 0x040fe200078e00ff */
[----:B------:R-:W-:Y:S01]  /*d3d0*/  ISETP.GE.AND P1, PT, R2, R7, PT ;  /* 0x000000070200720c */ /* 0x000fe20003f26270 */
[----:B------:R-:W-:Y:S01]  /*d3e0*/  VIADD R2, R24, 0x80 ;  /* 0x0000008018027836 */ /* 0x000fe20000000000 */
[----:B------:R-:W-:Y:S02]  /*d3f0*/  SHF.L.U64.HI R3, R3, 0x1, R8 ;  /* 0x0000000103037819 */ /* 0x000fe40000010208 */
[----:B------:R-:W-:-:S02]  /*d400*/  IADD3 R36, P4, R16, R39, RZ ;  /* 0x0000002710247210 */ /* 0x000fc40007f9e0ff */
[----:B------:R-:W-:Y:S01]  /*d410*/  IADD3 R38, P3, R14, R39, RZ ;  /* 0x000000270e267210 */ /* 0x000fe20007f7e0ff */
[----:B------:R-:W-:Y:S01]  /*d420*/  BSSY B0, `(.L_x_3963) ;  /* 0x000002b000007945 */ /* 0x000fe20003800000 */
[----:B------:R-:W-:Y:S01]  /*d430*/  ISETP.GE.AND P0, PT, R2, R7, PT ;  /* 0x000000070200720c */ /* 0x000fe20003f06270 */
[--C-:B------:R-:W-:Y:S02]  /*d440*/  IMAD.X R37, R17, 0x1, R3.reuse, P4 ;  /* 0x0000000111257824 */ /* 0x100fe400020e0603 */
[----:B------:R-:W-:Y:S01]  /*d450*/  IMAD.X R39, R15, 0x1, R3, P3 ;  /* 0x000000010f277824 */ /* 0x000fe200018e0603 */
[----:B------:R-:W-:Y:S09]  /*d460*/  @P2 BRA `(.L_x_3964) ;  /* 0x0000000000982947 */ /* 0x000ff20003800000 */
[----:B------:R-:W3:Y:S04]  /*d470*/  LD.E.64 R2, desc[UR6][R38.64] ;  /* 0x0000000626027980 */ /* 0x000ee8000c101b00 */
        /* <DEDUP_REMOVED lines=37> */
.L_x_3964:
[----:B------:R-:W-:Y:S05]  /*d6d0*/  BSYNC B0 ;  /* 0x0000000000007941 */ /* 0x000fea0003800000 */
.L_x_3963:
[----:B-----5:R3:W-:Y:S04]  /*d6e0*/  STS.128 [R245+0x800], R28 ;  /* 0x0008001cf5007388 */ /* 0x0207e80000000c00 */
[----:B------:R3:W5:Y:S01]  /*d6f0*/  LD.E.128 R32, desc[UR6][R22.64+0x80] ;  /* 0x0000800616207980 */ /* 0x000762000c101d00 */
[----:B------:R-:W-:Y:S04]  /*d700*/  BSSY B0, `(.L_x_3965) ;  /* 0x0000029000007945 */ /* 0x000fe80003800000 */
[----:B------:R-:W-:Y:S05]  /*d710*/  @P1 BRA `(.L_x_3966) ;  /* 0x00000000009c1947 */ /* 0x000fea0003800000 */
[----:B------:R-:W3:Y:S04]  /*d720*/  LD.E.64 R2, desc[UR6][R38.64+0x40] ;  /* 0x0000400626027980 */ /* 0x000ee8000c101b00 */
[----:B------:R-:W4:Y:S01]  /*d730*/  LD.E.64 R4, desc[UR6][R36.64+0x40] ;  /* 0x0000400624047980 */ /* 0x000f22000c101b00 */
        /* <DEDUP_REMOVED lines=8> */
[----:B---3--:R-:W-:Y:S02]  /*d7c0*/  LOP3.LUT R31, R2, 0xffff0000, RZ, 0xc0, !PT ;  /* 0xffff0000021f7812 */ /* 0x008fe400078ec0ff */
        /* <DEDUP_REMOVED lines=28> */
.L_x_3966:
[----:B------:R-:W-:Y:S05]  /*d990*/  BSYNC B0 ;  /* 0x0000000000007941 */ /* 0x000fea0003800000 */
.L_x_3965:
[----:B-----5:R4:W-:Y:S04]  /*d9a0*/  STS.128 [R245+0x2800], R32 ;  /* 0x00280020f5007388 */ /* 0x0209e80000000c00 */
[----:B---3--:R4:W5:Y:S01]  /*d9b0*/  LD.E.128 R28, desc[UR6][R22.64+0x100] ;  /* 0x00010006161c7980 */ /* 0x008962000c101d00 */
[----:B------:R-:W-:Y:S04]  /*d9c0*/  BSSY B0, `(.L_x_3967) ;  /* 0x0000028000007945 */ /* 0x000fe80003800000 */
[----:B------:R-:W-:Y:S05]  /*d9d0*/  @P0 BRA `(.L_x_3968) ;  /* 0x0000000000980947 */ /* 0x000fea0003800000 */
[----:B------:R-:W3:Y:S04]  /*d9e0*/  LD.E.64 R2, desc[UR6][R38.64+0x80] ;  /* 0x0000800626027980 */ /* 0x000ee8000c101b00 */
[----:B------:R-:W2:Y:S01]  /*d9f0*/  LD.E.64 R4, desc[UR6][R36.64+0x80] ;  /* 0x0000800624047980 */ /* 0x000ea2000c101b00 */
[C---:B-----5:R-:W-:Y:S01]  /*da00*/  SHF.L.U32 R41, R31.reuse, 0x10, RZ ;  /* 0x000000101f297819 */ /* 0x060fe200000006ff */
[----:B----4-:R-:W-:Y:S01]  /*da10*/  IMAD.U32 R34, R30, 0x10000, RZ ;  /* 0x000100001e227824 */ /* 0x010fe200078e00ff */
        /* <DEDUP_REMOVED lines=34> */
.L_x_3968:
[----:B------:R-:W-:Y:S05]  /*dc40*/  BSYNC B0 ;  /* 0x0000000000007941 */ /* 0x000fea0003800000 */
.L_x_3967:
[----:B-----5:R3:W-:Y:S04]  /*dc50*/  STS.128 [R245+0x4800], R28 ;  /* 0x0048001cf5007388 */ /* 0x0207e80000000c00 */
[----:B----4-:R3:W5:Y:S01]  /*dc60*/  LD.E.128 R32, desc[UR6][R22.64+0x180] ;  /* 0x0001800616207980 */ /* 0x010762000c101d00 */
[----:B------:R-:W-:Y:S01]  /*dc70*/  IADD3 R2, R24, 0xc0, RZ ;  /* 0x000000c018027810 */ /* 0x000fe20007ffe0ff */
[----:B------:R-:W-:Y:S03]  /*dc80*/  BSSY B0, `(.L_x_3969) ;  /* 0x000002a000007945 */ /* 0x000fe60003800000 */
[----:B------:R-:W-:-:S13]  /*dc90*/  ISETP.GE.AND P0, PT, R2, R7, PT ;  /* 0x000000070200720c */ /* 0x000fda0003f06270 */
[----:B------:R-:W-:Y:S05]  /*dca0*/  @P0 BRA `(.L_x_3970) ;  /* 0x00000000009c0947 */ /* 0x000fea0003800000 */
[----:B------:R-:W4:Y:S04]  /*dcb0*/  LD.E.64 R2, desc[UR6][R38.64+0xc0] ;  /* 0x0000c00626027980 */ /* 0x000f28000c101b00 */
[----:B------:R-:W2:Y:S01]  /*dcc0*/  LD.E.64 R4, desc[UR6][R36.64+0xc0] ;  /* 0x0000c00624047980 */ /* 0x000ea2000c101b00 */
[C---:B-----5:R-:W-:Y:S01]  /*dcd0*/  LOP3.LUT R8, R33.reuse, 0xffff0000, RZ, 0xc0, !PT ;  /* 0xffff000021087812 */ /* 0x060fe200078ec0ff */
[----:B---3--:R-:W-:Y:S01]  /*dce0*/  IMAD.U32 R30, R34, 0x10000, RZ ;  /* 0x00010000221e7824 */ /* 0x008fe200078e00ff */
[----:B------:R-:W-:Y:S02]  /*dcf0*/  SHF.L.U32 R10, R33, 0x10, RZ ;  /* 0x00000010210a7819 */ /* 0x000fe400000006ff */
[----:B------:R-:W-:Y:S02]  /*dd00*/  SHF.L.U32 R12, R32, 0x10, RZ ;  /* 0x00000010200c7819 */ /* 0x000fe400000006ff */
[----:B------:R-:W-:-:S02]  /*dd10*/  LOP3.LUT R33, R35, 0xffff0000, RZ, 0xc0, !PT ;  /* 0xffff000023217812 */ /* 0x000fc400078ec0ff */
[----:B------:R-:W-:Y:S02]  /*dd20*/  LOP3.LUT R32, R32, 0xffff0000, RZ, 0xc0, !PT ;  /* 0xffff000020207812 */ /* 0x000fe400078ec0ff */
[----:B------:R-:W-:Y:S02]  /*dd30*/  SHF.L.U32 R41, R35, 0x10, RZ ;  /* 0x0000001023297819 */ /* 0x000fe400000006ff */
[----:B------:R-:W-:Y:S02]  /*dd40*/  LOP3.LUT R35, R34, 0xffff0000, RZ, 0xc0, !PT ;  /* 0xffff000022237812 */ /* 0x000fe400078ec0ff */
[----:B----4-:R-:W-:Y:S02]  /*dd50*/  LOP3.LUT R29, R2, 0xffff0000, RZ, 0xc0, !PT ;  /* 0xffff0000021d7812 */ /* 0x010fe400078ec0ff */
[C---:B--2---:R-:W-:Y:S01]  /*dd60*/  LOP3.LUT R22, R3.reuse, 0xffff0000, RZ, 0xc0, !PT ;  /* 0xffff000003167812 */ /* 0x044fe200078ec0ff */
[----:B------:R-:W-:Y:S01]  /*dd70*/  IMAD.U32 R3, R3, 0x10000, RZ ;  /* 0x0001000003037824 */ /* 0x000fe200078e00ff */
        /* <DEDUP_REMOVED lines=8> */
[----:B------:R-:W-:Y:S01]  /*de00*/  FMUL.FTZ R37, R35, R3 ;  /* 0x0000000323257220 */ /* 0x000fe20000410000 */
[----:B------:R-:W-:Y:S01]  /*de10*/  FFMA.FTZ R8, R10, R29, R8 ;  /* 0x0000001d0a087223 */ /* 0x000fe20000010008 */
[----:B------:R-:W-:Y:S01]  /*de20*/  SHF.L.U32 R29, R2, 0x10, RZ ;  /* 0x00000010021d7819 */ /* 0x000fe200000006ff */
[-C--:B------:R-:W-:Y:S01]  /*de30*/  FMUL.FTZ R10, R33, R28.reuse ;  /* 0x0000001c210a7220 */ /* 0x080fe20000410000 */
[-C--:B------:R-:W-:Y:S01]  /*de40*/  FMUL.FTZ R2, R35, R5.reuse ;  /* 0x0000000523027220 */ /* 0x080fe20000410000 */
[C---:B------:R-:W-:Y:S01]  /*de50*/  FFMA.FTZ R34, R41.reuse, R28, -R34 ;  /* 0x0000001c29227223 */ /* 0x040fe20000010822 */
[----:B------:R-:W-:Y:S01]  /*de60*/  FFMA.FTZ R37, R30, R5, -R37 ;  /* 0x000000051e257223 */ /* 0x000fe20000010825 */
[C---:B------:R-:W-:Y:S01]  /*de70*/  FMUL.FTZ R33, R32.reuse, R29 ;  /* 0x0000001d20217220 */ /* 0x040fe20000410000 */
[----:B------:R-:W-:Y:S01]  /*de80*/  FMUL.FTZ R32, R32, R31 ;  /* 0x0000001f20207220 */ /* 0x000fe20000410000 */
[----:B------:R-:W-:Y:S01]  /*de90*/  FFMA.FTZ R41, R41, R22, R10 ;  /* 0x0000001629297223 */ /* 0x000fe2000001000a */
        /* <DEDUP_REMOVED lines=8> */
.L_x_3970:
[----:B------:R-:W-:Y:S05]  /*df20*/  BSYNC B0 ;  /* 0x0000000000007941 */ /* 0x000fea0003800000 */
.L_x_3969:
[----:B-----5:R4:W-:Y:S02]  /*df30*/  STS.128 [R245+0x6800], R32 ;  /* 0x00680020f5007388 */ /* 0x0209e40000000c00 */
.L_x_3962:
[----:B------:R-:W-:Y:S05]  /*df40*/  BSYNC B1 ;  /* 0x0000000000017941 */ /* 0x000fea0003800000 */
.L_x_3961:
[----:B------:R-:W-:Y:S01]  /*df50*/  VIADD R8, R142, 0x20 ;  /* 0x000000208e087836 */ /* 0x000fe20000000000 */
[----:B------:R-:W-:Y:S04]  /*df60*/  BSSY B1, `(.L_x_3971) ;  /* 0x00000c3000017945 */ /* 0x000fe80003800000 */
[----:B------:R-:W-:-:S04]  /*df70*/  ISETP.GE.AND P0, PT, R8, R11, PT ;  /* 0x0000000b0800720c */ /* 0x000fc80003f06270 */
[----:B------:R-:W-:-:S13]  /*df80*/  ISETP.LT.OR P0, PT, R57, -0x107, P0 ;  /* 0xfffffef93900780c */ /* 0x000fda0000701670 */
[----:B------:R-:W-:Y:S05]  /*df90*/  @P0 BRA `(.L_x_3972) ;  /* 0x0000000800fc0947 */ /* 0x000fea0003800000 */
[----:B--23--:R2:W5:Y:S01]  /*dfa0*/  LD.E.128 R28, desc[UR6][R20.64] ;  /* 0x00000006141c7980 */ /* 0x00c562000c101d00 */
        /* <DEDUP_REMOVED lines=11> */
[----:B------:R-:W-:Y:S02]  /*e060*/  IADD3 R38, P3, R14, R39, RZ ;  /* 0x000000270e267210 */ /* 0x000fe40007f7e0ff */
[----:B------:R-:W-:Y:S01]  /*e070*/  ISETP.GE.AND P0, PT, R2, R7, PT ;  /* 0x000000070200720c */ /* 0x000fe20003f06270 */
[--C-:B------:R-:W-:Y:S02]  /*e080*/  IMAD.X R37, R17, 0x1, R3.reuse, P4 ;  /* 0x0000000111257824 */ /* 0x100fe400020e0603 */
[----:B------:R-:W-:Y:S01]  /*e090*/  IMAD.X R39, R15, 0x1, R3, P3 ;  /* 0x000000010f277824 */ /* 0x000fe200018e0603 */
[----:B------:R-:W-:Y:S09]  /*e0a0*/  @P2 BRA `(.L_x_3974) ;  /* 0x00000000009c2947 */ /* 0x000ff20003800000 */
[----:B------:R-:W3:Y:S04]  /*e0b0*/  LD.E.64 R2, desc[UR6][R38.64] ;  /* 0x0000000626027980 */ /* 0x000ee8000c101b00 */
[----:B------:R-:W2:Y:S01]  /*e0c0*/  LD.E.64 R4, desc[UR6][R36.64] ;  /* 0x0000000624047980 */ /* 0x000ea2000c101b00 */
[C---:B-----5:R-:W-:Y:S01]  /*e0d0*/  SHF.L.U32 R12, R29.reuse, 0x10, RZ ;  /* 0x000000101d0c7819 */ /* 0x060fe200000006ff */
[----:B----4-:R-:W-:Y:S01]  /*e0e0*/  IMAD.U32 R35, R30, 0x10000, RZ ;  /* 0x000100001e237824 */ /* 0x010fe200078e00ff */
[----:B------:R-:W-:Y:S02]  /*e0f0*/  LOP3.LUT R10, R29, 0xffff0000, RZ, 0xc0, !PT ;  /* 0xffff00001d0a7812 */ /* 0x000fe400078ec0ff */
[C---:B------:R-:W-:Y:S02]  /*e100*/  SHF.L.U32 R22, R28.reuse, 0x10, RZ ;  /* 0x000000101c167819 */ /* 0x040fe400000006ff */
[----:B------:R-:W-:-:S02]  /*e110*/  LOP3.LUT R40, R28, 0xffff0000, RZ, 0xc0, !PT ;  /* 0xffff00001c287812 */ /* 0x000fc400078ec0ff */
[C---:B------:R-:W-:Y:S02]  /*e120*/  LOP3.LUT R32, R31.reuse, 0xffff0000, RZ, 0xc0, !PT ;  /* 0xffff00001f207812 */ /* 0x040fe400078ec0ff */
[----:B------:R-:W-:Y:S02]  /*e130*/  SHF.L.U32 R34, R31, 0x10, RZ ;  /* 0x000000101f227819 */ /* 0x000fe400000006ff */
[----:B------:R-:W-:Y:S02]  /*e140*/  LOP3.LUT R30, R30, 0xffff0000, RZ, 0xc0, !PT ;  /* 0xffff00001e1e7812 */ /* 0x000fe400078ec0ff */
[----:B---3--:R-:W-:Y:S02]  /*e150*/  LOP3.LUT R29, R2, 0xffff0000, RZ, 0xc0, !PT ;  /* 0xffff0000021d7812 */ /* 0x008fe400078ec0ff */
[C---:B------:R-:W-:Y:S01]  /*e160*/  LOP3.LUT R28, R3.reuse, 0xffff0000, RZ, 0xc0, !PT ;  /* 0xffff0000031c7812 */ /* 0x040fe200078ec0ff */
[----:B------:R-:W-:Y:S01]  /*e170*/  IMAD.U32 R3, R3, 0x10000, RZ ;  /* 0x0001000003037824 */ /* 0x000fe200078e00ff */
[----:B--2---:R-:W-:Y:S01]  /*e180*/  LOP3.LUT R33, R4, 0xffff0000, RZ, 0xc0, !PT ;  /* 0xffff000004217812 */ /* 0x004fe200078ec0ff */
[----:B------:R-:W-:Y:S01]  /*e190*/  FMUL.FTZ R23, R10, R29 ;  /* 0x0000001d0a177220 */ /* 0x000fe20000410000 */
[C---:B------:R-:W-:Y:S01]  /*e1a0*/  LOP3.LUT R31, R5.reuse, 0xffff0000, RZ, 0xc0, !PT ;  /* 0xffff0000051f7812 */ /* 0x040fe200078ec0ff */
[-C--:B------:R-:W-:Y:S01]  /*e1b0*/  FMUL.FTZ R41, R32, R28.reuse ;  /* 0x0000001c20297220 */ /* 0x080fe20000410000 */
        /* <DEDUP_REMOVED lines=8> */
[C---:B------:R-:W-:Y:S01]  /*e240*/  FMUL.FTZ R2, R30.reuse, R3 ;  /* 0x000000031e027220 */ /* 0x040fe20000410000 */
[----:B------:R-:W-:Y:S01]  /*e250*/  FMUL.FTZ R30, R30, R5 ;  /* 0x000000051e1e7220 */ /* 0x000fe20000410000 */
[----:B------:R-:W-:Y:S01]  /*e260*/  FFMA.FTZ R28, R34, R28, R29 ;  /* 0x0000001c221c7223 */ /* 0x000fe2000001001d */
[----:B------:R-:W-:Y:S01]  /*e270*/  F2FP.BF16.F32.PACK_AB R10, R10, R23 ;  /* 0x000000170a0a723e */ /* 0x000fe200000010ff */
[C---:B------:R-:W-:Y:S01]  /*e280*/  FMUL.FTZ R29, R40.reuse, R31 ;  /* 0x0000001f281d7220 */ /* 0x040fe20000410000 */
[----:B------:R-:W-:Y:S01]  /*e290*/  FMUL.FTZ R40, R40, R33 ;  /* 0x0000002128287220 */ /* 0x000fe20000410000 */
[C---:B------:R-:W-:Y:S01]  /*e2a0*/  FFMA.FTZ R2, R35.reuse, R5, -R2 ;  /* 0x0000000523027223 */ /* 0x040fe20000010802 */
[----:B------:R-:W-:Y:S01]  /*e2b0*/  FFMA.FTZ R3, R35, R3, R30 ;  /* 0x0000000323037223 */ /* 0x000fe2000001001e */
[C---:B------:R-:W-:Y:S01]  /*e2c0*/  FFMA.FTZ R29, R22.reuse, R33, -R29 ;  /* 0x00000021161d7223 */ /* 0x040fe2000001081d */
[----:B------:R-:W-:Y:S01]  /*e2d0*/  FFMA.FTZ R40, R22, R31, R40 ;  /* 0x0000001f16287223 */ /* 0x000fe20000010028 */
[----:B------:R-:W-:-:S02]  /*e2e0*/  F2FP.BF16.F32.PACK_AB R31, R28, R41 ;  /* 0x000000291c1f723e */ /* 0x000fc400000010ff */
[----:B------:R-:W-:Y:S02]  /*e2f0*/  F2FP.BF16.F32.PACK_AB R30, R3, R2 ;  /* 0x00000002031e723e */ /* 0x000fe400000010ff */
[----:B------:R-:W-:Y:S02]  /*e300*/  F2FP.BF16.F32.PACK_AB R28, R40, R29 ;  /* 0x0000001d281c723e */ /* 0x000fe400000010ff */
[----:B------:R-:W-:Y:S02]  /*e310*/  MOV R29, R10 ;  /* 0x0000000a001d7202 */ /* 0x000fe40000000f00 */
.L_x_3974:
[----:B------:R-:W-:Y:S05]  /*e320*/  BSYNC B0 ;  /* 0x0000000000007941 */ /* 0x000fea0003800000 */
.L_x_3973:
[----:B-----5:R3:W-:Y:S04]  /*e330*/  STS.128 [R245+0x1000], R28 ;  /* 0x0010001cf5007388 */ /* 0x0207e80000000c00 */
[----:B----4-:R3:W5:Y:S01]  /*e340*/  LD.E.128 R32, desc[UR6][R20.64+0x80] ;  /* 0x0000800614207980 */ /* 0x010762000c101d00 */
[----:B------:R-:W-:Y:S04]  /*e350*/  BSSY B0, `(.L_x_3975) ;  /* 0x0000029000007945 */ /* 0x000fe80003800000 */
[----:B------:R-:W-:Y:S05]  /*e360*/  @P1 BRA `(.L_x_3976) ;  /* 0x00000000009c1947 */ /* 0x000fea0003800000 */
[----:B------:R-:W3:Y:S04]  /*e370*/  LD.E.64 R2, desc[UR6][R38.64+0x40] ;  /* 0x0000400626027980 */ /* 0x000ee8000c101b00 */
[----:B------:R-:W4:Y:S01]  /*e380*/  LD.E.64 R4, desc[UR6][R36.64+0x40] ;  /* 0x0000400624047980 */ /* 0x000f22000c101b00 */
[C---:B-----5:R-:W-:Y:S02]  /*e390*/  LOP3.LUT R10, R33.reuse, 0xffff0000, RZ, 0xc0, !PT ;  /* 0xffff0000210a7812 */ /* 0x060fe400078ec0ff */
[----:B------:R-:W-:Y:S02]  /*e3a0*/  SHF.L.U32 R12, R33, 0x10, RZ ;  /* 0x00000010210c7819 */ /* 0x000fe400000006ff */
[----:B------:R-:W-:Y:S02]  /*e3b0*/  LOP3.LUT R33, R35, 0xffff0000, RZ, 0xc0, !PT ;  /* 0xffff000023217812 */ /* 0x000fe400078ec0ff */
[----:B------:R-:W-:-:S02]  /*e3c0*/  LOP3.LUT R40, R32, 0xffff0000, RZ, 0xc0, !PT ;  /* 0xffff000020287812 */ /* 0x000fc400078ec0ff */
[----:B------:R-:W-:Y:S02]  /*e3d0*/  SHF.L.U32 R41, R35, 0x10, RZ ;  /* 0x0000001023297819 */ /* 0x000fe400000006ff */
[----:B------:R-:W-:Y:S01]  /*e3e0*/  SHF.L.U32 R22, R32, 0x10, RZ ;  /* 0x0000001020167819 */ /* 0x000fe200000006ff */
        /* <DEDUP_REMOVED lines=31> */
.L_x_3976:
[----:B------:R-:W-:Y:S05]  /*e5e0*/  BSYNC B0 ;  /* 0x0000000000007941 */ /* 0x000fea0003800000 */
.L_x_3975:
        /* <DEDUP_REMOVED lines=43> */
.L_x_3978:
[----:B------:R-:W-:Y:S05]  /*e8a0*/  BSYNC B0 ;  /* 0x0000000000007941 */ /* 0x000fea0003800000 */
.L_x_3977:
[----:B-----5:R3:W-:Y:S04]  /*e8b0*/  STS.128 [R245+0x5000], R28 ;  /* 0x0050001cf5007388 */ /* 0x0207e80000000c00 */
[----:B--2-4-:R-:W5:Y:S01]  /*e8c0*/  LD.E.128 R20, desc[UR6][R20.64+0x180] ;  /* 0x0001800614147980 */ /* 0x014f62000c101d00 */
[----:B------:R-:W-:Y:S01]  /*e8d0*/  IADD3 R2, R24, 0xc0, RZ ;  /* 0x000000c018027810 */ /* 0x000fe20007ffe0ff */
[----:B------:R-:W-:Y:S03]  /*e8e0*/  BSSY B0, `(.L_x_3979) ;  /* 0x0000029000007945 */ /* 0x000fe60003800000 */
[----:B------:R-:W-:-:S13]  /*e8f0*/  ISETP.GE.AND P0, PT, R2, R7, PT ;  /* 0x000000070200720c */ /* 0x000fda0003f06270 */
[----:B------:R-:W-:Y:S05]  /*e900*/  @P0 BRA `(.L_x_3980) ;  /* 0x0000000000980947 */ /* 0x000fea0003800000 */
[----:B------:R-:W2:Y:S04]  /*e910*/  LD.E.64 R2, desc[UR6][R38.64+0xc0] ;  /* 0x0000c00626027980 */ /* 0x000ea8000c101b00 */
[----:B------:R-:W4:Y:S01]  /*e920*/  LD.E.64 R4, desc[UR6][R36.64+0xc0] ;  /* 0x0000c00624047980 */ /* 0x000f22000c101b00 */
[C---:B-----5:R-:W-:Y:S01]  /*e930*/  LOP3.LUT R10, R21.reuse, 0xffff0000, RZ, 0xc0, !PT ;  /* 0xffff0000150a7812 */ /* 0x060fe200078ec0ff */
[----:B---3--:R-:W-:Y:S01]  /*e940*/  IMAD.U32 R30, R22, 0x10000, RZ ;  /* 0x00010000161e7824 */ /* 0x008fe200078e00ff */
        /* <DEDUP_REMOVED lines=34> */
.L_x_3980:
[----:B------:R-:W-:Y:S05]  /*eb70*/  BSYNC B0 ;  /* 0x0000000000007941 */ /* 0x000fea0003800000 */
.L_x_3979:
[----:B-----5:R2:W-:Y:S02]  /*eb80*/  STS.128 [R245+0x7000], R20 ;  /* 0x00700014f5007388 */ /* 0x0205e40000000c00 */
.L_x_3972:
[----:B------:R-:W-:Y:S05]  /*eb90*/  BSYNC B1 ;  /* 0x0000000000017941 */ /* 0x000fea0003800000 */
.L_x_3971:
[----:B------:R-:W-:-:S05]  /*eba0*/  VIADD R2, R142, 0x30 ;  /* 0x000000308e027836 */ /* 0x000fca0000000000 */
        /* <DEDUP_REMOVED lines=8> */
[C---:B--23--:R-:W-:Y:S01]  /*ec30*/  IMAD.SHL.U32 R31, R3.reuse, 0x2, RZ ;  /* 0x00000002031f7824 */ /* 0x04cfe200078e00ff */
[----:B------:R-:W-:Y:S01]  /*ec40*/  ISETP.GE.AND P1, PT, R0, R7, PT ;  /* 0x000000070000720c */ /* 0x000fe20003f26270 */
[----:B------:R-:W-:Y:S01]  /*ec50*/  VIADD R0, R24, 0x80 ;  /* 0x0000008018007836 */ /* 0x000fe20000000000 */
[----:B------:R-:W-:Y:S02]  /*ec60*/  SHF.L.U64.HI R3, R3, 0x1, R4 ;  /* 0x0000000103037819 */ /* 0x000fe40000010204 */
[-C--:B------:R-:W-:Y:S02]  /*ec70*/  IADD3 R30, P3, R14, R31.reuse, RZ ;  /* 0x0000001f0e1e7210 */ /* 0x080fe40007f7e0ff */
[----:B------:R-:W-:Y:S01]  /*ec80*/  IADD3 R28, P4, R16, R31, RZ ;  /* 0x0000001f101c7210 */ /* 0x000fe20007f9e0ff */
[----:B------:R-:W-:Y:S01]  /*ec90*/  BSSY B0, `(.L_x_3982) ;  /* 0x000002e000007945 */ /* 0x000fe20003800000 */
[----:B------:R-:W-:Y:S01]  /*eca0*/  ISETP.GE.AND P0, PT, R0, R7, PT ;  /* 0x000000070000720c */ /* 0x000fe20003f06270 */
[----:B------:R-:W-:-:S02]  /*ecb0*/  IMAD.X R31, R15, 0x1, R3, P3 ;  /* 0x000000010f1f7824 */ /* 0x000fc400018e0603 */
[----:B------:R2:W5:Y:S01]  /*ecc0*/  LD.E.128 R12, desc[UR6][R18.64] ;  /* 0x00000006120c7980 */ /* 0x000562000c101d00 */
[----:B------:R-:W-:Y:S01]  /*ecd0*/  IMAD.X R29, R17, 0x1, R3, P4 ;  /* 0x00000001111d7824 */ /* 0x000fe200020e0603 */
[----:B------:R-:W-:Y:S08]  /*ece0*/  @P2 BRA `(.L_x_3983) ;  /* 0x0000000000a02947 */ /* 0x000ff00003800000 */
[----:B------:R-:W3:Y:S04]  /*ecf0*/  LD.E.64 R4, desc[UR6][R30.64] ;  /* 0x000000061e047980 */ /* 0x000ee8000c101b00 */
[----:B------:R-:W2:Y:S01]  /*ed00*/  LD.E.64 R10, desc[UR6][R28.64] ;  /* 0x000000061c0a7980 */ /* 0x000ea2000c101b00 */
[C---:B-----5:R-:W-:Y:S01]  /*ed10*/  IMAD.U32 R21, R15.reuse, 0x10000, RZ ;  /* 0x000100000f157824 */ /* 0x060fe200078e00ff */
[----:B------:R-:W-:Y:S02]  /*ed20*/  LOP3.LUT R20, R15, 0xffff0000, RZ, 0xc0, !PT ;  /* 0xffff00000f147812 */ /* 0x000fe400078ec0ff */
[C---:B------:R-:W-:Y:S02]  /*ed30*/  LOP3.LUT R0, R13.reuse, 0xffff0000, RZ, 0xc0, !PT ;  /* 0xffff00000d007812 */ /* 0x040fe400078ec0ff */
[----:B------:R-:W-:-:S02]  /*ed40*/  SHF.L.U32 R3, R13, 0x10, RZ ;  /* 0x000000100d037819 */ /* 0x000fc400000006ff */
[C---:B------:R-:W-:Y:S02]  /*ed50*/  SHF.L.U32 R9, R12.reuse, 0x10, RZ ;  /* 0x000000100c097819 */ /* 0x040fe400000006ff */
[----:B------:R-:W-:Y:S02]  /*ed60*/  LOP3.LUT R23, R12, 0xffff0000, RZ, 0xc0, !PT ;  /* 0xffff00000c177812 */ /* 0x000fe400078ec0ff */
[C---:B----4-:R-:W-:Y:S02]  /*ed70*/  LOP3.LUT R32, R14.reuse, 0xffff0000, RZ, 0xc0, !PT ;  /* 0xffff00000e207812 */ /* 0x050fe400078ec0ff */
[----:B------:R-:W-:Y:S02]  /*ed80*/  SHF.L.U32 R22, R14, 0x10, RZ ;  /* 0x000000100e167819 */ /* 0x000fe400000006ff */
[C---:B---3--:R-:W-:Y:S01]  /*ed90*/  LOP3.LUT R15, R4.reuse, 0xffff0000, RZ, 0xc0, !PT ;  /* 0xffff0000040f7812 */ /* 0x048fe200078ec0ff */
[----:B------:R-:W-:Y:S01]  /*eda0*/  IMAD.U32 R4, R4, 0x10000, RZ ;  /* 0x0001000004047824 */ /* 0x000fe200078e00ff */
[----:B------:R-:W-:-:S02]  /*edb0*/  LOP3.LUT R13, R5, 0xffff0000, RZ, 0xc0, !PT ;  /* 0xffff0000050d7812 */ /* 0x000fc400078ec0ff */
[----:B--2---:R-:W-:Y:S01]  /*edc0*/  LOP3.LUT R17, R10, 0xffff0000, RZ, 0xc0, !PT ;  /* 0xffff00000a117812 */ /* 0x004fe200078ec0ff */
[----:B------:R-:W-:Y:S01]  /*edd0*/  FMUL.FTZ R12, R0, R15 ;  /* 0x0000000f000c7220 */ /* 0x000fe20000410000 */
[----:B------:R-:W-:Y:S01]  /*ede0*/  LOP3.LUT R16, R11, 0xffff0000, RZ, 0xc0, !PT ;  /* 0xffff00000b107812 */ /* 0x000fe200078ec0ff */
[----:B------:R-:W-:Y:S01]  /*edf0*/  FMUL.FTZ R14, R20, R13 ;  /* 0x0000000d140e7220 */ /* 0x000fe20000410000 */
[----:B------:R-:W-:Y:S01]  /*ee00*/  SHF.L.U32 R5, R5, 0x10, RZ ;  /* 0x0000001005057819 */ /* 0x000fe200000006ff */
[-C--:B------:R-:W-:Y:S01]  /*ee10*/  FMUL.FTZ R0, R0, R17.reuse ;  /* 0x0000001100007220 */ /* 0x080fe20000410000 */
[----:B------:R-:W-:Y:S01]  /*ee20*/  SHF.L.U32 R10, R10, 0x10, RZ ;  /* 0x000000100a0a7819 */ /* 0x000fe200000006ff */
[----:B------:R-:W-:Y:S02]  /*ee30*/  IMAD.U32 R11, R11, 0x10000, RZ ;  /* 0x000100000b0b7824 */ /* 0x000fe400078e00ff */
[C---:B------:R-:W-:Y:S01]  /*ee40*/  FFMA.FTZ R12, R3.reuse, R17, -R12 ;  /* 0x00000011030c7223 */ /* 0x040fe2000001080c */
[----:B------:R-:W-:Y:S01]  /*ee50*/  FMUL.FTZ R20, R20, R16 ;  /* 0x0000001014147220 */ /* 0x000fe20000410000 */
[----:B------:R-:W-:Y:S01]  /*ee60*/  FFMA.FTZ R3, R3, R15, R0 ;  /* 0x0000000f03037223 */ /* 0x000fe20000010000 */
[C---:B------:R-:W-:Y:S01]  /*ee70*/  FMUL.FTZ R0, R23.reuse, R4 ;  /* 0x0000000417007220 */ /* 0x040fe20000410000 */
[C---:B------:R-:W-:Y:S01]  /*ee80*/  FMUL.FTZ R15, R32.reuse, R5 ;  /* 0x00000005200f7220 */ /* 0x040fe20000410000 */
[----:B------:R-:W-:Y:S01]  /*ee90*/  FMUL.FTZ R23, R23, R10 ;  /* 0x0000000a17177220 */ /* 0x000fe20000410000 */
[----:B------:R-:W-:Y:S01]  /*eea0*/  FMUL.FTZ R32, R32, R11 ;  /* 0x0000000b20207220 */ /* 0x000fe20000410000 */
[C---:B------:R-:W-:Y:S01]  /*eeb0*/  FFMA.FTZ R14, R21.reuse, R16, -R14 ;  /* 0x00000010150e7223 */ /* 0x040fe2000001080e */
[----:B------:R-:W-:Y:S01]  /*eec0*/  FFMA.FTZ R13, R21, R13, R20 ;  /* 0x0000000d150d7223 */ /* 0x000fe20000010014 */
[C---:B------:R-:W-:Y:S01]  /*eed0*/  FFMA.FTZ R23, R9.reuse, R4, R23 ;  /* 0x0000000409177223 */ /* 0x040fe20000010017 */
[C---:B------:R-:W-:Y:S01]  /*eee0*/  FFMA.FTZ R15, R22.reuse, R11, -R15 ;  /* 0x0000000b160f7223 */ /* 0x040fe2000001080f */
[----:B------:R-:W-:Y:S01]  /*eef0*/  FFMA.FTZ R32, R22, R5, R32 ;  /* 0x0000000516207223 */ /* 0x000fe20000010020 */
[----:B------:R-:W-:Y:S01]  /*ef00*/  FFMA.FTZ R0, R9, R10, -R0 ;  /* 0x0000000a09007223 */ /* 0x000fe20000010800 */
[----:B------:R-:W-:-:S02]  /*ef10*/  F2FP.BF16.F32.PACK_AB R4, R3, R12 ;  /* 0x0000000c0304723e */ /* 0x000fc400000010ff */
[----:B------:R-:W-:Y:S02]  /*ef20*/  F2FP.BF16.F32.PACK_AB R3, R13, R14 ;  /* 0x0000000e0d03723e */ /* 0x000fe400000010ff */
[----:B------:R-:W-:Y:S02]  /*ef30*/  F2FP.BF16.F32.PACK_AB R14, R32, R15 ;  /* 0x0000000f200e723e */ /* 0x000fe400000010ff */
[----:B------:R-:W-:Y:S02]  /*ef40*/  F2FP.BF16.F32.PACK_AB R12, R23, R0 ;  /* 0x00000000170c723e */ /* 0x000fe400000010ff */
[----:B------:R-:W-:Y:S02]  /*ef50*/  MOV R13, R4 ;  /* 0x00000004000d7202 */ /* 0x000fe40000000f00 */
[----:B------:R-:W-:Y:S02]  /*ef60*/  MOV R15, R3 ;  /* 0x00000003000f7202 */ /* 0x000fe40000000f00 */
.L_x_3983:
[----:B------:R-:W-:Y:S05]  /*ef70*/  BSYNC B0 ;  /* 0x0000000000007941 */ /* 0x000fea0003800000 */
.L_x_3982:
[----:B-----5:R3:W-:Y:S04]  /*ef80*/  STS.128 [R245+0x1800], R12 ;  /* 0x0018000cf5007388 */ /* 0x0207e80000000c00 */
[----:B------:R3:W5:Y:S01]  /*ef90*/  LD.E.128 R20, desc[UR6][R18.64+0x80] ;  /* 0x0000800612147980 */ /* 0x000762000c101d00 */
[----:B------:R-:W-:Y:S04]  /*efa0*/  BSSY B0, `(.L_x_3984) ;  /* 0x0000028000007945 */ /* 0x000fe80003800000 */
[----:B------:R-:W-:Y:S05]  /*efb0*/  @P1 BRA `(.L_x_3985) ;  /* 0x0000000000981947 */ /* 0x000fea0003800000 */
[----:B------:R-:W3:Y:S04]  /*efc0*/  LD.E.64 R4, desc[UR6][R30.64+0x40] ;  /* 0x000040061e047980 */ /* 0x000ee8000c101b00 */
[----:B------:R-:W2:Y:S01]  /*efd0*/  LD.E.64 R10, desc[UR6][R28.64+0x40] ;  /* 0x000040061c0a7980 */ /* 0x000ea2000c101b00 */
[C---:B-----5:R-:W-:Y:S02]  /*efe0*/  LOP3.LUT R0, R21.reuse, 0xffff0000, RZ, 0xc0, !PT ;  /* 0xffff000015007812 */ /* 0x060fe400078ec0ff */
[C---:B------:R-:W-:Y:S02]  /*eff0*/  SHF.L.U32 R9, R20.reuse, 0x10, RZ ;  /* 0x0000001014097819 */ /* 0x040fe400000006ff */
[----:B----4-:R-:W-:Y:S02]  /*f000*/  LOP3.LUT R32, R20, 0xffff0000, RZ, 0xc0, !PT ;  /* 0xffff000014207812 */ /* 0x010fe400078ec0ff */
[----:B------:R-:W-:Y:S01]  /*f010*/  SHF.L.U32 R3, R21, 0x10, RZ ;  /* 0x0000001015037819 */ /* 0x000fe200000006ff */
[----:B------:R-:W-:Y:S01]  /*f020*/  IMAD.U32 R21, R22, 0x10000, RZ ;  /* 0x0001000016157824 */ /* 0x000fe200078e00ff */
[----:B------:R-:W-:-:S02]  /*f030*/  SHF.L.U32 R20, R23, 0x10, RZ ;  /* 0x0000001017147819 */ /* 0x000fc400000006ff */
[----:B------:R-:W-:Y:S02]  /*f040*/  LOP3.LUT R16, R23, 0xffff0000, RZ, 0xc0, !PT ;  /* 0xffff000017107812 */ /* 0x000fe400078ec0ff */
[----:B------:R-:W-:Y:S02]  /*f050*/  LOP3.LUT R22, R22, 0xffff0000, RZ, 0xc0, !PT ;  /* 0xffff000016167812 */ /* 0x000fe400078ec0ff */
[----:B---3--:R-:W-:Y:S02]  /*f060*/  LOP3.LUT R14, R4, 0xffff0000, RZ, 0xc0, !PT ;  /* 0xffff0000040e7812 */ /* 0x008fe400078ec0ff */
        /* <DEDUP_REMOVED lines=27> */
.L_x_3985:
[----:B------:R-:W-:Y:S05]  /*f220*/  BSYNC B0 ;  /* 0x0000000000007941 */ /* 0x000fea0003800000 */
.L_x_3984:
[----:B-----5:R1:W-:Y:S04]  /*f230*/  STS.128 [R245+0x3800], R20 ;  /* 0x00380014f5007388 */ /* 0x0203e80000000c00 */
[----:B---3--:R1:W5:Y:S01]  /*f240*/  LD.E.128 R12, desc[UR6][R18.64+0x100] ;  /* 0x00010006120c7980 */ /* 0x008362000c101d00 */
[----:B------:R-:W-:Y:S04]  /*f250*/  BSSY B0, `(.L_x_3986) ;  /* 0x000002a000007945 */ /* 0x000fe80003800000 */
[----:B------:R-:W-:Y:S05]  /*f260*/  @P0 BRA `(.L_x_3987) ;  /* 0x0000000000a00947 */ /* 0x000fea0003800000 */
[----:B------:R-:W3:Y:S04]  /*f270*/  LD.E.64 R4, desc[UR6][R30.64+0x80] ;  /* 0x000080061e047980 */ /* 0x000ee8000c101b00 */
[----:B------:R-:W2:Y:S01]  /*f280*/  LD.E.64 R10, desc[UR6][R28.64+0x80] ;  /* 0x000080061c0a7980 */ /* 0x000ea2000c101b00 */
[C---:B-1---5:R-:W-:Y:S01]  /*f290*/  IMAD.U32 R21, R15.reuse, 0x10000, RZ ;  /* 0x000100000f157824 */ /* 0x062fe200078e00ff */
        /* <DEDUP_REMOVED lines=37> */
.L_x_3987:
[----:B------:R-:W-:Y:S05]  /*f4f0*/  BSYNC B0 ;  /* 0x0000000000007941 */ /* 0x000fea0003800000 */
.L_x_3986:
[----:B-----5:R3:W-:Y:S04]  /*f500*/  STS.128 [R245+0x5800], R12 ;  /* 0x0058000cf5007388 */ /* 0x0207e80000000c00 */
[----:B-12---:R-:W5:Y:S01]  /*f510*/  LD.E.128 R16, desc[UR6][R18.64+0x180] ;  /* 0x0001800612107980 */ /* 0x006f62000c101d00 */
[----:B------:R-:W-:Y:S01]  /*f520*/  IADD3 R24, R24, 0xc0, RZ ;  /* 0x000000c018187810 */ /* 0x000fe20007ffe0ff */
[----:B------:R-:W-:Y:S03]  /*f530*/  BSSY B0, `(.L_x_3988) ;  /* 0x0000029000007945 */ /* 0x000fe60003800000 */
[----:B------:R-:W-:-:S13]  /*f540*/  ISETP.GE.AND P0, PT, R24, R7, PT ;  /* 0x000000071800720c */ /* 0x000fda0003f06270 */
[----:B------:R-:W-:Y:S05]  /*f550*/  @P0 BRA `(.L_x_3989) ;  /* 0x0000000000980947 */ /* 0x000fea0003800000 */
[----:B------:R-:W3:Y:S04]  /*f560*/  LD.E.64 R4, desc[UR6][R30.64+0xc0] ;  /* 0x0000c0061e047980 */ /* 0x000ee8000c101b00 */
[----:B------:R-:W2:Y:S01]  /*f570*/  LD.E.64 R10, desc[UR6][R28.64+0xc0] ;  /* 0x0000c0061c0a7980 */ /* 0x000ea2000c101b00 */
[----:B-----5:R-:W-:Y:S02]  /*f580*/  LOP3.LUT R0, R17, 0xffff0000, RZ, 0xc0, !PT ;  /* 0xffff000011007812 */ /* 0x020fe400078ec0ff */
[C---:B------:R-:W-:Y:S02]  /*f590*/  SHF.L.U32 R7, R16.reuse, 0x10, RZ ;  /* 0x0000001010077819 */ /* 0x040fe400000006ff */
[----:B------:R-:W-:Y:S02]  /*f5a0*/  LOP3.LUT R20, R16, 0xffff0000, RZ, 0xc0, !PT ;  /* 0xffff000010147812 */ /* 0x000fe400078ec0ff */
[----:B------:R-:W-:-:S02]  /*f5b0*/  LOP3.LUT R16, R19, 0xffff0000, RZ, 0xc0, !PT ;  /* 0xffff000013107812 */ /* 0x000fc400078ec0ff */
[----:B------:R-:W-:Y:S02]  /*f5c0*/  SHF.L.U32 R3, R17, 0x10, RZ ;  /* 0x0000001011037819 */ /* 0x000fe400000006ff */
[----:B------:R-:W-:Y:S01]  /*f5d0*/  SHF.L.U32 R17, R19, 0x10, RZ ;  /* 0x0000001013117819 */ /* 0x000fe200000006ff */
[C---:B------:R-:W-:Y:S01]  /*f5e0*/  IMAD.U32 R19, R18.reuse, 0x10000, RZ ;  /* 0x0001000012137824 */ /* 0x040fe200078e00ff */
        /* <DEDUP_REMOVED lines=10> */
[-C--:B------:R-:W-:Y:S01]  /*f690*/  FMUL.FTZ R16, R16, R14.reuse ;  /* 0x0000000e10107220 */ /* 0x080fe20000410000 */
[----:B------:R-:W-:Y:S01]  /*f6a0*/  FFMA.FTZ R18, R17, R14, -R18 ;  /* 0x0000000e11127223 */ /* 0x000fe20000010812 */
[----:B------:R-:W-:Y:S01]  /*f6b0*/  FFMA.FTZ R3, R3, R13, R0 ;  /* 0x0000000d03037223 */ /* 0x000fe20000010000 */
[----:B------:R-:W-:Y:S01]  /*f6c0*/  IMAD.U32 R10, R10, 0x10000, RZ ;  /* 0x000100000a0a7824 */ /* 0x000fe200078e00ff */
[----:B------:R-:W-:Y:S01]  /*f6d0*/  SHF.L.U32 R0, R5, 0x10, RZ ;  /* 0x0000001005007819 */ /* 0x000fe200000006ff */
[----:B------:R-:W-:Y:S01]  /*f6e0*/  FFMA.FTZ R9, R17, R9, R16 ;  /* 0x0000000911097223 */ /* 0x000fe20000010010 */
[----:B------:R-:W-:Y:S01]  /*f6f0*/  SHF.L.U32 R14, R11, 0x10, RZ ;  /* 0x000000100b0e7819 */ /* 0x000fe200000006ff */
[C---:B------:R-:W-:Y:S01]  /*f700*/  FMUL.FTZ R16, R20.reuse, R4 ;  /* 0x0000000414107220 */ /* 0x040fe20000410000 */
[----:B------:R-:W-:Y:S01]  /*f710*/  FMUL.FTZ R5, R20, R10 ;  /* 0x0000000a14057220 */ /* 0x000fe20000410000 */
[----:B------:R-:W-:Y:S01]  /*f720*/  FMUL.FTZ R20, R21, R0 ;  /* 0x0000000015147220 */ /* 0x000fe20000410000 */
[----:B------:R-:W-:Y:S01]  /*f730*/  F2FP.BF16.F32.PACK_AB R17, R3, R12 ;  /* 0x0000000c0311723e */ /* 0x000fe200000010ff */
        /* <DEDUP_REMOVED lines=8> */
.L_x_3989:
[----:B------:R-:W-:Y:S05]  /*f7c0*/  BSYNC B0 ;  /* 0x0000000000007941 */ /* 0x000fea0003800000 */
.L_x_3988:
[----:B-----5:R1:W-:Y:S01]  /*f7d0*/  STS.128 [R245+0x7800], R16 ;  /* 0x00780010f5007388 */ /* 0x0203e20000000c00 */
[----:B------:R-:W-:Y:S05]  /*f7e0*/  BRA `(.L_x_3981) ;  /* 0x0000005c00107947 */ /* 0x000fea0003800000 */
.L_x_3950:
        /* <DEDUP_REMOVED lines=24> */
[----:B------:R-:W3:Y:S01]  /*f970*/  LD.E.128 R32, desc[UR6][R32.64] ;  /* 0x0000000620207980 */ /* 0x000ee2000c101d00 */
        /* <DEDUP_REMOVED lines=36> */
[----:B------:R-:W-:Y:S01]  /*fbc0*/  FMUL.FTZ R31, R28, R31 ;  /* 0x0000001f1c1f7220 */ /* 0x000fe20000410000 */
[----:B------:R-:W-:Y:S01]  /*fbd0*/  @!P3 FADD.FTZ R52, -R52, -RZ ;  /* 0x800000ff3434b221 */ /* 0x000fe20000010100 */
[----:B------:R-:W-:Y:S01]  /*fbe0*/  @!P3 FADD.FTZ R35, -R35, -RZ ;  /* 0x800000ff2323b221 */ /* 0x000fe20000010100 */
        /* <DEDUP_REMOVED lines=25> */
.L_x_3993:
[----:B------:R-:W-:Y:S05]  /*fd80*/  BSYNC B0 ;  /* 0x0000000000007941 */ /* 0x000fea0003800000 */
.L_x_3992:
        /* <DEDUP_REMOVED lines=12> */
[----:B------:R-:W-:Y:S01]  /*fe50*/  LEA R32, P1, R33, R14, 0x1 ;  /* 0x0000000e21207211 */ /* 0x000fe200078208ff */
[----:B------:R-:W-:Y:S01]  /*fe60*/  IMAD.MOV.U32 R2, RZ, RZ, RZ ;  /* 0x000000ffff027224 */ /* 0x000fe200078e00ff */
[----:B------:R-:W-:Y:S01]  /*fe70*/  @P2 IADD3 R2, -R9, RZ, RZ ;  /* 0x000000ff09022210 */ /* 0x000fe20007ffe1ff */
[----:B------:R-:W3:Y:S01]  /*fe80*/  LD.E.128 R28, desc[UR6][R28.64+0x80] ;  /* 0x000080061c1c7980 */ /* 0x000ee2000c101d00 */
[----:B------:R-:W-:Y:S02]  /*fe90*/  LEA.HI.X R33, R33, R15, R13, 0x1, P1 ;  /* 0x0000000f21217211 */ /* 0x000fe400008f0c0d */
[----:B------:R-:W-:-:S04]  /*fea0*/  IADD3 R37, P1, R2, R3, RZ ;  /* 0x0000000302257210 */ /* 0x000fc80007f3e0ff */
[----:B------:R-:W4:Y:S01]  /*feb0*/  LD.E.128 R32, desc[UR6][R32.64+0x80] ;  /* 0x0000800620207980 */ /* 0x000f22000c101d00 */
        /* <DEDUP_REMOVED lines=17> */
[C---:B------:R-:W-:Y:S01]  /*ffd0*/  SHF.L.U32 R29, R31.reuse, 0x10, RZ ;  /* 0x000000101f1d7819 */ /* 0x040fe200000006ff */
[----:B----4-:R-:W-:Y:S01]  /*ffe0*/  IMAD.U32 R51, R34, 0x10000, RZ ;  /* 0x0001000022337824 */ /* 0x010fe200078e00ff */
        /* <DEDUP_REMOVED lines=45> */
.L_x_3995:
[----:B------:R-:W-:Y:S05]  /*102c0*/  BSYNC B0 ;  /* 0x0000000000007941 */ /* 0x000fea0003800000 */
.L_x_3994:
        /* <DEDUP_REMOVED lines=15> */
[----:B------:R-:W2:Y:S01]  /*103c0*/  LD.E.128 R28, desc[UR6][R28.64+0x100] ;  /* 0x000100061c1c7980 */ /* 0x000ea2000c101d00 */
        /* <DEDUP_REMOVED lines=14> */
[----:B------:R-:W-:Y:S02]  /*104b0*/  SHF.L.U32 R46, R47, 0x10, RZ ;  /* 0x000000102f2e7819 */ /* 0x000fe400000006ff */
[C---:B--2---:R-:W-:Y:S01]  /*104c0*/  SHF.L.U32 R13, R29.reuse, 0x10, RZ ;  /* 0x000000101d0d7819 */ /* 0x044fe200000006ff */
[----:B---3--:R-:W-:Y:S01]  /*104d0*/  IMAD.U32 R41, R30, 0x10000, RZ ;  /* 0x000100001e297824 */ /* 0x008fe200078e00ff */
[----:B------:R-:W-:Y:S01]  /*104e0*/  LOP3.LUT R42, R29, 0xffff0000, RZ, 0xc0, !PT ;  /* 0xffff00001d2a7812 */ /* 0x000fe200078ec0ff */
[----:B------:R-:W-:Y:S01]  /*104f0*/  IMAD.U32 R40, R28, 0x10000, RZ ;  /* 0x000100001c287824 */ /* 0x000fe200078e00ff */
[C---:B------:R-:W-:Y:S02]  /*10500*/  SHF.L.U32 R29, R31.reuse, 0x10, RZ ;  /* 0x000000101f1d7819 */ /* 0x040fe400000006ff */
[----:B------:R-:W-:Y:S01]  /*10510*/  LOP3.LUT R45, R31, 0xffff0000, RZ, 0xc0, !PT ;  /* 0xffff00001f2d7812 */ /* 0x000fe200078ec0ff */
[C---:B----4-:R-:W-:Y:S01]  /*10520*/  IMAD.U32 R43, R32.reuse, 0x10000, RZ ;  /* 0x00010000202b7824 */ /* 0x050fe200078e00ff */
        /* <DEDUP_REMOVED lines=45> */
.L_x_3997:
[----:B------:R-:W-:Y:S05]  /*10800*/  BSYNC B0 ;  /* 0x0000000000007941 */ /* 0x000fea0003800000 */
.L_x_3996:
        /* <DEDUP_REMOVED lines=32> */
[----:B------:R-:W-:Y:S02]  /*10a10*/  SHF.L.U32 R40, R41, 0x10, RZ ;  /* 0x0000001029287819 */ /* 0x000fe400000006ff */
[C---:B---3--:R-:W-:Y:S01]  /*10a20*/  SHF.L.U32 R13, R29.reuse, 0x10, RZ ;  /* 0x000000101d0d7819 */ /* 0x048fe200000006ff */
[----:B------:R-:W-:Y:S01]  /*10a30*/  IMAD.U32 R43, R30, 0x10000, RZ ;  /* 0x000100001e2b7824 */ /* 0x000fe200078e00ff */
[----:B--2---:R-:W-:Y:S01]  /*10a40*/  LOP3.LUT R44, R29, 0xffff0000, RZ, 0xc0, !PT ;  /* 0xffff00001d2c7812 */ /* 0x004fe200078ec0ff */
[----:B------:R-:W-:Y:S01]  /*10a50*/  IMAD.U32 R41, R28, 0x10000, RZ ;  /* 0x000100001c297824 */ /* 0x000fe200078e00ff */
[C---:B------:R-:W-:Y:S02]  /*10a60*/  SHF.L.U32 R29, R31.reuse, 0x10, RZ ;  /* 0x000000101f1d7819 */ /* 0x040fe400000006ff */
[----:B------:R-:W-:Y:S02]  /*10a70*/  LOP3.LUT R45, R31, 0xffff0000, RZ, 0xc0, !PT ;  /* 0xffff00001f2d7812 */ /* 0x000fe400078ec0ff */
[----:B------:R-:W-:Y:S01]  /*10a80*/  LOP3.LUT R30, R30, 0xffff0000, RZ, 0xc0, !PT ;  /* 0xffff00001e1e7812 */ /* 0x000fe200078ec0ff */
[C---:B----4-:R-:W-:Y:S01]  /*10a90*/  IMAD.U32 R46, R32.reuse, 0x10000, RZ ;  /* 0x00010000202e7824 */ /* 0x050fe200078e00ff */
[----:B------:R-:W-:Y:S01]  /*10aa0*/  LOP3.LUT R31, R32, 0xffff0000, RZ, 0xc0, !PT ;  /* 0xffff0000201f7812 */ /* 0x000fe200078ec0ff */
[----:B-1----:R-:W-:Y:S01]  /*10ab0*/  IMAD.U32 R48, R34, 0x10000, RZ ;  /* 0x0001000022307824 */ /* 0x002fe200078e00ff */
        /* <DEDUP_REMOVED lines=42> */
.L_x_3999:
[----:B------:R-:W-:Y:S05]  /*10d60*/  BSYNC B0 ;  /* 0x0000000000007941 */ /* 0x000fea0003800000 */
.L_x_3998:
[----:B-----5:R3:W-:Y:S02]  /*10d70*/  STS.128 [R245+0x6000], R40 ;  /* 0x00600028f5007388 */ /* 0x0207e40000000c00 */
.L_x_3991:
[----:B------:R-:W-:Y:S05]  /*10d80*/  BSYNC B1 ;  /* 0x0000000000017941 */ /* 0x000fea0003800000 */
.L_x_3990:
        /* <DEDUP_REMOVED lines=29> */
[----:B------:R-:W1:Y:S03]  /*10f60*/  LD.E.128 R28, desc[UR6][R28.64] ;  /* 0x000000061c1c7980 */ /* 0x000e66000c101d00 */
        /* <DEDUP_REMOVED lines=37> */
[----:B---3--:R-:W-:Y:S01]  /*111c0*/  LOP3.LUT R32, R36, 0xffff0000, RZ, 0xc0, !PT ;  /* 0xffff000024207812 */ /* 0x008fe200078ec0ff */
        /* <DEDUP_REMOVED lines=26> */
.L_x_4003:
[----:B------:R-:W-:Y:S05]  /*11370*/  BSYNC B0 ;  /* 0x0000000000007941 */ /* 0x000fea0003800000 */
.L_x_4002:
        /* <DEDUP_REMOVED lines=19> */
[----:B------:R-:W2:Y:S04]  /*114b0*/  LD.E.128 R32, desc[UR6][R32.64] ;  /* 0x0000000620207980 */ /* 0x000ea8000c101d00 */
        /* <DEDUP_REMOVED lines=8> */
[C---:B----4-:R-:W-:Y:S01]  /*11540*/  IMAD.U32 R40, R46.reuse, 0x10000, RZ ;  /* 0x000100002e287824 */ /* 0x050fe200078e00ff */
        /* <DEDUP_REMOVED lines=8> */
[C---:B------:R-:W-:Y:S01]  /*115d0*/  SHF.L.U32 R32, R33.reuse, 0x10, RZ ;  /* 0x0000001021207819 */ /* 0x040fe200000006ff */
[----:B------:R-:W-:Y:S01]  /*115e0*/  @!P1 FADD.FTZ R42, -R42, -RZ ;  /* 0x800000ff2a2a9221 */ /* 0x000fe20000010100 */
[----:B------:R-:W-:Y:S01]  /*115f0*/  LOP3.LUT R45, R33, 0xffff0000, RZ, 0xc0, !PT ;  /* 0xffff0000212d7812 */ /* 0x000fe200078ec0ff */
[----:B-1----:R-:W-:Y:S01]  /*11600*/  IMAD.U32 R48, R30, 0x10000, RZ ;  /* 0x000100001e307824 */ /* 0x002fe200078e00ff */
[----:B------:R-:W-:Y:S01]  /*11610*/  LOP3.LUT R34, R34, 0xffff0000, RZ, 0xc0, !PT ;  /* 0xffff000022227812 */ /* 0x000fe200078ec0ff */
[----:B------:R-:W-:Y:S01]  /*11620*/  IMAD.U32 R49, R28, 0x10000, RZ ;  /* 0x000100001c317824 */ /* 0x000fe200078e00ff */
        /* <DEDUP_REMOVED lines=18> */
[----:B------:R-:W-:Y:S01]  /*11750*/  FMUL.FTZ R47, R47, R32 ;  /* 0x000000202f2f7220 */ /* 0x000fe20000410000 */
[C---:B---3--:R-:W-:Y:S01]  /*11760*/  IMAD.U32 R30, R36.reuse, 0x10000, RZ ;  /* 0x00010000241e7824 */ /* 0x048fe200078e00ff */
[----:B------:R-:W-:Y:S01]  /*11770*/  LOP3.LUT R29, R36, 0xffff0000, RZ, 0xc0, !PT ;  /* 0xffff0000241d7812 */ /* 0x000fe200078ec0ff */
[C---:B------:R-:W-:Y:S01]  /*11780*/  IMAD.U32 R36, R38.reuse, 0x10000, RZ ;  /* 0x0001000026247824 */ /* 0x040fe200078e00ff */
[----:B------:R-:W-:Y:S01]  /*11790*/  SHF.L.U32 R28, R37, 0x10, RZ ;  /* 0x00000010251c7819 */ /* 0x000fe200000006ff */
[----:B------:R-:W-:Y:S01]  /*117a0*/  FMUL.FTZ R49, R49, R42 ;  /* 0x0000002a31317220 */ /* 0x000fe20000410000 */
        /* <DEDUP_REMOVED lines=19> */
.L_x_4005:
[----:B------:R-:W-:Y:S05]  /*118e0*/  BSYNC B0 ;  /* 0x0000000000007941 */ /* 0x000fea0003800000 */
.L_x_4004:
[----:B-----5:R2:W-:Y:S04]  /*118f0*/  STS.128 [R245+0x2800], R44 ;  /* 0x0028002cf5007388 */ /* 0x0205e80000000c00 */
[----:B----4-:R2:W5:Y:S01]  /*11900*/  LD.E.128 R40, desc[UR6][R22.64+0x100] ;  /* 0x0001000616287980 */ /* 0x010562000c101d00 */
        /* <DEDUP_REMOVED lines=34> */
[----:B--2---:R-:W-:Y:S01]  /*11b30*/  IMAD.U32 R44, R34, 0x10000, RZ ;  /* 0x00010000222c7824 */ /* 0x004fe200078e00ff */
[C---:B------:R-:W-:Y:S01]  /*11b40*/  SHF.L.U32 R32, R33.reuse, 0x10, RZ ;  /* 0x0000001021207819 */ /* 0x040fe200000006ff */
[----:B------:R-:W-:Y:S01]  /*11b50*/  @!P0 FADD.FTZ R42, -R42, -RZ ;  /* 0x800000ff2a2a8221 */ /* 0x000fe20000010100 */
[----:B------:R-:W-:Y:S01]  /*11b60*/  LOP3.LUT R45, R33, 0xffff0000, RZ, 0xc0, !PT ;  /* 0xffff0000212d7812 */ /* 0x000fe200078ec0ff */
[----:B-1----:R-:W-:Y:S01]  /*11b70*/  IMAD.U32 R49, R28, 0x10000, RZ ;  /* 0x000100001c317824 */ /* 0x002fe200078e00ff */
[----:B------:R-:W-:Y:S01]  /*11b80*/  LOP3.LUT R34, R34, 0xffff0000, RZ, 0xc0, !PT ;  /* 0xffff000022227812 */ /* 0x000fe200078ec0ff */
[----:B------:R-:W-:Y:S01]  /*11b90*/  IMAD.U32 R51, R30, 0x10000, RZ ;  /* 0x000100001e337824 */ /* 0x000fe200078e00ff */
[C---:B------:R-:W-:Y:S01]  /*11ba0*/  SHF.L.U32 R33, R35.reuse, 0x10, RZ ;  /* 0x0000001023217819 */ /* 0x040fe200000006ff */
        /* <DEDUP_REMOVED lines=10> */
[----:B------:R-:W-:Y:S01]  /*11c50*/  FMUL.FTZ R47, R47, R32 ;  /* 0x000000202f2f7220 */ /* 0x000fe20000410000 */
[C---:B------:R-:W-:Y:S01]  /*11c60*/  SHF.L.U32 R30, R31.reuse, 0x10, RZ ;  /* 0x000000101f1e7819 */ /* 0x040fe200000006ff */
[----:B------:R-:W-:Y:S01]  /*11c70*/  @!P0 FADD.FTZ R44, -R44, -RZ ;  /* 0x800000ff2c2c8221 */ /* 0x000fe20000010100 */
[----:B------:R-:W-:Y:S01]  /*11c80*/  LOP3.LUT R48, R31, 0xffff0000, RZ, 0xc0, !PT ;  /* 0xffff00001f307812 */ /* 0x000fe200078ec0ff */
[----:B------:R-:W-:Y:S01]  /*11c90*/  @!P0 FADD.FTZ R35, -R35, -RZ ;  /* 0x800000ff23238221 */ /* 0x000fe20000010100 */
        /* <DEDUP_REMOVED lines=27> */
.L_x_4007:
[----:B------:R-:W-:Y:S05]  /*11e50*/  BSYNC B0 ;  /* 0x0000000000007941 */ /* 0x000fea0003800000 */
.L_x_4006:
        /* <DEDUP_REMOVED lines=22> */
[----:B------:R-:W2:Y:S02]  /*11fc0*/  LD.E.128 R36, desc[UR6][R36.64] ;  /* 0x0000000624247980 */ /* 0x000ea4000c101d00 */
[----:B--234-:R-:W-:-:S04]  /*11fd0*/  IADD3 R23, P1, R13, R2, RZ ;  /* 0x000000020d177210 */ /* 0x01cfc80007f3e0ff */
        /* <DEDUP_REMOVED lines=12> */
[C---:B------:R-:W-:Y:S01]  /*120a0*/  IMAD.U32 R23, R32.reuse, 0x10000, RZ ;  /* 0x0001000020177824 */ /* 0x040fe200078e00ff */
[----:B------:R-:W-:Y:S01]  /*120b0*/  LOP3.LUT R22, R32, 0xffff0000, RZ, 0xc0, !PT ;  /* 0xffff000020167812 */ /* 0x000fe200078ec0ff */
[C---:B------:R-:W-:Y:S01]  /*120c0*/  IMAD.U32 R32, R34.reuse, 0x10000, RZ ;  /* 0x0001000022207824 */ /* 0x040fe200078e00ff */
[----:B------:R-:W-:Y:S02]  /*120d0*/  LOP3.LUT R31, R34, 0xffff0000, RZ, 0xc0, !PT ;  /* 0xffff0000221f7812 */ /* 0x000fe400078ec0ff */
[C---:B------:R-:W-:Y:S02]  /*120e0*/  SHF.L.U32 R29, R35.reuse, 0x10, RZ ;  /* 0x00000010231d7819 */ /* 0x040fe400000006ff */
[----:B------:R-:W-:Y:S02]  /*120f0*/  LOP3.LUT R45, R35, 0xffff0000, RZ, 0xc0, !PT ;  /* 0xffff0000232d7812 */ /* 0x000fe400078ec0ff */
[C---:B------:R-:W-:Y:S01]  /*12100*/  SHF.L.U32 R34, R37.reuse, 0x10, RZ ;  /* 0x0000001025227819 */ /* 0x040fe200000006ff */
[----:B------:R-:W-:Y:S01]  /*12110*/  IMAD.U32 R44, R36, 0x10000, RZ ;  /* 0x00010000242c7824 */ /* 0x000fe200078e00ff */
        /* <DEDUP_REMOVED lines=10> */
[----:B-1----:R-:W-:Y:S01]  /*121c0*/  LOP3.LUT R48, R39, 0xffff0000, RZ, 0xc0, !PT ;  /* 0xffff000027307812 */ /* 0x002fe200078ec0ff */
        /* <DEDUP_REMOVED lines=8> */
[C---:B--2---:R-:W-:Y:S01]  /*12250*/  IMAD.U32 R34, R40.reuse, 0x10000, RZ ;  /* 0x0001000028227824 */ /* 0x044fe200078e00ff */
[----:B------:R-:W-:Y:S01]  /*12260*/  LOP3.LUT R32, R40, 0xffff0000, RZ, 0xc0, !PT ;  /* 0xffff000028207812 */ /* 0x000fe200078ec0ff */
[----:B------:R-:W-:Y:S01]  /*12270*/  FMUL.FTZ R29, R29, R36 ;  /* 0x000000241d1d7220 */ /* 0x000fe20000410000 */
[C---:B------:R-:W-:Y:S01]  /*12280*/  SHF.L.U32 R22, R41.reuse, 0x10, RZ ;  /* 0x0000001029167819 */ /* 0x040fe200000006ff */
        /* <DEDUP_REMOVED lines=23> */
.L_x_4009:
[----:B------:R-:W-:Y:S05]  /*12400*/  BSYNC B0 ;  /* 0x0000000000007941 */ /* 0x000fea0003800000 */
.L_x_4008:
[----:B-----5:R1:W-:Y:S02]  /*12410*/  STS.128 [R245+0x6800], R28 ;  /* 0x0068001cf5007388 */ /* 0x0203e40000000c00 */
.L_x_4001:
[----:B------:R-:W-:Y:S05]  /*12420*/  BSYNC B1 ;  /* 0x0000000000017941 */ /* 0x000fea0003800000 */
.L_x_4000:
        /* <DEDUP_REMOVED lines=15> */
[----:B--2---:R-:W-:Y:S02]  /*12520*/  IMAD.MOV.U32 R23, RZ, RZ, RZ ;  /* 0x000000ffff177224 */ /* 0x004fe400078e00ff */
[----:B------:R-:W-:Y:S01]  /*12530*/  IMAD.MOV.U32 R13, RZ, RZ, R9 ;  /* 0x000000ffff0d7224 */ /* 0x000fe200078e0009 */
[----:B------:R-:W-:-:S04]  /*12540*/  IADD3 R10, P3, R4, R3, RZ ;  /* 0x00000003040a7210 */ /* 0x000fc80007f7e0ff */
[----:B------:R-:W-:-:S03]  /*12550*/  LEA.HI.X.SX32 R4, R4, R5, 0x1, P3 ;  /* 0x0000000504047211 */ /* 0x000fc600018f0eff */
[----:B------:R-:W-:Y:S01]  /*12560*/  @P2 IADD3 R23, -R9, RZ, RZ ;  /* 0x000000ff09172210 */ /* 0x000fe20007ffe1ff */
[----:B------:R-:W-:-:S03]  /*12570*/  @P2 IMAD.MOV R13, RZ, RZ, -R9 ;  /* 0x000000ffff0d2224 */ /* 0x000fc600078e0a09 */
[----:B-1----:R-:W-:-:S04]  /*12580*/  IADD3 R29, P3, R23, R10, RZ ;  /* 0x0000000a171d7210 */ /* 0x002fc80007f7e0ff */
        /* <DEDUP_REMOVED lines=73> */
.L_x_4013:
[----:B------:R-:W-:Y:S05]  /*12a20*/  BSYNC B0 ;  /* 0x0000000000007941 */ /* 0x000fea0003800000 */
.L_x_4012:
[----:B-----5:R4:W-:Y:S04]  /*12a30*/  STS.128 [R245+0x1000], R40 ;  /* 0x00100028f5007388 */ /* 0x0209e80000000c00 */
[----:B--2---:R4:W5:Y:S01]  /*12a40*/  LD.E.128 R44, desc[UR6][R20.64+0x80] ;  /* 0x00008006142c7980 */ /* 0x004962000c101d00 */
[----:B------:R-:W-:Y:S04]  /*12a50*/  BSSY B0, `(.L_x_4014) ;  /* 0x0000054000007945 */ /* 0x000fe80003800000 */
        /* <DEDUP_REMOVED lines=8> */
[----:B------:R-:W-:-:S03]  /*12ae0*/  @P1 IMAD.MOV R13, RZ, RZ, -R9 ;  /* 0x000000ffff0d1224 */ /* 0x000fc600078e0a09 */
[----:B-1----:R-:W-:-:S04]  /*12af0*/  IADD3 R29, P2, R23, R4, RZ ;  /* 0x00000004171d7210 */ /* 0x002fc80007f5e0ff */
        /* <DEDUP_REMOVED lines=17> */
[C---:B------:R-:W-:Y:S02]  /*12c10*/  SHF.L.U32 R22, R46.reuse, 0x10, RZ ;  /* 0x000000102e167819 */ /* 0x040fe400000006ff */
[----:B------:R-:W-:Y:S01]  /*12c20*/  LOP3.LUT R13, R46, 0xffff0000, RZ, 0xc0, !PT ;  /* 0xffff00002e0d7812 */ /* 0x000fe200078ec0ff */
[C---:B------:R-:W-:Y:S01]  /*12c30*/  IMAD.U32 R46, R47.reuse, 0x10000, RZ ;  /* 0x000100002f2e7824 */ /* 0x040fe200078e00ff */
[----:B------:R-:W-:-:S02]  /*12c40*/  LOP3.LUT R12, R47, 0xffff0000, RZ, 0xc0, !PT ;  /* 0xffff00002f0c7812 */ /* 0x000fc400078ec0ff */
[C---:B--2---:R-:W-:Y:S01]  /*12c50*/  SHF.L.U32 R23, R33.reuse, 0x10, RZ ;  /* 0x0000001021177819 */ /* 0x044fe200000006ff */
[----:B----4-:R-:W-:Y:S01]  /*12c60*/  IMAD.U32 R41, R34, 0x10000, RZ ;  /* 0x0001000022297824 */ /* 0x010fe200078e00ff */
[----:B------:R-:W-:Y:S01]  /*12c70*/  LOP3.LUT R42, R33, 0xffff0000, RZ, 0xc0, !PT ;  /* 0xffff0000212a7812 */ /* 0x000fe200078ec0ff */
[----:B------:R-:W-:Y:S01]  /*12c80*/  IMAD.U32 R40, R32, 0x10000, RZ ;  /* 0x0001000020287824 */ /* 0x000fe200078e00ff */
[----:B------:R-:W-:Y:S01]  /*12c90*/  LOP3.LUT R34, R34, 0xffff0000, RZ, 0xc0, !PT ;  /* 0xffff000022227812 */ /* 0x000fe200078ec0ff */
[----:B---3--:R-:W-:Y:S01]  /*12ca0*/  IMAD.U32 R45, R28, 0x10000, RZ ;  /* 0x000100001c2d7824 */ /* 0x008fe200078e00ff */
[----:B------:R-:W-:Y:S01]  /*12cb0*/  SHF.L.U32 R33, R35, 0x10, RZ ;  /* 0x0000001023217819 */ /* 0x000fe200000006ff */
        /* <DEDUP_REMOVED lines=18> */
[----:B------:R-:W-:Y:S01]  /*12de0*/  FMUL.FTZ R33, R30, R33 ;  /* 0x000000211e217220 */ /* 0x000fe20000410000 */
[----:B------:R-:W-:Y:S01]  /*12df0*/  FMUL.FTZ R43, R43, R32 ;  /* 0x000000202b2b7220 */ /* 0x000fe20000410000 */
[----:B------:R-:W-:Y:S01]  /*12e00*/  FMUL.FTZ R23, R28, R23 ;  /* 0x000000171c177220 */ /* 0x000fe20000410000 */
[C---:B------:R-:W-:Y:S01]  /*12e10*/  IMAD.U32 R30, R36.reuse, 0x10000, RZ ;  /* 0x00010000241e7824 */ /* 0x040fe200078e00ff */
        /* <DEDUP_REMOVED lines=23> */
.L_x_4015:
[----:B------:R-:W-:Y:S05]  /*12f90*/  BSYNC B0 ;  /* 0x0000000000007941 */ /* 0x000fea0003800000 */
.L_x_4014:
[----:B-----5:R2:W-:Y:S04]  /*12fa0*/  STS.128 [R245+0x3000], R44 ;  /* 0x0030002cf5007388 */ /* 0x0205e80000000c00 */
[----:B----4-:R2:W5:Y:S01]  /*12fb0*/  LD.E.128 R40, desc[UR6][R20.64+0x100] ;  /* 0x0001000614287980 */ /* 0x010562000c101d00 */
        /* <DEDUP_REMOVED lines=24> */
[----:B-----5:R-:W-:Y:S01]  /*13140*/  SHF.L.U32 R13, R42, 0x10, RZ ;  /* 0x000000102a0d7819 */ /* 0x020fe200000006ff */
[----:B------:R-:W-:Y:S01]  /*13150*/  IMAD.U32 R4, R40, 0x10000, RZ ;  /* 0x0001000028047824 */ /* 0x000fe200078e00ff */
[----:B------:R-:W-:Y:S01]  /*13160*/  LOP3.LUT R12, R42, 0xffff0000, RZ, 0xc0, !PT ;  /* 0xffff00002a0c7812 */ /* 0x000fe200078ec0ff */
[----:B------:R-:W-:Y:S01]  /*13170*/  IMAD.U32 R42, R43, 0x10000, RZ ;  /* 0x000100002b2a7824 */ /* 0x000fe200078e00ff */
[----:B------:R-:W-:Y:S01]  /*13180*/  LOP3.LUT R2, R40, 0xffff0000, RZ, 0xc0, !PT ;  /* 0xffff000028027812 */ /* 0x000fe200078ec0ff */
[----:B------:R-:W-:Y:S01]  /*13190*/  IMAD.U32 R40, R41, 0x10000, RZ ;  /* 0x0001000029287824 */ /* 0x000fe200078e00ff */
[----:B------:R-:W-:Y:S02]  /*131a0*/  LOP3.LUT R10, R43, 0xffff0000, RZ, 0xc0, !PT ;  /* 0xffff00002b0a7812 */ /* 0x000fe400078ec0ff */
[----:B------:R-:W-:Y:S02]  /*131b0*/  LOP3.LUT R0, R41, 0xffff0000, RZ, 0xc0, !PT ;  /* 0xffff000029007812 */ /* 0x000fe400078ec0ff */
[C---:B----4-:R-:W-:Y:S01]  /*131c0*/  SHF.L.U32 R22, R33.reuse, 0x10, RZ ;  /* 0x0000001021167819 */ /* 0x050fe200000006ff */
[----:B------:R-:W-:Y:S01]  /*131d0*/  IMAD.U32 R43, R34, 0x10000, RZ ;  /* 0x00010000222b7824 */ /* 0x000fe200078e00ff */
[----:B--2---:R-:W-:Y:S01]  /*131e0*/  LOP3.LUT R44, R33, 0xffff0000, RZ, 0xc0, !PT ;  /* 0xffff0000212c7812 */ /* 0x004fe200078ec0ff */
[C---:B------:R-:W-:Y:S01]  /*131f0*/  IMAD.U32 R41, R32.reuse, 0x10000, RZ ;  /* 0x0001000020297824 */ /* 0x040fe200078e00ff */
[----:B------:R-:W-:Y:S01]  /*13200*/  LOP3.LUT R23, R32, 0xffff0000, RZ, 0xc0, !PT ;  /* 0xffff000020177812 */ /* 0x000fe200078ec0ff */
        /* <DEDUP_REMOVED lines=19> */
[----:B------:R-:W-:Y:S01]  /*13340*/  @!P0 FADD.FTZ R43, -R43, -RZ ;  /* 0x800000ff2b2b8221 */ /* 0x000fe20000010100 */
[----:B------:R-:W-:Y:S01]  /*13350*/  FMUL.FTZ R33, R30, R33 ;  /* 0x000000211e217220 */ /* 0x000fe20000410000 */
        /* <DEDUP_REMOVED lines=26> */
.L_x_4017:
[----:B------:R-:W-:Y:S05]  /*13500*/  BSYNC B0 ;  /* 0x0000000000007941 */ /* 0x000fea0003800000 */
.L_x_4016:
[----:B-----5:R4:W-:Y:S04]  /*13510*/  STS.128 [R245+0x5000], R40 ;  /* 0x00500028f5007388 */ /* 0x0209e80000000c00 */
[----:B------:R4:W5:Y:S01]  /*13520*/  LD.E.128 R32, desc[UR6][R20.64+0x180] ;  /* 0x0001800614207980 */ /* 0x000962000c101d00 */
[----:B------:R-:W-:Y:S01]  /*13530*/  IADD3 R0, R24, 0xc0, RZ ;  /* 0x000000c018007810 */ /* 0x000fe20007ffe0ff */
[----:B------:R-:W-:Y:S03]  /*13540*/  BSSY B0, `(.L_x_4018) ;  /* 0x0000055000007945 */ /* 0x000fe60003800000 */
[----:B------:R-:W-:-:S13]  /*13550*/  ISETP.GE.AND P0, PT, R0, R7, PT ;  /* 0x000000070000720c */ /* 0x000fda0003f06270 */
        /* <DEDUP_REMOVED lines=9> */
[----:B-1----:R-:W-:Y:S01]  /*135f0*/  IADD3 R29, P1, R23, R2, RZ ;  /* 0x00000002171d7210 */ /* 0x002fe20007f3e0ff */
[----:B--234-:R-:W-:-:S03]  /*13600*/  IMAD.WIDE R20, R13, 0x2, R20 ;  /* 0x000000020d147825 */ /* 0x01cfc600078e0214 */
[----:B------:R-:W-:Y:S01]  /*13610*/  LEA.HI.X.SX32 R23, R23, R0, 0x1, P1 ;  /* 0x0000000017177211 */ /* 0x000fe200008f0eff */
[----:B------:R-:W-:Y:S01]  /*13620*/  IMAD.MOV.U32 R13, RZ, RZ, RZ ;  /* 0x000000ffff0d7224 */ /* 0x000fe200078e00ff */
[----:B------:R-:W-:Y:S02]  /*13630*/  LEA R28, P1, R29, R14, 0x1 ;  /* 0x0000000e1d1c7211 */ /* 0x000fe400078208ff */
[----:B------:R-:W-:Y:S02]  /*13640*/  @P0 IADD3 R13, -R9, RZ, RZ ;  /* 0x000000ff090d0210 */ /* 0x000fe40007ffe1ff */
[----:B------:R-:W-:Y:S02]  /*13650*/  LEA.HI.X R29, R29, R15, R23, 0x1, P1 ;  /* 0x0000000f1d1d7211 */ /* 0x000fe400008f0c17 */
[C---:B------:R-:W-:Y:S01]  /*13660*/  IADD3 R37, P1, R13.reuse, R2, RZ ;  /* 0x000000020d257210 */ /* 0x040fe20007f3e0ff */
[----:B------:R-:W2:Y:S03]  /*13670*/  LD.E.128 R20, desc[UR6][R20.64+0x180] ;  /* 0x0001800614147980 */ /* 0x000ea6000c101d00 */
[----:B------:R-:W-:Y:S01]  /*13680*/  LEA.HI.X.SX32 R0, R13, R0, 0x1, P1 ;  /* 0x000000000d007211 */ /* 0x000fe200008f0eff */
[----:B------:R-:W3:Y:S01]  /*13690*/  LD.E.128 R28, desc[UR6][R28.64] ;  /* 0x000000061c1c7980 */ /* 0x000ee2000c101d00 */
[----:B------:R-:W-:-:S04]  /*136a0*/  LEA R36, P1, R37, R16, 0x1 ;  /* 0x0000001025247211 */ /* 0x000fc800078208ff */
[----:B------:R-:W-:-:S06]  /*136b0*/  LEA.HI.X R37, R37, R17, R0, 0x1, P1 ;  /* 0x0000001125257211 */ /* 0x000fcc00008f0c00 */
[----:B------:R-:W4:Y:S01]  /*136c0*/  LD.E.128 R36, desc[UR6][R36.64] ;  /* 0x0000000624247980 */ /* 0x000f22000c101d00 */
[C---:B-----5:R-:W-:Y:S01]  /*136d0*/  IMAD.U32 R4, R32.reuse, 0x10000, RZ ;  /* 0x0001000020047824 */ /* 0x060fe200078e00ff */
[----:B------:R-:W-:Y:S01]  /*136e0*/  LOP3.LUT R2, R32, 0xffff0000, RZ, 0xc0, !PT ;  /* 0xffff000020027812 */ /* 0x000fe200078ec0ff */
[C---:B------:R-:W-:Y:S01]  /*136f0*/  IMAD.U32 R32, R33.reuse, 0x10000, RZ ;  /* 0x0001000021207824 */ /* 0x040fe200078e00ff */
[----:B------:R-:W-:Y:S02]  /*13700*/  LOP3.LUT R0, R33, 0xffff0000, RZ, 0xc0, !PT ;  /* 0xffff000021007812 */ /* 0x000fe400078ec0ff */
[C---:B------:R-:W-:Y:S02]  /*13710*/  SHF.L.U32 R13, R34.reuse, 0x10, RZ ;  /* 0x00000010220d7819 */ /* 0x040fe400000006ff */
[----:B------:R-:W-:Y:S02]  /*13720*/  LOP3.LUT R12, R34, 0xffff0000, RZ, 0xc0, !PT ;  /* 0xffff0000220c7812 */ /* 0x000fe400078ec0ff */
[C---:B------:R-:W-:Y:S01]  /*13730*/  LOP3.LUT R10, R35.reuse, 0xffff0000, RZ, 0xc0, !PT ;  /* 0xffff0000230a7812 */ /* 0x040fe200078ec0ff */
[----:B------:R-:W-:Y:S01]  /*13740*/  IMAD.U32 R35, R35, 0x10000, RZ ;  /* 0x0001000023237824 */ /* 0x000fe200078e00ff */
[----:B--2---:R-:W-:Y:S01]  /*13750*/  SHF.L.U32 R43, R21, 0x10, RZ ;  /* 0x00000010152b7819 */ /* 0x004fe200000006ff */
[C---:B---3--:R-:W-:Y:S01]  /*13760*/  IMAD.U32 R34, R28.reuse, 0x10000, RZ ;  /* 0x000100001c227824 */ /* 0x048fe200078e00ff */
[----:B------:R-:W-:Y:S01]  /*13770*/  LOP3.LUT R33, R28, 0xffff0000, RZ, 0xc0, !PT ;  /* 0xffff00001c217812 */ /* 0x000fe200078ec0ff */
[----:B------:R-:W-:Y:S01]  /*13780*/  IMAD.U32 R40, R30, 0x10000, RZ ;  /* 0x000100001e287824 */ /* 0x000fe200078e00ff */
[----:B------:R-:W-:-:S02]  /*13790*/  SHF.L.U32 R28, R29, 0x10, RZ ;  /* 0x000000101d1c7819 */ /* 0x000fc400000006ff */
[----:B------:R-:W-:Y:S02]  /*137a0*/  LOP3.LUT R41, R29, 0xffff0000, RZ, 0xc0, !PT ;  /* 0xffff00001d297812 */ /* 0x000fe400078ec0ff */
        /* <DEDUP_REMOVED lines=23> */
[C---:B----4-:R-:W-:Y:S01]  /*13920*/  IMAD.U32 R28, R36.reuse, 0x10000, RZ ;  /* 0x00010000241c7824 */ /* 0x050fe200078e00ff */
        /* <DEDUP_REMOVED lines=22> */
.L_x_4019:
[----:B------:R-:W-:Y:S05]  /*13a90*/  BSYNC B0 ;  /* 0x0000000000007941 */ /* 0x000fea0003800000 */
.L_x_4018:
[----:B-----5:R1:W-:Y:S02]  /*13aa0*/  STS.128 [R245+0x7000], R32 ;  /* 0x00700020f5007388 */ /* 0x0203e40000000c00 */
.L_x_4011:
[----:B------:R-:W-:Y:S05]  /*13ab0*/  BSYNC B1 ;  /* 0x0000000000017941 */ /* 0x000fea0003800000 */
.L_x_4010:
[----:B------:R-:W-:-:S05]  /*13ac0*/  VIADD R2, R142, 0x30 ;  /* 0x000000308e027836 */ /* 0x000fca0000000000 */
        /* <DEDUP_REMOVED lines=14> */
[----:B--234-:R-:W-:-:S03]  /*13bb0*/  IMAD.MOV.U32 R21, RZ, RZ, RZ ;  /* 0x000000ffff157224 */ /* 0x01cfc600078e00ff */
[----:B------:R-:W-:-:S04]  /*13bc0*/  IADD3 R11, P3, R10, R3, RZ ;  /* 0x000000030a0b7210 */ /* 0x000fc80007f7e0ff */
[----:B------:R-:W-:-:S03]  /*13bd0*/  LEA.HI.X.SX32 R10, R10, R5, 0x1, P3 ;  /* 0x000000050a0a7211 */ /* 0x000fc600018f0eff */
[--C-:B------:R-:W-:Y:S02]  /*13be0*/  @P2 IMAD.MOV R21, RZ, RZ, -R9.reuse ;  /* 0x000000ffff152224 */ /* 0x100fe400078e0a09 */
[----:B------:R-:W-:Y:S02]  /*13bf0*/  IMAD.MOV.U32 R12, RZ, RZ, RZ ;  /* 0x000000ffff0c7224 */ /* 0x000fe400078e00ff */
[----:B------:R-:W-:Y:S01]  /*13c00*/  @P2 IMAD.MOV R13, RZ, RZ, -R9 ;  /* 0x000000ffff0d2224 */ /* 0x000fe200078e0a09 */
[----:B------:R-:W-:-:S04]  /*13c10*/  IADD3 R23, P3, R21, R11, RZ ;  /* 0x0000000b15177210 */ /* 0x000fc80007f7e0ff */
[----:B------:R-:W-:Y:S02]  /*13c20*/  LEA.HI.X.SX32 R21, R21, R10, 0x1, P3 ;  /* 0x0000000a15157211 */ /* 0x000fe400018f0eff */
[----:B-1----:R-:W-:Y:S02]  /*13c30*/  LEA R28, P3, R23, R14, 0x1 ;  /* 0x0000000e171c7211 */ /* 0x002fe400078608ff */
[----:B------:R-:W-:Y:S02]  /*13c40*/  @P2 IADD3 R12, -R9, RZ, RZ ;  /* 0x000000ff090c2210 */ /* 0x000fe40007ffe1ff */
[----:B------:R-:W-:Y:S02]  /*13c50*/  LEA.HI.X R29, R23, R15, R21, 0x1, P3 ;  /* 0x0000000f171d7211 */ /* 0x000fe400018f0c15 */
[----:B------:R-:W-:Y:S01]  /*13c60*/  IADD3 R11, P3, R12, R11, RZ ;  /* 0x0000000b0c0b7210 */ /* 0x000fe20007f7e0ff */
[----:B------:R-:W-:-:S03]  /*13c70*/  IMAD.WIDE R20, R13, 0x2, R18 ;  /* 0x000000020d147825 */ /* 0x000fc600078e0212 */
[----:B------:R-:W2:Y:S01]  /*13c80*/  LD.E.128 R28, desc[UR6][R28.64] ;  /* 0x000000061c1c7980 */ /* 0x000ea2000c101d00 */
[----:B------:R-:W-:Y:S02]  /*13c90*/  LEA.HI.X.SX32 R10, R12, R10, 0x1, P3 ;  /* 0x0000000a0c0a7211 */ /* 0x000fe400018f0eff */
[C---:B------:R-:W-:Y:S01]  /*13ca0*/  LEA R32, P3, R11.reuse, R16, 0x1 ;  /* 0x000000100b207211 */ /* 0x040fe200078608ff */
[----:B------:R-:W3:Y:S03]  /*13cb0*/  LD.E.128 R20, desc[UR6][R20.64] ;  /* 0x0000000614147980 */ /* 0x000ee6000c101d00 */
        /* <DEDUP_REMOVED lines=9> */
[----:B------:R-:W-:Y:S01]  /*13d50*/  SHF.L.U32 R41, R39, 0x10, RZ ;  /* 0x0000001027297819 */ /* 0x000fe200000006ff */
[C---:B--2---:R-:W-:Y:S01]  /*13d60*/  IMAD.U32 R39, R28.reuse, 0x10000, RZ ;  /* 0x000100001c277824 */ /* 0x044fe200078e00ff */
[----:B------:R-:W-:Y:S01]  /*13d70*/  LOP3.LUT R38, R28, 0xffff0000, RZ, 0xc0, !PT ;  /* 0xffff00001c267812 */ /* 0x000fe200078ec0ff */
[----:B------:R-:W-:Y:S01]  /*13d80*/  IMAD.U32 R42, R30, 0x10000, RZ ;  /* 0x000100001e2a7824 */ /* 0x000fe200078e00ff */
[C---:B------:R-:W-:Y:S01]  /*13d90*/  SHF.L.U32 R28, R29.reuse, 0x10, RZ ;  /* 0x000000101d1c7819 */ /* 0x040fe200000006ff */
[----:B---3--:R-:W-:Y:S01]  /*13da0*/  IMAD.U32 R44, R20, 0x10000, RZ ;  /* 0x00010000142c7824 */ /* 0x008fe200078e00ff */
        /* <DEDUP_REMOVED lines=20> */
[----:B----4-:R-:W-:Y:S01]  /*13ef0*/  LOP3.LUT R28, R32, 0xffff0000, RZ, 0xc0, !PT ;  /* 0xffff0000201c7812 */ /* 0x010fe200078ec0ff */
        /* <DEDUP_REMOVED lines=26> */
.L_x_4021:
[----:B------:R-:W-:Y:S05]  /*140a0*/  BSYNC B0 ;  /* 0x0000000000007941 */ /* 0x000fea0003800000 */
.L_x_4020:
[----:B-----5:R1:W-:Y:S04]  /*140b0*/  STS.128 [R245+0x1800], R36 ;  /* 0x00180024f5007388 */ /* 0x0203e80000000c00 */
[----:B---34-:R1:W5:Y:S01]  /*140c0*/  LD.E.128 R40, desc[UR6][R18.64+0x80] ;  /* 0x0000800612287980 */ /* 0x018362000c101d00 */
[----:B------:R-:W-:Y:S04]  /*140d0*/  BSSY B0, `(.L_x_4022) ;  /* 0x0000055000007945 */ /* 0x000fe80003800000 */
        /* <DEDUP_REMOVED lines=10> */
[----:B--2---:R-:W-:-:S04]  /*14180*/  IADD3 R21, P2, R13, R10, RZ ;  /* 0x0000000a0d157210 */ /* 0x004fc80007f5e0ff */
[----:B------:R-:W-:Y:S02]  /*14190*/  LEA.HI.X.SX32 R13, R13, R4, 0x1, P2 ;  /* 0x000000040d0d7211 */ /* 0x000fe400010f0eff */
[----:B-1----:R-:W-:-:S04]  /*141a0*/  LEA R28, P2, R21, R14, 0x1 ;  /* 0x0000000e151c7211 */ /* 0x002fc800078408ff */
[----:B------:R-:W-:Y:S01]  /*141b0*/  LEA.HI.X R29, R21, R15, R13, 0x1, P2 ;  /* 0x0000000f151d7211 */ /* 0x000fe200010f0c0d */
[----:B------:R-:W-:Y:S01]  /*141c0*/  IMAD.WIDE R20, R11, 0x2, R18 ;  /* 0x000000020b147825 */ /* 0x000fe200078e0212 */
[----:B------:R-:W-:-:S03]  /*141d0*/  MOV R11, RZ ;  /* 0x000000ff000b7202 */ /* 0x000fc60000000f00 */
[----:B------:R-:W-:Y:S01]  /*141e0*/  @P1 IMAD.MOV R11, RZ, RZ, -R9 ;  /* 0x000000ffff0b1224 */ /* 0x000fe200078e0a09 */
[----:B------:R-:W2:Y:S04]  /*141f0*/  LD.E.128 R28, desc[UR6][R28.64] ;  /* 0x000000061c1c7980 */ /* 0x000ea8000c101d00 */
[C---:B------:R-:W-:Y:S01]  /*14200*/  IADD3 R13, P2, R11.reuse, R10, RZ ;  /* 0x0000000a0b0d7210 */ /* 0x040fe20007f5e0ff */
[----:B------:R-:W3:Y:S03]  /*14210*/  LD.E.128 R20, desc[UR6][R20.64+0x80] ;  /* 0x0000800614147980 */ /* 0x000ee6000c101d00 */
        /* <DEDUP_REMOVED lines=18> */
[----:B---3--:R-:W-:Y:S01]  /*14340*/  IMAD.U32 R44, R22, 0x10000, RZ ;  /* 0x00010000162c7824 */ /* 0x008fe200078e00ff */
        /* <DEDUP_REMOVED lines=45> */
.L_x_4023:
[----:B------:R-:W-:Y:S05]  /*14620*/  BSYNC B0 ;  /* 0x0000000000007941 */ /* 0x000fea0003800000 */
.L_x_4022:
[----:B-----5:R3:W-:Y:S04]  /*14630*/  STS.128 [R245+0x3800], R40 ;  /* 0x00380028f5007388 */ /* 0x0207e80000000c00 */
[----:B-1----:R3:W5:Y:S01]  /*14640*/  LD.E.128 R36, desc[UR6][R18.64+0x100] ;  /* 0x0001000612247980 */ /* 0x002762000c101d00 */
        /* <DEDUP_REMOVED lines=35> */
[----:B---3--:R-:W-:Y:S01]  /*14880*/  IMAD.U32 R40, R30, 0x10000, RZ ;  /* 0x000100001e287824 */ /* 0x008fe200078e00ff */
        /* <DEDUP_REMOVED lines=49> */
.L_x_4025:
[----:B------:R-:W-:Y:S05]  /*14ba0*/  BSYNC B0 ;  /* 0x0000000000007941 */ /* 0x000fea0003800000 */
.L_x_4024:
[----:B-----5:R1:W-:Y:S04]  /*14bb0*/  STS.128 [R245+0x5800], R36 ;  /* 0x00580024f5007388 */ /* 0x0203e80000000c00 */
[----:B--2---:R1:W5:Y:S01]  /*14bc0*/  LD.E.128 R20, desc[UR6][R18.64+0x180] ;  /* 0x0001800612147980 */ /* 0x004362000c101d00 */
        /* <DEDUP_REMOVED lines=26> */
[----:B-1-3--:R-:W3:Y:S01]  /*14d70*/  LD.E.128 R16, desc[UR6][R16.64] ;  /* 0x0000000610107980 */ /* 0x00aee2000c101d00 */
        /* <DEDUP_REMOVED lines=11> */
[C---:B------:R-:W-:Y:S02]  /*14e30*/  SHF.L.U32 R10, R29.reuse, 0x10, RZ ;  /* 0x000000101d0a7819 */ /* 0x040fe400000006ff */
[----:B------:R-:W-:Y:S02]  /*14e40*/  LOP3.LUT R28, R29, 0xffff0000, RZ, 0xc0, !PT ;  /* 0xffff00001d1c7812 */ /* 0x000fe400078ec0ff */
        /* <DEDUP_REMOVED lines=47> */
.L_x_4027:
[----:B------:R-:W-:Y:S05]  /*15140*/  BSYNC B0 ;  /* 0x0000000000007941 */ /* 0x000fea0003800000 */
.L_x_4026:
[----:B-----5:R2:W-:Y:S01]  /*15150*/  STS.128 [R245+0x7800], R20 ;  /* 0x00780014f5007388 */ /* 0x0205e20000000c00 */
[----:B------:R-:W-:Y:S05]  /*15160*/  BRA `(.L_x_3981) ;  /* 0x0000000000b07947 */ /* 0x000fea0003800000 */
.L_x_3949:
        /* <DEDUP_REMOVED lines=44> */
.L_x_3981:
[----:B------:R-:W-:Y:S05]  /*15430*/  BSYNC B2 ;  /* 0x0000000000027941 */ /* 0x000fea0003800000 */
.L_x_3948:
[----:B------:R-:W-:Y:S01]  /*15440*/  VIADD R238, R170, 0xffffffff ;  /* 0xffffffffaaee7836 */ /* 0x000fe20000000000 */
[----:B------:R-:W-:Y:S01]  /*15450*/  LEA.HI R0, R63, R63, RZ, 0x1 ;  /* 0x0000003f3f007211 */ /* 0x000fe200078f08ff */
[----:B------:R-:W-:Y:S01]  /*15460*/  IMAD.SHL.U32 R7, R60, 0x40, RZ ;  /* 0x000000403c077824 */ /* 0x000fe200078e00ff */
[----:B------:R-:W-:Y:S01]  /*15470*/  SHF.R.S32.HI R9, RZ, 0x1f, R66 ;  /* 0x0000001fff097819 */ /* 0x000fe20000011442 */
[----:B------:R-:W-:Y:S01]  /*15480*/  IMAD.SHL.U32 R3, R238, 0x40, RZ ;  /* 0x00000040ee037824 */ /* 0x000fe200078e00ff */
[----:B------:R-:W-:Y:S01]  /*15490*/  LOP3.LUT R0, R0, 0xfffffffe, RZ, 0xc0, !PT ;  /* 0xfffffffe00007812 */ /* 0x000fe200078ec0ff */
[----:B-1----:R-:W-:Y:S01]  /*154a0*/  IMAD.SHL.U32 R4, R142, 0x8, RZ ;  /* 0x000000088e047824 */ /* 0x002fe200078e00ff */
[----:B------:R-:W-:Y:S01]  /*154b0*/  LOP3.LUT R7, R7, 0x1c0, RZ, 0xc0, !PT ;  /* 0x000001c007077812 */ /* 0x000fe200078ec0ff */
[----:B------:R-:W-:Y:S02]  /*154c0*/  IMAD.IADD R5, R56, 0x1, -R3 ;  /* 0x0000000138057824 */ /* 0x000fe400078e0a03 */
[----:B------:R-:W-:Y:S01]  /*154d0*/  IMAD.IADD R63, R63, 0x1, -R0 ;  /* 0x000000013f3f7824 */ /* 0x000fe200078e0a00 */
[----:B------:R-:W-:-:S02]  /*154e0*/  LEA.HI R0, R9, R66, RZ, 0x3 ;  /* 0x0000004209007211 */ /* 0x000fc400078f18ff */
[-C--:B------:R-:W-:Y:S02]  /*154f0*/  ISETP.GE.AND P4, PT, R6, R5.reuse, PT ;  /* 0x000000050600720c */ /* 0x080fe40003f86270 */
[-C--:B------:R-:W-:Y:S01]  /*15500*/  ISETP.GE.AND P5, PT, R142, R5.reuse, PT ;  /* 0x000000058e00720c */ /* 0x080fe20003fa6270 */
[----:B------:R-:W-:Y:S01]  /*15510*/  IMAD.SHL.U32 R25, R0, 0x40, RZ ;  /* 0x0000004000197824 */ /* 0x000fe200078e00ff */
[-C--:B------:R-:W-:Y:S02]  /*15520*/  ISETP.GE.AND P3, PT, R8, R5.reuse, PT ;  /* 0x000000050800720c */ /* 0x080fe40003f66270 */
[----:B------:R-:W-:Y:S02]  /*15530*/  ISETP.GE.AND P2, PT, R6, R5, PT ;  /* 0x000000050600720c */ /* 0x000fe40003f46270 */
[----:B------:R-:W-:Y:S02]  /*15540*/  LOP3.LUT R4, R7, 0x8, R4, 0xf8, !PT ;  /* 0x0000000807047812 */ /* 0x000fe400078ef804 */
[----:B------:R-:W-:-:S02]  /*15550*/  SHF.R.U32.HI R7, RZ, 0x3, R7 ;  /* 0x00000003ff077819 */ /* 0x000fc40000011607 */
[----:B------:R-:W-:Y:S02]  /*15560*/  LOP3.LUT R9, R0, 0xfffffff8, RZ, 0xc0, !PT ;  /* 0xfffffff800097812 */ /* 0x000fe400078ec0ff */
[----:B---3--:R-:W-:Y:S01]  /*15570*/  @!P4 LEA R12, P0, R64, R232, 0x1 ;  /* 0x000000e8400cc211 */ /* 0x008fe200078008ff */
[----:B------:R-:W-:Y:S01]  /*15580*/  @!PT LDS RZ, [RZ] ;  /* 0x00000000fffff984 */ /* 0x000fe20000000800 */
[----:B------:R-:W-:Y:S01]  /*15590*/  @!PT LDS RZ, [RZ] ;  /* 0x00000000fffff984 */ /* 0x000fe20000000800 */
[----:B------:R-:W-:Y:S01]  /*155a0*/  @!PT LDS RZ, [RZ] ;  /* 0x00000000fffff984 */ /* 0x000fe20000000800 */
[----:B------:R-:W-:Y:S01]  /*155b0*/  @!P5 LDGSTS.E.BYPASS.LTC128B.128 [R245+0x8000], desc[UR6][R232.64] ;  /* 0x08000000e8f5dfae */ /* 0x000fe2000b901d46 */
[----:B------:R-:W-:Y:S01]  /*155c0*/  LOP3.LUT R4, R4, R7, RZ, 0x3c, !PT ;  /* 0x0000000704047212 */ /* 0x000fe200078e3cff */
[----:B------:R-:W-:Y:S01]  /*155d0*/  IMAD.IADD R66, R66, 0x1, -R9 ;  /* 0x0000000142427824 */ /* 0x000fe200078e0a09 */
[----:B------:R-:W-:Y:S01]  /*155e0*/  @!P4 LEA.HI.X R13, R64, R233, R65, 0x1, P0 ;  /* 0x000000e9400dc211 */ /* 0x000fe200000f0c41 */
[----:B------:R-:W-:Y:S01]  /*155f0*/  @!P5 LDGSTS.E.BYPASS.LTC128B.128 [R245+0xa000], desc[UR6][R232.64+0x80] ;  /* 0x0a000080e8f5dfae */ /* 0x000fe2000b901d46 */
[-C--:B------:R-:W-:Y:S01]  /*15600*/  ISETP.GE.AND P0, PT, R2, R5.reuse, PT ;  /* 0x000000050200720c */ /* 0x080fe20003f06270 */
[----:B------:R-:W-:Y:S01]  /*15610*/  IMAD R225, R63, 0x200, R4 ;  /* 0x000002003fe17824 */ /* 0x000fe200078e0204 */
[-C--:B------:R-:W-:Y:S01]  /*15620*/  ISETP.GE.AND P1, PT, R8, R5.reuse, PT ;  /* 0x000000050800720c */ /* 0x080fe20003f26270 */
[----:B------:R-:W-:Y:S01]  /*15630*/  @!P5 LDGSTS.E.BYPASS.LTC128B.128 [R245+0xc000], desc[UR6][R232.64+0x100] ;  /* 0x0c000100e8f5dfae */ /* 0x000fe2000b901d46 */
[----:B------:R-:W-:Y:S01]  /*15640*/  IMAD.SHL.U32 R4, R66, 0x40, RZ ;  /* 0x0000004042047824 */ /* 0x000fe200078e00ff */
[----:B------:R-:W-:Y:S01]  /*15650*/  LOP3.LUT R25, R25, 0xfffffe00, RZ, 0xc0, !PT ;  /* 0xfffffe0019197812 */ /* 0x000fe200078ec0ff */
[----:B------:R-:W-:Y:S01]  /*15660*/  IMAD.SHL.U32 R63, R63, 0x8, RZ ;  /* 0x000000083f3f7824 */ /* 0x000fe200078e00ff */
[----:B------:R-:W-:Y:S01]  /*15670*/  @!P5 LDGSTS.E.BYPASS.LTC128B.128 [R245+0xe000], desc[UR6][R232.64+0x180] ;  /* 0x0e000180e8f5dfae */ /* 0x000fe2000b901d46 */
[----:B------:R-:W-:-:S02]  /*15680*/  ISETP.GE.AND P5, PT, R142, R5, PT ;  /* 0x000000058e00720c */ /* 0x000fc40003fa6270 */
[----:B------:R-:W-:Y:S01]  /*15690*/  LOP3.LUT R4, R4, 0x1c0, RZ, 0xc0, !PT ;  /* 0x000001c004047812 */ /* 0x000fe200078ec0ff */
[----:B------:R-:W-:Y:S02]  /*156a0*/  @!P4 LDGSTS.E.BYPASS.LTC128B.128 [R245+0x8800], desc[UR6][R12.64] ;  /* 0x088000000cf5cfae */ /* 0x000fe4000b901d46 */
[----:B------:R-:W-:Y:S02]  /*156b0*/  @!P0 IMAD R6, R167, 0x60, RZ ;  /* 0x00000060a7068824 */ /* 0x000fe400078e02ff */
[----:B------:R-:W-:Y:S01]  /*156c0*/  @!P4 LDGSTS.E.BYPASS.LTC128B.128 [R245+0xa800], desc[UR6][R12.64+0x80] ;  /* 0x0a8000800cf5cfae */ /* 0x000fe2000b901d46 */
[----:B------:R-:W-:-:S03]  /*156d0*/  @!P0 IMAD.WIDE.U32 R10, R166, 0x60, R232 ;  /* 0x00000060a60a8825 */ /* 0x000fc600078e00e8 */
[----:B------:R-:W-:Y:S01]  /*156e0*/  @!P4 LDGSTS.E.BYPASS.LTC128B.128 [R245+0xc800], desc[UR6][R12.64+0x100] ;  /* 0x0c8001000cf5cfae */ /* 0x000fe2000b901d46 */
[----:B------:R-:W-:-:S03]  /*156f0*/  @!P0 IMAD.IADD R11, R6, 0x1, R11 ;  /* 0x00000001060b8824 */ /* 0x000fc600078e020b */
[----:B------:R1:W-:Y:S02]  /*15700*/  @!P4 LDGSTS.E.BYPASS.LTC128B.128 [R245+0xe800], desc[UR6][R12.64+0x180] ;  /* 0x0e8001800cf5cfae */ /* 0x0003e4000b901d46 */
[----:B-1----:R-:W-:-:S04]  /*15710*/  @!P3 LEA R12, P4, R166, R232, 0x6 ;  /* 0x000000e8a60cb211 */ /* 0x002fc800078830ff */
[----:B------:R-:W-:Y:S02]  /*15720*/  @!P3 LEA.HI.X R13, R166, R233, R167, 0x6, P4 ;  /* 0x000000e9a60db211 */ /* 0x000fe400020f34a7 */
[----:B------:R-:W-:Y:S02]  /*15730*/  ISETP.GE.AND P4, PT, R2, R5, PT ;  /* 0x000000050200720c */ /* 0x000fe40003f86270 */
[----:B------:R-:W-:Y:S01]  /*15740*/  SHF.R.U32.HI R5, RZ, 0x3, R4 ;  /* 0x00000003ff057819 */ /* 0x000fe20000011604 */
[----:B------:R-:W-:Y:S04]  /*15750*/  @!P3 LDGSTS.E.BYPASS.LTC128B.128 [R245+0x9000], desc[UR6][R12.64] ;  /* 0x090000000cf5bfae */ /* 0x000fe8000b901d46 */
[----:B------:R-:W-:Y:S04]  /*15760*/  @!P3 LDGSTS.E.BYPASS.LTC128B.128 [R245+0xb000], desc[UR6][R12.64+0x80] ;  /* 0x0b0000800cf5bfae */ /* 0x000fe8000b901d46 */
[----:B------:R-:W-:Y:S02]  /*15770*/  @!P3 LDGSTS.E.BYPASS.LTC128B.128 [R245+0xd000], desc[UR6][R12.64+0x100] ;  /* 0x0d0001000cf5bfae */ /* 0x000fe4000b901d46 */
[----:B------:R-:W-:-:S02]  /*15780*/  @!P4 IMAD R2, R169, 0x60, RZ ;  /* 0x00000060a902c824 */ /* 0x000fc400078e02ff */
[----:B------:R-:W-:Y:S01]  /*15790*/  @!P3 LDGSTS.E.BYPASS.LTC128B.128 [R245+0xf000], desc[UR6][R12.64+0x180] ;  /* 0x0f0001800cf5bfae */ /* 0x000fe2000b901d46 */
[----:B------:R-:W-:-:S03]  /*157a0*/  @!P4 IMAD.WIDE.U32 R8, R168, 0x60, R242 ;  /* 0x00000060a808c825 */ /* 0x000fc600078e00f2 */
[----:B------:R-:W-:Y:S01]  /*157b0*/  @!P0 LDGSTS.E.BYPASS.LTC128B.128 [R245+0x9800], desc[UR6][R10.64] ;  /* 0x098000000af58fae */ /* 0x000fe2000b901d46 */
[----:B------:R-:W-:Y:S01]  /*157c0*/  @!P4 IMAD.IADD R9, R2, 0x1, R9 ;  /* 0x000000010209c824 */ /* 0x000fe200078e0209 */
[----:B------:R-:W-:Y:S02]  /*157d0*/  LOP3.LUT R2, R4, 0x8, R63, 0xf8, !PT ;  /* 0x0000000804027812 */ /* 0x000fe400078ef83f */
[----:B------:R-:W-:Y:S02]  /*157e0*/  @!P0 LDGSTS.E.BYPASS.LTC128B.128 [R245+0xb800], desc[UR6][R10.64+0x80] ;  /* 0x0b8000800af58fae */ /* 0x000fe4000b901d46 */
[----:B------:R-:W-:Y:S01]  /*157f0*/  LOP3.LUT R2, R2, R5, RZ, 0x3c, !PT ;  /* 0x0000000502027212 */ /* 0x000fe200078e3cff */
[----:B------:R-:W-:Y:S01]  /*15800*/  IMAD R5, R58, 0x400, R25 ;  /* 0x000004003a057824 */ /* 0x000fe200078e0219 */
[----:B------:R-:W-:Y:S04]  /*15810*/  @!P0 LDGSTS.E.BYPASS.LTC128B.128 [R245+0xd800], desc[UR6][R10.64+0x100] ;  /* 0x0d8001000af58fae */ /* 0x000fe8000b901d46 */
[----:B------:R1:W-:Y:S01]  /*15820*/  @!P0 LDGSTS.E.BYPASS.LTC128B.128 [R245+0xf800], desc[UR6][R10.64+0x180] ;  /* 0x0f8001800af58fae */ /* 0x0003e2000b901d46 */
[----:B------:R-:W-:-:S03]  /*15830*/  @!P2 LEA R6, P0, R61, R242, 0x1 ;  /* 0x000000f23d06a211 */ /* 0x000fc600078008ff */
[----:B------:R-:W0:Y:S01]  /*15840*/  LDGDEPBAR ;  /* 0x00000000000079af */ /* 0x000e220000000000 */
[----:B------:R-:W-:-:S03]  /*15850*/  @!P2 LEA.HI.X R7, R61, R243, R62, 0x1, P0 ;  /* 0x000000f33d07a211 */ /* 0x000fc600000f0c3e */
[----:B------:R-:W3:Y:S01]  /*15860*/  LD.E R4, desc[UR6][R26.64+0x188] ;  /* 0x000188061a047980 */ /* 0x000ee2000c101900 */
[----:B------:R-:W-:Y:S01]  /*15870*/  IMAD.IADD R226, R2, 0x1, R5 ;  /* 0x0000000102e27824 */ /* 0x000fe200078e0205 */
[----:B------:R-:W-:Y:S02]  /*15880*/  LEA R225, R225, UR4, 0x1 ;  /* 0x00000004e1e17c11 */ /* 0x000fe4000f8e08ff */
[----:B-1----:R-:W-:Y:S01]  /*15890*/  @!P1 LEA R10, P0, R168, R242, 0x6 ;  /* 0x000000f2a80a9211 */ /* 0x002fe200078030ff */
[----:B------:R-:W-:-:S04]  /*158a0*/  DEPBAR.LE SB0, 0x0 ;  /* 0x000080000000791a */ /* 0x000fc80000000000 */
[----:B------:R-:W-:Y:S01]  /*158b0*/  BAR.SYNC.DEFER_BLOCKING 0x0 ;  /* 0x0000000000007b1d */ /* 0x000fe20000010000 */
[----:B------:R-:W-:Y:S02]  /*158c0*/  @!P1 LEA.HI.X R11, R168, R243, R169, 0x6, P0 ;  /* 0x000000f3a80b9211 */ /* 0x000fe400000f34a9 */
[----:B------:R-:W-:-:S03]  /*158d0*/  LEA R226, R226, UR4, 0x1 ;  /* 0x00000004e2e27c11 */ /* 0x000fc6000f8e08ff */
        /* <DEDUP_REMOVED lines=41> */
[----:B------:R-:W-:Y:S01]  /*15b70*/  @!P4 LDGSTS.E.BYPASS.LTC128B.128 [R245+0x13800], desc[UR6][R8.64+0x80] ;  /* 0x1380008008f5cfae */ /* 0x000fe2000b901d46 */
[----:B------:R-:W-:-:S03]  /*15b80*/  R2P PR, R66, 0x6 ;  /* 0x0000000642007804 */ /* 0x000fc60000000000 */
[----:B------:R-:W-:Y:S01]  /*15b90*/  @!P4 LDGSTS.E.BYPASS.LTC128B.128 [R245+0x15800], desc[UR6][R8.64+0x100] ;  /* 0x1580010008f5cfae */ /* 0x000fe2000b901d46 */
[----:B-1----:R-:W-:-:S03]  /*15ba0*/  IMAD.MOV.U32 R7, RZ, RZ, 0x10 ;  /* 0x00000010ff077424 */ /* 0x002fc600078e00ff */
[----:B------:R1:W-:Y:S01]  /*15bb0*/  @!P4 LDGSTS.E.BYPASS.LTC128B.128 [R245+0x17800], desc[UR6][R8.64+0x180] ;  /* 0x1780018008f5cfae */ /* 0x0003e2000b901d46 */
[----:B------:R-:W-:-:S03]  /*15bc0*/  IMAD.MOV.U32 R5, RZ, RZ, 0x20 ;  /* 0x00000020ff057424 */ /* 0x000fc600078e00ff */
[----:B------:R-:W-:Y:S04]  /*15bd0*/  LDSM.16.M88.4 R52, [R226] ;  /* 0x00000000e234783b */ /* 0x000fe80000000200 */
[----:B------:R-:W4:Y:S01]  /*15be0*/  LDSM.16.M88.4 R36, [R225+0x8000] ;  /* 0x00800000e124783b */ /* 0x000f220000000200 */
[----:B------:R-:W-:Y:S02]  /*15bf0*/  SEL R7, R7, 0xfffffff0, !P1 ;  /* 0xfffffff007077807 */ /* 0x000fe40004800000 */
[----:B------:R-:W-:Y:S01]  /*15c00*/  SEL R5, R5, 0xffffffe0, !P2 ;  /* 0xffffffe005057807 */ /* 0x000fe20005000000 */
[C---:B------:R-:W-:Y:S01]  /*15c10*/  VIADD R0, R225.reuse, 0x8000 ;  /* 0x00008000e1007836 */ /* 0x040fe20000000000 */
[----:B------:R-:W-:Y:S01]  /*15c20*/  R2P PR, R60, 0x6 ;  /* 0x000000063c007804 */ /* 0x000fe20000000000 */
[----:B--2---:R-:W2:Y:S01]  /*15c30*/  LDSM.16.M88.4 R28, [R225+0x8800] ;  /* 0x00880000e11c783b */ /* 0x004ea20000000200 */
[----:B------:R-:W-:-:S03]  /*15c40*/  VIADD R223, R225, 0x8020 ;  /* 0x00008020e1df7836 */ /* 0x000fc60000000000 */
[----:B------:R-:W5:Y:S01]  /*15c50*/  LDSM.16.M88.4 R16, [R225+0x9000] ;  /* 0x00900000e110783b */ /* 0x000f620000000200 */
[----:B------:R-:W-:-:S03]  /*15c60*/  IMAD R224, R7, 0x2, R226 ;  /* 0x0000000207e07824 */ /* 0x000fc600078e02e2 */
[----:B------:R-:W5:Y:S04]  /*15c70*/  LDSM.16.M88.4 R48, [R225+0x9800] ;  /* 0x00980000e130783b */ /* 0x000f680000000200 */
[----:B------:R-:W-:Y:S01]  /*15c80*/  @P1 VIADD R223, R0, 0xffffffe0 ;  /* 0xffffffe000df1836 */ /* 0x000fe20000000000 */
[----:B------:R-:W-:Y:S04]  /*15c90*/  LDSM.16.M88.4 R60, [R224] ;  /* 0x00000000e03c783b */ /* 0x000fe80000000200 */
[----:B-1----:R-:W1:Y:S01]  /*15ca0*/  LDSM.16.M88.4 R8, [R223] ;  /* 0x00000000df08783b */ /* 0x002e620000000200 */
[----:B------:R-:W-:-:S03]  /*15cb0*/  IMAD.MOV.U32 R0, RZ, RZ, 0x40 ;  /* 0x00000040ff007424 */ /* 0x000fc600078e00ff */
[----:B------:R-:W1:Y:S04]  /*15cc0*/  LDSM.16.M88.4 R64, [R223+0x800] ;  /* 0x00080000df40783b */ /* 0x000e680000000200 */
[----:B------:R-:W1:Y:S04]  /*15cd0*/  LDSM.16.M88.4 R12, [R223+0x1000] ;  /* 0x00100000df0c783b */ /* 0x000e680000000200 */
[----:B------:R-:W-:Y:S04]  /*15ce0*/  LDSM.16.M88.4 R84, [R225+0xf000] ;  /* 0x00f00000e154783b */ /* 0x000fe80000000200 */
[----:B------:R-:W0:Y:S01]  /*15cf0*/  LDGDEPBAR ;  /* 0x00000000000079af */ /* 0x000e220000000000 */
[----:B----4-:R-:W-:Y:S01]  /*15d00*/  HMMA.16816.F32.BF16 R40, R52, R36, RZ ;  /* 0x000000243428723c */ /* 0x010fe200000418ff */
[----:B------:R-:W-:-:S02]  /*15d10*/  IMAD R222, R5, 0x2, R226 ;  /* 0x0000000205de7824 */ /* 0x000fc400078e02e2 */
[----:B------:R-:W4:Y:S03]  /*15d20*/  LDSM.16.M88.4 R80, [R223+0x1800] ;  /* 0x00180000df50783b */ /* 0x000f260000000200 */
[C---:B------:R-:W-:Y:S01]  /*15d30*/  HMMA.16816.F32.BF16 R36, R52.reuse, R38, RZ ;  /* 0x000000263424723c */ /* 0x040fe200000418ff */
[----:B------:R-:W-:Y:S01]  /*15d40*/  SEL R0, R0, 0xffffffc0, !P2 ;  /* 0xffffffc000007807 */ /* 0x000fe20005000000 */
[----:B------:R-:W-:Y:S04]  /*15d50*/  LDSM.16.M88.4 R68, [R222] ;  /* 0x00000000de44783b */ /* 0x000fe80000000200 */
[----:B------:R-:W-:Y:S01]  /*15d60*/  IMAD.IADD R220, R225, 0x1, R0 ;  /* 0x00000001e1dc7824 */ /* 0x000fe200078e0200 */
[C---:B--2---:R-:W-:Y:S04]  /*15d70*/  HMMA.16816.F32.BF16 R32, R52.reuse, R28, RZ ;  /* 0x0000001c3420723c */ /* 0x044fe800000418ff */
[----:B------:R-:W2:Y:S02]  /*15d80*/  LDSM.16.M88.4 R44, [R220+0x8000] ;  /* 0x00800000dc2c783b */ /* 0x000ea40000000200 */
[C---:B-----5:R-:W-:Y:S06]  /*15d90*/  HMMA.16816.F32.BF16 R20, R52.reuse, R16, RZ ;  /* 0x000000103414723c */ /* 0x060fec00000418ff */
[----:B------:R-:W-:Y:S06]  /*15da0*/  HMMA.16816.F32.BF16 R72, R52, R48, RZ ;  /* 0x000000303448723c */ /* 0x000fec00000418ff */
[C---:B-1----:R-:W-:Y:S06]  /*15db0*/  HMMA.16816.F32.BF16 R40, R60.reuse, R8, R40 ;  /* 0x000000083c28723c */ /* 0x042fec0000041828 */
[----:B------:R-:W-:Y:S01]  /*15dc0*/  HMMA.16816.F32.BF16 R36, R60, R10, R36 ;  /* 0x0000000a3c24723c */ /* 0x000fe20000041824 */
[----:B------:R-:W-:Y:S01]  /*15dd0*/  LDSM.16.M88.4 R8, [R220+0x9000] ;  /* 0x00900000dc08783b */ /* 0x000fe20000000200 */
[----:B------:R-:W-:-:S02]  /*15de0*/  IMAD R221, R5, 0x2, R224 ;  /* 0x0000000205dd7824 */ /* 0x000fc400078e02e0 */
[----:B------:R-:W-:Y:S01]  /*15df0*/  IMAD.IADD R216, R0, 0x1, R223 ;  /* 0x0000000100d87824 */ /* 0x000fe200078e02df */
[----:B------:R-:W-:Y:S01]  /*15e00*/  LDSM.16.M88.4 R76, [R220+0x9800] ;  /* 0x00980000dc4c783b */ /* 0x000fe20000000200 */
[C---:B------:R-:W-:Y:S06]  /*15e10*/  HMMA.16816.F32.BF16 R28, R52.reuse, R30, RZ ;  /* 0x0000001e341c723c */ /* 0x040fec00000418ff */
[C---:B------:R-:W-:Y:S06]  /*15e20*/  HMMA.16816.F32.BF16 R16, R52.reuse, R18, RZ ;  /* 0x000000123410723c */ /* 0x040fec00000418ff */
[----:B------:R-:W-:Y:S01]  /*15e30*/  HMMA.16816.F32.BF16 R52, R52, R50, RZ ;  /* 0x000000323434723c */ /* 0x000fe200000418ff */
[----:B------:R-:W1:Y:S05]  /*15e40*/  LDSM.16.M88.4 R48, [R220+0x8800] ;  /* 0x00880000dc30783b */ /* 0x000e6a0000000200 */
[C---:B------:R-:W-:Y:S06]  /*15e50*/  HMMA.16816.F32.BF16 R32, R60.reuse, R64, R32 ;  /* 0x000000403c20723c */ /* 0x040fec0000041820 */
[C---:B------:R-:W-:Y:S01]  /*15e60*/  HMMA.16816.F32.BF16 R28, R60.reuse, R66, R28 ;  /* 0x000000423c1c723c */ /* 0x040fe2000004181c */
[----:B------:R-:W-:Y:S05]  /*15e70*/  LDSM.16.M88.4 R64, [R221] ;  /* 0x00000000dd40783b */ /* 0x000fea0000000200 */
[C---:B------:R-:W-:Y:S06]  /*15e80*/  HMMA.16816.F32.BF16 R20, R60.reuse, R12, R20 ;  /* 0x0000000c3c14723c */ /* 0x040fec0000041814 */
[C---:B------:R-:W-:Y:S01]  /*15e90*/  HMMA.16816.F32.BF16 R16, R60.reuse, R14, R16 ;  /* 0x0000000e3c10723c */ /* 0x040fe20000041810 */
[----:B------:R-:W5:Y:S05]  /*15ea0*/  LDSM.16.M88.4 R12, [R216] ;  /* 0x00000000d80c783b */ /* 0x000f6a0000000200 */
        /* <DEDUP_REMOVED lines=15> */
[----:B------:R-:W3:Y:S04]  /*15fa0*/  LDSM.16.M88.4 R52, [R225+0xa800] ;  /* 0x00a80000e134783b */ /* 0x000ee80000000200 */
[----:B------:R-:W-:Y:S01]  /*15fb0*/  LDSM.16.M88.4 R76, [R225+0xb800] ;  /* 0x00b80000e14c783b */ /* 0x000fe20000000200 */
[C---:B-----5:R-:W-:Y:S06]  /*15fc0*/  HMMA.16816.F32.BF16 R40, R64.reuse, R12, R40 ;  /* 0x0000000c4028723c */ /* 0x060fec0000041828 */
[C---:B------:R-:W-:Y:S01]  /*15fd0*/  HMMA.16816.F32.BF16 R36, R64.reuse, R14, R36 ;  /* 0x0000000e4024723c */ /* 0x040fe20000041824 */
[----:B------:R-:W5:Y:S05]  /*15fe0*/  LDSM.16.M88.4 R12, [R225+0xb000] ;  /* 0x00b00000e10c783b */ /* 0x000f6a0000000200 */
        /* <DEDUP_REMOVED lines=87> */
[----:B------:R-:W-:Y:S01]  /*16560*/  LDSM.16.M88.4 R80, [R226+0x6000] ;  /* 0x00600000e250783b */ /* 0x000fe20000000200 */
[C---:B-1----:R-:W-:Y:S06]  /*16570*/  HMMA.16816.F32.BF16 R40, R8.reuse, R52, R40 ;  /* 0x000000340828723c */ /* 0x042fec0000041828 */
[C---:B------:R-:W-:Y:S01]  /*16580*/  HMMA.16816.F32.BF16 R36, R8.reuse, R54, R36 ;  /* 0x000000360824723c */ /* 0x040fe20000041824 */
[----:B------:R-:W1:Y:S05]  /*16590*/  LDSM.16.M88.4 R52, [R216+0x5000] ;  /* 0x00500000d834783b */ /* 0x000e6a0000000200 */
[C---:B-----5:R-:W-:Y:S06]  /*165a0*/  HMMA.16816.F32.BF16 R32, R8.reuse, R48, R32 ;  /* 0x000000300820723c */ /* 0x060fec0000041820 */
[C---:B------:R-:W-:Y:S01]  /*165b0*/  HMMA.16816.F32.BF16 R28, R8.reuse, R50, R28 ;  /* 0x00000032081c723c */ /* 0x040fe2000004181c */
[----:B------:R-:W4:Y:S05]  /*165c0*/  LDSM.16.M88.4 R48, [R216+0x5800] ;  /* 0x00580000d830783b */ /* 0x000f2a0000000200 */
[C---:B---3--:R-:W-:Y:S06]  /*165d0*/  HMMA.16816.F32.BF16 R20, R8.reuse, R12, R20 ;  /* 0x0000000c0814723c */ /* 0x048fec0000041814 */
[C---:B------:R-:W-:Y:S01]  /*165e0*/  HMMA.16816.F32.BF16 R16, R8.reuse, R14, R16 ;  /* 0x0000000e0810723c */ /* 0x040fe20000041810 */
[----:B------:R-:W-:Y:S05]  /*165f0*/  LDSM.16.M88.4 R12, [R225+0xe000] ;  /* 0x00e00000e10c783b */ /* 0x000fea0000000200 */
[C---:B------:R-:W-:Y:S06]  /*16600*/  HMMA.16816.F32.BF16 R72, R8.reuse, R76, R72 ;  /* 0x0000004c0848723c */ /* 0x040fec0000041848 */
[----:B------:R-:W-:Y:S01]  /*16610*/  HMMA.16816.F32.BF16 R68, R8, R78, R68 ;  /* 0x0000004e0844723c */ /* 0x000fe20000041844 */
[----:B------:R-:W3:Y:S04]  /*16620*/  LDSM.16.M88.4 R8, [R225+0xe800] ;  /* 0x00e80000e108783b */ /* 0x000ee80000000200 */
[----:B------:R-:W5:Y:S01]  /*16630*/  LDSM.16.M88.4 R76, [R225+0xf800] ;  /* 0x00f80000e14c783b */ /* 0x000f620000000200 */
[C---:B--2---:R-:W-:Y:S06]  /*16640*/  HMMA.16816.F32.BF16 R32, R44.reuse, R60, R32 ;  /* 0x0000003c2c20723c */ /* 0x044fec0000041820 */
        /* <DEDUP_REMOVED lines=8> */
[C---:B----4-:R-:W-:Y:S06]  /*166d0*/  HMMA.16816.F32.BF16 R72, R44.reuse, R48, R72 ;  /* 0x000000302c48723c */ /* 0x050fec0000041848 */
[----:B------:R-:W-:Y:S01]  /*166e0*/  HMMA.16816.F32.BF16 R68, R44, R50, R68 ;  /* 0x000000322c44723c */ /* 0x000fe20000041844 */
[----:B------:R-:W2:Y:S04]  /*166f0*/  LDSM.16.M88.4 R48, [R223+0x7000] ;  /* 0x00700000df30783b */ /* 0x000ea80000000200 */
[----:B------:R-:W4:Y:S01]  /*16700*/  LDSM.16.M88.4 R44, [R223+0x7800] ;  /* 0x00780000df2c783b */ /* 0x000f220000000200 */
[C---:B---3--:R-:W-:Y:S06]  /*16710*/  HMMA.16816.F32.BF16 R32, R80.reuse, R8, R32 ;  /* 0x000000085020723c */ /* 0x048fec0000041820 */
[C---:B------:R-:W-:Y:S01]  /*16720*/  HMMA.16816.F32.BF16 R28, R80.reuse, R10, R28 ;  /* 0x0000000a501c723c */ /* 0x040fe2000004181c */
[----:B------:R-:W-:Y:S05]  /*16730*/  LDSM.16.M88.4 R8, [R222+0x6000] ;  /* 0x00600000de08783b */ /* 0x000fea0000000200 */
[C---:B------:R-:W-:Y:S06]  /*16740*/  HMMA.16816.F32.BF16 R40, R80.reuse, R12, R40 ;  /* 0x0000000c5028723c */ /* 0x040fec0000041828 */
[C---:B------:R-:W-:Y:S01]  /*16750*/  HMMA.16816.F32.BF16 R36, R80.reuse, R14, R36 ;  /* 0x0000000e5024723c */ /* 0x040fe20000041824 */
[----:B------:R-:W3:Y:S05]  /*16760*/  LDSM.16.M88.4 R12, [R220+0xe000] ;  /* 0x00e00000dc0c783b */ /* 0x000eea0000000200 */
[C---:B-----5:R-:W-:Y:S06]  /*16770*/  HMMA.16816.F32.BF16 R72, R80.reuse, R76, R72 ;  /* 0x0000004c5048723c */ /* 0x060fec0000041848 */
[C---:B------:R-:W-:Y:S06]  /*16780*/  HMMA.16816.F32.BF16 R20, R80.reuse, R84, R20 ;  /* 0x000000545014723c */ /* 0x040fec0000041814 */
[C---:B------:R-:W-:Y:S06]  /*16790*/  HMMA.16816.F32.BF16 R16, R80.reuse, R86, R16 ;  /* 0x000000565010723c */ /* 0x040fec0000041810 */
[----:B------:R-:W-:Y:S01]  /*167a0*/  HMMA.16816.F32.BF16 R76, R80, R78, R68 ;  /* 0x0000004e504c723c */ /* 0x000fe20000041844 */
[----:B------:R-:W5:Y:S05]  /*167b0*/  LDSM.16.M88.4 R68, [R220+0xe800] ;  /* 0x00e80000dc44783b */ /* 0x000f6a0000000200 */
        /* <DEDUP_REMOVED lines=8> */
[----:B------:R-:W-:Y:S05]  /*16840*/  LDSM.16.M88.4 R48, [R216+0x6000] ;  /* 0x00600000d830783b */ /* 0x000fea0000000200 */
[C---:B----4-:R-:W-:Y:S06]  /*16850*/  HMMA.16816.F32.BF16 R72, R64.reuse, R44, R72 ;  /* 0x0000002c4048723c */ /* 0x050fec0000041848 */
[----:B------:R-:W-:Y:S01]  /*16860*/  HMMA.16816.F32.BF16 R76, R64, R46, R76 ;  /* 0x0000002e404c723c */ /* 0x000fe2000004184c */
[----:B------:R-:W2:Y:S01]  /*16870*/  LDSM.16.M88.4 R44, [R221+0x6000] ;  /* 0x00600000dd2c783b */ /* 0x000ea20000000200 */
[----:B------:R-:W-:-:S04]  /*16880*/  SHF.R.S32.HI R0, RZ, 0x1f, R57 ;  /* 0x0000001fff007819 */ /* 0x000fc80000011439 */
[----:B------:R-:W-:Y:S01]  /*16890*/  LEA.HI R0, R0, R57, RZ, 0x5 ;  /* 0x0000003900007211 */ /* 0x000fe200078f28ff */
[----:B---3--:R-:W-:Y:S03]  /*168a0*/  HMMA.16816.F32.BF16 R40, R8, R12, R40 ;  /* 0x0000000c0828723c */ /* 0x008fe60000041828 */
[----:B------:R-:W-:-:S03]  /*168b0*/  LOP3.LUT R0, R0, 0xffffffe0, RZ, 0xc0, !PT ;  /* 0xffffffe000007812 */ /* 0x000fc600078ec0ff */
[----:B------:R-:W-:Y:S01]  /*168c0*/  HMMA.16816.F32.BF16 R36, R8, R14, R36 ;  /* 0x0000000e0824723c */ /* 0x000fe20000041824 */
[----:B------:R-:W3:Y:S01]  /*168d0*/  LDSM.16.M88.4 R12, [R220+0xf800] ;  /* 0x00f80000dc0c783b */ /* 0x000ee20000000200 */
[----:B------:R-:W-:-:S04]  /*168e0*/  IMAD.IADD R0, R57, 0x1, -R0 ;  /* 0x0000000139007824 */ /* 0x000fc800078e0a00 */
[----:B-----5:R-:W-:Y:S01]  /*168f0*/  HMMA.16816.F32.BF16 R32, R8, R68, R32 ;  /* 0x000000440820723c */ /* 0x020fe20000041820 */
[----:B------:R-:W-:-:S05]  /*16900*/  SHF.R.S32.HI R65, RZ, 0x1f, R0 ;  /* 0x0000001fff417819 */ /* 0x000fca0000011400 */
[----:B-1----:R-:W-:Y:S01]  /*16910*/  HMMA.16816.F32.BF16 R20, R8, R52, R20 ;  /* 0x000000340814723c */ /* 0x002fe20000041814 */
[----:B------:R-:W-:-:S05]  /*16920*/  LEA.HI R65, R65, R0, RZ, 0x2 ;  /* 0x0000000041417211 */ /* 0x000fca00078f10ff */
[----:B------:R-:W-:Y:S01]  /*16930*/  HMMA.16816.F32.BF16 R16, R8, R54, R16 ;  /* 0x000000360810723c */ /* 0x000fe20000041810 */
[----:B------:R-:W1:Y:S01]  /*16940*/  LDSM.16.M88.4 R52, [R216+0x7000] ;  /* 0x00700000d834783b */ /* 0x000e620000000200 */
[----:B------:R-:W-:-:S04]  /*16950*/  SHF.R.S32.HI R65, RZ, 0x2, R65 ;  /* 0x00000002ff417819 */ /* 0x000fc80000011441 */
[----:B------:R-:W-:Y:S01]  /*16960*/  HMMA.16816.F32.BF16 R28, R8, R70, R28 ;  /* 0x00000046081c723c */ /* 0x000fe2000004181c */
[----:B------:R-:W-:Y:S02]  /*16970*/  IMAD R58, R58, 0x10, R65 ;  /* 0x000000103a3a7824 */ /* 0x000fe400078e0241 */
[----:B------:R-:W-:-:S03]  /*16980*/  IMAD.SHL.U32 R57, R57, 0x2, RZ ;  /* 0x0000000239397824 */ /* 0x000fc600078e00ff */
[----:B--2---:R-:W-:Y:S01]  /*16990*/  HMMA.16816.F32.BF16 R40, R44, R48, R40 ;  /* 0x000000302c28723c */ /* 0x004fe20000041828 */
[----:B------:R-:W-:-:S05]  /*169a0*/  IADD3 R59, R58, 0x1, R59 ;  /* 0x000000013a3b7810 */ /* 0x000fca0007ffe03b */
[----:B------:R-:W-:Y:S01]  /*169b0*/  HMMA.16816.F32.BF16 R36, R44, R50, R36 ;  /* 0x000000322c24723c */ /* 0x000fe20000041824 */
[----:B------:R-:W-:-:S05]  /*169c0*/  IADD3 R59, R56, R59, -R236 ;  /* 0x0000003b383b7210 */ /* 0x000fca0007ffe8ec */
[----:B------:R-:W-:Y:S01]  /*169d0*/  HMMA.16816.F32.BF16 R48, R44, R60, R32 ;  /* 0x0000003c2c30723c */ /* 0x000fe20000041820 */
[----:B------:R-:W2:Y:S01]  /*169e0*/  LDSM.16.M88.4 R32, [R216+0x7800] ;  /* 0x00780000d820783b */ /* 0x000ea20000000200 */
[----:B------:R-:W-:Y:S01]  /*169f0*/  LOP3.LUT R6, R57, 0x6, RZ, 0xc0, !PT ;  /* 0x0000000639067812 */ /* 0x000fe200078ec0ff */
[----:B------:R-:W-:Y:S01]  /*16a00*/  IMAD.IADD R165, R4, 0x1, R59 ;  /* 0x0000000104a57824 */ /* 0x000fe200078e023b */
[----:B------:R-:W-:Y:S01]  /*16a10*/  LOP3.LUT R0, R2, R25, RZ, 0xfc, !PT ;  /* 0x0000001902007212 */ /* 0x000fe200078efcff */
[----:B------:R-:W-:-:S04]  /*16a20*/  DEPBAR.LE SB0, 0x0 ;  /* 0x000080000000791a */ /* 0x000fc80000000000 */
[----:B------:R-:W-:Y:S01]  /*16a30*/  IMAD.IADD R6, R3, 0x1, R6 ;  /* 0x0000000103067824 */ /* 0x000fe200078e0206 */
[C---:B------:R-:W-:Y:S02]  /*16a40*/  VIMNMX R2, R165.reuse, R56, PT ;  /* 0x00000038a5027248 */ /* 0x040fe40003fe0100 */
[----:B------:R-:W-:Y:S01]  /*16a50*/  VIADDMNMX R165, R165, 0x8, R56, PT ;  /* 0x00000008a5a57846 */ /* 0x000fe20003800138 */
[----:B------:R-:W-:Y:S01]  /*16a60*/  VIADD R4, R6, 0x1 ;  /* 0x0000000106047836 */ /* 0x000fe20000000000 */
[----:B---3--:R-:W-:Y:S04]  /*16a70*/  HMMA.16816.F32.BF16 R76, R8, R14, R76 ;  /* 0x0000000e084c723c */ /* 0x008fe8000004184c */
[C---:B------:R-:W-:Y:S02]  /*16a80*/  ISETP.GE.AND P0, PT, R4.reuse, R2, PT ;  /* 0x000000020400720c */ /* 0x040fe40003f06270 */
[----:B------:R-:W-:Y:S01]  /*16a90*/  HMMA.16816.F32.BF16 R28, R44, R62, R28 ;  /* 0x0000003e2c1c723c */ /* 0x000fe2000004181c */
[----:B------:R-:W-:Y:S01]  /*16aa0*/  ISETP.GE.AND P3, PT, R4, R165, PT ;  /* 0x000000a50400720c */ /* 0x000fe20003f66270 */
[----:B------:R-:W-:-:S04]  /*16ab0*/  VIADD R4, R6, 0x9 ;  /* 0x0000000906047836 */ /* 0x000fc80000000000 */
[----:B------:R-:W-:Y:S01]  /*16ac0*/  HMMA.16816.F32.BF16 R72, R8, R12, R72 ;  /* 0x0000000c0848723c */ /* 0x000fe20000041848 */
[C---:B------:R-:W-:Y:S02]  /*16ad0*/  ISETP.GE.AND P2, PT, R4.reuse, R2, PT ;  /* 0x000000020400720c */ /* 0x040fe40003f46270 */
[----:B------:R-:W-:-:S04]  /*16ae0*/  ISETP.GE.AND P5, PT, R4, R165, PT ;  /* 0x000000a50400720c */ /* 0x000fc80003fa6270 */
[C---:B------:R-:W-:Y:S01]  /*16af0*/  VIADD R12, R6.reuse, 0x8 ;  /* 0x00000008060c7836 */ /* 0x040fe20000000000 */
[----:B-1----:R-:W-:Y:S01]  /*16b00*/  HMMA.16816.F32.BF16 R20, R44, R52, R20 ;  /* 0x000000342c14723c */ /* 0x002fe20000041814 */
[----:B------:R-:W-:-:S03]  /*16b10*/  VIADD R4, R6, 0x18 ;  /* 0x0000001806047836 */ /* 0x000fc60000000000 */
[CC--:B------:R-:W-:Y:S02]  /*16b20*/  ISETP.GE.AND P4, PT, R12.reuse, R2.reuse, PT ;  /* 0x000000020c00720c */ /* 0x0c0fe40003f86270 */
[----:B------:R-:W-:Y:S01]  /*16b30*/  ISETP.GE.AND P6, PT, R12, R165, PT ;  /* 0x000000a50c00720c */ /* 0x000fe20003fc6270 */
[----:B------:R-:W-:Y:S01]  /*16b40*/  VIADD R12, R6, 0x10 ;  /* 0x00000010060c7836 */ /* 0x000fe20000000000 */
[----:B------:R-:W-:Y:S02]  /*16b50*/  FSEL R37, R37, -INF , !P2 ;  /* 0xff80000025257808 */ /* 0x000fe40005000000 */
[----:B------:R-:W-:Y:S02]  /*16b60*/  FSEL R57, R38, -INF , !P6 ;  /* 0xff80000026397808 */ /* 0x000fe40007000000 */
[----:B------:R-:W-:Y:S02]  /*16b70*/  FSEL R41, R41, -INF , !P0 ;  /* 0xff80000029297808 */ /* 0x000fe40004000000 */
[----:B------:R-:W-:-:S02]  /*16b80*/  ISETP.GE.AND P6, PT, R4, R2, PT ;  /* 0x000000020400720c */ /* 0x000fc40003fc6270 */
[-C--:B------:R-:W-:Y:S01]  /*16b90*/  ISETP.GE.AND P2, PT, R4, R165.reuse, PT ;  /* 0x000000a50400720c */ /* 0x080fe20003f46270 */
[----:B------:R-:W-:Y:S01]  /*16ba0*/  VIADD R4, R6, 0x19 ;  /* 0x0000001906047836 */ /* 0x000fe20000000000 */
[C---:B------:R-:W-:Y:S02]  /*16bb0*/  ISETP.GE.AND P1, PT, R12.reuse, R2, PT ;  /* 0x000000020c00720c */ /* 0x040fe40003f26270 */
[----:B------:R-:W-:Y:S01]  /*16bc0*/  ISETP.GE.AND P0, PT, R12, R165, PT ;  /* 0x000000a50c00720c */ /* 0x000fe20003f06270 */
[----:B------:R-:W-:Y:S01]  /*16bd0*/  VIADD R12, R6, 0x11 ;  /* 0x00000011060c7836 */ /* 0x000fe20000000000 */
[----:B------:R-:W-:Y:S01]  /*16be0*/  FSEL R39, R39, -INF , !P5 ;  /* 0xff80000027277808 */ /* 0x000fe20006800000 */
[----:B------:R-:W-:Y:S01]  /*16bf0*/  HMMA.16816.F32.BF16 R16, R44, R54, R16 ;  /* 0x000000362c10723c */ /* 0x000fe20000041810 */
[----:B------:R-:W-:Y:S02]  /*16c00*/  FSEL R95, R48, -INF , !P1 ;  /* 0xff800000305f7808 */ /* 0x000fe40004800000 */
[----:B------:R-:W-:-:S02]  /*16c10*/  FSEL R59, R36, -INF , !P4 ;  /* 0xff800000243b7808 */ /* 0x000fc40006000000 */
[C---:B------:R-:W-:Y:S02]  /*16c20*/  ISETP.GE.AND P5, PT, R4.reuse, R2, PT ;  /* 0x000000020400720c */ /* 0x040fe40003fa6270 */
[-C--:B------:R-:W-:Y:S01]  /*16c30*/  ISETP.GE.AND P1, PT, R4, R165.reuse, PT ;  /* 0x000000a50400720c */ /* 0x080fe20003f26270 */
[----:B------:R-:W-:Y:S01]  /*16c40*/  VIADD R4, R6, 0x21 ;  /* 0x0000002106047836 */ /* 0x000fe20000000000 */
[----:B------:R-:W-:Y:S01]  /*16c50*/  ISETP.GE.AND P4, PT, R12, R165, PT ;  /* 0x000000a50c00720c */ /* 0x000fe20003f86270 */
[----:B------:R-:W-:Y:S01]  /*16c60*/  VIADD R8, R6, 0x20 ;  /* 0x0000002006087836 */ /* 0x000fe20000000000 */
[----:B--2---:R-:W-:Y:S01]  /*16c70*/  HMMA.16816.F32.BF16 R76, R44, R34, R76 ;  /* 0x000000222c4c723c */ /* 0x004fe2000004184c */
[----:B------:R-:W-:Y:S02]  /*16c80*/  FSEL R101, R28, -INF , !P6 ;  /* 0xff8000001c657808 */ /* 0x000fe40007000000 */
[----:B------:R-:W-:Y:S02]  /*16c90*/  FSEL R25, R51, -INF , !P4 ;  /* 0xff80000033197808 */ /* 0x000fe40006000000 */
[----:B------:R-:W-:-:S02]  /*16ca0*/  FSEL R13, R50, -INF , !P0 ;  /* 0xff800000320d7808 */ /* 0x000fc40004000000 */
[CC--:B------:R-:W-:Y:S02]  /*16cb0*/  ISETP.GE.AND P4, PT, R4.reuse, R2.reuse, PT ;  /* 0x000000020400720c */ /* 0x0c0fe40003f86270 */
[----:B------:R-:W-:Y:S01]  /*16cc0*/  ISETP.GE.AND P6, PT, R4, R165, PT ;  /* 0x000000a50400720c */ /* 0x000fe20003fc6270 */
[----:B------:R-:W-:Y:S01]  /*16cd0*/  VIADD R4, R6, 0x29 ;  /* 0x0000002906047836 */ /* 0x000fe20000000000 */
[----:B------:R-:W-:Y:S02]  /*16ce0*/  FSEL R43, R43, -INF , !P3 ;  /* 0xff8000002b2b7808 */ /* 0x000fe40005800000 */
[-C--:B------:R-:W-:Y:S02]  /*16cf0*/  ISETP.GE.AND P0, PT, R8, R2.reuse, PT ;  /* 0x000000020800720c */ /* 0x080fe40003f06270 */
[----:B------:R-:W-:Y:S02]  /*16d00*/  ISETP.GE.AND P3, PT, R12, R2, PT ;  /* 0x000000020c00720c */ /* 0x000fe40003f66270 */
[----:B------:R-:W-:-:S02]  /*16d10*/  FSEL R11, R31, -INF , !P1 ;  /* 0xff8000001f0b7808 */ /* 0x000fc40004800000 */
[----:B------:R-:W-:Y:S02]  /*16d20*/  FSEL R249, R20, -INF , !P0 ;  /* 0xff80000014f97808 */ /* 0x000fe40004000000 */
[----:B------:R-:W-:Y:S02]  /*16d30*/  FSEL R93, R49, -INF , !P3 ;  /* 0xff800000315d7808 */ /* 0x000fe40005800000 */
[C---:B------:R-:W-:Y:S02]  /*16d40*/  ISETP.GE.AND P1, PT, R4.reuse, R2, PT ;  /* 0x000000020400720c */ /* 0x040fe40003f26270 */
[-C--:B------:R-:W-:Y:S01]  /*16d50*/  ISETP.GE.AND P0, PT, R4, R165.reuse, PT ;  /* 0x000000a50400720c */ /* 0x080fe20003f06270 */
[----:B------:R-:W-:Y:S01]  /*16d60*/  VIADD R4, R6, 0x30 ;  /* 0x0000003006047836 */ /* 0x000fe20000000000 */
[----:B------:R-:W-:Y:S01]  /*16d70*/  ISETP.GE.AND P3, PT, R8, R165, PT ;  /* 0x000000a50800720c */ /* 0x000fe20003f66270 */
[----:B------:R-:W-:Y:S01]  /*16d80*/  HMMA.16816.F32.BF16 R72, R44, R32, R72 ;  /* 0x000000202c48723c */ /* 0x000fe20000041848 */
[----:B------:R-:W-:-:S02]  /*16d90*/  FSEL R183, R21, -INF , !P4 ;  /* 0xff80000015b77808 */ /* 0x000fc40006000000 */
[----:B------:R-:W-:Y:S01]  /*16da0*/  FSEL R189, R22, -INF , !P3 ;  /* 0xff80000016bd7808 */ /* 0x000fe20005800000 */
[----:B------:R-:W-:Y:S01]  /*16db0*/  VIADD R8, R6, 0x28 ;  /* 0x0000002806087836 */ /* 0x000fe20000000000 */
[C---:B------:R-:W-:Y:S02]  /*16dc0*/  ISETP.GE.AND P3, PT, R4.reuse, R2, PT ;  /* 0x000000020400720c */ /* 0x040fe40003f66270 */
[-C--:B------:R-:W-:Y:S01]  /*16dd0*/  ISETP.GE.AND P4, PT, R4, R165.reuse, PT ;  /* 0x000000a50400720c */ /* 0x080fe20003f86270 */
[----:B------:R-:W-:Y:S01]  /*16de0*/  VIADD R4, R6, 0x38 ;  /* 0x0000003806047836 */ /* 0x000fe20000000000 */
[----:B------:R-:W-:Y:S02]  /*16df0*/  FSEL R15, R29, -INF , !P5 ;  /* 0xff8000001d0f7808 */ /* 0x000fe40006800000 */
[----:B------:R-:W-:Y:S02]  /*16e00*/  FSEL R185, R17, -INF , !P1 ;  /* 0xff80000011b97808 */ /* 0x000fe40004800000 */
[----:B------:R-:W-:-:S02]  /*16e10*/  ISETP.GE.AND P5, PT, R8, R165, PT ;  /* 0x000000a50800720c */ /* 0x000fc40003fa6270 */
[----:B------:R-:W-:Y:S02]  /*16e20*/  ISETP.GE.AND P1, PT, R4, R165, PT ;  /* 0x000000a50400720c */ /* 0x000fe40003f26270 */
[----:B------:R-:W-:Y:S02]  /*16e30*/  FSEL R31, R18, -INF , !P5 ;  /* 0xff800000121f7808 */ /* 0x000fe40006800000 */
[----:B------:R-:W-:Y:S02]  /*16e40*/  FSEL R191, R78, -INF , !P1 ;  /* 0xff8000004ebf7808 */ /* 0x000fe40004800000 */
[----:B------:R-:W-:Y:S01]  /*16e50*/  ISETP.GE.AND P5, PT, R4, R2, PT ;  /* 0x000000020400720c */ /* 0x000fe20003fa6270 */
[----:B------:R-:W-:Y:S01]  /*16e60*/  VIADD R4, R6, 0x39 ;  /* 0x0000003906047836 */ /* 0x000fe20000000000 */
[----:B------:R-:W-:Y:S02]  /*16e70*/  FSEL R29, R19, -INF , !P0 ;  /* 0xff800000131d7808 */ /* 0x000fe40004000000 */
[----:B------:R-:W-:-:S02]  /*16e80*/  ISETP.GT.AND P1, PT, R238, R231, PT ;  /* 0x000000e7ee00720c */ /* 0x000fc40003f24270 */
[-C--:B------:R-:W-:Y:S02]  /*16e90*/  ISETP.GE.AND P0, PT, R6, R2.reuse, PT ;  /* 0x000000020600720c */ /* 0x080fe40003f06270 */
[----:B------:R-:W-:Y:S02]  /*16ea0*/  FSEL R9, R30, -INF , !P2 ;  /* 0xff8000001e097808 */ /* 0x000fe40005000000 */
[----:B------:R-:W-:Y:S01]  /*16eb0*/  ISETP.GE.AND P2, PT, R8, R2, PT ;  /* 0x000000020800720c */ /* 0x000fe20003f46270 */
[----:B------:R-:W-:Y:S01]  /*16ec0*/  VIADD R8, R6, 0x31 ;  /* 0x0000003106087836 */ /* 0x000fe20000000000 */
[----:B------:R-:W-:Y:S02]  /*16ed0*/  FSEL R19, R40, -INF , !P0 ;  /* 0xff80000028137808 */ /* 0x000fe40004000000 */
[----:B------:R-:W-:Y:S02]  /*16ee0*/  ISETP.GE.AND P0, PT, R4, R165, PT ;  /* 0x000000a50400720c */ /* 0x000fe40003f06270 */
[----:B------:R-:W-:-:S02]  /*16ef0*/  FSEL R187, R23, -INF , !P6 ;  /* 0xff80000017bb7808 */ /* 0x000fc40007000000 */
[----:B------:R-:W-:Y:S02]  /*16f00*/  FSEL R247, R16, -INF , !P2 ;  /* 0xff80000010f77808 */ /* 0x000fe40005000000 */
[----:B------:R-:W-:Y:S02]  /*16f10*/  FSEL R203, R72, -INF , !P3 ;  /* 0xff80000048cb7808 */ /* 0x000fe40005800000 */
[----:B------:R-:W-:Y:S02]  /*16f20*/  FSEL R197, R74, -INF , !P4 ;  /* 0xff8000004ac57808 */ /* 0x000fe40006000000 */
[----:B------:R-:W-:Y:S01]  /*16f30*/  FSEL R190, R79, -INF , !P0 ;  /* 0xff8000004fbe7808 */ /* 0x000fe20004000000 */
[----:B------:R-:W-:Y:S01]  /*16f40*/  BSSY B1, `(.L_x_4028) ;  /* 0x000007d000017945 */ /* 0x000fe20003800000 */
[C---:B------:R-:W-:Y:S02]  /*16f50*/  ISETP.GE.AND P6, PT, R8.reuse, R2, PT ;  /* 0x000000020800720c */ /* 0x040fe40003fc6270 */
[----:B------:R-:W-:-:S02]  /*16f60*/  ISETP.GE.AND P2, PT, R8, R165, PT ;  /* 0x000000a50800720c */ /* 0x000fc40003f46270 */
        /* <DEDUP_REMOVED lines=88> */
.L_x_4031:
[----:B------:R-:W2:Y:S02]  /*174f0*/  LD.E R8, desc[UR6][R26.64+0x38] ;  /* 0x000038061a087980 */ /* 0x000ea4000c101900 */
[----:B--2---:R-:W-:-:S04]  /*17500*/  LEA R8, -R8, RZ, 0x6 ;  /* 0x000000ff08087211 */ /* 0x004fc800078e31ff */
[----:B------:R-:W-:Y:S02]  /*17510*/  SHF.R.S32.HI R6, RZ, 0x1f, R8 ;  /* 0x0000001fff067819 */ /* 0x000fe40000011408 */
.L_x_4032:
[----:B------:R-:W-:Y:S05]  /*17520*/  BSYNC B0 ;  /* 0x0000000000007941 */ /* 0x000fea0003800000 */
.L_x_4030:
[----:B------:R-:W-:Y:S01]  /*17530*/  IMAD.SHL.U32 R3, R166, 0x20, RZ ;  /* 0x00000020a6037824 */ /* 0x000fe200078e00ff */
[----:B------:R-:W-:Y:S02]  /*17540*/  LEA R232, P3, R8, R232, 0x1 ;  /* 0x000000e808e87211 */ /* 0x000fe400078608ff */
        /* <DEDUP_REMOVED lines=28> */
.L_x_4029:
[----:B------:R-:W-:Y:S05]  /*17710*/  BSYNC B1 ;  /* 0x0000000000017941 */ /* 0x000fea0003800000 */
.L_x_4028:
        /* <DEDUP_REMOVED lines=73> */
[----:B------:R-:W-:Y:S01]  /*17bb0*/  MUFU.EX2 R180, R180 ;  /* 0x000000b400b47308 */ /* 0x000fe20000000800 */
[----:B------:R-:W1:Y:S01]  /*17bc0*/  LDSM.16.MT88.4 R40, [R229+0x10000] ;  /* 0x01000000e528783b */ /* 0x000e620000004200 */
[-C--:B------:R-:W-:Y:S01]  /*17bd0*/  FFMA.FTZ R173, R13, R193.reuse, -R192 ;  /* 0x000000c10dad7223 */ /* 0x080fe200000108c0 */
[-CC-:B------:R-:W-:Y:S01]  /*17be0*/  FFMA.FTZ R172, R95, R193.reuse, -R196.reuse ;  /* 0x000000c15fac7223 */ /* 0x180fe200000108c4 */
[-CC-:B------:R-:W-:Y:S01]  /*17bf0*/  FFMA.FTZ R171, R93, R193.reuse, -R196.reuse ;  /* 0x000000c15dab7223 */ /* 0x180fe200000108c4 */
[----:B------:R-:W2:Y:S01]  /*17c00*/  LDSM.16.MT88.4 R56, [R227+0x10000] ;  /* 0x01000000e338783b */ /* 0x000ea20000004200 */
[-C--:B------:R-:W-:Y:S01]  /*17c10*/  FFMA.FTZ R35, R101, R193.reuse, -R196 ;  /* 0x000000c165237223 */ /* 0x080fe200000108c4 */
        /* <DEDUP_REMOVED lines=14> */
[-CC-:B------:R-:W-:Y:S01]  /*17d00*/  FFMA.FTZ R187, R31, R193.reuse, -R192.reuse ;  /* 0x000000c11fbb7223 */ /* 0x180fe200000108c0 */
[-C--:B------:R-:W-:Y:S01]  /*17d10*/  FFMA.FTZ R188, R29, R193.reuse, -R192 ;  /* 0x000000c11dbc7223 */ /* 0x080fe200000108c0 */
[-CC-:B------:R-:W-:Y:S01]  /*17d20*/  FFMA.FTZ R248, R194, R193.reuse, -R196.reuse ;  /* 0x000000c1c2f87223 */ /* 0x180fe200000108c4 */
[----:B------:R-:W1:Y:S01]  /*17d30*/  MUFU.EX2 R174, R174 ;  /* 0x000000ae00ae7308 */ /* 0x000e620000000800 */
[----:B---3--:R-:W-:Y:S01]  /*17d40*/  F2FP.BF16.F32.PACK_AB R144, R179, R180 ;  /* 0x000000b4b390723e */ /* 0x008fe200000010ff */
[----:B------:R-:W-:Y:S01]  /*17d50*/  LDSM.16.MT88.4 R28, [R229+0x11000] ;  /* 0x01100000e51c783b */ /* 0x000fe20000004200 */
[-CC-:B------:R-:W-:Y:S01]  /*17d60*/  FFMA.FTZ R198, R203, R193.reuse, -R196.reuse ;  /* 0x000000c1cbc67223 */ /* 0x180fe200000108c4 */
[-CC-:B------:R-:W-:Y:S01]  /*17d70*/  FFMA.FTZ R201, R201, R193.reuse, -R196.reuse ;  /* 0x000000c1c9c97223 */ /* 0x180fe200000108c4 */
[-C--:B------:R-:W-:Y:S01]  /*17d80*/  FFMA.FTZ R199, R199, R193.reuse, -R196 ;  /* 0x000000c1c7c77223 */ /* 0x080fe200000108c4 */
[-CC-:B------:R-:W-:Y:S01]  /*17d90*/  FFMA.FTZ R194, R197, R193.reuse, -R192.reuse ;  /* 0x000000c1c5c27223 */ /* 0x180fe200000108c0 */
[-CC-:B------:R-:W-:Y:S01]  /*17da0*/  FFMA.FTZ R195, R195, R193.reuse, -R192.reuse ;  /* 0x000000c1c3c37223 */ /* 0x180fe200000108c0 */
[----:B------:R-:W-:Y:S01]  /*17db0*/  MUFU.EX2 R178, R178 ;  /* 0x000000b200b27308 */ /* 0x000fe20000000800 */
[-CC-:B------:R-:W-:Y:S01]  /*17dc0*/  FFMA.FTZ R191, R191, R193.reuse, -R192.reuse ;  /* 0x000000c1bfbf7223 */ /* 0x180fe200000108c0 */
[----:B------:R-:W-:Y:S01]  /*17dd0*/  FFMA.FTZ R190, R190, R193, -R192 ;  /* 0x000000c1bebe7223 */ /* 0x000fe200000108c0 */
[----:B------:R-:W-:-:S05]  /*17de0*/  FADD.FTZ R180, R180, R179 ;  /* 0x000000b3b4b47221 */ /* 0x000fca0000010000 */
        /* <DEDUP_REMOVED lines=23> */
[----:B--2---:R-:W-:Y:S01]  /*17f60*/  HMMA.16816.F32.BF16 R52, R144, R56, RZ ;  /* 0x000000389034723c */ /* 0x004fe200000418ff */
[----:B------:R-:W2:Y:S01]  /*17f70*/  MUFU.EX2 R34, R34 ;  /* 0x0000002200227308 */ /* 0x000ea20000000800 */
[----:B-1----:R-:W-:Y:S01]  /*17f80*/  F2FP.BF16.F32.PACK_AB R10, R32, R35 ;  /* 0x00000023200a723e */ /* 0x002fe200000010ff */
[----:B------:R-:W-:-:S03]  /*17f90*/  FADD.FTZ R35, R35, R172 ;  /* 0x000000ac23237221 */ /* 0x000fc60000010000 */
[C---:B------:R-:W-:Y:S01]  /*17fa0*/  HMMA.16816.F32.BF16 R60, R144.reuse, R64, RZ ;  /* 0x00000040903c723c */ /* 0x040fe200000418ff */
[----:B------:R-:W-:Y:S02]  /*17fb0*/  FADD.FTZ R35, R32, R35 ;  /* 0x0000002320237221 */ /* 0x000fe40000010000 */
[----:B------:R-:W-:Y:S03]  /*17fc0*/  MUFU.EX2 R33, R33 ;  /* 0x0000002100217308 */ /* 0x000fe60000000800 */
[C---:B------:R-:W-:Y:S05]  /*17fd0*/  HMMA.16816.F32.BF16 R68, R144.reuse, R72, RZ ;  /* 0x000000489044723c */ /* 0x040fea00000418ff */
[----:B------:R-:W1:Y:S01]  /*17fe0*/  MUFU.EX2 R0, R0 ;  /* 0x0000000000007308 */ /* 0x000e620000000800 */
[----:B--2---:R-:W-:Y:S01]  /*17ff0*/  F2FP.BF16.F32.PACK_AB R9, R34, R173 ;  /* 0x000000ad2209723e */ /* 0x004fe200000010ff */
        /* <DEDUP_REMOVED lines=44> */
[C---:B----4-:R-:W-:Y:S06]  /*182c0*/  HMMA.16816.F32.BF16 R148, R144.reuse, R16, RZ ;  /* 0x000000109094723c */ /* 0x050fec00000418ff */
[----:B------:R-:W-:Y:S01]  /*182d0*/  HMMA.16816.F32.BF16 R144, R144, R18, RZ ;  /* 0x000000129090723c */ /* 0x000fe200000418ff */
[----:B------:R-:W4:Y:S05]  /*182e0*/  LDSM.16.MT88.4 R16, [R230+0x12800] ;  /* 0x01280000e610783b */ /* 0x000f2a0000004200 */
[C---:B-----5:R-:W-:Y:S06]  /*182f0*/  HMMA.16816.F32.BF16 R160, R8.reuse, R12, R160 ;  /* 0x0000000c08a0723c */ /* 0x060fec00000418a0 */
[C---:B------:R-:W-:Y:S01]  /*18300*/  HMMA.16816.F32.BF16 R156, R8.reuse, R14, R156 ;  /* 0x0000000e089c723c */ /* 0x040fe2000004189c */
        /* <DEDUP_REMOVED lines=43> */
[C---:B----4-:R-:W-:Y:S01]  /*185c0*/  HMMA.16816.F32.BF16 R152, R8.reuse, R16, R152 ;  /* 0x000000100898723c */ /* 0x050fe20000041898 */
[----:B------:R-:W-:Y:S01]  /*185d0*/  F2FP.BF16.F32.PACK_AB R22, R185, R184 ;  /* 0x000000b8b916723e */ /* 0x000fe200000010ff */
[----:B------:R-:W-:Y:S01]  /*185e0*/  FADD.FTZ R183, R183, R182 ;  /* 0x000000b6b7b77221 */ /* 0x000fe20000010000 */
[----:B------:R-:W-:Y:S01]  /*185f0*/  F2FP.BF16.F32.PACK_AB R23, R188, R187 ;  /* 0x000000bbbc17723e */ /* 0x000fe200000010ff */
[----:B------:R-:W-:Y:S02]  /*18600*/  FADD.FTZ R186, R189, R186 ;  /* 0x000000babdba7221 */ /* 0x000fe40000010000 */
[----:B------:R-:W-:Y:S01]  /*18610*/  HMMA.16816.F32.BF16 R140, R8, R18, R140 ;  /* 0x00000012088c723c */ /* 0x000fe2000004188c */
[----:B------:R-:W3:Y:S01]  /*18620*/  LDSM.16.MT88.4 R16, [R230+0x13000] ;  /* 0x01300000e610783b */ /* 0x000ee20000004200 */
[----:B------:R-:W-:Y:S01]  /*18630*/  FADD.FTZ R184, R184, R183 ;  /* 0x000000b7b8b87221 */ /* 0x000fe20000010000 */
[----:B------:R-:W-:-:S03]  /*18640*/  FADD.FTZ R187, R187, R186 ;  /* 0x000000babbbb7221 */ /* 0x000fc60000010000 */
[----:B-----5:R-:W-:Y:S01]  /*18650*/  HMMA.16816.F32.BF16 R148, R8, R12, R148 ;  /* 0x0000000c0894723c */ /* 0x020fe20000041894 */
[----:B------:R-:W-:Y:S01]  /*18660*/  FADD.FTZ R185, R185, R184 ;  /* 0x000000b8b9b97221 */ /* 0x000fe20000010000 */
[----:B------:R-:W-:-:S04]  /*18670*/  FADD.FTZ R187, R188, R187 ;  /* 0x000000bbbcbb7221 */ /* 0x000fc80000010000 */
[----:B------:R-:W-:Y:S01]  /*18680*/  HMMA.16816.F32.BF16 R144, R8, R14, R144 ;  /* 0x0000000e0890723c */ /* 0x000fe20000041890 */
[----:B------:R-:W4:Y:S04]  /*18690*/  LDSM.16.MT88.4 R8, [R227+0x11000] ;  /* 0x01100000e308783b */ /* 0x000f280000004200 */
[----:B------:R-:W-:Y:S01]  /*186a0*/  LDSM.16.MT88.4 R12, [R229+0x13000] ;  /* 0x01300000e50c783b */ /* 0x000fe20000004200 */
        /* <DEDUP_REMOVED lines=54> */
[----:B------:R-:W-:Y:S01]  /*18a10*/  HMMA.16816.F32.BF16 R136, R20, R30, R136 ;  /* 0x0000001e1488723c */ /* 0x000fe20000041888 */
[----:B------:R-:W-:Y:S05]  /*18a20*/  LDSM.16.MT88.4 R28, [R227+0x11800] ;  /* 0x01180000e31c783b */ /* 0x000fea0000004200 */
[C---:B--2---:R-:W-:Y:S06]  /*18a30*/  HMMA.16816.F32.BF16 R160, R4.reuse, R8, R160 ;  /* 0x0000000804a0723c */ /* 0x044fec00000418a0 */
[----:B------:R-:W-:Y:S01]  /*18a40*/  HMMA.16816.F32.BF16 R156, R4, R10, R156 ;  /* 0x0000000a049c723c */ /* 0x000fe2000004189c */
[----:B------:R-:W2:Y:S05]  /*18a50*/  LDSM.16.MT88.4 R8, [R229+0x13800] ;  /* 0x01380000e508783b */ /* 0x000eaa0000004200 */
[C---:B------:R-:W-:Y:S06]  /*18a60*/  HMMA.16816.F32.BF16 R148, R20.reuse, R24, R148 ;  /* 0x000000181494723c */ /* 0x040fec0000041894 */
[----:B------:R-:W-:Y:S01]  /*18a70*/  HMMA.16816.F32.BF16 R144, R20, R26, R144 ;  /* 0x0000001a1490723c */ /* 0x000fe20000041890 */
[----:B------:R-:W3:Y:S04]  /*18a80*/  LDSM.16.MT88.4 R24, [R230+0x13800] ;  /* 0x01380000e618783b */ /* 0x000ee80000004200 */
[----:B------:R-:W4:Y:S01]  /*18a90*/  LDSM.16.MT88.4 R20, [R228+0x13800] ;  /* 0x01380000e414783b */ /* 0x000f220000004200 */
[C---:B------:R-:W-:Y:S06]  /*18aa0*/  HMMA.16816.F32.BF16 R36, R4.reuse, R16, R36 ;  /* 0x000000100424723c */ /* 0x040fec0000041824 */
        /* <DEDUP_REMOVED lines=117> */
.L_x_4035:
[----:B--2---:R-:W-:Y:S02]  /*19200*/  R2UR UR4, R200 ;  /* 0x00000000c80472ca */ /* 0x004fe400000e0000 */
[----:B------:R-:W-:-:S13]  /*19210*/  R2UR UR5, R201 ;  /* 0x00000000c90572ca */ /* 0x000fda00000e0000 */
[----:B-1----:R-:W2:Y:S02]  /*19220*/  LD.E R0, desc[UR4][R202.64+0x40] ;  /* 0x00004004ca007980 */ /* 0x002ea4000c101900 */
[----:B--2---:R-:W-:-:S05]  /*19230*/  IMAD.U32 R0, R0, -0x40, RZ ;  /* 0xffffffc000007824 */ /* 0x004fca00078e00ff */
[----:B------:R-:W-:Y:S02]  /*19240*/  SHF.R.S32.HI R5, RZ, 0x1f, R0 ;  /* 0x0000001fff057819 */ /* 0x000fe40000011400 */
.L_x_4036:
[----:B------:R-:W-:Y:S05]  /*19250*/  BSYNC B0 ;  /* 0x0000000000007941 */ /* 0x000fea0003800000 */
.L_x_4034:
        /* <DEDUP_REMOVED lines=56> */
[----:B------:R-:W-:Y:S02]  /*195e0*/  IADD3 R10, P1, R0, R8, RZ ;  /* 0x00000008000a7210 */ /* 0x000fe40007f3e0ff */
[----:B------:R-:W2:Y:S03]  /*195f0*/  S2R R0, SR_TID.X ;  /* 0x0000000000007919 */ /* 0x000ea60000002100 */
[----:B------:R-:W-:-:S05]  /*19600*/  IMAD.X R11, R4, 0x1, R9, P1 ;  /* 0x00000001040b7824 */ /* 0x000fca00008e0609 */
[----:B------:R-:W-:Y:S04]  /*19610*/  LDGSTS.E.BYPASS.LTC128B.128 [R245+0x11800], desc[UR14][R10.64] ;  /* 0x118000000af57fae */ /* 0x000fe8000b901d4e */
[----:B------:R-:W-:Y:S04]  /*19620*/  LDGSTS.E.BYPASS.LTC128B.128 [R245+0x13800], desc[UR12][R10.64+0x80] ;  /* 0x138000800af57fae */ /* 0x000fe8000b901d4c */
[----:B------:R-:W-:Y:S04]  /*19630*/  LDGSTS.E.BYPASS.LTC128B.128 [R245+0x15800], desc[UR10][R10.64+0x100] ;  /* 0x158001000af57fae */ /* 0x000fe8000b901d4a */
[----:B------:R3:W-:Y:S04]  /*19640*/  LDGSTS.E.BYPASS.LTC128B.128 [R245+0x17800], desc[UR4][R10.64+0x180] ;  /* 0x178001800af57fae */ /* 0x0007e8000b901d44 */
[----:B------:R-:W-:Y:S04]  /*19650*/  LDSM.16.M88.4 R172, [R226] ;  /* 0x00000000e2ac783b */ /* 0x000fe80000000200 */
[----:B------:R-:W4:Y:S04]  /*19660*/  LDSM.16.M88.4 R12, [R225+0x8000] ;  /* 0x00800000e10c783b */ /* 0x000f280000000200 */
[----:B-1----:R-:W3:Y:S01]  /*19670*/  LDSM.16.M88.4 R4, [R225+0x8800] ;  /* 0x00880000e104783b */ /* 0x002ee20000000200 */
[----:B--2---:R-:W-:-:S03]  /*19680*/  IMAD.SHL.U32 R0, R0, 0x2, RZ ;  /* 0x0000000200007824 */ /* 0x004fc600078e00ff */
[----:B------:R-:W-:Y:S04]  /*19690*/  LDSM.16.M88.4 R24, [R224] ;  /* 0x00000000e018783b */ /* 0x000fe80000000200 */
[----:B------:R-:W1:Y:S04]  /*196a0*/  LDSM.16.M88.4 R28, [R223] ;  /* 0x00000000df1c783b */ /* 0x000e680000000200 */
[----:B------:R-:W2:Y:S04]  /*196b0*/  LDSM.16.M88.4 R20, [R219] ;  /* 0x00000000db14783b */ /* 0x000ea80000000200 */
[----:B------:R-:W5:Y:S04]  /*196c0*/  LDSM.16.M88.4 R180, [R225+0x9000] ;  /* 0x00900000e1b4783b */ /* 0x000f680000000200 */
[----:B------:R-:W5:Y:S04]  /*196d0*/  LDSM.16.M88.4 R188, [R225+0x9800] ;  /* 0x00980000e1bc783b */ /* 0x000f680000000200 */
[----:B------:R-:W5:Y:S04]  /*196e0*/  LDSM.16.M88.4 R32, [R218] ;  /* 0x00000000da20783b */ /* 0x000f680000000200 */
[----:B------:R-:W5:Y:S04]  /*196f0*/  LDSM.16.M88.4 R196, [R217] ;  /* 0x00000000d9c4783b */ /* 0x000f680000000200 */
[----:B------:R-:W-:Y:S01]  /*19700*/  LDSM.16.M88.4 R192, [R220+0x8800] ;  /* 0x00880000dcc0783b */ /* 0x000fe20000000200 */
[C---:B----4-:R-:W-:Y:S03]  /*19710*/  HMMA.16816.F32.BF16 R16, R172.reuse, R12, RZ ;  /* 0x0000000cac10723c */ /* 0x050fe600000418ff */
[----:B------:R-:W0:Y:S03]  /*19720*/  LDGDEPBAR ;  /* 0x00000000000079af */ /* 0x000e260000000000 */
[C---:B---3--:R-:W-:Y:S06]  /*19730*/  HMMA.16816.F32.BF16 R8, R172.reuse, R4, RZ ;  /* 0x00000004ac08723c */ /* 0x048fec00000418ff */
[C---:B------:R-:W-:Y:S06]  /*19740*/  HMMA.16816.F32.BF16 R12, R172.reuse, R14, RZ ;  /* 0x0000000eac0c723c */ /* 0x040fec00000418ff */
[----:B------:R-:W-:Y:S06]  /*19750*/  HMMA.16816.F32.BF16 R4, R172, R6, RZ ;  /* 0x00000006ac04723c */ /* 0x000fec00000418ff */
[C---:B-1----:R-:W-:Y:S06]  /*19760*/  HMMA.16816.F32.BF16 R16, R24.reuse, R28, R16 ;  /* 0x0000001c1810723c */ /* 0x042fec0000041810 */
[C---:B--2---:R-:W-:Y:S06]  /*19770*/  HMMA.16816.F32.BF16 R8, R24.reuse, R20, R8 ;  /* 0x000000141808723c */ /* 0x044fec0000041808 */
[C---:B------:R-:W-:Y:S01]  /*19780*/  HMMA.16816.F32.BF16 R12, R24.reuse, R30, R12 ;  /* 0x0000001e180c723c */ /* 0x040fe2000004180c */
[----:B------:R-:W-:Y:S05]  /*19790*/  LDSM.16.M88.4 R28, [R222] ;  /* 0x00000000de1c783b */ /* 0x000fea0000000200 */
[----:B------:R-:W-:Y:S01]  /*197a0*/  HMMA.16816.F32.BF16 R4, R24, R22, R4 ;  /* 0x000000161804723c */ /* 0x000fe20000041804 */
[----:B------:R-:W1:Y:S05]  /*197b0*/  LDSM.16.M88.4 R20, [R220+0x8000] ;  /* 0x00800000dc14783b */ /* 0x000e6a0000000200 */
[C---:B-----5:R-:W-:Y:S06]  /*197c0*/  HMMA.16816.F32.BF16 R184, R172.reuse, R180, RZ ;  /* 0x000000b4acb8723c */ /* 0x060fec00000418ff */
[C---:B------:R-:W-:Y:S06]  /*197d0*/  HMMA.16816.F32.BF16 R180, R172.reuse, R182, RZ ;  /* 0x000000b6acb4723c */ /* 0x040fec00000418ff */
[C---:B------:R-:W-:Y:S06]  /*197e0*/  HMMA.16816.F32.BF16 R176, R172.reuse, R188, RZ ;  /* 0x000000bcacb0723c */ /* 0x040fec00000418ff */
[----:B------:R-:W-:Y:S01]  /*197f0*/  HMMA.16816.F32.BF16 R172, R172, R190, RZ ;  /* 0x000000beacac723c */ /* 0x000fe200000418ff */
[----:B------:R-:W2:Y:S05]  /*19800*/  LDSM.16.M88.4 R188, [R220+0x9000] ;  /* 0x00900000dcbc783b */ /* 0x000eaa0000000200 */
[C---:B------:R-:W-:Y:S06]  /*19810*/  HMMA.16816.F32.BF16 R184, R24.reuse, R32, R184 ;  /* 0x0000002018b8723c */ /* 0x040fec00000418b8 */
[C---:B------:R-:W-:Y:S01]  /*19820*/  HMMA.16816.F32.BF16 R180, R24.reuse, R34, R180 ;  /* 0x0000002218b4723c */ /* 0x040fe200000418b4 */
[----:B------:R-:W3:Y:S05]  /*19830*/  LDSM.16.M88.4 R32, [R220+0x9800] ;  /* 0x00980000dc20783b */ /* 0x000eea0000000200 */
[C---:B------:R-:W-:Y:S06]  /*19840*/  HMMA.16816.F32.BF16 R176, R24.reuse, R196, R176 ;  /* 0x000000c418b0723c */ /* 0x040fec00000418b0 */
[----:B------:R-:W-:Y:S01]  /*19850*/  HMMA.16816.F32.BF16 R172, R24, R198, R172 ;  /* 0x000000c618ac723c */ /* 0x000fe200000418ac */
[----:B------:R-:W-:Y:S04]  /*19860*/  LDSM.16.M88.4 R24, [R221] ;  /* 0x00000000dd18783b */ /* 0x000fe80000000200 */
[----:B------:R-:W-:Y:S01]  /*19870*/  LDSM.16.M88.4 R196, [R220+0xa800] ;  /* 0x00a80000dcc4783b */ /* 0x000fe20000000200 */
[C---:B-1----:R-:W-:Y:S06]  /*19880*/  HMMA.16816.F32.BF16 R16, R28.reuse, R20, R16 ;  /* 0x000000141c10723c */ /* 0x042fec0000041810 */
[C---:B------:R-:W-:Y:S01]  /*19890*/  HMMA.16816.F32.BF16 R12, R28.reuse, R22, R12 ;  /* 0x000000161c0c723c */ /* 0x040fe2000004180c */
[----:B------:R-:W1:Y:S05]  /*198a0*/  LDSM.16.M88.4 R20, [R216] ;  /* 0x00000000d814783b */ /* 0x000e6a0000000200 */
[C---:B------:R-:W-:Y:S06]  /*198b0*/  HMMA.16816.F32.BF16 R8, R28.reuse, R192, R8 ;  /* 0x000000c01c08723c */ /* 0x040fec0000041808 */
[C---:B------:R-:W-:Y:S01]  /*198c0*/  HMMA.16816.F32.BF16 R4, R28.reuse, R194, R4 ;  /* 0x000000c21c04723c */ /* 0x040fe20000041804 */
[----:B------:R-:W4:Y:S05]  /*198d0*/  LDSM.16.M88.4 R192, [R216+0x800] ;  /* 0x00080000d8c0783b */ /* 0x000f2a0000000200 */
[C---:B--2---:R-:W-:Y:S06]  /*198e0*/  HMMA.16816.F32.BF16 R184, R28.reuse, R188, R184 ;  /* 0x000000bc1cb8723c */ /* 0x044fec00000418b8 */
[C---:B------:R-:W-:Y:S01]  /*198f0*/  HMMA.16816.F32.BF16 R180, R28.reuse, R190, R180 ;  /* 0x000000be1cb4723c */ /* 0x040fe200000418b4 */
[----:B------:R-:W2:Y:S05]  /*19900*/  LDSM.16.M88.4 R188, [R216+0x1000] ;  /* 0x00100000d8bc783b */ /* 0x000eaa0000000200 */
[C---:B---3--:R-:W-:Y:S06]  /*19910*/  HMMA.16816.F32.BF16 R176, R28.reuse, R32, R176 ;  /* 0x000000201cb0723c */ /* 0x048fec00000418b0 */
[----:B------:R-:W-:Y:S01]  /*19920*/  HMMA.16816.F32.BF16 R172, R28, R34, R172 ;  /* 0x000000221cac723c */ /* 0x000fe200000418ac */
[----:B------:R-:W3:Y:S04]  /*19930*/  LDSM.16.M88.4 R32, [R216+0x1800] ;  /* 0x00180000d820783b */ /* 0x000ee80000000200 */
[----:B------:R-:W-:Y:S01]  /*19940*/  LDSM.16.M88.4 R28, [R226+0x2000] ;  /* 0x00200000e21c783b */ /* 0x000fe20000000200 */
        /* <DEDUP_REMOVED lines=15> */
[----:B------:R-:W1:Y:S05]  /*19a40*/  LDSM.16.M88.4 R20, [R215] ;  /* 0x00000000d714783b */ /* 0x000e6a0000000200 */
[C---:B----4-:R-:W-:Y:S06]  /*19a50*/  HMMA.16816.F32.BF16 R8, R28.reuse, R192, R8 ;  /* 0x000000c01c08723c */ /* 0x050fec0000041808 */
[C---:B------:R-:W-:Y:S01]  /*19a60*/  HMMA.16816.F32.BF16 R4, R28.reuse, R194, R4 ;  /* 0x000000c21c04723c */ /* 0x040fe20000041804 */
[----:B------:R-:W4:Y:S05]  /*19a70*/  LDSM.16.M88.4 R192, [R214] ;  /* 0x00000000d6c0783b */ /* 0x000f2a0000000200 */
[C---:B--2---:R-:W-:Y:S06]  /*19a80*/  HMMA.16816.F32.BF16 R184, R28.reuse, R188, R184 ;  /* 0x000000bc1cb8723c */ /* 0x044fec00000418b8 */
[C---:B------:R-:W-:Y:S01]  /*19a90*/  HMMA.16816.F32.BF16 R180, R28.reuse, R190, R180 ;  /* 0x000000be1cb4723c */ /* 0x040fe200000418b4 */
[----:B------:R-:W2:Y:S05]  /*19aa0*/  LDSM.16.M88.4 R188, [R213] ;  /* 0x00000000d5bc783b */ /* 0x000eaa0000000200 */
[C---:B---3--:R-:W-:Y:S06]  /*19ab0*/  HMMA.16816.F32.BF16 R176, R28.reuse, R32, R176 ;  /* 0x000000201cb0723c */ /* 0x048fec00000418b0 */
[----:B------:R-:W-:Y:S01]  /*19ac0*/  HMMA.16816.F32.BF16 R172, R28, R34, R172 ;  /* 0x000000221cac723c */ /* 0x000fe200000418ac */
[----:B------:R-:W3:Y:S04]  /*19ad0*/  LDSM.16.M88.4 R32, [R212] ;  /* 0x00000000d420783b */ /* 0x000ee80000000200 */
        /* <DEDUP_REMOVED lines=21> */
[C---:B------:R-:W-:Y:S01]  /*19c30*/  HMMA.16816.F32.BF16 R180, R28.reuse, R194, R180 ;  /* 0x000000c21cb4723c */ /* 0x040fe200000418b4 */
[----:B------:R-:W-:Y:S05]  /*19c40*/  LDSM.16.M88.4 R192, [R226+0x4000] ;  /* 0x00400000e2c0783b */ /* 0x000fea0000000200 */
[C---:B--2---:R-:W-:Y:S06]  /*19c50*/  HMMA.16816.F32.BF16 R176, R28.reuse, R188, R176 ;  /* 0x000000bc1cb0723c */ /* 0x044fec00000418b0 */
        /* <DEDUP_REMOVED lines=11> */
[----:B------:R-:W3:Y:S05]  /*19d10*/  LDSM.16.M88.4 R196, [R225+0xd800] ;  /* 0x00d80000e1c4783b */ /* 0x000eea0000000200 */
        /* <DEDUP_REMOVED lines=10> */
[C---:B----4-:R-:W-:Y:S06]  /*19dc0*/  HMMA.16816.F32.BF16 R184, R192.reuse, R24, R184 ;  /* 0x00000018c0b8723c */ /* 0x050fec00000418b8 */
[C---:B------:R-:W-:Y:S01]  /*19dd0*/  HMMA.16816.F32.BF16 R180, R192.reuse, R26, R180 ;  /* 0x0000001ac0b4723c */ /* 0x040fe200000418b4 */
[----:B------:R-:W4:Y:S05]  /*19de0*/  LDSM.16.M88.4 R24, [R208] ;  /* 0x00000000d018783b */ /* 0x000f2a0000000200 */
[C---:B---3--:R-:W-:Y:S06]  /*19df0*/  HMMA.16816.F32.BF16 R176, R192.reuse, R196, R176 ;  /* 0x000000c4c0b0723c */ /* 0x048fec00000418b0 */
        /* <DEDUP_REMOVED lines=11> */
[----:B------:R-:W3:Y:S05]  /*19eb0*/  LDSM.16.M88.4 R32, [R220+0xd800] ;  /* 0x00d80000dc20783b */ /* 0x000eea0000000200 */
[C---:B----4-:R-:W-:Y:S06]  /*19ec0*/  HMMA.16816.F32.BF16 R176, R20.reuse, R24, R176 ;  /* 0x0000001814b0723c */ /* 0x050fec00000418b0 */
[----:B------:R-:W-:Y:S01]  /*19ed0*/  HMMA.16816.F32.BF16 R172, R20, R26, R172 ;  /* 0x0000001a14ac723c */ /* 0x000fe200000418ac */
[----:B------:R-:W-:Y:S04]  /*19ee0*/  LDSM.16.M88.4 R24, [R221+0x4000] ;  /* 0x00400000dd18783b */ /* 0x000fe80000000200 */
[----:B------:R-:W4:Y:S01]  /*19ef0*/  LDSM.16.M88.4 R20, [R216+0x4000] ;  /* 0x00400000d814783b */ /* 0x000f220000000200 */
        /* <DEDUP_REMOVED lines=9> */
[C---:B------:R-:W-:Y:S06]  /*19f90*/  HMMA.16816.F32.BF16 R8, R28.reuse, R192, R8 ;  /* 0x000000c01c08723c */ /* 0x040fec0000041808 */
[----:B------:R-:W-:Y:S01]  /*19fa0*/  HMMA.16816.F32.BF16 R4, R28, R194, R4 ;  /* 0x000000c21c04723c */ /* 0x000fe20000041804 */
[----:B------:R-:W-:Y:S04]  /*19fb0*/  LDSM.16.M88.4 R28, [R226+0x6000] ;  /* 0x00600000e21c783b */ /* 0x000fe80000000200 */
[----:B------:R-:W-:Y:S01]  /*19fc0*/  LDSM.16.M88.4 R192, [R225+0xe800] ;  /* 0x00e80000e1c0783b */ /* 0x000fe20000000200 */
[C---:B----4-:R-:W-:Y:S06]  /*19fd0*/  HMMA.16816.F32.BF16 R16, R24.reuse, R20, R16 ;  /* 0x000000141810723c */ /* 0x050fec0000041810 */
        /* <DEDUP_REMOVED lines=36> */
[----:B------:R-:W1:Y:S05]  /*1a220*/  LDSM.16.M88.4 R188, [R221+0x6000] ;  /* 0x00600000ddbc783b */ /* 0x000e6a0000000200 */
[C---:B--2---:R-:W-:Y:S06]  /*1a230*/  HMMA.16816.F32.BF16 R16, R32.reuse, R28, R16 ;  /* 0x0000001c2010723c */ /* 0x044fec0000041810 */
[C---:B------:R-:W-:Y:S01]  /*1a240*/  HMMA.16816.F32.BF16 R12, R32.reuse, R30, R12 ;  /* 0x0000001e200c723c */ /* 0x040fe2000004180c */
[----:B------:R-:W2:Y:S05]  /*1a250*/  LDSM.16.M88.4 R28, [R216+0x6000] ;  /* 0x00600000d81c783b */ /* 0x000eaa0000000200 */
[C---:B----4-:R-:W-:Y:S06]  /*1a260*/  HMMA.16816.F32.BF16 R8, R32.reuse, R24, R8 ;  /* 0x000000182008723c */ /* 0x050fec0000041808 */
[C---:B------:R-:W-:Y:S01]  /*1a270*/  HMMA.16816.F32.BF16 R4, R32.reuse, R26, R4 ;  /* 0x0000001a2004723c */ /* 0x040fe20000041804 */
[----:B------:R-:W4:Y:S05]  /*1a280*/  LDSM.16.M88.4 R24, [R220+0xf800] ;  /* 0x00f80000dc18783b */ /* 0x000f2a0000000200 */
[C---:B---3--:R-:W-:Y:S06]  /*1a290*/  HMMA.16816.F32.BF16 R184, R32.reuse, R20, R184 ;  /* 0x0000001420b8723c */ /* 0x048fec00000418b8 */
[----:B------:R-:W-:Y:S01]  /*1a2a0*/  HMMA.16816.F32.BF16 R180, R32, R22, R180 ;  /* 0x0000001620b4723c */ /* 0x000fe200000418b4 */
[----:B------:R-:W3:Y:S05]  /*1a2b0*/  LDSM.16.M88.4 R20, [R216+0x7000] ;  /* 0x00700000d814783b */ /* 0x000eea0000000200 */
[C---:B-1----:R-:W-:Y:S06]  /*1a2c0*/  HMMA.16816.F32.BF16 R8, R188.reuse, R192, R8 ;  /* 0x000000c0bc08723c */ /* 0x042fec0000041808 */
[C---:B------:R-:W-:Y:S06]  /*1a2d0*/  HMMA.16816.F32.BF16 R4, R188.reuse, R194, R4 ;  /* 0x000000c2bc04723c */ /* 0x040fec0000041804 */
[C---:B--2---:R-:W-:Y:S06]  /*1a2e0*/  HMMA.16816.F32.BF16 R16, R188.reuse, R28, R16 ;  /* 0x0000001cbc10723c */ /* 0x044fec0000041810 */
[----:B------:R-:W-:Y:S01]  /*1a2f0*/  HMMA.16816.F32.BF16 R12, R188, R30, R12 ;  /* 0x0000001ebc0c723c */ /* 0x000fe2000004180c */
[----:B------:R-:W1:Y:S01]  /*1a300*/  LDSM.16.M88.4 R28, [R216+0x7800] ;  /* 0x00780000d81c783b */ /* 0x000e620000000200 */
[----:B------:R-:W-:-:S04]  /*1a310*/  DEPBAR.LE SB0, 0x0 ;  /* 0x000080000000791a */ /* 0x000fc80000000000 */
[C---:B----4-:R-:W-:Y:S06]  /*1a320*/  HMMA.16816.F32.BF16 R176, R32.reuse, R24, R176 ;  /* 0x0000001820b0723c */ /* 0x050fec00000418b0 */
[----:B------:R-:W-:Y:S01]  /*1a330*/  HMMA.16816.F32.BF16 R172, R32, R26, R172 ;  /* 0x0000001a20ac723c */ /* 0x000fe200000418ac */
[----:B------:R-:W-:-:S05]  /*1a340*/  LOP3.LUT R25, R0, 0x6, RZ, 0xc0, !PT ;  /* 0x0000000600197812 */ /* 0x000fca00078ec0ff */
[----:B------:R-:W-:Y:S01]  /*1a350*/  IMAD R0, R238, 0x40, R25 ;  /* 0x00000040ee007824 */ /* 0x000fe200078e0219 */
[C---:B---3--:R-:W-:Y:S03]  /*1a360*/  HMMA.16816.F32.BF16 R184, R188.reuse, R20, R184 ;  /* 0x00000014bcb8723c */ /* 0x048fe600000418b8 */
[C---:B------:R-:W-:Y:S02]  /*1a370*/  VIADD R25, R0.reuse, 0x1 ;  /* 0x0000000100197836 */ /* 0x040fe40000000000 */
[C---:B------:R-:W-:Y:S01]  /*1a380*/  VIADD R24, R0.reuse, 0x8 ;  /* 0x0000000800187836 */ /* 0x040fe20000000000 */
[----:B------:R-:W-:Y:S01]  /*1a390*/  HMMA.16816.F32.BF16 R180, R188, R22, R180 ;  /* 0x00000016bcb4723c */ /* 0x000fe200000418b4 */
[C---:B------:R-:W-:Y:S01]  /*1a3a0*/  VIADD R20, R0.reuse, 0x10 ;  /* 0x0000001000147836 */ /* 0x040fe20000000000 */
[----:B------:R-:W-:Y:S01]  /*1a3b0*/  BAR.SYNC.DEFER_BLOCKING 0x0 ;  /* 0x0000000000007b1d */ /* 0x000fe20000010000 */
[-C--:B------:R-:W-:Y:S01]  /*1a3c0*/  ISETP.GE.AND P1, PT, R25, R2.reuse, PT ;  /* 0x000000021900720c */ /* 0x080fe20003f26270 */
[----:B------:R-:W-:Y:S01]  /*1a3d0*/  VIADD R21, R0, 0x11 ;  /* 0x0000001100157836 */ /* 0x000fe20000000000 */
[----:B------:R-:W-:-:S02]  /*1a3e0*/  ISETP.GE.AND P6, PT, R24, R2, PT ;  /* 0x000000021800720c */ /* 0x000fc40003fc6270 */
[-C--:B------:R-:W-:Y:S01]  /*1a3f0*/  ISETP.GE.AND P3, PT, R24, R165.reuse, PT ;  /* 0x000000a51800720c */ /* 0x080fe20003f66270 */
[----:B------:R-:W-:Y:S01]  /*1a400*/  VIADD R24, R0, 0x9 ;  /* 0x0000000900187836 */ /* 0x000fe20000000000 */
[----:B------:R-:W-:Y:S02]  /*1a410*/  FSEL R244, R17, -INF , !P1 ;  /* 0xff80000011f47808 */ /* 0x000fe40004800000 */
[----:B------:R-:W-:Y:S02]  /*1a420*/  FSEL R12, R12, -INF , !P6 ;  /* 0xff8000000c0c7808 */ /* 0x000fe40007000000 */
[C---:B------:R-:W-:Y:S02]  /*1a430*/  ISETP.GE.AND P1, PT, R20.reuse, R2, PT ;  /* 0x000000021400720c */ /* 0x040fe40003f26270 */
[-C--:B------:R-:W-:Y:S01]  /*1a440*/  ISETP.GE.AND P6, PT, R20, R165.reuse, PT ;  /* 0x000000a51400720c */ /* 0x080fe20003fc6270 */
[----:B------:R-:W-:Y:S01]  /*1a450*/  VIADD R20, R0, 0x18 ;  /* 0x0000001800147836 */ /* 0x000fe20000000000 */
[----:B------:R-:W-:-:S02]  /*1a460*/  ISETP.GE.AND P2, PT, R24, R165, PT ;  /* 0x000000a51800720c */ /* 0x000fc40003f46270 */
[-C--:B------:R-:W-:Y:S02]  /*1a470*/  ISETP.GE.AND P5, PT, R24, R2.reuse, PT ;  /* 0x000000021800720c */ /* 0x080fe40003fa6270 */
[----:B------:R-:W-:Y:S01]  /*1a480*/  FSEL R17, R14, -INF , !P3 ;  /* 0xff8000000e117808 */ /* 0x000fe20005800000 */
[----:B------:R-:W-:Y:S01]  /*1a490*/  VIADD R14, R0, 0x19 ;  /* 0x00000019000e7836 */ /* 0x000fe20000000000 */
[----:B------:R-:W-:Y:S02]  /*1a4a0*/  FSEL R15, R15, -INF , !P2 ;  /* 0xff8000000f0f7808 */ /* 0x000fe40005000000 */
[-C--:B------:R-:W-:Y:S02]  /*1a4b0*/  ISETP.GE.AND P2, PT, R20, R2.reuse, PT ;  /* 0x000000021400720c */ /* 0x080fe40003f46270 */
[----:B------:R-:W-:Y:S02]  /*1a4c0*/  ISETP.GE.AND P3, PT, R21, R2, PT ;  /* 0x000000021500720c */ /* 0x000fe40003f66270 */
[----:B------:R-:W-:-:S02]  /*1a4d0*/  FSEL R13, R13, -INF , !P5 ;  /* 0xff8000000d0d7808 */ /* 0x000fc40006800000 */
[-C--:B------:R-:W-:Y:S02]  /*1a4e0*/  ISETP.GE.AND P5, PT, R21, R165.reuse, PT ;  /* 0x000000a51500720c */ /* 0x080fe40003fa6270 */
[----:B------:R-:W-:Y:S01]  /*1a4f0*/  FSEL R198, R8, -INF , !P1 ;  /* 0xff80000008c67808 */ /* 0x000fe20004800000 */
[----:B------:R-:W-:Y:S01]  /*1a500*/  VIADD R8, R0, 0x20 ;  /* 0x0000002000087836 */ /* 0x000fe20000000000 */
[----:B------:R-:W-:Y:S02]  /*1a510*/  ISETP.GE.AND P1, PT, R20, R165, PT ;  /* 0x000000a51400720c */ /* 0x000fe40003f26270 */
[----:B------:R-:W-:Y:S02]  /*1a520*/  FSEL R196, R10, -INF , !P6 ;  /* 0xff8000000ac47808 */ /* 0x000fe40007000000 */
[----:B------:R-:W-:Y:S01]  /*1a530*/  FSEL R21, R4, -INF , !P2 ;  /* 0xff80000004157808 */ /* 0x000fe20005000000 */
[----:B------:R-:W-:Y:S01]  /*1a540*/  VIADD R4, R0, 0x21 ;  /* 0x0000002100047836 */ /* 0x000fe20000000000 */
[----:B------:R-:W-:-:S02]  /*1a550*/  ISETP.GE.AND P6, PT, R14, R2, PT ;  /* 0x000000020e00720c */ /* 0x000fc40003fc6270 */
[----:B------:R-:W-:Y:S01]  /*1a560*/  FSEL R20, R9, -INF , !P3 ;  /* 0xff80000009147808 */ /* 0x000fe20005800000 */
[----:B------:R-:W-:Y:S01]  /*1a570*/  VIADD R9, R0, 0x29 ;  /* 0x0000002900097836 */ /* 0x000fe20000000000 */
[-C--:B------:R-:W-:Y:S02]  /*1a580*/  ISETP.GE.AND P3, PT, R14, R165.reuse, PT ;  /* 0x000000a50e00720c */ /* 0x080fe40003f66270 */
[----:B------:R-:W-:Y:S02]  /*1a590*/  ISETP.GE.AND P4, PT, R25, R165, PT ;  /* 0x000000a51900720c */ /* 0x000fe40003f86270 */
[----:B------:R-:W-:Y:S02]  /*1a5a0*/  FSEL R25, R6, -INF , !P1 ;  /* 0xff80000006197808 */ /* 0x000fe40004800000 */
[----:B------:R-:W-:Y:S02]  /*1a5b0*/  FSEL R23, R5, -INF , !P6 ;  /* 0xff80000005177808 */ /* 0x000fe40007000000 */
[----:B------:R-:W-:-:S02]  /*1a5c0*/  ISETP.GE.AND P1, PT, R4, R2, PT ;  /* 0x000000020400720c */ /* 0x000fc40003f26270 */
[-C--:B------:R-:W-:Y:S02]  /*1a5d0*/  ISETP.GE.AND P6, PT, R4, R165.reuse, PT ;  /* 0x000000a50400720c */ /* 0x080fe40003fc6270 */
[----:B------:R-:W-:Y:S02]  /*1a5e0*/  FSEL R27, R7, -INF , !P3 ;  /* 0xff800000071b7808 */ /* 0x000fe40005800000 */
[C---:B-1----:R-:W-:Y:S01]  /*1a5f0*/  HMMA.16816.F32.BF16 R4, R188.reuse, R28, R176 ;  /* 0x0000001cbc04723c */ /* 0x042fe200000418b0 */
[----:B------:R-:W-:Y:S02]  /*1a600*/  ISETP.GE.AND P2, PT, R8, R165, PT ;  /* 0x000000a50800720c */ /* 0x000fe40003f46270 */
[----:B------:R-:W-:Y:S02]  /*1a610*/  FSEL R194, R185, -INF , !P1 ;  /* 0xff800000b9c27808 */ /* 0x000fe40004800000 */
[----:B------:R-:W-:Y:S01]  /*1a620*/  FSEL R199, R186, -INF , !P2 ;  /* 0xff800000bac77808 */ /* 0x000fe20005000000 */
[----:B------:R-:W-:Y:S01]  /*1a630*/  HMMA.16816.F32.BF16 R188, R188, R30, R172 ;  /* 0x0000001ebcbc723c */ /* 0x000fe200000418ac */
[----:B------:R-:W-:-:S02]  /*1a640*/  ISETP.GE.AND P2, PT, R9, R2, PT ;  /* 0x000000020900720c */ /* 0x000fc40003f46270 */
[-C--:B------:R-:W-:Y:S01]  /*1a650*/  ISETP.GE.AND P1, PT, R9, R165.reuse, PT ;  /* 0x000000a50900720c */ /* 0x080fe20003f26270 */
[----:B------:R-:W-:Y:S01]  /*1a660*/  VIADD R9, R0, 0x31 ;  /* 0x0000003100097836 */ /* 0x000fe20000000000 */
[----:B------:R-:W-:Y:S02]  /*1a670*/  FSEL R24, R11, -INF , !P5 ;  /* 0xff8000000b187808 */ /* 0x000fe40006800000 */
[----:B------:R-:W-:Y:S01]  /*1a680*/  ISETP.GE.AND P5, PT, R8, R2, PT ;  /* 0x000000020800720c */ /* 0x000fe20003fa6270 */
[----:B------:R-:W-:Y:S01]  /*1a690*/  VIADD R8, R0, 0x28 ;  /* 0x0000002800087836 */ /* 0x000fe20000000000 */
[----:B------:R-:W-:Y:S02]  /*1a6a0*/  FSEL R247, R181, -INF , !P2 ;  /* 0xff800000b5f77808 */ /* 0x000fe40005000000 */
[----:B------:R-:W-:Y:S02]  /*1a6b0*/  ISETP.GE.AND P2, PT, R9, R165, PT ;  /* 0x000000a50900720c */ /* 0x000fe40003f46270 */
[----:B------:R-:W-:-:S02]  /*1a6c0*/  FSEL R195, R183, -INF , !P1 ;  /* 0xff800000b7c37808 */ /* 0x000fc40004800000 */
[-C--:B------:R-:W-:Y:S02]  /*1a6d0*/  ISETP.GE.AND P1, PT, R0, R2.reuse, PT ;  /* 0x000000020000720c */ /* 0x080fe40003f26270 */
[----:B------:R-:W-:Y:S02]  /*1a6e0*/  FSEL R192, R184, -INF , !P5 ;  /* 0xff800000b8c07808 */ /* 0x000fe40006800000 */
[C---:B------:R-:W-:Y:S02]  /*1a6f0*/  ISETP.GE.AND P3, PT, R8.reuse, R2, PT ;  /* 0x000000020800720c */ /* 0x040fe40003f66270 */
[----:B------:R-:W-:Y:S01]  /*1a700*/  ISETP.GE.AND P5, PT, R8, R165, PT ;  /* 0x000000a50800720c */ /* 0x000fe20003fa6270 */
[----:B------:R-:W-:Y:S01]  /*1a710*/  VIADD R8, R0, 0x30 ;  /* 0x0000003000087836 */ /* 0x000fe20000000000 */
[----:B------:R-:W-:Y:S02]  /*1a720*/  FSEL R175, R7, -INF , !P2 ;  /* 0xff80000007af7808 */ /* 0x000fe40005000000 */
[----:B------:R-:W-:-:S02]  /*1a730*/  FSEL R7, R16, -INF , !P1 ;  /* 0xff80000010077808 */ /* 0x000fc40004800000 */
[----:B------:R-:W-:Y:S02]  /*1a740*/  ISETP.GT.AND P1, PT, R238, R231, PT ;  /* 0x000000e7ee00720c */ /* 0x000fe40003f24270 */
[----:B------:R-:W-:Y:S02]  /*1a750*/  FSEL R197, R187, -INF , !P6 ;  /* 0xff800000bbc57808 */ /* 0x000fe40007000000 */
[----:B------:R-:W-:Y:S02]  /*1a760*/  FSEL R249, R180, -INF , !P3 ;  /* 0xff800000b4f97808 */ /* 0x000fe40005800000 */
[C---:B------:R-:W-:Y:S02]  /*1a770*/  ISETP.GE.AND P6, PT, R8.reuse, R2, PT ;  /* 0x000000020800720c */ /* 0x040fe40003fc6270 */
[----:B------:R-:W-:Y:S01]  /*1a780*/  ISETP.GE.AND P3, PT, R8, R165, PT ;  /* 0x000000a50800720c */ /* 0x000fe20003f66270 */
[----:B------:R-:W-:Y:S01]  /*1a790*/  VIADD R8, R0, 0x38 ;  /* 0x0000003800087836 */ /* 0x000fe20000000000 */
[----:B------:R-:W-:-:S02]  /*1a7a0*/  FSEL R19, R19, -INF , !P4 ;  /* 0xff80000013137808 */ /* 0x000fc40006000000 */
[----:B------:R-:W-:Y:S02]  /*1a7b0*/  FSEL R193, R182, -INF , !P5 ;  /* 0xff800000b6c17808 */ /* 0x000fe40006800000 */
[C---:B------:R-:W-:Y:S01]  /*1a7c0*/  ISETP.GE.AND P4, PT, R0.reuse, R165, PT ;  /* 0x000000a50000720c */ /* 0x040fe20003f86270 */
[----:B------:R-:W-:Y:S01]  /*1a7d0*/  VIADD R0, R0, 0x39 ;  /* 0x0000003900007836 */ /* 0x000fe20000000000 */
[----:B------:R-:W-:Y:S02]  /*1a7e0*/  ISETP.GE.AND P5, PT, R9, R2, PT ;  /* 0x000000020900720c */ /* 0x000fe40003fa6270 */
[----:B------:R-:W-:Y:S02]  /*1a7f0*/  FSEL R179, R4, -INF , !P6 ;  /* 0xff80000004b37808 */ /* 0x000fe40007000000 */
[----:B------:R-:W-:Y:S02]  /*1a800*/  FSEL R177, R6, -INF , !P3 ;  /* 0xff80000006b17808 */ /* 0x000fe40005800000 */
[----:B------:R-:W-:-:S02]  /*1a810*/  FSEL R176, R5, -INF , !P5 ;  /* 0xff80000005b07808 */ /* 0x000fc40006800000 */
[CC--:B------:R-:W-:Y:S02]  /*1a820*/  ISETP.GE.AND P6, PT, R8.reuse, R2.reuse, PT ;  /* 0x000000020800720c */ /* 0x0c0fe40003fc6270 */
[-C--:B------:R-:W-:Y:S02]  /*1a830*/  ISETP.GE.AND P3, PT, R8, R165.reuse, PT ;  /* 0x000000a50800720c */ /* 0x080fe40003f66270 */
[C---:B------:R-:W-:Y:S02]  /*1a840*/  ISETP.GE.AND P5, PT, R0.reuse, R2, PT ;  /* 0x000000020000720c */ /* 0x040fe40003fa6270 */
[----:B------:R-:W-:Y:S02]  /*1a850*/  ISETP.GE.AND P2, PT, R0, R165, PT ;  /* 0x000000a50000720c */ /* 0x000fe40003f46270 */
[----:B------:R-:W-:Y:S02]  /*1a860*/  FSEL R5, R18, -INF , !P4 ;  /* 0xff80000012057808 */ /* 0x000fe40006000000 */
[----:B------:R-:W-:-:S02]  /*1a870*/  FSEL R174, R188, -INF , !P6 ;  /* 0xff800000bcae7808 */ /* 0x000fc40007000000 */
        /* <DEDUP_REMOVED lines=48> */
[----:B------:R-:W-:Y:S01]  /*1ab80*/  LOP3.LUT R9, RZ, R31, RZ, 0x33, !PT ;  /* 0x0000001fff097212 */ /* 0x000fe200078e33ff */
[----:B------:R-:W3:Y:S08]  /*1ab90*/  LD.E.64 R32, desc[UR4][R202.64+0x38] ;  /* 0x00003804ca207980 */ /* 0x000ef0000c101b00 */
[----:B------:R-:W-:-:S02]  /*1aba0*/  @P5 IADD3 R8, R8, 0x1, RZ ;  /* 0x0000000108085810 */ /* 0x000fc40007ffe0ff */
        /* <DEDUP_REMOVED lines=14> */
[----:B------:R-:W-:-:S04]  /*1ac90*/  IMAD R2, R32, R11, R2 ;  /* 0x0000000b20027224 */ /* 0x000fc800078e0202 */
[----:B------:R-:W-:Y:S02]  /*1aca0*/  IMAD.IADD R31, R31, 0x1, R2 ;  /* 0x000000011f1f7824 */ /* 0x000fe400078e0202 */
[----:B----4-:R-:W-:-:S04]  /*1acb0*/  IMAD.IADD R9, R0, 0x1, -R9 ;  /* 0x0000000100097824 */ /* 0x010fc800078e0a09 */
[----:B--2---:R-:W-:Y:S01]  /*1acc0*/  IMAD R11, R35, R9, RZ ;  /* 0x00000009230b7224 */ /* 0x004fe200078e02ff */
[----:B------:R-:W-:Y:S01]  /*1acd0*/  SHF.R.S32.HI R0, RZ, 0x1f, R9 ;  /* 0x0000001fff007819 */ /* 0x000fe20000011409 */
[----:B------:R-:W-:-:S04]  /*1ace0*/  IMAD.WIDE.U32 R30, R9, R34, R30 ;  /* 0x00000022091e7225 */ /* 0x000fc800078e001e */
[----:B------:R-:W-:Y:S02]  /*1acf0*/  IMAD R0, R34, R0, R11 ;  /* 0x0000000022007224 */ /* 0x000fe400078e020b */
[----:B------:R-:W-:-:S03]  /*1ad00*/  IMAD.MOV.U32 R2, RZ, RZ, R30 ;  /* 0x000000ffff027224 */ /* 0x000fc600078e001e */
[----:B------:R-:W-:Y:S01]  /*1ad10*/  IADD3 R0, R31, R0, RZ ;  /* 0x000000001f007210 */ /* 0x000fe20007ffe0ff */
[----:B------:R-:W-:Y:S05]  /*1ad20*/  BRA `(.L_x_4041) ;  /* 0x0000000000147947 */ /* 0x000fea0003800000 */
.L_x_4040:
[----:B------:R-:W-:Y:S02]  /*1ad30*/  R2UR UR4, R200 ;  /* 0x00000000c80472ca */ /* 0x000fe400000e0000 */
[----:B------:R-:W-:-:S13]  /*1ad40*/  R2UR UR5, R201 ;  /* 0x00000000c90572ca */ /* 0x000fda00000e0000 */
[----:B------:R-:W2:Y:S02]  /*1ad50*/  LD.E R2, desc[UR4][R202.64+0x38] ;  /* 0x00003804ca027980 */ /* 0x000ea4000c101900 */
[----:B--2---:R-:W-:-:S05]  /*1ad60*/  IMAD.U32 R2, R2, -0x40, RZ ;  /* 0xffffffc002027824 */ /* 0x004fca00078e00ff */
[----:B------:R-:W-:Y:S02]  /*1ad70*/  SHF.R.S32.HI R0, RZ, 0x1f, R2 ;  /* 0x0000001fff007819 */ /* 0x000fe40000011402 */
.L_x_4041:
[----:B------:R-:W-:Y:S05]  /*1ad80*/  BSYNC B0 ;  /* 0x0000000000007941 */ /* 0x000fea0003800000 */
.L_x_4039:
        /* <DEDUP_REMOVED lines=54> */
.L_x_4038:
[----:B------:R-:W-:Y:S05]  /*1b0f0*/  BSYNC B1 ;  /* 0x0000000000017941 */ /* 0x000fea0003800000 */
.L_x_4037:
[----:B------:R-:W-:Y:S02]  /*1b100*/  R2UR UR4, R200 ;  /* 0x00000000c80472ca */ /* 0x000fe400000e0000 */
[----:B------:R-:W-:-:S13]  /*1b110*/  R2UR UR5, R201 ;  /* 0x00000000c90572ca */ /* 0x000fda00000e0000 */
[----:B-1----:R-:W2:Y:S01]  /*1b120*/  LD.E R31, desc[UR4][R202.64+0xdc] ;  /* 0x0000dc04ca1f7980 */ /* 0x002ea2000c101900 */
[----:B------:R-:W-:-:S04]  /*1b130*/  FMNMX.FTZ R9, R164, R7, !PT ;  /* 0x00000007a4097209 */ /* 0x000fc80007810000 */
        /* <DEDUP_REMOVED lines=50> */
[-C--:B------:R-:W-:Y:S01]  /*1b460*/  FFMA.FTZ R32, R5, R31.reuse, -R30 ;  /* 0x0000001f05207223 */ /* 0x080fe2000001081e */
[----:B------:R-:W-:Y:S01]  /*1b470*/  FSEL R5, R171, RZ, P2 ;  /* 0x000000ffab057208 */ /* 0x000fe20001000000 */
[-CC-:B------:R-:W-:Y:S01]  /*1b480*/  FFMA.FTZ R165, R7, R31.reuse, -R178.reuse ;  /* 0x0000001f07a57223 */ /* 0x180fe200000108b2 */
[-CC-:B------:R-:W-:Y:S01]  /*1b490*/  FFMA.FTZ R35, R244, R31.reuse, -R178.reuse ;  /* 0x0000001ff4237223 */ /* 0x180fe200000108b2 */
[-CC-:B------:R-:W-:Y:S01]  /*1b4a0*/  FFMA.FTZ R34, R12, R31.reuse, -R178.reuse ;  /* 0x0000001f0c227223 */ /* 0x180fe200000108b2 */
[-C--:B------:R-:W-:Y:S01]  /*1b4b0*/  FFMA.FTZ R33, R13, R31.reuse, -R178 ;  /* 0x0000001f0d217223 */ /* 0x080fe200000108b2 */
[----:B------:R-:W-:Y:S01]  /*1b4c0*/  FADD.FTZ R4, R164, -R5 ;  /* 0x80000005a4047221 */ /* 0x000fe20000010000 */
[-CC-:B------:R-:W-:Y:S01]  /*1b4d0*/  FFMA.FTZ R2, R19, R31.reuse, -R30.reuse ;  /* 0x0000001f13027223 */ /* 0x180fe2000001081e */
[-CC-:B------:R-:W-:Y:S01]  /*1b4e0*/  FFMA.FTZ R0, R17, R31.reuse, -R30.reuse ;  /* 0x0000001f11007223 */ /* 0x180fe2000001081e */
[-C--:B------:R-:W-:Y:S01]  /*1b4f0*/  FFMA.FTZ R173, R15, R31.reuse, -R30 ;  /* 0x0000001f0fad7223 */ /* 0x080fe2000001081e */
[----:B------:R-:W-:Y:S01]  /*1b500*/  FMUL.FTZ R164, R31, R4 ;  /* 0x000000041fa47220 */ /* 0x000fe20000410000 */
[----:B------:R-:W-:Y:S01]  /*1b510*/  MUFU.EX2 R165, R165 ;  /* 0x000000a500a57308 */ /* 0x000fe20000000800 */
[----:B------:R-:W3:Y:S01]  /*1b520*/  LDSM.16.MT88.4 R12, [R229+0x10000] ;  /* 0x01000000e50c783b */ /* 0x000ee20000004200 */
[-CC-:B------:R-:W-:Y:S01]  /*1b530*/  FFMA.FTZ R183, R20, R31.reuse, -R178.reuse ;  /* 0x0000001f14b77223 */ /* 0x180fe200000108b2 */
[--C-:B------:R-:W-:Y:S01]  /*1b540*/  FFMA.FTZ R181, R21, R31, -R178.reuse ;  /* 0x0000001f15b57223 */ /* 0x100fe200000108b2 */
[-C--:B--2---:R-:W-:Y:S01]  /*1b550*/  FMUL.FTZ R46, R46, R3.reuse ;  /* 0x000000032e2e7220 */ /* 0x084fe20000410000 */
[----:B------:R-:W2:Y:S01]  /*1b560*/  LDSM.16.MT88.4 R16, [R230+0x10000] ;  /* 0x01000000e610783b */ /* 0x000ea20000004200 */
[-C--:B------:R-:W-:Y:S01]  /*1b570*/  FMUL.FTZ R47, R47, R3.reuse ;  /* 0x000000032f2f7220 */ /* 0x080fe20000410000 */
[-C--:B------:R-:W-:Y:S01]  /*1b580*/  FMUL.FTZ R50, R50, R3.reuse ;  /* 0x0000000332327220 */ /* 0x080fe20000410000 */
[----:B------:R-:W4:Y:S01]  /*1b590*/  MUFU.EX2 R35, R35 ;  /* 0x0000002300237308 */ /* 0x000f220000000800 */
        /* <DEDUP_REMOVED lines=48> */
[----:B----4-:R-:W-:Y:S01]  /*1b8a0*/  F2FP.BF16.F32.PACK_AB R5, R2, R32 ;  /* 0x000000200205723e */ /* 0x010fe200000010ff */
[-C--:B------:R-:W-:Y:S01]  /*1b8b0*/  FMUL.FTZ R115, R115, R3.reuse ;  /* 0x0000000373737220 */ /* 0x080fe20000410000 */
[-C--:B------:R-:W-:Y:S01]  /*1b8c0*/  FMUL.FTZ R102, R102, R3.reuse ;  /* 0x0000000366667220 */ /* 0x080fe20000410000 */
[-C--:B------:R-:W-:Y:S01]  /*1b8d0*/  FMUL.FTZ R103, R103, R3.reuse ;  /* 0x0000000367677220 */ /* 0x080fe20000410000 */
[-C--:B------:R-:W-:Y:S01]  /*1b8e0*/  FMUL.FTZ R106, R106, R3.reuse ;  /* 0x000000036a6a7220 */ /* 0x080fe20000410000 */
[----:B------:R-:W-:Y:S01]  /*1b8f0*/  FMUL.FTZ R107, R107, R3 ;  /* 0x000000036b6b7220 */ /* 0x000fe20000410000 */
[--C-:B------:R-:W-:Y:S01]  /*1b900*/  FFMA.FTZ R182, R23, R31, -R178.reuse ;  /* 0x0000001f17b67223 */ /* 0x100fe200000108b2 */
[----:B------:R-:W4:Y:S01]  /*1b910*/  MUFU.EX2 R164, R164 ;  /* 0x000000a400a47308 */ /* 0x000f220000000800 */
[----:B------:R-:W-:Y:S01]  /*1b920*/  LDSM.16.MT88.4 R20, [R227+0x16000] ;  /* 0x01600000e314783b */ /* 0x000fe20000004200 */
[-C--:B------:R-:W-:Y:S01]  /*1b930*/  FMUL.FTZ R154, R154, R3.reuse ;  /* 0x000000039a9a7220 */ /* 0x080fe20000410000 */
[-C--:B------:R-:W-:Y:S01]  /*1b940*/  FMUL.FTZ R155, R155, R3.reuse ;  /* 0x000000039b9b7220 */ /* 0x080fe20000410000 */
[-C--:B------:R-:W-:Y:S01]  /*1b950*/  FMUL.FTZ R142, R142, R3.reuse ;  /* 0x000000038e8e7220 */ /* 0x080fe20000410000 */
[----:B------:R-:W-:Y:S01]  /*1b960*/  FMUL.FTZ R143, R143, R3 ;  /* 0x000000038f8f7220 */ /* 0x000fe20000410000 */
[-C--:B------:R-:W-:Y:S01]  /*1b970*/  FFMA.FTZ R180, R198, R31.reuse, -R178 ;  /* 0x0000001fc6b47223 */ /* 0x080fe200000108b2 */
[-CC-:B------:R-:W-:Y:S01]  /*1b980*/  FFMA.FTZ R184, R196, R31.reuse, -R30.reuse ;  /* 0x0000001fc4b87223 */ /* 0x180fe2000001081e */
[-CC-:B------:R-:W-:Y:S01]  /*1b990*/  FFMA.FTZ R187, R24, R31.reuse, -R30.reuse ;  /* 0x0000001f18bb7223 */ /* 0x180fe2000001081e */
[----:B-----5:R-:W-:Y:S01]  /*1b9a0*/  F2FP.BF16.F32.PACK_AB R7, R173, R0 ;  /* 0x00000000ad07723e */ /* 0x020fe200000010ff */
[-CC-:B------:R-:W-:Y:S01]  /*1b9b0*/  FFMA.FTZ R185, R25, R31.reuse, -R30.reuse ;  /* 0x0000001f19b97223 */ /* 0x180fe2000001081e */
[----:B------:R-:W-:Y:S01]  /*1b9c0*/  FFMA.FTZ R186, R27, R31, -R30 ;  /* 0x0000001f1bba7223 */ /* 0x000fe2000001081e */
[-C--:B------:R-:W-:Y:S01]  /*1b9d0*/  FMUL.FTZ R134, R134, R3.reuse ;  /* 0x0000000386867220 */ /* 0x080fe20000410000 */
[-C--:B------:R-:W-:Y:S01]  /*1b9e0*/  FMUL.FTZ R135, R135, R3.reuse ;  /* 0x0000000387877220 */ /* 0x080fe20000410000 */
[-C--:B------:R-:W-:Y:S01]  /*1b9f0*/  FMUL.FTZ R138, R138, R3.reuse ;  /* 0x000000038a8a7220 */ /* 0x080fe20000410000 */
[-C--:B------:R-:W-:Y:S01]  /*1ba00*/  FMUL.FTZ R139, R139, R3.reuse ;  /* 0x000000038b8b7220 */ /* 0x080fe20000410000 */
[----:B------:R-:W5:Y:S01]  /*1ba10*/  MUFU.EX2 R180, R180 ;  /* 0x000000b400b47308 */ /* 0x000f620000000800 */
        /* <DEDUP_REMOVED lines=69> */
[----:B------:R-:W-:Y:S01]  /*1be70*/  MUFU.EX2 R183, R183 ;  /* 0x000000b700b77308 */ /* 0x000fe20000000800 */
[-C--:B------:R-:W-:Y:S01]  /*1be80*/  FMUL.FTZ R124, R124, R164.reuse ;  /* 0x000000a47c7c7220 */ /* 0x080fe20000410000 */
[-C--:B------:R-:W-:Y:S01]  /*1be90*/  FMUL.FTZ R125, R125, R164.reuse ;  /* 0x000000a47d7d7220 */ /* 0x080fe20000410000 */
[-C--:B------:R-:W-:Y:S01]  /*1bea0*/  FMUL.FTZ R126, R126, R3.reuse ;  /* 0x000000037e7e7220 */ /* 0x080fe20000410000 */
[C---:B------:R-:W-:Y:S01]  /*1beb0*/  HMMA.16816.F32.BF16 R64, R4.reuse, R14, R64 ;  /* 0x0000000e0440723c */ /* 0x040fe20000041840 */
[----:B------:R-:W3:Y:S01]  /*1bec0*/  LDSM.16.MT88.4 R12, [R227+0x12000] ;  /* 0x01200000e30c783b */ /* 0x000ee20000004200 */
[-C--:B------:R-:W-:Y:S01]  /*1bed0*/  FMUL.FTZ R127, R127, R3.reuse ;  /* 0x000000037f7f7220 */ /* 0x080fe20000410000 */
[-C--:B------:R-:W-:Y:S01]  /*1bee0*/  FMUL.FTZ R128, R128, R164.reuse ;  /* 0x000000a480807220 */ /* 0x080fe20000410000 */
[----:B------:R-:W-:Y:S01]  /*1bef0*/  MUFU.EX2 R181, R181 ;  /* 0x000000b500b57308 */ /* 0x000fe20000000800 */
        /* <DEDUP_REMOVED lines=13> */
[-C--:B------:R-:W-:Y:S01]  /*1bfd0*/  FMUL.FTZ R146, R146, R3.reuse ;  /* 0x0000000392927220 */ /* 0x080fe20000410000 */
[----:B------:R-:W-:Y:S01]  /*1bfe0*/  FMUL.FTZ R147, R147, R3 ;  /* 0x0000000393937220 */ /* 0x000fe20000410000 */
[----:B------:R-:W-:Y:S01]  /*1bff0*/  LDSM.16.MT88.4 R24, [R227+0x10800] ;  /* 0x01080000e318783b */ /* 0x000fe20000004200 */
[-CC-:B------:R-:W-:Y:S01]  /*1c000*/  FFMA.FTZ R188, R192, R31.reuse, -R178.reuse ;  /* 0x0000001fc0bc7223 */ /* 0x180fe200000108b2 */
[----:B------:R-:W4:Y:S01]  /*1c010*/  MUFU.EX2 R184, R184 ;  /* 0x000000b800b87308 */ /* 0x000f220000000800 */
[-CC-:B------:R-:W-:Y:S01]  /*1c020*/  FFMA.FTZ R189, R194, R31.reuse, -R178.reuse ;  /* 0x0000001fc2bd7223 */ /* 0x180fe200000108b2 */
[C---:B------:R-:W-:Y:S01]  /*1c030*/  HMMA.16816.F32.BF16 R148, R4.reuse, R20, R148 ;  /* 0x000000140494723c */ /* 0x040fe20000041894 */
[-CC-:B------:R-:W-:Y:S01]  /*1c040*/  FFMA.FTZ R190, R249, R31.reuse, -R178.reuse ;  /* 0x0000001ff9be7223 */ /* 0x180fe200000108b2 */
[-C--:B------:R-:W-:Y:S01]  /*1c050*/  FFMA.FTZ R191, R247, R31.reuse, -R178 ;  /* 0x0000001ff7bf7223 */ /* 0x080fe200000108b2 */
[-CC-:B------:R-:W-:Y:S01]  /*1c060*/  FFMA.FTZ R192, R199, R31.reuse, -R30.reuse ;  /* 0x0000001fc7c07223 */ /* 0x180fe2000001081e */
[-CC-:B------:R-:W-:Y:S01]  /*1c070*/  FFMA.FTZ R197, R197, R31.reuse, -R30.reuse ;  /* 0x0000001fc5c57223 */ /* 0x180fe2000001081e */
[-CC-:B------:R-:W-:Y:S01]  /*1c080*/  FFMA.FTZ R193, R193, R31.reuse, -R30.reuse ;  /* 0x0000001fc1c17223 */ /* 0x180fe2000001081e */
[C---:B-1----:R-:W-:Y:S01]  /*1c090*/  HMMA.16816.F32.BF16 R92, R4.reuse, R8, R92 ;  /* 0x00000008045c723c */ /* 0x042fe2000004185c */
[----:B------:R-:W1:Y:S01]  /*1c0a0*/  MUFU.EX2 R187, R187 ;  /* 0x000000bb00bb7308 */ /* 0x000e620000000800 */
[-C--:B------:R-:W-:Y:S01]  /*1c0b0*/  FFMA.FTZ R194, R195, R31.reuse, -R30 ;  /* 0x0000001fc3c27223 */ /* 0x080fe2000001081e */
[-CC-:B------:R-:W-:Y:S01]  /*1c0c0*/  FFMA.FTZ R195, R172, R31.reuse, -R178.reuse ;  /* 0x0000001facc37223 */ /* 0x180fe200000108b2 */
[-CC-:B------:R-:W-:Y:S01]  /*1c0d0*/  FFMA.FTZ R179, R179, R31.reuse, -R178.reuse ;  /* 0x0000001fb3b37223 */ /* 0x180fe200000108b2 */
[-CC-:B------:R-:W-:Y:S01]  /*1c0e0*/  FFMA.FTZ R176, R176, R31.reuse, -R178.reuse ;  /* 0x0000001fb0b07223 */ /* 0x180fe200000108b2 */
[C---:B------:R-:W-:Y:S01]  /*1c0f0*/  HMMA.16816.F32.BF16 R96, R4.reuse, R10, R96 ;  /* 0x0000000a0460723c */ /* 0x040fe20000041860 */
[----:B------:R-:W1:Y:S01]  /*1c100*/  LDSM.16.MT88.4 R8, [R227+0x14000] ;  /* 0x01400000e308783b */ /* 0x000e620000004200 */
[-C--:B------:R-:W-:Y:S01]  /*1c110*/  FFMA.FTZ R174, R174, R31.reuse, -R178 ;  /* 0x0000001faeae7223 */ /* 0x080fe200000108b2 */
[----:B------:R-:W-:Y:S01]  /*1c120*/  MUFU.EX2 R185, R185 ;  /* 0x000000b900b97308 */ /* 0x000fe20000000800 */
[-CC-:B------:R-:W-:Y:S01]  /*1c130*/  FFMA.FTZ R172, R177, R31.reuse, -R30.reuse ;  /* 0x0000001fb1ac7223 */ /* 0x180fe2000001081e */
[-CC-:B------:R-:W-:Y:S01]  /*1c140*/  FFMA.FTZ R175, R175, R31.reuse, -R30.reuse ;  /* 0x0000001fafaf7223 */ /* 0x180fe2000001081e */
[C---:B---3--:R-:W-:Y:S01]  /*1c150*/  HMMA.16816.F32.BF16 R84, R4.reuse, R12, R84 ;  /* 0x0000000c0454723c */ /* 0x048fe20000041854 */
[-CC-:B------:R-:W-:Y:S01]  /*1c160*/  FFMA.FTZ R177, R29, R31.reuse, -R30.reuse ;  /* 0x0000001f1db17223 */ /* 0x180fe2000001081e */
[----:B------:R-:W-:Y:S01]  /*1c170*/  FFMA.FTZ R178, R28, R31, -R30 ;  /* 0x0000001f1cb27223 */ /* 0x000fe2000001081e */
[----:B------:R-:W-:Y:S01]  /*1c180*/  FFMA.FTZ R164, R248, R164, R165 ;  /* 0x000000a4f8a47223 */ /* 0x000fe200000100a5 */
[----:B------:R-:W-:Y:S01]  /*1c190*/  FFMA.FTZ R3, R251, R3, R32 ;  /* 0x00000003fb037223 */ /* 0x000fe20000010020 */
[----:B------:R-:W3:Y:S01]  /*1c1a0*/  MUFU.EX2 R186, R186 ;  /* 0x000000ba00ba7308 */ /* 0x000ee20000000800 */
[C---:B------:R-:W-:Y:S01]  /*1c1b0*/  HMMA.16816.F32.BF16 R88, R4.reuse, R14, R88 ;  /* 0x0000000e0458723c */ /* 0x040fe20000041858 */
[----:B------:R-:W3:Y:S01]  /*1c1c0*/  LDSM.16.MT88.4 R12, [R228+0x14000] ;  /* 0x01400000e40c783b */ /* 0x000ee20000004200 */
[----:B------:R-:W-:Y:S01]  /*1c1d0*/  FADD.FTZ R35, R35, R164 ;  /* 0x000000a423237221 */ /* 0x000fe20000010000 */
[----:B------:R-:W-:Y:S01]  /*1c1e0*/  FADD.FTZ R3, R2, R3 ;  /* 0x0000000302037221 */ /* 0x000fe20000010000 */
[----:B------:R-:W-:Y:S01]  /*1c1f0*/  MOV R164, R171 ;  /* 0x000000ab00a47202 */ /* 0x000fe20000000f00 */
[----:B------:R-:W-:Y:S01]  /*1c200*/  LDSM.16.MT88.4 R28, [R228+0x15800] ;  /* 0x01580000e41c783b */ /* 0x000fe20000004200 */
[----:B--2---:R-:W-:Y:S01]  /*1c210*/  HMMA.16816.F32.BF16 R76, R4, R16, R76 ;  /* 0x00000010044c723c */ /* 0x004fe2000004184c */
[----:B------:R-:W-:Y:S01]  /*1c220*/  MUFU.EX2 R188, R188 ;  /* 0x000000bc00bc7308 */ /* 0x000fe20000000800 */
[----:B------:R-:W-:Y:S01]  /*1c230*/  FADD.FTZ R34, R34, R35 ;  /* 0x0000002322227221 */ /* 0x000fe20000010000 */
[----:B------:R-:W-:-:S03]  /*1c240*/  FADD.FTZ R0, R0, R3 ;  /* 0x0000000300007221 */ /* 0x000fc60000010000 */
[C---:B------:R-:W-:Y:S01]  /*1c250*/  HMMA.16816.F32.BF16 R80, R4.reuse, R18, R80 ;  /* 0x000000120450723c */ /* 0x040fe20000041850 */
[----:B------:R-:W2:Y:S01]  /*1c260*/  LDSM.16.MT88.4 R16, [R229+0x14000] ;  /* 0x01400000e510783b */ /* 0x000ea20000004200 */
[----:B------:R-:W-:Y:S01]  /*1c270*/  FADD.FTZ R33, R33, R34 ;  /* 0x0000002221217221 */ /* 0x000fe20000010000 */
[----:B------:R-:W2:Y:S01]  /*1c280*/  MUFU.EX2 R189, R189 ;  /* 0x000000bd00bd7308 */ /* 0x000ea20000000800 */
[----:B------:R-:W-:Y:S02]  /*1c290*/  FADD.FTZ R173, R173, R0 ;  /* 0x00000000adad7221 */ /* 0x000fe40000010000 */
[----:B------:R-:W-:Y:S01]  /*1c2a0*/  HMMA.16816.F32.BF16 R144, R4, R22, R144 ;  /* 0x000000160490723c */ /* 0x000fe20000041890 */
[----:B------:R-:W-:Y:S01]  /*1c2b0*/  LDSM.16.MT88.4 R20, [R228+0x12800] ;  /* 0x01280000e414783b */ /* 0x000fe20000004200 */
[----:B-----5:R-:W-:Y:S01]  /*1c2c0*/  FADD.FTZ R0, R180, R33 ;  /* 0x00000021b4007221 */ /* 0x020fe20000010000 */
[----:B----4-:R-:W-:Y:S02]  /*1c2d0*/  FADD.FTZ R2, R184, R173 ;  /* 0x000000adb8027221 */ /* 0x010fe40000010000 */
[----:B------:R-:W-:Y:S01]  /*1c2e0*/  MUFU.EX2 R190, R190 ;  /* 0x000000be00be7308 */ /* 0x000fe20000000800 */
[----:B------:R-:W-:Y:S01]  /*1c2f0*/  FADD.FTZ R0, R183, R0 ;  /* 0x00000000b7007221 */ /* 0x000fe20000010000 */
[----:B-1----:R-:W-:-:S03]  /*1c300*/  FADD.FTZ R2, R187, R2 ;  /* 0x00000002bb027221 */ /* 0x002fc60000010000 */
[----:B------:R-:W-:Y:S01]  /*1c310*/  FADD.FTZ R3, R181, R0 ;  /* 0x00000000b5037221 */ /* 0x000fe20000010000 */
[----:B------:R-:W-:Y:S02]  /*1c320*/  HMMA.16816.F32.BF16 R116, R4, R8, R116 ;  /* 0x000000080474723c */ /* 0x000fe40000041874 */
[----:B------:R-:W-:Y:S01]  /*1c330*/  MUFU.EX2 R191, R191 ;  /* 0x000000bf00bf7308 */ /* 0x000fe20000000800 */
[----:B------:R-:W-:-:S03]  /*1c340*/  FADD.FTZ R3, R182, R3 ;  /* 0x00000003b6037221 */ /* 0x000fc60000010000 */
[C---:B------:R-:W-:Y:S01]  /*1c350*/  HMMA.16816.F32.BF16 R120, R4.reuse, R10, R120 ;  /* 0x0000000a0478723c */ /* 0x040fe20000041878 */
[----:B------:R-:W1:Y:S03]  /*1c360*/  LDSM.16.MT88.4 R8, [R228+0x16000] ;  /* 0x01600000e408783b */ /* 0x000e660000004200 */
[----:B------:R-:W-:Y:S02]  /*1c370*/  MUFU.EX2 R192, R192 ;  /* 0x000000c000c07308 */ /* 0x000fe40000000800 */
[C---:B---3--:R-:W-:Y:S06]  /*1c380*/  HMMA.16816.F32.BF16 R108, R4.reuse, R12, R108 ;  /* 0x0000000c046c723c */ /* 0x048fec000004186c */
[C---:B------:R-:W-:Y:S01]  /*1c390*/  HMMA.16816.F32.BF16 R112, R4.reuse, R14, R112 ;  /* 0x0000000e0470723c */ /* 0x040fe20000041870 */
[----:B------:R-:W3:Y:S01]  /*1c3a0*/  LDSM.16.MT88.4 R12, [R229+0x16000] ;  /* 0x01600000e50c783b */ /* 0x000ee20000004200 */
[----:B------:R-:W4:Y:S04]  /*1c3b0*/  MUFU.EX2 R197, R197 ;  /* 0x000000c500c57308 */ /* 0x000f280000000800 */
[C---:B--2---:R-:W-:Y:S04]  /*1c3c0*/  HMMA.16816.F32.BF16 R100, R4.reuse, R16, R100 ;  /* 0x000000100464723c */ /* 0x044fe80000041864 */
[----:B------:R-:W-:Y:S02]  /*1c3d0*/  MUFU.EX2 R193, R193 ;  /* 0x000000c100c17308 */ /* 0x000fe40000000800 */
[C---:B------:R-:W-:Y:S01]  /*1c3e0*/  HMMA.16816.F32.BF16 R104, R4.reuse, R18, R104 ;  /* 0x000000120468723c */ /* 0x040fe20000041868 */
[----:B------:R-:W2:Y:S05]  /*1c3f0*/  LDSM.16.MT88.4 R16, [R230+0x16000] ;  /* 0x01600000e610783b */ /* 0x000eaa0000004200 */
[----:B------:R-:W5:Y:S08]  /*1c400*/  MUFU.EX2 R194, R194 ;  /* 0x000000c200c27308 */ /* 0x000f700000000800 */
[----:B------:R-:W-:Y:S01]  /*1c410*/  MUFU.EX2 R179, R179 ;  /* 0x000000b300b37308 */ /* 0x000fe20000000800 */
[C---:B-1----:R-:W-:Y:S07]  /*1c420*/  HMMA.16816.F32.BF16 R152, R4.reuse, R8, R152 ;  /* 0x000000080498723c */ /* 0x042fee0000041898 */
[----:B------:R-:W1:Y:S01]  /*1c430*/  MUFU.EX2 R176, R176 ;  /* 0x000000b000b07308 */ /* 0x000e620000000800 */
[C---:B------:R-:W-:Y:S01]  /*1c440*/  HMMA.16816.F32.BF16 R140, R4.reuse, R10, R140 ;  /* 0x0000000a048c723c */ /* 0x040fe2000004188c */
[----:B------:R-:W4:Y:S05]  /*1c450*/  LDSM.16.MT88.4 R8, [R229+0x10800] ;  /* 0x01080000e508783b */ /* 0x000f2a0000004200 */
[C---:B---3--:R-:W-:Y:S01]  /*1c460*/  HMMA.16816.F32.BF16 R132, R4.reuse, R12, R132 ;  /* 0x0000000c0484723c */ /* 0x048fe20000041884 */
[----:B------:R-:W-:Y:S05]  /*1c470*/  MUFU.EX2 R174, R174 ;  /* 0x000000ae00ae7308 */ /* 0x000fea0000000800 */
[C---:B------:R-:W-:Y:S01]  /*1c480*/  HMMA.16816.F32.BF16 R136, R4.reuse, R14, R136 ;  /* 0x0000000e0488723c */ /* 0x040fe20000041888 */
[----:B------:R-:W3:Y:S02]  /*1c490*/  LDSM.16.MT88.4 R12, [R230+0x10800] ;  /* 0x01080000e60c783b */ /* 0x000ee40000004200 */
[----:B------:R-:W-:Y:S03]  /*1c4a0*/  MUFU.EX2 R195, R195 ;  /* 0x000000c300c37308 */ /* 0x000fe60000000800 */
[C---:B--2---:R-:W-:Y:S05]  /*1c4b0*/  HMMA.16816.F32.BF16 R124, R4.reuse, R16, R124 ;  /* 0x00000010047c723c */ /* 0x044fea000004187c */
[----:B------:R-:W-:Y:S01]  /*1c4c0*/  MUFU.EX2 R172, R172 ;  /* 0x000000ac00ac7308 */ /* 0x000fe20000000800 */
[----:B------:R-:W-:Y:S01]  /*1c4d0*/  HMMA.16816.F32.BF16 R128, R4, R18, R128 ;  /* 0x000000120480723c */ /* 0x000fe20000041880 */
[----:B------:R-:W2:Y:S06]  /*1c4e0*/  LDSM.16.MT88.4 R16, [R228+0x10800] ;  /* 0x01080000e410783b */ /* 0x000eac0000004200 */
[----:B------:R-:W-:Y:S01]  /*1c4f0*/  F2FP.BF16.F32.PACK_AB R4, R183, R180 ;  /* 0x000000b4b704723e */ /* 0x000fe200000010ff */
[----:B------:R-:W1:Y:S01]  /*1c500*/  MUFU.EX2 R175, R175 ;  /* 0x000000af00af7308 */ /* 0x000e620000000800 */
[----:B------:R-:W-:-:S02]  /*1c510*/  F2FP.BF16.F32.PACK_AB R5, R187, R184 ;  /* 0x000000b8bb05723e */ /* 0x000fc400000010ff */
[----:B------:R-:W-:Y:S02]  /*1c520*/  F2FP.BF16.F32.PACK_AB R6, R182, R181 ;  /* 0x000000b5b606723e */ /* 0x000fe400000010ff */
[----:B------:R-:W-:-:S03]  /*1c530*/  F2FP.BF16.F32.PACK_AB R7, R186, R185 ;  /* 0x000000b9ba07723e */ /* 0x000fc600000010ff */
[----:B------:R-:W-:Y:S04]  /*1c540*/  MUFU.EX2 R177, R177 ;  /* 0x000000b100b17308 */ /* 0x000fe80000000800 */
[C---:B----4-:R-:W-:Y:S04]  /*1c550*/  HMMA.16816.F32.BF16 R36, R4.reuse, R8, R36 ;  /* 0x000000080424723c */ /* 0x050fe80000041824 */
[----:B------:R-:W4:Y:S02]  /*1c560*/  MUFU.EX2 R178, R178 ;  /* 0x000000b200b27308 */ /* 0x000f240000000800 */
        /* <DEDUP_REMOVED lines=20> */
[C---:B--2---:R-:W-:Y:S06]  /*1c6b0*/  HMMA.16816.F32.BF16 R84, R4.reuse, R16, R84 ;  /* 0x000000100454723c */ /* 0x044fec0000041854 */
[C---:B------:R-:W-:Y:S01]  /*1c6c0*/  HMMA.16816.F32.BF16 R88, R4.reuse, R18, R88 ;  /* 0x000000120458723c */ /* 0x040fe20000041858 */
[----:B------:R-:W-:Y:S05]  /*1c6d0*/  LDSM.16.MT88.4 R16, [R230+0x16800] ;  /* 0x01680000e610783b */ /* 0x000fea0000004200 */
[C---:B-----5:R-:W-:Y:S06]  /*1c6e0*/  HMMA.16816.F32.BF16 R108, R4.reuse, R8, R108 ;  /* 0x00000008046c723c */ /* 0x060fec000004186c */
        /* <DEDUP_REMOVED lines=20> */
[C---:B-----5:R-:W-:Y:S06]  /*1c830*/  HMMA.16816.F32.BF16 R148, R4.reuse, R20, R148 ;  /* 0x000000140494723c */ /* 0x060fec0000041894 */
[----:B------:R-:W-:Y:S01]  /*1c840*/  HMMA.16816.F32.BF16 R144, R4, R22, R144 ;  /* 0x000000160490723c */ /* 0x000fe20000041890 */
[----:B------:R-:W5:Y:S06]  /*1c850*/  LDSM.16.MT88.4 R20, [R230+0x13000] ;  /* 0x01300000e614783b */ /* 0x000f6c0000004200 */
        /* <DEDUP_REMOVED lines=58> */
[----:B----4-:R-:W-:-:S07]  /*1cc00*/  F2FP.BF16.F32.PACK_AB R7, R178, R177 ;  /* 0x000000b1b207723e */ /* 0x010fce00000010ff */
        /* <DEDUP_REMOVED lines=36> */
[----:B----4-:R-:W-:Y:S01]  /*1ce50*/  HMMA.16816.F32.BF16 R116, R4, R24, R116 ;  /* 0x000000180474723c */ /* 0x010fe20000041874 */
[----:B------:R-:W-:-:S04]  /*1ce60*/  FADD.FTZ R0, R197, R0 ;  /* 0x00000000c5007221 */ /* 0x000fc80000010000 */
[----:B------:R-:W-:Y:S01]  /*1ce70*/  FADD.FTZ R3, R193, R0 ;  /* 0x00000000c1037221 */ /* 0x000fe20000010000 */
[C---:B------:R-:W-:Y:S01]  /*1ce80*/  HMMA.16816.F32.BF16 R120, R4.reuse, R26, R120 ;  /* 0x0000001a0478723c */ /* 0x040fe20000041878 */
[----:B------:R-:W-:Y:S02]  /*1ce90*/  FADD.FTZ R0, R191, R190 ;  /* 0x000000bebf007221 */ /* 0x000fe40000010000 */
[----:B------:R-:W-:Y:S02]  /*1cea0*/  FADD.FTZ R3, R194, R3 ;  /* 0x00000003c2037221 */ /* 0x000fe40000010000 */
[----:B------:R-:W-:Y:S01]  /*1ceb0*/  FADD.FTZ R179, R179, R0 ;  /* 0x00000000b3b37221 */ /* 0x000fe20000010000 */
[----:B-----5:R-:W-:Y:S01]  /*1cec0*/  HMMA.16816.F32.BF16 R124, R4, R16, R124 ;  /* 0x00000010047c723c */ /* 0x020fe2000004187c */
        /* <DEDUP_REMOVED lines=15> */
.L_x_4033:
[----:B------:R-:W-:Y:S05]  /*1cfc0*/  @!P1 BRA `(.L_x_4042) ;  /* 0x0000003c00949947 */ /* 0x000fea0003800000 */
[----:B------:R-:W-:Y:S01]  /*1cfd0*/  SHF.L.U64.HI R246, R166, 0x5, R167 ;  /* 0x00000005a6f67819 */ /* 0x000fe200000102a7 */
[C---:B------:R-:W-:Y:S01]  /*1cfe0*/  IMAD.SHL.U32 R247, R168.reuse, 0x20, RZ ;  /* 0x00000020a8f77824 */ /* 0x040fe200078e00ff */
[----:B------:R-:W-:Y:S01]  /*1cff0*/  SHF.L.U64.HI R244, R168, 0x5, R169 ;  /* 0x00000005a8f47819 */ /* 0x000fe200000102a9 */
[----:B------:R-:W-:Y:S01]  /*1d000*/  IMAD.SHL.U32 R249, R166, 0x20, RZ ;  /* 0x00000020a6f97824 */ /* 0x000fe200078e00ff */
[----:B------:R-:W-:Y:S01]  /*1d010*/  MOV R0, R3 ;  /* 0x0000000300007202 */ /* 0x000fe20000000f00 */
[----:B------:R-:W-:-:S07]  /*1d020*/  IMAD.MOV.U32 R167, RZ, RZ, R164 ;  /* 0x000000ffffa77224 */ /* 0x000fce00078e00a4 */
.L_x_4051:
        /* <DEDUP_REMOVED lines=25> */
[----:B-1----:R-:W-:Y:S02]  /*1d1c0*/  VIADD R14, R4, 0xffffffe ;  /* 0x0ffffffe040e7836 */ /* 0x002fe40000000000 */
[----:B------:R-:W-:Y:S06]  /*1d1d0*/  IMAD.SHL.U32 R4, R238, 0x40, RZ ;  /* 0x00000040ee047824 */ /* 0x000fec00078e00ff */
[----:B------:R-:W1:Y:S01]  /*1d1e0*/  F2I.FTZ.U32.TRUNC.NTZ R15, R14 ;  /* 0x0000000e000f7305 */ /* 0x000e62000021f000 */
[----:B------:R-:W-:Y:S05]  /*1d1f0*/  VIADD R12, R4, 0x40 ;  /* 0x00000040040c7836 */ /* 0x000fea0000000000 */
[----:B------:R-:W-:Y:S02]  /*1d200*/  IABS R7, R12 ;  /* 0x0000000c00077213 */ /* 0x000fe40000000000 */
[-C--:B------:R-:W-:Y:S01]  /*1d210*/  LOP3.LUT R12, R12, R11.reuse, RZ, 0x3c, !PT ;  /* 0x0000000b0c0c7212 */ /* 0x080fe200078e3cff */
        /* <DEDUP_REMOVED lines=50> */
.L_x_4044:
[----:B-1----:R-:W-:Y:S02]  /*1d540*/  R2UR UR4, R164 ;  /* 0x00000000a40472ca */ /* 0x002fe400000e0000 */
[----:B------:R-:W-:Y:S11]  /*1d550*/  R2UR UR5, R165 ;  /* 0x00000000a50572ca */ /* 0x000ff600000e0000 */
[----:B------:R-:W-:Y:S02]  /*1d560*/  @!UPT UIADD3 URZ, URZ, URZ, URZ ;  /* 0x0000003f3f3ff290 */ /* 0x000fe4000fffe03f */
[----:B--2---:R-:W2:Y:S02]  /*1d570*/  LD.E R8, desc[UR4][R2.64+0x40] ;  /* 0x0000400402087980 */ /* 0x004ea4000c101900 */
[----:B--2---:R-:W-:Y:S05]  /*1d580*/  IMAD.U32 R8, R8, -0x40, RZ ;  /* 0xffffffc008087824 */ /* 0x004fea00078e00ff */
[----:B------:R-:W-:Y:S02]  /*1d590*/  SHF.R.S32.HI R7, RZ, 0x1f, R8 ;  /* 0x0000001fff077819 */ /* 0x000fe40000011408 */
.L_x_4045:
[----:B------:R-:W-:Y:S05]  /*1d5a0*/  BSYNC B0 ;  /* 0x0000000000007941 */ /* 0x000fea0003800000 */
.L_x_4043:
        /* <DEDUP_REMOVED lines=57> */
[----:B------:R-:W-:Y:S03]  /*1d940*/  ISETP.GT.AND P0, PT, R238, R231, PT ;  /* 0x000000e7ee00720c */ /* 0x000fe60003f04270 */
        /* <DEDUP_REMOVED lines=222> */
[C---:B------:R-:W-:Y:S02]  /*1e730*/  R2UR UR4, R164.reuse ;  /* 0x00000000a40472ca */ /* 0x040fe400000e0000 */
[C---:B------:R-:W-:Y:S02]  /*1e740*/  R2UR UR5, R165.reuse ;  /* 0x00000000a50572ca */ /* 0x040fe400000e0000 */
[C---:B------:R-:W-:Y:S02]  /*1e750*/  R2UR UR12, R164.reuse ;  /* 0x00000000a40c72ca */ /* 0x040fe400000e0000 */
[C---:B------:R-:W-:Y:S02]  /*1e760*/  R2UR UR13, R165.reuse ;  /* 0x00000000a50d72ca */ /* 0x040fe400000e0000 */
[C---:B------:R-:W-:Y:S02]  /*1e770*/  R2UR UR14, R164.reuse ;  /* 0x00000000a40e72ca */ /* 0x040fe400000e0000 */
[C---:B------:R-:W-:Y:S02]  /*1e780*/  R2UR UR15, R165.reuse ;  /* 0x00000000a50f72ca */ /* 0x040fe400000e0000 */
[----:B------:R-:W-:Y:S02]  /*1e790*/  R2UR UR10, R164 ;  /* 0x00000000a40a72ca */ /* 0x000fe400000e0000 */
[----:B------:R-:W-:Y:S01]  /*1e7a0*/  R2UR UR11, R165 ;  /* 0x00000000a50b72ca */ /* 0x000fe200000e0000 */
[----:B------:R-:W2:Y:S02]  /*1e7b0*/  LD.E R175, desc[UR4][R2.64+0x170] ;  /* 0x0001700402af7980 */ /* 0x000ea4000c101900 */
        /* <DEDUP_REMOVED lines=8> */
[C---:B------:R-:W-:Y:S01]  /*1e840*/  VIADD R173, R166.reuse, 0xffffffc0 ;  /* 0xffffffc0a6ad7836 */ /* 0x040fe20000000000 */
[----:B------:R-:W-:Y:S02]  /*1e850*/  IABS R170, R166 ;  /* 0x000000a600aa7213 */ /* 0x000fe40000000000 */
[----:B------:R-:W-:Y:S01]  /*1e860*/  LOP3.LUT R166, R166, R175, RZ, 0x3c, !PT ;  /* 0x000000afa6a67212 */ /* 0x000fe200078e3cff */
        /* <DEDUP_REMOVED lines=9> */
[----:B------:R-:W-:Y:S02]  /*1e900*/  IMAD.HI.U32 R174, R177, R170, RZ ;  /* 0x000000aab1ae7227 */ /* 0x000fe400078e00ff */
[----:B------:R-:W3:Y:S02]  /*1e910*/  LD.E.64 R176, desc[UR4][R2.64+0x38] ;  /* 0x0000380402b07980 */ /* 0x000ee4000c101b00 */
        /* <DEDUP_REMOVED lines=11> */
[----:B------:R-:W-:Y:S02]  /*1e9d0*/  ISETP.NE.AND P2, PT, R175, RZ, PT ;  /* 0x000000ffaf00720c */ /* 0x000fe40003f45270 */
[----:B------:R-:W-:Y:S05]  /*1e9e0*/  LOP3.LUT R171, RZ, R175, RZ, 0x33, !PT ;  /* 0x000000afffab7212 */ /* 0x000fea00078e33ff */
        /* <DEDUP_REMOVED lines=26> */
.L_x_4049:
[----:B------:R-:W-:Y:S02]  /*1eb90*/  R2UR UR4, R164 ;  /* 0x00000000a40472ca */ /* 0x000fe400000e0000 */
[----:B------:R-:W-:Y:S11]  /*1eba0*/  R2UR UR5, R165 ;  /* 0x00000000a50572ca */ /* 0x000ff600000e0000 */
[----:B------:R-:W-:Y:S02]  /*1ebb0*/  @!UPT UIADD3 URZ, URZ, URZ, URZ ;  /* 0x0000003f3f3ff290 */ /* 0x000fe4000fffe03f */
[----:B------:R-:W2:Y:S02]  /*1ebc0*/  LD.E R172, desc[UR4][R2.64+0x38] ;  /* 0x0000380402ac7980 */ /* 0x000ea4000c101900 */
[----:B--2---:R-:W-:Y:S05]  /*1ebd0*/  IMAD.U32 R172, R172, -0x40, RZ ;  /* 0xffffffc0acac7824 */ /* 0x004fea00078e00ff */
[----:B------:R-:W-:Y:S02]  /*1ebe0*/  SHF.R.S32.HI R171, RZ, 0x1f, R172 ;  /* 0x0000001fffab7819 */ /* 0x000fe400000114ac */
.L_x_4050:
[----:B------:R-:W-:Y:S05]  /*1ebf0*/  BSYNC B0 ;  /* 0x0000000000007941 */ /* 0x000fea0003800000 */
.L_x_4048:
        /* <DEDUP_REMOVED lines=52> */
.L_x_4047:
[----:B------:R-:W-:Y:S05]  /*1ef40*/  BSYNC B1 ;  /* 0x0000000000017941 */ /* 0x000fea0003800000 */
.L_x_4046:
        /* <DEDUP_REMOVED lines=74> */
[----:B---3--:R-:W-:Y:S03]  /*1f3f0*/  FFMA.FTZ R167, R7, R165, -R192 ;  /* 0x000000a507a77223 */ /* 0x008fe600000108c0 */
[----:B------:R-:W2:Y:S01]  /*1f400*/  MUFU.EX2 R166, R166 ;  /* 0x000000a600a67308 */ /* 0x000ea20000000800 */
[C---:B----4-:R-:W-:Y:S01]  /*1f410*/  FMUL.FTZ R4, R2.reuse, R160 ;  /* 0x000000a002047220 */ /* 0x050fe20000410000 */
[----:B------:R-:W-:Y:S01]  /*1f420*/  FMUL.FTZ R5, R2, R161 ;  /* 0x000000a102057220 */ /* 0x000fe20000410000 */
[----:B------:R-:W-:Y:S01]  /*1f430*/  FMUL.FTZ R7, R0, R163 ;  /* 0x000000a300077220 */ /* 0x000fe20000410000 */
[C---:B------:R-:W-:Y:S01]  /*1f440*/  FMUL.FTZ R8, R2.reuse, R156 ;  /* 0x0000009c02087220 */ /* 0x040fe20000410000 */
[C---:B------:R-:W-:Y:S01]  /*1f450*/  FMUL.FTZ R9, R2.reuse, R157 ;  /* 0x0000009d02097220 */ /* 0x040fe20000410000 */
[C---:B------:R-:W-:Y:S01]  /*1f460*/  FMUL.FTZ R36, R2.reuse, R36 ;  /* 0x0000002402247220 */ /* 0x040fe20000410000 */
[C---:B------:R-:W-:Y:S03]  /*1f470*/  FMUL.FTZ R37, R2.reuse, R37 ;  /* 0x0000002502257220 */ /* 0x040fe60000410000 */
[----:B------:R-:W-:Y:S01]  /*1f480*/  MUFU.EX2 R193, R193 ;  /* 0x000000c100c17308 */ /* 0x000fe20000000800 */
[----:B------:R-:W3:Y:S01]  /*1f490*/  LDSM.16.MT88.4 R156, [R230+0x12000] ;  /* 0x01200000e69c783b */ /* 0x000ee20000004200 */
        /* <DEDUP_REMOVED lines=63> */
[----:B------:R-:W-:Y:S01]  /*1f890*/  FMUL.FTZ R94, R0, R94 ;  /* 0x0000005e005e7220 */ /* 0x000fe20000410000 */
[C---:B------:R-:W-:Y:S01]  /*1f8a0*/  HMMA.16816.F32.BF16 R8, R160.reuse, R170, R8 ;  /* 0x000000aaa008723c */ /* 0x040fe20000041808 */
[----:B------:R-:W1:Y:S02]  /*1f8b0*/  LDSM.16.MT88.4 R168, [R229+0x12000] ;  /* 0x01200000e5a8783b */ /* 0x000e640000004200 */
[----:B------:R-:W-:Y:S02]  /*1f8c0*/  ISETP.GT.AND P0, PT, R238, R231, PT ;  /* 0x000000e7ee00720c */ /* 0x000fe40003f04270 */
        /* <DEDUP_REMOVED lines=31> */
[C---:B----4-:R-:W-:Y:S05]  /*1fac0*/  HMMA.16816.F32.BF16 R84, R160.reuse, R176, R84 ;  /* 0x000000b0a054723c */ /* 0x050fea0000041854 */
[C---:B------:R-:W-:Y:S01]  /*1fad0*/  FMUL.FTZ R108, R2.reuse, R108 ;  /* 0x0000006c026c7220 */ /* 0x040fe20000410000 */
[C---:B------:R-:W-:Y:S01]  /*1fae0*/  HMMA.16816.F32.BF16 R88, R160.reuse, R178, R88 ;  /* 0x000000b2a058723c */ /* 0x040fe20000041858 */
[----:B------:R-:W4:Y:S04]  /*1faf0*/  LDSM.16.MT88.4 R176, [R227+0x14000] ;  /* 0x01400000e3b0783b */ /* 0x000f280000004200 */
        /* <DEDUP_REMOVED lines=13> */
[----:B------:R-:W-:Y:S01]  /*1fbd0*/  FMUL.FTZ R115, R0, R115 ;  /* 0x0000007300737220 */ /* 0x000fe20000410000 */
[C---:B------:R-:W-:Y:S01]  /*1fbe0*/  FMUL.FTZ R116, R2.reuse, R116 ;  /* 0x0000007402747220 */ /* 0x040fe20000410000 */
[----:B------:R-:W-:Y:S03]  /*1fbf0*/  FMUL.FTZ R117, R2, R117 ;  /* 0x0000007502757220 */ /* 0x000fe60000410000 */
[C---:B------:R-:W-:Y:S01]  /*1fc00*/  FMUL.FTZ R118, R0.reuse, R118 ;  /* 0x0000007600767220 */ /* 0x040fe20000410000 */
[----:B------:R-:W-:Y:S01]  /*1fc10*/  FMUL.FTZ R119, R0, R119 ;  /* 0x0000007700777220 */ /* 0x000fe20000410000 */
[C---:B------:R-:W-:Y:S01]  /*1fc20*/  HMMA.16816.F32.BF16 R112, R160.reuse, R174, R112 ;  /* 0x000000aea070723c */ /* 0x040fe20000041870 */
[----:B------:R-:W2:Y:S02]  /*1fc30*/  LDSM.16.MT88.4 R172, [R228+0x16000] ;  /* 0x01600000e4ac783b */ /* 0x000ea40000004200 */
[C---:B------:R-:W-:Y:S01]  /*1fc40*/  FMUL.FTZ R120, R2.reuse, R120 ;  /* 0x0000007802787220 */ /* 0x040fe20000410000 */
[----:B------:R-:W-:Y:S01]  /*1fc50*/  FMUL.FTZ R121, R2, R121 ;  /* 0x0000007902797220 */ /* 0x000fe20000410000 */
[C---:B------:R-:W-:Y:S01]  /*1fc60*/  FMUL.FTZ R122, R0.reuse, R122 ;  /* 0x0000007a007a7220 */ /* 0x040fe20000410000 */
[C---:B----4-:R-:W-:Y:S05]  /*1fc70*/  HMMA.16816.F32.BF16 R116, R160.reuse, R176, R116 ;  /* 0x000000b0a074723c */ /* 0x050fea0000041874 */
[----:B------:R-:W-:Y:S01]  /*1fc80*/  FMUL.FTZ R123, R0, R123 ;  /* 0x0000007b007b7220 */ /* 0x000fe20000410000 */
[C---:B------:R-:W-:Y:S01]  /*1fc90*/  FMUL.FTZ R124, R2.reuse, R124 ;  /* 0x0000007c027c7220 */ /* 0x040fe20000410000 */
[----:B------:R-:W-:Y:S01]  /*1fca0*/  FMUL.FTZ R125, R2, R125 ;  /* 0x0000007d027d7220 */ /* 0x000fe20000410000 */
[C---:B------:R-:W-:Y:S03]  /*1fcb0*/  FMUL.FTZ R126, R0.reuse, R126 ;  /* 0x0000007e007e7220 */ /* 0x040fe60000410000 */
[----:B------:R-:W-:Y:S01]  /*1fcc0*/  FMUL.FTZ R127, R0, R127 ;  /* 0x0000007f007f7220 */ /* 0x000fe20000410000 */
[C---:B------:R-:W-:Y:S01]  /*1fcd0*/  HMMA.16816.F32.BF16 R120, R160.reuse, R178, R120 ;  /* 0x000000b2a078723c */ /* 0x040fe20000041878 */
[----:B------:R-:W-:Y:S02]  /*1fce0*/  LDSM.16.MT88.4 R176, [R227+0x10800] ;  /* 0x01080000e3b0783b */ /* 0x000fe40000004200 */
[C---:B------:R-:W-:Y:S01]  /*1fcf0*/  FMUL.FTZ R128, R2.reuse, R128 ;  /* 0x0000008002807220 */ /* 0x040fe20000410000 */
[----:B------:R-:W-:Y:S01]  /*1fd00*/  FMUL.FTZ R129, R2, R129 ;  /* 0x0000008102817220 */ /* 0x000fe20000410000 */
[C---:B------:R-:W-:Y:S01]  /*1fd10*/  FMUL.FTZ R130, R0.reuse, R130 ;  /* 0x0000008200827220 */ /* 0x040fe20000410000 */
[C---:B---3--:R-:W-:Y:S05]  /*1fd20*/  HMMA.16816.F32.BF16 R124, R160.reuse, R156, R124 ;  /* 0x0000009ca07c723c */ /* 0x048fea000004187c */
[----:B------:R-:W-:Y:S01]  /*1fd30*/  FMUL.FTZ R131, R0, R131 ;  /* 0x0000008300837220 */ /* 0x000fe20000410000 */
[-CC-:B------:R-:W-:Y:S01]  /*1fd40*/  FFMA.FTZ R196, R12, R165.reuse, -R194.reuse ;  /* 0x000000a50cc47223 */ /* 0x180fe200000108c2 */
[C---:B------:R-:W-:Y:S01]  /*1fd50*/  FMUL.FTZ R12, R2.reuse, R152 ;  /* 0x00000098020c7220 */ /* 0x040fe20000410000 */
[----:B------:R-:W-:Y:S03]  /*1fd60*/  FFMA.FTZ R197, R13, R165, -R194 ;  /* 0x000000a50dc57223 */ /* 0x000fe600000108c2 */
[C---:B------:R-:W-:Y:S01]  /*1fd70*/  FMUL.FTZ R13, R2.reuse, R153 ;  /* 0x00000099020d7220 */ /* 0x040fe20000410000 */
[C---:B------:R-:W-:Y:S01]  /*1fd80*/  HMMA.16816.F32.BF16 R128, R160.reuse, R158, R128 ;  /* 0x0000009ea080723c */ /* 0x040fe20000041880 */
[----:B------:R-:W3:Y:S01]  /*1fd90*/  LDSM.16.MT88.4 R156, [R227+0x16000] ;  /* 0x01600000e39c783b */ /* 0x000ee20000004200 */
[----:B------:R-:W-:Y:S01]  /*1fda0*/  MUFU.EX2 R196, R196 ;  /* 0x000000c400c47308 */ /* 0x000fe20000000800 */
[C---:B------:R-:W-:Y:S01]  /*1fdb0*/  FMUL.FTZ R132, R2.reuse, R132 ;  /* 0x0000008402847220 */ /* 0x040fe20000410000 */
[----:B------:R-:W-:Y:S01]  /*1fdc0*/  FMUL.FTZ R133, R2, R133 ;  /* 0x0000008502857220 */ /* 0x000fe20000410000 */
[C---:B------:R-:W-:Y:S01]  /*1fdd0*/  FMUL.FTZ R134, R0.reuse, R134 ;  /* 0x0000008600867220 */ /* 0x040fe20000410000 */
[----:B------:R-:W-:Y:S01]  /*1fde0*/  FMUL.FTZ R135, R0, R135 ;  /* 0x0000008700877220 */ /* 0x000fe20000410000 */
[-CC-:B------:R-:W-:Y:S01]  /*1fdf0*/  FFMA.FTZ R198, R14, R165.reuse, -R192.reuse ;  /* 0x000000a50ec67223 */ /* 0x180fe200000108c0 */
[----:B------:R-:W-:Y:S04]  /*1fe00*/  FFMA.FTZ R199, R15, R165, -R192 ;  /* 0x000000a50fc77223 */ /* 0x000fe800000108c0 */
[----:B------:R-:W4:Y:S01]  /*1fe10*/  MUFU.EX2 R197, R197 ;  /* 0x000000c500c57308 */ /* 0x000f220000000800 */
[C---:B------:R-:W-:Y:S01]  /*1fe20*/  FMUL.FTZ R14, R0.reuse, R154 ;  /* 0x0000009a000e7220 */ /* 0x040fe20000410000 */
[----:B------:R-:W-:Y:S01]  /*1fe30*/  FMUL.FTZ R15, R0, R155 ;  /* 0x0000009b000f7220 */ /* 0x000fe20000410000 */
[C---:B-1----:R-:W-:Y:S01]  /*1fe40*/  HMMA.16816.F32.BF16 R132, R160.reuse, R168, R132 ;  /* 0x000000a8a084723c */ /* 0x042fe20000041884 */
[----:B------:R-:W1:Y:S02]  /*1fe50*/  LDSM.16.MT88.4 R152, [R230+0x10800] ;  /* 0x01080000e698783b */ /* 0x000e640000004200 */
[C---:B------:R-:W-:Y:S01]  /*1fe60*/  FMUL.FTZ R136, R2.reuse, R136 ;  /* 0x0000008802887220 */ /* 0x040fe20000410000 */
[----:B------:R-:W-:Y:S01]  /*1fe70*/  FMUL.FTZ R137, R2, R137 ;  /* 0x0000008902897220 */ /* 0x000fe20000410000 */
[C---:B------:R-:W-:Y:S01]  /*1fe80*/  FMUL.FTZ R138, R0.reuse, R138 ;  /* 0x0000008a008a7220 */ /* 0x040fe20000410000 */
[----:B------:R-:W-:Y:S01]  /*1fe90*/  FMUL.FTZ R139, R0, R139 ;  /* 0x0000008b008b7220 */ /* 0x000fe20000410000 */
[-CC-:B------:R-:W-:Y:S01]  /*1fea0*/  FFMA.FTZ R200, R16, R165.reuse, -R194.reuse ;  /* 0x000000a510c87223 */ /* 0x180fe200000108c2 */
[-C--:B------:R-:W-:Y:S01]  /*1feb0*/  FFMA.FTZ R201, R17, R165.reuse, -R194 ;  /* 0x000000a511c97223 */ /* 0x080fe200000108c2 */
[----:B------:R-:W-:Y:S02]  /*1fec0*/  MUFU.EX2 R198, R198 ;  /* 0x000000c600c67308 */ /* 0x000fe40000000800 */
[-CC-:B------:R-:W-:Y:S01]  /*1fed0*/  FFMA.FTZ R202, R18, R165.reuse, -R192.reuse ;  /* 0x000000a512ca7223 */ /* 0x180fe200000108c0 */
[----:B------:R-:W-:Y:S01]  /*1fee0*/  FFMA.FTZ R203, R19, R165, -R192 ;  /* 0x000000a513cb7223 */ /* 0x000fe200000108c0 */
[C---:B------:R-:W-:Y:S01]  /*1fef0*/  HMMA.16816.F32.BF16 R136, R160.reuse, R170, R136 ;  /* 0x000000aaa088723c */ /* 0x040fe20000041888 */
[----:B------:R-:W5:Y:S02]  /*1ff00*/  LDSM.16.MT88.4 R168, [R229+0x10800] ;  /* 0x01080000e5a8783b */ /* 0x000f640000004200 */
[C---:B------:R-:W-:Y:S01]  /*1ff10*/  FMUL.FTZ R140, R2.reuse, R140 ;  /* 0x0000008c028c7220 */ /* 0x040fe20000410000 */
[----:B------:R-:W-:Y:S01]  /*1ff20*/  FMUL.FTZ R141, R2, R141 ;  /* 0x0000008d028d7220 */ /* 0x000fe20000410000 */
[C---:B------:R-:W-:Y:S01]  /*1ff30*/  FMUL.FTZ R142, R0.reuse, R142 ;  /* 0x0000008e008e7220 */ /* 0x040fe20000410000 */
[C---:B--2---:R-:W-:Y:S01]  /*1ff40*/  HMMA.16816.F32.BF16 R12, R160.reuse, R172, R12 ;  /* 0x000000aca00c723c */ /* 0x044fe2000004180c */
[----:B------:R-:W2:Y:S04]  /*1ff50*/  MUFU.EX2 R199, R199 ;  /* 0x000000c700c77308 */ /* 0x000ea80000000800 */
[----:B------:R-:W-:Y:S01]  /*1ff60*/  FMUL.FTZ R143, R0, R143 ;  /* 0x0000008f008f7220 */ /* 0x000fe20000410000 */
[C---:B------:R-:W-:Y:S01]  /*1ff70*/  FMUL.FTZ R16, R2.reuse, R148 ;  /* 0x0000009402107220 */ /* 0x040fe20000410000 */
[----:B------:R-:W-:Y:S01]  /*1ff80*/  FMUL.FTZ R17, R2, R149 ;  /* 0x0000009502117220 */ /* 0x000fe20000410000 */
[C---:B------:R-:W-:Y:S03]  /*1ff90*/  FMUL.FTZ R18, R0.reuse, R150 ;  /* 0x0000009600127220 */ /* 0x040fe60000410000 */
[----:B------:R-:W-:Y:S01]  /*1ffa0*/  MUFU.EX2 R200, R200 ;  /* 0x000000c800c87308 */ /* 0x000fe20000000800 */
[----:B------:R-:W-:Y:S01]  /*1ffb0*/  FMUL.FTZ R19, R0, R151 ;  /* 0x0000009700137220 */ /* 0x000fe20000410000 */
[C---:B------:R-:W-:Y:S01]  /*1ffc0*/  HMMA.16816.F32.BF16 R140, R160.reuse, R174, R140 ;  /* 0x000000aea08c723c */ /* 0x040fe2000004188c */
[----:B------:R-:W5:Y:S02]  /*1ffd0*/  LDSM.16.MT88.4 R172, [R228+0x10800] ;  /* 0x01080000e4ac783b */ /* 0x000f640000004200 */
[C---:B------:R-:W-:Y:S01]  /*1ffe0*/  FMUL.FTZ R144, R2.reuse, R144 ;  /* 0x0000009002907220 */ /* 0x040fe20000410000 */
[----:B------:R-:W-:Y:S04]  /*1fff0*/  FMUL.FTZ R145, R2, R145 ;  /* 0x0000009102917220 */ /* 0x000fe80000410000 */
[----:B------:R-:W1:Y:S01]  /*20000*/  MUFU.EX2 R201, R201 ;  /* 0x000000c900c97308 */ /* 0x000e620000000800 */
[C---:B---3--:R-:W-:Y:S03]  /*20010*/  HMMA.16816.F32.BF16 R16, R160.reuse, R156, R16 ;  /* 0x0000009ca010723c */ /* 0x048fe60000041810 */
[C---:B------:R-:W-:Y:S01]  /*20020*/  FMUL.FTZ R146, R0.reuse, R146 ;  /* 0x0000009200927220 */ /* 0x040fe20000410000 */
[----:B------:R-:W-:Y:S05]  /*20030*/  FMUL.FTZ R147, R0, R147 ;  /* 0x0000009300937220 */ /* 0x000fea0000410000 */
[----:B------:R-:W-:Y:S02]  /*20040*/  MUFU.EX2 R202, R202 ;  /* 0x000000ca00ca7308 */ /* 0x000fe40000000800 */
[----:B----4-:R-:W-:Y:S02]  /*20050*/  F2FP.BF16.F32.PACK_AB R148, R197, R196 ;  /* 0x000000c4c594723e */ /* 0x010fe400000010ff */
[----:B--2---:R-:W-:Y:S01]  /*20060*/  F2FP.BF16.F32.PACK_AB R149, R199, R198 ;  /* 0x000000c6c795723e */ /* 0x004fe200000010ff */
[----:B------:R-:W-:Y:S01]  /*20070*/  FFMA.FTZ R189, R2, R248, R189 ;  /* 0x000000f802bd7223 */ /* 0x000fe200000100bd */
[----:B------:R-:W-:Y:S01]  /*20080*/  HMMA.16816.F32.BF16 R144, R160, R158, R144 ;  /* 0x0000009ea090723c */ /* 0x000fe20000041890 */
[----:B------:R-:W2:Y:S03]  /*20090*/  LDSM.16.MT88.4 R156, [R228+0x12800] ;  /* 0x01280000e49c783b */ /* 0x000ea60000004200 */
[----:B------:R-:W3:Y:S01]  /*200a0*/  MUFU.EX2 R203, R203 ;  /* 0x000000cb00cb7308 */ /* 0x000ee20000000800 */
[----:B-1----:R-:W-:Y:S01]  /*200b0*/  F2FP.BF16.F32.PACK_AB R150, R201, R200 ;  /* 0x000000c8c996723e */ /* 0x002fe200000010ff */
[----:B------:R-:W-:Y:S01]  /*200c0*/  FFMA.FTZ R193, R0, R251, R193 ;  /* 0x000000fb00c17223 */ /* 0x000fe200000100c1 */
[----:B------:R-:W-:Y:S01]  /*200d0*/  MOV R0, R3 ;  /* 0x0000000300007202 */ /* 0x000fe20000000f00 */
[----:B------:R-:W-:Y:S03]  /*200e0*/  FADD.FTZ R189, R166, R189 ;  /* 0x000000bda6bd7221 */ /* 0x000fe60000010000 */
[----:B------:R-:W-:Y:S01]  /*200f0*/  FADD.FTZ R193, R167, R193 ;  /* 0x000000c1a7c17221 */ /* 0x000fe20000010000 */
[----:B------:R-:W1:Y:S01]  /*20100*/  LDSM.16.MT88.4 R160, [R227+0x12800] ;  /* 0x01280000e3a0783b */ /* 0x000e620000004200 */
[----:B------:R-:W-:Y:S02]  /*20110*/  FADD.FTZ R188, R188, R189 ;  /* 0x000000bdbcbc7221 */ /* 0x000fe40000010000 */
[----:B------:R-:W-:Y:S01]  /*20120*/  FADD.FTZ R190, R190, R193 ;  /* 0x000000c1bebe7221 */ /* 0x000fe20000010000 */
[----:B------:R-:W-:Y:S01]  /*20130*/  MOV R167, R164 ;  /* 0x000000a400a77202 */ /* 0x000fe20000000f00 */
[----:B------:R-:W-:Y:S02]  /*20140*/  FADD.FTZ R191, R191, R188 ;  /* 0x000000bcbfbf7221 */ /* 0x000fe40000010000 */
[----:B------:R-:W-:Y:S01]  /*20150*/  FADD.FTZ R195, R195, R190 ;  /* 0x000000bec3c37221 */ /* 0x000fe20000010000 */
[----:B---3--:R-:W-:Y:S01]  /*20160*/  F2FP.BF16.F32.PACK_AB R151, R203, R202 ;  /* 0x000000cacb97723e */ /* 0x008fe200000010ff */
[----:B------:R-:W-:Y:S02]  /*20170*/  FADD.FTZ R196, R196, R191 ;  /* 0x000000bfc4c47221 */ /* 0x000fe40000010000 */
[----:B------:R-:W-:Y:S02]  /*20180*/  FADD.FTZ R198, R198, R195 ;  /* 0x000000c3c6c67221 */ /* 0x000fe40000010000 */
[----:B------:R-:W-:Y:S02]  /*20190*/  FADD.FTZ R197, R197, R196 ;  /* 0x000000c4c5c57221 */ /* 0x000fe40000010000 */
[----:B------:R-:W-:Y:S01]  /*201a0*/  FADD.FTZ R199, R199, R198 ;  /* 0x000000c6c7c77221 */ /* 0x000fe20000010000 */
[C---:B------:R-:W-:Y:S05]  /*201b0*/  HMMA.16816.F32.BF16 R4, R148.reuse, R152, R4 ;  /* 0x000000989404723c */ /* 0x040fea0000041804 */
[----:B------:R-:W-:Y:S01]  /*201c0*/  FADD.FTZ R200, R200, R197 ;  /* 0x000000c5c8c87221 */ /* 0x000fe20000010000 */
[C---:B------:R-:W-:Y:S01]  /*201d0*/  HMMA.16816.F32.BF16 R8, R148.reuse, R154, R8 ;  /* 0x0000009a9408723c */ /* 0x040fe20000041808 */
[----:B------:R-:W3:Y:S04]  /*201e0*/  LDSM.16.MT88.4 R152, [R230+0x14800] ;  /* 0x01480000e698783b */ /* 0x000ee80000004200 */
[----:B------:R-:W-:Y:S01]  /*201f0*/  FADD.FTZ R202, R202, R199 ;  /* 0x000000c7caca7221 */ /* 0x000fe20000010000 */
[C---:B-----5:R-:W-:Y:S05]  /*20200*/  HMMA.16816.F32.BF16 R36, R148.reuse, R168, R36 ;  /* 0x000000a89424723c */ /* 0x060fea0000041824 */
[----:B------:R-:W-:Y:S01]  /*20210*/  FADD.FTZ R201, R201, R200 ;  /* 0x000000c8c9c97221 */ /* 0x000fe20000010000 */
[C---:B------:R-:W-:Y:S01]  /*20220*/  HMMA.16816.F32.BF16 R40, R148.reuse, R170, R40 ;  /* 0x000000aa9428723c */ /* 0x040fe20000041828 */
[----:B------:R-:W4:Y:S04]  /*20230*/  LDSM.16.MT88.4 R168, [R229+0x14800] ;  /* 0x01480000e5a8783b */ /* 0x000f280000004200 */
[----:B------:R-:W-:Y:S01]  /*20240*/  FADD.FTZ R203, R203, R202 ;  /* 0x000000cacbcb7221 */ /* 0x000fe20000010000 */
[C---:B------:R-:W-:Y:S06]  /*20250*/  HMMA.16816.F32.BF16 R44, R148.reuse, R172, R44 ;  /* 0x000000ac942c723c */ /* 0x040fec000004182c */
[C---:B------:R-:W-:Y:S01]  /*20260*/  HMMA.16816.F32.BF16 R48, R148.reuse, R174, R48 ;  /* 0x000000ae9430723c */ /* 0x040fe20000041830 */
[----:B------:R-:W5:Y:S05]  /*20270*/  LDSM.16.MT88.4 R172, [R228+0x14800] ;  /* 0x01480000e4ac783b */ /* 0x000f6a0000004200 */
[C---:B------:R-:W-:Y:S06]  /*20280*/  HMMA.16816.F32.BF16 R52, R148.reuse, R176, R52 ;  /* 0x000000b09434723c */ /* 0x040fec0000041834 */
[C---:B------:R-:W-:Y:S01]  /*20290*/  HMMA.16816.F32.BF16 R56, R148.reuse, R178, R56 ;  /* 0x000000b29438723c */ /* 0x040fe20000041838 */
[----:B------:R-:W5:Y:S05]  /*202a0*/  LDSM.16.MT88.4 R176, [R227+0x14800] ;  /* 0x01480000e3b0783b */ /* 0x000f6a0000004200 */
[C---:B------:R-:W-:Y:S06]  /*202b0*/  HMMA.16816.F32.BF16 R60, R148.reuse, R180, R60 ;  /* 0x000000b4943c723c */ /* 0x040fec000004183c */
[C---:B------:R-:W-:Y:S05]  /*202c0*/  HMMA.16816.F32.BF16 R64, R148.reuse, R182, R64 ;  /* 0x000000b69440723c */ /* 0x040fea0000041840 */
[-CC-:B------:R-:W-:Y:S01]  /*202d0*/  FFMA.FTZ R180, R20, R165.reuse, -R194.reuse ;  /* 0x000000a514b47223 */ /* 0x180fe200000108c2 */
[C---:B------:R-:W-:Y:S05]  /*202e0*/  HMMA.16816.F32.BF16 R68, R148.reuse, R184, R68 ;  /* 0x000000b89444723c */ /* 0x040fea0000041844 */
[-C--:B------:R-:W-:Y:S01]  /*202f0*/  FFMA.FTZ R181, R21, R165.reuse, -R194 ;  /* 0x000000a515b57223 */ /* 0x080fe200000108c2 */
[C---:B------:R-:W-:Y:S01]  /*20300*/  HMMA.16816.F32.BF16 R72, R148.reuse, R186, R72 ;  /* 0x000000ba9448723c */ /* 0x040fe20000041848 */
[----:B------:R-:W-:Y:S04]  /*20310*/  MUFU.EX2 R180, R180 ;  /* 0x000000b400b47308 */ /* 0x000fe80000000800 */
[-CC-:B------:R-:W-:Y:S01]  /*20320*/  FFMA.FTZ R182, R22, R165.reuse, -R192.reuse ;  /* 0x000000a516b67223 */ /* 0x180fe200000108c0 */
[C---:B--2---:R-:W-:Y:S05]  /*20330*/  HMMA.16816.F32.BF16 R76, R148.reuse, R156, R76 ;  /* 0x0000009c944c723c */ /* 0x044fea000004184c */
[----:B------:R-:W2:Y:S01]  /*20340*/  MUFU.EX2 R181, R181 ;  /* 0x000000b500b57308 */ /* 0x000ea20000000800 */
[-C--:B------:R-:W-:Y:S01]  /*20350*/  FFMA.FTZ R183, R23, R165.reuse, -R192 ;  /* 0x000000a517b77223 */ /* 0x080fe200000108c0 */
        /* <DEDUP_REMOVED lines=9> */
[----:B------:R-:W-:Y:S01]  /*203f0*/  LDSM.16.MT88.4 R160, [R228+0x16800] ;  /* 0x01680000e4a0783b */ /* 0x000fe20000004200 */
[C---:B---3--:R-:W-:Y:S03]  /*20400*/  HMMA.16816.F32.BF16 R92, R148.reuse, R152, R92 ;  /* 0x00000098945c723c */ /* 0x048fe6000004185c */
[----:B--2---:R-:W-:Y:S03]  /*20410*/  F2FP.BF16.F32.PACK_AB R24, R181, R180 ;  /* 0x000000b4b518723e */ /* 0x004fe600000010ff */
[C---:B------:R-:W-:Y:S01]  /*20420*/  HMMA.16816.F32.BF16 R96, R148.reuse, R154, R96 ;  /* 0x0000009a9460723c */ /* 0x040fe20000041860 */
[----:B------:R-:W2:Y:S01]  /*20430*/  LDSM.16.MT88.4 R152, [R229+0x16800] ;  /* 0x01680000e598783b */ /* 0x000ea20000004200 */
[----:B------:R-:W-:Y:S03]  /*20440*/  MUFU.EX2 R184, R184 ;  /* 0x000000b800b87308 */ /* 0x000fe60000000800 */
[-CC-:B------:R-:W-:Y:S01]  /*20450*/  FFMA.FTZ R186, R26, R165.reuse, -R192.reuse ;  /* 0x000000a51aba7223 */ /* 0x180fe200000108c0 */
[C---:B----4-:R-:W-:Y:S06]  /*20460*/  HMMA.16816.F32.BF16 R100, R148.reuse, R168, R100 ;  /* 0x000000a89464723c */ /* 0x050fec0000041864 */
[----:B------:R-:W3:Y:S01]  /*20470*/  MUFU.EX2 R185, R185 ;  /* 0x000000b900b97308 */ /* 0x000ee20000000800 */
[----:B-1----:R-:W-:Y:S01]  /*20480*/  F2FP.BF16.F32.PACK_AB R25, R183, R182 ;  /* 0x000000b6b719723e */ /* 0x002fe200000010ff */
[C---:B------:R-:W-:Y:S01]  /*20490*/  HMMA.16816.F32.BF16 R104, R148.reuse, R170, R104 ;  /* 0x000000aa9468723c */ /* 0x040fe20000041868 */
[----:B------:R-:W1:Y:S02]  /*204a0*/  LDSM.16.MT88.4 R168, [R230+0x11000] ;  /* 0x01100000e6a8783b */ /* 0x000e640000004200 */
[-C--:B------:R-:W-:Y:S03]  /*204b0*/  FFMA.FTZ R187, R27, R165.reuse, -R192 ;  /* 0x000000a51bbb7223 */ /* 0x080fe600000108c0 */
[C---:B-----5:R-:W-:Y:S02]  /*204c0*/  HMMA.16816.F32.BF16 R108, R148.reuse, R172, R108 ;  /* 0x000000ac946c723c */ /* 0x060fe4000004186c */
[----:B------:R-:W-:Y:S03]  /*204d0*/  MUFU.EX2 R186, R186 ;  /* 0x000000ba00ba7308 */ /* 0x000fe60000000800 */
[----:B------:R-:W-:Y:S01]  /*204e0*/  FADD.FTZ R180, R180, R201 ;  /* 0x000000c9b4b47221 */ /* 0x000fe20000010000 */
[C---:B------:R-:W-:Y:S01]  /*204f0*/  HMMA.16816.F32.BF16 R112, R148.reuse, R174, R112 ;  /* 0x000000ae9470723c */ /* 0x040fe20000041870 */
[----:B------:R-:W-:Y:S05]  /*20500*/  LDSM.16.MT88.4 R172, [R227+0x11000] ;  /* 0x01100000e3ac783b */ /* 0x000fea0000004200 */
[----:B------:R-:W4:Y:S01]  /*20510*/  MUFU.EX2 R187, R187 ;  /* 0x000000bb00bb7308 */ /* 0x000f220000000800 */
[----:B---3--:R-:W-:Y:S01]  /*20520*/  F2FP.BF16.F32.PACK_AB R26, R185, R184 ;  /* 0x000000b8b91a723e */ /* 0x008fe200000010ff */
[C---:B------:R-:W-:Y:S03]  /*20530*/  HMMA.16816.F32.BF16 R116, R148.reuse, R176, R116 ;  /* 0x000000b09474723c */ /* 0x040fe60000041874 */
[----:B------:R-:W-:Y:S03]  /*20540*/  FADD.FTZ R182, R182, R203 ;  /* 0x000000cbb6b67221 */ /* 0x000fe60000010000 */
        /* <DEDUP_REMOVED lines=16> */
[----:B------:R-:W4:Y:S04]  /*20650*/  LDSM.16.MT88.4 R160, [R230+0x13000] ;  /* 0x01300000e6a0783b */ /* 0x000f280000004200 */
[----:B------:R-:W-:Y:S01]  /*20660*/  FADD.FTZ R187, R187, R186 ;  /* 0x000000babbbb7221 */ /* 0x000fe20000010000 */
[C---:B------:R-:W-:Y:S06]  /*20670*/  HMMA.16816.F32.BF16 R16, R148.reuse, R20, R16 ;  /* 0x000000149410723c */ /* 0x040fec0000041810 */
[----:B------:R-:W-:Y:S01]  /*20680*/  HMMA.16816.F32.BF16 R144, R148, R22, R144 ;  /* 0x000000169490723c */ /* 0x000fe20000041890 */
[----:B------:R-:W5:Y:S05]  /*20690*/  LDSM.16.MT88.4 R20, [R229+0x13000] ;  /* 0x01300000e514783b */ /* 0x000f6a0000004200 */
[C---:B-1----:R-:W-:Y:S03]  /*206a0*/  HMMA.16816.F32.BF16 R4, R24.reuse, R168, R4 ;  /* 0x000000a81804723c */ /* 0x042fe60000041804 */
[----:B------:R-:W1:Y:S03]  /*206b0*/  LDSM.16.MT88.4 R148, [R228+0x13000] ;  /* 0x01300000e494783b */ /* 0x000e660000004200 */
[C---:B------:R-:W-:Y:S05]  /*206c0*/  HMMA.16816.F32.BF16 R8, R24.reuse, R170, R8 ;  /* 0x000000aa1808723c */ /* 0x040fea0000041808 */
[----:B------:R-:W1:Y:S01]  /*206d0*/  LDSM.16.MT88.4 R168, [R230+0x15000] ;  /* 0x01500000e6a8783b */ /* 0x000e620000004200 */
[C---:B---3--:R-:W-:Y:S06]  /*206e0*/  HMMA.16816.F32.BF16 R36, R24.reuse, R156, R36 ;  /* 0x0000009c1824723c */ /* 0x048fec0000041824 */
[C---:B------:R-:W-:Y:S01]  /*206f0*/  HMMA.16816.F32.BF16 R40, R24.reuse, R158, R40 ;  /* 0x0000009e1828723c */ /* 0x040fe20000041828 */
[----:B------:R-:W3:Y:S05]  /*20700*/  LDSM.16.MT88.4 R156, [R229+0x15000] ;  /* 0x01500000e59c783b */ /* 0x000eea0000004200 */
[C---:B--2---:R-:W-:Y:S06]  /*20710*/  HMMA.16816.F32.BF16 R44, R24.reuse, R152, R44 ;  /* 0x00000098182c723c */ /* 0x044fec000004182c */
[C---:B------:R-:W-:Y:S01]  /*20720*/  HMMA.16816.F32.BF16 R48, R24.reuse, R154, R48 ;  /* 0x0000009a1830723c */ /* 0x040fe20000041830 */
[----:B------:R-:W2:Y:S05]  /*20730*/  LDSM.16.MT88.4 R152, [R228+0x15000] ;  /* 0x01500000e498783b */ /* 0x000eaa0000004200 */
[C---:B------:R-:W-:Y:S06]  /*20740*/  HMMA.16816.F32.BF16 R52, R24.reuse, R172, R52 ;  /* 0x000000ac1834723c */ /* 0x040fec0000041834 */
[C---:B------:R-:W-:Y:S05]  /*20750*/  HMMA.16816.F32.BF16 R56, R24.reuse, R174, R56 ;  /* 0x000000ae1838723c */ /* 0x040fea0000041838 */
[-CC-:B------:R-:W-:Y:S01]  /*20760*/  FFMA.FTZ R172, R28, R165.reuse, -R194.reuse ;  /* 0x000000a51cac7223 */ /* 0x180fe200000108c2 */
[C---:B----4-:R-:W-:Y:S05]  /*20770*/  HMMA.16816.F32.BF16 R60, R24.reuse, R160, R60 ;  /* 0x000000a0183c723c */ /* 0x050fea000004183c */
[-C--:B------:R-:W-:Y:S01]  /*20780*/  FFMA.FTZ R173, R29, R165.reuse, -R194 ;  /* 0x000000a51dad7223 */ /* 0x080fe200000108c2 */
[C---:B------:R-:W-:Y:S01]  /*20790*/  HMMA.16816.F32.BF16 R64, R24.reuse, R162, R64 ;  /* 0x000000a21840723c */ /* 0x040fe20000041840 */
[----:B------:R-:W4:Y:S01]  /*207a0*/  LDSM.16.MT88.4 R160, [R227+0x15000] ;  /* 0x01500000e3a0783b */ /* 0x000f220000004200 */
[----:B------:R-:W-:Y:S03]  /*207b0*/  MUFU.EX2 R172, R172 ;  /* 0x000000ac00ac7308 */ /* 0x000fe60000000800 */
[-CC-:B------:R-:W-:Y:S01]  /*207c0*/  FFMA.FTZ R174, R30, R165.reuse, -R192.reuse ;  /* 0x000000a51eae7223 */ /* 0x180fe200000108c0 */
[C---:B-----5:R-:W-:Y:S06]  /*207d0*/  HMMA.16816.F32.BF16 R68, R24.reuse, R20, R68 ;  /* 0x000000141844723c */ /* 0x060fec0000041844 */
[----:B------:R-:W5:Y:S01]  /*207e0*/  MUFU.EX2 R173, R173 ;  /* 0x000000ad00ad7308 */ /* 0x000f620000000800 */
[-C--:B------:R-:W-:Y:S01]  /*207f0*/  FFMA.FTZ R175, R31, R165.reuse, -R192 ;  /* 0x000000a51faf7223 */ /* 0x080fe200000108c0 */
[C---:B------:R-:W-:Y:S01]  /*20800*/  HMMA.16816.F32.BF16 R72, R24.reuse, R22, R72 ;  /* 0x000000161848723c */ /* 0x040fe20000041848 */
[----:B------:R-:W5:Y:S05]  /*20810*/  LDSM.16.MT88.4 R20, [R230+0x17000] ;  /* 0x01700000e614783b */ /* 0x000f6a0000004200 */
[C---:B-1----:R-:W-:Y:S02]  /*20820*/  HMMA.16816.F32.BF16 R76, R24.reuse, R148, R76 ;  /* 0x00000094184c723c */ /* 0x042fe4000004184c */
[----:B------:R-:W-:Y:S01]  /*20830*/  MUFU.EX2 R174, R174 ;  /* 0x000000ae00ae7308 */ /* 0x000fe20000000800 */
[----:B------:R-:W-:Y:S03]  /*20840*/  LDSM.16.MT88.4 R28, [R227+0x17000] ;  /* 0x01700000e31c783b */ /* 0x000fe60000004200 */
[C---:B------:R-:W-:Y:S06]  /*20850*/  HMMA.16816.F32.BF16 R80, R24.reuse, R150, R80 ;  /* 0x000000961850723c */ /* 0x040fec0000041850 */
[----:B------:R-:W1:Y:S01]  /*20860*/  MUFU.EX2 R175, R175 ;  /* 0x000000af00af7308 */ /* 0x000e620000000800 */
[----:B------:R-:W1:Y:S01]  /*20870*/  LDSM.16.MT88.4 R148, [R229+0x17000] ;  /* 0x01700000e594783b */ /* 0x000e620000004200 */
[C---:B------:R-:W-:Y:S06]  /*20880*/  HMMA.16816.F32.BF16 R84, R24.reuse, R176, R84 ;  /* 0x000000b01854723c */ /* 0x040fec0000041854 */
[C---:B------:R-:W-:Y:S05]  /*20890*/  HMMA.16816.F32.BF16 R88, R24.reuse, R178, R88 ;  /* 0x000000b21858723c */ /* 0x040fea0000041858 */
[-C--:B------:R-:W-:Y:S01]  /*208a0*/  FFMA.FTZ R176, R32, R165.reuse, -R194 ;  /* 0x000000a520b07223 */ /* 0x080fe200000108c2 */
[C---:B------:R-:W-:Y:S05]  /*208b0*/  HMMA.16816.F32.BF16 R92, R24.reuse, R168, R92 ;  /* 0x000000a8185c723c */ /* 0x040fea000004185c */
[-C--:B------:R-:W-:Y:S01]  /*208c0*/  FFMA.FTZ R178, R34, R165.reuse, -R192 ;  /* 0x000000a522b27223 */ /* 0x080fe200000108c0 */
[C---:B------:R-:W-:Y:S01]  /*208d0*/  HMMA.16816.F32.BF16 R96, R24.reuse, R170, R96 ;  /* 0x000000aa1860723c */ /* 0x040fe20000041860 */
[----:B------:R-:W-:Y:S01]  /*208e0*/  LDSM.16.MT88.4 R168, [R229+0x11800] ;  /* 0x01180000e5a8783b */ /* 0x000fe20000004200 */
[----:B------:R-:W-:Y:S03]  /*208f0*/  MUFU.EX2 R176, R176 ;  /* 0x000000b000b07308 */ /* 0x000fe60000000800 */
[-C--:B------:R-:W-:Y:S01]  /*20900*/  FFMA.FTZ R194, R33, R165.reuse, -R194 ;  /* 0x000000a521c27223 */ /* 0x080fe200000108c2 */
[C---:B---3--:R-:W-:Y:S06]  /*20910*/  HMMA.16816.F32.BF16 R100, R24.reuse, R156, R100 ;  /* 0x0000009c1864723c */ /* 0x048fec0000041864 */
[----:B------:R-:W3:Y:S01]  /*20920*/  MUFU.EX2 R177, R194 ;  /* 0x000000c200b17308 */ /* 0x000ee20000000800 */
[----:B------:R-:W-:Y:S01]  /*20930*/  FFMA.FTZ R192, R35, R165, -R192 ;  /* 0x000000a523c07223 */ /* 0x000fe200000108c0 */
[C---:B------:R-:W-:Y:S01]  /*20940*/  HMMA.16816.F32.BF16 R104, R24.reuse, R158, R104 ;  /* 0x0000009e1868723c */ /* 0x040fe20000041868 */
[----:B------:R-:W-:Y:S05]  /*20950*/  LDSM.16.MT88.4 R156, [R230+0x11800] ;  /* 0x01180000e69c783b */ /* 0x000fea0000004200 */
[C---:B--2---:R-:W-:Y:S02]  /*20960*/  HMMA.16816.F32.BF16 R108, R24.reuse, R152, R108 ;  /* 0x00000098186c723c */ /* 0x044fe4000004186c */
[----:B------:R-:W-:Y:S01]  /*20970*/  MUFU.EX2 R178, R178 ;  /* 0x000000b200b27308 */ /* 0x000fe20000000800 */
[----:B------:R-:W-:Y:S03]  /*20980*/  LDSM.16.MT88.4 R32, [R228+0x11800] ;  /* 0x01180000e420783b */ /* 0x000fe60000004200 */
[C---:B------:R-:W-:Y:S06]  /*20990*/  HMMA.16816.F32.BF16 R112, R24.reuse, R154, R112 ;  /* 0x0000009a1870723c */ /* 0x040fec0000041870 */
[----:B------:R-:W2:Y:S01]  /*209a0*/  MUFU.EX2 R179, R192 ;  /* 0x000000c000b37308 */ /* 0x000ea20000000800 */
[----:B------:R-:W2:Y:S01]  /*209b0*/  LDSM.16.MT88.4 R152, [R228+0x17000] ;  /* 0x01700000e498783b */ /* 0x000ea20000004200 */
[C---:B----4-:R-:W-:Y:S06]  /*209c0*/  HMMA.16816.F32.BF16 R116, R24.reuse, R160, R116 ;  /* 0x000000a01874723c */ /* 0x050fec0000041874 */
[C---:B------:R-:W-:Y:S06]  /*209d0*/  HMMA.16816.F32.BF16 R120, R24.reuse, R162, R120 ;  /* 0x000000a21878723c */ /* 0x040fec0000041878 */
[C---:B-----5:R-:W-:Y:S06]  /*209e0*/  HMMA.16816.F32.BF16 R124, R24.reuse, R20, R124 ;  /* 0x00000014187c723c */ /* 0x060fec000004187c */
[C---:B------:R-:W-:Y:S05]  /*209f0*/  HMMA.16816.F32.BF16 R128, R24.reuse, R22, R128 ;  /* 0x000000161880723c */ /* 0x040fea0000041880 */
[----:B------:R-:W-:Y:S01]  /*20a00*/  F2FP.BF16.F32.PACK_AB R20, R173, R172 ;  /* 0x000000acad14723e */ /* 0x000fe200000010ff */
[C---:B-1----:R-:W-:Y:S05]  /*20a10*/  HMMA.16816.F32.BF16 R132, R24.reuse, R148, R132 ;  /* 0x000000941884723c */ /* 0x042fea0000041884 */
[----:B------:R-:W-:Y:S01]  /*20a20*/  F2FP.BF16.F32.PACK_AB R21, R175, R174 ;  /* 0x000000aeaf15723e */ /* 0x000fe200000010ff */
[C---:B------:R-:W-:Y:S01]  /*20a30*/  HMMA.16816.F32.BF16 R136, R24.reuse, R150, R136 ;  /* 0x000000961888723c */ /* 0x040fe20000041888 */
[----:B------:R-:W1:Y:S04]  /*20a40*/  LDSM.16.MT88.4 R148, [R227+0x11800] ;  /* 0x01180000e394783b */ /* 0x000e680000004200 */
[----:B---3--:R-:W-:Y:S01]  /*20a50*/  F2FP.BF16.F32.PACK_AB R22, R177, R176 ;  /* 0x000000b0b116723e */ /* 0x008fe200000010ff */
[----:B------:R-:W-:Y:S01]  /*20a60*/  FADD.FTZ R172, R172, R185 ;  /* 0x000000b9acac7221 */ /* 0x000fe20000010000 */
[----:B--2---:R-:W-:Y:S01]  /*20a70*/  F2FP.BF16.F32.PACK_AB R23, R179, R178 ;  /* 0x000000b2b317723e */ /* 0x004fe200000010ff */
[----:B------:R-:W-:Y:S01]  /*20a80*/  FADD.FTZ R174, R174, R187 ;  /* 0x000000bbaeae7221 */ /* 0x000fe20000010000 */
[C---:B------:R-:W-:Y:S03]  /*20a90*/  HMMA.16816.F32.BF16 R12, R24.reuse, R152, R12 ;  /* 0x00000098180c723c */ /* 0x040fe6000004180c */
[----:B------:R-:W-:Y:S01]  /*20aa0*/  FADD.FTZ R173, R173, R172 ;  /* 0x000000acadad7221 */ /* 0x000fe20000010000 */
[----:B------:R-:W-:Y:S02]  /*20ab0*/  FADD.FTZ R175, R175, R174 ;  /* 0x000000aeafaf7221 */ /* 0x000fe40000010000 */
[C---:B------:R-:W-:Y:S01]  /*20ac0*/  HMMA.16816.F32.BF16 R140, R24.reuse, R154, R140 ;  /* 0x0000009a188c723c */ /* 0x040fe2000004188c */
[----:B------:R-:W2:Y:S04]  /*20ad0*/  LDSM.16.MT88.4 R152, [R230+0x13800] ;  /* 0x01380000e698783b */ /* 0x000ea80000004200 */
[----:B------:R-:W-:Y:S01]  /*20ae0*/  FADD.FTZ R176, R176, R173 ;  /* 0x000000adb0b07221 */ /* 0x000fe20000010000 */
[C---:B------:R-:W-:Y:S05]  /*20af0*/  HMMA.16816.F32.BF16 R16, R24.reuse, R28, R16 ;  /* 0x0000001c1810723c */ /* 0x040fea0000041810 */
[----:B------:R-:W-:Y:S01]  /*20b00*/  FADD.FTZ R178, R178, R175 ;  /* 0x000000afb2b27221 */ /* 0x000fe20000010000 */
[----:B------:R-:W-:Y:S01]  /*20b10*/  HMMA.16816.F32.BF16 R144, R24, R30, R144 ;  /* 0x0000001e1890723c */ /* 0x000fe20000041890 */
[----:B------:R-:W-:Y:S04]  /*20b20*/  LDSM.16.MT88.4 R24, [R227+0x13800] ;  /* 0x01380000e318783b */ /* 0x000fe80000004200 */
[----:B------:R-:W-:Y:S01]  /*20b30*/  FADD.FTZ R248, R177, R176 ;  /* 0x000000b0b1f87221 */ /* 0x000fe20000010000 */
[C---:B------:R-:W-:Y:S03]  /*20b40*/  HMMA.16816.F32.BF16 R160, R20.reuse, R156, R4 ;  /* 0x0000009c14a0723c */ /* 0x040fe60000041804 */
[----:B------:R-:W3:Y:S02]  /*20b50*/  LDSM.16.MT88.4 R4, [R229+0x13800] ;  /* 0x01380000e504783b */ /* 0x000ee40000004200 */
[----:B------:R-:W-:Y:S01]  /*20b60*/  FADD.FTZ R251, R179, R178 ;  /* 0x000000b2b3fb7221 */ /* 0x000fe20000010000 */
[C---:B------:R-:W-:Y:S05]  /*20b70*/  HMMA.16816.F32.BF16 R156, R20.reuse, R158, R8 ;  /* 0x0000009e149c723c */ /* 0x040fea0000041808 */
[----:B------:R-:W4:Y:S01]  /*20b80*/  LDSM.16.MT88.4 R8, [R228+0x13800] ;  /* 0x01380000e408783b */ /* 0x000f220000004200 */
        /* <DEDUP_REMOVED lines=9> */
[C---:B--2---:R-:W-:Y:S06]  /*20c20*/  HMMA.16816.F32.BF16 R60, R20.reuse, R152, R60 ;  /* 0x00000098143c723c */ /* 0x044fec000004183c */
[C---:B------:R-:W-:Y:S06]  /*20c30*/  HMMA.16816.F32.BF16 R64, R20.reuse, R154, R64 ;  /* 0x0000009a1440723c */ /* 0x040fec0000041840 */
        /* <DEDUP_REMOVED lines=15> */
[C---:B-1----:R-:W-:Y:S06]  /*20d30*/  HMMA.16816.F32.BF16 R108, R20.reuse, R148, R108 ;  /* 0x00000094146c723c */ /* 0x042fec000004186c */
[C---:B------:R-:W-:Y:S06]  /*20d40*/  HMMA.16816.F32.BF16 R112, R20.reuse, R150, R112 ;  /* 0x000000961470723c */ /* 0x040fec0000041870 */
[C---:B--2---:R-:W-:Y:S06]  /*20d50*/  HMMA.16816.F32.BF16 R116, R20.reuse, R4, R116 ;  /* 0x000000041474723c */ /* 0x044fec0000041874 */
[C---:B------:R-:W-:Y:S06]  /*20d60*/  HMMA.16816.F32.BF16 R120, R20.reuse, R6, R120 ;  /* 0x000000061478723c */ /* 0x040fec0000041878 */
[C---:B---3--:R-:W-:Y:S06]  /*20d70*/  HMMA.16816.F32.BF16 R124, R20.reuse, R8, R124 ;  /* 0x00000008147c723c */ /* 0x048fec000004187c */
[C---:B------:R-:W-:Y:S06]  /*20d80*/  HMMA.16816.F32.BF16 R128, R20.reuse, R10, R128 ;  /* 0x0000000a1480723c */ /* 0x040fec0000041880 */
[C---:B----4-:R-:W-:Y:S06]  /*20d90*/  HMMA.16816.F32.BF16 R132, R20.reuse, R24, R132 ;  /* 0x000000181484723c */ /* 0x050fec0000041884 */
[C---:B------:R-:W-:Y:S06]  /*20da0*/  HMMA.16816.F32.BF16 R136, R20.reuse, R26, R136 ;  /* 0x0000001a1488723c */ /* 0x040fec0000041888 */
[C---:B-----5:R-:W-:Y:S06]  /*20db0*/  HMMA.16816.F32.BF16 R152, R20.reuse, R28, R12 ;  /* 0x0000001c1498723c */ /* 0x060fec000004180c */
[C---:B------:R-:W-:Y:S06]  /*20dc0*/  HMMA.16816.F32.BF16 R140, R20.reuse, R30, R140 ;  /* 0x0000001e148c723c */ /* 0x040fec000004188c */
[C---:B------:R-:W-:Y:S06]  /*20dd0*/  HMMA.16816.F32.BF16 R148, R20.reuse, R32, R16 ;  /* 0x000000201494723c */ /* 0x040fec0000041810 */
[----:B------:R-:W-:Y:S01]  /*20de0*/  HMMA.16816.F32.BF16 R144, R20, R34, R144 ;  /* 0x000000221490723c */ /* 0x000fe20000041890 */
[----:B------:R-:W-:Y:S11]  /*20df0*/  @!UPT UIADD3 URZ, URZ, URZ, URZ ;  /* 0x0000003f3f3ff290 */ /* 0x000ff6000fffe03f */
[----:B------:R-:W-:Y:S01]  /*20e00*/  @!UPT UIADD3 URZ, URZ, URZ, URZ ;  /* 0x0000003f3f3ff290 */ /* 0x000fe2000fffe03f */
[----:B------:R-:W-:Y:S11]  /*20e10*/  @P0 BRA `(.L_x_4051) ;  /* 0xffffffc000840947 */ /* 0x000ff6000383ffff */
.L_x_4042:
        /* <DEDUP_REMOVED lines=9> */
[----:B------:R-:W-:Y:S01]  /*20eb0*/  SHF.R.S32.HI R4, RZ, 0x1f, R11 ;  /* 0x0000001fff047819 */ /* 0x000fe2000001140b */
[----:B------:R-:W-:Y:S01]  /*20ec0*/  UMOV UR4, 0xffffffff ;  /* 0xffffffff00047882 */ /* 0x000fe20000000000 */
[----:B------:R-:W-:Y:S02]  /*20ed0*/  IMAD.IADD R13, R11, 0x1, -R0 ;  /* 0x000000010b0d7824 */ /* 0x000fe400078e0a00 */
[----:B------:R-:W-:-:S03]  /*20ee0*/  LEA.HI R4, R4, R11, RZ, 0x4 ;  /* 0x0000000b04047211 */ /* 0x000fc600078f20ff */
[----:B------:R-:W-:Y:S02]  /*20ef0*/  SHF.R.S32.HI R0, RZ, 0x1f, R13 ;  /* 0x0000001fff007819 */ /* 0x000fe4000001140d */
[----:B------:R-:W-:Y:S02]  /*20f00*/  LOP3.LUT R2, R4, 0xfffffff0, RZ, 0xc0, !PT ;  /* 0xfffffff004027812 */ /* 0x000fe400078ec0ff */
[----:B------:R-:W-:Y:S02]  /*20f10*/  LEA.HI R0, R0, R13, RZ, 0x2 ;  /* 0x0000000d00007211 */ /* 0x000fe400078f10ff */
[----:B------:R-:W-:Y:S01]  /*20f20*/  SHF.R.S32.HI R4, RZ, 0x4, R4 ;  /* 0x00000004ff047819 */ /* 0x000fe20000011404 */
[----:B------:R-:W-:Y:S01]  /*20f30*/  IMAD.IADD R2, R11, 0x1, -R2 ;  /* 0x000000010b027824 */ /* 0x000fe200078e0a02 */
        /* <DEDUP_REMOVED lines=9> */
.L_x_4059:
[----:B------:R-:W3:Y:S01]  /*20fd0*/  S2R R14, SR_TID.X ;  /* 0x00000000000e7919 */ /* 0x000ee20000002100 */
[----:B----4-:R-:W-:Y:S01]  /*20fe0*/  FADD.FTZ R10, R15, R16 ;  /* 0x000000100f0a7221 */ /* 0x010fe20000010000 */
[----:B------:R-:W-:Y:S01]  /*20ff0*/  FSETP.NE.FTZ.AND P4, PT, R11, RZ, PT ;  /* 0x000000ff0b00720b */ /* 0x000fe20003f95000 */
[----:B------:R-:W2:Y:S01]  /*21000*/  S2UR UR4, SR_CgaCtaId ;  /* 0x00000000000479c3 */ /* 0x000ea20000008800 */
        /* <DEDUP_REMOVED lines=8> */
[----:B------:R-:W4:Y:S01]  /*21090*/  @P4 MUFU.RCP R13, R11 ;  /* 0x0000000b000d4308 */ /* 0x000f220000001000 */
[----:B------:R-:W-:-:S07]  /*210a0*/  R2UR UR11, R7 ;  /* 0x00000000070b72ca */ /* 0x000fce00000e0000 */
[----:B------:R-:W1:Y:S01]  /*210b0*/  @P3 MUFU.RCP R12, R10 ;  /* 0x0000000a000c3308 */ /* 0x000e620000001000 */
[----:B--2---:R-:W-:Y:S01]  /*210c0*/  ULEA UR4, UR4, UR5, 0x18 ;  /* 0x0000000504047291 */ /* 0x004fe2000f8ec03f */
[----:B---3--:R-:W-:Y:S01]  /*210d0*/  SHF.R.S32.HI R15, RZ, 0x1f, R14 ;  /* 0x0000001fff0f7819 */ /* 0x008fe2000001140e */
[C---:B----4-:R-:W-:Y:S01]  /*210e0*/  FMUL.FTZ R160, R13.reuse, R160 ;  /* 0x000000a00da07220 */ /* 0x050fe20000410000 */
[C---:B------:R-:W-:Y:S01]  /*210f0*/  FMUL.FTZ R161, R13.reuse, R161 ;  /* 0x000000a10da17220 */ /* 0x040fe20000410000 */
[----:B------:R-:W-:Y:S01]  /*21100*/  FMUL.FTZ R156, R13, R156 ;  /* 0x0000009c0d9c7220 */ /* 0x000fe20000410000 */
[-C--:B------:R-:W-:Y:S01]  /*21110*/  LEA.HI R16, R15, R14.reuse, RZ, 0x2 ;  /* 0x0000000e0f107211 */ /* 0x080fe200078f10ff */
[----:B------:R-:W-:Y:S01]  /*21120*/  FMUL.FTZ R157, R13, R157 ;  /* 0x0000009d0d9d7220 */ /* 0x000fe20000410000 */
[----:B------:R-:W-:Y:S01]  /*21130*/  LEA.HI R15, R15, R14, RZ, 0x5 ;  /* 0x0000000e0f0f7211 */ /* 0x000fe200078f28ff */
[C---:B------:R-:W-:Y:S01]  /*21140*/  FMUL.FTZ R36, R13.reuse, R36 ;  /* 0x000000240d247220 */ /* 0x040fe20000410000 */
[--C-:B------:R-:W-:Y:S01]  /*21150*/  SHF.R.S32.HI R17, RZ, 0x2, R16.reuse ;  /* 0x00000002ff117819 */ /* 0x100fe20000011410 */
[C---:B------:R-:W-:Y:S01]  /*21160*/  FMUL.FTZ R37, R13.reuse, R37 ;  /* 0x000000250d257220 */ /* 0x040fe20000410000 */
[----:B------:R-:W-:Y:S01]  /*21170*/  SHF.R.S32.HI R18, RZ, 0x1f, R16 ;  /* 0x0000001fff127819 */ /* 0x000fe20000011410 */
[C---:B------:R-:W-:Y:S01]  /*21180*/  FMUL.FTZ R40, R13.reuse, R40 ;  /* 0x000000280d287220 */ /* 0x040fe20000410000 */
[----:B------:R-:W-:Y:S01]  /*21190*/  LOP3.LUT R21, R16, 0x1ffffffc, RZ, 0xc0, !PT ;  /* 0x1ffffffc10157812 */ /* 0x000fe200078ec0ff */
[C---:B------:R-:W-:Y:S01]  /*211a0*/  FMUL.FTZ R41, R13.reuse, R41 ;  /* 0x000000290d297220 */ /* 0x040fe20000410000 */
[----:B------:R-:W-:Y:S01]  /*211b0*/  LEA.HI R18, R18, R17, RZ, 0x3 ;  /* 0x0000001112127211 */ /* 0x000fe200078f18ff */
[C---:B------:R-:W-:Y:S01]  /*211c0*/  FMUL.FTZ R44, R13.reuse, R44 ;  /* 0x0000002c0d2c7220 */ /* 0x040fe20000410000 */
[----:B------:R-:W-:Y:S01]  /*211d0*/  SHF.R.S32.HI R16, RZ, 0x5, R15 ;  /* 0x00000005ff107819 */ /* 0x000fe2000001140f */
[C---:B------:R-:W-:Y:S01]  /*211e0*/  FMUL.FTZ R45, R13.reuse, R45 ;  /* 0x0000002d0d2d7220 */ /* 0x040fe20000410000 */
[----:B------:R-:W-:Y:S01]  /*211f0*/  LOP3.LUT R18, R18, 0xfffffff8, RZ, 0xc0, !PT ;  /* 0xfffffff812127812 */ /* 0x000fe200078ec0ff */
[----:B------:R-:W-:Y:S01]  /*21200*/  FMUL.FTZ R48, R13, R48 ;  /* 0x000000300d307220 */ /* 0x000fe20000410000 */
[----:B------:R-:W-:Y:S01]  /*21210*/  IADD3 R21, -R21, R14, RZ ;  /* 0x0000000e15157210 */ /* 0x000fe20007ffe1ff */
[----:B------:R-:W-:Y:S01]  /*21220*/  FMUL.FTZ R49, R13, R49 ;  /* 0x000000310d317220 */ /* 0x000fe20000410000 */
[----:B------:R-:W-:Y:S01]  /*21230*/  IADD3 R17, R17, -R18, RZ ;  /* 0x8000001211117210 */ /* 0x000fe20007ffe0ff */
[C---:B------:R-:W-:Y:S01]  /*21240*/  FMUL.FTZ R52, R13.reuse, R52 ;  /* 0x000000340d347220 */ /* 0x040fe20000410000 */
[----:B------:R-:W-:Y:S01]  /*21250*/  LEA R18, R16, R21, 0x9 ;  /* 0x0000001510127211 */ /* 0x000fe200078e48ff */
[----:B------:R-:W-:Y:S01]  /*21260*/  FMUL.FTZ R53, R13, R53 ;  /* 0x000000350d357220 */ /* 0x000fe20000410000 */
[----:B------:R-:W-:Y:S01]  /*21270*/  SHF.L.U32 R19, R17, 0x6, RZ ;  /* 0x0000000611137819 */ /* 0x000fe200000006ff */
[----:B------:R-:W-:Y:S01]  /*21280*/  FMUL.FTZ R56, R13, R56 ;  /* 0x000000380d387220 */ /* 0x000fe20000410000 */
[----:B------:R-:W-:Y:S01]  /*21290*/  LOP3.LUT R20, R17, 0x1, RZ, 0xc0, !PT ;  /* 0x0000000111147812 */ /* 0x000fe200078ec0ff */
[----:B------:R-:W-:Y:S01]  /*212a0*/  FMUL.FTZ R57, R13, R57 ;  /* 0x000000390d397220 */ /* 0x000fe20000410000 */
[----:B------:R-:W-:Y:S01]  /*212b0*/  LOP3.LUT R19, R19, 0x1c0, RZ, 0xc0, !PT ;  /* 0x000001c013137812 */ /* 0x000fe200078ec0ff */
[C---:B------:R-:W-:Y:S01]  /*212c0*/  FMUL.FTZ R60, R13.reuse, R60 ;  /* 0x0000003c0d3c7220 */ /* 0x040fe20000410000 */
[----:B------:R-:W-:Y:S01]  /*212d0*/  ISETP.NE.U32.AND P0, PT, R20, 0x1, PT ;  /* 0x000000011400780c */ /* 0x000fe20003f05070 */
[----:B------:R-:W-:Y:S01]  /*212e0*/  FMUL.FTZ R61, R13, R61 ;  /* 0x0000003d0d3d7220 */ /* 0x000fe20000410000 */
[----:B------:R-:W-:Y:S01]  /*212f0*/  LEA.HI R19, R19, R19, RZ, 0x1d ;  /* 0x0000001313137211 */ /* 0x000fe200078fe8ff */
[C---:B------:R-:W-:Y:S01]  /*21300*/  FMUL.FTZ R64, R13.reuse, R64 ;  /* 0x000000400d407220 */ /* 0x040fe20000410000 */
[C---:B------:R-:W-:Y:S01]  /*21310*/  FMUL.FTZ R65, R13.reuse, R65 ;  /* 0x000000410d417220 */ /* 0x040fe20000410000 */
[C---:B------:R-:W-:Y:S01]  /*21320*/  FMUL.FTZ R68, R13.reuse, R68 ;  /* 0x000000440d447220 */ /* 0x040fe20000410000 */
        /* <DEDUP_REMOVED lines=42> */
[----:B------:R-:W-:Y:S01]  /*215d0*/  R2P PR, R17, 0x6 ;  /* 0x0000000611007804 */ /* 0x000fe20000000000 */
[C---:B------:R-:W-:Y:S01]  /*215e0*/  FMUL.FTZ R144, R13.reuse, R144 ;  /* 0x000000900d907220 */ /* 0x040fe20000410000 */
[----:B------:R-:W-:Y:S01]  /*215f0*/  FMUL.FTZ R145, R13, R145 ;  /* 0x000000910d917220 */ /* 0x000fe20000410000 */
[----:B------:R-:W-:Y:S01]  /*21600*/  LEA R18, R18, UR4, 0x2 ;  /* 0x0000000412127c11 */ /* 0x000fe2000f8e10ff */
[C---:B-1----:R-:W-:Y:S01]  /*21610*/  FMUL.FTZ R163, R12.reuse, R163 ;  /* 0x000000a30ca37220 */ /* 0x042fe20000410000 */
        /* <DEDUP_REMOVED lines=69> */
[----:B------:R-:W-:Y:S02]  /*21a70*/  @P0 IADD3 R17, R18, 0x20, RZ ;  /* 0x0000002012110810 */ /* 0x000fe40007ffe0ff */
[----:B------:R-:W-:Y:S02]  /*21a80*/  SEL R12, R12, 0xffffff80, !P2 ;  /* 0xffffff800c0c7807 */ /* 0x000fe40005000000 */
[C---:B------:R-:W-:Y:S01]  /*21a90*/  IADD3 R19, R18.reuse, R13, RZ ;  /* 0x0000000d12137210 */ /* 0x040fe20007ffe0ff */
[----:B------:R-:W-:Y:S01]  /*21aa0*/  STS.64 [R17], R156 ;  /* 0x0000009c11007388 */ /* 0x000fe20000000a00 */
[-C--:B------:R-:W-:Y:S02]  /*21ab0*/  IADD3 R13, R13, R17.reuse, RZ ;  /* 0x000000110d0d7210 */ /* 0x080fe40007ffe0ff */
        /* <DEDUP_REMOVED lines=64> */
[----:B------:R4:W-:Y:S04]  /*21ec0*/  STS.64 [R12+0xc800], R146 ;  /* 0x00c800920c007388 */ /* 0x0009e80000000a00 */
[----:B-1----:R-:W4:Y:S04]  /*21ed0*/  LD.E.64 R18, desc[UR12][R8.64+0xb0] ;  /* 0x0000b00c08127980 */ /* 0x002f28000c101b00 */
[----:B------:R-:W4:Y:S04]  /*21ee0*/  LD.E R26, desc[UR10][R8.64+0x60] ;  /* 0x0000600a081a7980 */ /* 0x000f28000c101900 */
[----:B------:R-:W4:Y:S04]  /*21ef0*/  LD.E R17, desc[UR12][R8.64+0xcc] ;  /* 0x0000cc0c08117980 */ /* 0x000f28000c101900 */
[----:B------:R-:W4:Y:S01]  /*21f00*/  LD.E.64 R24, desc[UR10][R8.64+0x78] ;  /* 0x0000780a08187980 */ /* 0x000f22000c101b00 */
[----:B------:R-:W1:Y:S01]  /*21f10*/  @P4 MUFU.LG2 R11, R11 ;  /* 0x0000000b000b4308 */ /* 0x000e620000000c00 */
[----:B--2---:R-:W-:Y:S01]  /*21f20*/  IMAD R13, R235, -0x40, R236 ;  /* 0xffffffc0eb0d7824 */ /* 0x004fe200078e02ec */
[----:B---3--:R-:W-:Y:S01]  /*21f30*/  IADD3 R20, R4, 0x8, RZ ;  /* 0x0000000804147810 */ /* 0x008fe20007ffe0ff */
[----:B----4-:R2:W5:Y:S01]  /*21f40*/  LD.E.64 R142, desc[UR10][R8.64+0xa8] ;  /* 0x0000a80a088e7980 */ /* 0x010562000c101b00 */
[----:B------:R-:W-:Y:S01]  /*21f50*/  MOV R140, 0xff800000 ;  /* 0xff800000008c7802 */ /* 0x000fe20000000f00 */
[----:B------:R-:W-:Y:S01]  /*21f60*/  BSSY B0, `(.L_x_4053) ;  /* 0x000005a000007945 */ /* 0x000fe20003800000 */
[----:B------:R-:W-:Y:S01]  /*21f70*/  BAR.SYNC.DEFER_BLOCKING 0x0 ;  /* 0x0000000000007b1d */ /* 0x000fe20000010000 */
[----:B------:R-:W-:-:S02]  /*21f80*/  ISETP.GE.AND P0, PT, R20, R13, PT ;  /* 0x0000000d1400720c */ /* 0x000fc40003f06270 */
[----:B------:R-:W-:Y:S02]  /*21f90*/  IADD3 R12, R4, 0x10, RZ ;  /* 0x00000010040c7810 */ /* 0x000fe40007ffe0ff */
[----:B------:R-:W-:Y:S01]  /*21fa0*/  LEA.HI R20, R2, R2, RZ, 0x1 ;  /* 0x0000000202147211 */ /* 0x000fe200078f08ff */
[----:B------:R-:W3:Y:S01]  /*21fb0*/  @P3 MUFU.LG2 R10, R10 ;  /* 0x0000000a000a3308 */ /* 0x000ee20000000c00 */
[----:B------:R-:W-:Y:S02]  /*21fc0*/  ISETP.GE.AND P5, PT, R12, R13, PT ;  /* 0x0000000d0c00720c */ /* 0x000fe40003fa6270 */
[----:B------:R-:W-:Y:S01]  /*21fd0*/  MOV R12, 0xff800000 ;  /* 0xff800000000c7802 */ /* 0x000fe20000000f00 */
[----:B-1----:R-:W-:Y:S01]  /*21fe0*/  @P4 FMUL.FTZ R22, R11, 0.69314718246459960938 ;  /* 0x3f3172180b164820 */ /* 0x002fe20000410000 */
[----:B------:R-:W-:Y:S02]  /*21ff0*/  SHF.L.U32 R11, R235, 0x6, RZ ;  /* 0x00000006eb0b7819 */ /* 0x000fe400000006ff */
[----:B------:R-:W-:Y:S01]  /*22000*/  SHF.L.U32 R21, R20, 0x2, RZ ;  /* 0x0000000214157819 */ /* 0x000fe200000006ff */
[----:B-----5:R-:W-:Y:S01]  /*22010*/  @P4 FFMA.FTZ R12, R5, R164, R22 ;  /* 0x000000a4050c4223 */ /* 0x020fe20000010016 */
[----:B------:R-:W-:-:S02]  /*22020*/  SHF.L.U32 R22, R2, 0x2, RZ ;  /* 0x0000000202167819 */ /* 0x000fc400000006ff */
[----:B------:R-:W-:Y:S02]  /*22030*/  LOP3.LUT R15, R15, 0xffffffe0, RZ, 0xc0, !PT ;  /* 0xffffffe00f0f7812 */ /* 0x000fe400078ec0ff */
[--C-:B------:R-:W-:Y:S02]  /*22040*/  SHF.R.S32.HI R23, RZ, 0x1f, R22.reuse ;  /* 0x0000001fff177819 */ /* 0x100fe40000011416 */
[----:B--2---:R-:W-:Y:S02]  /*22050*/  SHF.L.U32 R8, R4, 0x6, RZ ;  /* 0x0000000604087819 */ /* 0x004fe400000006ff */
[----:B------:R-:W-:Y:S01]  /*22060*/  LOP3.LUT R9, R20, 0xffffffe, RZ, 0xc0, !PT ;  /* 0x0ffffffe14097812 */ /* 0x000fe200078ec0ff */
[----:B---3--:R-:W-:Y:S01]  /*22070*/  @P3 FMUL.FTZ R10, R10, 0.69314718246459960938 ;  /* 0x3f3172180a0a3820 */ /* 0x008fe20000410000 */
[----:B------:R-:W-:Y:S01]  /*22080*/  LOP3.LUT R8, R8, 0x1c0, RZ, 0xc0, !PT ;  /* 0x000001c008087812 */ /* 0x000fe200078ec0ff */
[----:B------:R-:W-:Y:S01]  /*22090*/  IMAD.WIDE R22, R4, 0x100, R22 ;  /* 0x0000010004167825 */ /* 0x000fe200078e0216 */
[----:B------:R-:W-:-:S03]  /*220a0*/  IADD3 R9, R2, -R9, RZ ;  /* 0x8000000902097210 */ /* 0x000fc60007ffe0ff */
[----:B------:R-:W-:Y:S01]  /*220b0*/  @P3 FFMA.FTZ R140, R5, R3, R10 ;  /* 0x00000003058c3223 */ /* 0x000fe2000001000a */
[----:B------:R-:W-:Y:S02]  /*220c0*/  LOP3.LUT R21, R8, 0x38, R21, 0xf8, !PT ;  /* 0x0000003808157812 */ /* 0x000fe400078ef815 */
[----:B------:R-:W-:Y:S02]  /*220d0*/  SHF.R.U32.HI R8, RZ, 0x3, R8 ;  /* 0x00000003ff087819 */ /* 0x000fe40000011608 */
[----:B------:R-:W-:Y:S02]  /*220e0*/  IADD3 R15, R14, -R15, RZ ;  /* 0x8000000f0e0f7210 */ /* 0x000fe40007ffe0ff */
[----:B------:R-:W-:Y:S02]  /*220f0*/  LOP3.LUT R8, R21, R8, RZ, 0x3c, !PT ;  /* 0x0000000815087212 */ /* 0x000fe400078e3cff */
[----:B------:R-:W-:Y:S02]  /*22100*/  LOP3.LUT P2, RZ, R15, 0x3, RZ, 0xc0, !PT ;  /* 0x000000030fff7812 */ /* 0x000fe4000784c0ff */
[----:B------:R-:W-:-:S04]  /*22110*/  LEA R5, R9, R8, 0x2 ;  /* 0x0000000809057211 */ /* 0x000fc800078e10ff */
[----:B------:R-:W-:-:S05]  /*22120*/  LEA R5, R5, UR4, 0x2 ;  /* 0x0000000405057c11 */ /* 0x000fca000f8e10ff */
[----:B------:R1:W2:Y:S04]  /*22130*/  LDS.128 R136, [R5] ;  /* 0x0000000005887984 */ /* 0x0002a80000000c00 */
        /* <DEDUP_REMOVED lines=27> */
[----:B------:R-:W-:-:S04]  /*222f0*/  IMAD R18, R18, UR8, R239 ;  /* 0x0000000812127c24 */ /* 0x000fc8000f8e02ef */
[----:B------:R-:W-:-:S04]  /*22300*/  IMAD R18, R18, R26, R237 ;  /* 0x0000001a12127224 */ /* 0x000fc800078e02ed */
[----:B------:R-:W-:Y:S01]  /*22310*/  IMAD R2, R19, R18, R11 ;  /* 0x0000001213027224 */ /* 0x000fe200078e020b */
[----:B------:R-:W-:-:S03]  /*22320*/  SHF.R.S32.HI R11, RZ, 0x1f, R16 ;  /* 0x0000001fff0b7819 */ /* 0x000fc60000011410 */
[----:B------:R-:W-:Y:S01]  /*22330*/  IMAD R17, R2, R17, RZ ;  /* 0x0000001102117224 */ /* 0x000fe200078e02ff */
[----:B------:R-:W-:-:S04]  /*22340*/  LEA.HI R11, R11, R16, RZ, 0x2 ;  /* 0x000000100b0b7211 */ /* 0x000fc800078f10ff */
[----:B------:R-:W-:Y:S02]  /*22350*/  LOP3.LUT R3, R11, 0xffffffc, RZ, 0xc0, !PT ;  /* 0x0ffffffc0b037812 */ /* 0x000fe400078ec0ff */
[----:B------:R-:W-:Y:S02]  /*22360*/  IADD3 R11, P1, R22, R17, RZ ;  /* 0x00000011160b7210 */ /* 0x000fe40007f3e0ff */
[----:B------:R-:W-:Y:S02]  /*22370*/  IADD3 R3, R16, -R3, RZ ;  /* 0x8000000310037210 */ /* 0x000fe40007ffe0ff */
[----:B------:R-:W-:Y:S02]  /*22380*/  LEA.HI.X.SX32 R17, R17, R23, 0x1, P1 ;  /* 0x0000001711117211 */ /* 0x000fe400008f0eff */
[----:B------:R-:W-:Y:S01]  /*22390*/  LEA R144, P1, R11, R24, 0x2 ;  /* 0x000000180b907211 */ /* 0x000fe200078210ff */
[----:B------:R1:W1:Y:S01]  /*223a0*/  LDS.128 R20, [R5+0xe800] ;  /* 0x00e8000005147984 */ /* 0x0002620000000c00 */
[----:B------:R-:W-:-:S02]  /*223b0*/  LEA R3, R3, R0, 0x4 ;  /* 0x0000000003037211 */ /* 0x000fc400078e20ff */
[----:B------:R-:W-:Y:S02]  /*223c0*/  LEA.HI.X R145, R11, R25, R17, 0x2, P1 ;  /* 0x000000190b917211 */ /* 0x000fe400008f1411 */
[----:B------:R1:W1:Y:S04]  /*223d0*/  LDS.128 R24, [R5+0xe000] ;  /* 0x00e0000005187984 */ /* 0x0002680000000c00 */
[----:B------:R1:W1:Y:S04]  /*223e0*/  LDS.128 R16, [R5+0xf000] ;  /* 0x00f0000005107984 */ /* 0x0002680000000c00 */
[----:B------:R1:W1:Y:S01]  /*223f0*/  LDS.128 R8, [R5+0xf800] ;  /* 0x00f8000005087984 */ /* 0x0002620000000c00 */
[----:B--234-:R-:W-:Y:S05]  /*22400*/  @P2 BRA `(.L_x_4054) ;  /* 0x00000000003c2947 */ /* 0x01cfea0003800000 */
[----:B------:R-:W-:Y:S01]  /*22410*/  IMAD R236, R235, -0x40, R236 ;  /* 0xffffffc0ebec7824 */ /* 0x000fe200078e02ec */
[----:B------:R-:W-:Y:S01]  /*22420*/  SHF.R.S32.HI R0, RZ, 0x1f, R2 ;  /* 0x0000001fff007819 */ /* 0x000fe20000011402 */
[C---:B-1----:R-:W-:Y:S01]  /*22430*/  VIADD R5, R3.reuse, 0x8 ;  /* 0x0000000803057836 */ /* 0x042fe20000000000 */
[----:B------:R-:W-:Y:S02]  /*22440*/  IADD3 R2, P1, R2, R3, RZ ;  /* 0x0000000302027210 */ /* 0x000fe40007f3e0ff */
[-C--:B------:R-:W-:Y:S02]  /*22450*/  ISETP.GE.AND P3, PT, R3, R236.reuse, PT ;  /* 0x000000ec0300720c */ /* 0x080fe40003f66270 */
[----:B------:R-:W-:Y:S02]  /*22460*/  ISETP.GE.AND P2, PT, R5, R236, PT ;  /* 0x000000ec0500720c */ /* 0x000fe40003f46270 */
[----:B------:R-:W-:Y:S02]  /*22470*/  LEA.HI.X.SX32 R3, R3, R0, 0x1, P1 ;  /* 0x0000000003037211 */ /* 0x000fe400008f0eff */
[----:B------:R-:W-:-:S04]  /*22480*/  LEA R14, P1, R2, R142, 0x2 ;  /* 0x0000008e020e7211 */ /* 0x000fc800078210ff */
[----:B------:R-:W-:-:S03]  /*22490*/  LEA.HI.X R15, R2, R143, R3, 0x2, P1 ;  /* 0x0000008f020f7211 */ /* 0x000fc600008f1403 */
[C---:B------:R-:W-:Y:S02]  /*224a0*/  @!P3 R2UR UR10, R6.reuse ;  /* 0x00000000060ab2ca */ /* 0x040fe400000e0000 */
[C---:B------:R-:W-:Y:S02]  /*224b0*/  @!P3 R2UR UR11, R7.reuse ;  /* 0x00000000070bb2ca */ /* 0x040fe400000e0000 */
[----:B------:R-:W-:Y:S02]  /*224c0*/  @!P2 R2UR UR4, R6 ;  /* 0x000000000604a2ca */ /* 0x000fe400000e0000 */
[----:B------:R-:W-:-:S09]  /*224d0*/  @!P2 R2UR UR5, R7 ;  /* 0x000000000705a2ca */ /* 0x000fd200000e0000 */
[----:B------:R2:W-:Y:S04]  /*224e0*/  @!P3 ST.E desc[UR10][R14.64], R12 ;  /* 0x0000000c0e00b985 */ /* 0x0005e8000c10190a */
[----:B------:R2:W-:Y:S02]  /*224f0*/  @!P2 ST.E desc[UR4][R14.64+0x20], R140 ;  /* 0x0000208c0e00a985 */ /* 0x0005e4000c101904 */
.L_x_4054:
[----:B------:R-:W-:Y:S05]  /*22500*/  BSYNC B0 ;  /* 0x0000000000007941 */ /* 0x000fea0003800000 */
.L_x_4053:
[----:B--2---:R-:W-:Y:S01]  /*22510*/  VIADD R14, R4, 0x18 ;  /* 0x00000018040e7836 */ /* 0x004fe20000000000 */
[----:B------:R-:W-:Y:S01]  /*22520*/  @!P0 R2UR UR14, R6 ;  /* 0x00000000060e82ca */ /* 0x000fe200000e0000 */
[C---:B------:R-:W-:Y:S01]  /*22530*/  VIADD R12, R4.reuse, 0x20 ;  /* 0x00000020040c7836 */ /* 0x040fe20000000000 */
[C---:B------:R-:W-:Y:S01]  /*22540*/  @!P0 R2UR UR15, R7.reuse ;  /* 0x00000000070f82ca */ /* 0x040fe200000e0000 */
[----:B------:R-:W-:Y:S01]  /*22550*/  VIADD R2, R4, 0x28 ;  /* 0x0000002804027836 */ /* 0x000fe20000000000 */
[----:B------:R-:W-:Y:S01]  /*22560*/  @!P0 R2UR UR12, R6 ;  /* 0x00000000060c82ca */ /* 0x000fe200000e0000 */
[----:B------:R-:W-:Y:S01]  /*22570*/  VIADD R0, R4, 0x30 ;  /* 0x0000003004007836 */ /* 0x000fe20000000000 */
[C---:B------:R-:W-:Y:S01]  /*22580*/  @!P0 R2UR UR13, R7.reuse ;  /* 0x00000000070d82ca */ /* 0x040fe200000e0000 */
[----:B------:R-:W-:Y:S01]  /*22590*/  IMAD.MOV.U32 R235, RZ, RZ, 0x0 ;  /* 0x00000000ffeb7424 */ /* 0x000fe200078e00ff */
[----:B------:R-:W-:Y:S02]  /*225a0*/  @!P0 R2UR UR10, R6 ;  /* 0x00000000060a82ca */ /* 0x000fe400000e0000 */
[----:B------:R-:W-:-:S02]  /*225b0*/  @!P0 R2UR UR11, R7 ;  /* 0x00000000070b82ca */ /* 0x000fc400000e0000 */
[----:B------:R-:W-:Y:S02]  /*225c0*/  @!P0 R2UR UR4, R6 ;  /* 0x00000000060482ca */ /* 0x000fe400000e0000 */
[C---:B------:R-:W-:Y:S01]  /*225d0*/  @!P0 R2UR UR5, R7.reuse ;  /* 0x00000000070582ca */ /* 0x040fe200000e0000 */
[----:B------:R-:W-:Y:S01]  /*225e0*/  @!P0 ST.E.128 desc[UR14][R144.64+0x2000], R132 ;  /* 0x0020008490008985 */ /* 0x000fe2000c101d0e */
[CC--:B------:R-:W-:Y:S01]  /*225f0*/  ISETP.GE.AND P6, PT, R4.reuse, R13.reuse, PT ;  /* 0x0000000d0400720c */ /* 0x0c0fe20003fc6270 */
[----:B------:R-:W-:Y:S01]  /*22600*/  VIADD R4, R4, 0x38 ;  /* 0x0000003804047836 */ /* 0x000fe20000000000 */
[-C--:B------:R-:W-:Y:S01]  /*22610*/  ISETP.GE.AND P4, PT, R14, R13.reuse, PT ;  /* 0x0000000d0e00720c */ /* 0x080fe20003f86270 */
[----:B-1----:R-:W-:Y:S01]  /*22620*/  @!P0 ST.E.128 desc[UR12][R144.64+0x2100], R100 ;  /* 0x0021006490008985 */ /* 0x002fe2000c101d0c */
[----:B------:R-:W-:Y:S02]  /*22630*/  ISETP.GE.AND P3, PT, R12, R13, PT ;  /* 0x0000000d0c00720c */ /* 0x000fe40003f66270 */
[----:B------:R-:W-:Y:S01]  /*22640*/  @!P5 R2UR UR24, R6 ;  /* 0x000000000618d2ca */ /* 0x000fe200000e0000 */
[----:B------:R-:W-:Y:S01]  /*22650*/  @!P0 ST.E.128 desc[UR10][R144.64+0x2200], R68 ;  /* 0x0022004490008985 */ /* 0x000fe2000c101d0a */
[----:B------:R-:W-:-:S02]  /*22660*/  @!P5 R2UR UR25, R7 ;  /* 0x000000000719d2ca */ /* 0x000fc400000e0000 */
[C---:B------:R-:W-:Y:S01]  /*22670*/  @!P5 R2UR UR22, R6.reuse ;  /* 0x000000000616d2ca */ /* 0x040fe200000e0000 */
[----:B------:R-:W-:Y:S01]  /*22680*/  @!P0 ST.E.128 desc[UR4][R144.64+0x2300], R36 ;  /* 0x0023002490008985 */ /* 0x000fe2000c101d04 */
[C---:B------:R-:W-:Y:S02]  /*22690*/  @!P5 R2UR UR23, R7.reuse ;  /* 0x000000000717d2ca */ /* 0x040fe400000e0000 */
[C---:B------:R-:W-:Y:S02]  /*226a0*/  @!P6 R2UR UR28, R6.reuse ;  /* 0x00000000061ce2ca */ /* 0x040fe400000e0000 */
[C---:B------:R-:W-:Y:S02]  /*226b0*/  @!P6 R2UR UR29, R7.reuse ;  /* 0x00000000071de2ca */ /* 0x040fe400000e0000 */
[C---:B------:R-:W-:Y:S02]  /*226c0*/  @!P6 R2UR UR26, R6.reuse ;  /* 0x00000000061ae2ca */ /* 0x040fe400000e0000 */
[----:B------:R-:W-:Y:S01]  /*226d0*/  @!P6 R2UR UR27, R7 ;  /* 0x00000000071be2ca */ /* 0x000fe200000e0000 */
[----:B------:R-:W-:Y:S01]  /*226e0*/  @!P5 ST.E.128 desc[UR24][R144.64+0x4000], R128 ;  /* 0x004000809000d985 */ /* 0x000fe2000c101d18 */
[----:B------:R-:W-:-:S02]  /*226f0*/  @!P5 R2UR UR20, R6 ;  /* 0x000000000614d2ca */ /* 0x000fc400000e0000 */
[C---:B------:R-:W-:Y:S01]  /*22700*/  @!P5 R2UR UR21, R7.reuse ;  /* 0x000000000715d2ca */ /* 0x040fe200000e0000 */
[----:B------:R-:W-:Y:S01]  /*22710*/  @!P5 ST.E.128 desc[UR22][R144.64+0x4100], R96 ;  /* 0x004100609000d985 */ /* 0x000fe2000c101d16 */
[C---:B------:R-:W-:Y:S02]  /*22720*/  @!P5 R2UR UR18, R6.reuse ;  /* 0x000000000612d2ca */ /* 0x040fe400000e0000 */
[C---:B------:R-:W-:Y:S01]  /*22730*/  @!P5 R2UR UR19, R7.reuse ;  /* 0x000000000713d2ca */ /* 0x040fe200000e0000 */
[----:B------:R-:W-:Y:S01]  /*22740*/  @!P6 ST.E.128 desc[UR28][R144.64+0x200], R72 ;  /* 0x000200489000e985 */ /* 0x000fe2000c101d1c */
        /* <DEDUP_REMOVED lines=15> */
[-C--:B------:R-:W-:Y:S02]  /*22840*/  ISETP.GE.AND P2, PT, R2, R13.reuse, PT ;  /* 0x0000000d0200720c */ /* 0x080fe40003f46270 */
[----:B------:R-:W-:Y:S01]  /*22850*/  ISETP.GE.AND P1, PT, R0, R13, PT ;  /* 0x0000000d0000720c */ /* 0x000fe20003f26270 */
        /* <DEDUP_REMOVED lines=36> */
[----:B------:R-:W-:Y:S02]  /*22aa0*/  @!P6 R2UR UR32, R6 ;  /* 0x000000000620e2ca */ /* 0x000fe400000e0000 */
[----:B------:R-:W-:Y:S01]  /*22ab0*/  @!P6 R2UR UR33, R7 ;  /* 0x000000000721e2ca */ /* 0x000fe200000e0000 */
[----:B------:R-:W-:Y:S01]  /*22ac0*/  @!P1 ST.E.128 desc[UR12][R144.64+0xc100], R80 ;  /* 0x00c1005090009985 */ /* 0x000fe2000c101d0c */
[----:B------:R-:W-:-:S03]  /*22ad0*/  ISETP.GE.AND P0, PT, R4, R13, PT ;  /* 0x0000000d0400720c */ /* 0x000fc60003f06270 */
[----:B------:R-:W-:Y:S04]  /*22ae0*/  @!P1 ST.E.128 desc[UR10][R144.64+0xc200], R48 ;  /* 0x00c2003090009985 */ /* 0x000fe8000c101d0a */
[----:B------:R-:W-:Y:S04]  /*22af0*/  @!P1 ST.E.128 desc[UR4][R144.64+0xc300], R16 ;  /* 0x00c3001090009985 */ /* 0x000fe8000c101d04 */
[----:B------:R-:W-:Y:S04]  /*22b00*/  @!P6 ST.E.64 desc[UR32][R144.64], R136 ;  /* 0x000000889000e985 */ /* 0x000fe8000c101b20 */
[----:B------:R1:W-:Y:S02]  /*22b10*/  @!P6 ST.E.64 desc[UR30][R144.64+0x8], R138 ;  /* 0x0000088a9000e985 */ /* 0x0003e4000c101b1e */
[----:B-1----:R-:W-:Y:S05]  /*22b20*/  @P0 RET.REL.NODEC R234 `(_ZN5flash24flash_fwd_splitkv_kernelI23Flash_fwd_kernel_traitsILi256ELi64ELi64ELi4ELb0ELb0EN7cutlass10bfloat16_tE19Flash_kernel_traitsILi256ELi64ELi64ELi4ES3_EELb1ELb0ELb0ELb0ELb1ELb0ELb1ELb1EEEvNS_16Flash_fwd_paramsE) ;  /* 0xfffffdd4ea340950 */ /* 0x002fea0003c3ffff */
[C---:B------:R-:W-:Y:S01]  /*22b30*/  R2UR UR14, R6.reuse ;  /* 0x00000000060e72ca */ /* 0x040fe200000e0000 */
[----:B------:R-:W-:Y:S01]  /*22b40*/  IMAD.MOV.U32 R235, RZ, RZ, 0x0 ;  /* 0x00000000ffeb7424 */ /* 0x000fe200078e00ff */
[C---:B------:R-:W-:Y:S02]  /*22b50*/  R2UR UR15, R7.reuse ;  /* 0x00000000070f72ca */ /* 0x040fe400000e0000 */
[C---:B------:R-:W-:Y:S02]  /*22b60*/  R2UR UR12, R6.reuse ;  /* 0x00000000060c72ca */ /* 0x040fe400000e0000 */
[C---:B------:R-:W-:Y:S02]  /*22b70*/  R2UR UR13, R7.reuse ;  /* 0x00000000070d72ca */ /* 0x040fe400000e0000 */
[----:B------:R-:W-:Y:S02]  /*22b80*/  R2UR UR10, R6 ;  /* 0x00000000060a72ca */ /* 0x000fe400000e0000 */
[----:B------:R-:W-:-:S02]  /*22b90*/  R2UR UR11, R7 ;  /* 0x00000000070b72ca */ /* 0x000fc400000e0000 */
[----:B------:R-:W-:Y:S02]  /*22ba0*/  R2UR UR4, R6 ;  /* 0x00000000060472ca */ /* 0x000fe400000e0000 */
[----:B------:R-:W-:Y:S01]  /*22bb0*/  R2UR UR5, R7 ;  /* 0x00000000070572ca */ /* 0x000fe200000e0000 */
[----:B------:R-:W-:Y:S04]  /*22bc0*/  ST.E.128 desc[UR14][R144.64+0xe000], R108 ;  /* 0x00e0006c90007985 */ /* 0x000fe8000c101d0e */
[----:B------:R-:W-:Y:S04]  /*22bd0*/  ST.E.128 desc[UR12][R144.64+0xe100], R76 ;  /* 0x00e1004c90007985 */ /* 0x000fe8000c101d0c */
[----:B------:R-:W-:Y:S04]  /*22be0*/  ST.E.128 desc[UR10][R144.64+0xe200], R44 ;  /* 0x00e2002c90007985 */ /* 0x000fe8000c101d0a */
[----:B------:R1:W-:Y:S02]  /*22bf0*/  ST.E.128 desc[UR4][R144.64+0xe300], R8 ;  /* 0x00e3000890007985 */ /* 0x0003e4000c101d04 */
[----:B-1----:R-:W-:Y:S05]  /*22c00*/  RET.REL.NODEC R234 `(_ZN5flash24flash_fwd_splitkv_kernelI23Flash_fwd_kernel_traitsILi256ELi64ELi64ELi4ELb0ELb0EN7cutlass10bfloat16_tE19Flash_kernel_traitsILi256ELi64ELi64ELi4ES3_EELb1ELb0ELb0ELb0ELb1ELb0ELb1ELb1EEEvNS_16Flash_fwd_paramsE) ;  /* 0xfffffdd0eafc7950 */ /* 0x002fea0003c3ffff */
.L_x_4052:
[----:B------:R-:W-:Y:S01]  /*22c10*/  MOV R13, 0x2 ;  /* 0x00000002000d7802 */ /* 0x000fe20000000f00 */
[----:B------:R-:W-:Y:S01]  /*22c20*/  IMAD.MOV.U32 R10, RZ, RZ, 0x1f ;  /* 0x0000001fff0a7424 */ /* 0x000fe200078e00ff */
[----:B------:R-:W-:-:S07]  /*22c30*/  MOV R12, 0xffffffff ;  /* 0xffffffff000c7802 */ /* 0x000fce0000000f00 */
[----:B-1---5:R-:W-:Y:S05]  /*22c40*/  WARPSYNC.COLLECTIVE R12, `(.L_x_4055) ;  /* 0x000000000c087348 */ /* 0x022fea0003c00000 */
[----:B------:R2:W3:Y:S02]  /*22c50*/  SHFL.BFLY P0, R16, R248, R13, R10 ;  /* 0x0c00000df8107389 */ /* 0x0004e4000000000a */
[----:B-123-5:R-:W-:Y:S01]  /*22c60*/  ENDCOLLECTIVE ;  /* 0x000000000000791b */ /* 0x02efe20003800000 */
.L_x_4055:
[----:B------:R-:W-:Y:S02]  /*22c70*/  IMAD.MOV.U32 R11, RZ, RZ, R16 ;  /* 0x000000ffff0b7224 */ /* 0x000fe400078e0010 */
[----:B------:R-:W-:Y:S02]  /*22c80*/  IMAD.MOV.U32 R13, RZ, RZ, 0x1 ;  /* 0x00000001ff0d7424 */ /* 0x000fe400078e00ff */
[----:B------:R-:W-:-:S05]  /*22c90*/  FADD.FTZ R14, R11, R248 ;  /* 0x000000f80b0e7221 */ /* 0x000fca0000010000 */
[----:B------:R-:W-:-:S07]  /*22ca0*/  MOV R248, R14 ;  /* 0x0000000e00f87202 */ /* 0x000fce0000000f00 */
[----:B------:R-:W-:Y:S05]  /*22cb0*/  WARPSYNC.COLLECTIVE R12, `(.L_x_4056) ;  /* 0x000000000c087348 */ /* 0x000fea0003c00000 */
[----:B------:R1:W2:Y:S02]  /*22cc0*/  SHFL.BFLY P0, R16, R248, R13, R10 ;  /* 0x0c00000df8107389 */ /* 0x0002a4000000000a */
[----:B-12---:R-:W-:Y:S01]  /*22cd0*/  ENDCOLLECTIVE ;  /* 0x000000000000791b */ /* 0x006fe20003800000 */
.L_x_4056:
[----:B------:R-:W-:Y:S01]  /*22ce0*/  MOV R248, R251 ;  /* 0x000000fb00f87202 */ /* 0x000fe20000000f00 */
[----:B------:R-:W-:Y:S01]  /*22cf0*/  IMAD.MOV.U32 R13, RZ, RZ, 0x2 ;  /* 0x00000002ff0d7424 */ /* 0x000fe200078e00ff */
[----:B------:R-:W-:-:S07]  /*22d00*/  MOV R11, R16 ;  /* 0x00000010000b7202 */ /* 0x000fce0000000f00 */
[----:B------:R-:W-:Y:S05]  /*22d10*/  WARPSYNC.COLLECTIVE R12, `(.L_x_4057) ;  /* 0x000000000c087348 */ /* 0x000fea0003c00000 */
[----:B------:R1:W2:Y:S02]  /*22d20*/  SHFL.BFLY P0, R16, R248, R13, R10 ;  /* 0x0c00000df8107389 */ /* 0x0002a4000000000a */
[----:B-12---:R-:W-:Y:S01]  /*22d30*/  ENDCOLLECTIVE ;  /* 0x000000000000791b */ /* 0x006fe20003800000 */
.L_x_4057:
[----:B------:R-:W-:Y:S01]  /*22d40*/  FADD.FTZ R11, R14, R11 ;  /* 0x0000000b0e0b7221 */ /* 0x000fe20000010000 */
[----:B------:R-:W-:Y:S01]  /*22d50*/  FADD.FTZ R15, R16, R251 ;  /* 0x000000fb100f7221 */ /* 0x000fe20000010000 */
[----:B------:R-:W-:-:S04]  /*22d60*/  MOV R13, 0x1 ;  /* 0x00000001000d7802 */ /* 0x000fc80000000f00 */
[----:B------:R-:W-:-:S07]  /*22d70*/  MOV R248, R15 ;  /* 0x0000000f00f87202 */ /* 0x000fce0000000f00 */
[----:B------:R-:W-:Y:S05]  /*22d80*/  WARPSYNC.COLLECTIVE R12, `(.L_x_4058) ;  /* 0x000000000c087348 */ /* 0x000fea0003c00000 */
[----:B------:R1:W2:Y:S02]  /*22d90*/  SHFL.BFLY P0, R16, R248, R13, R10 ;  /* 0x0c00000df8107389 */ /* 0x0002a4000000000a */
[----:B-12---:R-:W-:Y:S01]  /*22da0*/  ENDCOLLECTIVE ;  /* 0x000000000000791b */ /* 0x006fe20003800000 */
.L_x_4058:
[----:B------:R-:W-:Y:S05]  /*22db0*/  BRA `(.L_x_4059) ;  /* 0xffffffe000847947 */ /* 0x000fea000383ffff */
.L_x_4060:
        /* <DEDUP_REMOVED lines=12> */
.L_x_4962:


//--------------------- .text._ZN5flash24flash_fwd_splitkv_kernelI23Flash_fwd_kernel_traitsILi256ELi64ELi64ELi4ELb0ELb0EN7cutlass10bfloat16_tE19Flash_kernel_traitsILi256ELi64ELi64ELi4ES3_EELb1ELb0ELb0ELb0ELb1ELb1ELb1ELb1EEEvNS_16Flash_fwd_paramsE --------------------------
	.section	.text._ZN5flash24flash_fwd_splitkv_kernelI23Flash_fwd_kernel_traitsILi256ELi64ELi64ELi4ELb0ELb0EN7cutlass10bfloat16_tE19Flash_kernel_traitsILi256ELi64ELi64ELi4ES3_EELb1ELb0ELb0ELb0ELb1ELb1ELb1ELb1EEEvNS_16Flash_fwd_paramsE,"ax",@progbits
	.align	128
        .global         _ZN5flash24flash_fwd_splitkv_kernelI23Flash_fwd_kernel_traitsILi256ELi64ELi64ELi4ELb0ELb0EN7cutlass10bfloat16_tE19Flash_kernel_traitsILi256ELi64ELi64ELi4ES3_EELb1ELb0ELb0ELb0ELb1ELb1ELb1ELb1EEEvNS_16Flash_fwd_paramsE
        .type           _ZN5flash24flash_fwd_splitkv_kernelI23Flash_fwd_kernel_traitsILi256ELi64ELi64ELi4ELb0ELb0EN7cutlass10bfloat16_tE19Flash_kernel_traitsILi256ELi64ELi64ELi4ES3_EELb1ELb0ELb0ELb0ELb1ELb1ELb1ELb1EEEvNS_16Flash_fwd_paramsE,@function
        .size           _ZN5flash24flash_fwd_splitkv_kernelI23Flash_fwd_kernel_traitsILi256ELi64ELi64ELi4ELb0ELb0EN7cutlass10bfloat16_tE19Flash_kernel_traitsILi256ELi64ELi64ELi4ES3_EELb1ELb0ELb0ELb0ELb1ELb1ELb1ELb1EEEvNS_16Flash_fwd_paramsE,(.L_x_4963 - _ZN5flash24flash_fwd_splitkv_kernelI23Flash_fwd_kernel_traitsILi256ELi64ELi64ELi4ELb0ELb0EN7cutlass10bfloat16_tE19Flash_kernel_traitsILi256ELi64ELi64ELi4ES3_EELb1ELb0ELb0ELb0ELb1ELb1ELb1ELb1EEEvNS_16Flash_fwd_paramsE)
        .other          _ZN5flash24flash_fwd_splitkv_kernelI23Flash_fwd_kernel_traitsILi256ELi64ELi64ELi4ELb0ELb0EN7cutlass10bfloat16_tE19Flash_kernel_traitsILi256ELi64ELi64ELi4ES3_EELb1ELb0ELb0ELb0ELb1ELb1ELb1ELb1EEEvNS_16Flash_fwd_paramsE,@"STO_CUDA_ENTRY STV_DEFAULT"
_ZN5flash24flash_fwd_splitkv_kernelI23Flash_fwd_kernel_traitsILi256ELi64ELi64ELi4ELb0ELb0EN7cutlass10bfloat16_tE19Flash_kernel_traitsILi256ELi64ELi64ELi4ES3_EELb1ELb0ELb0ELb0ELb1ELb1ELb1ELb1EEEvNS_16Flash_fwd_paramsE:
.text._ZN5flash24flash_fwd_splitkv_kernelI23Flash_fwd_kernel_traitsILi256ELi64ELi64ELi4ELb0ELb0EN7cutlass10bfloat16_tE19Flash_kernel_traitsILi256ELi64ELi64ELi4ES3_EELb1ELb0ELb0ELb0ELb1ELb1ELb1ELb1EEEvNS_16Flash_fwd_paramsE:
        /* <DEDUP_REMOVED lines=29> */
[----:B------:R-:W-:Y:S05]  /*01d0*/  CALL.REL.NOINC `($_ZN5flash24flash_fwd_splitkv_kernelI23Flash_fwd_kernel_traitsILi256ELi64ELi64ELi4ELb0ELb0EN7cutlass10bfloat16_tE19Flash_kernel_traitsILi256ELi64ELi64ELi4ES3_EELb1ELb0ELb0ELb0ELb1ELb1ELb1ELb1EEEvNS_16Flash_fwd_paramsE$_ZN5flash30compute_attn_1rowblock_splitkvI23Flash_fwd_kernel_traitsILi256ELi64ELi64ELi4ELb0ELb0EN7cutlass10bfloat16_tE19Flash_kernel_traitsILi256ELi64ELi64ELi4ES3_EELb1ELb0ELb0ELb0ELb1ELb1ELb1ELb1ENS_16Flash_fwd_paramsEEEvRKT8_iiiii) ;  /* 0x0000000000087944 */ /* 0x000fea0003c00000 */
[----:B------:R-:W-:Y:S05]  /*01e0*/  BSYNC B3 ;  /* 0x0000000000037941 */ /* 0x000fea0003800000 */
.L_x_4061:
[----:B------:R-:W-:Y:S05]  /*01f0*/  EXIT ;  /* 0x000000000000794d */ /* 0x000fea0003800000 */
        .type           $_ZN5flash24flash_fwd_splitkv_kernelI23Flash_fwd_kernel_traitsILi256ELi64ELi64ELi4ELb0ELb0EN7cutlass10bfloat16_tE19Flash_kernel_traitsILi256ELi64ELi64ELi4ES3_EELb1ELb0ELb0ELb0ELb1ELb1ELb1ELb1EEEvNS_16Flash_fwd_paramsE$_ZN5flash30compute_attn_1rowblock_splitkvI23Flash_fwd_kernel_traitsILi256ELi64ELi64ELi4ELb0ELb0EN7cutlass10bfloat16_tE19Flash_kernel_traitsILi256ELi64ELi64ELi4ES3_EELb1ELb0ELb0ELb0ELb1ELb1ELb1ELb1ENS_16Flash_fwd_paramsEEEvRKT8_iiiii,@function
        .size           $_ZN5flash24flash_fwd_splitkv_kernelI23Flash_fwd_kernel_traitsILi256ELi64ELi64ELi4ELb0ELb0EN7cutlass10bfloat16_tE19Flash_kernel_traitsILi256ELi64ELi64ELi4ES3_EELb1ELb0ELb0ELb0ELb1ELb1ELb1ELb1EEEvNS_16Flash_fwd_paramsE$_ZN5flash30compute_attn_1rowblock_splitkvI23Flash_fwd_kernel_traitsILi256ELi64ELi64ELi4ELb0ELb0EN7cutlass10bfloat16_tE19Flash_kernel_traitsILi256ELi64ELi64ELi4ES3_EELb1ELb0ELb0ELb0ELb1ELb1ELb1ELb1ENS_16Flash_fwd_paramsEEEvRKT8_iiiii,(.L_x_4963 - $_ZN5flash24flash_fwd_splitkv_kernelI23Flash_fwd_kernel_traitsILi256ELi64ELi64ELi4ELb0ELb0EN7cutlass10bfloat16_tE19Flash_kernel_traitsILi256ELi64ELi64ELi4ES3_EELb1ELb0ELb0ELb0ELb1ELb1ELb1ELb1EEEvNS_16Flash_fwd_paramsE$_ZN5flash30compute_attn_1rowblock_splitkvI23Flash_fwd_kernel_traitsILi256ELi64ELi64ELi4ELb0ELb0EN7cutlass10bfloat16_tE19Flash_kernel_traitsILi256ELi64ELi64ELi4ES3_EELb1ELb0ELb0ELb0ELb1ELb1ELb1ELb1ENS_16Flash_fwd_paramsEEEvRKT8_iiiii)
$_ZN5flash24flash_fwd_splitkv_kernelI23Flash_fwd_kernel_traitsILi256ELi64ELi64ELi4ELb0ELb0EN7cutlass10bfloat16_tE19Flash_kernel_traitsILi256ELi64ELi64ELi4ES3_EELb1ELb0ELb0ELb0ELb1ELb1ELb1ELb1EEEvNS_16Flash_fwd_paramsE$_ZN5flash30compute_attn_1rowblock_splitkvI23Flash_fwd_kernel_traitsILi256ELi64ELi64ELi4ELb0ELb0EN7cutlass10bfloat16_tE19Flash_kernel_traitsILi256ELi64ELi64ELi4ES3_EELb1ELb0ELb0ELb0ELb1ELb1ELb1ELb1ENS_16Flash_fwd_paramsEEEvRKT8_iiiii:
        /* <DEDUP_REMOVED lines=15> */
[----:B------:R-:W4:Y:S01]  /*02f0*/  S2R R43, SR_TID.X ;  /* 0x00000000002b7919 */ /* 0x000f220000002100 */
[----:B------:R-:W-:Y:S01]  /*0300*/  BSSY B0, `(.L_x_4062) ;  /* 0x000000c000007945 */ /* 0x000fe20003800000 */
[----:B------:R-:W-:Y:S01]  /*0310*/  IMAD.MOV.U32 R16, RZ, RZ, -0x1 ;  /* 0xffffffffff107424 */ /* 0x000fe200078e00ff */
[----:B--2---:R-:W-:-:S06]  /*0320*/  @P0 IADD3 R236, R236, -R7, RZ ;  /* 0x80000007ecec0210 */ /* 0x004fcc0007ffe0ff */
[----:B------:R1:W5:Y:S01]  /*0330*/  @!P0 LD.E R236, desc[UR6][R18.64+0xb4] ;  /* 0x0000b40612ec8980 */ /* 0x000362000c101900 */
[----:B---3--:R-:W-:-:S04]  /*0340*/  ISETP.NE.U32.AND P0, PT, R2, RZ, PT ;  /* 0x000000ff0200720c */ /* 0x008fc80003f05070 */
[----:B------:R-:W-:Y:S01]  /*0350*/  ISETP.NE.AND.EX P0, PT, R3, RZ, PT, P0 ;  /* 0x000000ff0300720c */ /* 0x000fe20003f05300 */
[----:B------:R-:W-:-:S12]  /*0360*/  IMAD.WIDE R2, R238, 0x4, R2 ;  /* 0x00000004ee027825 */ /* 0x000fd800078e0202 */
[----:B-1--4-:R-:W-:Y:S05]  /*0370*/  @!P0 BRA `(.L_x_4063) ;  /* 0x0000000000108947 */ /* 0x012fea0003800000 */
[----:B------:R-:W2:Y:S02]  /*0380*/  LD.E.U8 R0, desc[UR6][R18.64+0x1b2] ;  /* 0x0001b20612007980 */ /* 0x000ea4000c101100 */
[----:B--2---:R-:W-:-:S13]  /*0390*/  ISETP.NE.AND P1, PT, R0, RZ, PT ;  /* 0x000000ff0000720c */ /* 0x004fda0003f25270 */
[----:B------:R-:W-:Y:S05]  /*03a0*/  @!P1 BRA `(.L_x_4063) ;  /* 0x0000000000049947 */ /* 0x000fea0003800000 */
[----:B------:R1:W5:Y:S02]  /*03b0*/  LD.E R16, desc[UR6][R2.64] ;  /* 0x0000000602107980 */ /* 0x000364000c101900 */
.L_x_4063:
[----:B------:R-:W-:Y:S05]  /*03c0*/  BSYNC B0 ;  /* 0x0000000000007941 */ /* 0x000fea0003800000 */
.L_x_4062:
        /* <DEDUP_REMOVED lines=8> */
.L_x_4065:
[----:B------:R2:W5:Y:S02]  /*0450*/  LD.E R58, desc[UR6][R18.64+0xb8] ;  /* 0x0000b806123a7980 */ /* 0x000564000c101900 */
.L_x_4066:
[----:B------:R-:W-:Y:S05]  /*0460*/  BSYNC B0 ;  /* 0x0000000000007941 */ /* 0x000fea0003800000 */
.L_x_4064:
        /* <DEDUP_REMOVED lines=10> */
.L_x_4068:
[----:B------:R-:W3:Y:S01]  /*0510*/  LD.E.64 R2, desc[UR6][R18.64+0x108] ;  /* 0x0001080612027980 */ /* 0x000ee2000c101b00 */
[----:B------:R-:W-:Y:S01]  /*0520*/  BSSY B0, `(.L_x_4070) ;  /* 0x0000006000007945 */ /* 0x000fe20003800000 */
[----:B------:R-:W-:Y:S01]  /*0530*/  IMAD.MOV.U32 R42, RZ, RZ, RZ ;  /* 0x000000ffff2a7224 */ /* 0x000fe200078e00ff */
[----:B---3--:R-:W-:-:S04]  /*0540*/  ISETP.NE.U32.AND P0, PT, R2, RZ, PT ;  /* 0x000000ff0200720c */ /* 0x008fc80003f05070 */
[----:B------:R-:W-:-:S13]  /*0550*/  ISETP.NE.AND.EX P0, PT, R3, RZ, PT, P0 ;  /* 0x000000ff0300720c */ /* 0x000fda0003f05300 */
[----:B------:R-:W-:Y:S05]  /*0560*/  @!P0 BRA `(.L_x_4071) ;  /* 0x0000000000048947 */ /* 0x000fea0003800000 */
[----:B------:R1:W5:Y:S02]  /*0570*/  LD.E R42, desc[UR6][R18.64+0xbc] ;  /* 0x0000bc06122a7980 */ /* 0x000364000c101900 */
.L_x_4071:
[----:B------:R-:W-:Y:S05]  /*0580*/  BSYNC B0 ;  /* 0x0000000000007941 */ /* 0x000fea0003800000 */
.L_x_4070:
[----:B-----5:R-:W-:Y:S02]  /*0590*/  IADD3 R42, R58, R42, RZ ;  /* 0x0000002a3a2a7210 */ /* 0x020fe40007ffe0ff */
.L_x_4069:
[----:B------:R-:W-:Y:S05]  /*05a0*/  BSYNC B1 ;  /* 0x0000000000017941 */ /* 0x000fea0003800000 */
.L_x_4067:
[----:B------:R-:W-:Y:S01]  /*05b0*/  IMAD.SHL.U32 R49, R235, 0x40, RZ ;  /* 0x00000040eb317824 */ /* 0x000fe200078e00ff */
[----:B------:R-:W-:Y:S01]  /*05c0*/  MOV R2, R234 ;  /* 0x000000ea00027202 */ /* 0x000fe20000000f00 */
[----:B------:R-:W-:-:S03]  /*05d0*/  IMAD.MOV.U32 R3, RZ, RZ, 0x0 ;  /* 0x00000000ff037424 */ /* 0x000fc600078e00ff */
[----:B------:R-:W-:-:S13]  /*05e0*/  ISETP.GT.AND P0, PT, R236, R49, PT ;  /* 0x00000031ec00720c */ /* 0x000fda0003f04270 */
[----:B-12---:R-:W-:Y:S05]  /*05f0*/  @!P0 RET.REL.NODEC R2 `(_ZN5flash24flash_fwd_splitkv_kernelI23Flash_fwd_kernel_traitsILi256ELi64ELi64ELi4ELb0ELb0EN7cutlass10bfloat16_tE19Flash_kernel_traitsILi256ELi64ELi64ELi4ES3_EELb1ELb0ELb0ELb0ELb1ELb1ELb1ELb1EEEvNS_16Flash_fwd_paramsE) ;  /* 0xfffffff802808950 */ /* 0x006fea0003c3ffff */
        /* <DEDUP_REMOVED lines=50> */
[----:B------:R-:W-:-:S02]  /*0920*/  SHF.R.S32.HI R8, RZ, 0x1f, R43 ;  /* 0x0000001fff087819 */ /* 0x000fc4000001142b */
[----:B------:R-:W-:Y:S02]  /*0930*/  LOP3.LUT P6, RZ, R43, 0xf, RZ, 0xc0, !PT ;  /* 0x0000000f2bff7812 */ /* 0x000fe400078cc0ff */
[----:B------:R-:W-:-:S04]  /*0940*/  LEA.HI R8, R8, R43, RZ, 0x4 ;  /* 0x0000002b08087211 */ /* 0x000fc800078f20ff */
[----:B------:R-:W-:Y:S02]  /*0950*/  LOP3.LUT R5, R8, 0x3ffffff0, RZ, 0xc0, !PT ;  /* 0x3ffffff008057812 */ /* 0x000fe400078ec0ff */
[----:B------:R-:W-:-:S03]  /*0960*/  SHF.R.S32.HI R8, RZ, 0x4, R8 ;  /* 0x00000004ff087819 */ /* 0x000fc60000011408 */
[----:B------:R-:W-:Y:S02]  /*0970*/  IMAD.IADD R5, R43, 0x1, -R5 ;  /* 0x000000012b057824 */ /* 0x000fe400078e0a05 */
[----:B--2---:R-:W-:-:S04]  /*0980*/  IMAD R2, R2, UR8, R238 ;  /* 0x0000000802027c24 */ /* 0x004fc8000f8e02ee */
[----:B---3--:R-:W-:Y:S02]  /*0990*/  IMAD R2, R2, R4, R237 ;  /* 0x0000000402027224 */ /* 0x008fe400078e02ed */
[----:B------:R-:W-:Y:S02]  /*09a0*/  IMAD.SHL.U32 R4, R5, 0x4, RZ ;  /* 0x0000000405047824 */ /* 0x000fe400078e00ff */
[--C-:B------:R-:W-:Y:S02]  /*09b0*/  IMAD R2, R3, R2, R49.reuse ;  /* 0x0000000203027224 */ /* 0x100fe400078e0231 */
[----:B------:R-:W-:Y:S01]  /*09c0*/  IMAD.IADD R49, R236, 0x1, -R49 ;  /* 0x00000001ec317824 */ /* 0x000fe200078e0a31 */
[--C-:B------:R-:W-:Y:S01]  /*09d0*/  SHF.R.S32.HI R5, RZ, 0x1f, R4.reuse ;  /* 0x0000001fff057819 */ /* 0x100fe20000011404 */
[----:B----4-:R-:W-:Y:S02]  /*09e0*/  IMAD R0, R2, R0, RZ ;  /* 0x0000000002007224 */ /* 0x010fe400078e02ff */
[C---:B------:R-:W-:Y:S01]  /*09f0*/  VIADD R3, R8.reuse, 0x8 ;  /* 0x0000000808037836 */ /* 0x040fe20000000000 */
[C---:B------:R-:W-:Y:S01]  /*0a00*/  ISETP.GE.AND P3, PT, R8.reuse, R49, PT ;  /* 0x000000310800720c */ /* 0x040fe20003f66270 */
[----:B------:R-:W-:-:S03]  /*0a10*/  IMAD.WIDE R4, R8, 0x100, R4 ;  /* 0x0000010008047825 */ /* 0x000fc600078e0204 */
[CC--:B------:R-:W-:Y:S02]  /*0a20*/  ISETP.GE.AND P2, PT, R3.reuse, R49.reuse, PT ;  /* 0x000000310300720c */ /* 0x0c0fe40003f46270 */
[C---:B------:R-:W-:Y:S02]  /*0a30*/  IADD3 R4, P0, R0.reuse, R4, RZ ;  /* 0x0000000400047210 */ /* 0x040fe40007f1e0ff */
[----:B------:R-:W-:Y:S02]  /*0a40*/  ISETP.GE.OR P5, PT, R3, R49, P6 ;  /* 0x000000310300720c */ /* 0x000fe400037a6670 */
[----:B------:R-:W-:Y:S01]  /*0a50*/  LEA.HI.X.SX32 R0, R0, R5, 0x1, P0 ;  /* 0x0000000500007211 */ /* 0x000fe200000f0eff */
[----:B------:R-:W-:Y:S01]  /*0a60*/  VIADD R5, R8, 0x10 ;  /* 0x0000001008057836 */ /* 0x000fe20000000000 */
[----:B------:R-:W-:Y:S02]  /*0a70*/  SHF.R.S32.HI R3, RZ, 0x1f, R2 ;  /* 0x0000001fff037819 */ /* 0x000fe40000011402 */
[----:B-----5:R-:W-:-:S02]  /*0a80*/  LEA R6, P1, R4, R6, 0x2 ;  /* 0x0000000604067211 */ /* 0x020fc400078210ff */
[----:B------:R-:W-:Y:S02]  /*0a90*/  IADD3 R2, P0, R2, R8, RZ ;  /* 0x0000000802027210 */ /* 0x000fe40007f1e0ff */
[----:B------:R-:W-:Y:S01]  /*0aa0*/  LEA.HI.X R7, R4, R7, R0, 0x2, P1 ;  /* 0x0000000704077211 */ /* 0x000fe200008f1400 */
[C---:B------:R-:W-:Y:S01]  /*0ab0*/  VIADD R0, R8.reuse, 0x38 ;  /* 0x0000003808007836 */ /* 0x040fe20000000000 */
[C---:B------:R-:W-:Y:S01]  /*0ac0*/  LEA.HI.X.SX32 R3, R8.reuse, R3, 0x1, P0 ;  /* 0x0000000308037211 */ /* 0x040fe200000f0eff */
[C---:B------:R-:W-:Y:S01]  /*0ad0*/  VIADD R4, R8.reuse, 0x20 ;  /* 0x0000002008047836 */ /* 0x040fe20000000000 */
[CC--:B------:R-:W-:Y:S01]  /*0ae0*/  ISETP.GE.AND P1, PT, R5.reuse, R49.reuse, PT ;  /* 0x000000310500720c */ /* 0x0c0fe20003f26270 */
[----:B------:R-:W-:Y:S01]  /*0af0*/  @!P3 ST.E.128 desc[UR6][R6.64], RZ ;  /* 0x000000ff0600b985 */ /* 0x000fe2000c101d06 */
[----:B------:R-:W-:Y:S01]  /*0b00*/  ISETP.GE.OR P4, PT, R5, R49, P6 ;  /* 0x000000310500720c */ /* 0x000fe20003786670 */
[----:B------:R-:W-:Y:S01]  /*0b10*/  VIADD R5, R8, 0x18 ;  /* 0x0000001808057836 */ /* 0x000fe20000000000 */
[C---:B------:R-:W-:Y:S01]  /*0b20*/  LEA R10, P0, R2.reuse, R18, 0x2 ;  /* 0x00000012020a7211 */ /* 0x040fe200078010ff */
[----:B------:R-:W-:Y:S03]  /*0b30*/  @!P3 ST.E.128 desc[UR6][R6.64+0x100], RZ ;  /* 0x000100ff0600b985 */ /* 0x000fe6000c101d06 */
[----:B------:R-:W-:Y:S01]  /*0b40*/  LEA.HI.X R11, R2, R19, R3, 0x2, P0 ;  /* 0x00000013020b7211 */ /* 0x000fe200000f1403 */
[C---:B------:R-:W-:Y:S01]  /*0b50*/  VIADD R2, R8.reuse, 0x30 ;  /* 0x0000003008027836 */ /* 0x040fe20000000000 */
        /* <DEDUP_REMOVED lines=41> */
[----:B------:R1:W-:Y:S01]  /*0df0*/  @!P2 ST.E.128 desc[UR6][R6.64+0xa300], RZ ;  /* 0x00a300ff0600a985 */ /* 0x0003e2000c101d06 */
[----:B------:R-:W-:-:S03]  /*0e00*/  ISETP.GE.OR P2, PT, R4, R49, P6 ;  /* 0x000000310400720c */ /* 0x000fc60003746670 */
[----:B------:R2:W-:Y:S01]  /*0e10*/  @!P5 ST.E desc[UR6][R10.64+0x20], R3 ;  /* 0x000020030a00d985 */ /* 0x0005e2000c101906 */
[-C--:B------:R-:W-:Y:S02]  /*0e20*/  ISETP.GE.OR P5, PT, R8, R49.reuse, P6 ;  /* 0x000000310800720c */ /* 0x080fe400037a6670 */
[----:B------:R-:W-:Y:S01]  /*0e30*/  ISETP.GE.OR P6, PT, R0, R49, P6 ;  /* 0x000000310000720c */ /* 0x000fe200037c6670 */
[----:B------:R3:W-:Y:S04]  /*0e40*/  @!P4 ST.E desc[UR6][R10.64+0x40], R2 ;  /* 0x000040020a00c985 */ /* 0x0007e8000c101906 */
[----:B------:R-:W-:Y:S02]  /*0e50*/  @!P3 ST.E desc[UR6][R10.64+0x60], R5 ;  /* 0x000060050a00b985 */ /* 0x000fe4000c101906 */
[----:B------:R-:W-:-:S05]  /*0e60*/  @!P2 IMAD.MOV.U32 R4, RZ, RZ, -0x800000 ;  /* 0xff800000ff04a424 */ /* 0x000fca00078e00ff */
[----:B------:R-:W-:Y:S01]  /*0e70*/  @!P2 ST.E desc[UR6][R10.64+0x80], R4 ;  /* 0x000080040a00a985 */ /* 0x000fe2000c101906 */
[----:B-1----:R-:W-:-:S05]  /*0e80*/  @!P5 IMAD.MOV.U32 R6, RZ, RZ, -0x800000 ;  /* 0xff800000ff06d424 */ /* 0x002fca00078e00ff */
[----:B------:R-:W-:Y:S01]  /*0e90*/  @!P5 ST.E desc[UR6][R10.64], R6 ;  /* 0x000000060a00d985 */ /* 0x000fe2000c101906 */
[----:B--2---:R-:W-:Y:S02]  /*0ea0*/  @!P1 IMAD.MOV.U32 R3, RZ, RZ, -0x800000 ;  /* 0xff800000ff039424 */ /* 0x004fe400078e00ff */
[----:B---3--:R-:W-:-:S03]  /*0eb0*/  @!P0 IMAD.MOV.U32 R2, RZ, RZ, -0x800000 ;  /* 0xff800000ff028424 */ /* 0x008fc600078e00ff */
[----:B------:R1:W-:Y:S04]  /*0ec0*/  @!P1 ST.E desc[UR6][R10.64+0xa0], R3 ;  /* 0x0000a0030a009985 */ /* 0x0003e8000c101906 */
[----:B------:R2:W-:Y:S01]  /*0ed0*/  @!P0 ST.E desc[UR6][R10.64+0xc0], R2 ;  /* 0x0000c0020a008985 */ /* 0x0005e2000c101906 */
[----:B-1----:R-:W-:Y:S02]  /*0ee0*/  IMAD.MOV.U32 R3, RZ, RZ, 0x0 ;  /* 0x00000000ff037424 */ /* 0x002fe400078e00ff */
[----:B--2---:R-:W-:-:S04]  /*0ef0*/  IMAD.MOV.U32 R2, RZ, RZ, R234 ;  /* 0x000000ffff027224 */ /* 0x004fc800078e00ea */
[----:B------:R-:W-:Y:S05]  /*0f00*/  @P6 RET.REL.NODEC R2 `(_ZN5flash24flash_fwd_splitkv_kernelI23Flash_fwd_kernel_traitsILi256ELi64ELi64ELi4ELb0ELb0EN7cutlass10bfloat16_tE19Flash_kernel_traitsILi256ELi64ELi64ELi4ES3_EELb1ELb0ELb0ELb0ELb1ELb1ELb1ELb1EEEvNS_16Flash_fwd_paramsE) ;  /* 0xfffffff0023c6950 */ /* 0x000fea0003c3ffff */
[----:B------:R-:W-:Y:S02]  /*0f10*/  MOV R0, 0xff800000 ;  /* 0xff80000000007802 */ /* 0x000fe40000000f00 */
[----:B------:R-:W-:-:S03]  /*0f20*/  MOV R235, 0x0 ;  /* 0x0000000000eb7802 */ /* 0x000fc60000000f00 */
[----:B------:R1:W-:Y:S02]  /*0f30*/  ST.E desc[UR6][R10.64+0xe0], R0 ;  /* 0x0000e0000a007985 */ /* 0x0003e4000c101906 */
[----:B-1----:R-:W-:Y:S05]  /*0f40*/  RET.REL.NODEC R234 `(_ZN5flash24flash_fwd_splitkv_kernelI23Flash_fwd_kernel_traitsILi256ELi64ELi64ELi4ELb0ELb0EN7cutlass10bfloat16_tE19Flash_kernel_traitsILi256ELi64ELi64ELi4ES3_EELb1ELb0ELb0ELb0ELb1ELb1ELb1ELb1EEEvNS_16Flash_fwd_paramsE) ;  /* 0xfffffff0ea2c7950 */ /* 0x002fea0003c3ffff */
.L_x_4072:
        /* <DEDUP_REMOVED lines=32> */
[----:B------:R-:W4:Y:S04]  /*1150*/  LD.E.64 R16, desc[UR6][R18.64+0x50] ;  /* 0x0000500612107980 */ /* 0x000f28000c101b00 */
[----:B------:R-:W5:Y:S04]  /*1160*/  LD.E.64 R26, desc[UR6][R18.64+0x58] ;  /* 0x00005806121a7980 */ /* 0x000f68000c101b00 */
[----:B------:R-:W5:Y:S01]  /*1170*/  LD.E.64 R168, desc[UR6][R18.64+0x40] ;  /* 0x0000400612a87980 */ /* 0x000f62000c101b00 */
[----:B--2---:R-:W-:-:S04]  /*1180*/  IABS R4, R6 ;  /* 0x0000000600047213 */ /* 0x004fc80000000000 */
[----:B------:R-:W1:Y:S08]  /*1190*/  I2F.RP R10, R4 ;  /* 0x00000004000a7306 */ /* 0x000e700000209400 */
[----:B-1----:R-:W1:Y:S02]  /*11a0*/  MUFU.RCP R10, R10 ;  /* 0x0000000a000a7308 */ /* 0x002e640000001000 */
[----:B-1----:R-:W-:-:S06]  /*11b0*/  VIADD R10, R10, 0xffffffe ;  /* 0x0ffffffe0a0a7836 */ /* 0x002fcc0000000000 */
[----:B------:R-:W1:Y:S01]  /*11c0*/  F2I.FTZ.U32.TRUNC.NTZ R11, R10 ;  /* 0x0000000a000b7305 */ /* 0x000e62000021f000 */
[----:B------:R-:W-:Y:S01]  /*11d0*/  IABS R0, R6 ;  /* 0x0000000600007213 */ /* 0x000fe20000000000 */
[----:B-1----:R-:W-:Y:S01]  /*11e0*/  IMAD.MOV R8, RZ, RZ, -R11 ;  /* 0x000000ffff087224 */ /* 0x002fe200078e0a0b */
        /* <DEDUP_REMOVED lines=54> */
[----:B------:R-:W-:Y:S02]  /*1550*/  IMAD R9, R166, R4, R9 ;  /* 0x00000004a6097224 */ /* 0x000fe400078e0209 */
[----:B------:R-:W-:Y:S02]  /*1560*/  IMAD R8, R15, R3, RZ ;  /* 0x000000030f087224 */ /* 0x000fe400078e02ff */
[----:B------:R-:W-:Y:S02]  /*1570*/  IMAD.IADD R21, R21, 0x1, R9 ;  /* 0x0000000115157824 */ /* 0x000fe400078e0209 */
[----:B------:R-:W-:Y:S02]  /*1580*/  IMAD R9, R17, R10, RZ ;  /* 0x0000000a11097224 */ /* 0x000fe400078e02ff */
[----:B------:R-:W-:Y:S02]  /*1590*/  IMAD R8, R14, R0, R8 ;  /* 0x000000000e087224 */ /* 0x000fe400078e0208 */
[----:B------:R-:W-:-:S02]  /*15a0*/  IMAD R0, R16, R5, R9 ;  /* 0x0000000510007224 */ /* 0x000fc400078e0209 */
[----:B------:R-:W-:-:S04]  /*15b0*/  IMAD.WIDE.U32 R22, R14, R3, RZ ;  /* 0x000000030e167225 */ /* 0x000fc800078e00ff */
[----:B------:R-:W-:Y:S01]  /*15c0*/  IMAD.WIDE.U32 R16, R10, R16, R20 ;  /* 0x000000100a107225 */ /* 0x000fe200078e0014 */
[----:B------:R-:W-:-:S03]  /*15d0*/  MOV R9, R22 ;  /* 0x0000001600097202 */ /* 0x000fc60000000f00 */
[----:B------:R-:W-:Y:S01]  /*15e0*/  IMAD.IADD R8, R23, 0x1, R8 ;  /* 0x0000000117087824 */ /* 0x000fe200078e0208 */
[----:B------:R-:W-:Y:S02]  /*15f0*/  IADD3 R0, R17, R0, RZ ;  /* 0x0000000011007210 */ /* 0x000fe40007ffe0ff */
[----:B------:R-:W-:Y:S01]  /*1600*/  MOV R3, R16 ;  /* 0x0000001000037202 */ /* 0x000fe20000000f00 */
[----:B------:R-:W-:Y:S05]  /*1610*/  BRA `(.L_x_4075) ;  /* 0x00000004004c7947 */ /* 0x000fea0003800000 */
.L_x_4074:
        /* <DEDUP_REMOVED lines=22> */
[----:B------:R-:W-:Y:S02]  /*1780*/  IMAD R0, R5, R0, R8 ;  /* 0x0000000005007224 */ /* 0x000fe400078e0208 */
[-C--:B---3--:R-:W-:Y:S01]  /*1790*/  @!P3 IMAD R2, R167, R15.reuse, RZ ;  /* 0x0000000fa702b224 */ /* 0x088fe200078e02ff */
[----:B------:R-:W-:Y:S02]  /*17a0*/  @P3 IADD3 R8, R15, R16, RZ ;  /* 0x000000100f083210 */ /* 0x000fe40007ffe0ff */
[----:B------:R-:W-:Y:S01]  /*17b0*/  ISETP.GT.U32.AND P0, PT, R3, R0, PT ;  /* 0x000000000300720c */ /* 0x000fe20003f04070 */
[----:B------:R-:W-:-:S04]  /*17c0*/  @!P3 IMAD.WIDE.U32 R30, R166, R15, RZ ;  /* 0x0000000fa61eb225 */ /* 0x000fc800078e00ff */
[----:B------:R-:W-:Y:S01]  /*17d0*/  @!P3 IMAD R2, R4, R166, R2 ;  /* 0x000000a60402b224 */ /* 0x000fe200078e0202 */
[----:B-----5:R-:W-:Y:S01]  /*17e0*/  @!P3 SHF.R.S32.HI R4, RZ, 0x1f, R14 ;  /* 0x0000001fff04b819 */ /* 0x020fe2000001140e */
[-C--:B------:R-:W-:Y:S02]  /*17f0*/  @P3 IMAD R10, R167, R8.reuse, RZ ;  /* 0x00000008a70a3224 */ /* 0x080fe400078e02ff */
[----:B------:R-:W-:Y:S01]  /*1800*/  @P3 IMAD.WIDE.U32 R28, R166, R8, RZ ;  /* 0x00000008a61c3225 */ /* 0x000fe200078e00ff */
[----:B------:R-:W-:-:S03]  /*1810*/  @!P3 MOV R8, R30 ;  /* 0x0000001e0008b202 */ /* 0x000fc60000000f00 */
[----:B------:R-:W-:Y:S02]  /*1820*/  @!P3 IMAD.IADD R9, R31, 0x1, R2 ;  /* 0x000000011f09b824 */ /* 0x000fe400078e0202 */
[-C--:B----4-:R-:W-:Y:S02]  /*1830*/  @!P3 IMAD R2, R25, R14.reuse, RZ ;  /* 0x0000000e1902b224 */ /* 0x090fe400078e02ff */
[----:B------:R-:W-:-:S04]  /*1840*/  @!P3 IMAD.WIDE.U32 R8, R24, R14, R8 ;  /* 0x0000000e1808b225 */ /* 0x000fc800078e0008 */
[----:B------:R-:W-:Y:S02]  /*1850*/  @!P3 IMAD R2, R24, R4, R2 ;  /* 0x000000041802b224 */ /* 0x000fe400078e0202 */
[----:B------:R-:W-:Y:S01]  /*1860*/  @!P0 IMAD.IADD R0, R0, 0x1, -R3 ;  /* 0x0000000100008824 */ /* 0x000fe200078e0a03 */
[----:B------:R-:W-:Y:S01]  /*1870*/  @P3 MOV R11, R28 ;  /* 0x0000001c000b3202 */ /* 0x000fe20000000f00 */
[----:B------:R-:W-:Y:S01]  /*1880*/  @P3 IMAD.IADD R10, R29, 0x1, R10 ;  /* 0x000000011d0a3824 */ /* 0x000fe200078e020a */
[----:B------:R-:W-:Y:S02]  /*1890*/  @!P3 IADD3 R10, R9, R2, RZ ;  /* 0x00000002090ab210 */ /* 0x000fe40007ffe0ff */
[----:B------:R-:W-:Y:S02]  /*18a0*/  @!P3 MOV R11, R8 ;  /* 0x00000008000bb202 */ /* 0x000fe40000000f00 */
[----:B------:R-:W-:Y:S02]  /*18b0*/  ISETP.GE.U32.AND P2, PT, R0, R3, PT ;  /* 0x000000030000720c */ /* 0x000fe40003f46070 */
[----:B------:R-:W-:-:S02]  /*18c0*/  LOP3.LUT R11, R11, R10, RZ, 0x3c, !PT ;  /* 0x0000000a0b0b7212 */ /* 0x000fc400078e3cff */
[----:B------:R-:W-:Y:S01]  /*18d0*/  LOP3.LUT R3, R237, R6, RZ, 0x3c, !PT ;  /* 0x00000006ed037212 */ /* 0x000fe200078e3cff */
[----:B------:R-:W-:Y:S01]  /*18e0*/  @!P0 VIADD R5, R5, 0x1 ;  /* 0x0000000105058836 */ /* 0x000fe20000000000 */
[----:B------:R-:W-:Y:S02]  /*18f0*/  LOP3.LUT R10, R11, R10, RZ, 0x3c, !PT ;  /* 0x0000000a0b0a7212 */ /* 0x000fe400078e3cff */
[----:B------:R-:W-:Y:S02]  /*1900*/  ISETP.GE.AND P1, PT, R3, RZ, PT ;  /* 0x000000ff0300720c */ /* 0x000fe40003f26270 */
[----:B------:R-:W-:Y:S01]  /*1910*/  ISETP.NE.AND P0, PT, R6, RZ, PT ;  /* 0x000000ff0600720c */ /* 0x000fe20003f05270 */
[----:B------:R-:W-:Y:S01]  /*1920*/  @!P3 IMAD R8, R169, R15, RZ ;  /* 0x0000000fa908b224 */ /* 0x000fe200078e02ff */
[----:B------:R-:W-:Y:S02]  /*1930*/  LEA R2, R165, 0xffffffc0, 0x6 ;  /* 0xffffffc0a5027811 */ /* 0x000fe400078e30ff */
[----:B------:R-:W-:-:S02]  /*1940*/  @!P3 SHF.R.S32.HI R0, RZ, 0x1f, R15 ;  /* 0x0000001fff00b819 */ /* 0x000fc4000001140f */
[----:B------:R-:W-:Y:S02]  /*1950*/  LOP3.LUT R11, R11, R10, RZ, 0x3c, !PT ;  /* 0x0000000a0b0b7212 */ /* 0x000fe400078e3cff */
[----:B------:R-:W-:Y:S01]  /*1960*/  @P2 IADD3 R5, R5, 0x1, RZ ;  /* 0x0000000105052810 */ /* 0x000fe20007ffe0ff */
[----:B------:R-:W-:Y:S01]  /*1970*/  IMAD R9, R167, R2, RZ ;  /* 0x00000002a7097224 */ /* 0x000fe200078e02ff */
[----:B------:R-:W-:Y:S01]  /*1980*/  SHF.R.S32.HI R4, RZ, 0x1f, R2 ;  /* 0x0000001fff047819 */ /* 0x000fe20000011402 */
[----:B------:R-:W-:Y:S02]  /*1990*/  @!P3 IMAD R0, R0, R168, R8 ;  /* 0x000000a80000b224 */ /* 0x000fe400078e0208 */
[----:B------:R-:W-:Y:S01]  /*19a0*/  IMAD.WIDE.U32 R28, R166, R2, R10 ;  /* 0x00000002a61c7225 */ /* 0x000fe200078e000a */
[----:B------:R-:W-:-:S03]  /*19b0*/  MOV R10, R5 ;  /* 0x00000005000a7202 */ /* 0x000fc60000000f00 */
[----:B------:R-:W-:Y:S01]  /*19c0*/  @!P3 IMAD.WIDE.U32 R24, R168, R15, RZ ;  /* 0x0000000fa818b225 */ /* 0x000fe200078e00ff */
[----:B------:R-:W-:-:S03]  /*19d0*/  @!P1 IADD3 R10, -R10, RZ, RZ ;  /* 0x000000ff0a0a9210 */ /* 0x000fc60007ffe1ff */
[----:B------:R-:W-:Y:S02]  /*19e0*/  IMAD R9, R4, R166, R9 ;  /* 0x000000a604097224 */ /* 0x000fe400078e0209 */
[----:B------:R-:W-:Y:S01]  /*19f0*/  @!P3 IMAD.IADD R25, R25, 0x1, R0 ;  /* 0x000000011919b824 */ /* 0x000fe200078e0200 */
[----:B------:R-:W-:Y:S01]  /*1a00*/  @!P3 SHF.R.S32.HI R0, RZ, 0x1f, R14 ;  /* 0x0000001fff00b819 */ /* 0x000fe2000001140e */
[----:B------:R-:W-:Y:S01]  /*1a10*/  @!P3 IMAD R3, R23, R14, RZ ;  /* 0x0000000e1703b224 */ /* 0x000fe200078e02ff */
[----:B------:R-:W-:Y:S02]  /*1a20*/  @!P0 LOP3.LUT R10, RZ, R6, RZ, 0x33, !PT ;  /* 0x00000006ff0a8212 */ /* 0x000fe400078e33ff */
[----:B------:R-:W-:Y:S01]  /*1a30*/  @P3 IADD3 R15, R15, R16, RZ ;  /* 0x000000100f0f3210 */ /* 0x000fe20007ffe0ff */
[----:B------:R-:W-:Y:S01]  /*1a40*/  IMAD.MOV.U32 R16, RZ, RZ, R28 ;  /* 0x000000ffff107224 */ /* 0x000fe200078e001c */
[----:B------:R-:W-:Y:S01]  /*1a50*/  IADD3 R17, R29, R9, RZ ;  /* 0x000000091d117210 */ /* 0x000fe20007ffe0ff */
[----:B------:R-:W-:Y:S01]  /*1a60*/  @!P3 IMAD R0, R22, R0, R3 ;  /* 0x000000001600b224 */ /* 0x000fe200078e0203 */
[----:B------:R-:W-:Y:S01]  /*1a70*/  SHF.R.S32.HI R5, RZ, 0x1f, R10 ;  /* 0x0000001fff057819 */ /* 0x000fe2000001140a */
[----:B------:R-:W-:-:S02]  /*1a80*/  IMAD R3, R21, R10, RZ ;  /* 0x0000000a15037224 */ /* 0x000fc400078e02ff */
[-C--:B------:R-:W-:Y:S02]  /*1a90*/  @P3 IMAD R8, R169, R15.reuse, RZ ;  /* 0x0000000fa9083224 */ /* 0x080fe400078e02ff */
[----:B------:R-:W-:-:S04]  /*1aa0*/  @P3 IMAD.WIDE.U32 R28, R168, R15, RZ ;  /* 0x0000000fa81c3225 */ /* 0x000fc800078e00ff */
[----:B------:R-:W-:-:S04]  /*1ab0*/  @!P3 IMAD.WIDE.U32 R22, R22, R14, R24 ;  /* 0x0000000e1616b225 */ /* 0x000fc800078e0018 */
        /* <DEDUP_REMOVED lines=9> */
.L_x_4075:
[----:B------:R-:W-:Y:S05]  /*1b50*/  BSYNC B0 ;  /* 0x0000000000007941 */ /* 0x000fea0003800000 */
.L_x_4073:
        /* <DEDUP_REMOVED lines=11> */
[----:B------:R-:W-:Y:S01]  /*1c10*/  IMAD.IADD R50, R43, 0x1, -R50 ;  /* 0x000000012b327824 */ /* 0x000fe200078e0a32 */
[----:B------:R-:W-:-:S03]  /*1c20*/  SHF.R.S32.HI R132, RZ, 0x3, R132 ;  /* 0x00000003ff847819 */ /* 0x000fc60000011484 */
[----:B------:R-:W-:-:S05]  /*1c30*/  IMAD.SHL.U32 R16, R50, 0x8, RZ ;  /* 0x0000000832107824 */ /* 0x000fca00078e00ff */
[----:B------:R-:W-:Y:S02]  /*1c40*/  IADD3 R30, P0, R16, R9, RZ ;  /* 0x00000009101e7210 */ /* 0x000fe40007f1e0ff */
[----:B------:R-:W-:Y:S02]  /*1c50*/  SHF.L.U32 R9, R132, 0x6, RZ ;  /* 0x0000000684097819 */ /* 0x000fe400000006ff */
[----:B------:R-:W-:Y:S02]  /*1c60*/  SHF.R.S32.HI R17, RZ, 0x1f, R16 ;  /* 0x0000001fff117819 */ /* 0x000fe40000011410 */
[----:B------:R-:W-:Y:S01]  /*1c70*/  LOP3.LUT R9, R9, 0x1c0, RZ, 0xc0, !PT ;  /* 0x000001c009097812 */ /* 0x000fe200078ec0ff */
[----:B-----5:R-:W-:Y:S02]  /*1c80*/  IMAD R4, R4, R168, RZ ;  /* 0x000000a804047224 */ /* 0x020fe400078e02ff */
[----:B------:R-:W-:Y:S01]  /*1c90*/  IMAD.X R31, R17, 0x1, R8, P0 ;  /* 0x00000001111f7824 */ /* 0x000fe200000e0608 */
[----:B------:R-:W-:-:S02]  /*1ca0*/  LOP3.LUT R131, R9, 0x38, R16, 0xf8, !PT ;  /* 0x0000003809837812 */ /* 0x000fc400078ef810 */
[----:B------:R-:W-:Y:S01]  /*1cb0*/  SHF.R.U32.HI R9, RZ, 0x3, R9 ;  /* 0x00000003ff097819 */ /* 0x000fe20000011609 */
[C---:B------:R-:W-:Y:S01]  /*1cc0*/  IMAD R4, R6.reuse, R169, R4 ;  /* 0x000000a906047224 */ /* 0x040fe200078e0204 */
[----:B------:R-:W-:Y:S01]  /*1cd0*/  SHF.R.S32.HI R57, RZ, 0x1f, R238 ;  /* 0x0000001fff397819 */ /* 0x000fe200000114ee */
[----:B------:R-:W-:Y:S01]  /*1ce0*/  IMAD.WIDE.U32 R30, R6, R168, R30 ;  /* 0x000000a8061e7225 */ /* 0x000fe200078e001e */
[----:B------:R-:W-:-:S03]  /*1cf0*/  LOP3.LUT R131, R131, R9, RZ, 0x3c, !PT ;  /* 0x0000000983837212 */ /* 0x000fc600078e3cff */
[----:B------:R-:W-:Y:S02]  /*1d00*/  IMAD.IADD R31, R31, 0x1, R4 ;  /* 0x000000011f1f7824 */ /* 0x000fe400078e0204 */
[----:B------:R-:W-:-:S04]  /*1d10*/  IMAD R4, R27, R10, RZ ;  /* 0x0000000a1b047224 */ /* 0x000fc800078e02ff */
[-C--:B------:R-:W-:Y:S02]  /*1d20*/  IMAD R4, R5, R26.reuse, R4 ;  /* 0x0000001a05047224 */ /* 0x080fe400078e0204 */
[----:B------:R-:W-:Y:S01]  /*1d30*/  IMAD.WIDE.U32 R26, R10, R26, R30 ;  /* 0x0000001a0a1a7225 */ /* 0x000fe200078e001e */
[----:B------:R-:W-:-:S03]  /*1d40*/  SHF.R.S32.HI R133, RZ, 0x1f, R132 ;  /* 0x0000001fff857819 */ /* 0x000fc60000011484 */
[----:B------:R-:W-:Y:S02]  /*1d50*/  IMAD.IADD R27, R27, 0x1, R4 ;  /* 0x000000011b1b7824 */ /* 0x000fe400078e0204 */
[----:B------:R-:W-:Y:S01]  /*1d60*/  IMAD R232, R167, R132, RZ ;  /* 0x00000084a7e87224 */ /* 0x000fe200078e02ff */
[----:B------:R-:W-:-:S03]  /*1d70*/  LEA.HI R53, R48, R43, RZ, 0x4 ;  /* 0x0000002b30357211 */ /* 0x000fc600078f20ff */
[----:B------:R-:W-:Y:S01]  /*1d80*/  IMAD R232, R133, R166, R232 ;  /* 0x000000a685e87224 */ /* 0x000fe200078e02e8 */
[----:B------:R-:W-:Y:S01]  /*1d90*/  LOP3.LUT R56, R53, 0xfffffff0, RZ, 0xc0, !PT ;  /* 0xfffffff035387812 */ /* 0x000fe200078ec0ff */
[----:B------:R-:W-:Y:S01]  /*1da0*/  IMAD.SHL.U32 R51, R168, 0x10, RZ ;  /* 0x00000010a8337824 */ /* 0x000fe200078e00ff */
[----:B------:R-:W-:Y:S01]  /*1db0*/  SHF.L.U64.HI R55, R166, 0x4, R167 ;  /* 0x00000004a6377819 */ /* 0x000fe200000102a7 */
[----:B------:R-:W-:Y:S01]  /*1dc0*/  IMAD.SHL.U32 R59, R50, 0x4, RZ ;  /* 0x00000004323b7824 */ /* 0x000fe200078e00ff */
[----:B------:R-:W-:Y:S02]  /*1dd0*/  SHF.L.U32 R54, R166, 0x4, RZ ;  /* 0x00000004a6367819 */ /* 0x000fe400000006ff */
[----:B------:R-:W-:Y:S02]  /*1de0*/  SHF.L.U64.HI R52, R168, 0x4, R169 ;  /* 0x00000004a8347819 */ /* 0x000fe400000102a9 */
[----:B------:R-:W-:Y:S02]  /*1df0*/  SHF.R.S32.HI R53, RZ, 0x4, R53 ;  /* 0x00000004ff357819 */ /* 0x000fe40000011435 */
[----:B------:R-:W-:Y:S01]  /*1e00*/  IADD3 R56, -R56, R43, RZ ;  /* 0x0000002b38387210 */ /* 0x000fe20007ffe1ff */
[----:B--2---:R-:W-:-:S04]  /*1e10*/  @P1 IMAD.WIDE.U32 R8, R24, R7, RZ ;  /* 0x0000000718081225 */ /* 0x004fc800078e00ff */
[----:B------:R-:W-:Y:S02]  /*1e20*/  @P1 IMAD R7, R25, R7, RZ ;  /* 0x0000000719071224 */ /* 0x000fe400078e02ff */
[----:B---3--:R-:W-:-:S04]  /*1e30*/  @!P1 IMAD.WIDE.U32 R32, R28, R238, RZ ;  /* 0x000000ee1c209225 */ /* 0x008fc800078e00ff */
[----:B------:R-:W-:Y:S02]  /*1e40*/  @!P1 IMAD R6, R29, R238, RZ ;  /* 0x000000ee1d069224 */ /* 0x000fe400078e02ff */
[----:B------:R-:W-:Y:S02]  /*1e50*/  @!P1 IMAD.MOV.U32 R8, RZ, RZ, R32 ;  /* 0x000000ffff089224 */ /* 0x000fe400078e0020 */
[----:B------:R-:W-:Y:S01]  /*1e60*/  @!P1 IMAD R6, R28, R57, R6 ;  /* 0x000000391c069224 */ /* 0x000fe200078e0206 */
[----:B------:R-:W-:Y:S02]  /*1e70*/  @P1 IADD3 R7, R9, R7, RZ ;  /* 0x0000000709071210 */ /* 0x000fe40007ffe0ff */
[----:B------:R-:W-:Y:S01]  /*1e80*/  IADD3 R28, P0, R16, R8, RZ ;  /* 0x00000008101c7210 */ /* 0x000fe20007f1e0ff */
[----:B------:R-:W-:Y:S01]  /*1e90*/  @!P1 IMAD.IADD R7, R33, 0x1, R6 ;  /* 0x0000000121079824 */ /* 0x000fe200078e0206 */
[----:B------:R-:W-:Y:S01]  /*1ea0*/  SHF.R.S32.HI R8, RZ, 0x1f, R237 ;  /* 0x0000001fff087819 */ /* 0x000fe200000114ed */
[----:B------:R-:W-:Y:S01]  /*1eb0*/  IMAD R6, R23, R237, RZ ;  /* 0x000000ed17067224 */ /* 0x000fe200078e02ff */
[----:B------:R-:W-:Y:S01]  /*1ec0*/  LEA.HI R9, R48, R43, RZ, 0x6 ;  /* 0x0000002b30097211 */ /* 0x000fe200078f30ff */
[----:B------:R-:W-:-:S02]  /*1ed0*/  IMAD.X R29, R17, 0x1, R7, P0 ;  /* 0x00000001111d7824 */ /* 0x000fc400000e0607 */
[----:B------:R-:W-:Y:S01]  /*1ee0*/  IMAD R6, R22, R8, R6 ;  /* 0x0000000816067224 */ /* 0x000fe200078e0206 */
[----:B------:R-:W-:Y:S02]  /*1ef0*/  SHF.L.U32 R9, R9, 0x3, RZ ;  /* 0x0000000309097819 */ /* 0x000fe400000006ff */
[----:B------:R-:W-:Y:S02]  /*1f00*/  IADD3 R8, P0, R16, R3, RZ ;  /* 0x0000000310087210 */ /* 0x000fe40007f1e0ff */
[----:B------:R-:W-:Y:S01]  /*1f10*/  LOP3.LUT R131, R131, 0xfffffe00, R9, 0xf8, !PT ;  /* 0xfffffe0083837812 */ /* 0x000fe200078ef809 */
[----:B------:R-:W-:-:S04]  /*1f20*/  IMAD.WIDE.U32 R28, R237, R22, R28 ;  /* 0x00000016ed1c7225 */ /* 0x000fc800078e001c */
[----:B------:R-:W-:Y:S01]  /*1f30*/  IMAD.X R9, R17, 0x1, R0, P0 ;  /* 0x0000000111097824 */ /* 0x000fe200000e0600 */
[----:B------:R-:W-:Y:S01]  /*1f40*/  SHF.R.S32.HI R0, RZ, 0x1f, R58 ;  /* 0x0000001fff007819 */ /* 0x000fe2000001143a */
[----:B------:R-:W-:Y:S02]  /*1f50*/  IMAD R3, R169, R132, RZ ;  /* 0x00000084a9037224 */ /* 0x000fe400078e02ff */
[----:B------:R-:W-:Y:S01]  /*1f60*/  IMAD.IADD R135, R29, 0x1, R6 ;  /* 0x000000011d877824 */ /* 0x000fe200078e0206 */
[----:B------:R-:W-:Y:S01]  /*1f70*/  LEA.HI R0, R0, R58, RZ, 0x6 ;  /* 0x0000003a00007211 */ /* 0x000fe200078f30ff */
[-C--:B------:R-:W-:Y:S02]  /*1f80*/  IMAD R3, R133, R168.reuse, R3 ;  /* 0x000000a885037224 */ /* 0x080fe400078e0203 */
[----:B------:R-:W-:Y:S01]  /*1f90*/  IMAD.WIDE.U32 R6, R132, R168, R26 ;  /* 0x000000a884067225 */ /* 0x000fe200078e001a */
[----:B------:R-:W-:-:S03]  /*1fa0*/  SHF.R.S32.HI R0, RZ, 0x6, R0 ;  /* 0x00000006ff007819 */ /* 0x000fc60000011400 */
[----:B------:R-:W-:Y:S01]  /*1fb0*/  IMAD.IADD R3, R7, 0x1, R3 ;  /* 0x0000000107037824 */ /* 0x000fe200078e0203 */
[C---:B----4-:R-:W-:Y:S02]  /*1fc0*/  LEA R242, P0, R6.reuse, R14, 0x1 ;  /* 0x0000000e06f27211 */ /* 0x050fe400078008ff */
[----:B------:R-:W-:Y:S02]  /*1fd0*/  VIMNMX R65, R231, R0, !PT ;  /* 0x00000000e7417248 */ /* 0x000fe40007fe0100 */
[----:B------:R-:W-:Y:S02]  /*1fe0*/  LEA.HI.X R243, R6, R15, R3, 0x1, P0 ;  /* 0x0000000f06f37211 */ /* 0x000fe400000f0c03 */
[----:B------:R-:W-:Y:S01]  /*1ff0*/  ISETP.GT.AND P0, PT, R165, R65, PT ;  /* 0x00000041a500720c */ /* 0x000fe20003f04270 */
[----:B------:R-:W-:Y:S01]  /*2000*/  IMAD.WIDE R22, R235, 0x40, R132 ;  /* 0x00000040eb167825 */ /* 0x000fe200078e0284 */
[----:B------:R-:W-:-:S03]  /*2010*/  @P1 MOV R138, R24 ;  /* 0x00000018008a1202 */ /* 0x000fc60000000f00 */
[----:B------:R-:W-:Y:S01]  /*2020*/  @!P1 IMAD.MOV.U32 R138, RZ, RZ, R24 ;  /* 0x000000ffff8a9224 */ /* 0x000fe200078e0018 */
[----:B------:R-:W-:Y:S01]  /*2030*/  MOV R134, R28 ;  /* 0x0000001c00867202 */ /* 0x000fe20000000f00 */
[----:B------:R-:W-:Y:S01]  /*2040*/  @P1 IMAD.MOV.U32 R139, RZ, RZ, R25 ;  /* 0x000000ffff8b1224 */ /* 0x000fe200078e0019 */
[----:B------:R-:W-:Y:S01]  /*2050*/  @!P1 MOV R139, R25 ;  /* 0x00000019008b9202 */ /* 0x000fe20000000f00 */
[----:B------:R-:W-:Y:S02]  /*2060*/  IMAD R136, R23, R138, RZ ;  /* 0x0000008a17887224 */ /* 0x000fe400078e02ff */
[----:B------:R-:W-:Y:S01]  /*2070*/  IMAD.WIDE.U32 R8, R132, R166, R8 ;  /* 0x000000a684087225 */ /* 0x000fe200078e0008 */
[----:B------:R-:W-:-:S03]  /*2080*/  LEA.HI R48, R48, R43, RZ, 0x5 ;  /* 0x0000002b30307211 */ /* 0x000fc600078f28ff */
[----:B------:R-:W-:Y:S01]  /*2090*/  IMAD R136, R22, R139, R136 ;  /* 0x0000008b16887224 */ /* 0x000fe200078e0288 */
[----:B------:R-:W-:Y:S01]  /*20a0*/  LEA R233, P1, R8, R20, 0x1 ;  /* 0x0000001408e97211 */ /* 0x000fe200078208ff */
[----:B------:R-:W-:Y:S02]  /*20b0*/  IMAD.IADD R232, R9, 0x1, R232 ;  /* 0x0000000109e87824 */ /* 0x000fe400078e02e8 */
[----:B------:R-:W-:Y:S01]  /*20c0*/  IMAD.WIDE.U32 R134, R22, R138, R134 ;  /* 0x0000008a16867225 */ /* 0x000fe200078e0086 */
[----:B------:R-:W-:Y:S02]  /*20d0*/  SHF.R.S32.HI R48, RZ, 0x5, R48 ;  /* 0x00000005ff307819 */ /* 0x000fe40000011430 */
[----:B------:R-:W-:Y:S01]  /*20e0*/  LEA.HI.X R232, R8, R21, R232, 0x1, P1 ;  /* 0x0000001508e87211 */ /* 0x000fe200008f0ce8 */
[----:B------:R-:W-:Y:S01]  /*20f0*/  @!P4 IMAD.MOV.U32 R13, RZ, RZ, RZ ;  /* 0x000000ffff0dc224 */ /* 0x000fe200078e00ff */
[----:B------:R-:W-:Y:S01]  /*2100*/  IADD3 R137, R135, R136, RZ ;  /* 0x0000008887897210 */ /* 0x000fe20007ffe0ff */
[----:B-1----:R-:W-:Y:S06]  /*2110*/  @!P0 BRA `(.L_x_4076) ;  /* 0x000000a400548947 */ /* 0x002fec0003800000 */
        /* <DEDUP_REMOVED lines=11> */
[----:B------:R-:W-:-:S02]  /*21d0*/  SHF.R.S32.HI R11, RZ, 0x1f, R58 ;  /* 0x0000001fff0b7819 */ /* 0x000fc4000001143a */
[----:B------:R-:W-:Y:S01]  /*21e0*/  IADD3 R13, R13, R2, RZ ;  /* 0x000000020d0d7210 */ /* 0x000fe20007ffe0ff */
[C---:B------:R-:W-:Y:S01]  /*21f0*/  IMAD.SHL.U32 R61, R168.reuse, 0x20, RZ ;  /* 0x00000020a83d7824 */ /* 0x040fe200078e00ff */
[C---:B------:R-:W-:Y:S01]  /*2200*/  SHF.L.U64.HI R62, R168.reuse, 0x5, R169 ;  /* 0x00000005a83e7819 */ /* 0x040fe200000102a9 */
[----:B------:R-:W-:Y:S02]  /*2210*/  IMAD R60, R169, 0x60, RZ ;  /* 0x00000060a93c7824 */ /* 0x000fe400078e02ff */
[----:B------:R-:W-:Y:S01]  /*2220*/  IMAD.WIDE.U32 R142, R168, 0x60, RZ ;  /* 0x00000060a88e7825 */ /* 0x000fe200078e00ff */
[C---:B------:R-:W-:Y:S02]  /*2230*/  SHF.L.U64.HI R62, R61.reuse, 0x1, R62 ;  /* 0x000000013d3e7819 */ /* 0x040fe4000001023e */
[C---:B------:R-:W-:Y:S01]  /*2240*/  IADD3 R129, R132.reuse, 0x10, RZ ;  /* 0x0000001084817810 */ /* 0x040fe20007ffe0ff */
[----:B------:R-:W-:Y:S01]  /*2250*/  VIADD R128, R132, 0x20 ;  /* 0x0000002084807836 */ /* 0x000fe20000000000 */
[----:B------:R-:W-:Y:S01]  /*2260*/  SHF.L.U64.HI R64, R166, 0x5, R167 ;  /* 0x00000005a6407819 */ /* 0x000fe200000102a7 */
[----:B------:R-:W-:Y:S01]  /*2270*/  VIADD R127, R132, 0x30 ;  /* 0x00000030847f7836 */ /* 0x000fe20000000000 */
[----:B------:R-:W-:Y:S01]  /*2280*/  SHF.L.U32 R63, R166, 0x5, RZ ;  /* 0x00000005a63f7819 */ /* 0x000fe200000006ff */
[----:B------:R-:W-:Y:S01]  /*2290*/  IMAD.MOV.U32 R103, RZ, RZ, R242 ;  /* 0x000000ffff677224 */ /* 0x000fe200078e00f2 */
[----:B------:R-:W-:Y:S01]  /*22a0*/  MOV R102, R243 ;  /* 0x000000f300667202 */ /* 0x000fe20000000f00 */
[----:B------:R-:W-:Y:S01]  /*22b0*/  IMAD.SHL.U32 R61, R61, 0x2, RZ ;  /* 0x000000023d3d7824 */ /* 0x000fe200078e00ff */
[----:B------:R-:W-:Y:S01]  /*22c0*/  MOV R146, R233 ;  /* 0x000000e900927202 */ /* 0x000fe20000000f00 */
[----:B------:R-:W-:-:S02]  /*22d0*/  IMAD.IADD R60, R143, 0x1, R60 ;  /* 0x000000018f3c7824 */ /* 0x000fc400078e023c */
[----:B------:R-:W-:Y:S02]  /*22e0*/  IMAD.MOV.U32 R147, RZ, RZ, R232 ;  /* 0x000000ffff937224 */ /* 0x000fe400078e00e8 */
        /* <DEDUP_REMOVED lines=8> */
[----:B------:R-:W-:Y:S02]  /*2370*/  IMAD.IADD R27, R27, 0x1, R3 ;  /* 0x000000011b1b7824 */ /* 0x000fe400078e0203 */
[-C--:B----4-:R-:W-:Y:S02]  /*2380*/  IMAD R3, R149, R2.reuse, RZ ;  /* 0x0000000295037224 */ /* 0x090fe400078e02ff */
[----:B-----5:R-:W-:Y:S02]  /*2390*/  IMAD R4, R145, R2, RZ ;  /* 0x0000000291047224 */ /* 0x020fe400078e02ff */
[----:B------:R-:W-:-:S02]  /*23a0*/  IMAD R3, R148, R0, R3 ;  /* 0x0000000094037224 */ /* 0x000fc400078e0203 */
[----:B------:R-:W-:-:S04]  /*23b0*/  IMAD.WIDE.U32 R26, R148, R2, R26 ;  /* 0x00000002941a7225 */ /* 0x000fc800078e001a */
[C---:B------:R-:W-:Y:S02]  /*23c0*/  IMAD R4, R144.reuse, R0, R4 ;  /* 0x0000000090047224 */ /* 0x040fe400078e0204 */
[----:B------:R-:W-:Y:S01]  /*23d0*/  IMAD.WIDE.U32 R28, R144, R2, R28 ;  /* 0x00000002901c7225 */ /* 0x000fe200078e001c */
[----:B------:R-:W-:-:S03]  /*23e0*/  IADD3 R27, R27, R3, RZ ;  /* 0x000000031b1b7210 */ /* 0x000fc60007ffe0ff */
[----:B------:R-:W-:Y:S01]  /*23f0*/  IMAD.IADD R29, R29, 0x1, R4 ;  /* 0x000000011d1d7824 */ /* 0x000fe200078e0204 */
[----:B------:R-:W-:Y:S01]  /*2400*/  IADD3 R0, P0, -R58, R132, RZ ;  /* 0x000000843a007210 */ /* 0x000fe20007f1e1ff */
[----:B------:R-:W-:Y:S01]  /*2410*/  IMAD R4, R25, R10, RZ ;  /* 0x0000000a19047224 */ /* 0x000fe200078e02ff */
[----:B------:R-:W-:Y:S01]  /*2420*/  LEA.HI R124, R12, R12, RZ, 0x1 ;  /* 0x0000000c0c7c7211 */ /* 0x000fe200078f08ff */
[-C--:B------:R-:W-:Y:S02]  /*2430*/  IMAD R3, R23, R10.reuse, RZ ;  /* 0x0000000a17037224 */ /* 0x080fe400078e02ff */
[-C--:B------:R-:W-:Y:S01]  /*2440*/  IMAD R4, R24, R5.reuse, R4 ;  /* 0x0000000518047224 */ /* 0x080fe200078e0204 */
[----:B------:R-:W-:Y:S01]  /*2450*/  SHF.R.S32.HI R124, RZ, 0x1, R124 ;  /* 0x00000001ff7c7819 */ /* 0x000fe2000001147c */
[----:B------:R-:W-:Y:S02]  /*2460*/  IMAD R3, R22, R5, R3 ;  /* 0x0000000516037224 */ /* 0x000fe400078e0203 */
[----:B------:R-:W-:-:S04]  /*2470*/  IMAD.WIDE.U32 R24, R24, R10, R28 ;  /* 0x0000000a18187225 */ /* 0x000fc800078e001c */
[----:B------:R-:W-:-:S04]  /*2480*/  IMAD.WIDE.U32 R22, R22, R10, R26 ;  /* 0x0000000a16167225 */ /* 0x000fc800078e001a */
[----:B------:R-:W-:Y:S02]  /*2490*/  IMAD.X R11, R133, 0x1, ~R11, P0 ;  /* 0x00000001850b7824 */ /* 0x000fe400000e0e0b */
[----:B------:R-:W-:Y:S02]  /*24a0*/  IMAD.IADD R25, R25, 0x1, R4 ;  /* 0x0000000119197824 */ /* 0x000fe400078e0204 */
[----:B------:R-:W-:Y:S02]  /*24b0*/  IMAD.IADD R3, R23, 0x1, R3 ;  /* 0x0000000117037824 */ /* 0x000fe400078e0203 */
[----:B------:R-:W-:Y:S02]  /*24c0*/  IMAD.MOV.U32 R2, RZ, RZ, R22 ;  /* 0x000000ffff027224 */ /* 0x000fe400078e0016 */
[C---:B------:R-:W-:Y:S02]  /*24d0*/  IMAD R93, R11.reuse, R144, RZ ;  /* 0x000000900b5d7224 */ /* 0x040fe400078e02ff */
[----:B------:R-:W-:-:S02]  /*24e0*/  IMAD R96, R11, R148, RZ ;  /* 0x000000940b607224 */ /* 0x000fc400078e02ff */
[----:B------:R-:W-:Y:S02]  /*24f0*/  IMAD R100, R124, R13, RZ ;  /* 0x0000000d7c647224 */ /* 0x000fe400078e02ff */
[----:B------:R-:W-:Y:S02]  /*2500*/  IMAD R4, R132, R124, R59 ;  /* 0x0000007c84047224 */ /* 0x000fe400078e023b */
[----:B------:R-:W-:-:S04]  /*2510*/  IMAD.WIDE.U32 R12, R148, R0, R2 ;  /* 0x00000000940c7225 */ /* 0x000fc800078e0002 */
[-C--:B------:R-:W-:Y:S02]  /*2520*/  IMAD R93, R145, R0.reuse, R93 ;  /* 0x00000000915d7224 */ /* 0x080fe400078e025d */
[----:B------:R-:W-:-:S04]  /*2530*/  IMAD.WIDE.U32 R10, R144, R0, R24 ;  /* 0x00000000900a7225 */ /* 0x000fc800078e0018 */
[----:B------:R-:W-:Y:S01]  /*2540*/  IMAD R96, R149, R0, R96 ;  /* 0x0000000095607224 */ /* 0x000fe200078e0260 */
[----:B------:R-:W-:Y:S01]  /*2550*/  IADD3 R0, P3, R100, R4, RZ ;  /* 0x0000000464007210 */ /* 0x000fe20007f7e0ff */
[----:B------:R-:W-:Y:S01]  /*2560*/  IMAD.IADD R3, R59, 0x1, R4 ;  /* 0x000000013b037824 */ /* 0x000fe200078e0204 */
[----:B------:R-:W-:Y:S01]  /*2570*/  SHF.R.S32.HI R2, RZ, 0x1f, R100 ;  /* 0x0000001fff027819 */ /* 0x000fe20000011464 */
[----:B------:R-:W-:Y:S01]  /*2580*/  IMAD.IADD R93, R11, 0x1, R93 ;  /* 0x000000010b5d7824 */ /* 0x000fe200078e025d */
[----:B------:R-:W-:Y:S01]  /*2590*/  LEA R94, P1, R10, R20, 0x1 ;  /* 0x000000140a5e7211 */ /* 0x000fe200078208ff */
[----:B------:R-:W-:Y:S01]  /*25a0*/  IMAD.SHL.U32 R20, R0, 0x2, RZ ;  /* 0x0000000200147824 */ /* 0x000fe200078e00ff */
[----:B------:R-:W-:Y:S02]  /*25b0*/  IADD3 R100, P2, R100, R3, RZ ;  /* 0x0000000364647210 */ /* 0x000fe40007f5e0ff */
[----:B------:R-:W-:Y:S02]  /*25c0*/  IADD3 R96, R13, R96, RZ ;  /* 0x000000600d607210 */ /* 0x000fe40007ffe0ff */
[----:B------:R-:W-:-:S02]  /*25d0*/  LEA R97, P0, R12, R14, 0x1 ;  /* 0x0000000e0c617211 */ /* 0x000fc400078008ff */
[----:B------:R-:W-:Y:S01]  /*25e0*/  LEA.HI.X.SX32 R4, R4, R2, 0x1, P3 ;  /* 0x0000000204047211 */ /* 0x000fe200018f0eff */
[----:B------:R-:W-:Y:S01]  /*25f0*/  IMAD.SHL.U32 R101, R100, 0x2, RZ ;  /* 0x0000000264657824 */ /* 0x000fe200078e00ff */
[----:B------:R-:W-:Y:S02]  /*2600*/  LEA.HI.X R93, R10, R21, R93, 0x1, P1 ;  /* 0x000000150a5d7211 */ /* 0x000fe400008f0c5d */
[----:B------:R-:W-:Y:S02]  /*2610*/  LEA.HI.X R96, R12, R15, R96, 0x1, P0 ;  /* 0x0000000f0c607211 */ /* 0x000fe400000f0c60 */
[----:B------:R-:W-:Y:S01]  /*2620*/  IADD3 R40, P1, R8, R20, RZ ;  /* 0x0000001408287210 */ /* 0x000fe20007f3e0ff */
[----:B------:R-:W-:Y:S01]  /*2630*/  IMAD.SHL.U32 R67, R148, 0x10, RZ ;  /* 0x0000001094437824 */ /* 0x000fe200078e00ff */
[----:B------:R-:W-:Y:S02]  /*2640*/  LEA.HI.X.SX32 R2, R3, R2, 0x1, P2 ;  /* 0x0000000203027211 */ /* 0x000fe400010f0eff */
[----:B------:R-:W-:-:S02]  /*2650*/  SHF.L.U64.HI R0, R0, 0x1, R4 ;  /* 0x0000000100007819 */ /* 0x000fc40000010204 */
[----:B------:R-:W-:Y:S02]  /*2660*/  IADD3 R20, P0, R6, R20, RZ ;  /* 0x0000001406147210 */ /* 0x000fe40007f1e0ff */
[-C--:B------:R-:W-:Y:S01]  /*2670*/  IADD3 R99, P3, R8, R101.reuse, RZ ;  /* 0x0000006508637210 */ /* 0x080fe20007f7e0ff */
[----:B------:R-:W-:Y:S01]  /*2680*/  IMAD.X R41, R9, 0x1, R0, P1 ;  /* 0x0000000109297824 */ /* 0x000fe200008e0600 */
[----:B------:R-:W-:Y:S01]  /*2690*/  SHF.L.U64.HI R100, R100, 0x1, R2 ;  /* 0x0000000164647819 */ /* 0x000fe20000010202 */
[----:B------:R-:W-:Y:S01]  /*26a0*/  IMAD.X R21, R7, 0x1, R0, P0 ;  /* 0x0000000107157824 */ /* 0x000fe200000e0600 */
[----:B------:R-:W-:Y:S02]  /*26b0*/  IADD3 R101, P2, R6, R101, RZ ;  /* 0x0000006506657210 */ /* 0x000fe40007f5e0ff */
[C---:B------:R-:W-:Y:S02]  /*26c0*/  SHF.L.U64.HI R66, R148.reuse, 0x4, R149 ;  /* 0x0000000494427819 */ /* 0x040fe40000010295 */
[----:B------:R-:W-:-:S02]  /*26d0*/  SHF.L.U32 R69, R148, 0x5, RZ ;  /* 0x0000000594457819 */ /* 0x000fc400000006ff */
[----:B------:R-:W-:Y:S02]  /*26e0*/  IADD3 R77, P1, P0, R67, R67, R67 ;  /* 0x00000043434d7210 */ /* 0x000fe4000783e043 */
[----:B------:R-:W-:Y:S01]  /*26f0*/  IADD3.X R98, R9, R100, RZ, P3, !PT ;  /* 0x0000006409627210 */ /* 0x000fe20001ffe4ff */
[----:B------:R-:W-:Y:S01]  /*2700*/  IMAD.X R100, R7, 0x1, R100, P2 ;  /* 0x0000000107647824 */ /* 0x000fe200010e0664 */
[----:B------:R-:W-:Y:S02]  /*2710*/  SHF.L.U64.HI R68, R148, 0x5, R149 ;  /* 0x0000000594447819 */ /* 0x000fe40000010295 */
        /* <DEDUP_REMOVED lines=26> */
[----:B------:R-:W-:Y:S01]  /*28c0*/  SHF.L.U32 R83, R144, 0x4, RZ ;  /* 0x0000000490537819 */ /* 0x000fe200000006ff */
        /* <DEDUP_REMOVED lines=37> */
.L_x_4132:
[----:B------:R-:W-:Y:S01]  /*2b20*/  IMAD.SHL.U32 R14, R9, 0x40, RZ ;  /* 0x00000040090e7824 */ /* 0x000fe200078e00ff */
[----:B------:R-:W-:Y:S01]  /*2b30*/  BSSY B2, `(.L_x_4077) ;  /* 0x000094a000027945 */ /* 0x000fe20003800000 */
[----:B------:R-:W-:Y:S02]  /*2b40*/  IMAD.MOV.U32 R95, RZ, RZ, R93 ;  /* 0x000000ffff5f7224 */ /* 0x000fe400078e005d */
[----:B------:R-:W-:Y:S04]  /*2b50*/  VIADD R13, R14, 0xffffffc0 ;  /* 0xffffffc00e0d7836 */ /* 0x000fe80000000000 */
[--C-:B--2-4-:R-:W-:Y:S02]  /*2b60*/  IMAD.IADD R151, R42, 0x1, -R13.reuse ;  /* 0x000000012a977824 */ /* 0x114fe400078e0a0d */
[----:B------:R-:W-:Y:S03]  /*2b70*/  IMAD.IADD R150, R58, 0x1, -R13 ;  /* 0x000000013a967824 */ /* 0x000fe600078e0a0d */
[CC--:B------:R-:W-:Y:S02]  /*2b80*/  ISETP.GE.AND P0, PT, R132.reuse, R151.reuse, PT ;  /* 0x000000978400720c */ /* 0x0c0fe40003f06270 */
[CC--:B------:R-:W-:Y:S02]  /*2b90*/  ISETP.GE.AND P4, PT, R129.reuse, R151.reuse, PT ;  /* 0x000000978100720c */ /* 0x0c0fe40003f86270 */
[-C--:B------:R-:W-:Y:S02]  /*2ba0*/  ISETP.GE.AND P0, PT, R132, R150.reuse, !P0 ;  /* 0x000000968400720c */ /* 0x080fe40004706270 */
[-C--:B------:R-:W-:Y:S02]  /*2bb0*/  ISETP.GE.AND P4, PT, R129, R150.reuse, !P4 ;  /* 0x000000968100720c */ /* 0x080fe40006786270 */
[C---:B------:R-:W-:Y:S04]  /*2bc0*/  ISETP.GE.AND P2, PT, R128.reuse, R151, PT ;  /* 0x000000978000720c */ /* 0x040fe80003f46270 */
[----:B------:R-:W-:Y:S05]  /*2bd0*/  ISETP.GE.AND P2, PT, R128, R150, !P2 ;  /* 0x000000968000720c */ /* 0x000fea0005746270 */
[----:B---3--:R-:W2:Y:S01]  /*2be0*/  @P0 LD.E.128 R24, desc[UR6][R94.64] ;  /* 0x000000065e180980 */ /* 0x008ea2000c101d00 */
[----:B------:R-:W-:Y:S01]  /*2bf0*/  @P0 IMAD.MOV.U32 R2, RZ, RZ, R103 ;  /* 0x000000ffff020224 */ /* 0x000fe200078e0067 */
[C---:B------:R-:W-:Y:S01]  /*2c00*/  @P4 IADD3 R22, P1, R94.reuse, R83, RZ ;  /* 0x000000535e164210 */ /* 0x040fe20007f3e0ff */
[----:B------:R-:W-:Y:S04]  /*2c10*/  @P0 IMAD.MOV.U32 R3, RZ, RZ, R102 ;  /* 0x000000ffff030224 */ /* 0x000fe800078e0066 */
[----:B------:R-:W-:Y:S01]  /*2c20*/  @P4 IMAD.X R23, R95, 0x1, R82, P1 ;  /* 0x000000015f174824 */ /* 0x000fe200008e0652 */
[----:B--2---:R-:W-:Y:S04]  /*2c30*/  @P0 ST.E.128 desc[UR6][R2.64], R24 ;  /* 0x0000001802000985 */ /* 0x004fe8000c101d06 */
[----:B------:R-:W2:Y:S04]  /*2c40*/  @P0 LD.E.128 R4, desc[UR6][R94.64+0x80] ;  /* 0x000080065e040980 */ /* 0x000ea8000c101d00 */
[----:B--2---:R1:W-:Y:S04]  /*2c50*/  @P0 ST.E.128 desc[UR6][R2.64+0x80], R4 ;  /* 0x0000800402000985 */ /* 0x0043e8000c101d06 */
[----:B-1----:R-:W2:Y:S04]  /*2c60*/  @P0 LD.E.128 R4, desc[UR6][R94.64+0x100] ;  /* 0x000100065e040980 */ /* 0x002ea8000c101d00 */
[----:B--2---:R1:W-:Y:S04]  /*2c70*/  @P0 ST.E.128 desc[UR6][R2.64+0x100], R4 ;  /* 0x0001000402000985 */ /* 0x0043e8000c101d06 */
[----:B-1----:R-:W2:Y:S04]  /*2c80*/  @P0 LD.E.128 R4, desc[UR6][R94.64+0x180] ;  /* 0x000180065e040980 */ /* 0x002ea8000c101d00 */
[----:B--2---:R1:W-:Y:S04]  /*2c90*/  @P0 ST.E.128 desc[UR6][R2.64+0x180], R4 ;  /* 0x0001800402000985 */ /* 0x0043e8000c101d06 */
[----:B------:R-:W2:Y:S01]  /*2ca0*/  @P4 LD.E.128 R24, desc[UR6][R22.64] ;  /* 0x0000000616184980 */ /* 0x000ea2000c101d00 */
[C---:B-1----:R-:W-:Y:S04]  /*2cb0*/  @P4 LEA R2, P1, R51.reuse, R103, 0x1 ;  /* 0x0000006733024211 */ /* 0x042fe800078208ff */
[----:B------:R-:W-:Y:S05]  /*2cc0*/  @P4 LEA.HI.X R3, R51, R102, R52, 0x1, P1 ;  /* 0x0000006633034211 */ /* 0x000fea00008f0c34 */
[----:B--2---:R-:W-:Y:S04]  /*2cd0*/  @P4 ST.E.128 desc[UR6][R2.64], R24 ;  /* 0x0000001802004985 */ /* 0x004fe8000c101d06 */
[----:B------:R-:W2:Y:S04]  /*2ce0*/  @P4 LD.E.128 R4, desc[UR6][R22.64+0x80] ;  /* 0x0000800616044980 */ /* 0x000ea8000c101d00 */
[----:B--2---:R1:W-:Y:S04]  /*2cf0*/  @P4 ST.E.128 desc[UR6][R2.64+0x80], R4 ;  /* 0x0000800402004985 */ /* 0x0043e8000c101d06 */
[----:B-1----:R-:W2:Y:S04]  /*2d00*/  @P4 LD.E.128 R4, desc[UR6][R22.64+0x100] ;  /* 0x0001000616044980 */ /* 0x002ea8000c101d00 */
[----:B--2---:R1:W-:Y:S04]  /*2d10*/  @P4 ST.E.128 desc[UR6][R2.64+0x100], R4 ;  /* 0x0001000402004985 */ /* 0x0043e8000c101d06 */
[----:B-1----:R1:W2:Y:S02]  /*2d20*/  @P4 LD.E.128 R4, desc[UR6][R22.64+0x180] ;  /* 0x0001800616044980 */ /* 0x0022a4000c101d00 */
[----:B-1----:R-:W-:Y:S05]  /*2d30*/  @P2 IADD3 R22, P1, R94, R85, RZ ;  /* 0x000000555e162210 */ /* 0x002fea0007f3e0ff */
[----:B------:R-:W-:Y:S01]  /*2d40*/  @P2 IMAD.X R23, R95, 0x1, R84, P1 ;  /* 0x000000015f172824 */ /* 0x000fe200008e0654 */
[----:B--2---:R1:W-:Y:S04]  /*2d50*/  @P4 ST.E.128 desc[UR6][R2.64+0x180], R4 ;  /* 0x0001800402004985 */ /* 0x0043e8000c101d06 */
[----:B------:R-:W2:Y:S01]  /*2d60*/  @P2 LD.E.128 R24, desc[UR6][R22.64] ;  /* 0x0000000616182980 */ /* 0x000ea2000c101d00 */
[----:B-1----:R-:W-:Y:S05]  /*2d70*/  @P2 IADD3 R2, P1, R103, R61, RZ ;  /* 0x0000003d67022210 */ /* 0x002fea0007f3e0ff */
[----:B------:R-:W-:Y:S01]  /*2d80*/  @P2 IMAD.X R3, R102, 0x1, R62, P1 ;  /* 0x0000000166032824 */ /* 0x000fe200008e063e */
[C---:B------:R-:W-:Y:S04]  /*2d90*/  ISETP.GE.AND P1, PT, R127.reuse, R151, PT ;  /* 0x000000977f00720c */ /* 0x040fe80003f26270 */
[----:B------:R-:W-:Y:S01]  /*2da0*/  ISETP.GE.AND P1, PT, R127, R150, !P1 ;  /* 0x000000967f00720c */ /* 0x000fe20004f26270 */
        /* <DEDUP_REMOVED lines=11> */
[----:B------:R-:W-:Y:S05]  /*2e60*/  @P1 IMAD.X R3, R102, 0x1, R60, P2 ;  /* 0x0000000166031824 */ /* 0x000fea00010e063c */
[----:B--2---:R-:W-:Y:S04]  /*2e70*/  @P1 ST.E.128 desc[UR6][R2.64], R24 ;  /* 0x0000001802001985 */ /* 0x004fe8000c101d06 */
[----:B------:R-:W2:Y:S04]  /*2e80*/  @P1 LD.E.128 R4, desc[UR6][R22.64+0x80] ;  /* 0x0000800616041980 */ /* 0x000ea8000c101d00 */
[----:B--2---:R1:W-:Y:S04]  /*2e90*/  @P1 ST.E.128 desc[UR6][R2.64+0x80], R4 ;  /* 0x0000800402001985 */ /* 0x0043e8000c101d06 */
[----:B-1----:R-:W2:Y:S04]  /*2ea0*/  @P1 LD.E.128 R4, desc[UR6][R22.64+0x100] ;  /* 0x0001000616041980 */ /* 0x002ea8000c101d00 */
[----:B--2---:R1:W-:Y:S04]  /*2eb0*/  @P1 ST.E.128 desc[UR6][R2.64+0x100], R4 ;  /* 0x0001000402001985 */ /* 0x0043e8000c101d06 */
[----:B-1----:R-:W2:Y:S04]  /*2ec0*/  @P1 LD.E.128 R4, desc[UR6][R22.64+0x180] ;  /* 0x0001800616041980 */ /* 0x002ea8000c101d00 */
[----:B--2---:R1:W-:Y:S04]  /*2ed0*/  @P1 ST.E.128 desc[UR6][R2.64+0x180], R4 ;  /* 0x0001800402001985 */ /* 0x0043e8000c101d06 */
[----:B------:R-:W2:Y:S04]  /*2ee0*/  LD.E R15, desc[UR6][R18.64+0xd0] ;  /* 0x0000d006120f7980 */ /* 0x000ea8000c101900 */
[----:B------:R-:W3:Y:S01]  /*2ef0*/  LD.E R93, desc[UR6][R18.64+0x130] ;  /* 0x00013006125d7980 */ /* 0x000ee2000c101900 */
[----:B--2---:R-:W-:Y:S01]  /*2f00*/  ISETP.NE.AND P2, PT, R15, RZ, PT ;  /* 0x000000ff0f00720c */ /* 0x004fe20003f45270 */
[----:B---3--:R-:W-:Y:S05]  /*2f10*/  IMAD.U32 R93, R93, -0x40, RZ ;  /* 0xffffffc05d5d7824 */ /* 0x008fea00078e00ff */
[C---:B------:R-:W-:Y:S04]  /*2f20*/  LEA R94, P1, R93.reuse, R94, 0x1 ;  /* 0x0000005e5d5e7211 */ /* 0x040fe800078208ff */
[----:B------:R-:W-:Y:S03]  /*2f30*/  LEA.HI.X.SX32 R93, R93, R95, 0x1, P1 ;  /* 0x0000005f5d5d7211 */ /* 0x000fe600008f0eff */
[----:B-1----:R-:W-:Y:S06]  /*2f40*/  @!P2 BRA `(.L_x_4078) ;  /* 0x0000008c0044a947 */ /* 0x002fec0003800000 */
        /* <DEDUP_REMOVED lines=11> */
[----:B------:R-:W-:Y:S01]  /*3000*/  ISETP.GE.AND P0, PT, R16, R15, PT ;  /* 0x0000000f1000720c */ /* 0x000fe20003f06270 */
[----:B------:R-:W-:Y:S01]  /*3010*/  IMAD.MOV.U32 R31, RZ, RZ, R96 ;  /* 0x000000ffff1f7224 */ /* 0x000fe200078e0060 */
[----:B------:R-:W-:Y:S02]  /*3020*/  MOV R30, R97 ;  /* 0x00000061001e7202 */ /* 0x000fe40000000f00 */
[----:B------:R-:W-:Y:S03]  /*3030*/  ISETP.GE.AND P1, PT, R12, R15, PT ;  /* 0x0000000f0c00720c */ /* 0x000fe60003f26270 */
        /* <DEDUP_REMOVED lines=9> */
[----:B----4-:R-:W-:Y:S01]  /*30d0*/  @!P0 SHF.L.U32 R7, R2, 0x10, RZ ;  /* 0x0000001002078819 */ /* 0x010fe200000006ff */
[C---:B------:R-:W-:Y:S01]  /*30e0*/  @!P0 IMAD.U32 R4, R3.reuse, 0x10000, RZ ;  /* 0x0001000003048824 */ /* 0x040fe200078e00ff */
[----:B------:R-:W-:Y:S01]  /*30f0*/  @!P0 LOP3.LUT R5, R3, 0xffff0000, RZ, 0xc0, !PT ;  /* 0xffff000003058812 */ /* 0x000fe200078ec0ff */
[----:B------:R-:W-:Y:S01]  /*3100*/  @!P0 FMUL.FTZ R32, R0, R8 ;  /* 0x0000000800208220 */ /* 0x000fe20000410000 */
[----:B------:R-:W-:Y:S01]  /*3110*/  @!P0 LOP3.LUT R6, R2, 0xffff0000, RZ, 0xc0, !PT ;  /* 0xffff000002068812 */ /* 0x000fe200078ec0ff */
[----:B------:R-:W-:Y:S01]  /*3120*/  @!P0 FMUL.FTZ R0, R0, R7 ;  /* 0x0000000700008220 */ /* 0x000fe20000410000 */
[----:B------:R-:W-:Y:S02]  /*3130*/  @!P0 SHF.L.U32 R3, R24, 0x10, RZ ;  /* 0x0000001018038819 */ /* 0x000fe400000006ff */
[----:B------:R-:W-:Y:S03]  /*3140*/  @!P0 LOP3.LUT R2, R25, 0xffff0000, RZ, 0xc0, !PT ;  /* 0xffff000019028812 */ /* 0x000fe600078ec0ff */
[----:B------:R-:W-:Y:S01]  /*3150*/  @!P0 FFMA.FTZ R0, R8, R3, R0 ;  /* 0x0000000308008223 */ /* 0x000fe20000010000 */
[----:B------:R-:W-:Y:S01]  /*3160*/  @!P0 FFMA.FTZ R32, R3, R7, -R32 ;  /* 0x0000000703208223 */ /* 0x000fe20000010820 */
[----:B------:R-:W-:Y:S01]  /*3170*/  @!P0 LOP3.LUT R3, R26, 0xffff0000, RZ, 0xc0, !PT ;  /* 0xffff00001a038812 */ /* 0x000fe200078ec0ff */
[----:B------:R-:W-:Y:S01]  /*3180*/  @!P0 IMAD.U32 R8, R25, 0x10000, RZ ;  /* 0x0001000019088824 */ /* 0x000fe200078e00ff */
[----:B------:R-:W-:Y:S01]  /*3190*/  @!P0 LOP3.LUT R7, R27, 0xffff0000, RZ, 0xc0, !PT ;  /* 0xffff00001b078812 */ /* 0x000fe200078ec0ff */
[----:B------:R-:W-:Y:S01]  /*31a0*/  @!P0 FMUL.FTZ R33, R2, R22 ;  /* 0x0000001602218220 */ /* 0x000fe20000410000 */
[----:B------:R-:W-:Y:S01]  /*31b0*/  @!P0 F2FP.BF16.F32.PACK_AB R0, R0, R32 ;  /* 0x000000200000823e */ /* 0x000fe200000010ff */
[-C--:B------:R-:W-:Y:S01]  /*31c0*/  @!P0 FMUL.FTZ R2, R2, R6.reuse ;  /* 0x0000000602028220 */ /* 0x080fe20000410000 */
[C---:B------:R-:W-:Y:S01]  /*31d0*/  @!P0 FMUL.FTZ R34, R3.reuse, R23 ;  /* 0x0000001703228220 */ /* 0x040fe20000410000 */
[----:B------:R-:W-:Y:S01]  /*31e0*/  @!P0 FFMA.FTZ R33, R8, R6, -R33 ;  /* 0x0000000608218223 */ /* 0x000fe20000010821 */
[----:B------:R-:W-:Y:S01]  /*31f0*/  @!P0 SHF.L.U32 R6, R26, 0x10, RZ ;  /* 0x000000101a068819 */ /* 0x000fe200000006ff */
[----:B------:R-:W-:Y:S01]  /*3200*/  @!P0 FMUL.FTZ R3, R3, R4 ;  /* 0x0000000403038220 */ /* 0x000fe20000410000 */
[----:B------:R-:W-:Y:S01]  /*3210*/  @!P0 MOV R24, R0 ;  /* 0x0000000000188202 */ /* 0x000fe20000000f00 */
[C---:B------:R-:W-:Y:S01]  /*3220*/  @!P0 FMUL.FTZ R35, R7.reuse, R28 ;  /* 0x0000001c07238220 */ /* 0x040fe20000410000 */
[----:B------:R-:W-:Y:S01]  /*3230*/  @!P0 FFMA.FTZ R2, R22, R8, R2 ;  /* 0x0000000816028223 */ /* 0x000fe20000010002 */
[----:B------:R-:W-:Y:S01]  /*3240*/  @!P0 FFMA.FTZ R34, R6, R4, -R34 ;  /* 0x0000000406228223 */ /* 0x000fe20000010822 */
[-C--:B------:R-:W-:Y:S01]  /*3250*/  @!P0 FMUL.FTZ R4, R7, R5.reuse ;  /* 0x0000000507048220 */ /* 0x080fe20000410000 */
[----:B------:R-:W-:Y:S01]  /*3260*/  @!P0 FFMA.FTZ R3, R23, R6, R3 ;  /* 0x0000000617038223 */ /* 0x000fe20000010003 */
[----:B------:R-:W-:Y:S01]  /*3270*/  @!P0 FFMA.FTZ R35, R29, R5, -R35 ;  /* 0x000000051d238223 */ /* 0x000fe20000010823 */
[----:B------:R-:W-:Y:S01]  /*3280*/  @!P0 F2FP.BF16.F32.PACK_AB R2, R2, R33 ;  /* 0x000000210202823e */ /* 0x000fe200000010ff */
[----:B------:R-:W-:Y:S02]  /*3290*/  @!P0 FFMA.FTZ R4, R28, R29, R4 ;  /* 0x0000001d1c048223 */ /* 0x000fe40000010004 */
[----:B------:R-:W-:Y:S02]  /*32a0*/  @!P0 F2FP.BF16.F32.PACK_AB R3, R3, R34 ;  /* 0x000000220303823e */ /* 0x000fe400000010ff */
[----:B------:R-:W-:Y:S01]  /*32b0*/  @!P0 IMAD.MOV.U32 R25, RZ, RZ, R2 ;  /* 0x000000ffff198224 */ /* 0x000fe200078e0002 */
[----:B------:R-:W-:Y:S02]  /*32c0*/  @!P0 F2FP.BF16.F32.PACK_AB R4, R4, R35 ;  /* 0x000000230404823e */ /* 0x000fe400000010ff */
[----:B------:R-:W-:Y:S03]  /*32d0*/  @!P0 MOV R26, R3 ;  /* 0x00000003001a8202 */ /* 0x000fe60000000f00 */
[----:B------:R-:W-:Y:S01]  /*32e0*/  @!P0 IMAD.MOV.U32 R27, RZ, RZ, R4 ;  /* 0x000000ffff1b8224 */ /* 0x000fe200078e0004 */
[----:B------:R-:W-:Y:S04]  /*32f0*/  ISETP.GE.AND P0, PT, R11, R15, PT ;  /* 0x0000000f0b00720c */ /* 0x000fe80003f06270 */
[----:B------:R1:W-:Y:S08]  /*3300*/  ST.E.128 desc[UR6][R146.64], R24 ;  /* 0x0000001892007985 */ /* 0x0003f0000c101d06 */
[----:B------:R-:W2:Y:S06]  /*3310*/  @!P1 LD.E.64 R28, desc[UR6][R40.64+0x40] ;  /* 0x00004006281c9980 */ /* 0x000eac000c101b00 */
[----:B------:R-:W3:Y:S06]  /*3320*/  @!P1 LD.E.64 R2, desc[UR6][R20.64+0x40] ;  /* 0x0000400614029980 */ /* 0x000eec000c101b00 */
[----:B-1----:R-:W4:Y:S01]  /*3330*/  LD.E.128 R24, desc[UR6][R30.64+0x80] ;  /* 0x000080061e187980 */ /* 0x002f22000c101d00 */
[C---:B--2---:R-:W-:Y:S01]  /*3340*/  @!P1 SHF.L.U32 R8, R28.reuse, 0x10, RZ ;  /* 0x000000101c089819 */ /* 0x044fe200000006ff */
[C---:B------:R-:W-:Y:S01]  /*3350*/  @!P1 IMAD.U32 R23, R29.reuse, 0x10000, RZ ;  /* 0x000100001d179824 */ /* 0x040fe200078e00ff */
[----:B------:R-:W-:Y:S02]  /*3360*/  @!P1 LOP3.LUT R22, R28, 0xffff0000, RZ, 0xc0, !PT ;  /* 0xffff00001c169812 */ /* 0x000fe400078ec0ff */
[----:B------:R-:W-:Y:S02]  /*3370*/  @!P1 LOP3.LUT R28, R29, 0xffff0000, RZ, 0xc0, !PT ;  /* 0xffff00001d1c9812 */ /* 0x000fe400078ec0ff */
[C---:B---3--:R-:W-:Y:S01]  /*3380*/  @!P1 SHF.L.U32 R7, R2.reuse, 0x10, RZ ;  /* 0x0000001002079819 */ /* 0x048fe200000006ff */
[C---:B------:R-:W-:Y:S01]  /*3390*/  @!P1 IMAD.U32 R4, R3.reuse, 0x10000, RZ ;  /* 0x0001000003049824 */ /* 0x040fe200078e00ff */
[----:B------:R-:W-:Y:S02]  /*33a0*/  @!P1 LOP3.LUT R5, R3, 0xffff0000, RZ, 0xc0, !PT ;  /* 0xffff000003059812 */ /* 0x000fe400078ec0ff */
[----:B------:R-:W-:Y:S02]  /*33b0*/  @!P1 LOP3.LUT R6, R2, 0xffff0000, RZ, 0xc0, !PT ;  /* 0xffff000002069812 */ /* 0x000fe400078ec0ff */
[C---:B----4-:R-:W-:Y:S02]  /*33c0*/  @!P1 LOP3.LUT R0, R24.reuse, 0xffff0000, RZ, 0xc0, !PT ;  /* 0xffff000018009812 */ /* 0x050fe400078ec0ff */
[----:B------:R-:W-:Y:S02]  /*33d0*/  @!P1 SHF.L.U32 R3, R24, 0x10, RZ ;  /* 0x0000001018039819 */ /* 0x000fe400000006ff */
[----:B------:R-:W-:Y:S01]  /*33e0*/  @!P1 LOP3.LUT R2, R25, 0xffff0000, RZ, 0xc0, !PT ;  /* 0xffff000019029812 */ /* 0x000fe200078ec0ff */
[C---:B------:R-:W-:Y:S01]  /*33f0*/  @!P1 FMUL.FTZ R32, R0.reuse, R8 ;  /* 0x0000000800209220 */ /* 0x040fe20000410000 */
[----:B------:R-:W-:Y:S01]  /*3400*/  @!P1 SHF.L.U32 R29, R27, 0x10, RZ ;  /* 0x000000101b1d9819 */ /* 0x000fe200000006ff */
[-C--:B------:R-:W-:Y:S02]  /*3410*/  @!P1 FMUL.FTZ R0, R0, R7.reuse ;  /* 0x0000000700009220 */ /* 0x080fe40000410000 */
[----:B------:R-:W-:Y:S01]  /*3420*/  @!P1 FFMA.FTZ R32, R3, R7, -R32 ;  /* 0x0000000703209223 */ /* 0x000fe20000010820 */
[----:B------:R-:W-:Y:S01]  /*3430*/  @!P1 LOP3.LUT R7, R27, 0xffff0000, RZ, 0xc0, !PT ;  /* 0xffff00001b079812 */ /* 0x000fe200078ec0ff */
[----:B------:R-:W-:Y:S01]  /*3440*/  @!P1 FFMA.FTZ R0, R8, R3, R0 ;  /* 0x0000000308009223 */ /* 0x000fe20000010000 */
[----:B------:R-:W-:Y:S01]  /*3450*/  @!P1 SHF.L.U32 R8, R25, 0x10, RZ ;  /* 0x0000001019089819 */ /* 0x000fe200000006ff */
[----:B------:R-:W-:Y:S01]  /*3460*/  @!P1 FMUL.FTZ R33, R2, R22 ;  /* 0x0000001602219220 */ /* 0x000fe20000410000 */
[----:B------:R-:W-:Y:S01]  /*3470*/  @!P1 LOP3.LUT R3, R26, 0xffff0000, RZ, 0xc0, !PT ;  /* 0xffff00001a039812 */ /* 0x000fe200078ec0ff */
[----:B------:R-:W-:Y:S01]  /*3480*/  @!P1 FMUL.FTZ R2, R2, R6 ;  /* 0x0000000602029220 */ /* 0x000fe20000410000 */
[----:B------:R-:W-:Y:S01]  /*3490*/  @!P1 F2FP.BF16.F32.PACK_AB R0, R0, R32 ;  /* 0x000000200000923e */ /* 0x000fe200000010ff */
[----:B------:R-:W-:Y:S01]  /*34a0*/  @!P1 FFMA.FTZ R33, R8, R6, -R33 ;  /* 0x0000000608219223 */ /* 0x000fe20000010821 */
[----:B------:R-:W-:Y:S02]  /*34b0*/  @!P1 IMAD.U32 R6, R26, 0x10000, RZ ;  /* 0x000100001a069824 */ /* 0x000fe400078e00ff */
        /* <DEDUP_REMOVED lines=106> */
.L_x_4081:
[----:B------:R-:W-:Y:S05]  /*3b60*/  BSYNC B0 ;  /* 0x0000000000007941 */ /* 0x000fea0003800000 */
.L_x_4080:
[----:B------:R-:W-:Y:S04]  /*3b70*/  BSSY B0, `(.L_x_4082) ;  /* 0x00000c0000007945 */ /* 0x000fe80003800000 */
[----:B------:R-:W-:Y:S05]  /*3b80*/  @!P4 BRA `(.L_x_4083) ;  /* 0x0000000800f8c947 */ /* 0x000fea0003800000 */
[----:B------:R-:W-:Y:S02]  /*3b90*/  SHF.L.U32 R32, R130, 0x1, RZ ;  /* 0x0000000182207819 */ /* 0x000fe400000006ff */
[C---:B------:R-:W-:Y:S02]  /*3ba0*/  LEA R36, P1, R67.reuse, R97, 0x1 ;  /* 0x0000006143247211 */ /* 0x040fe400078208ff */
[-C--:B------:R-:W-:Y:S02]  /*3bb0*/  ISETP.GE.AND P0, PT, R16, R15.reuse, PT ;  /* 0x0000000f1000720c */ /* 0x080fe40003f06270 */
[----:B------:R-:W-:Y:S02]  /*3bc0*/  IADD3 R6, P4, R20, R32, RZ ;  /* 0x0000002014067210 */ /* 0x000fe40007f9e0ff */
[----:B------:R-:W-:Y:S02]  /*3bd0*/  LEA.HI.X R37, R67, R96, R66, 0x1, P1 ;  /* 0x0000006043257211 */ /* 0x000fe400008f0c42 */
[----:B------:R-:W-:Y:S02]  /*3be0*/  SHF.L.U64.HI R0, R130, 0x1, R115 ;  /* 0x0000000182007819 */ /* 0x000fe40000010273 */
[----:B------:R-:W-:Y:S01]  /*3bf0*/  IADD3 R32, P1, R40, R32, RZ ;  /* 0x0000002028207210 */ /* 0x000fe20007f3e0ff */
[----:B-1----:R-:W2:Y:S02]  /*3c00*/  LD.E.128 R24, desc[UR6][R36.64] ;  /* 0x0000000624187980 */ /* 0x002ea4000c101d00 */
[----:B------:R-:W-:Y:S01]  /*3c10*/  IMAD.X R7, R21, 0x1, R0, P4 ;  /* 0x0000000115077824 */ /* 0x000fe200020e0600 */
[----:B------:R-:W-:Y:S02]  /*3c20*/  IADD3.X R33, R41, R0, RZ, P1, !PT ;  /* 0x0000000029217210 */ /* 0x000fe40000ffe4ff */
[----:B------:R-:W-:Y:S03]  /*3c30*/  ISETP.GE.AND P1, PT, R12, R15, PT ;  /* 0x0000000f0c00720c */ /* 0x000fe60003f26270 */
[----:B------:R-:W3:Y:S06]  /*3c40*/  @!P0 LD.E.64 R30, desc[UR6][R32.64] ;  /* 0x00000006201e8980 */ /* 0x000eec000c101b00 */
[----:B------:R-:W4:Y:S01]  /*3c50*/  @!P0 LD.E.64 R2, desc[UR6][R6.64] ;  /* 0x0000000606028980 */ /* 0x000f22000c101b00 */
[----:B--2---:R-:W-:Y:S02]  /*3c60*/  @!P0 LOP3.LUT R0, R24, 0xffff0000, RZ, 0xc0, !PT ;  /* 0xffff000018008812 */ /* 0x004fe400078ec0ff */
[C---:B---3--:R-:W-:Y:S01]  /*3c70*/  @!P0 LOP3.LUT R28, R30.reuse, 0xffff0000, RZ, 0xc0, !PT ;  /* 0xffff00001e1c8812 */ /* 0x048fe200078ec0ff */
[----:B------:R-:W-:Y:S01]  /*3c80*/  @!P0 IMAD.U32 R23, R30, 0x10000, RZ ;  /* 0x000100001e178824 */ /* 0x000fe200078e00ff */
[C---:B------:R-:W-:Y:S01]  /*3c90*/  @!P0 LOP3.LUT R30, R31.reuse, 0xffff0000, RZ, 0xc0, !PT ;  /* 0xffff00001f1e8812 */ /* 0x040fe200078ec0ff */
[----:B------:R-:W-:Y:S01]  /*3ca0*/  @!P0 IMAD.U32 R29, R31, 0x10000, RZ ;  /* 0x000100001f1d8824 */ /* 0x000fe200078e00ff */
[----:B------:R-:W-:Y:S01]  /*3cb0*/  @!P0 SHF.L.U32 R31, R27, 0x10, RZ ;  /* 0x000000101b1f8819 */ /* 0x000fe200000006ff */
        /* <DEDUP_REMOVED lines=17> */
[----:B------:R-:W-:Y:S01]  /*3dd0*/  LEA R34, P4, R54, R146, 0x1 ;  /* 0x0000009236227211 */ /* 0x000fe200078808ff */
        /* <DEDUP_REMOVED lines=11> */
[----:B------:R-:W-:Y:S01]  /*3e90*/  LEA.HI.X R35, R54, R147, R55, 0x1, P4 ;  /* 0x0000009336237211 */ /* 0x000fe200020f0c37 */
[----:B------:R-:W-:Y:S01]  /*3ea0*/  @!P0 IMAD.MOV.U32 R24, RZ, RZ, R0 ;  /* 0x000000ffff188224 */ /* 0x000fe200078e0000 */
[----:B------:R-:W-:Y:S02]  /*3eb0*/  @!P0 F2FP.BF16.F32.PACK_AB R3, R3, R38 ;  /* 0x000000260303823e */ /* 0x000fe400000010ff */
[----:B------:R-:W-:Y:S02]  /*3ec0*/  @!P0 F2FP.BF16.F32.PACK_AB R4, R4, R5 ;  /* 0x000000050404823e */ /* 0x000fe400000010ff */
[----:B------:R-:W-:Y:S01]  /*3ed0*/  @!P0 MOV R25, R2 ;  /* 0x0000000200198202 */ /* 0x000fe20000000f00 */
[----:B------:R-:W-:Y:S01]  /*3ee0*/  @!P0 IMAD.MOV.U32 R26, RZ, RZ, R3 ;  /* 0x000000ffff1a8224 */ /* 0x000fe200078e0003 */
[----:B------:R-:W-:Y:S02]  /*3ef0*/  @!P0 MOV R27, R4 ;  /* 0x00000004001b8202 */ /* 0x000fe40000000f00 */
[----:B------:R-:W-:Y:S03]  /*3f00*/  ISETP.GE.AND P0, PT, R11, R15, PT ;  /* 0x0000000f0b00720c */ /* 0x000fe60003f06270 */
[----:B------:R1:W-:Y:S08]  /*3f10*/  ST.E.128 desc[UR6][R34.64], R24 ;  /* 0x0000001822007985 */ /* 0x0003f0000c101d06 */
[----:B------:R-:W2:Y:S06]  /*3f20*/  @!P1 LD.E.64 R30, desc[UR6][R32.64+0x40] ;  /* 0x00004006201e9980 */ /* 0x000eac000c101b00 */
[----:B------:R-:W3:Y:S06]  /*3f30*/  @!P1 LD.E.64 R2, desc[UR6][R6.64+0x40] ;  /* 0x0000400606029980 */ /* 0x000eec000c101b00 */
[----:B-1----:R-:W4:Y:S01]  /*3f40*/  LD.E.128 R24, desc[UR6][R36.64+0x80] ;  /* 0x0000800624187980 */ /* 0x002f22000c101d00 */
[C---:B--2---:R-:W-:Y:S01]  /*3f50*/  @!P1 LOP3.LUT R28, R30.reuse, 0xffff0000, RZ, 0xc0, !PT ;  /* 0xffff00001e1c9812 */ /* 0x044fe200078ec0ff */
[----:B------:R-:W-:Y:S01]  /*3f60*/  @!P1 IMAD.U32 R23, R30, 0x10000, RZ ;  /* 0x000100001e179824 */ /* 0x000fe200078e00ff */
[C---:B------:R-:W-:Y:S02]  /*3f70*/  @!P1 SHF.L.U32 R29, R31.reuse, 0x10, RZ ;  /* 0x000000101f1d9819 */ /* 0x040fe400000006ff */
[----:B------:R-:W-:Y:S02]  /*3f80*/  @!P1 LOP3.LUT R30, R31, 0xffff0000, RZ, 0xc0, !PT ;  /* 0xffff00001f1e9812 */ /* 0x000fe400078ec0ff */
[C---:B---3--:R-:W-:Y:S01]  /*3f90*/  @!P1 SHF.L.U32 R4, R3.reuse, 0x10, RZ ;  /* 0x0000001003049819 */ /* 0x048fe200000006ff */
[C---:B------:R-:W-:Y:S01]  /*3fa0*/  @!P1 IMAD.U32 R22, R2.reuse, 0x10000, RZ ;  /* 0x0001000002169824 */ /* 0x040fe200078e00ff */
[----:B------:R-:W-:Y:S02]  /*3fb0*/  @!P1 LOP3.LUT R5, R3, 0xffff0000, RZ, 0xc0, !PT ;  /* 0xffff000003059812 */ /* 0x000fe400078ec0ff */
[----:B------:R-:W-:Y:S02]  /*3fc0*/  @!P1 LOP3.LUT R8, R2, 0xffff0000, RZ, 0xc0, !PT ;  /* 0xffff000002089812 */ /* 0x000fe400078ec0ff */
[C---:B----4-:R-:W-:Y:S01]  /*3fd0*/  @!P1 LOP3.LUT R0, R24.reuse, 0xffff0000, RZ, 0xc0, !PT ;  /* 0xffff000018009812 */ /* 0x050fe200078ec0ff */
[----:B------:R-:W-:Y:S01]  /*3fe0*/  @!P1 IMAD.U32 R3, R24, 0x10000, RZ ;  /* 0x0001000018039824 */ /* 0x000fe200078e00ff */
[----:B------:R-:W-:Y:S02]  /*3ff0*/  @!P1 LOP3.LUT R2, R25, 0xffff0000, RZ, 0xc0, !PT ;  /* 0xffff000019029812 */ /* 0x000fe400078ec0ff */
[----:B------:R-:W-:Y:S01]  /*4000*/  @!P1 SHF.L.U32 R31, R27, 0x10, RZ ;  /* 0x000000101b1f9819 */ /* 0x000fe200000006ff */
[C---:B------:R-:W-:Y:S01]  /*4010*/  @!P1 FMUL.FTZ R38, R0.reuse, R23 ;  /* 0x0000001700269220 */ /* 0x040fe20000410000 */
[----:B------:R-:W-:Y:S01]  /*4020*/  @!P1 FMUL.FTZ R0, R0, R22 ;  /* 0x0000001600009220 */ /* 0x000fe20000410000 */
[C---:B------:R-:W-:Y:S01]  /*4030*/  @!P1 FMUL.FTZ R39, R2.reuse, R28 ;  /* 0x0000001c02279220 */ /* 0x040fe20000410000 */
[----:B------:R-:W-:Y:S01]  /*4040*/  @!P1 FMUL.FTZ R2, R2, R8 ;  /* 0x0000000802029220 */ /* 0x000fe20000410000 */
[----:B------:R-:W-:Y:S01]  /*4050*/  @!P1 FFMA.FTZ R38, R3, R22, -R38 ;  /* 0x0000001603269223 */ /* 0x000fe20000010826 */
[----:B------:R-:W-:Y:S01]  /*4060*/  @!P1 LOP3.LUT R22, R27, 0xffff0000, RZ, 0xc0, !PT ;  /* 0xffff00001b169812 */ /* 0x000fe200078ec0ff */
[----:B------:R-:W-:Y:S01]  /*4070*/  @!P1 FFMA.FTZ R0, R23, R3, R0 ;  /* 0x0000000317009223 */ /* 0x000fe20000010000 */
[----:B------:R-:W-:Y:S02]  /*4080*/  @!P1 SHF.L.U32 R23, R25, 0x10, RZ ;  /* 0x0000001019179819 */ /* 0x000fe400000006ff */
[----:B------:R-:W-:Y:S01]  /*4090*/  @!P1 LOP3.LUT R3, R26, 0xffff0000, RZ, 0xc0, !PT ;  /* 0xffff00001a039812 */ /* 0x000fe200078ec0ff */
[----:B------:R-:W-:Y:S01]  /*40a0*/  @!P1 FMUL.FTZ R45, R22, R30 ;  /* 0x0000001e162d9220 */ /* 0x000fe20000410000 */
[----:B------:R-:W-:Y:S01]  /*40b0*/  @!P1 F2FP.BF16.F32.PACK_AB R0, R0, R38 ;  /* 0x000000260000923e */ /* 0x000fe200000010ff */
[----:B------:R-:W-:Y:S01]  /*40c0*/  @!P1 FFMA.FTZ R39, R23, R8, -R39 ;  /* 0x0000000817279223 */ /* 0x000fe20000010827 */
[----:B------:R-:W-:Y:S02]  /*40d0*/  @!P1 IMAD.U32 R8, R26, 0x10000, RZ ;  /* 0x000100001a089824 */ /* 0x000fe400078e00ff */
[C---:B------:R-:W-:Y:S01]  /*40e0*/  @!P1 FMUL.FTZ R44, R3.reuse, R29 ;  /* 0x0000001d032c9220 */ /* 0x040fe20000410000 */
[-C--:B------:R-:W-:Y:S01]  /*40f0*/  @!P1 FMUL.FTZ R3, R3, R4.reuse ;  /* 0x0000000403039220 */ /* 0x080fe20000410000 */
[----:B------:R-:W-:Y:S01]  /*4100*/  @!P1 FFMA.FTZ R2, R28, R23, R2 ;  /* 0x000000171c029223 */ /* 0x000fe20000010002 */
[-C--:B------:R-:W-:Y:S01]  /*4110*/  @!P1 FFMA.FTZ R45, R31, R5.reuse, -R45 ;  /* 0x000000051f2d9223 */ /* 0x080fe2000001082d */
[----:B------:R-:W-:Y:S01]  /*4120*/  @!P1 FFMA.FTZ R44, R8, R4, -R44 ;  /* 0x00000004082c9223 */ /* 0x000fe2000001082c */
[----:B------:R-:W-:Y:S01]  /*4130*/  @!P1 FMUL.FTZ R4, R22, R5 ;  /* 0x0000000516049220 */ /* 0x000fe20000410000 */
[----:B------:R-:W-:Y:S01]  /*4140*/  @!P1 FFMA.FTZ R3, R29, R8, R3 ;  /* 0x000000081d039223 */ /* 0x000fe20000010003 */
[----:B------:R-:W-:Y:S01]  /*4150*/  @!P1 F2FP.BF16.F32.PACK_AB R2, R2, R39 ;  /* 0x000000270202923e */ /* 0x000fe200000010ff */
[----:B------:R-:W-:Y:S02]  /*4160*/  @!P1 IMAD.MOV.U32 R24, RZ, RZ, R0 ;  /* 0x000000ffff189224 */ /* 0x000fe400078e0000 */
[----:B------:R-:W-:Y:S01]  /*4170*/  @!P1 FFMA.FTZ R4, R30, R31, R4 ;  /* 0x0000001f1e049223 */ /* 0x000fe20000010004 */
[----:B------:R-:W-:Y:S02]  /*4180*/  @!P1 F2FP.BF16.F32.PACK_AB R3, R3, R44 ;  /* 0x0000002c0303923e */ /* 0x000fe400000010ff */
[----:B------:R-:W-:Y:S02]  /*4190*/  @!P1 MOV R25, R2 ;  /* 0x0000000200199202 */ /* 0x000fe40000000f00 */
[----:B------:R-:W-:Y:S01]  /*41a0*/  @!P1 F2FP.BF16.F32.PACK_AB R4, R4, R45 ;  /* 0x0000002d0404923e */ /* 0x000fe200000010ff */
[----:B------:R-:W-:Y:S03]  /*41b0*/  @!P1 IMAD.MOV.U32 R26, RZ, RZ, R3 ;  /* 0x000000ffff1a9224 */ /* 0x000fe600078e0003 */
        /* <DEDUP_REMOVED lines=91> */
.L_x_4083:
[----:B------:R-:W-:Y:S05]  /*4770*/  BSYNC B0 ;  /* 0x0000000000007941 */ /* 0x000fea0003800000 */
.L_x_4082:
        /* <DEDUP_REMOVED lines=9> */
[----:B-12---:R-:W2:Y:S02]  /*4810*/  LD.E.128 R24, desc[UR6][R36.64] ;  /* 0x0000000624187980 */ /* 0x006ea4000c101d00 */
        /* <DEDUP_REMOVED lines=182> */
.L_x_4085:
[----:B------:R-:W-:Y:S05]  /*5380*/  BSYNC B0 ;  /* 0x0000000000007941 */ /* 0x000fea0003800000 */
.L_x_4084:
[----:B------:R-:W-:Y:S04]  /*5390*/  BSSY B0, `(.L_x_4086) ;  /* 0x00000c4000007945 */ /* 0x000fe80003800000 */
[----:B------:R-:W-:Y:S05]  /*53a0*/  @!P2 BRA `(.L_x_4087) ;  /* 0x0000000c0008a947 */ /* 0x000fea0003800000 */
[----:B------:R-:W-:Y:S01]  /*53b0*/  SHF.L.U32 R32, R124, 0x1, RZ ;  /* 0x000000017c207819 */ /* 0x000fe200000006ff */
[----:B------:R-:W-:Y:S01]  /*53c0*/  IMAD R2, R149, 0x60, RZ ;  /* 0x0000006095027824 */ /* 0x000fe200078e02ff */
[----:B------:R-:W-:Y:S01]  /*53d0*/  MOV R37, R96 ;  /* 0x0000006000257202 */ /* 0x000fe20000000f00 */
[----:B------:R-:W-:Y:S01]  /*53e0*/  IMAD.MOV.U32 R36, RZ, RZ, R97 ;  /* 0x000000ffff247224 */ /* 0x000fe200078e0061 */
[-C--:B------:R-:W-:Y:S02]  /*53f0*/  ISETP.GE.AND P0, PT, R16, R15.reuse, PT ;  /* 0x0000000f1000720c */ /* 0x080fe40003f06270 */
[-C--:B------:R-:W-:Y:S01]  /*5400*/  IADD3 R6, P2, R20, R32.reuse, RZ ;  /* 0x0000002014067210 */ /* 0x080fe20007f5e0ff */
[----:B------:R-:W-:Y:S01]  /*5410*/  IMAD.WIDE.U32 R36, R148, 0x60, R36 ;  /* 0x0000006094247825 */ /* 0x000fe200078e0024 */
[----:B------:R-:W-:Y:S02]  /*5420*/  SHF.L.U64.HI R0, R124, 0x1, R112 ;  /* 0x000000017c007819 */ /* 0x000fe40000010270 */
[----:B------:R-:W-:Y:S02]  /*5430*/  IADD3 R32, P1, R40, R32, RZ ;  /* 0x0000002028207210 */ /* 0x000fe40007f3e0ff */
[----:B------:R-:W-:Y:S01]  /*5440*/  IADD3 R37, R37, R2, RZ ;  /* 0x0000000225257210 */ /* 0x000fe20007ffe0ff */
[--C-:B------:R-:W-:Y:S02]  /*5450*/  IMAD.X R7, R21, 0x1, R0.reuse, P2 ;  /* 0x0000000115077824 */ /* 0x100fe400010e0600 */
[----:B------:R-:W-:Y:S01]  /*5460*/  IMAD.X R33, R41, 0x1, R0, P1 ;  /* 0x0000000129217824 */ /* 0x000fe200008e0600 */
[----:B------:R-:W-:Y:S01]  /*5470*/  ISETP.GE.AND P1, PT, R12, R15, PT ;  /* 0x0000000f0c00720c */ /* 0x000fe20003f26270 */
[----:B-123--:R-:W2:Y:S08]  /*5480*/  LD.E.128 R24, desc[UR6][R36.64] ;  /* 0x0000000624187980 */ /* 0x00eeb0000c101d00 */
        /* <DEDUP_REMOVED lines=13> */
[-C--:B------:R-:W-:Y:S01]  /*5560*/  @!P0 FMUL.FTZ R0, R0, R22.reuse ;  /* 0x0000001600008220 */ /* 0x080fe20000410000 */
        /* <DEDUP_REMOVED lines=10> */
[----:B------:R-:W-:Y:S01]  /*5610*/  @!P0 FMUL.FTZ R39, R3, R29 ;  /* 0x0000001d03278220 */ /* 0x000fe20000410000 */
[----:B------:R-:W-:Y:S01]  /*5620*/  @!P0 FFMA.FTZ R44, R23, R8, -R44 ;  /* 0x00000008172c8223 */ /* 0x000fe2000001082c */
[----:B------:R-:W-:Y:S01]  /*5630*/  @!P0 SHF.L.U32 R8, R26, 0x10, RZ ;  /* 0x000000101a088819 */ /* 0x000fe200000006ff */
[----:B------:R-:W-:Y:S01]  /*5640*/  @!P0 FMUL.FTZ R3, R3, R4 ;  /* 0x0000000403038220 */ /* 0x000fe20000410000 */
[----:B------:R-:W-:Y:S01]  /*5650*/  @!P0 FMUL.FTZ R34, R22, R30 ;  /* 0x0000001e16228220 */ /* 0x000fe20000410000 */
[----:B------:R-:W-:Y:S01]  /*5660*/  @!P0 FFMA.FTZ R2, R28, R23, R2 ;  /* 0x000000171c028223 */ /* 0x000fe20000010002 */
[----:B------:R-:W-:Y:S02]  /*5670*/  @!P0 IMAD.MOV.U32 R24, RZ, RZ, R0 ;  /* 0x000000ffff188224 */ /* 0x000fe400078e0000 */
[----:B------:R-:W-:Y:S01]  /*5680*/  @!P0 FFMA.FTZ R39, R8, R4, -R39 ;  /* 0x0000000408278223 */ /* 0x000fe20000010827 */
[-C--:B------:R-:W-:Y:S01]  /*5690*/  @!P0 FMUL.FTZ R4, R22, R5.reuse ;  /* 0x0000000516048220 */ /* 0x080fe20000410000 */
[----:B------:R-:W-:Y:S01]  /*56a0*/  @!P0 FFMA.FTZ R3, R29, R8, R3 ;  /* 0x000000081d038223 */ /* 0x000fe20000010003 */
[----:B------:R-:W-:Y:S01]  /*56b0*/  @!P0 F2FP.BF16.F32.PACK_AB R2, R2, R44 ;  /* 0x0000002c0202823e */ /* 0x000fe200000010ff */
[----:B------:R-:W-:Y:S01]  /*56c0*/  @!P0 FFMA.FTZ R5, R31, R5, -R34 ;  /* 0x000000051f058223 */ /* 0x000fe20000010822 */
[----:B------:R-:W-:Y:S01]  /*56d0*/  @!P0 FFMA.FTZ R4, R30, R31, R4 ;  /* 0x0000001f1e048223 */ /* 0x000fe20000010004 */
[----:B------:R-:W-:Y:S01]  /*56e0*/  IMAD.WIDE.U32 R34, R166, 0x60, R146 ;  /* 0x00000060a6227825 */ /* 0x000fe200078e0092 */
[----:B------:R-:W-:Y:S02]  /*56f0*/  @!P0 F2FP.BF16.F32.PACK_AB R3, R3, R39 ;  /* 0x000000270303823e */ /* 0x000fe400000010ff */
[----:B------:R-:W-:Y:S01]  /*5700*/  @!P0 MOV R25, R2 ;  /* 0x0000000200198202 */ /* 0x000fe20000000f00 */
[----:B------:R-:W-:Y:S01]  /*5710*/  IMAD R8, R167, 0x60, RZ ;  /* 0x00000060a7087824 */ /* 0x000fe200078e02ff */
[----:B------:R-:W-:Y:S01]  /*5720*/  @!P0 F2FP.BF16.F32.PACK_AB R4, R4, R5 ;  /* 0x000000050404823e */ /* 0x000fe200000010ff */
[----:B------:R-:W-:Y:S03]  /*5730*/  @!P0 IMAD.MOV.U32 R26, RZ, RZ, R3 ;  /* 0x000000ffff1a8224 */ /* 0x000fe600078e0003 */
[----:B------:R-:W-:Y:S02]  /*5740*/  IADD3 R35, R35, R8, RZ ;  /* 0x0000000823237210 */ /* 0x000fe40007ffe0ff */
        /* <DEDUP_REMOVED lines=33> */
[----:B------:R-:W-:Y:S01]  /*5960*/  @!P1 FMUL.FTZ R45, R22, R30 ;  /* 0x0000001e162d9220 */ /* 0x000fe20000410000 */
[----:B------:R-:W-:Y:S01]  /*5970*/  @!P1 FFMA.FTZ R44, R8, R4, -R44 ;  /* 0x00000004082c9223 */ /* 0x000fe2000001082c */
[----:B------:R-:W-:Y:S01]  /*5980*/  @!P1 FMUL.FTZ R4, R22, R5 ;  /* 0x0000000516049220 */ /* 0x000fe20000410000 */
        /* <DEDUP_REMOVED lines=15> */
[C---:B--2---:R-:W-:Y:S02]  /*5a80*/  @!P0 SHF.L.U32 R22, R28.reuse, 0x10, RZ ;  /* 0x000000101c168819 */ /* 0x044fe400000006ff */
[----:B------:R-:W-:Y:S01]  /*5a90*/  @!P0 LOP3.LUT R23, R28, 0xffff0000, RZ, 0xc0, !PT ;  /* 0xffff00001c178812 */ /* 0x000fe200078ec0ff */
[C---:B------:R-:W-:Y:S01]  /*5aa0*/  @!P0 IMAD.U32 R28, R29.reuse, 0x10000, RZ ;  /* 0x000100001d1c8824 */ /* 0x040fe200078e00ff */
        /* <DEDUP_REMOVED lines=17> */
[-C--:B------:R-:W-:Y:S01]  /*5bc0*/  @!P0 FMUL.FTZ R2, R2, R8.reuse ;  /* 0x0000000802028220 */ /* 0x080fe20000410000 */
[----:B------:R-:W-:Y:S01]  /*5bd0*/  @!P0 F2FP.BF16.F32.PACK_AB R0, R0, R31 ;  /* 0x0000001f0000823e */ /* 0x000fe200000010ff */
[----:B------:R-:W-:Y:S01]  /*5be0*/  @!P0 FFMA.FTZ R38, R22, R8, -R38 ;  /* 0x0000000816268223 */ /* 0x000fe20000010826 */
[----:B------:R-:W-:Y:S02]  /*5bf0*/  @!P0 IMAD.U32 R8, R26, 0x10000, RZ ;  /* 0x000100001a088824 */ /* 0x000fe400078e00ff */
        /* <DEDUP_REMOVED lines=61> */
.L_x_4087:
[----:B------:R-:W-:Y:S05]  /*5fd0*/  BSYNC B0 ;  /* 0x0000000000007941 */ /* 0x000fea0003800000 */
.L_x_4086:
[----:B------:R-:W5:Y:S02]  /*5fe0*/  LD.E R0, desc[UR6][R18.64+0xd0] ;  /* 0x0000d00612007980 */ /* 0x000f64000c101900 */
[----:B-----5:R-:W-:Y:S05]  /*5ff0*/  IMAD.U32 R0, R0, -0x20, RZ ;  /* 0xffffffe000007824 */ /* 0x020fea00078e00ff */
[C---:B------:R-:W-:Y:S02]  /*6000*/  LEA R20, P1, R0.reuse, R20, 0x1 ;  /* 0x0000001400147211 */ /* 0x040fe400078208ff */
[C---:B------:R-:W-:Y:S02]  /*6010*/  LEA R40, P0, R0.reuse, R40, 0x1 ;  /* 0x0000002800287211 */ /* 0x040fe400078008ff */
[C---:B------:R-:W-:Y:S02]  /*6020*/  LEA.HI.X.SX32 R21, R0.reuse, R21, 0x1, P1 ;  /* 0x0000001500157211 */ /* 0x040fe400008f0eff */
[----:B------:R-:W-:Y:S01]  /*6030*/  LEA.HI.X.SX32 R41, R0, R41, 0x1, P0 ;  /* 0x0000002900297211 */ /* 0x000fe200000f0eff */
[----:B------:R-:W-:Y:S05]  /*6040*/  BRA `(.L_x_4088) ;  /* 0x0000005c00e07947 */ /* 0x000fea0003800000 */
.L_x_4079:
[----:B------:R-:W-:Y:S04]  /*6050*/  BSSY B1, `(.L_x_4089) ;  /* 0x0000164000017945 */ /* 0x000fe80003800000 */
[----:B------:R-:W-:Y:S05]  /*6060*/  @!P0 BRA `(.L_x_4090) ;  /* 0x0000001400888947 */ /* 0x000fea0003800000 */
[-C--:B------:R-:W-:Y:S01]  /*6070*/  ISETP.GE.AND P0, PT, R16, R15.reuse, PT ;  /* 0x0000000f1000720c */ /* 0x080fe20003f06270 */
[----:B------:R-:W-:Y:S01]  /*6080*/  IMAD.MOV.U32 R156, RZ, RZ, R97 ;  /* 0x000000ffff9c7224 */ /* 0x000fe200078e0061 */
[----:B------:R-:W-:Y:S01]  /*6090*/  BSSY B0, `(.L_x_4091) ;  /* 0x0000058000007945 */ /* 0x000fe20003800000 */
[----:B------:R-:W-:Y:S01]  /*60a0*/  IMAD.MOV.U32 R157, RZ, RZ, R96 ;  /* 0x000000ffff9d7224 */ /* 0x000fe200078e0060 */
[-C--:B------:R-:W-:Y:S02]  /*60b0*/  ISETP.GE.AND P2, PT, R12, R15.reuse, PT ;  /* 0x0000000f0c00720c */ /* 0x080fe40003f46270 */
[----:B------:R-:W-:Y:S02]  /*60c0*/  ISETP.GE.AND P1, PT, R11, R15, PT ;  /* 0x0000000f0b00720c */ /* 0x000fe40003f26270 */
[----:B------:R1:W5:Y:S05]  /*60d0*/  LD.E.128 R24, desc[UR6][R156.64] ;  /* 0x000000069c187980 */ /* 0x00036a000c101d00 */
[----:B------:R-:W-:Y:S06]  /*60e0*/  @P0 BRA `(.L_x_4092) ;  /* 0x0000000400480947 */ /* 0x000fec0003800000 */
[----:B------:R-:W-:Y:S01]  /*60f0*/  LEA.HI R8, R15, R15, RZ, 0x1 ;  /* 0x0000000f0f087211 */ /* 0x000fe200078f08ff */
[----:B------:R-:W-:Y:S01]  /*6100*/  IMAD.MOV.U32 R22, RZ, RZ, R99 ;  /* 0x000000ffff167224 */ /* 0x000fe200078e0063 */
[----:B------:R-:W-:Y:S01]  /*6110*/  MOV R0, RZ ;  /* 0x000000ff00007202 */ /* 0x000fe20000000f00 */
[----:B-----5:R-:W-:Y:S01]  /*6120*/  IMAD.U32 R30, R24, 0x10000, RZ ;  /* 0x00010000181e7824 */ /* 0x020fe200078e00ff */
[----:B------:R-:W-:Y:S01]  /*6130*/  SHF.R.S32.HI R8, RZ, 0x1, R8 ;  /* 0x00000001ff087819 */ /* 0x000fe20000011408 */
[----:B------:R-:W-:Y:S01]  /*6140*/  IMAD.U32 R34, R26, 0x10000, RZ ;  /* 0x000100001a227824 */ /* 0x000fe200078e00ff */
[----:B------:R-:W-:Y:S02]  /*6150*/  MOV R23, R98 ;  /* 0x0000006200177202 */ /* 0x000fe40000000f00 */
[----:B------:R-:W-:Y:S01]  /*6160*/  ISETP.GE.AND P3, PT, R16, R8, PT ;  /* 0x000000081000720c */ /* 0x000fe20003f66270 */
[--C-:B------:R-:W-:Y:S01]  /*6170*/  IMAD.MOV.U32 R3, RZ, RZ, R8.reuse ;  /* 0x000000ffff037224 */ /* 0x100fe200078e0008 */
[----:B------:R-:W-:Y:S02]  /*6180*/  LOP3.LUT R31, R24, 0xffff0000, RZ, 0xc0, !PT ;  /* 0xffff0000181f7812 */ /* 0x000fe400078ec0ff */
[C---:B------:R-:W-:Y:S02]  /*6190*/  SHF.L.U32 R32, R25.reuse, 0x10, RZ ;  /* 0x0000001019207819 */ /* 0x040fe400000006ff */
[----:B------:R-:W-:Y:S02]  /*61a0*/  LOP3.LUT R33, R25, 0xffff0000, RZ, 0xc0, !PT ;  /* 0xffff000019217812 */ /* 0x000fe400078ec0ff */
[C---:B------:R-:W-:Y:S02]  /*61b0*/  SHF.L.U32 R36, R27.reuse, 0x10, RZ ;  /* 0x000000101b247819 */ /* 0x040fe400000006ff */
[----:B------:R-:W-:Y:S02]  /*61c0*/  LOP3.LUT R37, R27, 0xffff0000, RZ, 0xc0, !PT ;  /* 0xffff00001b257812 */ /* 0x000fe400078ec0ff */
[----:B------:R-:W-:Y:S01]  /*61d0*/  LOP3.LUT R35, R26, 0xffff0000, RZ, 0xc0, !PT ;  /* 0xffff00001a237812 */ /* 0x000fe200078ec0ff */
[--C-:B------:R-:W-:Y:S02]  /*61e0*/  @P3 IMAD.MOV R3, RZ, RZ, -R8.reuse ;  /* 0x000000ffff033224 */ /* 0x100fe400078e0a08 */
[----:B------:R-:W-:Y:S03]  /*61f0*/  @P3 IMAD.MOV R0, RZ, RZ, -R8 ;  /* 0x000000ffff003224 */ /* 0x000fe600078e0a08 */
[C---:B------:R-:W-:Y:S04]  /*6200*/  LEA R2, P0, R3.reuse, R156, 0x1 ;  /* 0x0000009c03027211 */ /* 0x040fe800078008ff */
[----:B------:R-:W-:Y:S02]  /*6210*/  LEA.HI.X.SX32 R3, R3, R157, 0x1, P0 ;  /* 0x0000009d03037211 */ /* 0x000fe400000f0eff */
[C---:B------:R-:W-:Y:S03]  /*6220*/  LEA R152, P0, R0.reuse, R22, 0x1 ;  /* 0x0000001600987211 */ /* 0x040fe600078008ff */
[----:B------:R2:W3:Y:S01]  /*6230*/  LD.E.128 R4, desc[UR6][R2.64] ;  /* 0x0000000602047980 */ /* 0x0004e2000c101d00 */
[----:B------:R-:W-:Y:S01]  /*6240*/  LEA.HI.X.SX32 R153, R0, R23, 0x1, P0 ;  /* 0x0000001700997211 */ /* 0x000fe200000f0eff */
[----:B------:R-:W-:Y:S01]  /*6250*/  IMAD.MOV.U32 R0, RZ, RZ, RZ ;  /* 0x000000ffff007224 */ /* 0x000fe200078e00ff */
[----:B------:R-:W-:Y:S05]  /*6260*/  @P3 IADD3 R0, -R8, RZ, RZ ;  /* 0x000000ff08003210 */ /* 0x000fea0007ffe1ff */
[----:B------:R-:W4:Y:S01]  /*6270*/  LD.E.128 R152, desc[UR6][R152.64] ;  /* 0x0000000698987980 */ /* 0x000f22000c101d00 */
[----:B--2---:R-:W-:Y:S01]  /*6280*/  MOV R3, R100 ;  /* 0x0000006400037202 */ /* 0x004fe20000000f00 */
[----:B------:R-:W-:Y:S05]  /*6290*/  IMAD.MOV.U32 R2, RZ, RZ, R101 ;  /* 0x000000ffff027224 */ /* 0x000fea00078e0065 */
[C---:B------:R-:W-:Y:S04]  /*62a0*/  LEA R2, P0, R0.reuse, R2, 0x1 ;  /* 0x0000000200027211 */ /* 0x040fe800078008ff */
[----:B------:R-:W-:Y:S05]  /*62b0*/  LEA.HI.X.SX32 R3, R0, R3, 0x1, P0 ;  /* 0x0000000300037211 */ /* 0x000fea00000f0eff */
[----:B------:R2:W4:Y:S01]  /*62c0*/  LD.E.128 R44, desc[UR6][R2.64] ;  /* 0x00000006022c7980 */ /* 0x000522000c101d00 */
[C---:B---3--:R-:W-:Y:S01]  /*62d0*/  SHF.L.U32 R8, R7.reuse, 0x10, RZ ;  /* 0x0000001007087819 */ /* 0x048fe200000006ff */
[C---:B------:R-:W-:Y:S01]  /*62e0*/  IMAD.U32 R0, R4.reuse, 0x10000, RZ ;  /* 0x0001000004007824 */ /* 0x040fe200078e00ff */
[----:B------:R-:W-:Y:S02]  /*62f0*/  LOP3.LUT R23, R7, 0xffff0000, RZ, 0xc0, !PT ;  /* 0xffff000007177812 */ /* 0x000fe400078ec0ff */
[----:B--2---:R-:W-:Y:S02]  /*6300*/  LOP3.LUT R2, R4, 0xffff0000, RZ, 0xc0, !PT ;  /* 0xffff000004027812 */ /* 0x004fe400078ec0ff */
[----:B------:R-:W-:Y:S02]  /*6310*/  SHF.L.U32 R3, R5, 0x10, RZ ;  /* 0x0000001005037819 */ /* 0x000fe400000006ff */
[C---:B----4-:R-:W-:Y:S01]  /*6320*/  SHF.L.U32 R7, R155.reuse, 0x10, RZ ;  /* 0x000000109b077819 */ /* 0x050fe200000006ff */
        /* <DEDUP_REMOVED lines=26> */
[C---:B------:R-:W-:Y:S01]  /*64d0*/  LOP3.LUT R23, R44.reuse, 0xffff0000, RZ, 0xc0, !PT ;  /* 0xffff00002c177812 */ /* 0x040fe200078ec0ff */
        /* <DEDUP_REMOVED lines=19> */
.L_x_4092:
[----:B------:R-:W-:Y:S05]  /*6610*/  BSYNC B0 ;  /* 0x0000000000007941 */ /* 0x000fea0003800000 */
.L_x_4091:
[----:B-----5:R2:W-:Y:S01]  /*6620*/  ST.E.128 desc[UR6][R146.64], R24 ;  /* 0x0000001892007985 */ /* 0x0205e2000c101d06 */
[----:B------:R-:W-:Y:S03]  /*6630*/  BSSY B0, `(.L_x_4093) ;  /* 0x0000055000007945 */ /* 0x000fe60003800000 */
[----:B--2---:R2:W5:Y:S01]  /*6640*/  LD.E.128 R24, desc[UR6][R156.64+0x80] ;  /* 0x000080069c187980 */ /* 0x004562000c101d00 */
[----:B------:R-:W-:Y:S05]  /*6650*/  @P2 BRA `(.L_x_4094) ;  /* 0x0000000400482947 */ /* 0x000fea0003800000 */
        /* <DEDUP_REMOVED lines=19> */
[C---:B------:R-:W-:Y:S01]  /*6790*/  LEA R152, P0, R8.reuse, R22, 0x1 ;  /* 0x0000001608987211 */ /* 0x040fe200078008ff */
[----:B------:R-:W-:Y:S02]  /*67a0*/  IMAD.MOV.U32 R22, RZ, RZ, R101 ;  /* 0x000000ffff167224 */ /* 0x000fe400078e0065 */
[----:B------:R3:W4:Y:S01]  /*67b0*/  LD.E.128 R4, desc[UR6][R2.64+0x80] ;  /* 0x0000800602047980 */ /* 0x000722000c101d00 */
[----:B------:R-:W-:Y:S02]  /*67c0*/  LEA.HI.X.SX32 R153, R8, R23, 0x1, P0 ;  /* 0x0000001708997211 */ /* 0x000fe400000f0eff */
[----:B------:R-:W-:Y:S05]  /*67d0*/  MOV R23, R100 ;  /* 0x0000006400177202 */ /* 0x000fea0000000f00 */
[----:B------:R-:W2:Y:S01]  /*67e0*/  LD.E.128 R152, desc[UR6][R152.64+0x80] ;  /* 0x0000800698987980 */ /* 0x000ea2000c101d00 */
[----:B---3--:R-:W-:Y:S01]  /*67f0*/  IMAD.MOV.U32 R3, RZ, RZ, RZ ;  /* 0x000000ffff037224 */ /* 0x008fe200078e00ff */
[----:B------:R-:W-:Y:S04]  /*6800*/  @P2 IADD3 R3, -R0, RZ, RZ ;  /* 0x000000ff00032210 */ /* 0x000fe80007ffe1ff */
[C---:B------:R-:W-:Y:S04]  /*6810*/  LEA R2, P0, R3.reuse, R22, 0x1 ;  /* 0x0000001603027211 */ /* 0x040fe800078008ff */
[----:B------:R-:W-:Y:S05]  /*6820*/  LEA.HI.X.SX32 R3, R3, R23, 0x1, P0 ;  /* 0x0000001703037211 */ /* 0x000fea00000f0eff */
[----:B------:R3:W2:Y:S01]  /*6830*/  LD.E.128 R44, desc[UR6][R2.64+0x80] ;  /* 0x00008006022c7980 */ /* 0x0006a2000c101d00 */
[C---:B----4-:R-:W-:Y:S01]  /*6840*/  SHF.L.U32 R8, R7.reuse, 0x10, RZ ;  /* 0x0000001007087819 */ /* 0x050fe200000006ff */
[C---:B------:R-:W-:Y:S01]  /*6850*/  IMAD.U32 R0, R4.reuse, 0x10000, RZ ;  /* 0x0001000004007824 */ /* 0x040fe200078e00ff */
[----:B------:R-:W-:Y:S02]  /*6860*/  LOP3.LUT R23, R7, 0xffff0000, RZ, 0xc0, !PT ;  /* 0xffff000007177812 */ /* 0x000fe400078ec0ff */
[----:B---3--:R-:W-:Y:S02]  /*6870*/  LOP3.LUT R2, R4, 0xffff0000, RZ, 0xc0, !PT ;  /* 0xffff000004027812 */ /* 0x008fe400078ec0ff */
[----:B------:R-:W-:Y:S02]  /*6880*/  SHF.L.U32 R3, R5, 0x10, RZ ;  /* 0x0000001005037819 */ /* 0x000fe400000006ff */
[C---:B--2---:R-:W-:Y:S01]  /*6890*/  SHF.L.U32 R7, R155.reuse, 0x10, RZ ;  /* 0x000000109b077819 */ /* 0x044fe200000006ff */
        /* <DEDUP_REMOVED lines=46> */
.L_x_4094:
[----:B------:R-:W-:Y:S05]  /*6b80*/  BSYNC B0 ;  /* 0x0000000000007941 */ /* 0x000fea0003800000 */
.L_x_4093:
[----:B-----5:R3:W-:Y:S01]  /*6b90*/  ST.E.128 desc[UR6][R146.64+0x80], R24 ;  /* 0x0000801892007985 */ /* 0x0207e2000c101d06 */
[----:B------:R-:W-:Y:S03]  /*6ba0*/  BSSY B0, `(.L_x_4095) ;  /* 0x0000055000007945 */ /* 0x000fe60003800000 */
[----:B---3--:R3:W5:Y:S01]  /*6bb0*/  LD.E.128 R24, desc[UR6][R156.64+0x100] ;  /* 0x000100069c187980 */ /* 0x008762000c101d00 */
        /* <DEDUP_REMOVED lines=22> */
[----:B------:R4:W2:Y:S01]  /*6d20*/  LD.E.128 R4, desc[UR6][R2.64+0x100] ;  /* 0x0001000602047980 */ /* 0x0008a2000c101d00 */
[----:B------:R-:W-:Y:S02]  /*6d30*/  LEA.HI.X.SX32 R153, R8, R23, 0x1, P0 ;  /* 0x0000001708997211 */ /* 0x000fe400000f0eff */
[----:B------:R-:W-:Y:S05]  /*6d40*/  MOV R23, R100 ;  /* 0x0000006400177202 */ /* 0x000fea0000000f00 */
[----:B------:R-:W3:Y:S01]  /*6d50*/  LD.E.128 R152, desc[UR6][R152.64+0x100] ;  /* 0x0001000698987980 */ /* 0x000ee2000c101d00 */
[----:B----4-:R-:W-:Y:S01]  /*6d60*/  IMAD.MOV.U32 R3, RZ, RZ, RZ ;  /* 0x000000ffff037224 */ /* 0x010fe200078e00ff */
[----:B------:R-:W-:Y:S04]  /*6d70*/  @P1 IADD3 R3, -R0, RZ, RZ ;  /* 0x000000ff00031210 */ /* 0x000fe80007ffe1ff */
[C---:B------:R-:W-:Y:S04]  /*6d80*/  LEA R2, P0, R3.reuse, R22, 0x1 ;  /* 0x0000001603027211 */ /* 0x040fe800078008ff */
[----:B------:R-:W-:Y:S05]  /*6d90*/  LEA.HI.X.SX32 R3, R3, R23, 0x1, P0 ;  /* 0x0000001703037211 */ /* 0x000fea00000f0eff */
[----:B------:R4:W3:Y:S01]  /*6da0*/  LD.E.128 R44, desc[UR6][R2.64+0x100] ;  /* 0x00010006022c7980 */ /* 0x0008e2000c101d00 */
[C---:B--2---:R-:W-:Y:S01]  /*6db0*/  SHF.L.U32 R8, R7.reuse, 0x10, RZ ;  /* 0x0000001007087819 */ /* 0x044fe200000006ff */
[C---:B------:R-:W-:Y:S01]  /*6dc0*/  IMAD.U32 R0, R4.reuse, 0x10000, RZ ;  /* 0x0001000004007824 */ /* 0x040fe200078e00ff */
[----:B------:R-:W-:Y:S02]  /*6dd0*/  LOP3.LUT R23, R7, 0xffff0000, RZ, 0xc0, !PT ;  /* 0xffff000007177812 */ /* 0x000fe400078ec0ff */
[----:B----4-:R-:W-:Y:S02]  /*6de0*/  LOP3.LUT R2, R4, 0xffff0000, RZ, 0xc0, !PT ;  /* 0xffff000004027812 */ /* 0x010fe400078ec0ff */
        /* <DEDUP_REMOVED lines=48> */
.L_x_4096:
[----:B------:R-:W-:Y:S05]  /*70f0*/  BSYNC B0 ;  /* 0x0000000000007941 */ /* 0x000fea0003800000 */
.L_x_4095:
[----:B-----5:R4:W-:Y:S01]  /*7100*/  ST.E.128 desc[UR6][R146.64+0x100], R24 ;  /* 0x0001001892007985 */ /* 0x0209e2000c101d06 */
[----:B------:R-:W-:Y:S01]  /*7110*/  ISETP.GE.AND P0, PT, R10, R15, PT ;  /* 0x0000000f0a00720c */ /* 0x000fe20003f06270 */
[----:B------:R-:W-:Y:S02]  /*7120*/  BSSY B0, `(.L_x_4097) ;  /* 0x0000055000007945 */ /* 0x000fe40003800000 */
[----:B------:R4:W5:Y:S10]  /*7130*/  LD.E.128 R36, desc[UR6][R156.64+0x180] ;  /* 0x000180069c247980 */ /* 0x000974000c101d00 */
        /* <DEDUP_REMOVED lines=25> */
[----:B------:R1:W3:Y:S02]  /*72d0*/  LD.E.128 R4, desc[UR6][R2.64+0x180] ;  /* 0x0001800602047980 */ /* 0x0002e4000c101d00 */
[----:B-1----:R-:W-:Y:S01]  /*72e0*/  IMAD.MOV.U32 R3, RZ, RZ, RZ ;  /* 0x000000ffff037224 */ /* 0x002fe200078e00ff */
[----:B------:R-:W-:Y:S04]  /*72f0*/  @P1 IADD3 R3, -R0, RZ, RZ ;  /* 0x000000ff00031210 */ /* 0x000fe80007ffe1ff */
[C---:B------:R-:W-:Y:S04]  /*7300*/  LEA R2, P0, R3.reuse, R22, 0x1 ;  /* 0x0000001603027211 */ /* 0x040fe800078008ff */
[----:B------:R-:W-:Y:S05]  /*7310*/  LEA.HI.X.SX32 R3, R3, R23, 0x1, P0 ;  /* 0x0000001703037211 */ /* 0x000fea00000f0eff */
[----:B------:R1:W3:Y:S01]  /*7320*/  LD.E.128 R44, desc[UR6][R2.64+0x180] ;  /* 0x00018006022c7980 */ /* 0x0002e2000c101d00 */
[----:B--2---:R-:W-:Y:S01]  /*7330*/  LOP3.LUT R23, R154, 0xffff0000, RZ, 0xc0, !PT ;  /* 0xffff00009a177812 */ /* 0x004fe200078ec0ff */
[----:B------:R-:W-:Y:S01]  /*7340*/  IMAD.U32 R0, R152, 0x10000, RZ ;  /* 0x0001000098007824 */ /* 0x000fe200078e00ff */
[----:B------:R-:W-:Y:S01]  /*7350*/  SHF.L.U32 R22, R155, 0x10, RZ ;  /* 0x000000109b167819 */ /* 0x000fe200000006ff */
[----:B----4-:R-:W-:Y:S01]  /*7360*/  IMAD.U32 R24, R154, 0x10000, RZ ;  /* 0x000100009a187824 */ /* 0x010fe200078e00ff */
        /* <DEDUP_REMOVED lines=48> */
.L_x_4098:
[----:B------:R-:W-:Y:S05]  /*7670*/  BSYNC B0 ;  /* 0x0000000000007941 */ /* 0x000fea0003800000 */
.L_x_4097:
[----:B-----5:R1:W-:Y:S02]  /*7680*/  ST.E.128 desc[UR6][R146.64+0x180], R36 ;  /* 0x0001802492007985 */ /* 0x0203e4000c101d06 */
.L_x_4090:
[----:B------:R-:W-:Y:S05]  /*7690*/  BSYNC B1 ;  /* 0x0000000000017941 */ /* 0x000fea0003800000 */
.L_x_4089:
[----:B------:R-:W-:Y:S04]  /*76a0*/  BSSY B1, `(.L_x_4099) ;  /* 0x000016c000017945 */ /* 0x000fe80003800000 */
[----:B------:R-:W-:Y:S05]  /*76b0*/  @!P4 BRA `(.L_x_4100) ;  /* 0x0000001400a8c947 */ /* 0x000fea0003800000 */
[C---:B-1234-:R-:W-:Y:S01]  /*76c0*/  LEA R156, P4, R67.reuse, R97, 0x1 ;  /* 0x00000061439c7211 */ /* 0x05efe200078808ff */
[----:B------:R-:W-:Y:S01]  /*76d0*/  BSSY B0, `(.L_x_4101) ;  /* 0x000005b000007945 */ /* 0x000fe20003800000 */
[-C--:B------:R-:W-:Y:S02]  /*76e0*/  ISETP.GE.AND P3, PT, R16, R15.reuse, PT ;  /* 0x0000000f1000720c */ /* 0x080fe40003f66270 */
[----:B------:R-:W-:Y:S02]  /*76f0*/  LEA.HI.X R157, R67, R96, R66, 0x1, P4 ;  /* 0x00000060439d7211 */ /* 0x000fe400020f0c42 */
[----:B------:R-:W-:Y:S02]  /*7700*/  LEA R38, P2, R54, R146, 0x1 ;  /* 0x0000009236267211 */ /* 0x000fe400078408ff */
        /* <DEDUP_REMOVED lines=25> */
[----:B------:R2:W3:Y:S03]  /*78a0*/  LD.E.128 R4, desc[UR6][R2.64] ;  /* 0x0000000602047980 */ /* 0x0004e6000c101d00 */
[----:B------:R-:W-:Y:S06]  /*78b0*/  LEA.HI.X R153, R22, R98, R8, 0x1, P2 ;  /* 0x0000006216997211 */ /* 0x000fec00010f0c08 */
[----:B------:R-:W4:Y:S01]  /*78c0*/  LD.E.128 R152, desc[UR6][R152.64] ;  /* 0x0000000698987980 */ /* 0x000f22000c101d00 */
[----:B--2---:R-:W-:Y:S01]  /*78d0*/  IMAD.MOV.U32 R2, RZ, RZ, RZ ;  /* 0x000000ffff027224 */ /* 0x004fe200078e00ff */
[----:B------:R-:W-:Y:S04]  /*78e0*/  @P3 IADD3 R2, -R0, RZ, RZ ;  /* 0x000000ff00023210 */ /* 0x000fe80007ffe1ff */
[----:B------:R-:W-:Y:S04]  /*78f0*/  IADD3 R3, P2, R130, R2, RZ ;  /* 0x0000000282037210 */ /* 0x000fe80007f5e0ff */
[----:B------:R-:W-:Y:S02]  /*7900*/  LEA.HI.X.SX32 R0, R2, R115, 0x1, P2 ;  /* 0x0000007302007211 */ /* 0x000fe400010f0eff */
[C---:B------:R-:W-:Y:S04]  /*7910*/  LEA R2, P2, R3.reuse, R101, 0x1 ;  /* 0x0000006503027211 */ /* 0x040fe800078408ff */
[----:B------:R-:W-:Y:S05]  /*7920*/  LEA.HI.X R3, R3, R100, R0, 0x1, P2 ;  /* 0x0000006403037211 */ /* 0x000fea00010f0c00 */
[----:B------:R2:W4:Y:S01]  /*7930*/  LD.E.128 R44, desc[UR6][R2.64] ;  /* 0x00000006022c7980 */ /* 0x000522000c101d00 */
[C---:B---3--:R-:W-:Y:S01]  /*7940*/  LOP3.LUT R23, R7.reuse, 0xffff0000, RZ, 0xc0, !PT ;  /* 0xffff000007177812 */ /* 0x048fe200078ec0ff */
[----:B------:R-:W-:Y:S01]  /*7950*/  IMAD.U32 R8, R7, 0x10000, RZ ;  /* 0x0001000007087824 */ /* 0x000fe200078e00ff */
[C---:B--2---:R-:W-:Y:S01]  /*7960*/  LOP3.LUT R2, R4.reuse, 0xffff0000, RZ, 0xc0, !PT ;  /* 0xffff000004027812 */ /* 0x044fe200078ec0ff */
[----:B------:R-:W-:Y:S01]  /*7970*/  IMAD.U32 R0, R4, 0x10000, RZ ;  /* 0x0001000004007824 */ /* 0x000fe200078e00ff */
[C---:B------:R-:W-:Y:S02]  /*7980*/  SHF.L.U32 R3, R5.reuse, 0x10, RZ ;  /* 0x0000001005037819 */ /* 0x040fe400000006ff */
[----:B------:R-:W-:Y:S01]  /*7990*/  LOP3.LUT R4, R5, 0xffff0000, RZ, 0xc0, !PT ;  /* 0xffff000005047812 */ /* 0x000fe200078ec0ff */
[C---:B------:R-:W-:Y:S01]  /*79a0*/  IMAD.U32 R5, R6.reuse, 0x10000, RZ ;  /* 0x0001000006057824 */ /* 0x040fe200078e00ff */
[----:B------:R-:W-:Y:S01]  /*79b0*/  LOP3.LUT R6, R6, 0xffff0000, RZ, 0xc0, !PT ;  /* 0xffff000006067812 */ /* 0x000fe200078ec0ff */
[----:B----4-:R-:W-:Y:S01]  /*79c0*/  IMAD.U32 R25, R154, 0x10000, RZ ;  /* 0x000100009a197824 */ /* 0x010fe200078e00ff */
        /* <DEDUP_REMOVED lines=43> */
.L_x_4102:
[----:B------:R-:W-:Y:S05]  /*7c80*/  BSYNC B0 ;  /* 0x0000000000007941 */ /* 0x000fea0003800000 */
.L_x_4101:
[----:B-----5:R2:W-:Y:S01]  /*7c90*/  ST.E.128 desc[UR6][R38.64], R24 ;  /* 0x0000001826007985 */ /* 0x0205e2000c101d06 */
[----:B------:R-:W-:Y:S03]  /*7ca0*/  BSSY B0, `(.L_x_4103) ;  /* 0x0000057000007945 */ /* 0x000fe60003800000 */
[----:B--2---:R2:W5:Y:S01]  /*7cb0*/  LD.E.128 R24, desc[UR6][R156.64+0x80] ;  /* 0x000080069c187980 */ /* 0x004562000c101d00 */
[----:B------:R-:W-:Y:S05]  /*7cc0*/  @P1 BRA `(.L_x_4104) ;  /* 0x0000000400501947 */ /* 0x000fea0003800000 */
[----:B------:R-:W-:Y:S01]  /*7cd0*/  LEA.HI R0, R15, R15, RZ, 0x1 ;  /* 0x0000000f0f007211 */ /* 0x000fe200078f08ff */
        /* <DEDUP_REMOVED lines=11> */
[C---:B------:R-:W-:Y:S02]  /*7d90*/  SHF.L.U32 R36, R27.reuse, 0x10, RZ ;  /* 0x000000101b247819 */ /* 0x040fe400000006ff */
[----:B------:R-:W-:Y:S02]  /*7da0*/  LOP3.LUT R37, R27, 0xffff0000, RZ, 0xc0, !PT ;  /* 0xffff00001b257812 */ /* 0x000fe400078ec0ff */
[----:B------:R-:W-:Y:S01]  /*7db0*/  LOP3.LUT R35, R26, 0xffff0000, RZ, 0xc0, !PT ;  /* 0xffff00001a237812 */ /* 0x000fe200078ec0ff */
[----:B------:R-:W-:Y:S01]  /*7dc0*/  @P2 IMAD.MOV R3, RZ, RZ, -R0 ;  /* 0x000000ffff032224 */ /* 0x000fe200078e0a00 */
[----:B------:R-:W-:Y:S04]  /*7dd0*/  @P2 IADD3 R8, -R0, RZ, RZ ;  /* 0x000000ff00082210 */ /* 0x000fe80007ffe1ff */
[----:B------:R-:W-:Y:S02]  /*7de0*/  LEA R2, P1, R3, R4, 0x1 ;  /* 0x0000000403027211 */ /* 0x000fe400078208ff */
[----:B------:R-:W-:Y:S02]  /*7df0*/  IADD3 R22, P3, R125, R8, RZ ;  /* 0x000000087d167210 */ /* 0x000fe40007f7e0ff */
[----:B------:R-:W-:Y:S02]  /*7e00*/  LEA.HI.X.SX32 R3, R3, R5, 0x1, P1 ;  /* 0x0000000503037211 */ /* 0x000fe400008f0eff */
[----:B------:R-:W-:Y:S02]  /*7e10*/  LEA.HI.X.SX32 R8, R8, R113, 0x1, P3 ;  /* 0x0000007108087211 */ /* 0x000fe400018f0eff */
[C---:B------:R-:W-:Y:S01]  /*7e20*/  LEA R152, P1, R22.reuse, R99, 0x1 ;  /* 0x0000006316987211 */ /* 0x040fe200078208ff */
[----:B------:R3:W4:Y:S03]  /*7e30*/  LD.E.128 R4, desc[UR6][R2.64] ;  /* 0x0000000602047980 */ /* 0x000726000c101d00 */
[----:B------:R-:W-:Y:S06]  /*7e40*/  LEA.HI.X R153, R22, R98, R8, 0x1, P1 ;  /* 0x0000006216997211 */ /* 0x000fec00008f0c08 */
[----:B------:R-:W2:Y:S01]  /*7e50*/  LD.E.128 R152, desc[UR6][R152.64] ;  /* 0x0000000698987980 */ /* 0x000ea2000c101d00 */
[----:B---3--:R-:W-:Y:S02]  /*7e60*/  IMAD.MOV.U32 R2, RZ, RZ, RZ ;  /* 0x000000ffff027224 */ /* 0x008fe400078e00ff */
[----:B------:R-:W-:Y:S05]  /*7e70*/  @P2 IMAD.MOV R2, RZ, RZ, -R0 ;  /* 0x000000ffff022224 */ /* 0x000fea00078e0a00 */
[----:B------:R-:W-:Y:S04]  /*7e80*/  IADD3 R3, P1, R125, R2, RZ ;  /* 0x000000027d037210 */ /* 0x000fe80007f3e0ff */
[----:B------:R-:W-:Y:S02]  /*7e90*/  LEA.HI.X.SX32 R0, R2, R113, 0x1, P1 ;  /* 0x0000007102007211 */ /* 0x000fe400008f0eff */
[C---:B------:R-:W-:Y:S04]  /*7ea0*/  LEA R2, P1, R3.reuse, R101, 0x1 ;  /* 0x0000006503027211 */ /* 0x040fe800078208ff */
[----:B------:R-:W-:Y:S05]  /*7eb0*/  LEA.HI.X R3, R3, R100, R0, 0x1, P1 ;  /* 0x0000006403037211 */ /* 0x000fea00008f0c00 */
[----:B------:R3:W2:Y:S01]  /*7ec0*/  LD.E.128 R44, desc[UR6][R2.64] ;  /* 0x00000006022c7980 */ /* 0x0006a2000c101d00 */
[C---:B----4-:R-:W-:Y:S01]  /*7ed0*/  LOP3.LUT R23, R7.reuse, 0xffff0000, RZ, 0xc0, !PT ;  /* 0xffff000007177812 */ /* 0x050fe200078ec0ff */
[----:B------:R-:W-:Y:S01]  /*7ee0*/  IMAD.U32 R8, R7, 0x10000, RZ ;  /* 0x0001000007087824 */ /* 0x000fe200078e00ff */
[C---:B---3--:R-:W-:Y:S01]  /*7ef0*/  LOP3.LUT R2, R4.reuse, 0xffff0000, RZ, 0xc0, !PT ;  /* 0xffff000004027812 */ /* 0x048fe200078ec0ff */
[----:B------:R-:W-:Y:S01]  /*7f00*/  IMAD.U32 R0, R4, 0x10000, RZ ;  /* 0x0001000004007824 */ /* 0x000fe200078e00ff */
[C---:B------:R-:W-:Y:S01]  /*7f10*/  LOP3.LUT R4, R5.reuse, 0xffff0000, RZ, 0xc0, !PT ;  /* 0xffff000005047812 */ /* 0x040fe200078ec0ff */
[----:B------:R-:W-:Y:S01]  /*7f20*/  IMAD.U32 R3, R5, 0x10000, RZ ;  /* 0x0001000005037824 */ /* 0x000fe200078e00ff */
[C---:B------:R-:W-:Y:S02]  /*7f30*/  SHF.L.U32 R5, R6.reuse, 0x10, RZ ;  /* 0x0000001006057819 */ /* 0x040fe400000006ff */
[----:B------:R-:W-:Y:S01]  /*7f40*/  LOP3.LUT R6, R6, 0xffff0000, RZ, 0xc0, !PT ;  /* 0xffff000006067812 */ /* 0x000fe200078ec0ff */
[C---:B--2---:R-:W-:Y:S01]  /*7f50*/  IMAD.U32 R7, R155.reuse, 0x10000, RZ ;  /* 0x000100009b077824 */ /* 0x044fe200078e00ff */
[----:B------:R-:W-:Y:S01]  /*7f60*/  LOP3.LUT R22, R155, 0xffff0000, RZ, 0xc0, !PT ;  /* 0xffff00009b167812 */ /* 0x000fe200078ec0ff */
[C---:B------:R-:W-:Y:S01]  /*7f70*/  IMAD.U32 R29, R152.reuse, 0x10000, RZ ;  /* 0x00010000981d7824 */ /* 0x040fe200078e00ff */
[----:B------:R-:W-:Y:S01]  /*7f80*/  LOP3.LUT R28, R152, 0xffff0000, RZ, 0xc0, !PT ;  /* 0xffff0000981c7812 */ /* 0x000fe200078ec0ff */
[C---:B------:R-:W-:Y:S01]  /*7f90*/  IMAD.U32 R25, R154.reuse, 0x10000, RZ ;  /* 0x000100009a197824 */ /* 0x040fe200078e00ff */
[----:B------:R-:W-:Y:S01]  /*7fa0*/  LOP3.LUT R24, R154, 0xffff0000, RZ, 0xc0, !PT ;  /* 0xffff00009a187812 */ /* 0x000fe200078ec0ff */
[----:B------:R-:W-:Y:S01]  /*7fb0*/  @!P2 FADD.FTZ R7, -R7, -RZ ;  /* 0x800000ff0707a221 */ /* 0x000fe20000010100 */
[C---:B------:R-:W-:Y:S01]  /*7fc0*/  SHF.L.U32 R27, R153.reuse, 0x10, RZ ;  /* 0x00000010991b7819 */ /* 0x040fe200000006ff */
        /* <DEDUP_REMOVED lines=16> */
[C---:B------:R-:W-:Y:S01]  /*80d0*/  SHF.L.U32 R22, R44.reuse, 0x10, RZ ;  /* 0x000000102c167819 */ /* 0x040fe200000006ff */
[C---:B------:R-:W-:Y:S01]  /*80e0*/  IMAD.U32 R24, R45.reuse, 0x10000, RZ ;  /* 0x000100002d187824 */ /* 0x040fe200078e00ff */
[----:B------:R-:W-:Y:S01]  /*80f0*/  LOP3.LUT R23, R44, 0xffff0000, RZ, 0xc0, !PT ;  /* 0xffff00002c177812 */ /* 0x000fe200078ec0ff */
        /* <DEDUP_REMOVED lines=17> */
.L_x_4104:
[----:B------:R-:W-:Y:S05]  /*8210*/  BSYNC B0 ;  /* 0x0000000000007941 */ /* 0x000fea0003800000 */
.L_x_4103:
[----:B-----5:R3:W-:Y:S01]  /*8220*/  ST.E.128 desc[UR6][R38.64+0x80], R24 ;  /* 0x0000801826007985 */ /* 0x0207e2000c101d06 */
[----:B------:R-:W-:Y:S03]  /*8230*/  BSSY B0, `(.L_x_4105) ;  /* 0x0000057000007945 */ /* 0x000fe60003800000 */
[----:B---3--:R3:W5:Y:S01]  /*8240*/  LD.E.128 R24, desc[UR6][R156.64+0x100] ;  /* 0x000100069c187980 */ /* 0x008762000c101d00 */
        /* <DEDUP_REMOVED lines=23> */
[----:B------:R4:W2:Y:S03]  /*83c0*/  LD.E.128 R4, desc[UR6][R2.64] ;  /* 0x0000000602047980 */ /* 0x0008a6000c101d00 */
[----:B------:R-:W-:Y:S06]  /*83d0*/  LEA.HI.X R153, R22, R98, R8, 0x1, P0 ;  /* 0x0000006216997211 */ /* 0x000fec00000f0c08 */
[----:B------:R-:W3:Y:S01]  /*83e0*/  LD.E.128 R152, desc[UR6][R152.64] ;  /* 0x0000000698987980 */ /* 0x000ee2000c101d00 */
[----:B----4-:R-:W-:Y:S02]  /*83f0*/  IMAD.MOV.U32 R2, RZ, RZ, RZ ;  /* 0x000000ffff027224 */ /* 0x010fe400078e00ff */
[----:B------:R-:W-:Y:S05]  /*8400*/  @P1 IMAD.MOV R2, RZ, RZ, -R0 ;  /* 0x000000ffff021224 */ /* 0x000fea00078e0a00 */
[----:B------:R-:W-:Y:S04]  /*8410*/  IADD3 R3, P0, R123, R2, RZ ;  /* 0x000000027b037210 */ /* 0x000fe80007f1e0ff */
[----:B------:R-:W-:Y:S02]  /*8420*/  LEA.HI.X.SX32 R0, R2, R111, 0x1, P0 ;  /* 0x0000006f02007211 */ /* 0x000fe400000f0eff */
[C---:B------:R-:W-:Y:S04]  /*8430*/  LEA R2, P0, R3.reuse, R101, 0x1 ;  /* 0x0000006503027211 */ /* 0x040fe800078008ff */
[----:B------:R-:W-:Y:S05]  /*8440*/  LEA.HI.X R3, R3, R100, R0, 0x1, P0 ;  /* 0x0000006403037211 */ /* 0x000fea00000f0c00 */
[----:B------:R4:W3:Y:S01]  /*8450*/  LD.E.128 R44, desc[UR6][R2.64] ;  /* 0x00000006022c7980 */ /* 0x0008e2000c101d00 */
[C---:B--2---:R-:W-:Y:S01]  /*8460*/  LOP3.LUT R23, R7.reuse, 0xffff0000, RZ, 0xc0, !PT ;  /* 0xffff000007177812 */ /* 0x044fe200078ec0ff */
[----:B------:R-:W-:Y:S01]  /*8470*/  IMAD.U32 R8, R7, 0x10000, RZ ;  /* 0x0001000007087824 */ /* 0x000fe200078e00ff */
[C---:B----4-:R-:W-:Y:S01]  /*8480*/  LOP3.LUT R2, R4.reuse, 0xffff0000, RZ, 0xc0, !PT ;  /* 0xffff000004027812 */ /* 0x050fe200078ec0ff */
[----:B------:R-:W-:Y:S01]  /*8490*/  IMAD.U32 R0, R4, 0x10000, RZ ;  /* 0x0001000004007824 */ /* 0x000fe200078e00ff */
[C---:B------:R-:W-:Y:S01]  /*84a0*/  LOP3.LUT R4, R5.reuse, 0xffff0000, RZ, 0xc0, !PT ;  /* 0xffff000005047812 */ /* 0x040fe200078ec0ff */
[----:B------:R-:W-:Y:S01]  /*84b0*/  IMAD.U32 R3, R5, 0x10000, RZ ;  /* 0x0001000005037824 */ /* 0x000fe200078e00ff */
[C---:B------:R-:W-:Y:S02]  /*84c0*/  SHF.L.U32 R5, R6.reuse, 0x10, RZ ;  /* 0x0000001006057819 */ /* 0x040fe400000006ff */
[----:B------:R-:W-:Y:S01]  /*84d0*/  LOP3.LUT R6, R6, 0xffff0000, RZ, 0xc0, !PT ;  /* 0xffff000006067812 */ /* 0x000fe200078ec0ff */
[C---:B---3--:R-:W-:Y:S01]  /*84e0*/  IMAD.U32 R7, R155.reuse, 0x10000, RZ ;  /* 0x000100009b077824 */ /* 0x048fe200078e00ff */
        /* <DEDUP_REMOVED lines=43> */
.L_x_4106:
[----:B------:R-:W-:Y:S05]  /*87a0*/  BSYNC B0 ;  /* 0x0000000000007941 */ /* 0x000fea0003800000 */
.L_x_4105:
[----:B-----5:R4:W-:Y:S01]  /*87b0*/  ST.E.128 desc[UR6][R38.64+0x100], R24 ;  /* 0x0001001826007985 */ /* 0x0209e2000c101d06 */
[----:B------:R-:W-:Y:S01]  /*87c0*/  ISETP.GE.AND P0, PT, R10, R15, PT ;  /* 0x0000000f0a00720c */ /* 0x000fe20003f06270 */
[----:B------:R-:W-:Y:S02]  /*87d0*/  BSSY B0, `(.L_x_4107) ;  /* 0x0000057000007945 */ /* 0x000fe40003800000 */
[----:B----4-:R4:W5:Y:S10]  /*87e0*/  LD.E.128 R24, desc[UR6][R156.64+0x180] ;  /* 0x000180069c187980 */ /* 0x010974000c101d00 */
        /* <DEDUP_REMOVED lines=26> */
[----:B-1----:R-:W-:Y:S02]  /*8990*/  IMAD.MOV.U32 R2, RZ, RZ, RZ ;  /* 0x000000ffff027224 */ /* 0x002fe400078e00ff */
[----:B------:R-:W-:Y:S05]  /*89a0*/  @P1 IMAD.MOV R2, RZ, RZ, -R0 ;  /* 0x000000ffff021224 */ /* 0x000fea00078e0a00 */
        /* <DEDUP_REMOVED lines=37> */
[C---:B----4-:R-:W-:Y:S01]  /*8c00*/  SHF.L.U32 R22, R44.reuse, 0x10, RZ ;  /* 0x000000102c167819 */ /* 0x050fe200000006ff */
        /* <DEDUP_REMOVED lines=19> */
.L_x_4108:
[----:B------:R-:W-:Y:S05]  /*8d40*/  BSYNC B0 ;  /* 0x0000000000007941 */ /* 0x000fea0003800000 */
.L_x_4107:
[----:B-----5:R1:W-:Y:S02]  /*8d50*/  ST.E.128 desc[UR6][R38.64+0x180], R24 ;  /* 0x0001801826007985 */ /* 0x0203e4000c101d06 */
.L_x_4100:
[----:B------:R-:W-:Y:S05]  /*8d60*/  BSYNC B1 ;  /* 0x0000000000017941 */ /* 0x000fea0003800000 */
.L_x_4099:
[C---:B------:R-:W-:Y:S01]  /*8d70*/  ISETP.GE.AND P0, PT, R128.reuse, R151, PT ;  /* 0x000000978000720c */ /* 0x040fe20003f06270 */
[----:B------:R-:W-:Y:S03]  /*8d80*/  BSSY B1, `(.L_x_4109) ;  /* 0x000016e000017945 */ /* 0x000fe60003800000 */
[----:B------:R-:W-:Y:S11]  /*8d90*/  ISETP.GE.AND P0, PT, R128, R150, !P0 ;  /* 0x000000968000720c */ /* 0x000ff60004706270 */
[----:B------:R-:W-:Y:S02]  /*8da0*/  @!UPT UIADD3 URZ, URZ, URZ, URZ ;  /* 0x0000003f3f3ff290 */ /* 0x000fe4000fffe03f */
        /* <DEDUP_REMOVED lines=93> */
.L_x_4112:
[----:B------:R-:W-:Y:S05]  /*9380*/  BSYNC B0 ;  /* 0x0000000000007941 */ /* 0x000fea0003800000 */
.L_x_4111:
        /* <DEDUP_REMOVED lines=21> */
[C---:B------:R-:W-:Y:S02]  /*94e0*/  LEA R2, P1, R3.reuse, R4, 0x1 ;  /* 0x0000000403027211 */ /* 0x040fe400078208ff */
        /* <DEDUP_REMOVED lines=66> */
.L_x_4114:
[----:B------:R-:W-:Y:S05]  /*9910*/  BSYNC B0 ;  /* 0x0000000000007941 */ /* 0x000fea0003800000 */
.L_x_4113:
        /* <DEDUP_REMOVED lines=88> */
.L_x_4116:
[----:B------:R-:W-:Y:S05]  /*9ea0*/  BSYNC B0 ;  /* 0x0000000000007941 */ /* 0x000fea0003800000 */
.L_x_4115:
        /* <DEDUP_REMOVED lines=89> */
.L_x_4118:
[----:B------:R-:W-:Y:S05]  /*a440*/  BSYNC B0 ;  /* 0x0000000000007941 */ /* 0x000fea0003800000 */
.L_x_4117:
[----:B-----5:R1:W-:Y:S02]  /*a450*/  ST.E.128 desc[UR6][R38.64+0x180], R24 ;  /* 0x0001801826007985 */ /* 0x0203e4000c101d06 */
.L_x_4110:
[----:B------:R-:W-:Y:S05]  /*a460*/  BSYNC B1 ;  /* 0x0000000000017941 */ /* 0x000fea0003800000 */
.L_x_4109:
[C---:B------:R-:W-:Y:S01]  /*a470*/  ISETP.GE.AND P0, PT, R127.reuse, R151, PT ;  /* 0x000000977f00720c */ /* 0x040fe20003f06270 */
[----:B------:R-:W-:Y:S03]  /*a480*/  BSSY B1, `(.L_x_4119) ;  /* 0x0000172000017945 */ /* 0x000fe60003800000 */
[----:B------:R-:W-:Y:S11]  /*a490*/  ISETP.GE.AND P0, PT, R127, R150, !P0 ;  /* 0x000000967f00720c */ /* 0x000ff60004706270 */
[----:B------:R-:W-:Y:S02]  /*a4a0*/  @!UPT UIADD3 URZ, URZ, URZ, URZ ;  /* 0x0000003f3f3ff290 */ /* 0x000fe4000fffe03f */
[----:B------:R-:W-:Y:S05]  /*a4b0*/  @!P0 BRA `(.L_x_4120) ;  /* 0x0000001400b88947 */ /* 0x000fea0003800000 */
[----:B------:R-:W-:Y:S01]  /*a4c0*/  MOV R150, R97 ;  /* 0x0000006100967202 */ /* 0x000fe20000000f00 */
[----:B------:R-:W-:Y:S01]  /*a4d0*/  IMAD R0, R149, 0x60, RZ ;  /* 0x0000006095007824 */ /* 0x000fe200078e02ff */
[----:B------:R-:W-:Y:S01]  /*a4e0*/  MOV R151, R96 ;  /* 0x0000006000977202 */ /* 0x000fe20000000f00 */
[----:B------:R-:W-:Y:S01]  /*a4f0*/  IMAD R2, R167, 0x60, RZ ;  /* 0x00000060a7027824 */ /* 0x000fe200078e02ff */
[-C--:B------:R-:W-:Y:S01]  /*a500*/  ISETP.GE.AND P0, PT, R16, R15.reuse, PT ;  /* 0x0000000f1000720c */ /* 0x080fe20003f06270 */
[----:B-1----:R-:W-:Y:S01]  /*a510*/  IMAD.WIDE.U32 R38, R166, 0x60, R146 ;  /* 0x00000060a6267825 */ /* 0x002fe200078e0092 */
[----:B------:R-:W-:Y:S01]  /*a520*/  BSSY B0, `(.L_x_4121) ;  /* 0x000005a000007945 */ /* 0x000fe20003800000 */
[-C--:B------:R-:W-:Y:S02]  /*a530*/  ISETP.GE.AND P2, PT, R12, R15.reuse, PT ;  /* 0x0000000f0c00720c */ /* 0x080fe40003f46270 */
[----:B------:R-:W-:Y:S01]  /*a540*/  IMAD.WIDE.U32 R150, R148, 0x60, R150 ;  /* 0x0000006094967825 */ /* 0x000fe200078e0096 */
[----:B------:R-:W-:Y:S02]  /*a550*/  ISETP.GE.AND P1, PT, R11, R15, PT ;  /* 0x0000000f0b00720c */ /* 0x000fe40003f26270 */
[----:B------:R-:W-:Y:S02]  /*a560*/  IADD3 R39, R39, R2, RZ ;  /* 0x0000000227277210 */ /* 0x000fe40007ffe0ff */
[----:B------:R-:W-:Y:S05]  /*a570*/  IADD3 R151, R151, R0, RZ ;  /* 0x0000000097977210 */ /* 0x000fea0007ffe0ff */
[----:B----4-:R1:W5:Y:S01]  /*a580*/  LD.E.128 R24, desc[UR6][R150.64] ;  /* 0x0000000696187980 */ /* 0x010362000c101d00 */
        /* <DEDUP_REMOVED lines=24> */
[----:B----4-:R-:W-:Y:S01]  /*a710*/  IMAD.MOV.U32 R2, RZ, RZ, RZ ;  /* 0x000000ffff027224 */ /* 0x010fe200078e00ff */
[----:B------:R-:W-:Y:S04]  /*a720*/  @P3 IADD3 R2, -R0, RZ, RZ ;  /* 0x000000ff00023210 */ /* 0x000fe80007ffe1ff */
        /* <DEDUP_REMOVED lines=57> */
.L_x_4122:
[----:B------:R-:W-:Y:S05]  /*aac0*/  BSYNC B0 ;  /* 0x0000000000007941 */ /* 0x000fea0003800000 */
.L_x_4121:
[----:B-----5:R4:W-:Y:S01]  /*aad0*/  ST.E.128 desc[UR6][R38.64], R24 ;  /* 0x0000001826007985 */ /* 0x0209e2000c101d06 */
[----:B------:R-:W-:Y:S03]  /*aae0*/  BSSY B0, `(.L_x_4123) ;  /* 0x0000057000007945 */ /* 0x000fe60003800000 */
[----:B----4-:R4:W5:Y:S01]  /*aaf0*/  LD.E.128 R24, desc[UR6][R150.64+0x80] ;  /* 0x0000800696187980 */ /* 0x010962000c101d00 */
[----:B------:R-:W-:Y:S05]  /*ab00*/  @P2 BRA `(.L_x_4124) ;  /* 0x0000000400502947 */ /* 0x000fea0003800000 */
[----:B------:R-:W-:Y:S01]  /*ab10*/  LEA.HI R0, R15, R15, RZ, 0x1 ;  /* 0x0000000f0f007211 */ /* 0x000fe200078f08ff */
[----:B-----5:R-:W-:Y:S01]  /*ab20*/  IMAD.U32 R30, R24, 0x10000, RZ ;  /* 0x00010000181e7824 */ /* 0x020fe200078e00ff */
[----:B------:R-:W-:Y:S01]  /*ab30*/  IADD3 R4, P0, R97, R88, RZ ;  /* 0x0000005861047210 */ /* 0x000fe20007f1e0ff */
[----:B------:R-:W-:Y:S01]  /*ab40*/  IMAD.U32 R34, R26, 0x10000, RZ ;  /* 0x000100001a227824 */ /* 0x000fe200078e00ff */
[----:B------:R-:W-:Y:S01]  /*ab50*/  SHF.R.S32.HI R0, RZ, 0x1, R0 ;  /* 0x00000001ff007819 */ /* 0x000fe20000011400 */
[----:B------:R-:W-:Y:S01]  /*ab60*/  IMAD.U32 R36, R27, 0x10000, RZ ;  /* 0x000100001b247824 */ /* 0x000fe200078e00ff */
[----:B------:R-:W-:Y:S01]  /*ab70*/  MOV R8, RZ ;  /* 0x000000ff00087202 */ /* 0x000fe20000000f00 */
[----:B------:R-:W-:Y:S01]  /*ab80*/  IMAD.X R5, R96, 0x1, R87, P0 ;  /* 0x0000000160057824 */ /* 0x000fe200000e0657 */
[----:B------:R-:W-:Y:S01]  /*ab90*/  ISETP.GE.AND P2, PT, R12, R0, PT ;  /* 0x000000000c00720c */ /* 0x000fe20003f46270 */
[--C-:B------:R-:W-:Y:S01]  /*aba0*/  IMAD.MOV.U32 R3, RZ, RZ, R0.reuse ;  /* 0x000000ffff037224 */ /* 0x100fe200078e0000 */
[----:B------:R-:W-:Y:S02]  /*abb0*/  LOP3.LUT R31, R24, 0xffff0000, RZ, 0xc0, !PT ;  /* 0xffff0000181f7812 */ /* 0x000fe400078ec0ff */
[C---:B------:R-:W-:Y:S02]  /*abc0*/  SHF.L.U32 R32, R25.reuse, 0x10, RZ ;  /* 0x0000001019207819 */ /* 0x040fe400000006ff */
[----:B------:R-:W-:Y:S02]  /*abd0*/  LOP3.LUT R33, R25, 0xffff0000, RZ, 0xc0, !PT ;  /* 0xffff000019217812 */ /* 0x000fe400078ec0ff */
[----:B------:R-:W-:Y:S02]  /*abe0*/  LOP3.LUT R35, R26, 0xffff0000, RZ, 0xc0, !PT ;  /* 0xffff00001a237812 */ /* 0x000fe400078ec0ff */
[----:B------:R-:W-:Y:S03]  /*abf0*/  LOP3.LUT R37, R27, 0xffff0000, RZ, 0xc0, !PT ;  /* 0xffff00001b257812 */ /* 0x000fe600078ec0ff */
[--C-:B------:R-:W-:Y:S02]  /*ac00*/  @P2 IMAD.MOV R3, RZ, RZ, -R0.reuse ;  /* 0x000000ffff032224 */ /* 0x100fe400078e0a00 */
[----:B------:R-:W-:Y:S03]  /*ac10*/  @P2 IMAD.MOV R8, RZ, RZ, -R0 ;  /* 0x000000ffff082224 */ /* 0x000fe600078e0a00 */
        /* <DEDUP_REMOVED lines=8> */
[----:B-1----:R-:W-:Y:S01]  /*aca0*/  MOV R2, RZ ;  /* 0x000000ff00027202 */ /* 0x002fe20000000f00 */
[----:B------:R-:W-:Y:S05]  /*acb0*/  @P2 IMAD.MOV R2, RZ, RZ, -R0 ;  /* 0x000000ffff022224 */ /* 0x000fea00078e0a00 */
[----:B------:R-:W-:Y:S04]  /*acc0*/  IADD3 R3, P0, R119, R2, RZ ;  /* 0x0000000277037210 */ /* 0x000fe80007f1e0ff */
[----:B------:R-:W-:Y:S02]  /*acd0*/  LEA.HI.X.SX32 R0, R2, R107, 0x1, P0 ;  /* 0x0000006b02007211 */ /* 0x000fe400000f0eff */
[C---:B------:R-:W-:Y:S04]  /*ace0*/  LEA R2, P0, R3.reuse, R101, 0x1 ;  /* 0x0000006503027211 */ /* 0x040fe800078008ff */
[----:B------:R-:W-:Y:S05]  /*acf0*/  LEA.HI.X R3, R3, R100, R0, 0x1, P0 ;  /* 0x0000006403037211 */ /* 0x000fea00000f0c00 */
[----:B------:R1:W4:Y:S01]  /*ad00*/  LD.E.128 R44, desc[UR6][R2.64] ;  /* 0x00000006022c7980 */ /* 0x000322000c101d00 */
[----:B--2---:R-:W-:Y:S01]  /*ad10*/  SHF.L.U32 R8, R7, 0x10, RZ ;  /* 0x0000001007087819 */ /* 0x004fe200000006ff */
[----:B-1----:R-:W-:Y:S01]  /*ad20*/  IMAD.U32 R3, R5, 0x10000, RZ ;  /* 0x0001000005037824 */ /* 0x002fe200078e00ff */
[----:B------:R-:W-:Y:S02]  /*ad30*/  LOP3.LUT R23, R7, 0xffff0000, RZ, 0xc0, !PT ;  /* 0xffff000007177812 */ /* 0x000fe400078ec0ff */
[C---:B------:R-:W-:Y:S02]  /*ad40*/  SHF.L.U32 R0, R4.reuse, 0x10, RZ ;  /* 0x0000001004007819 */ /* 0x040fe400000006ff */
[----:B------:R-:W-:Y:S02]  /*ad50*/  LOP3.LUT R2, R4, 0xffff0000, RZ, 0xc0, !PT ;  /* 0xffff000004027812 */ /* 0x000fe400078ec0ff */
[----:B------:R-:W-:Y:S01]  /*ad60*/  LOP3.LUT R4, R5, 0xffff0000, RZ, 0xc0, !PT ;  /* 0xffff000005047812 */ /* 0x000fe200078ec0ff */
[C---:B---3--:R-:W-:Y:S01]  /*ad70*/  IMAD.U32 R7, R155.reuse, 0x10000, RZ ;  /* 0x000100009b077824 */ /* 0x048fe200078e00ff */
[----:B------:R-:W-:Y:S01]  /*ad80*/  LOP3.LUT R22, R155, 0xffff0000, RZ, 0xc0, !PT ;  /* 0xffff00009b167812 */ /* 0x000fe200078ec0ff */
[----:B------:R-:W-:Y:S01]  /*ad90*/  IMAD.U32 R29, R152, 0x10000, RZ ;  /* 0x00010000981d7824 */ /* 0x000fe200078e00ff */
[----:B------:R-:W-:Y:S01]  /*ada0*/  LOP3.LUT R24, R154, 0xffff0000, RZ, 0xc0, !PT ;  /* 0xffff00009a187812 */ /* 0x000fe200078ec0ff */
        /* <DEDUP_REMOVED lines=42> */
.L_x_4124:
[----:B------:R-:W-:Y:S05]  /*b050*/  BSYNC B0 ;  /* 0x0000000000007941 */ /* 0x000fea0003800000 */
.L_x_4123:
[----:B-----5:R1:W-:Y:S01]  /*b060*/  ST.E.128 desc[UR6][R38.64+0x80], R24 ;  /* 0x0000801826007985 */ /* 0x0203e2000c101d06 */
[----:B------:R-:W-:Y:S03]  /*b070*/  BSSY B0, `(.L_x_4125) ;  /* 0x0000057000007945 */ /* 0x000fe60003800000 */
[----:B-1----:R1:W5:Y:S01]  /*b080*/  LD.E.128 R24, desc[UR6][R150.64+0x100] ;  /* 0x0001000696187980 */ /* 0x002362000c101d00 */
        /* <DEDUP_REMOVED lines=23> */
[----:B------:R2:W3:Y:S03]  /*b200*/  LD.E.128 R4, desc[UR6][R2.64] ;  /* 0x0000000602047980 */ /* 0x0004e6000c101d00 */
[----:B------:R-:W-:Y:S06]  /*b210*/  LEA.HI.X R153, R22, R98, R8, 0x1, P0 ;  /* 0x0000006216997211 */ /* 0x000fec00000f0c08 */
[----:B------:R-:W4:Y:S01]  /*b220*/  LD.E.128 R152, desc[UR6][R152.64] ;  /* 0x0000000698987980 */ /* 0x000f22000c101d00 */
[----:B--2---:R-:W-:Y:S01]  /*b230*/  MOV R2, RZ ;  /* 0x000000ff00027202 */ /* 0x004fe20000000f00 */
[----:B------:R-:W-:Y:S05]  /*b240*/  @P1 IMAD.MOV R2, RZ, RZ, -R0 ;  /* 0x000000ffff021224 */ /* 0x000fea00078e0a00 */
[----:B------:R-:W-:Y:S04]  /*b250*/  IADD3 R3, P0, R117, R2, RZ ;  /* 0x0000000275037210 */ /* 0x000fe80007f1e0ff */
[----:B------:R-:W-:Y:S02]  /*b260*/  LEA.HI.X.SX32 R0, R2, R105, 0x1, P0 ;  /* 0x0000006902007211 */ /* 0x000fe400000f0eff */
[C---:B------:R-:W-:Y:S04]  /*b270*/  LEA R2, P0, R3.reuse, R101, 0x1 ;  /* 0x0000006503027211 */ /* 0x040fe800078008ff */
[----:B------:R-:W-:Y:S05]  /*b280*/  LEA.HI.X R3, R3, R100, R0, 0x1, P0 ;  /* 0x0000006403037211 */ /* 0x000fea00000f0c00 */
[----:B------:R2:W4:Y:S01]  /*b290*/  LD.E.128 R44, desc[UR6][R2.64] ;  /* 0x00000006022c7980 */ /* 0x000522000c101d00 */
[----:B---3--:R-:W-:Y:S01]  /*b2a0*/  SHF.L.U32 R8, R7, 0x10, RZ ;  /* 0x0000001007087819 */ /* 0x008fe200000006ff */
[----:B--2---:R-:W-:Y:S01]  /*b2b0*/  IMAD.U32 R3, R5, 0x10000, RZ ;  /* 0x0001000005037824 */ /* 0x004fe200078e00ff */
[----:B------:R-:W-:Y:S02]  /*b2c0*/  LOP3.LUT R23, R7, 0xffff0000, RZ, 0xc0, !PT ;  /* 0xffff000007177812 */ /* 0x000fe400078ec0ff */
[C---:B------:R-:W-:Y:S02]  /*b2d0*/  SHF.L.U32 R0, R4.reuse, 0x10, RZ ;  /* 0x0000001004007819 */ /* 0x040fe400000006ff */
[----:B------:R-:W-:Y:S02]  /*b2e0*/  LOP3.LUT R2, R4, 0xffff0000, RZ, 0xc0, !PT ;  /* 0xffff000004027812 */ /* 0x000fe400078ec0ff */
[----:B------:R-:W-:Y:S01]  /*b2f0*/  LOP3.LUT R4, R5, 0xffff0000, RZ, 0xc0, !PT ;  /* 0xffff000005047812 */ /* 0x000fe200078ec0ff */
[C---:B----4-:R-:W-:Y:S01]  /*b300*/  IMAD.U32 R7, R155.reuse, 0x10000, RZ ;  /* 0x000100009b077824 */ /* 0x050fe200078e00ff */
        /* <DEDUP_REMOVED lines=45> */
.L_x_4126:
[----:B------:R-:W-:Y:S05]  /*b5e0*/  BSYNC B0 ;  /* 0x0000000000007941 */ /* 0x000fea0003800000 */
.L_x_4125:
[----:B-----5:R2:W-:Y:S01]  /*b5f0*/  ST.E.128 desc[UR6][R38.64+0x100], R24 ;  /* 0x0001001826007985 */ /* 0x0205e2000c101d06 */
[----:B------:R-:W-:Y:S01]  /*b600*/  ISETP.GE.AND P0, PT, R10, R15, PT ;  /* 0x0000000f0a00720c */ /* 0x000fe20003f06270 */
[----:B------:R-:W-:Y:S02]  /*b610*/  BSSY B0, `(.L_x_4127) ;  /* 0x0000057000007945 */ /* 0x000fe40003800000 */
[----:B--2---:R2:W5:Y:S10]  /*b620*/  LD.E.128 R24, desc[UR6][R150.64+0x180] ;  /* 0x0001800696187980 */ /* 0x004574000c101d00 */
[----:B------:R-:W-:Y:S05]  /*b630*/  @P0 BRA `(.L_x_4128) ;  /* 0x0000000400500947 */ /* 0x000fea0003800000 */
[----:B------:R-:W-:Y:S01]  /*b640*/  LEA.HI R0, R15, R15, RZ, 0x1 ;  /* 0x0000000f0f007211 */ /* 0x000fe200078f08ff */
[----:B-----5:R-:W-:Y:S01]  /*b650*/  IMAD.U32 R29, R24, 0x10000, RZ ;  /* 0x00010000181d7824 */ /* 0x020fe200078e00ff */
[----:B------:R-:W-:Y:S01]  /*b660*/  IADD3 R4, P0, R97, R92, RZ ;  /* 0x0000005c61047210 */ /* 0x000fe20007f1e0ff */
[C---:B------:R-:W-:Y:S01]  /*b670*/  IMAD.U32 R35, R27.reuse, 0x10000, RZ ;  /* 0x000100001b237824 */ /* 0x040fe200078e00ff */
[----:B------:R-:W-:Y:S01]  /*b680*/  SHF.R.S32.HI R0, RZ, 0x1, R0 ;  /* 0x00000001ff007819 */ /* 0x000fe20000011400 */
[----:B------:R-:W-:Y:S01]  /*b690*/  IMAD.U32 R33, R26, 0x10000, RZ ;  /* 0x000100001a217824 */ /* 0x000fe200078e00ff */
[----:B------:R-:W-:Y:S01]  /*b6a0*/  MOV R8, RZ ;  /* 0x000000ff00087202 */ /* 0x000fe20000000f00 */
[----:B------:R-:W-:Y:S01]  /*b6b0*/  IMAD.X R5, R96, 0x1, R91, P0 ;  /* 0x0000000160057824 */ /* 0x000fe200000e065b */
[----:B------:R-:W-:Y:S01]  /*b6c0*/  ISETP.GE.AND P1, PT, R10, R0, PT ;  /* 0x000000000a00720c */ /* 0x000fe20003f26270 */
[--C-:B------:R-:W-:Y:S01]  /*b6d0*/  IMAD.MOV.U32 R3, RZ, RZ, R0.reuse ;  /* 0x000000ffff037224 */ /* 0x100fe200078e0000 */
[----:B------:R-:W-:Y:S02]  /*b6e0*/  LOP3.LUT R30, R24, 0xffff0000, RZ, 0xc0, !PT ;  /* 0xffff0000181e7812 */ /* 0x000fe400078ec0ff */
[----:B------:R-:W-:Y:S02]  /*b6f0*/  LOP3.LUT R36, R27, 0xffff0000, RZ, 0xc0, !PT ;  /* 0xffff00001b247812 */ /* 0x000fe400078ec0ff */
[C---:B------:R-:W-:Y:S02]  /*b700*/  SHF.L.U32 R31, R25.reuse, 0x10, RZ ;  /* 0x00000010191f7819 */ /* 0x040fe400000006ff */
[----:B------:R-:W-:Y:S02]  /*b710*/  LOP3.LUT R32, R25, 0xffff0000, RZ, 0xc0, !PT ;  /* 0xffff000019207812 */ /* 0x000fe400078ec0ff */
[----:B------:R-:W-:Y:S03]  /*b720*/  LOP3.LUT R34, R26, 0xffff0000, RZ, 0xc0, !PT ;  /* 0xffff00001a227812 */ /* 0x000fe600078ec0ff */
[--C-:B------:R-:W-:Y:S02]  /*b730*/  @P1 IMAD.MOV R3, RZ, RZ, -R0.reuse ;  /* 0x000000ffff031224 */ /* 0x100fe400078e0a00 */
        /* <DEDUP_REMOVED lines=9> */
[----:B-1----:R-:W-:Y:S01]  /*b7d0*/  MOV R2, RZ ;  /* 0x000000ff00027202 */ /* 0x002fe20000000f00 */
[----:B------:R-:W-:Y:S05]  /*b7e0*/  @P1 IMAD.MOV R2, RZ, RZ, -R0 ;  /* 0x000000ffff021224 */ /* 0x000fea00078e0a00 */
[----:B------:R-:W-:Y:S04]  /*b7f0*/  IADD3 R3, P0, R116, R2, RZ ;  /* 0x0000000274037210 */ /* 0x000fe80007f1e0ff */
[----:B------:R-:W-:Y:S02]  /*b800*/  LEA.HI.X.SX32 R0, R2, R104, 0x1, P0 ;  /* 0x0000006802007211 */ /* 0x000fe400000f0eff */
[C---:B------:R-:W-:Y:S04]  /*b810*/  LEA R2, P0, R3.reuse, R101, 0x1 ;  /* 0x0000006503027211 */ /* 0x040fe800078008ff */
[----:B------:R-:W-:Y:S05]  /*b820*/  LEA.HI.X R3, R3, R100, R0, 0x1, P0 ;  /* 0x0000006403037211 */ /* 0x000fea00000f0c00 */
[----:B------:R1:W2:Y:S01]  /*b830*/  LD.E.128 R44, desc[UR6][R2.64] ;  /* 0x00000006022c7980 */ /* 0x0002a2000c101d00 */
[----:B---3--:R-:W-:Y:S01]  /*b840*/  SHF.L.U32 R8, R7, 0x10, RZ ;  /* 0x0000001007087819 */ /* 0x008fe200000006ff */
[----:B-1----:R-:W-:Y:S01]  /*b850*/  IMAD.U32 R3, R5, 0x10000, RZ ;  /* 0x0001000005037824 */ /* 0x002fe200078e00ff */
        /* <DEDUP_REMOVED lines=30> */
[C---:B--2---:R-:W-:Y:S01]  /*ba40*/  LOP3.LUT R22, R44.reuse, 0xffff0000, RZ, 0xc0, !PT ;  /* 0xffff00002c167812 */ /* 0x044fe200078ec0ff */
        /* <DEDUP_REMOVED lines=19> */
.L_x_4128:
[----:B------:R-:W-:Y:S05]  /*bb80*/  BSYNC B0 ;  /* 0x0000000000007941 */ /* 0x000fea0003800000 */
.L_x_4127:
[----:B-----5:R1:W-:Y:S02]  /*bb90*/  ST.E.128 desc[UR6][R38.64+0x180], R24 ;  /* 0x0001801826007985 */ /* 0x0203e4000c101d06 */
.L_x_4120:
[----:B------:R-:W-:Y:S05]  /*bba0*/  BSYNC B1 ;  /* 0x0000000000017941 */ /* 0x000fea0003800000 */
.L_x_4119:
[----:B------:R-:W-:Y:S01]  /*bbb0*/  MOV R5, R100 ;  /* 0x0000006400057202 */ /* 0x000fe20000000f00 */
[----:B------:R-:W5:Y:S01]  /*bbc0*/  LD.E R0, desc[UR6][R18.64+0xd0] ;  /* 0x0000d00612007980 */ /* 0x000f62000c101900 */
[----:B------:R-:W-:Y:S01]  /*bbd0*/  MOV R3, R98 ;  /* 0x0000006200037202 */ /* 0x000fe20000000f00 */
[----:B------:R-:W-:Y:S02]  /*bbe0*/  IMAD.MOV.U32 R4, RZ, RZ, R101 ;  /* 0x000000ffff047224 */ /* 0x000fe400078e0065 */
[----:B------:R-:W-:Y:S02]  /*bbf0*/  IMAD.MOV.U32 R2, RZ, RZ, R99 ;  /* 0x000000ffff027224 */ /* 0x000fe400078e0063 */
[----:B-----5:R-:W-:Y:S05]  /*bc00*/  IMAD.U32 R0, R0, -0x20, RZ ;  /* 0xffffffe000007824 */ /* 0x020fea00078e00ff */
[C---:B------:R-:W-:Y:S02]  /*bc10*/  LEA R101, P1, R0.reuse, R4, 0x1 ;  /* 0x0000000400657211 */ /* 0x040fe400078208ff */
[C---:B------:R-:W-:Y:S02]  /*bc20*/  LEA R99, P0, R0.reuse, R2, 0x1 ;  /* 0x0000000200637211 */ /* 0x040fe400078008ff */
[C---:B------:R-:W-:Y:S02]  /*bc30*/  LEA.HI.X.SX32 R100, R0.reuse, R5, 0x1, P1 ;  /* 0x0000000500647211 */ /* 0x040fe400008f0eff */
[----:B------:R-:W-:Y:S01]  /*bc40*/  LEA.HI.X.SX32 R98, R0, R3, 0x1, P0 ;  /* 0x0000000300627211 */ /* 0x000fe200000f0eff */
[----:B------:R-:W-:Y:S05]  /*bc50*/  BRA `(.L_x_4088) ;  /* 0x0000000000dc7947 */ /* 0x000fea0003800000 */
.L_x_4078:
[----:B------:R-:W-:Y:S01]  /*bc60*/  @P0 IMAD.MOV.U32 R2, RZ, RZ, R97 ;  /* 0x000000ffff020224 */ /* 0x000fe200078e0061 */
[C---:B------:R-:W-:Y:S01]  /*bc70*/  @P4 LEA R22, P1, R67.reuse, R97, 0x1 ;  /* 0x0000006143164211 */ /* 0x040fe200078208ff */
[----:B------:R-:W-:Y:S03]  /*bc80*/  @P0 IMAD.MOV.U32 R3, RZ, RZ, R96 ;  /* 0x000000ffff030224 */ /* 0x000fe600078e0060 */
[----:B------:R-:W-:Y:S02]  /*bc90*/  @P4 LEA.HI.X R23, R67, R96, R66, 0x1, P1 ;  /* 0x0000006043174211 */ /* 0x000fe400008f0c42 */
[----:B------:R-:W2:Y:S04]  /*bca0*/  @P0 LD.E.128 R32, desc[UR6][R2.64] ;  /* 0x0000000602200980 */ /* 0x000ea8000c101d00 */
[----:B--2---:R-:W-:Y:S04]  /*bcb0*/  @P0 ST.E.128 desc[UR6][R146.64], R32 ;  /* 0x0000002092000985 */ /* 0x004fe8000c101d06 */
[----:B------:R-:W2:Y:S04]  /*bcc0*/  @P0 LD.E.128 R4, desc[UR6][R2.64+0x80] ;  /* 0x0000800602040980 */ /* 0x000ea8000c101d00 */
[----:B--2---:R1:W-:Y:S04]  /*bcd0*/  @P0 ST.E.128 desc[UR6][R146.64+0x80], R4 ;  /* 0x0000800492000985 */ /* 0x0043e8000c101d06 */
[----:B-1----:R-:W2:Y:S04]  /*bce0*/  @P0 LD.E.128 R4, desc[UR6][R2.64+0x100] ;  /* 0x0001000602040980 */ /* 0x002ea8000c101d00 */
[----:B--2---:R1:W-:Y:S04]  /*bcf0*/  @P0 ST.E.128 desc[UR6][R146.64+0x100], R4 ;  /* 0x0001000492000985 */ /* 0x0043e8000c101d06 */
[----:B------:R-:W2:Y:S04]  /*bd00*/  @P0 LD.E.128 R28, desc[UR6][R2.64+0x180] ;  /* 0x00018006021c0980 */ /* 0x000ea8000c101d00 */
[----:B--2---:R-:W-:Y:S01]  /*bd10*/  @P0 ST.E.128 desc[UR6][R146.64+0x180], R28 ;  /* 0x0001801c92000985 */ /* 0x004fe2000c101d06 */
[C---:B------:R-:W-:Y:S03]  /*bd20*/  @P4 LEA R2, P0, R54.reuse, R146, 0x1 ;  /* 0x0000009236024211 */ /* 0x040fe600078008ff */
[----:B------:R-:W2:Y:S01]  /*bd30*/  @P4 LD.E.128 R24, desc[UR6][R22.64] ;  /* 0x0000000616184980 */ /* 0x000ea2000c101d00 */
[----:B------:R-:W-:Y:S02]  /*bd40*/  @P4 LEA.HI.X R3, R54, R147, R55, 0x1, P0 ;  /* 0x0000009336034211 */ /* 0x000fe400000f0c37 */
[C---:B------:R-:W-:Y:S04]  /*bd50*/  ISETP.GE.AND P0, PT, R128.reuse, R151, PT ;  /* 0x000000978000720c */ /* 0x040fe80003f06270 */
[----:B------:R-:W-:Y:S01]  /*bd60*/  ISETP.GE.AND P0, PT, R128, R150, !P0 ;  /* 0x000000968000720c */ /* 0x000fe20004706270 */
[----:B--2---:R-:W-:Y:S04]  /*bd70*/  @P4 ST.E.128 desc[UR6][R2.64], R24 ;  /* 0x0000001802004985 */ /* 0x004fe8000c101d06 */
[----:B-1----:R-:W2:Y:S04]  /*bd80*/  @P4 LD.E.128 R4, desc[UR6][R22.64+0x80] ;  /* 0x0000800616044980 */ /* 0x002ea8000c101d00 */
[----:B--2---:R1:W-:Y:S04]  /*bd90*/  @P4 ST.E.128 desc[UR6][R2.64+0x80], R4 ;  /* 0x0000800402004985 */ /* 0x0043e8000c101d06 */
[----:B-1----:R-:W2:Y:S04]  /*bda0*/  @P4 LD.E.128 R4, desc[UR6][R22.64+0x100] ;  /* 0x0001000616044980 */ /* 0x002ea8000c101d00 */
[----:B--2---:R1:W-:Y:S04]  /*bdb0*/  @P4 ST.E.128 desc[UR6][R2.64+0x100], R4 ;  /* 0x0001000402004985 */ /* 0x0043e8000c101d06 */
[----:B-1----:R1:W2:Y:S02]  /*bdc0*/  @P4 LD.E.128 R4, desc[UR6][R22.64+0x180] ;  /* 0x0001800616044980 */ /* 0x0022a4000c101d00 */
[C---:B-1----:R-:W-:Y:S04]  /*bdd0*/  @P0 LEA R22, P1, R69.reuse, R97, 0x1 ;  /* 0x0000006145160211 */ /* 0x042fe800078208ff */
[----:B------:R-:W-:Y:S01]  /*bde0*/  @P0 LEA.HI.X R23, R69, R96, R68, 0x1, P1 ;  /* 0x0000006045170211 */ /* 0x000fe200008f0c44 */
[----:B--2---:R1:W-:Y:S04]  /*bdf0*/  @P4 ST.E.128 desc[UR6][R2.64+0x180], R4 ;  /* 0x0001800402004985 */ /* 0x0043e8000c101d06 */
[----:B------:R-:W2:Y:S01]  /*be00*/  @P0 LD.E.128 R24, desc[UR6][R22.64] ;  /* 0x0000000616180980 */ /* 0x000ea2000c101d00 */
[C---:B-1----:R-:W-:Y:S04]  /*be10*/  @P0 LEA R2, P1, R63.reuse, R146, 0x1 ;  /* 0x000000923f020211 */ /* 0x042fe800078208ff */
[----:B------:R-:W-:Y:S02]  /*be20*/  @P0 LEA.HI.X R3, R63, R147, R64, 0x1, P1 ;  /* 0x000000933f030211 */ /* 0x000fe400008f0c40 */
[C---:B------:R-:W-:Y:S04]  /*be30*/  ISETP.GE.AND P1, PT, R127.reuse, R151, PT ;  /* 0x000000977f00720c */ /* 0x040fe80003f26270 */
[----:B------:R-:W-:Y:S11]  /*be40*/  ISETP.GE.AND P1, PT, R127, R150, !P1 ;  /* 0x000000967f00720c */ /* 0x000ff60004f26270 */
[----:B------:R-:W-:Y:S02]  /*be50*/  @!UPT UIADD3 URZ, URZ, URZ, URZ ;  /* 0x0000003f3f3ff290 */ /* 0x000fe4000fffe03f */
[----:B------:R-:W-:Y:S01]  /*be60*/  @P1 IMAD R0, R149, 0x60, RZ ;  /* 0x0000006095001824 */ /* 0x000fe200078e02ff */
[----:B--2---:R-:W-:Y:S04]  /*be70*/  @P0 ST.E.128 desc[UR6][R2.64], R24 ;  /* 0x0000001802000985 */ /* 0x004fe8000c101d06 */
[----:B------:R-:W2:Y:S04]  /*be80*/  @P0 LD.E.128 R4, desc[UR6][R22.64+0x80] ;  /* 0x0000800616040980 */ /* 0x000ea8000c101d00 */
[----:B--2---:R1:W-:Y:S04]  /*be90*/  @P0 ST.E.128 desc[UR6][R2.64+0x80], R4 ;  /* 0x0000800402000985 */ /* 0x0043e8000c101d06 */
[----:B-1----:R-:W2:Y:S04]  /*bea0*/  @P0 LD.E.128 R4, desc[UR6][R22.64+0x100] ;  /* 0x0001000616040980 */ /* 0x002ea8000c101d00 */
[----:B--2---:R1:W-:Y:S04]  /*beb0*/  @P0 ST.E.128 desc[UR6][R2.64+0x100], R4 ;  /* 0x0001000402000985 */ /* 0x0043e8000c101d06 */
[----:B-1----:R1:W2:Y:S02]  /*bec0*/  @P0 LD.E.128 R4, desc[UR6][R22.64+0x180] ;  /* 0x0001800616040980 */ /* 0x0022a4000c101d00 */
[----:B-1----:R-:W-:Y:S02]  /*bed0*/  @P1 IMAD.MOV.U32 R22, RZ, RZ, R97 ;  /* 0x000000ffff161224 */ /* 0x002fe400078e0061 */
[----:B------:R-:W-:Y:S02]  /*bee0*/  @P1 IMAD.MOV.U32 R23, RZ, RZ, R96 ;  /* 0x000000ffff171224 */ /* 0x000fe400078e0060 */
[----:B------:R-:W-:Y:S04]  /*bef0*/  @P1 IMAD.WIDE.U32 R22, R148, 0x60, R22 ;  /* 0x0000006094161825 */ /* 0x000fe800078e0016 */
[----:B------:R-:W-:Y:S02]  /*bf00*/  @P1 IMAD.IADD R23, R23, 0x1, R0 ;  /* 0x0000000117171824 */ /* 0x000fe400078e0200 */
[----:B------:R-:W-:Y:S01]  /*bf10*/  @P1 IMAD R0, R167, 0x60, RZ ;  /* 0x00000060a7001824 */ /* 0x000fe200078e02ff */
[----:B--2---:R1:W-:Y:S04]  /*bf20*/  @P0 ST.E.128 desc[UR6][R2.64+0x180], R4 ;  /* 0x0001800402000985 */ /* 0x0043e8000c101d06 */
[----:B------:R-:W2:Y:S01]  /*bf30*/  @P1 LD.E.128 R28, desc[UR6][R22.64] ;  /* 0x00000006161c1980 */ /* 0x000ea2000c101d00 */
[----:B-1----:R-:W-:Y:S04]  /*bf40*/  @P1 IMAD.WIDE.U32 R2, R166, 0x60, R146 ;  /* 0x00000060a6021825 */ /* 0x002fe800078e0092 */
[----:B------:R-:W-:Y:S05]  /*bf50*/  @P1 IMAD.IADD R3, R3, 0x1, R0 ;  /* 0x0000000103031824 */ /* 0x000fea00078e0200 */
[----:B--2---:R-:W-:Y:S04]  /*bf60*/  @P1 ST.E.128 desc[UR6][R2.64], R28 ;  /* 0x0000001c02001985 */ /* 0x004fe8000c101d06 */
[----:B------:R-:W2:Y:S04]  /*bf70*/  @P1 LD.E.128 R24, desc[UR6][R22.64+0x80] ;  /* 0x0000800616181980 */ /* 0x000ea8000c101d00 */
[----:B--2---:R-:W-:Y:S04]  /*bf80*/  @P1 ST.E.128 desc[UR6][R2.64+0x80], R24 ;  /* 0x0000801802001985 */ /* 0x004fe8000c101d06 */
[----:B------:R-:W2:Y:S04]  /*bf90*/  @P1 LD.E.128 R4, desc[UR6][R22.64+0x100] ;  /* 0x0001000616041980 */ /* 0x000ea8000c101d00 */
[----:B--2---:R1:W-:Y:S04]  /*bfa0*/  @P1 ST.E.128 desc[UR6][R2.64+0x100], R4 ;  /* 0x0001000402001985 */ /* 0x0043e8000c101d06 */
[----:B-1----:R-:W2:Y:S04]  /*bfb0*/  @P1 LD.E.128 R4, desc[UR6][R22.64+0x180] ;  /* 0x0001800616041980 */ /* 0x002ea8000c101d00 */
[----:B--2---:R1:W-:Y:S02]  /*bfc0*/  @P1 ST.E.128 desc[UR6][R2.64+0x180], R4 ;  /* 0x0001800402001985 */ /* 0x0043e4000c101d06 */
.L_x_4088:
[----:B------:R-:W-:Y:S05]  /*bfd0*/  BSYNC B2 ;  /* 0x0000000000027941 */ /* 0x000fea0003800000 */
.L_x_4077:
[----:B------:R-:W-:Y:S01]  /*bfe0*/  ISETP.NE.U32.AND P1, PT, R240, RZ, PT ;  /* 0x000000fff000720c */ /* 0x000fe20003f25070 */
[----:B------:R-:W5:Y:S01]  /*bff0*/  LD.E R0, desc[UR6][R18.64+0x128] ;  /* 0x0001280612007980 */ /* 0x000f62000c101900 */
[----:B-1----:R-:W-:Y:S01]  /*c000*/  IMAD.MOV.U32 R2, RZ, RZ, R97 ;  /* 0x000000ffff027224 */ /* 0x002fe200078e0061 */
[----:B------:R-:W-:Y:S01]  /*c010*/  BSSY B0, `(.L_x_4129) ;  /* 0x0000061000007945 */ /* 0x000fe20003800000 */
[----:B------:R-:W-:Y:S01]  /*c020*/  ISETP.NE.AND.EX P1, PT, R241, RZ, PT, P1 ;  /* 0x000000fff100720c */ /* 0x000fe20003f25310 */
[----:B------:R-:W-:Y:S02]  /*c030*/  IMAD.MOV.U32 R3, RZ, RZ, R96 ;  /* 0x000000ffff037224 */ /* 0x000fe400078e0060 */
[----:B-----5:R-:W-:Y:S05]  /*c040*/  IMAD.U32 R0, R0, -0x40, RZ ;  /* 0xffffffc000007824 */ /* 0x020fea00078e00ff */
[C---:B------:R-:W-:Y:S04]  /*c050*/  LEA R97, P0, R0.reuse, R2, 0x1 ;  /* 0x0000000200617211 */ /* 0x040fe800078008ff */
[----:B------:R-:W-:Y:S01]  /*c060*/  LEA.HI.X.SX32 R96, R0, R3, 0x1, P0 ;  /* 0x0000000300607211 */ /* 0x000fe200000f0eff */
[----:B------:R-:W-:Y:S08]  /*c070*/  @!P1 BRA `(.L_x_4130) ;  /* 0x0000000400409947 */ /* 0x000ff00003800000 */
[----:B------:R-:W-:Y:S04]  /*c080*/  IADD3 R0, R9, -0x1, RZ ;  /* 0xffffffff09007810 */ /* 0x000fe80007ffe0ff */
[----:B------:R-:W-:Y:S11]  /*c090*/  ISETP.GT.AND P0, PT, R0, R65, PT ;  /* 0x000000410000720c */ /* 0x000ff60003f04270 */
[----:B------:R-:W-:Y:S02]  /*c0a0*/  @!UPT UIADD3 URZ, URZ, URZ, URZ ;  /* 0x0000003f3f3ff290 */ /* 0x000fe4000fffe03f */
[----:B------:R-:W-:Y:S05]  /*c0b0*/  @!P0 BRA `(.L_x_4131) ;  /* 0x0000000400588947 */ /* 0x000fea0003800000 */
[----:B------:R-:W5:Y:S01]  /*c0c0*/  LD.E R3, desc[UR6][R18.64+0x170] ;  /* 0x0001700612037980 */ /* 0x000f62000c101900 */
[----:B------:R-:W-:Y:S02]  /*c0d0*/  IADD3 R0, R14, -0x80, RZ ;  /* 0xffffff800e007810 */ /* 0x000fe40007ffe0ff */
[----:B------:R-:W-:Y:S01]  /*c0e0*/  IABS R8, R13 ;  /* 0x0000000d00087213 */ /* 0x000fe20000000000 */
[----:B--234-:R-:W2:Y:S01]  /*c0f0*/  LD.E.64 R26, desc[UR6][R18.64+0x20] ;  /* 0x00002006121a7980 */ /* 0x01cea2000c101b00 */
[----:B------:R-:W-:Y:S05]  /*c100*/  IABS R6, R0 ;  /* 0x0000000000067213 */ /* 0x000fea0000000000 */
[----:B------:R-:W3:Y:S06]  /*c110*/  LD.E.64 R24, desc[UR6][R18.64+0x40] ;  /* 0x0000400612187980 */ /* 0x000eec000c101b00 */
[----:B------:R-:W4:Y:S01]  /*c120*/  LD.E.64 R22, desc[UR6][R18.64+0x38] ;  /* 0x0000380612167980 */ /* 0x000f22000c101b00 */
[-C--:B-----5:R-:W-:Y:S02]  /*c130*/  IABS R2, R3.reuse ;  /* 0x0000000300027213 */ /* 0x0a0fe40000000000 */
        /* <DEDUP_REMOVED lines=24> */
[CC--:B------:R-:W-:Y:S02]  /*c2c0*/  LOP3.LUT R6, R13.reuse, R3.reuse, RZ, 0x3c, !PT ;  /* 0x000000030d067212 */ /* 0x0c0fe400078e3cff */
[----:B------:R-:W-:Y:S02]  /*c2d0*/  ISETP.GE.AND P1, PT, R2, RZ, PT ;  /* 0x000000ff0200720c */ /* 0x000fe40003f26270 */
[----:B------:R-:W-:Y:S02]  /*c2e0*/  ISETP.GE.AND P2, PT, R6, RZ, PT ;  /* 0x000000ff0600720c */ /* 0x000fe40003f46270 */
[----:B------:R-:W-:Y:S01]  /*c2f0*/  LOP3.LUT R2, RZ, R3, RZ, 0x33, !PT ;  /* 0x00000003ff027212 */ /* 0x000fe200078e33ff */
[----:B------:R-:W-:Y:S01]  /*c300*/  @P4 VIADD R4, R4, 0x1 ;  /* 0x0000000104044836 */ /* 0x000fe20000000000 */
[----:B------:R-:W-:Y:S01]  /*c310*/  IADD3 R0, -R13, R0, RZ ;  /* 0x000000000d007210 */ /* 0x000fe20007ffe1ff */
        /* <DEDUP_REMOVED lines=8> */
[C---:B------:R-:W-:Y:S01]  /*c3a0*/  LEA.HI.X.SX32 R7, R2.reuse, R241, 0x2, P0 ;  /* 0x000000f102077211 */ /* 0x040fe200000f16ff */
[----:B------:R-:W-:Y:S02]  /*c3b0*/  IMAD.IADD R2, R2, 0x1, -R4 ;  /* 0x0000000102027824 */ /* 0x000fe400078e0a04 */
[----:B------:R-:W5:Y:S02]  /*c3c0*/  LD.E R5, desc[UR6][R14.64] ;  /* 0x000000060e057980 */ /* 0x000f64000c101900 */
[----:B------:R-:W-:Y:S02]  /*c3d0*/  IMAD R0, R2, R3, R0 ;  /* 0x0000000302007224 */ /* 0x000fe400078e0200 */
[----:B------:R-:W5:Y:S02]  /*c3e0*/  LD.E R6, desc[UR6][R6.64] ;  /* 0x0000000606067980 */ /* 0x000f64000c101900 */
[----:B---3--:R-:W-:Y:S01]  /*c3f0*/  IMAD R3, R25, R0, RZ ;  /* 0x0000000019037224 */ /* 0x008fe200078e02ff */
[----:B------:R-:W-:Y:S05]  /*c400*/  SHF.R.S32.HI R4, RZ, 0x1f, R0 ;  /* 0x0000001fff047819 */ /* 0x000fea0000011400 */
[C---:B------:R-:W-:Y:S02]  /*c410*/  IMAD R3, R24.reuse, R4, R3 ;  /* 0x0000000418037224 */ /* 0x040fe400078e0203 */
[----:B------:R-:W-:Y:S05]  /*c420*/  IMAD.WIDE.U32 R24, R24, R0, RZ ;  /* 0x0000000018187225 */ /* 0x000fea00078e00ff */
[----:B------:R-:W-:Y:S01]  /*c430*/  IADD3 R25, R25, R3, RZ ;  /* 0x0000000319197210 */ /* 0x000fe20007ffe0ff */
[----:B------:R-:W3:Y:S01]  /*c440*/  LD.E.64 R14, desc[UR6][R18.64+0x28] ;  /* 0x00002806120e7980 */ /* 0x000ee2000c101b00 */
[----:B-----5:R-:W-:Y:S04]  /*c450*/  IADD3 R5, -R6, R5, RZ ;  /* 0x0000000506057210 */ /* 0x020fe80007ffe1ff */
[----:B------:R-:W-:Y:S01]  /*c460*/  SHF.R.S32.HI R6, RZ, 0x1f, R5 ;  /* 0x0000001fff067819 */ /* 0x000fe20000011405 */
[-C--:B--2---:R-:W-:Y:S04]  /*c470*/  IMAD R2, R27, R5.reuse, RZ ;  /* 0x000000051b027224 */ /* 0x084fe800078e02ff */
[C---:B------:R-:W-:Y:S02]  /*c480*/  IMAD R2, R26.reuse, R6, R2 ;  /* 0x000000061a027224 */ /* 0x040fe400078e0202 */
[-C--:B------:R-:W-:Y:S04]  /*c490*/  IMAD.WIDE.U32 R26, R26, R5.reuse, RZ ;  /* 0x000000051a1a7225 */ /* 0x080fe800078e00ff */
[----:B------:R-:W-:Y:S02]  /*c4a0*/  IMAD.IADD R27, R27, 0x1, R2 ;  /* 0x000000011b1b7824 */ /* 0x000fe400078e0202 */
[----:B----4-:R-:W-:Y:S02]  /*c4b0*/  IMAD R2, R23, R0, RZ ;  /* 0x0000000017027224 */ /* 0x010fe400078e02ff */
[----:B------:R-:W-:Y:S04]  /*c4c0*/  IMAD.WIDE.U32 R26, R0, R22, R26 ;  /* 0x00000016001a7225 */ /* 0x000fe800078e001a */
[----:B---3--:R-:W-:Y:S01]  /*c4d0*/  IMAD R0, R15, R5, RZ ;  /* 0x000000050f007224 */ /* 0x008fe200078e02ff */
        /* <DEDUP_REMOVED lines=10> */
.L_x_4130:
[----:B------:R-:W5:Y:S01]  /*c580*/  LD.E R2, desc[UR6][R18.64+0x40] ;  /* 0x0000400612027980 */ /* 0x000f62000c101900 */
[----:B------:R-:W-:Y:S02]  /*c590*/  IMAD.MOV.U32 R4, RZ, RZ, R103 ;  /* 0x000000ffff047224 */ /* 0x000fe400078e0067 */
[----:B------:R-:W-:Y:S01]  /*c5a0*/  IMAD.MOV.U32 R5, RZ, RZ, R102 ;  /* 0x000000ffff057224 */ /* 0x000fe200078e0066 */
[----:B------:R-:W2:Y:S02]  /*c5b0*/  LD.E R0, desc[UR6][R18.64+0x38] ;  /* 0x0000380612007980 */ /* 0x000ea4000c101900 */
[----:B--2---:R-:W-:Y:S02]  /*c5c0*/  IMAD.U32 R0, R0, -0x40, RZ ;  /* 0xffffffc000007824 */ /* 0x004fe400078e00ff */
[----:B-----5:R-:W-:Y:S03]  /*c5d0*/  IMAD.U32 R2, R2, -0x40, RZ ;  /* 0xffffffc002027824 */ /* 0x020fe600078e00ff */
[----:B----4-:R-:W-:Y:S02]  /*c5e0*/  LEA R146, P0, R0, R146, 0x1 ;  /* 0x0000009200927211 */ /* 0x010fe400078008ff */
[----:B------:R-:W-:Y:S02]  /*c5f0*/  LEA R103, P1, R2, R4, 0x1 ;  /* 0x0000000402677211 */ /* 0x000fe400078208ff */
[----:B------:R-:W-:Y:S02]  /*c600*/  LEA.HI.X.SX32 R147, R0, R147, 0x1, P0 ;  /* 0x0000009300937211 */ /* 0x000fe400000f0eff */
[----:B------:R-:W-:Y:S09]  /*c610*/  LEA.HI.X.SX32 R102, R2, R5, 0x1, P1 ;  /* 0x0000000502667211 */ /* 0x000ff200008f0eff */
.L_x_4131:
[----:B------:R-:W-:Y:S05]  /*c620*/  BSYNC B0 ;  /* 0x0000000000007941 */ /* 0x000fea0003800000 */
.L_x_4129:
[----:B------:R-:W-:Y:S04]  /*c630*/  IADD3 R9, R9, -0x1, RZ ;  /* 0xffffffff09097810 */ /* 0x000fe80007ffe0ff */
[----:B------:R-:W-:Y:S11]  /*c640*/  ISETP.GT.AND P0, PT, R9, R65, PT ;  /* 0x000000410900720c */ /* 0x000ff60003f04270 */
[----:B------:R-:W-:Y:S02]  /*c650*/  @!UPT UIADD3 URZ, URZ, URZ, URZ ;  /* 0x0000003f3f3ff290 */ /* 0x000fe4000fffe03f */
[----:B------:R-:W-:Y:S05]  /*c660*/  @P0 BRA `(.L_x_4132) ;  /* 0xffffff64002c0947 */ /* 0x000fea000383ffff */
.L_x_4076:
[----:B------:R-:W-:Y:S05]  /*c670*/  WARPSYNC.ALL ;  /* 0x0000000000007948 */ /* 0x000fea0003800000 */
[----:B------:R-:W-:Y:S06]  /*c680*/  BAR.SYNC.DEFER_BLOCKING 0x0 ;  /* 0x0000000000007b1d */ /* 0x000fec0000010000 */
[----:B------:R-:W5:Y:S02]  /*c690*/  LD.E R0, desc[UR6][R18.64+0xd0] ;  /* 0x0000d00612007980 */ /* 0x000f64000c101900 */
[----:B------:R-:W1:Y:S01]  /*c6a0*/  S2UR UR4, SR_CgaCtaId ;  /* 0x00000000000479c3 */ /* 0x000e620000008800 */
[----:B------:R-:W-:Y:S01]  /*c6b0*/  UMOV UR5, 0x400 ;  /* 0x0000040000057882 */ /* 0x000fe20000000000 */
[----:B------:R-:W-:Y:S01]  /*c6c0*/  BSSY B2, `(.L_x_4133) ;  /* 0x0000973000027945 */ /* 0x000fe20003800000 */
[C---:B------:R-:W-:Y:S01]  /*c6d0*/  SHF.L.U64.HI R3, R138.reuse, 0x4, R139 ;  /* 0x000000048a037819 */ /* 0x040fe2000001028b */
[----:B------:R-:W-:Y:S01]  /*c6e0*/  IMAD.SHL.U32 R5, R138, 0x10, RZ ;  /* 0x000000108a057824 */ /* 0x000fe200078e00ff */
[----:B-1----:R-:W-:-:S06]  /*c6f0*/  ULEA UR4, UR4, UR5, 0x18 ;  /* 0x0000000504047291 */ /* 0x002fcc000f8ec03f */
[----:B------:R-:W-:Y:S02]  /*c700*/  LEA R239, R131, UR4, 0x1 ;  /* 0x0000000483ef7c11 */ /* 0x000fe4000f8e08ff */
[----:B-----5:R-:W-:-:S13]  /*c710*/  ISETP.NE.AND P0, PT, R0, RZ, PT ;  /* 0x000000ff0000720c */ /* 0x020fda0003f05270 */
[----:B------:R-:W-:Y:S05]  /*c720*/  @!P0 BRA `(.L_x_4134) ;  /* 0x0000009400008947 */ /* 0x000fea0003800000 */
[----:B------:R-:W2:Y:S04]  /*c730*/  LD.E.64 R6, desc[UR6][R18.64+0xf0] ;  /* 0x0000f00612067980 */ /* 0x000ea8000c101b00 */
[----:B------:R-:W3:Y:S04]  /*c740*/  LD.E.U8 R2, desc[UR6][R18.64+0x1b3] ;  /* 0x0001b30612027980 */ /* 0x000ee8000c101100 */
[----:B------:R-:W5:Y:S04]  /*c750*/  LD.E.64 R12, desc[UR6][R18.64+0x148] ;  /* 0x00014806120c7980 */ /* 0x000f68000c101b00 */
[----:B------:R-:W5:Y:S01]  /*c760*/  LD.E.64 R10, desc[UR6][R18.64+0x150] ;  /* 0x00015006120a7980 */ /* 0x000f62000c101b00 */
[----:B--2---:R-:W-:-:S04]  /*c770*/  ISETP.NE.U32.AND P1, PT, R6, RZ, PT ;  /* 0x000000ff0600720c */ /* 0x004fc80003f25070 */
[----:B------:R-:W-:-:S13]  /*c780*/  ISETP.NE.AND.EX P1, PT, R7, RZ, PT, P1 ;  /* 0x000000ff0700720c */ /* 0x000fda0003f25310 */
[----:B------:R-:W-:-:S04]  /*c790*/  @P1 LEA R8, P0, R238, R6, 0x2 ;  /* 0x00000006ee081211 */ /* 0x000fc800078010ff */
[----:B------:R-:W-:Y:S01]  /*c7a0*/  @P1 LEA.HI.X R9, R238, R7, R57, 0x2, P0 ;  /* 0x00000007ee091211 */ /* 0x000fe200000f1439 */
[----:B------:R-:W-:-:S06]  /*c7b0*/  IMAD.MOV.U32 R7, RZ, RZ, RZ ;  /* 0x000000ffff077224 */ /* 0x000fcc00078e00ff */
[----:B------:R1:W2:Y:S01]  /*c7c0*/  @P1 LD.E R7, desc[UR6][R8.64] ;  /* 0x0000000608071980 */ /* 0x0002a2000c101900 */
[-C--:B------:R-:W-:Y:S02]  /*c7d0*/  IADD3 R4, P1, R5, R134.reuse, RZ ;  /* 0x0000008605047210 */ /* 0x080fe40007f3e0ff */
[----:B------:R-:W-:Y:S02]  /*c7e0*/  LEA R5, P0, R138, R134, 0x5 ;  /* 0x000000868a057211 */ /* 0x000fe400078028ff */
[----:B------:R-:W-:-:S04]  /*c7f0*/  LEA.HI R6, R0, R0, RZ, 0x1 ;  /* 0x0000000000067211 */ /* 0x000fc800078f08ff */
[----:B------:R-:W-:Y:S01]  /*c800*/  SHF.R.S32.HI R6, RZ, 0x1, R6 ;  /* 0x00000001ff067819 */ /* 0x000fe20000011406 */
[----:B------:R-:W-:Y:S01]  /*c810*/  IMAD.MOV.U32 R136, RZ, RZ, R134 ;  /* 0x000000ffff887224 */ /* 0x000fe200078e0086 */
[-C--:B------:R-:W-:Y:S02]  /*c820*/  LEA R44, P2, R134, R140.reuse, 0x1 ;  /* 0x0000008c862c7211 */ /* 0x080fe400078408ff */
[----:B---3--:R-:W-:Y:S01]  /*c830*/  ISETP.NE.AND P4, PT, R2, RZ, PT ;  /* 0x000000ff0200720c */ /* 0x008fe20003f85270 */
[--C-:B------:R-:W-:Y:S01]  /*c840*/  IMAD.X R3, R3, 0x1, R137.reuse, P1 ;  /* 0x0000000103037824 */ /* 0x100fe200008e0689 */
[----:B------:R-:W-:Y:S02]  /*c850*/  LEA.HI.X R45, R134, R141, R137, 0x1, P2 ;  /* 0x0000008d862d7211 */ /* 0x000fe400010f0c89 */
[----:B------:R-:W-:Y:S02]  /*c860*/  LEA R40, P1, R4, R140, 0x1 ;  /* 0x0000008c04287211 */ /* 0x000fe400078208ff */
[----:B-1----:R-:W-:-:S02]  /*c870*/  LEA.HI.X R9, R138, R137, R139, 0x5, P0 ;  /* 0x000000898a097211 */ /* 0x002fc400000f2c8b */
[----:B------:R-:W-:-:S04]  /*c880*/  LEA R22, P0, R5, R140, 0x1 ;  /* 0x0000008c05167211 */ /* 0x000fc800078008ff */
[-C--:B------:R-:W-:Y:S01]  /*c890*/  LEA.HI.X R23, R5, R141.reuse, R9, 0x1, P0 ;  /* 0x0000008d05177211 */ /* 0x080fe200000f0c09 */
[----:B------:R-:W-:Y:S02]  /*c8a0*/  IMAD R9, R132, R6, R59 ;  /* 0x0000000684097224 */ /* 0x000fe400078e023b */
[----:B------:R-:W-:Y:S02]  /*c8b0*/  IMAD R8, R139, 0x30, RZ ;  /* 0x000000308b087824 */ /* 0x000fe400078e02ff */
[----:B------:R-:W-:Y:S01]  /*c8c0*/  IMAD.WIDE.U32 R136, R138, 0x30, R136 ;  /* 0x000000308a887825 */ /* 0x000fe200078e0088 */
[----:B------:R-:W-:-:S03]  /*c8d0*/  LEA.HI.X R41, R4, R141, R3, 0x1, P1 ;  /* 0x0000008d04297211 */ /* 0x000fc600008f0c03 */
[----:B------:R-:W-:Y:S01]  /*c8e0*/  IMAD.IADD R59, R59, 0x1, R9 ;  /* 0x000000013b3b7824 */ /* 0x000fe200078e0209 */
[----:B------:R-:W-:Y:S01]  /*c8f0*/  LEA R20, P1, R136, R140, 0x1 ;  /* 0x0000008c88147211 */ /* 0x000fe200078208ff */
[----:B------:R-:W-:Y:S02]  /*c900*/  IMAD.IADD R3, R137, 0x1, R8 ;  /* 0x0000000189037824 */ /* 0x000fe400078e0208 */
        /* <DEDUP_REMOVED lines=9> */
[----:B------:R-:W-:Y:S02]  /*c9a0*/  ISETP.GT.AND P0, PT, R43, -0x8, !P0 ;  /* 0xfffffff82b00780c */ /* 0x000fe40004704270 */
[-C--:B------:R-:W-:Y:S02]  /*c9b0*/  LEA.HI.X.SX32 R9, R9, R4.reuse, 0x1, P3 ;  /* 0x0000000409097211 */ /* 0x080fe400018f0eff */
[----:B------:R-:W-:Y:S01]  /*c9c0*/  LEA.HI.X.SX32 R3, R59, R4, 0x1, P2 ;  /* 0x000000043b037211 */ /* 0x000fe200010f0eff */
[----:B------:R-:W-:Y:S08]  /*c9d0*/  @!P4 BRA `(.L_x_4135) ;  /* 0x000000340000c947 */ /* 0x000ff00003800000 */
[----:B------:R-:W-:Y:S04]  /*c9e0*/  BSSY B1, `(.L_x_4136) ;  /* 0x00000c9000017945 */ /* 0x000fe80003800000 */
[----:B------:R-:W-:Y:S05]  /*c9f0*/  @!P0 BRA `(.L_x_4137) ;  /* 0x0000000c001c8947 */ /* 0x000fea0003800000 */
[----:B----4-:R1:W5:Y:S01]  /*ca00*/  LD.E.128 R24, desc[UR6][R44.64] ;  /* 0x000000062c187980 */ /* 0x010362000c101d00 */
[C---:B------:R-:W-:Y:S01]  /*ca10*/  ISETP.GE.AND P4, PT, R16.reuse, R0, PT ;  /* 0x000000001000720c */ /* 0x040fe20003f86270 */
[----:B------:R-:W-:Y:S01]  /*ca20*/  VIADD R2, R16, 0x40 ;  /* 0x0000004010027836 */ /* 0x000fe20000000000 */
[C---:B------:R-:W-:Y:S01]  /*ca30*/  SHF.L.U64.HI R3, R8.reuse, 0x1, R9 ;  /* 0x0000000108037819 */ /* 0x040fe20000010209 */
[----:B------:R-:W-:-:S03]  /*ca40*/  IMAD.SHL.U32 R32, R8, 0x2, RZ ;  /* 0x0000000208207824 */ /* 0x000fc600078e00ff */
[----:B------:R-:W-:Y:S01]  /*ca50*/  ISETP.GE.AND P3, PT, R2, R0, PT ;  /* 0x000000000200720c */ /* 0x000fe20003f66270 */
[----:B------:R-:W-:Y:S01]  /*ca60*/  VIADD R2, R16, 0x80 ;  /* 0x0000008010027836 */ /* 0x000fe20000000000 */
[-C--:B-----5:R-:W-:Y:S02]  /*ca70*/  IADD3 R28, P1, R12, R32.reuse, RZ ;  /* 0x000000200c1c7210 */ /* 0x0a0fe40007f3e0ff */
        /* <DEDUP_REMOVED lines=8> */
[C---:B------:R-:W-:Y:S01]  /*cb00*/  IMAD.U32 R37, R27.reuse, 0x10000, RZ ;  /* 0x000100001b257824 */ /* 0x040fe200078e00ff */
        /* <DEDUP_REMOVED lines=39> */
.L_x_4139:
[----:B------:R-:W-:Y:S05]  /*cd80*/  BSYNC B0 ;  /* 0x0000000000007941 */ /* 0x000fea0003800000 */
.L_x_4138:
[----:B------:R2:W-:Y:S04]  /*cd90*/  STS.128 [R239], R24 ;  /* 0x00000018ef007388 */ /* 0x0005e80000000c00 */
[----:B--2---:R2:W5:Y:S01]  /*cda0*/  LD.E.128 R24, desc[UR6][R44.64+0x80] ;  /* 0x000080062c187980 */ /* 0x004562000c101d00 */
[----:B------:R-:W-:Y:S04]  /*cdb0*/  BSSY B0, `(.L_x_4140) ;  /* 0x000002c000007945 */ /* 0x000fe80003800000 */
        /* <DEDUP_REMOVED lines=43> */
.L_x_4141:
[----:B------:R-:W-:Y:S05]  /*d070*/  BSYNC B0 ;  /* 0x0000000000007941 */ /* 0x000fea0003800000 */
.L_x_4140:
[----:B-----5:R3:W-:Y:S04]  /*d080*/  STS.128 [R239+0x2000], R24 ;  /* 0x00200018ef007388 */ /* 0x0207e80000000c00 */
[----:B---3--:R3:W5:Y:S01]  /*d090*/  LD.E.128 R24, desc[UR6][R44.64+0x100] ;  /* 0x000100062c187980 */ /* 0x008762000c101d00 */
[----:B------:R-:W-:Y:S04]  /*d0a0*/  BSSY B0, `(.L_x_4142) ;  /* 0x000002c000007945 */ /* 0x000fe80003800000 */
[----:B------:R-:W-:Y:S05]  /*d0b0*/  @P2 BRA `(.L_x_4143) ;  /* 0x0000000000a82947 */ /* 0x000fea0003800000 */
[----:B------:R-:W4:Y:S04]  /*d0c0*/  LD.E.64 R2, desc[UR6][R32.64+0x80] ;  /* 0x0000800620027980 */ /* 0x000f28000c101b00 */
        /* <DEDUP_REMOVED lines=9> */
[C---:B----4-:R-:W-:Y:S01]  /*d160*/  LOP3.LUT R27, R3.reuse, 0xffff0000, RZ, 0xc0, !PT ;  /* 0xffff0000031b7812 */ /* 0x050fe200078ec0ff */
        /* <DEDUP_REMOVED lines=31> */
.L_x_4143:
[----:B------:R-:W-:Y:S05]  /*d360*/  BSYNC B0 ;  /* 0x0000000000007941 */ /* 0x000fea0003800000 */
.L_x_4142:
[----:B-----5:R4:W-:Y:S04]  /*d370*/  STS.128 [R239+0x4000], R24 ;  /* 0x00400018ef007388 */ /* 0x0209e80000000c00 */
[----:B-123--:R-:W5:Y:S01]  /*d380*/  LD.E.128 R44, desc[UR6][R44.64+0x180] ;  /* 0x000180062c2c7980 */ /* 0x00ef62000c101d00 */
[----:B------:R-:W-:Y:S01]  /*d390*/  IADD3 R2, R16, 0xc0, RZ ;  /* 0x000000c010027810 */ /* 0x000fe20007ffe0ff */
[----:B------:R-:W-:Y:S03]  /*d3a0*/  BSSY B0, `(.L_x_4144) ;  /* 0x000002b000007945 */ /* 0x000fe60003800000 */
[----:B------:R-:W-:-:S13]  /*d3b0*/  ISETP.GE.AND P0, PT, R2, R0, PT ;  /* 0x000000000200720c */ /* 0x000fda0003f06270 */
[----:B------:R-:W-:Y:S05]  /*d3c0*/  @P0 BRA `(.L_x_4145) ;  /* 0x0000000000a00947 */ /* 0x000fea0003800000 */
[----:B------:R1:W2:Y:S04]  /*d3d0*/  LD.E.64 R2, desc[UR6][R32.64+0xc0] ;  /* 0x0000c00620027980 */ /* 0x0002a8000c101b00 */
[----:B------:R2:W3:Y:S01]  /*d3e0*/  LD.E.64 R4, desc[UR6][R28.64+0xc0] ;  /* 0x0000c0061c047980 */ /* 0x0004e2000c101b00 */
[----:B-----5:R-:W-:Y:S02]  /*d3f0*/  LOP3.LUT R14, R45, 0xffff0000, RZ, 0xc0, !PT ;  /* 0xffff00002d0e7812 */ /* 0x020fe400078ec0ff */
[----:B------:R-:W-:Y:S02]  /*d400*/  LOP3.LUT R31, R47, 0xffff0000, RZ, 0xc0, !PT ;  /* 0xffff00002f1f7812 */ /* 0x000fe400078ec0ff */
[----:B----4-:R-:W-:Y:S02]  /*d410*/  SHF.L.U32 R24, R45, 0x10, RZ ;  /* 0x000000102d187819 */ /* 0x010fe400000006ff */
[----:B------:R-:W-:-:S02]  /*d420*/  SHF.L.U32 R25, R44, 0x10, RZ ;  /* 0x000000102c197819 */ /* 0x000fc400000006ff */
[----:B------:R-:W-:Y:S02]  /*d430*/  LOP3.LUT R44, R44, 0xffff0000, RZ, 0xc0, !PT ;  /* 0xffff00002c2c7812 */ /* 0x000fe400078ec0ff */
[C---:B-1----:R-:W-:Y:S01]  /*d440*/  SHF.L.U32 R33, R46.reuse, 0x10, RZ ;  /* 0x000000102e217819 */ /* 0x042fe200000006ff */
[----:B------:R-:W-:Y:S01]  /*d450*/  IMAD.U32 R32, R47, 0x10000, RZ ;  /* 0x000100002f207824 */ /* 0x000fe200078e00ff */
        /* <DEDUP_REMOVED lines=15> */
[----:B------:R-:W-:Y:S01]  /*d550*/  FFMA.FTZ R31, R32, R27, R31 ;  /* 0x0000001b201f7223 */ /* 0x000fe2000001001f */
        /* <DEDUP_REMOVED lines=15> */
.L_x_4145:
[----:B------:R-:W-:Y:S05]  /*d650*/  BSYNC B0 ;  /* 0x0000000000007941 */ /* 0x000fea0003800000 */
.L_x_4144:
[----:B-----5:R1:W-:Y:S02]  /*d660*/  STS.128 [R239+0x6000], R44 ;  /* 0x0060002cef007388 */ /* 0x0203e40000000c00 */
.L_x_4137:
[----:B------:R-:W-:Y:S05]  /*d670*/  BSYNC B1 ;  /* 0x0000000000017941 */ /* 0x000fea0003800000 */
.L_x_4136:
[----:B------:R-:W-:Y:S01]  /*d680*/  VIADD R14, R132, 0x10 ;  /* 0x00000010840e7836 */ /* 0x000fe20000000000 */
[----:B------:R-:W-:Y:S04]  /*d690*/  BSSY B1, `(.L_x_4146) ;  /* 0x00000cf000017945 */ /* 0x000fe80003800000 */
[----:B------:R-:W-:-:S04]  /*d6a0*/  ISETP.GE.AND P0, PT, R14, R7, PT ;  /* 0x000000070e00720c */ /* 0x000fc80003f06270 */
[----:B------:R-:W-:-:S13]  /*d6b0*/  ISETP.LT.OR P0, PT, R43, -0x87, P0 ;  /* 0xffffff792b00780c */ /* 0x000fda0000701670 */
[----:B------:R-:W-:Y:S05]  /*d6c0*/  @P0 BRA `(.L_x_4147) ;  /* 0x0000000c002c0947 */ /* 0x000fea0003800000 */
[----:B----4-:R2:W5:Y:S01]  /*d6d0*/  LD.E.128 R24, desc[UR6][R40.64] ;  /* 0x0000000628187980 */ /* 0x010562000c101d00 */
        /* <DEDUP_REMOVED lines=8> */
[----:B-----5:R-:W-:-:S02]  /*d760*/  IADD3 R28, P4, R12, R30, RZ ;  /* 0x0000001e0c1c7210 */ /* 0x020fc40007f9e0ff */
        /* <DEDUP_REMOVED lines=8> */
[C---:B------:R-:W-:Y:S01]  /*d7f0*/  IMAD.U32 R37, R27.reuse, 0x10000, RZ ;  /* 0x000100001b257824 */ /* 0x040fe200078e00ff */
[----:B------:R-:W-:Y:S02]  /*d800*/  LOP3.LUT R36, R27, 0xffff0000, RZ, 0xc0, !PT ;  /* 0xffff00001b247812 */ /* 0x000fe400078ec0ff */
[----:B------:R-:W-:Y:S02]  /*d810*/  LOP3.LUT R15, R25, 0xffff0000, RZ, 0xc0, !PT ;  /* 0xffff0000190f7812 */ /* 0x000fe400078ec0ff */
[----:B------:R-:W-:-:S02]  /*d820*/  SHF.L.U32 R38, R26, 0x10, RZ ;  /* 0x000000101a267819 */ /* 0x000fc400000006ff */
[----:B-1----:R-:W-:Y:S02]  /*d830*/  LOP3.LUT R44, R26, 0xffff0000, RZ, 0xc0, !PT ;  /* 0xffff00001a2c7812 */ /* 0x002fe400078ec0ff */
        /* <DEDUP_REMOVED lines=35> */
.L_x_4149:
[----:B------:R-:W-:Y:S05]  /*da70*/  BSYNC B0 ;  /* 0x0000000000007941 */ /* 0x000fea0003800000 */
.L_x_4148:
[----:B------:R3:W-:Y:S04]  /*da80*/  STS.128 [R239+0x800], R24 ;  /* 0x00080018ef007388 */ /* 0x0007e80000000c00 */
        /* <DEDUP_REMOVED lines=9> */
[----:B-1----:R-:W-:Y:S02]  /*db20*/  LOP3.LUT R44, R26, 0xffff0000, RZ, 0xc0, !PT ;  /* 0xffff00001a2c7812 */ /* 0x002fe400078ec0ff */
[----:B------:R-:W-:Y:S02]  /*db30*/  SHF.L.U32 R32, R25, 0x10, RZ ;  /* 0x0000001019207819 */ /* 0x000fe400000006ff */
[C---:B------:R-:W-:Y:S02]  /*db40*/  LOP3.LUT R39, R24.reuse, 0xffff0000, RZ, 0xc0, !PT ;  /* 0xffff000018277812 */ /* 0x040fe400078ec0ff */
[----:B------:R-:W-:Y:S02]  /*db50*/  SHF.L.U32 R25, R24, 0x10, RZ ;  /* 0x0000001018197819 */ /* 0x000fe400000006ff */
[C---:B----4-:R-:W-:Y:S01]  /*db60*/  LOP3.LUT R27, R3.reuse, 0xffff0000, RZ, 0xc0, !PT ;  /* 0xffff0000031b7812 */ /* 0x050fe200078ec0ff */
        /* <DEDUP_REMOVED lines=31> */
.L_x_4151:
[----:B------:R-:W-:Y:S05]  /*dd60*/  BSYNC B0 ;  /* 0x0000000000007941 */ /* 0x000fea0003800000 */
.L_x_4150:
[----:B-----5:R4:W-:Y:S04]  /*dd70*/  STS.128 [R239+0x2800], R24 ;  /* 0x00280018ef007388 */ /* 0x0209e80000000c00 */
[----:B----4-:R4:W5:Y:S01]  /*dd80*/  LD.E.128 R24, desc[UR6][R40.64+0x100] ;  /* 0x0001000628187980 */ /* 0x010962000c101d00 */
[----:B------:R-:W-:Y:S04]  /*dd90*/  BSSY B0, `(.L_x_4152) ;  /* 0x000002c000007945 */ /* 0x000fe80003800000 */
[----:B------:R-:W-:Y:S05]  /*dda0*/  @P0 BRA `(.L_x_4153) ;  /* 0x0000000000a80947 */ /* 0x000fea0003800000 */
[----:B------:R-:W2:Y:S04]  /*ddb0*/  LD.E.64 R2, desc[UR6][R30.64+0x80] ;  /* 0x000080061e027980 */ /* 0x000ea8000c101b00 */
[----:B------:R-:W3:Y:S01]  /*ddc0*/  LD.E.64 R4, desc[UR6][R28.64+0x80] ;  /* 0x000080061c047980 */ /* 0x000ee2000c101b00 */
        /* <DEDUP_REMOVED lines=8> */
[C---:B--2---:R-:W-:Y:S01]  /*de50*/  LOP3.LUT R27, R3.reuse, 0xffff0000, RZ, 0xc0, !PT ;  /* 0xffff0000031b7812 */ /* 0x044fe200078ec0ff */
[----:B------:R-:W-:Y:S01]  /*de60*/  IMAD.U32 R3, R3, 0x10000, RZ ;  /* 0x0001000003037824 */ /* 0x000fe200078e00ff */
[C---:B------:R-:W-:Y:S01]  /*de70*/  LOP3.LUT R33, R2.reuse, 0xffff0000, RZ, 0xc0, !PT ;  /* 0xffff000002217812 */ /* 0x040fe200078ec0ff */
[----:B------:R-:W-:Y:S01]  /*de80*/  IMAD.U32 R2, R2, 0x10000, RZ ;  /* 0x0001000002027824 */ /* 0x000fe200078e00ff */
[----:B---3--:R-:W-:Y:S01]  /*de90*/  LOP3.LUT R34, R5, 0xffff0000, RZ, 0xc0, !PT ;  /* 0xffff000005227812 */ /* 0x008fe200078ec0ff */
        /* <DEDUP_REMOVED lines=27> */
.L_x_4153:
[----:B------:R-:W-:Y:S05]  /*e050*/  BSYNC B0 ;  /* 0x0000000000007941 */ /* 0x000fea0003800000 */
.L_x_4152:
[----:B-----5:R1:W-:Y:S04]  /*e060*/  STS.128 [R239+0x4800], R24 ;  /* 0x00480018ef007388 */ /* 0x0203e80000000c00 */
[----:B-1----:R1:W5:Y:S01]  /*e070*/  LD.E.128 R24, desc[UR6][R40.64+0x180] ;  /* 0x0001800628187980 */ /* 0x002362000c101d00 */
[----:B------:R-:W-:Y:S01]  /*e080*/  IADD3 R2, R16, 0xc0, RZ ;  /* 0x000000c010027810 */ /* 0x000fe20007ffe0ff */
[----:B------:R-:W-:Y:S03]  /*e090*/  BSSY B0, `(.L_x_4154) ;  /* 0x000002d000007945 */ /* 0x000fe60003800000 */
[----:B------:R-:W-:-:S13]  /*e0a0*/  ISETP.GE.AND P0, PT, R2, R0, PT ;  /* 0x000000000200720c */ /* 0x000fda0003f06270 */
[----:B------:R-:W-:Y:S05]  /*e0b0*/  @P0 BRA `(.L_x_4155) ;  /* 0x0000000000a80947 */ /* 0x000fea0003800000 */
[----:B------:R-:W2:Y:S04]  /*e0c0*/  LD.E.64 R2, desc[UR6][R30.64+0xc0] ;  /* 0x0000c0061e027980 */ /* 0x000ea8000c101b00 */
[----:B------:R3:W4:Y:S01]  /*e0d0*/  LD.E.64 R4, desc[UR6][R28.64+0xc0] ;  /* 0x0000c0061c047980 */ /* 0x000722000c101b00 */
[C---:B-----5:R-:W-:Y:S01]  /*e0e0*/  IMAD.U32 R33, R27.reuse, 0x10000, RZ ;  /* 0x000100001b217824 */ /* 0x060fe200078e00ff */
[----:B------:R-:W-:Y:S02]  /*e0f0*/  LOP3.LUT R32, R27, 0xffff0000, RZ, 0xc0, !PT ;  /* 0xffff00001b207812 */ /* 0x000fe400078ec0ff */
[----:B------:R-:W-:Y:S02]  /*e100*/  LOP3.LUT R15, R25, 0xffff0000, RZ, 0xc0, !PT ;  /* 0xffff0000190f7812 */ /* 0x000fe400078ec0ff */
[----:B------:R-:W-:-:S02]  /*e110*/  SHF.L.U32 R34, R26, 0x10, RZ ;  /* 0x000000101a227819 */ /* 0x000fc400000006ff */
[----:B------:R-:W-:Y:S02]  /*e120*/  LOP3.LUT R36, R26, 0xffff0000, RZ, 0xc0, !PT ;  /* 0xffff00001a247812 */ /* 0x000fe400078ec0ff */
[C---:B------:R-:W-:Y:S02]  /*e130*/  LOP3.LUT R35, R24.reuse, 0xffff0000, RZ, 0xc0, !PT ;  /* 0xffff000018237812 */ /* 0x040fe400078ec0ff */
[----:B---3--:R-:W-:Y:S02]  /*e140*/  SHF.L.U32 R28, R25, 0x10, RZ ;  /* 0x00000010191c7819 */ /* 0x008fe400000006ff */
        /* <DEDUP_REMOVED lines=33> */
.L_x_4155:
[----:B------:R-:W-:Y:S05]  /*e360*/  BSYNC B0 ;  /* 0x0000000000007941 */ /* 0x000fea0003800000 */
.L_x_4154:
[----:B-----5:R1:W-:Y:S02]  /*e370*/  STS.128 [R239+0x6800], R24 ;  /* 0x00680018ef007388 */ /* 0x0203e40000000c00 */
.L_x_4147:
[----:B------:R-:W-:Y:S05]  /*e380*/  BSYNC B1 ;  /* 0x0000000000017941 */ /* 0x000fea0003800000 */
.L_x_4146:
[----:B------:R-:W-:Y:S01]  /*e390*/  VIADD R15, R132, 0x20 ;  /* 0x00000020840f7836 */ /* 0x000fe20000000000 */
[----:B------:R-:W-:Y:S04]  /*e3a0*/  BSSY B1, `(.L_x_4156) ;  /* 0x00000d1000017945 */ /* 0x000fe80003800000 */
[----:B------:R-:W-:-:S04]  /*e3b0*/  ISETP.GE.AND P0, PT, R15, R7, PT ;  /* 0x000000070f00720c */ /* 0x000fc80003f06270 */
[----:B------:R-:W-:-:S13]  /*e3c0*/  ISETP.LT.OR P0, PT, R43, -0x107, P0 ;  /* 0xfffffef92b00780c */ /* 0x000fda0000701670 */
[----:B------:R-:W-:Y:S05]  /*e3d0*/  @P0 BRA `(.L_x_4157) ;  /* 0x0000000c00340947 */ /* 0x000fea0003800000 */
[----:B-1--4-:R1:W5:Y:S01]  /*e3e0*/  LD.E.128 R24, desc[UR6][R22.64] ;  /* 0x0000000616187980 */ /* 0x012362000c101d00 */
        /* <DEDUP_REMOVED lines=10> */
[----:B-----5:R-:W-:-:S02]  /*e490*/  IADD3 R28, P4, R12, R30, RZ ;  /* 0x0000001e0c1c7210 */ /* 0x020fc40007f9e0ff */
[----:B------:R-:W-:Y:S02]  /*e4a0*/  IADD3 R30, P3, R10, R30, RZ ;  /* 0x0000001e0a1e7210 */ /* 0x000fe40007f7e0ff */
[----:B------:R-:W-:Y:S01]  /*e4b0*/  ISETP.GE.AND P0, PT, R2, R0, PT ;  /* 0x000000000200720c */ /* 0x000fe20003f06270 */
[--C-:B------:R-:W-:Y:S02]  /*e4c0*/  IMAD.X R29, R13, 0x1, R3.reuse, P4 ;  /* 0x000000010d1d7824 */ /* 0x100fe400020e0603 */
[----:B------:R-:W-:Y:S01]  /*e4d0*/  IMAD.X R31, R11, 0x1, R3, P3 ;  /* 0x000000010b1f7824 */ /* 0x000fe200018e0603 */
[----:B------:R-:W-:Y:S09]  /*e4e0*/  @P2 BRA `(.L_x_4159) ;  /* 0x0000000000a82947 */ /* 0x000ff20003800000 */
[----:B------:R-:W4:Y:S04]  /*e4f0*/  LD.E.64 R2, desc[UR6][R30.64] ;  /* 0x000000061e027980 */ /* 0x000f28000c101b00 */
[----:B------:R-:W5:Y:S01]  /*e500*/  LD.E.64 R4, desc[UR6][R28.64] ;  /* 0x000000061c047980 */ /* 0x000f62000c101b00 */
[C---:B------:R-:W-:Y:S01]  /*e510*/  IMAD.U32 R38, R27.reuse, 0x10000, RZ ;  /* 0x000100001b267824 */ /* 0x040fe200078e00ff */
[----:B------:R-:W-:Y:S02]  /*e520*/  LOP3.LUT R37, R27, 0xffff0000, RZ, 0xc0, !PT ;  /* 0xffff00001b257812 */ /* 0x000fe400078ec0ff */
[C---:B------:R-:W-:Y:S02]  /*e530*/  SHF.L.U32 R32, R25.reuse, 0x10, RZ ;  /* 0x0000001019207819 */ /* 0x040fe400000006ff */
[----:B------:R-:W-:-:S02]  /*e540*/  LOP3.LUT R25, R25, 0xffff0000, RZ, 0xc0, !PT ;  /* 0xffff000019197812 */ /* 0x000fc400078ec0ff */
[C---:B------:R-:W-:Y:S02]  /*e550*/  SHF.L.U32 R39, R26.reuse, 0x10, RZ ;  /* 0x000000101a277819 */ /* 0x040fe400000006ff */
[----:B--23--:R-:W-:Y:S02]  /*e560*/  LOP3.LUT R41, R26, 0xffff0000, RZ, 0xc0, !PT ;  /* 0xffff00001a297812 */ /* 0x00cfe400078ec0ff */
[C---:B------:R-:W-:Y:S02]  /*e570*/  LOP3.LUT R40, R24.reuse, 0xffff0000, RZ, 0xc0, !PT ;  /* 0xffff000018287812 */ /* 0x040fe400078ec0ff */
[----:B------:R-:W-:Y:S02]  /*e580*/  SHF.L.U32 R33, R24, 0x10, RZ ;  /* 0x0000001018217819 */ /* 0x000fe400000006ff */
[C---:B----4-:R-:W-:Y:S01]  /*e590*/  LOP3.LUT R27, R3.reuse, 0xffff0000, RZ, 0xc0, !PT ;  /* 0xffff0000031b7812 */ /* 0x050fe200078ec0ff */
[----:B------:R-:W-:Y:S01]  /*e5a0*/  IMAD.U32 R3, R3, 0x10000, RZ ;  /* 0x0001000003037824 */ /* 0x000fe200078e00ff */
[C---:B------:R-:W-:Y:S01]  /*e5b0*/  LOP3.LUT R34, R2.reuse, 0xffff0000, RZ, 0xc0, !PT ;  /* 0xffff000002227812 */ /* 0x040fe200078ec0ff */
[----:B------:R-:W-:Y:S01]  /*e5c0*/  IMAD.U32 R2, R2, 0x10000, RZ ;  /* 0x0001000002027824 */ /* 0x000fe200078e00ff */
[----:B-----5:R-:W-:Y:S01]  /*e5d0*/  LOP3.LUT R35, R5, 0xffff0000, RZ, 0xc0, !PT ;  /* 0xffff000005237812 */ /* 0x020fe200078ec0ff */
        /* <DEDUP_REMOVED lines=27> */
.L_x_4159:
[----:B------:R-:W-:Y:S05]  /*e790*/  BSYNC B0 ;  /* 0x0000000000007941 */ /* 0x000fea0003800000 */
.L_x_4158:
[----:B------:R4:W-:Y:S04]  /*e7a0*/  STS.128 [R239+0x1000], R24 ;  /* 0x00100018ef007388 */ /* 0x0009e80000000c00 */
[----:B----4-:R4:W5:Y:S01]  /*e7b0*/  LD.E.128 R24, desc[UR6][R22.64+0x80] ;  /* 0x0000800616187980 */ /* 0x010962000c101d00 */
[----:B------:R-:W-:Y:S04]  /*e7c0*/  BSSY B0, `(.L_x_4160) ;  /* 0x000002c000007945 */ /* 0x000fe80003800000 */
[----:B------:R-:W-:Y:S05]  /*e7d0*/  @P1 BRA `(.L_x_4161) ;  /* 0x0000000000a81947 */ /* 0x000fea0003800000 */
[----:B------:R-:W4:Y:S04]  /*e7e0*/  LD.E.64 R2, desc[UR6][R30.64+0x40] ;  /* 0x000040061e027980 */ /* 0x000f28000c101b00 */
[----:B------:R-:W4:Y:S01]  /*e7f0*/  LD.E.64 R4, desc[UR6][R28.64+0x40] ;  /* 0x000040061c047980 */ /* 0x000f22000c101b00 */
[C---:B-----5:R-:W-:Y:S01]  /*e800*/  IMAD.U32 R38, R27.reuse, 0x10000, RZ ;  /* 0x000100001b267824 */ /* 0x060fe200078e00ff */
        /* <DEDUP_REMOVED lines=11> */
[----:B------:R-:W-:Y:S01]  /*e8c0*/  LOP3.LUT R35, R5, 0xffff0000, RZ, 0xc0, !PT ;  /* 0xffff000005237812 */ /* 0x000fe200078ec0ff */
        /* <DEDUP_REMOVED lines=27> */
.L_x_4161:
[----:B------:R-:W-:Y:S05]  /*ea80*/  BSYNC B0 ;  /* 0x0000000000007941 */ /* 0x000fea0003800000 */
.L_x_4160:
[----:B-----5:R1:W-:Y:S04]  /*ea90*/  STS.128 [R239+0x3000], R24 ;  /* 0x00300018ef007388 */ /* 0x0203e80000000c00 */
[----:B-1----:R1:W5:Y:S01]  /*eaa0*/  LD.E.128 R24, desc[UR6][R22.64+0x100] ;  /* 0x0001000616187980 */ /* 0x002362000c101d00 */
        /* <DEDUP_REMOVED lines=44> */
.L_x_4163:
[----:B------:R-:W-:Y:S05]  /*ed70*/  BSYNC B0 ;  /* 0x0000000000007941 */ /* 0x000fea0003800000 */
.L_x_4162:
[----:B-----5:R2:W-:Y:S04]  /*ed80*/  STS.128 [R239+0x5000], R24 ;  /* 0x00500018ef007388 */ /* 0x0205e80000000c00 */
[----:B--2---:R2:W5:Y:S01]  /*ed90*/  LD.E.128 R24, desc[UR6][R22.64+0x180] ;  /* 0x0001800616187980 */ /* 0x004562000c101d00 */
[----:B------:R-:W-:Y:S01]  /*eda0*/  IADD3 R2, R16, 0xc0, RZ ;  /* 0x000000c010027810 */ /* 0x000fe20007ffe0ff */
[----:B------:R-:W-:Y:S03]  /*edb0*/  BSSY B0, `(.L_x_4164) ;  /* 0x000002e000007945 */ /* 0x000fe60003800000 */
[----:B------:R-:W-:-:S13]  /*edc0*/  ISETP.GE.AND P0, PT, R2, R0, PT ;  /* 0x000000000200720c */ /* 0x000fda0003f06270 */
[----:B------:R-:W-:Y:S05]  /*edd0*/  @P0 BRA `(.L_x_4165) ;  /* 0x0000000000ac0947 */ /* 0x000fea0003800000 */
[----:B------:R3:W3:Y:S04]  /*ede0*/  LD.E.64 R2, desc[UR6][R30.64+0xc0] ;  /* 0x0000c0061e027980 */ /* 0x0006e8000c101b00 */
[----:B------:R-:W3:Y:S01]  /*edf0*/  LD.E.64 R4, desc[UR6][R28.64+0xc0] ;  /* 0x0000c0061c047980 */ /* 0x000ee2000c101b00 */
[----:B-----5:R-:W-:Y:S01]  /*ee00*/  SHF.L.U32 R32, R27, 0x10, RZ ;  /* 0x000000101b207819 */ /* 0x020fe200000006ff */
[C---:B------:R-:W-:Y:S01]  /*ee10*/  IMAD.U32 R33, R26.reuse, 0x10000, RZ ;  /* 0x000100001a217824 */ /* 0x040fe200078e00ff */
[----:B------:R-:W-:Y:S02]  /*ee20*/  LOP3.LUT R35, R26, 0xffff0000, RZ, 0xc0, !PT ;  /* 0xffff00001a237812 */ /* 0x000fe400078ec0ff */
[C---:B-12-4-:R-:W-:Y:S02]  /*ee30*/  LOP3.LUT R22, R25.reuse, 0xffff0000, RZ, 0xc0, !PT ;  /* 0xffff000019167812 */ /* 0x056fe400078ec0ff */
[----:B------:R-:W-:Y:S01]  /*ee40*/  SHF.L.U32 R23, R25, 0x10, RZ ;  /* 0x0000001019177819 */ /* 0x000fe200000006ff */
[C---:B------:R-:W-:Y:S01]  /*ee50*/  IMAD.U32 R25, R24.reuse, 0x10000, RZ ;  /* 0x0001000018197824 */ /* 0x040fe200078e00ff */
[----:B------:R-:W-:-:S02]  /*ee60*/  LOP3.LUT R34, R24, 0xffff0000, RZ, 0xc0, !PT ;  /* 0xffff000018227812 */ /* 0x000fc400078ec0ff */
[----:B---3--:R-:W-:Y:S02]  /*ee70*/  LOP3.LUT R31, R27, 0xffff0000, RZ, 0xc0, !PT ;  /* 0xffff00001b1f7812 */ /* 0x008fe400078ec0ff */
[C---:B------:R-:W-:Y:S02]  /*ee80*/  LOP3.LUT R27, R3.reuse, 0xffff0000, RZ, 0xc0, !PT ;  /* 0xffff0000031b7812 */ /* 0x040fe400078ec0ff */
[----:B------:R-:W-:Y:S02]  /*ee90*/  SHF.L.U32 R3, R3, 0x10, RZ ;  /* 0x0000001003037819 */ /* 0x000fe400000006ff */
[----:B------:R-:W-:Y:S01]  /*eea0*/  LOP3.LUT R29, R5, 0xffff0000, RZ, 0xc0, !PT ;  /* 0xffff0000051d7812 */ /* 0x000fe200078ec0ff */
[----:B------:R-:W-:Y:S01]  /*eeb0*/  FMUL.FTZ R26, R31, R27 ;  /* 0x0000001b1f1a7220 */ /* 0x000fe20000410000 */
[----:B------:R-:W-:Y:S01]  /*eec0*/  LOP3.LUT R28, R2, 0xffff0000, RZ, 0xc0, !PT ;  /* 0xffff0000021c7812 */ /* 0x000fe200078ec0ff */
[----:B------:R-:W-:Y:S01]  /*eed0*/  IMAD.U32 R5, R5, 0x10000, RZ ;  /* 0x0001000005057824 */ /* 0x000fe200078e00ff */
[----:B------:R-:W-:Y:S01]  /*eee0*/  LOP3.LUT R30, R4, 0xffff0000, RZ, 0xc0, !PT ;  /* 0xffff0000041e7812 */ /* 0x000fe200078ec0ff */
[-C--:B------:R-:W-:Y:S01]  /*eef0*/  FMUL.FTZ R31, R31, R29.reuse ;  /* 0x0000001d1f1f7220 */ /* 0x080fe20000410000 */
[----:B------:R-:W-:Y:S01]  /*ef00*/  SHF.L.U32 R2, R2, 0x10, RZ ;  /* 0x0000001002027819 */ /* 0x000fe200000006ff */
[----:B------:R-:W-:Y:S01]  /*ef10*/  FMUL.FTZ R24, R22, R28 ;  /* 0x0000001c16187220 */ /* 0x000fe20000410000 */
[C---:B------:R-:W-:Y:S01]  /*ef20*/  FFMA.FTZ R26, R32.reuse, R29, -R26 ;  /* 0x0000001d201a7223 */ /* 0x040fe2000001081a */
[----:B------:R-:W-:Y:S01]  /*ef30*/  FFMA.FTZ R31, R32, R27, R31 ;  /* 0x0000001b201f7223 */ /* 0x000fe2000001001f */
[C---:B------:R-:W-:Y:S01]  /*ef40*/  FMUL.FTZ R27, R35.reuse, R3 ;  /* 0x00000003231b7220 */ /* 0x040fe20000410000 */
[----:B------:R-:W-:Y:S01]  /*ef50*/  FMUL.FTZ R35, R35, R5 ;  /* 0x0000000523237220 */ /* 0x000fe20000410000 */
[----:B------:R-:W-:Y:S01]  /*ef60*/  FMUL.FTZ R22, R22, R30 ;  /* 0x0000001e16167220 */ /* 0x000fe20000410000 */
[----:B------:R-:W-:-:S02]  /*ef70*/  IMAD.U32 R4, R4, 0x10000, RZ ;  /* 0x0001000004047824 */ /* 0x000fc400078e00ff */
[C---:B------:R-:W-:Y:S01]  /*ef80*/  FFMA.FTZ R27, R33.reuse, R5, -R27 ;  /* 0x00000005211b7223 */ /* 0x040fe2000001081b */
[----:B------:R-:W-:Y:S01]  /*ef90*/  FFMA.FTZ R35, R33, R3, R35 ;  /* 0x0000000321237223 */ /* 0x000fe20000010023 */
[C---:B------:R-:W-:Y:S01]  /*efa0*/  FFMA.FTZ R24, R23.reuse, R30, -R24 ;  /* 0x0000001e17187223 */ /* 0x040fe20000010818 */
[----:B------:R-:W-:Y:S01]  /*efb0*/  FFMA.FTZ R22, R23, R28, R22 ;  /* 0x0000001c17167223 */ /* 0x000fe20000010016 */
[C---:B------:R-:W-:Y:S01]  /*efc0*/  FMUL.FTZ R23, R34.reuse, R2 ;  /* 0x0000000222177220 */ /* 0x040fe20000410000 */
[----:B------:R-:W-:Y:S01]  /*efd0*/  FMUL.FTZ R34, R34, R4 ;  /* 0x0000000422227220 */ /* 0x000fe20000410000 */
[----:B------:R-:W-:Y:S02]  /*efe0*/  F2FP.BF16.F32.PACK_AB R26, R31, R26 ;  /* 0x0000001a1f1a723e */ /* 0x000fe400000010ff */
[----:B------:R-:W-:Y:S01]  /*eff0*/  F2FP.BF16.F32.PACK_AB R27, R35, R27 ;  /* 0x0000001b231b723e */ /* 0x000fe200000010ff */
[C---:B------:R-:W-:Y:S01]  /*f000*/  FFMA.FTZ R23, R25.reuse, R4, -R23 ;  /* 0x0000000419177223 */ /* 0x040fe20000010817 */
[----:B------:R-:W-:Y:S01]  /*f010*/  FFMA.FTZ R34, R25, R2, R34 ;  /* 0x0000000219227223 */ /* 0x000fe20000010022 */
[----:B------:R-:W-:-:S02]  /*f020*/  F2FP.BF16.F32.PACK_AB R24, R22, R24 ;  /* 0x000000181618723e */ /* 0x000fc400000010ff */
[-C--:B------:R-:W-:Y:S02]  /*f030*/  LOP3.LUT R27, R27, R26.reuse, RZ, 0x3c, !PT ;  /* 0x0000001a1b1b7212 */ /* 0x080fe400078e3cff */
[----:B------:R-:W-:Y:S02]  /*f040*/  F2FP.BF16.F32.PACK_AB R23, R34, R23 ;  /* 0x000000172217723e */ /* 0x000fe400000010ff */
[C---:B------:R-:W-:Y:S02]  /*f050*/  LOP3.LUT R26, R27.reuse, R26, RZ, 0x3c, !PT ;  /* 0x0000001a1b1a7212 */ /* 0x040fe400078e3cff */
[----:B------:R-:W-:Y:S02]  /*f060*/  MOV R25, R24 ;  /* 0x0000001800197202 */ /* 0x000fe40000000f00 */
[----:B------:R-:W-:Y:S02]  /*f070*/  MOV R24, R23 ;  /* 0x0000001700187202 */ /* 0x000fe40000000f00 */
[----:B------:R-:W-:-:S02]  /*f080*/  LOP3.LUT R27, R27, R26, RZ, 0x3c, !PT ;  /* 0x0000001a1b1b7212 */ /* 0x000fc400078e3cff */
.L_x_4165:
[----:B------:R-:W-:Y:S05]  /*f090*/  BSYNC B0 ;  /* 0x0000000000007941 */ /* 0x000fea0003800000 */
.L_x_4164:
[----:B-----5:R1:W-:Y:S02]  /*f0a0*/  STS.128 [R239+0x7000], R24 ;  /* 0x00700018ef007388 */ /* 0x0203e40000000c00 */
.L_x_4157:
[----:B------:R-:W-:Y:S05]  /*f0b0*/  BSYNC B1 ;  /* 0x0000000000017941 */ /* 0x000fea0003800000 */
.L_x_4156:
[----:B------:R-:W-:-:S05]  /*f0c0*/  VIADD R4, R132, 0x30 ;  /* 0x0000003084047836 */ /* 0x000fca0000000000 */
[----:B------:R-:W-:-:S04]  /*f0d0*/  ISETP.GE.AND P0, PT, R4, R7, PT ;  /* 0x000000070400720c */ /* 0x000fc80003f06270 */
[----:B------:R-:W-:-:S13]  /*f0e0*/  ISETP.LT.OR P0, PT, R43, -0x187, P0 ;  /* 0xfffffe792b00780c */ /* 0x000fda0000701670 */
[----:B------:R-:W-:Y:S05]  /*f0f0*/  @P0 BRA `(.L_x_4166) ;  /* 0x0000006c003c0947 */ /* 0x000fea0003800000 */
[----:B------:R-:W-:Y:S01]  /*f100*/  IMAD R6, R6, 0x30, RZ ;  /* 0x0000003006067824 */ /* 0x000fe200078e02ff */
[C---:B------:R-:W-:Y:S01]  /*f110*/  ISETP.GE.AND P2, PT, R16.reuse, R0, PT ;  /* 0x000000001000720c */ /* 0x040fe20003f46270 */
[----:B------:R-:W-:-:S03]  /*f120*/  VIADD R2, R16, 0x40 ;  /* 0x0000004010027836 */ /* 0x000fc60000000000 */
[----:B------:R-:W-:Y:S02]  /*f130*/  IADD3 R3, P0, R6, R8, RZ ;  /* 0x0000000806037210 */ /* 0x000fe40007f1e0ff */
[----:B------:R-:W-:Y:S01]  /*f140*/  ISETP.GE.AND P1, PT, R2, R0, PT ;  /* 0x000000000200720c */ /* 0x000fe20003f26270 */
[----:B------:R-:W-:Y:S01]  /*f150*/  VIADD R2, R16, 0x80 ;  /* 0x0000008010027836 */ /* 0x000fe20000000000 */
[----:B------:R-:W-:Y:S01]  /*f160*/  LEA.HI.X.SX32 R6, R6, R9, 0x1, P0 ;  /* 0x0000000906067211 */ /* 0x000fe200000f0eff */
[----:B-1--4-:R-:W-:-:S03]  /*f170*/  IMAD.SHL.U32 R24, R3, 0x2, RZ ;  /* 0x0000000203187824 */ /* 0x012fc600078e00ff */
[----:B------:R-:W-:Y:S02]  /*f180*/  SHF.L.U64.HI R3, R3, 0x1, R6 ;  /* 0x0000000103037819 */ /* 0x000fe40000010206 */
[-C--:B-----5:R-:W-:Y:S02]  /*f190*/  IADD3 R12, P4, R12, R24.reuse, RZ ;  /* 0x000000180c0c7210 */ /* 0x0a0fe40007f9e0ff */
[----:B------:R-:W-:Y:S01]  /*f1a0*/  IADD3 R24, P3, R10, R24, RZ ;  /* 0x000000180a187210 */ /* 0x000fe20007f7e0ff */
[----:B------:R-:W-:Y:S01]  /*f1b0*/  BSSY B0, `(.L_x_4167) ;  /* 0x0000030000007945 */ /* 0x000fe20003800000 */
[----:B------:R-:W-:Y:S01]  /*f1c0*/  ISETP.GE.AND P0, PT, R2, R0, PT ;  /* 0x000000000200720c */ /* 0x000fe20003f06270 */
[--C-:B------:R-:W-:Y:S02]  /*f1d0*/  IMAD.X R13, R13, 0x1, R3.reuse, P4 ;  /* 0x000000010d0d7824 */ /* 0x100fe400020e0603 */
[----:B------:R-:W-:Y:S02]  /*f1e0*/  IMAD.X R25, R11, 0x1, R3, P3 ;  /* 0x000000010b197824 */ /* 0x000fe400018e0603 */
[----:B------:R1:W5:Y:S01]  /*f1f0*/  LD.E.128 R8, desc[UR6][R20.64] ;  /* 0x0000000614087980 */ /* 0x000362000c101d00 */
[----:B------:R-:W-:Y:S07]  /*f200*/  @P2 BRA `(.L_x_4168) ;  /* 0x0000000000a82947 */ /* 0x000fee0003800000 */
[----:B------:R-:W4:Y:S04]  /*f210*/  LD.E.64 R2, desc[UR6][R24.64] ;  /* 0x0000000618027980 */ /* 0x000f28000c101b00 */
[----:B------:R-:W3:Y:S01]  /*f220*/  LD.E.64 R6, desc[UR6][R12.64] ;  /* 0x000000060c067980 */ /* 0x000ee2000c101b00 */
[C---:B-----5:R-:W-:Y:S01]  /*f230*/  IMAD.U32 R29, R11.reuse, 0x10000, RZ ;  /* 0x000100000b1d7824 */ /* 0x060fe200078e00ff */
[----:B------:R-:W-:Y:S02]  /*f240*/  LOP3.LUT R28, R11, 0xffff0000, RZ, 0xc0, !PT ;  /* 0xffff00000b1c7812 */ /* 0x000fe400078ec0ff */
[----:B------:R-:W-:Y:S02]  /*f250*/  LOP3.LUT R5, R9, 0xffff0000, RZ, 0xc0, !PT ;  /* 0xffff000009057812 */ /* 0x000fe400078ec0ff */
[----:B------:R-:W-:-:S02]  /*f260*/  SHF.L.U32 R30, R10, 0x10, RZ ;  /* 0x000000100a1e7819 */ /* 0x000fc400000006ff */
[----:B------:R-:W-:Y:S02]  /*f270*/  LOP3.LUT R32, R10, 0xffff0000, RZ, 0xc0, !PT ;  /* 0xffff00000a207812 */ /* 0x000fe400078ec0ff */
[----:B--2---:R-:W-:Y:S02]  /*f280*/  SHF.L.U32 R22, R9, 0x10, RZ ;  /* 0x0000001009167819 */ /* 0x004fe400000006ff */
[C---:B------:R-:W-:Y:S02]  /*f290*/  LOP3.LUT R31, R8.reuse, 0xffff0000, RZ, 0xc0, !PT ;  /* 0xffff0000081f7812 */ /* 0x040fe400078ec0ff */
[----:B------:R-:W-:Y:S02]  /*f2a0*/  SHF.L.U32 R9, R8, 0x10, RZ ;  /* 0x0000001008097819 */ /* 0x000fe400000006ff */
[C---:B----4-:R-:W-:Y:S01]  /*f2b0*/  LOP3.LUT R11, R3.reuse, 0xffff0000, RZ, 0xc0, !PT ;  /* 0xffff0000030b7812 */ /* 0x050fe200078ec0ff */
        /* <DEDUP_REMOVED lines=31> */
.L_x_4168:
[----:B------:R-:W-:Y:S05]  /*f4b0*/  BSYNC B0 ;  /* 0x0000000000007941 */ /* 0x000fea0003800000 */
.L_x_4167:
[----:B-----5:R4:W-:Y:S04]  /*f4c0*/  STS.128 [R239+0x1800], R8 ;  /* 0x00180008ef007388 */ /* 0x0209e80000000c00 */
[----:B----4-:R4:W5:Y:S01]  /*f4d0*/  LD.E.128 R8, desc[UR6][R20.64+0x80] ;  /* 0x0000800614087980 */ /* 0x010962000c101d00 */
        /* <DEDUP_REMOVED lines=44> */
.L_x_4170:
[----:B------:R-:W-:Y:S05]  /*f7a0*/  BSYNC B0 ;  /* 0x0000000000007941 */ /* 0x000fea0003800000 */
.L_x_4169:
[----:B-----5:R1:W-:Y:S04]  /*f7b0*/  STS.128 [R239+0x3800], R8 ;  /* 0x00380008ef007388 */ /* 0x0203e80000000c00 */
[----:B-1----:R1:W5:Y:S01]  /*f7c0*/  LD.E.128 R8, desc[UR6][R20.64+0x100] ;  /* 0x0001000614087980 */ /* 0x002362000c101d00 */
        /* <DEDUP_REMOVED lines=44> */
.L_x_4172:
[----:B------:R-:W-:Y:S05]  /*fa90*/  BSYNC B0 ;  /* 0x0000000000007941 */ /* 0x000fea0003800000 */
.L_x_4171:
[----:B-----5:R3:W-:Y:S04]  /*faa0*/  STS.128 [R239+0x5800], R8 ;  /* 0x00580008ef007388 */ /* 0x0207e80000000c00 */
[----:B-12-4-:R-:W5:Y:S01]  /*fab0*/  LD.E.128 R20, desc[UR6][R20.64+0x180] ;  /* 0x0001800614147980 */ /* 0x016f62000c101d00 */
[----:B------:R-:W-:Y:S01]  /*fac0*/  IADD3 R16, R16, 0xc0, RZ ;  /* 0x000000c010107810 */ /* 0x000fe20007ffe0ff */
[----:B------:R-:W-:Y:S03]  /*fad0*/  BSSY B0, `(.L_x_4173) ;  /* 0x000002e000007945 */ /* 0x000fe60003800000 */
[----:B------:R-:W-:-:S13]  /*fae0*/  ISETP.GE.AND P0, PT, R16, R0, PT ;  /* 0x000000001000720c */ /* 0x000fda0003f06270 */
[----:B------:R-:W-:Y:S05]  /*faf0*/  @P0 BRA `(.L_x_4174) ;  /* 0x0000000000ac0947 */ /* 0x000fea0003800000 */
[----:B------:R-:W2:Y:S04]  /*fb00*/  LD.E.64 R2, desc[UR6][R24.64+0xc0] ;  /* 0x0000c00618027980 */ /* 0x000ea8000c101b00 */
[----:B------:R-:W4:Y:S01]  /*fb10*/  LD.E.64 R6, desc[UR6][R12.64+0xc0] ;  /* 0x0000c0060c067980 */ /* 0x000f22000c101b00 */
[----:B-----5:R-:W-:Y:S01]  /*fb20*/  LOP3.LUT R16, R23, 0xffff0000, RZ, 0xc0, !PT ;  /* 0xffff000017107812 */ /* 0x020fe200078ec0ff */
[C---:B---3--:R-:W-:Y:S01]  /*fb30*/  IMAD.U32 R8, R20.reuse, 0x10000, RZ ;  /* 0x0001000014087824 */ /* 0x048fe200078e00ff */
        /* <DEDUP_REMOVED lines=39> */
.L_x_4174:
[----:B------:R-:W-:Y:S05]  /*fdb0*/  BSYNC B0 ;  /* 0x0000000000007941 */ /* 0x000fea0003800000 */
.L_x_4173:
[----:B-----5:R1:W-:Y:S01]  /*fdc0*/  STS.128 [R239+0x7800], R20 ;  /* 0x00780014ef007388 */ /* 0x0203e20000000c00 */
[----:B------:R-:W-:Y:S05]  /*fdd0*/  BRA `(.L_x_4166) ;  /* 0x0000006000047947 */ /* 0x000fea0003800000 */
.L_x_4135:
        /* <DEDUP_REMOVED lines=16> */
[----:B----4-:R-:W-:-:S03]  /*fee0*/  IMAD.WIDE R24, R14, 0x2, R44 ;  /* 0x000000020e187825 */ /* 0x010fc600078e022c */
        /* <DEDUP_REMOVED lines=76> */
.L_x_4178:
[----:B------:R-:W-:Y:S05]  /*103b0*/  BSYNC B0 ;  /* 0x0000000000007941 */ /* 0x000fea0003800000 */
.L_x_4177:
[----:B-----5:R2:W-:Y:S04]  /*103c0*/  STS.128 [R239], R36 ;  /* 0x00000024ef007388 */ /* 0x0205e80000000c00 */
        /* <DEDUP_REMOVED lines=86> */
.L_x_4180:
[----:B------:R-:W-:Y:S05]  /*10930*/  BSYNC B0 ;  /* 0x0000000000007941 */ /* 0x000fea0003800000 */
.L_x_4179:
[----:B-----5:R3:W-:Y:S04]  /*10940*/  STS.128 [R239+0x2000], R36 ;  /* 0x00200024ef007388 */ /* 0x0207e80000000c00 */
[----:B---3--:R3:W5:Y:S01]  /*10950*/  LD.E.128 R36, desc[UR6][R44.64+0x100] ;  /* 0x000100062c247980 */ /* 0x008762000c101d00 */
        /* <DEDUP_REMOVED lines=11> */
[----:B------:R-:W4:Y:S03]  /*10a10*/  LD.E.128 R24, desc[UR6][R24.64+0x100] ;  /* 0x0001000618187980 */ /* 0x000f26000c101d00 */
        /* <DEDUP_REMOVED lines=17> */
[C---:B----4-:R-:W-:Y:S01]  /*10b30*/  IMAD.U32 R39, R24.reuse, 0x10000, RZ ;  /* 0x0001000018277824 */ /* 0x050fe200078e00ff */
        /* <DEDUP_REMOVED lines=55> */
.L_x_4182:
[----:B------:R-:W-:Y:S05]  /*10eb0*/  BSYNC B0 ;  /* 0x0000000000007941 */ /* 0x000fea0003800000 */
.L_x_4181:
[----:B-----5:R1:W-:Y:S04]  /*10ec0*/  STS.128 [R239+0x4000], R36 ;  /* 0x00400024ef007388 */ /* 0x0203e80000000c00 */
[----:B-1----:R1:W5:Y:S01]  /*10ed0*/  LD.E.128 R36, desc[UR6][R44.64+0x180] ;  /* 0x000180062c247980 */ /* 0x002362000c101d00 */
        /* <DEDUP_REMOVED lines=28> */
[----:B-123--:R-:W-:Y:S02]  /*110a0*/  SHF.L.U32 R44, R39, 0x10, RZ ;  /* 0x00000010272c7819 */ /* 0x00efe400000006ff */
        /* <DEDUP_REMOVED lines=9> */
[----:B------:R-:W-:Y:S01]  /*11140*/  IMAD.U32 R47, R28, 0x10000, RZ ;  /* 0x000100001c2f7824 */ /* 0x000fe200078e00ff */
        /* <DEDUP_REMOVED lines=48> */
.L_x_4184:
[----:B------:R-:W-:Y:S05]  /*11450*/  BSYNC B0 ;  /* 0x0000000000007941 */ /* 0x000fea0003800000 */
.L_x_4183:
[----:B-----5:R1:W-:Y:S02]  /*11460*/  STS.128 [R239+0x6000], R36 ;  /* 0x00600024ef007388 */ /* 0x0203e40000000c00 */
.L_x_4176:
[----:B------:R-:W-:Y:S05]  /*11470*/  BSYNC B1 ;  /* 0x0000000000017941 */ /* 0x000fea0003800000 */
.L_x_4175:
[----:B------:R-:W-:Y:S01]  /*11480*/  VIADD R14, R132, 0x10 ;  /* 0x00000010840e7836 */ /* 0x000fe20000000000 */
[----:B------:R-:W-:Y:S04]  /*11490*/  BSSY B1, `(.L_x_4185) ;  /* 0x0000175000017945 */ /* 0x000fe80003800000 */
[----:B------:R-:W-:-:S04]  /*114a0*/  ISETP.GE.AND P0, PT, R14, R7, PT ;  /* 0x000000070e00720c */ /* 0x000fc80003f06270 */
[----:B------:R-:W-:-:S13]  /*114b0*/  ISETP.LT.OR P0, PT, R43, -0x87, P0 ;  /* 0xffffff792b00780c */ /* 0x000fda0000701670 */
[----:B------:R-:W-:Y:S05]  /*114c0*/  @P0 BRA `(.L_x_4186) ;  /* 0x0000001400c40947 */ /* 0x000fea0003800000 */
[----:B-1----:R1:W5:Y:S01]  /*114d0*/  LD.E.128 R36, desc[UR6][R40.64] ;  /* 0x0000000628247980 */ /* 0x002362000c101d00 */
        /* <DEDUP_REMOVED lines=8> */
[----:B----4-:R-:W-:Y:S01]  /*11560*/  IMAD.MOV.U32 R25, RZ, RZ, RZ ;  /* 0x000000ffff197224 */ /* 0x010fe200078e00ff */
        /* <DEDUP_REMOVED lines=8> */
[----:B-----5:R-:W-:Y:S02]  /*115f0*/  LEA R28, P3, R26, R10, 0x1 ;  /* 0x0000000a1a1c7211 */ /* 0x020fe400078608ff */
[----:B------:R-:W-:Y:S02]  /*11600*/  @P2 IADD3 R32, -R6, RZ, RZ ;  /* 0x000000ff06202210 */ /* 0x000fe40007ffe1ff */
[----:B------:R-:W-:Y:S01]  /*11610*/  LEA.HI.X R29, R26, R11, R25, 0x1, P3 ;  /* 0x0000000b1a1d7211 */ /* 0x000fe200018f0c19 */
[----:B------:R-:W-:Y:S01]  /*11620*/  IMAD.WIDE R24, R24, 0x2, R40 ;  /* 0x0000000218187825 */ /* 0x000fe200078e0228 */
[----:B------:R-:W-:-:S04]  /*11630*/  IADD3 R9, P3, R32, R9, RZ ;  /* 0x0000000920097210 */ /* 0x000fc80007f7e0ff */
[----:B------:R-:W4:Y:S01]  /*11640*/  LD.E.128 R28, desc[UR6][R28.64] ;  /* 0x000000061c1c7980 */ /* 0x000f22000c101d00 */
[----:B------:R-:W-:Y:S02]  /*11650*/  LEA.HI.X.SX32 R8, R32, R8, 0x1, P3 ;  /* 0x0000000820087211 */ /* 0x000fe400018f0eff */
[C---:B------:R-:W-:Y:S01]  /*11660*/  LEA R32, P3, R9.reuse, R12, 0x1 ;  /* 0x0000000c09207211 */ /* 0x040fe200078608ff */
[----:B------:R-:W4:Y:S03]  /*11670*/  LD.E.128 R24, desc[UR6][R24.64] ;  /* 0x0000000618187980 */ /* 0x000f26000c101d00 */
[----:B------:R-:W-:-:S06]  /*11680*/  LEA.HI.X R33, R9, R13, R8, 0x1, P3 ;  /* 0x0000000d09217211 */ /* 0x000fcc00018f0c08 */
[----:B------:R-:W4:Y:S01]  /*11690*/  LD.E.128 R32, desc[UR6][R32.64] ;  /* 0x0000000620207980 */ /* 0x000f22000c101d00 */
[C---:B--23--:R-:W-:Y:S01]  /*116a0*/  IMAD.U32 R44, R36.reuse, 0x10000, RZ ;  /* 0x00010000242c7824 */ /* 0x04cfe200078e00ff */
[----:B------:R-:W-:Y:S01]  /*116b0*/  LOP3.LUT R9, R36, 0xffff0000, RZ, 0xc0, !PT ;  /* 0xffff000024097812 */ /* 0x000fe200078ec0ff */
[C---:B------:R-:W-:Y:S01]  /*116c0*/  IMAD.U32 R46, R37.reuse, 0x10000, RZ ;  /* 0x00010000252e7824 */ /* 0x040fe200078e00ff */
        /* <DEDUP_REMOVED lines=9> */
[----:B------:R-:W-:Y:S01]  /*11760*/  IMAD.U32 R60, R24, 0x10000, RZ ;  /* 0x00010000183c7824 */ /* 0x000fe200078e00ff */
        /* <DEDUP_REMOVED lines=51> */
.L_x_4188:
[----:B------:R-:W-:Y:S05]  /*11aa0*/  BSYNC B0 ;  /* 0x0000000000007941 */ /* 0x000fea0003800000 */
.L_x_4187:
[----:B-----5:R1:W-:Y:S04]  /*11ab0*/  STS.128 [R239+0x800], R36 ;  /* 0x00080024ef007388 */ /* 0x0203e80000000c00 */
[----:B-1----:R1:W5:Y:S01]  /*11ac0*/  LD.E.128 R36, desc[UR6][R40.64+0x80] ;  /* 0x0000800628247980 */ /* 0x002362000c101d00 */
[----:B------:R-:W-:Y:S04]  /*11ad0*/  BSSY B0, `(.L_x_4189) ;  /* 0x0000058000007945 */ /* 0x000fe80003800000 */
[----:B------:R-:W-:Y:S05]  /*11ae0*/  @P1 BRA `(.L_x_4190) ;  /* 0x0000000400581947 */ /* 0x000fea0003800000 */
[----:B------:R-:W-:Y:S01]  /*11af0*/  ISETP.GE.AND P1, PT, R5, R6, PT ;  /* 0x000000060500720c */ /* 0x000fe20003f26270 */
[----:B------:R-:W-:Y:S02]  /*11b00*/  VIADD R5, R15, 0x40 ;  /* 0x000000400f057836 */ /* 0x000fe40000000000 */
[----:B----4-:R-:W-:Y:S02]  /*11b10*/  IMAD.MOV.U32 R24, RZ, RZ, RZ ;  /* 0x000000ffff187224 */ /* 0x010fe400078e00ff */
        /* <DEDUP_REMOVED lines=21> */
[C---:B--23--:R-:W-:Y:S01]  /*11c70*/  IMAD.U32 R44, R38.reuse, 0x10000, RZ ;  /* 0x00010000262c7824 */ /* 0x04cfe200078e00ff */
        /* <DEDUP_REMOVED lines=11> */
[----:B------:R-:W-:Y:S01]  /*11d30*/  IMAD.U32 R59, R24, 0x10000, RZ ;  /* 0x00010000183b7824 */ /* 0x000fe200078e00ff */
        /* <DEDUP_REMOVED lines=49> */
.L_x_4190:
[----:B------:R-:W-:Y:S05]  /*12050*/  BSYNC B0 ;  /* 0x0000000000007941 */ /* 0x000fea0003800000 */
.L_x_4189:
        /* <DEDUP_REMOVED lines=12> */
[----:B----4-:R-:W-:-:S04]  /*12120*/  IADD3 R24, P1, R9, R5, RZ ;  /* 0x0000000509187210 */ /* 0x010fc80007f3e0ff */
        /* <DEDUP_REMOVED lines=8> */
[----:B------:R-:W2:Y:S03]  /*121b0*/  LD.E.128 R24, desc[UR6][R24.64+0x100] ;  /* 0x0001000618187980 */ /* 0x000ea6000c101d00 */
[----:B------:R-:W-:Y:S02]  /*121c0*/  LEA.HI.X.SX32 R4, R8, R4, 0x1, P1 ;  /* 0x0000000408047211 */ /* 0x000fe400008f0eff */
[----:B------:R-:W-:-:S04]  /*121d0*/  LEA R32, P1, R5, R12, 0x1 ;  /* 0x0000000c05207211 */ /* 0x000fc800078208ff */
[----:B------:R-:W-:-:S06]  /*121e0*/  LEA.HI.X R33, R5, R13, R4, 0x1, P1 ;  /* 0x0000000d05217211 */ /* 0x000fcc00008f0c04 */
[----:B------:R-:W2:Y:S01]  /*121f0*/  LD.E.128 R32, desc[UR6][R32.64] ;  /* 0x0000000620207980 */ /* 0x000ea2000c101d00 */
[C---:B-----5:R-:W-:Y:S01]  /*12200*/  IMAD.U32 R8, R36.reuse, 0x10000, RZ ;  /* 0x0001000024087824 */ /* 0x060fe200078e00ff */
[----:B------:R-:W-:Y:S02]  /*12210*/  LOP3.LUT R5, R36, 0xffff0000, RZ, 0xc0, !PT ;  /* 0xffff000024057812 */ /* 0x000fe400078ec0ff */
[C---:B------:R-:W-:Y:S02]  /*12220*/  LOP3.LUT R4, R37.reuse, 0xffff0000, RZ, 0xc0, !PT ;  /* 0xffff000025047812 */ /* 0x040fe400078ec0ff */
[----:B---3--:R-:W-:Y:S01]  /*12230*/  SHF.L.U32 R44, R37, 0x10, RZ ;  /* 0x00000010252c7819 */ /* 0x008fe200000006ff */
[C---:B------:R-:W-:Y:S01]  /*12240*/  IMAD.U32 R37, R38.reuse, 0x10000, RZ ;  /* 0x0001000026257824 */ /* 0x040fe200078e00ff */
        /* <DEDUP_REMOVED lines=59> */
.L_x_4192:
[----:B------:R-:W-:Y:S05]  /*12600*/  BSYNC B0 ;  /* 0x0000000000007941 */ /* 0x000fea0003800000 */
.L_x_4191:
[----:B-----5:R1:W-:Y:S04]  /*12610*/  STS.128 [R239+0x4800], R36 ;  /* 0x00480024ef007388 */ /* 0x0203e80000000c00 */
[----:B----4-:R1:W5:Y:S01]  /*12620*/  LD.E.128 R24, desc[UR6][R40.64+0x180] ;  /* 0x0001800628187980 */ /* 0x010362000c101d00 */
        /* <DEDUP_REMOVED lines=16> */
[----:B------:R-:W4:Y:S03]  /*12730*/  LD.E.128 R28, desc[UR6][R28.64+0x180] ;  /* 0x000180061c1c7980 */ /* 0x000f26000c101d00 */
[----:B------:R-:W-:Y:S02]  /*12740*/  LEA.HI.X R33, R8, R11, R9, 0x1, P1 ;  /* 0x0000000b08217211 */ /* 0x000fe400008f0c09 */
[----:B------:R-:W-:Y:S01]  /*12750*/  MOV R8, RZ ;  /* 0x000000ff00087202 */ /* 0x000fe20000000f00 */
[----:B------:R-:W-:-:S03]  /*12760*/  @P0 IMAD.MOV R8, RZ, RZ, -R6 ;  /* 0x000000ffff080224 */ /* 0x000fc600078e0a06 */
[----:B------:R-:W3:Y:S02]  /*12770*/  LD.E.128 R32, desc[UR6][R32.64] ;  /* 0x0000000620207980 */ /* 0x000ee4000c101d00 */
[----:B------:R-:W-:-:S04]  /*12780*/  IADD3 R5, P1, R8, R5, RZ ;  /* 0x0000000508057210 */ /* 0x000fc80007f3e0ff */
[----:B------:R-:W-:Y:S02]  /*12790*/  LEA.HI.X.SX32 R4, R8, R4, 0x1, P1 ;  /* 0x0000000408047211 */ /* 0x000fe400008f0eff */
[----:B-1----:R-:W-:-:S04]  /*127a0*/  LEA R36, P1, R5, R12, 0x1 ;  /* 0x0000000c05247211 */ /* 0x002fc800078208ff */
[----:B------:R-:W-:-:S06]  /*127b0*/  LEA.HI.X R37, R5, R13, R4, 0x1, P1 ;  /* 0x0000000d05257211 */ /* 0x000fcc00008f0c04 */
[----:B------:R-:W3:Y:S01]  /*127c0*/  LD.E.128 R36, desc[UR6][R36.64] ;  /* 0x0000000624247980 */ /* 0x000ee2000c101d00 */
        /* <DEDUP_REMOVED lines=8> */
[C---:B----4-:R-:W-:Y:S01]  /*12850*/  IMAD.U32 R26, R29.reuse, 0x10000, RZ ;  /* 0x000100001d1a7824 */ /* 0x050fe200078e00ff */
[----:B---3--:R-:W-:-:S02]  /*12860*/  LOP3.LUT R45, R29, 0xffff0000, RZ, 0xc0, !PT ;  /* 0xffff00001d2d7812 */ /* 0x008fc400078ec0ff */
[C---:B------:R-:W-:Y:S02]  /*12870*/  SHF.L.U32 R44, R30.reuse, 0x10, RZ ;  /* 0x000000101e2c7819 */ /* 0x040fe400000006ff */
[----:B------:R-:W-:Y:S02]  /*12880*/  LOP3.LUT R29, R30, 0xffff0000, RZ, 0xc0, !PT ;  /* 0xffff00001e1d7812 */ /* 0x000fe400078ec0ff */
[C---:B------:R-:W-:Y:S01]  /*12890*/  SHF.L.U32 R40, R28.reuse, 0x10, RZ ;  /* 0x000000101c287819 */ /* 0x040fe200000006ff */
[C---:B------:R-:W-:Y:S01]  /*128a0*/  IMAD.U32 R30, R33.reuse, 0x10000, RZ ;  /* 0x00010000211e7824 */ /* 0x040fe200078e00ff */
[----:B------:R-:W-:Y:S02]  /*128b0*/  LOP3.LUT R58, R33, 0xffff0000, RZ, 0xc0, !PT ;  /* 0xffff0000213a7812 */ /* 0x000fe400078ec0ff */
        /* <DEDUP_REMOVED lines=13> */
[----:B------:R-:W-:-:S02]  /*12990*/  IMAD.U32 R32, R35, 0x10000, RZ ;  /* 0x0001000023207824 */ /* 0x000fc400078e00ff */
[----:B------:R-:W-:Y:S01]  /*129a0*/  @!P0 FADD.FTZ R34, -R34, -RZ ;  /* 0x800000ff22228221 */ /* 0x000fe20000010100 */
[----:B------:R-:W-:Y:S01]  /*129b0*/  @!P0 FADD.FTZ R46, -R46, -RZ ;  /* 0x800000ff2e2e8221 */ /* 0x000fe20000010100 */
[----:B------:R-:W-:Y:S01]  /*129c0*/  SHF.L.U32 R35, R38, 0x10, RZ ;  /* 0x0000001026237819 */ /* 0x000fe200000006ff */
[----:B------:R-:W-:Y:S01]  /*129d0*/  @!P0 FADD.FTZ R31, -R31, -RZ ;  /* 0x800000ff1f1f8221 */ /* 0x000fe20000010100 */
[----:B------:R-:W-:Y:S01]  /*129e0*/  @!P0 FADD.FTZ R32, -R32, -RZ ;  /* 0x800000ff20208221 */ /* 0x000fe20000010100 */
[----:B------:R-:W-:Y:S01]  /*129f0*/  FMUL.FTZ R47, R47, R34 ;  /* 0x000000222f2f7220 */ /* 0x000fe20000410000 */
[----:B------:R-:W-:Y:S01]  /*12a00*/  LOP3.LUT R34, R38, 0xffff0000, RZ, 0xc0, !PT ;  /* 0xffff000026227812 */ /* 0x000fe200078ec0ff */
[----:B------:R-:W-:Y:S01]  /*12a10*/  FMUL.FTZ R27, R27, R31 ;  /* 0x0000001f1b1b7220 */ /* 0x000fe20000410000 */
[----:B------:R-:W-:Y:S01]  /*12a20*/  FMUL.FTZ R28, R28, R32 ;  /* 0x000000201c1c7220 */ /* 0x000fe20000410000 */
[----:B------:R-:W-:Y:S01]  /*12a30*/  FMUL.FTZ R29, R29, R33 ;  /* 0x000000211d1d7220 */ /* 0x000fe20000410000 */
[----:B------:R-:W-:Y:S01]  /*12a40*/  SHF.L.U32 R32, R36, 0x10, RZ ;  /* 0x0000001024207819 */ /* 0x000fe200000006ff */
[----:B------:R-:W-:Y:S01]  /*12a50*/  FMUL.FTZ R40, R40, R46 ;  /* 0x0000002e28287220 */ /* 0x000fe20000410000 */
[----:B------:R-:W-:Y:S01]  /*12a60*/  LOP3.LUT R31, R36, 0xffff0000, RZ, 0xc0, !PT ;  /* 0xffff0000241f7812 */ /* 0x000fe200078ec0ff */
[C---:B------:R-:W-:Y:S01]  /*12a70*/  IMAD.U32 R33, R39.reuse, 0x10000, RZ ;  /* 0x0001000027217824 */ /* 0x040fe200078e00ff */
[----:B------:R-:W-:Y:S01]  /*12a80*/  LOP3.LUT R38, R39, 0xffff0000, RZ, 0xc0, !PT ;  /* 0xffff000027267812 */ /* 0x000fe200078ec0ff */
[----:B------:R-:W-:Y:S01]  /*12a90*/  FMUL.FTZ R26, R26, R30 ;  /* 0x0000001e1a1a7220 */ /* 0x000fe20000410000 */
[----:B------:R-:W-:Y:S01]  /*12aa0*/  LOP3.LUT R36, R37, 0xffff0000, RZ, 0xc0, !PT ;  /* 0xffff000025247812 */ /* 0x000fe200078ec0ff */
[----:B------:R-:W-:Y:S01]  /*12ab0*/  FFMA.FTZ R24, R24, R35, R44 ;  /* 0x0000002318187223 */ /* 0x000fe2000001002c */
[----:B------:R-:W-:Y:S01]  /*12ac0*/  FFMA.FTZ R15, R15, R34, R29 ;  /* 0x000000220f0f7223 */ /* 0x000fe2000001001d */
        /* <DEDUP_REMOVED lines=15> */
.L_x_4194:
[----:B------:R-:W-:Y:S05]  /*12bc0*/  BSYNC B0 ;  /* 0x0000000000007941 */ /* 0x000fea0003800000 */
.L_x_4193:
[----:B-----5:R4:W-:Y:S02]  /*12bd0*/  STS.128 [R239+0x6800], R24 ;  /* 0x00680018ef007388 */ /* 0x0209e40000000c00 */
.L_x_4186:
[----:B------:R-:W-:Y:S05]  /*12be0*/  BSYNC B1 ;  /* 0x0000000000017941 */ /* 0x000fea0003800000 */
.L_x_4185:
        /* <DEDUP_REMOVED lines=15> */
[----:B----4-:R-:W-:Y:S02]  /*12ce0*/  IMAD.MOV.U32 R25, RZ, RZ, RZ ;  /* 0x000000ffff197224 */ /* 0x010fe400078e00ff */
        /* <DEDUP_REMOVED lines=8> */
[----:B-----5:R-:W-:Y:S01]  /*12d70*/  LEA R28, P3, R26, R10, 0x1 ;  /* 0x0000000a1a1c7211 */ /* 0x020fe200078608ff */
[----:B------:R-:W-:-:S03]  /*12d80*/  @P2 IMAD.MOV R32, RZ, RZ, -R6 ;  /* 0x000000ffff202224 */ /* 0x000fc600078e0a06 */
        /* <DEDUP_REMOVED lines=9> */
[C---:B--2---:R-:W-:Y:S01]  /*12e20*/  IMAD.U32 R40, R36.reuse, 0x10000, RZ ;  /* 0x0001000024287824 */ /* 0x044fe200078e00ff */
[----:B------:R-:W-:Y:S01]  /*12e30*/  LOP3.LUT R9, R36, 0xffff0000, RZ, 0xc0, !PT ;  /* 0xffff000024097812 */ /* 0x000fe200078ec0ff */
[C---:B------:R-:W-:Y:S01]  /*12e40*/  IMAD.U32 R41, R38.reuse, 0x10000, RZ ;  /* 0x0001000026297824 */ /* 0x040fe200078e00ff */
[C---:B------:R-:W-:Y:S02]  /*12e50*/  LOP3.LUT R8, R37.reuse, 0xffff0000, RZ, 0xc0, !PT ;  /* 0xffff000025087812 */ /* 0x040fe400078ec0ff */
[----:B---3--:R-:W-:Y:S02]  /*12e60*/  SHF.L.U32 R44, R37, 0x10, RZ ;  /* 0x00000010252c7819 */ /* 0x008fe400000006ff */
[----:B------:R-:W-:Y:S02]  /*12e70*/  LOP3.LUT R37, R38, 0xffff0000, RZ, 0xc0, !PT ;  /* 0xffff000026257812 */ /* 0x000fe400078ec0ff */
[----:B------:R-:W-:-:S02]  /*12e80*/  LOP3.LUT R36, R39, 0xffff0000, RZ, 0xc0, !PT ;  /* 0xffff000027247812 */ /* 0x000fc400078ec0ff */
[----:B------:R-:W-:Y:S01]  /*12e90*/  SHF.L.U32 R45, R39, 0x10, RZ ;  /* 0x00000010272d7819 */ /* 0x000fe200000006ff */
        /* <DEDUP_REMOVED lines=56> */
.L_x_4198:
[----:B------:R-:W-:Y:S05]  /*13220*/  BSYNC B0 ;  /* 0x0000000000007941 */ /* 0x000fea0003800000 */
.L_x_4197:
[----:B-----5:R1:W-:Y:S04]  /*13230*/  STS.128 [R239+0x1000], R36 ;  /* 0x00100024ef007388 */ /* 0x0203e80000000c00 */
[----:B-1----:R1:W5:Y:S01]  /*13240*/  LD.E.128 R36, desc[UR6][R22.64+0x80] ;  /* 0x0000800616247980 */ /* 0x002362000c101d00 */
[----:B------:R-:W-:Y:S04]  /*13250*/  BSSY B0, `(.L_x_4199) ;  /* 0x0000058000007945 */ /* 0x000fe80003800000 */
[----:B------:R-:W-:Y:S05]  /*13260*/  @P1 BRA `(.L_x_4200) ;  /* 0x0000000400581947 */ /* 0x000fea0003800000 */
[-C--:B------:R-:W-:Y:S01]  /*13270*/  ISETP.GE.AND P1, PT, R5, R6.reuse, PT ;  /* 0x000000060500720c */ /* 0x080fe20003f26270 */
[----:B----4-:R-:W-:Y:S01]  /*13280*/  IMAD.MOV.U32 R24, RZ, RZ, RZ ;  /* 0x000000ffff187224 */ /* 0x010fe200078e00ff */
[----:B------:R-:W-:Y:S02]  /*13290*/  LEA R5, R6, 0x40, 0x5 ;  /* 0x0000004006057811 */ /* 0x000fe400078e28ff */
[----:B------:R-:W-:Y:S02]  /*132a0*/  MOV R9, R6 ;  /* 0x0000000600097202 */ /* 0x000fe40000000f00 */
        /* <DEDUP_REMOVED lines=20> */
[C---:B--2---:R-:W-:Y:S01]  /*133f0*/  IMAD.U32 R41, R37.reuse, 0x10000, RZ ;  /* 0x0001000025297824 */ /* 0x044fe200078e00ff */
[----:B------:R-:W-:Y:S01]  /*13400*/  LOP3.LUT R5, R37, 0xffff0000, RZ, 0xc0, !PT ;  /* 0xffff000025057812 */ /* 0x000fe200078ec0ff */
[C---:B---3--:R-:W-:Y:S01]  /*13410*/  IMAD.U32 R44, R39.reuse, 0x10000, RZ ;  /* 0x00010000272c7824 */ /* 0x048fe200078e00ff */
        /* <DEDUP_REMOVED lines=59> */
.L_x_4200:
[----:B------:R-:W-:Y:S05]  /*137d0*/  BSYNC B0 ;  /* 0x0000000000007941 */ /* 0x000fea0003800000 */
.L_x_4199:
        /* <DEDUP_REMOVED lines=12> */
[----:B----4-:R-:W-:-:S04]  /*138a0*/  IADD3 R24, P1, R9, R5, RZ ;  /* 0x0000000509187210 */ /* 0x010fc80007f3e0ff */
        /* <DEDUP_REMOVED lines=8> */
[----:B------:R-:W2:Y:S03]  /*13930*/  LD.E.128 R24, desc[UR6][R24.64+0x100] ;  /* 0x0001000618187980 */ /* 0x000ea6000c101d00 */
[----:B------:R-:W-:Y:S02]  /*13940*/  LEA.HI.X.SX32 R4, R8, R4, 0x1, P1 ;  /* 0x0000000408047211 */ /* 0x000fe400008f0eff */
[----:B------:R-:W-:-:S04]  /*13950*/  LEA R32, P1, R5, R12, 0x1 ;  /* 0x0000000c05207211 */ /* 0x000fc800078208ff */
[----:B------:R-:W-:-:S06]  /*13960*/  LEA.HI.X R33, R5, R13, R4, 0x1, P1 ;  /* 0x0000000d05217211 */ /* 0x000fcc00008f0c04 */
[----:B------:R-:W2:Y:S01]  /*13970*/  LD.E.128 R32, desc[UR6][R32.64] ;  /* 0x0000000620207980 */ /* 0x000ea2000c101d00 */
        /* <DEDUP_REMOVED lines=10> */
[----:B---3--:R-:W-:Y:S01]  /*13a20*/  IMAD.U32 R44, R30, 0x10000, RZ ;  /* 0x000100001e2c7824 */ /* 0x008fe200078e00ff */
        /* <DEDUP_REMOVED lines=53> */
.L_x_4202:
[----:B------:R-:W-:Y:S05]  /*13d80*/  BSYNC B0 ;  /* 0x0000000000007941 */ /* 0x000fea0003800000 */
.L_x_4201:
        /* <DEDUP_REMOVED lines=14> */
[----:B----4-:R-:W-:Y:S01]  /*13e70*/  IADD3 R24, P1, R9, R5, RZ ;  /* 0x0000000509187210 */ /* 0x010fe20007f3e0ff */
        /* <DEDUP_REMOVED lines=10> */
[----:B-1----:R-:W-:-:S04]  /*13f20*/  LEA R36, P1, R5, R12, 0x1 ;  /* 0x0000000c05247211 */ /* 0x002fc800078208ff */
[----:B------:R-:W-:-:S06]  /*13f30*/  LEA.HI.X R37, R5, R13, R4, 0x1, P1 ;  /* 0x0000000d05257211 */ /* 0x000fcc00008f0c04 */
[----:B------:R-:W4:Y:S01]  /*13f40*/  LD.E.128 R36, desc[UR6][R36.64] ;  /* 0x0000000624247980 */ /* 0x000f22000c101d00 */
[C---:B-----5:R-:W-:Y:S01]  /*13f50*/  IMAD.U32 R8, R28.reuse, 0x10000, RZ ;  /* 0x000100001c087824 */ /* 0x060fe200078e00ff */
[----:B------:R-:W-:Y:S01]  /*13f60*/  LOP3.LUT R5, R28, 0xffff0000, RZ, 0xc0, !PT ;  /* 0xffff00001c057812 */ /* 0x000fe200078ec0ff */
[C---:B------:R-:W-:Y:S01]  /*13f70*/  IMAD.U32 R28, R29.reuse, 0x10000, RZ ;  /* 0x000100001d1c7824 */ /* 0x040fe200078e00ff */
[----:B------:R-:W-:Y:S02]  /*13f80*/  LOP3.LUT R4, R29, 0xffff0000, RZ, 0xc0, !PT ;  /* 0xffff00001d047812 */ /* 0x000fe400078ec0ff */
[C---:B--2---:R-:W-:Y:S02]  /*13f90*/  SHF.L.U32 R23, R30.reuse, 0x10, RZ ;  /* 0x000000101e177819 */ /* 0x044fe400000006ff */
[----:B------:R-:W-:Y:S02]  /*13fa0*/  LOP3.LUT R22, R30, 0xffff0000, RZ, 0xc0, !PT ;  /* 0xffff00001e167812 */ /* 0x000fe400078ec0ff */
[C---:B------:R-:W-:Y:S01]  /*13fb0*/  LOP3.LUT R9, R31.reuse, 0xffff0000, RZ, 0xc0, !PT ;  /* 0xffff00001f097812 */ /* 0x040fe200078ec0ff */
[----:B------:R-:W-:-:S02]  /*13fc0*/  IMAD.U32 R31, R31, 0x10000, RZ ;  /* 0x000100001f1f7824 */ /* 0x000fc400078e00ff */
[C---:B---3--:R-:W-:Y:S01]  /*13fd0*/  IMAD.U32 R45, R32.reuse, 0x10000, RZ ;  /* 0x00010000202d7824 */ /* 0x048fe200078e00ff */
[----:B------:R-:W-:Y:S01]  /*13fe0*/  LOP3.LUT R44, R32, 0xffff0000, RZ, 0xc0, !PT ;  /* 0xffff0000202c7812 */ /* 0x000fe200078ec0ff */
[----:B------:R-:W-:Y:S02]  /*13ff0*/  IMAD.U32 R46, R34, 0x10000, RZ ;  /* 0x00010000222e7824 */ /* 0x000fe400078e00ff */
[C---:B----4-:R-:W-:Y:S01]  /*14000*/  IMAD.U32 R30, R24.reuse, 0x10000, RZ ;  /* 0x00010000181e7824 */ /* 0x050fe200078e00ff */
[----:B------:R-:W-:Y:S01]  /*14010*/  LOP3.LUT R29, R24, 0xffff0000, RZ, 0xc0, !PT ;  /* 0xffff0000181d7812 */ /* 0x000fe200078ec0ff */
[C---:B------:R-:W-:Y:S01]  /*14020*/  IMAD.U32 R40, R26.reuse, 0x10000, RZ ;  /* 0x000100001a287824 */ /* 0x040fe200078e00ff */
[C---:B------:R-:W-:Y:S02]  /*14030*/  SHF.L.U32 R24, R25.reuse, 0x10, RZ ;  /* 0x0000001019187819 */ /* 0x040fe400000006ff */
[----:B------:R-:W-:Y:S02]  /*14040*/  LOP3.LUT R41, R25, 0xffff0000, RZ, 0xc0, !PT ;  /* 0xffff000019297812 */ /* 0x000fe400078ec0ff */
[----:B------:R-:W-:-:S02]  /*14050*/  LOP3.LUT R26, R26, 0xffff0000, RZ, 0xc0, !PT ;  /* 0xffff00001a1a7812 */ /* 0x000fc400078ec0ff */
[C---:B------:R-:W-:Y:S02]  /*14060*/  SHF.L.U32 R25, R27.reuse, 0x10, RZ ;  /* 0x000000101b197819 */ /* 0x040fe400000006ff */
[----:B------:R-:W-:Y:S02]  /*14070*/  LOP3.LUT R27, R27, 0xffff0000, RZ, 0xc0, !PT ;  /* 0xffff00001b1b7812 */ /* 0x000fe400078ec0ff */
[C---:B------:R-:W-:Y:S02]  /*14080*/  SHF.L.U32 R32, R33.reuse, 0x10, RZ ;  /* 0x0000001021207819 */ /* 0x040fe400000006ff */
        /* <DEDUP_REMOVED lines=25> */
[----:B------:R-:W-:-:S02]  /*14220*/  LOP3.LUT R36, R37, 0xffff0000, RZ, 0xc0, !PT ;  /* 0xffff000025247812 */ /* 0x000fc400078ec0ff */
[C---:B------:R-:W-:Y:S02]  /*14230*/  SHF.L.U32 R27, R39.reuse, 0x10, RZ ;  /* 0x00000010271b7819 */ /* 0x040fe400000006ff */
        /* <DEDUP_REMOVED lines=12> */
[----:B------:R-:W-:Y:S01]  /*14300*/  F2FP.BF16.F32.PACK_AB R9, R9, R27 ;  /* 0x0000001b0909723e */ /* 0x000fe200000010ff */
[----:B------:R-:W-:Y:S01]  /*14310*/  IMAD.MOV.U32 R28, RZ, RZ, R5 ;  /* 0x000000ffff1c7224 */ /* 0x000fe200078e0005 */
[----:B------:R-:W-:Y:S01]  /*14320*/  MOV R29, R4 ;  /* 0x00000004001d7202 */ /* 0x000fe20000000f00 */
[----:B------:R-:W-:Y:S01]  /*14330*/  IMAD.MOV.U32 R30, RZ, RZ, R22 ;  /* 0x000000ffff1e7224 */ /* 0x000fe200078e0016 */
[----:B------:R-:W-:Y:S02]  /*14340*/  MOV R31, R9 ;  /* 0x00000009001f7202 */ /* 0x000fe40000000f00 */
.L_x_4204:
[----:B------:R-:W-:Y:S05]  /*14350*/  BSYNC B0 ;  /* 0x0000000000007941 */ /* 0x000fea0003800000 */
.L_x_4203:
[----:B-----5:R1:W-:Y:S02]  /*14360*/  STS.128 [R239+0x7000], R28 ;  /* 0x0070001cef007388 */ /* 0x0203e40000000c00 */
.L_x_4196:
[----:B------:R-:W-:Y:S05]  /*14370*/  BSYNC B1 ;  /* 0x0000000000017941 */ /* 0x000fea0003800000 */
.L_x_4195:
[----:B------:R-:W-:-:S05]  /*14380*/  VIADD R4, R132, 0x30 ;  /* 0x0000003084047836 */ /* 0x000fca0000000000 */
        /* <DEDUP_REMOVED lines=13> */
[----:B--2---:R-:W-:Y:S01]  /*14460*/  MOV R22, R6 ;  /* 0x0000000600167202 */ /* 0x004fe20000000f00 */
[----:B------:R-:W-:-:S03]  /*14470*/  IMAD.MOV.U32 R23, RZ, RZ, RZ ;  /* 0x000000ffff177224 */ /* 0x000fc600078e00ff */
[----:B------:R-:W-:-:S04]  /*14480*/  IADD3 R9, P3, R8, R2, RZ ;  /* 0x0000000208097210 */ /* 0x000fc80007f7e0ff */
[----:B------:R-:W-:-:S03]  /*14490*/  LEA.HI.X.SX32 R8, R8, R3, 0x1, P3 ;  /* 0x0000000308087211 */ /* 0x000fc600018f0eff */
[--C-:B------:R-:W-:Y:S02]  /*144a0*/  @P2 IMAD.MOV R23, RZ, RZ, -R6.reuse ;  /* 0x000000ffff172224 */ /* 0x100fe400078e0a06 */
[----:B------:R-:W-:-:S03]  /*144b0*/  @P2 IMAD.MOV R22, RZ, RZ, -R6 ;  /* 0x000000ffff162224 */ /* 0x000fc600078e0a06 */
[----:B----4-:R-:W-:-:S04]  /*144c0*/  IADD3 R24, P3, R23, R9, RZ ;  /* 0x0000000917187210 */ /* 0x010fc80007f7e0ff */
[----:B------:R-:W-:Y:S02]  /*144d0*/  LEA.HI.X.SX32 R23, R23, R8, 0x1, P3 ;  /* 0x0000000817177211 */ /* 0x000fe400018f0eff */
[----:B-----5:R-:W-:-:S04]  /*144e0*/  LEA R28, P3, R24, R10, 0x1 ;  /* 0x0000000a181c7211 */ /* 0x020fc800078608ff */
        /* <DEDUP_REMOVED lines=8> */
[----:B------:R-:W-:-:S04]  /*14570*/  LEA R32, P3, R9, R12, 0x1 ;  /* 0x0000000c09207211 */ /* 0x000fc800078608ff */
[----:B------:R-:W-:-:S06]  /*14580*/  LEA.HI.X R33, R9, R13, R8, 0x1, P3 ;  /* 0x0000000d09217211 */ /* 0x000fcc00018f0c08 */
[----:B------:R-:W4:Y:S01]  /*14590*/  LD.E.128 R32, desc[UR6][R32.64] ;  /* 0x0000000620207980 */ /* 0x000f22000c101d00 */
        /* <DEDUP_REMOVED lines=10> */
[----:B---3--:R-:W-:Y:S01]  /*14640*/  IMAD.U32 R44, R30, 0x10000, RZ ;  /* 0x000100001e2c7824 */ /* 0x008fe200078e00ff */
        /* <DEDUP_REMOVED lines=53> */
.L_x_4206:
[----:B------:R-:W-:Y:S05]  /*149a0*/  BSYNC B0 ;  /* 0x0000000000007941 */ /* 0x000fea0003800000 */
.L_x_4205:
[----:B-----5:R1:W-:Y:S04]  /*149b0*/  STS.128 [R239+0x1800], R36 ;  /* 0x00180024ef007388 */ /* 0x0203e80000000c00 */
[----:B-1----:R1:W5:Y:S01]  /*149c0*/  LD.E.128 R36, desc[UR6][R20.64+0x80] ;  /* 0x0000800614247980 */ /* 0x002362000c101d00 */
[----:B------:R-:W-:Y:S04]  /*149d0*/  BSSY B0, `(.L_x_4207) ;  /* 0x0000059000007945 */ /* 0x000fe80003800000 */
[----:B------:R-:W-:Y:S05]  /*149e0*/  @P1 BRA `(.L_x_4208) ;  /* 0x00000004005c1947 */ /* 0x000fea0003800000 */
[----:B------:R-:W-:Y:S01]  /*149f0*/  ISETP.GE.AND P1, PT, R7, R6, PT ;  /* 0x000000060700720c */ /* 0x000fe20003f26270 */
[----:B------:R-:W-:Y:S02]  /*14a00*/  IMAD.MOV.U32 R7, RZ, RZ, 0x30 ;  /* 0x00000030ff077424 */ /* 0x000fe400078e00ff */
[----:B--2---:R-:W-:Y:S02]  /*14a10*/  IMAD.MOV.U32 R22, RZ, RZ, RZ ;  /* 0x000000ffff167224 */ /* 0x004fe400078e00ff */
[----:B------:R-:W-:Y:S02]  /*14a20*/  IMAD R7, R6, R7, 0x40 ;  /* 0x0000004006077424 */ /* 0x000fe400078e0207 */
[----:B------:R-:W-:-:S03]  /*14a30*/  IMAD.MOV.U32 R9, RZ, RZ, R6 ;  /* 0x000000ffff097224 */ /* 0x000fc600078e0006 */
[----:B------:R-:W-:-:S03]  /*14a40*/  IADD3 R8, P2, R7, R2, RZ ;  /* 0x0000000207087210 */ /* 0x000fc60007f5e0ff */
[----:B------:R-:W-:Y:S01]  /*14a50*/  @P1 IADD3 R22, -R6, RZ, RZ ;  /* 0x000000ff06161210 */ /* 0x000fe20007ffe1ff */
[----:B------:R-:W-:Y:S01]  /*14a60*/  @P1 IMAD.MOV R9, RZ, RZ, -R6 ;  /* 0x000000ffff091224 */ /* 0x000fe200078e0a06 */
[----:B------:R-:W-:Y:S02]  /*14a70*/  LEA.HI.X.SX32 R7, R7, R3, 0x1, P2 ;  /* 0x0000000307077211 */ /* 0x000fe400010f0eff */
[C---:B------:R-:W-:Y:S01]  /*14a80*/  IADD3 R23, P2, R22.reuse, R8, RZ ;  /* 0x0000000816177210 */ /* 0x040fe20007f5e0ff */
[----:B----4-:R-:W-:Y:S01]  /*14a90*/  IMAD.WIDE R24, R9, 0x2, R20 ;  /* 0x0000000209187825 */ /* 0x010fe200078e0214 */
[----:B------:R-:W-:Y:S02]  /*14aa0*/  MOV R9, RZ ;  /* 0x000000ff00097202 */ /* 0x000fe40000000f00 */
[----:B------:R-:W-:Y:S02]  /*14ab0*/  LEA.HI.X.SX32 R22, R22, R7, 0x1, P2 ;  /* 0x0000000716167211 */ /* 0x000fe400010f0eff */
[C---:B------:R-:W-:Y:S01]  /*14ac0*/  LEA R28, P2, R23.reuse, R10, 0x1 ;  /* 0x0000000a171c7211 */ /* 0x040fe200078408ff */
[----:B------:R-:W-:Y:S01]  /*14ad0*/  @P1 IMAD.MOV R9, RZ, RZ, -R6 ;  /* 0x000000ffff091224 */ /* 0x000fe200078e0a06 */
[----:B------:R-:W2:Y:S02]  /*14ae0*/  LD.E.128 R24, desc[UR6][R24.64+0x80] ;  /* 0x0000800618187980 */ /* 0x000ea4000c101d00 */
[----:B------:R-:W-:-:S02]  /*14af0*/  LEA.HI.X R29, R23, R11, R22, 0x1, P2 ;  /* 0x0000000b171d7211 */ /* 0x000fc400010f0c16 */
        /* <DEDUP_REMOVED lines=15> */
[----:B---3--:R-:W-:Y:S01]  /*14bf0*/  LOP3.LUT R45, R24, 0xffff0000, RZ, 0xc0, !PT ;  /* 0xffff0000182d7812 */ /* 0x008fe200078ec0ff */
[----:B------:R-:W-:Y:S01]  /*14c00*/  IMAD.U32 R47, R26, 0x10000, RZ ;  /* 0x000100001a2f7824 */ /* 0x000fe200078e00ff */
[----:B------:R-:W-:Y:S01]  /*14c10*/  SHF.L.U32 R24, R25, 0x10, RZ ;  /* 0x0000001019187819 */ /* 0x000fe200000006ff */
        /* <DEDUP_REMOVED lines=52> */
.L_x_4208:
[----:B------:R-:W-:Y:S05]  /*14f60*/  BSYNC B0 ;  /* 0x0000000000007941 */ /* 0x000fea0003800000 */
.L_x_4207:
[----:B-----5:R2:W-:Y:S04]  /*14f70*/  STS.128 [R239+0x3800], R36 ;  /* 0x00380024ef007388 */ /* 0x0205e80000000c00 */
[----:B--2---:R2:W5:Y:S01]  /*14f80*/  LD.E.128 R36, desc[UR6][R20.64+0x100] ;  /* 0x0001000614247980 */ /* 0x004562000c101d00 */
        /* <DEDUP_REMOVED lines=17> */
[----:B------:R-:W3:Y:S02]  /*150a0*/  LD.E.128 R24, desc[UR6][R24.64+0x100] ;  /* 0x0001000618187980 */ /* 0x000ee4000c101d00 */
[----:B------:R-:W-:-:S02]  /*150b0*/  LEA.HI.X R29, R22, R11, R9, 0x1, P1 ;  /* 0x0000000b161d7211 */ /* 0x000fc400008f0c09 */
[----:B------:R-:W-:-:S04]  /*150c0*/  IADD3 R7, P1, R8, R7, RZ ;  /* 0x0000000708077210 */ /* 0x000fc80007f3e0ff */
[----:B------:R-:W4:Y:S01]  /*150d0*/  LD.E.128 R28, desc[UR6][R28.64] ;  /* 0x000000061c1c7980 */ /* 0x000f22000c101d00 */
        /* <DEDUP_REMOVED lines=68> */
.L_x_4210:
[----:B------:R-:W-:Y:S05]  /*15520*/  BSYNC B0 ;  /* 0x0000000000007941 */ /* 0x000fea0003800000 */
.L_x_4209:
[----:B-----5:R1:W-:Y:S04]  /*15530*/  STS.128 [R239+0x5800], R36 ;  /* 0x00580024ef007388 */ /* 0x0203e80000000c00 */
[----:B----4-:R1:W5:Y:S01]  /*15540*/  LD.E.128 R24, desc[UR6][R20.64+0x180] ;  /* 0x0001800614187980 */ /* 0x010362000c101d00 */
        /* <DEDUP_REMOVED lines=14> */
[----:B-12---:R-:W-:-:S03]  /*15630*/  IMAD.WIDE R20, R7, 0x2, R20 ;  /* 0x0000000207147825 */ /* 0x006fc600078e0214 */
        /* <DEDUP_REMOVED lines=21> */
[----:B------:R-:W-:Y:S02]  /*15790*/  LOP3.LUT R13, R20, 0xffff0000, RZ, 0xc0, !PT ;  /* 0xffff0000140d7812 */ /* 0x000fe400078ec0ff */
[C---:B------:R-:W-:Y:S02]  /*157a0*/  SHF.L.U32 R12, R21.reuse, 0x10, RZ ;  /* 0x00000010150c7819 */ /* 0x040fe400000006ff */
[----:B------:R-:W-:Y:S01]  /*157b0*/  LOP3.LUT R25, R21, 0xffff0000, RZ, 0xc0, !PT ;  /* 0xffff000015197812 */ /* 0x000fe200078ec0ff */
[C---:B------:R-:W-:Y:S01]  /*157c0*/  IMAD.U32 R21, R22.reuse, 0x10000, RZ ;  /* 0x0001000016157824 */ /* 0x040fe200078e00ff */
        /* <DEDUP_REMOVED lines=51> */
.L_x_4212:
[----:B------:R-:W-:Y:S05]  /*15b00*/  BSYNC B0 ;  /* 0x0000000000007941 */ /* 0x000fea0003800000 */
.L_x_4211:
[----:B-----5:R4:W-:Y:S01]  /*15b10*/  STS.128 [R239+0x7800], R24 ;  /* 0x00780018ef007388 */ /* 0x0209e20000000c00 */
[----:B------:R-:W-:Y:S05]  /*15b20*/  BRA `(.L_x_4166) ;  /* 0x0000000000b07947 */ /* 0x000fea0003800000 */
.L_x_4134:
[----:B------:R-:W-:Y:S02]  /*15b30*/  IMAD.IADD R0, R236, 0x1, -R49 ;  /* 0x00000001ec007824 */ /* 0x000fe400078e0a31 */
[C---:B------:R-:W-:Y:S02]  /*15b40*/  VIADD R14, R132.reuse, 0x10 ;  /* 0x00000010840e7836 */ /* 0x040fe40000000000 */
[C---:B------:R-:W-:Y:S01]  /*15b50*/  VIADD R4, R132.reuse, 0x30 ;  /* 0x0000003084047836 */ /* 0x040fe20000000000 */
[CC--:B------:R-:W-:Y:S01]  /*15b60*/  ISETP.GE.AND P6, PT, R132.reuse, R0.reuse, PT ;  /* 0x000000008400720c */ /* 0x0c0fe20003fc6270 */
[----:B------:R-:W-:Y:S01]  /*15b70*/  VIADD R15, R132, 0x20 ;  /* 0x00000020840f7836 */ /* 0x000fe20000000000 */
[-C--:B------:R-:W-:Y:S02]  /*15b80*/  ISETP.GE.AND P5, PT, R14, R0.reuse, PT ;  /* 0x000000000e00720c */ /* 0x080fe40003fa6270 */
[-C--:B------:R-:W-:Y:S02]  /*15b90*/  ISETP.GE.AND P3, PT, R4, R0.reuse, PT ;  /* 0x000000000400720c */ /* 0x080fe40003f66270 */
[----:B------:R-:W-:-:S07]  /*15ba0*/  ISETP.GE.AND P4, PT, R15, R0, PT ;  /* 0x000000000f00720c */ /* 0x000fce0003f86270 */
[C---:B------:R-:W-:Y:S02]  /*15bb0*/  @!P6 LEA R6, P2, R134.reuse, R140, 0x1 ;  /* 0x0000008c8606e211 */ /* 0x040fe400078408ff */
        /* <DEDUP_REMOVED lines=35> */
.L_x_4166:
[----:B------:R-:W-:Y:S05]  /*15df0*/  BSYNC B2 ;  /* 0x0000000000027941 */ /* 0x000fea0003800000 */
.L_x_4133:
[----:B------:R-:W-:Y:S01]  /*15e00*/  VIADD R244, R165, 0xffffffff ;  /* 0xffffffffa5f47836 */ /* 0x000fe20000000000 */
[----:B------:R-:W-:Y:S01]  /*15e10*/  LEA.HI R2, R53, R53, RZ, 0x1 ;  /* 0x0000003535027211 */ /* 0x000fe200078f08ff */
[----:B------:R-:W-:Y:S02]  /*15e20*/  IMAD.SHL.U32 R3, R50, 0x40, RZ ;  /* 0x0000004032037824 */ /* 0x000fe400078e00ff */
[----:B-1----:R-:W-:Y:S01]  /*15e30*/  IMAD.SHL.U32 R16, R244, 0x40, RZ ;  /* 0x00000040f4107824 */ /* 0x002fe200078e00ff */
[----:B------:R-:W-:Y:S02]  /*15e40*/  LOP3.LUT R2, R2, 0xfffffffe, RZ, 0xc0, !PT ;  /* 0xfffffffe02027812 */ /* 0x000fe400078ec0ff */
[----:B------:R-:W-:Y:S01]  /*15e50*/  LOP3.LUT R6, R3, 0x1c0, RZ, 0xc0, !PT ;  /* 0x000001c003067812 */ /* 0x000fe200078ec0ff */
[----:B------:R-:W-:Y:S02]  /*15e60*/  IMAD.IADD R0, R42, 0x1, -R16 ;  /* 0x000000012a007824 */ /* 0x000fe400078e0a10 */
[----:B------:R-:W-:Y:S01]  /*15e70*/  IMAD.IADD R53, R53, 0x1, -R2 ;  /* 0x0000000135357824 */ /* 0x000fe200078e0a02 */
[----:B------:R-:W-:-:S02]  /*15e80*/  SHF.R.S32.HI R2, RZ, 0x1f, R56 ;  /* 0x0000001fff027819 */ /* 0x000fc40000011438 */
[-C--:B------:R-:W-:Y:S02]  /*15e90*/  ISETP.GE.AND P2, PT, R14, R0.reuse, PT ;  /* 0x000000000e00720c */ /* 0x080fe40003f46270 */
[-C--:B------:R-:W-:Y:S02]  /*15ea0*/  ISETP.GE.AND P3, PT, R132, R0.reuse, PT ;  /* 0x000000008400720c */ /* 0x080fe40003f66270 */
[----:B------:R-:W-:Y:S02]  /*15eb0*/  ISETP.GE.AND P1, PT, R15, R0, PT ;  /* 0x000000000f00720c */ /* 0x000fe40003f26270 */
[----:B------:R-:W-:Y:S02]  /*15ec0*/  LEA.HI R2, R2, R56, RZ, 0x3 ;  /* 0x0000003802027211 */ /* 0x000fe400078f18ff */
[CC--:B------:R-:W-:Y:S01]  /*15ed0*/  ISETP.GE.AND P6, PT, R132.reuse, R0.reuse, PT ;  /* 0x000000008400720c */ /* 0x0c0fe20003fc6270 */
[----:B------:R-:W-:Y:S01]  /*15ee0*/  IMAD.SHL.U32 R132, R132, 0x8, RZ ;  /* 0x0000000884847824 */ /* 0x000fe200078e00ff */
[C---:B------:R-:W-:Y:S01]  /*15ef0*/  LOP3.LUT R5, R2.reuse, 0xfffffff8, RZ, 0xc0, !PT ;  /* 0xfffffff802057812 */ /* 0x040fe200078ec0ff */
[----:B--234-:R-:W-:Y:S01]  /*15f00*/  IMAD.SHL.U32 R40, R2, 0x40, RZ ;  /* 0x0000004002287824 */ /* 0x01cfe200078e00ff */
[----:B------:R-:W-:-:S02]  /*15f10*/  ISETP.GE.AND P5, PT, R14, R0, PT ;  /* 0x000000000e00720c */ /* 0x000fc40003fa6270 */
[----:B-----5:R-:W-:Y:S01]  /*15f20*/  @!P2 LEA R10, P0, R54, R233, 0x1 ;  /* 0x000000e9360aa211 */ /* 0x020fe200078008ff */
[----:B------:R-:W-:Y:S01]  /*15f30*/  @!P3 IMAD.MOV.U32 R8, RZ, RZ, R233 ;  /* 0x000000ffff08b224 */ /* 0x000fe200078e00e9 */
[----:B------:R-:W-:Y:S01]  /*15f40*/  LOP3.LUT R132, R6, 0x8, R132, 0xf8, !PT ;  /* 0x0000000806847812 */ /* 0x000fe200078ef884 */
[----:B------:R-:W-:Y:S01]  /*15f50*/  @!P3 IMAD.MOV.U32 R9, RZ, RZ, R232 ;  /* 0x000000ffff09b224 */ /* 0x000fe200078e00e8 */
[----:B------:R-:W-:Y:S01]  /*15f60*/  @!P2 LEA.HI.X R11, R54, R232, R55, 0x1, P0 ;  /* 0x000000e8360ba211 */ /* 0x000fe200000f0c37 */
[----:B------:R-:W-:Y:S01]  /*15f70*/  IMAD.IADD R5, R56, 0x1, -R5 ;  /* 0x0000000138057824 */ /* 0x000fe200078e0a05 */
[-C--:B------:R-:W-:Y:S02]  /*15f80*/  ISETP.GE.AND P0, PT, R4, R0.reuse, PT ;  /* 0x000000000400720c */ /* 0x080fe40003f06270 */
[----:B------:R-:W-:Y:S01]  /*15f90*/  @!PT LDS RZ, [RZ] ;  /* 0x00000000fffff984 */ /* 0x000fe20000000800 */
[----:B------:R-:W-:Y:S01]  /*15fa0*/  @!PT LDS RZ, [RZ] ;  /* 0x00000000fffff984 */ /* 0x000fe20000000800 */
[----:B------:R-:W-:Y:S01]  /*15fb0*/  @!PT LDS RZ, [RZ] ;  /* 0x00000000fffff984 */ /* 0x000fe20000000800 */
[----:B------:R-:W-:Y:S01]  /*15fc0*/  @!P3 LDGSTS.E.BYPASS.LTC128B.128 [R239+0x8000], desc[UR6][R8.64] ;  /* 0x0800000008efbfae */ /* 0x000fe2000b901d46 */
[----:B------:R-:W-:Y:S02]  /*15fd0*/  SHF.R.U32.HI R6, RZ, 0x3, R6 ;  /* 0x00000003ff067819 */ /* 0x000fe40000011606 */
[----:B------:R-:W-:Y:S01]  /*15fe0*/  ISETP.GE.AND P4, PT, R15, R0, PT ;  /* 0x000000000f00720c */ /* 0x000fe20003f86270 */
[----:B------:R-:W-:Y:S01]  /*15ff0*/  @!P3 LDGSTS.E.BYPASS.LTC128B.128 [R239+0xa000], desc[UR6][R8.64+0x80] ;  /* 0x0a00008008efbfae */ /* 0x000fe2000b901d46 */
[----:B------:R-:W-:-:S02]  /*16000*/  LOP3.LUT R6, R132, R6, RZ, 0x3c, !PT ;  /* 0x0000000684067212 */ /* 0x000fc400078e3cff */
[----:B------:R-:W-:Y:S01]  /*16010*/  LOP3.LUT R40, R40, 0xfffffe00, RZ, 0xc0, !PT ;  /* 0xfffffe0028287812 */ /* 0x000fe200078ec0ff */
[----:B------:R-:W-:Y:S02]  /*16020*/  @!P3 LDGSTS.E.BYPASS.LTC128B.128 [R239+0xc000], desc[UR6][R8.64+0x100] ;  /* 0x0c00010008efbfae */ /* 0x000fe4000b901d46 */
[----:B------:R-:W-:Y:S02]  /*16030*/  IMAD R225, R53, 0x200, R6 ;  /* 0x0000020035e17824 */ /* 0x000fe400078e0206 */
[----:B------:R1:W-:Y:S01]  /*16040*/  @!P3 LDGSTS.E.BYPASS.LTC128B.128 [R239+0xe000], desc[UR6][R8.64+0x180] ;  /* 0x0e00018008efbfae */ /* 0x0003e2000b901d46 */
[----:B------:R-:W-:Y:S01]  /*16050*/  @!P0 IMAD R3, R167, 0x60, RZ ;  /* 0x00000060a7038824 */ /* 0x000fe200078e02ff */
[----:B------:R-:W-:Y:S01]  /*16060*/  ISETP.GE.AND P3, PT, R4, R0, PT ;  /* 0x000000000400720c */ /* 0x000fe20003f66270 */
[----:B------:R-:W-:Y:S01]  /*16070*/  IMAD.SHL.U32 R53, R53, 0x8, RZ ;  /* 0x0000000835357824 */ /* 0x000fe200078e00ff */
[----:B------:R-:W-:Y:S01]  /*16080*/  @!P2 LDGSTS.E.BYPASS.LTC128B.128 [R239+0x8800], desc[UR6][R10.64] ;  /* 0x088000000aefafae */ /* 0x000fe2000b901d46 */
[----:B------:R-:W-:-:S03]  /*16090*/  IMAD R226, R48, 0x400, R40 ;  /* 0x0000040030e27824 */ /* 0x000fc600078e0228 */
[----:B------:R-:W-:Y:S04]  /*160a0*/  @!P2 LDGSTS.E.BYPASS.LTC128B.128 [R239+0xa800], desc[UR6][R10.64+0x80] ;  /* 0x0a8000800aefafae */ /* 0x000fe8000b901d46 */
[----:B------:R-:W-:Y:S03]  /*160b0*/  @!P2 LDGSTS.E.BYPASS.LTC128B.128 [R239+0xc800], desc[UR6][R10.64+0x100] ;  /* 0x0c8001000aefafae */ /* 0x000fe6000b901d46 */
[----:B------:R-:W-:Y:S01]  /*160c0*/  @!P3 IMAD R0, R169, 0x60, RZ ;  /* 0x00000060a900b824 */ /* 0x000fe200078e02ff */
[----:B------:R2:W-:Y:S01]  /*160d0*/  @!P2 LDGSTS.E.BYPASS.LTC128B.128 [R239+0xe800], desc[UR6][R10.64+0x180] ;  /* 0x0e8001800aefafae */ /* 0x0005e2000b901d46 */
[----:B------:R-:W-:-:S04]  /*160e0*/  @!P3 IMAD.WIDE.U32 R6, R168, 0x60, R242 ;  /* 0x00000060a806b825 */ /* 0x000fc800078e00f2 */
[----:B------:R-:W-:Y:S02]  /*160f0*/  @!P3 IMAD.IADD R7, R0, 0x1, R7 ;  /* 0x000000010007b824 */ /* 0x000fe400078e0207 */
[----:B-1----:R-:W-:Y:S02]  /*16100*/  @!P0 IMAD.MOV.U32 R8, RZ, RZ, R233 ;  /* 0x000000ffff088224 */ /* 0x002fe400078e00e9 */
[----:B------:R-:W-:Y:S02]  /*16110*/  @!P0 IMAD.MOV.U32 R9, RZ, RZ, R232 ;  /* 0x000000ffff098224 */ /* 0x000fe400078e00e8 */
[----:B------:R-:W-:-:S04]  /*16120*/  @!P0 IMAD.WIDE.U32 R8, R166, 0x60, R8 ;  /* 0x00000060a6088825 */ /* 0x000fc800078e0008 */
[----:B------:R-:W-:Y:S01]  /*16130*/  @!P0 IMAD.IADD R9, R3, 0x1, R9 ;  /* 0x0000000103098824 */ /* 0x000fe200078e0209 */
[----:B--2---:R-:W-:-:S04]  /*16140*/  @!P1 LEA R10, P2, R166, R233, 0x6 ;  /* 0x000000e9a60a9211 */ /* 0x004fc800078430ff */
[----:B------:R-:W-:-:S05]  /*16150*/  @!P1 LEA.HI.X R11, R166, R232, R167, 0x6, P2 ;  /* 0x000000e8a60b9211 */ /* 0x000fca00010f34a7 */
[----:B------:R-:W-:Y:S04]  /*16160*/  @!P1 LDGSTS.E.BYPASS.LTC128B.128 [R239+0x9000], desc[UR6][R10.64] ;  /* 0x090000000aef9fae */ /* 0x000fe8000b901d46 */
[----:B------:R-:W-:Y:S04]  /*16170*/  @!P1 LDGSTS.E.BYPASS.LTC128B.128 [R239+0xb000], desc[UR6][R10.64+0x80] ;  /* 0x0b0000800aef9fae */ /* 0x000fe8000b901d46 */
[----:B------:R-:W-:Y:S04]  /*16180*/  @!P1 LDGSTS.E.BYPASS.LTC128B.128 [R239+0xd000], desc[UR6][R10.64+0x100] ;  /* 0x0d0001000aef9fae */ /* 0x000fe8000b901d46 */
[----:B------:R-:W-:Y:S01]  /*16190*/  @!P1 LDGSTS.E.BYPASS.LTC128B.128 [R239+0xf000], desc[UR6][R10.64+0x180] ;  /* 0x0f0001800aef9fae */ /* 0x000fe2000b901d46 */
[C---:B------:R-:W-:Y:S01]  /*161a0*/  R2P PR, R5.reuse, 0x6 ;  /* 0x0000000605007804 */ /* 0x040fe20000000000 */
[----:B------:R-:W-:-:S02]  /*161b0*/  IMAD.SHL.U32 R5, R5, 0x40, RZ ;  /* 0x0000004005057824 */ /* 0x000fc400078e00ff */
[----:B------:R-:W-:Y:S03]  /*161c0*/  @!P0 LDGSTS.E.BYPASS.LTC128B.128 [R239+0x9800], desc[UR6][R8.64] ;  /* 0x0980000008ef8fae */ /* 0x000fe6000b901d46 */
[----:B------:R-:W-:Y:S01]  /*161d0*/  LOP3.LUT R3, R5, 0x1c0, RZ, 0xc0, !PT ;  /* 0x000001c005037812 */ /* 0x000fe200078ec0ff */
[----:B------:R-:W-:Y:S03]  /*161e0*/  @!P0 LDGSTS.E.BYPASS.LTC128B.128 [R239+0xb800], desc[UR6][R8.64+0x80] ;  /* 0x0b80008008ef8fae */ /* 0x000fe6000b901d46 */
[----:B------:R-:W-:Y:S01]  /*161f0*/  LOP3.LUT R17, R3, 0x8, R53, 0xf8, !PT ;  /* 0x0000000803117812 */ /* 0x000fe200078ef835 */
[----:B------:R-:W-:Y:S01]  /*16200*/  @!P0 LDGSTS.E.BYPASS.LTC128B.128 [R239+0xd800], desc[UR6][R8.64+0x100] ;  /* 0x0d80010008ef8fae */ /* 0x000fe2000b901d46 */
[----:B------:R-:W-:-:S03]  /*16210*/  SHF.R.U32.HI R3, RZ, 0x3, R3 ;  /* 0x00000003ff037819 */ /* 0x000fc60000011603 */
[----:B------:R-:W-:Y:S01]  /*16220*/  @!P0 LDGSTS.E.BYPASS.LTC128B.128 [R239+0xf800], desc[UR6][R8.64+0x180] ;  /* 0x0f80018008ef8fae */ /* 0x000fe2000b901d46 */
[-C--:B------:R-:W-:Y:S02]  /*16230*/  @!P5 LEA R4, P0, R51, R242.reuse, 0x1 ;  /* 0x000000f23304d211 */ /* 0x080fe400078008ff */
[----:B------:R-:W-:Y:S01]  /*16240*/  LOP3.LUT R17, R17, R3, RZ, 0x3c, !PT ;  /* 0x0000000311117212 */ /* 0x000fe200078e3cff */
[----:B------:R-:W0:Y:S01]  /*16250*/  LDGDEPBAR ;  /* 0x00000000000079af */ /* 0x000e220000000000 */
[-C--:B------:R-:W-:Y:S02]  /*16260*/  @!P5 LEA.HI.X R5, R51, R243.reuse, R52, 0x1, P0 ;  /* 0x000000f33305d211 */ /* 0x080fe400000f0c34 */
[C---:B------:R-:W-:Y:S01]  /*16270*/  @!P4 LEA R2, P0, R168.reuse, R242, 0x6 ;  /* 0x000000f2a802c211 */ /* 0x040fe200078030ff */
[----:B------:R-:W2:Y:S03]  /*16280*/  LD.E R41, desc[UR6][R18.64+0x188] ;  /* 0x0001880612297980 */ /* 0x000ea6000c101900 */
        /* <DEDUP_REMOVED lines=48> */
[----:B------:R-:W-:-:S03]  /*16590*/  IMAD.MOV.U32 R0, RZ, RZ, 0x20 ;  /* 0x00000020ff007424 */ /* 0x000fc600078e00ff */
[----:B------:R-:W-:Y:S01]  /*165a0*/  @!P3 LDGSTS.E.BYPASS.LTC128B.128 [R239+0x15800], desc[UR6][R6.64+0x100] ;  /* 0x1580010006efbfae */ /* 0x000fe2000b901d46 */
[----:B-1----:R-:W-:-:S03]  /*165b0*/  IMAD.MOV.U32 R2, RZ, RZ, 0x10 ;  /* 0x00000010ff027424 */ /* 0x002fc600078e00ff */
[----:B------:R1:W-:Y:S04]  /*165c0*/  @!P3 LDGSTS.E.BYPASS.LTC128B.128 [R239+0x17800], desc[UR6][R6.64+0x180] ;  /* 0x1780018006efbfae */ /* 0x0003e8000b901d46 */
[----:B------:R-:W-:Y:S04]  /*165d0*/  LDSM.16.M88.4 R60, [R225+0x8000] ;  /* 0x00800000e13c783b */ /* 0x000fe80000000200 */
[----:B------:R-:W-:Y:S01]  /*165e0*/  LDSM.16.M88.4 R52, [R225+0x8800] ;  /* 0x00880000e134783b */ /* 0x000fe20000000200 */
[----:B------:R-:W-:Y:S02]  /*165f0*/  SEL R2, R2, 0xfffffff0, !P1 ;  /* 0xfffffff002027807 */ /* 0x000fe40004800000 */
[----:B------:R-:W-:Y:S01]  /*16600*/  SEL R0, R0, 0xffffffe0, !P2 ;  /* 0xffffffe000007807 */ /* 0x000fe20005000000 */
[----:B------:R-:W-:Y:S01]  /*16610*/  LDSM.16.M88.4 R36, [R225+0x9000] ;  /* 0x00900000e124783b */ /* 0x000fe20000000200 */
[----:B------:R-:W-:-:S03]  /*16620*/  R2P PR, R50, 0x6 ;  /* 0x0000000632007804 */ /* 0x000fc60000000000 */
[----:B------:R-:W-:Y:S01]  /*16630*/  LDSM.16.M88.4 R20, [R225+0x9800] ;  /* 0x00980000e114783b */ /* 0x000fe20000000200 */
[C---:B------:R-:W-:Y:S02]  /*16640*/  VIADD R3, R225.reuse, 0x8000 ;  /* 0x00008000e1037836 */ /* 0x040fe40000000000 */
[----:B------:R-:W-:Y:S01]  /*16650*/  VIADD R223, R225, 0x8020 ;  /* 0x00008020e1df7836 */ /* 0x000fe20000000000 */
[----:B------:R-:W0:Y:S04]  /*16660*/  LDGDEPBAR ;  /* 0x00000000000079af */ /* 0x000e280000000000 */
[----:B-1----:R-:W1:Y:S01]  /*16670*/  LDSM.16.M88.4 R4, [R226] ;  /* 0x00000000e204783b */ /* 0x002e620000000200 */
[----:B------:R-:W-:Y:S02]  /*16680*/  IMAD R224, R2, 0x2, R226 ;  /* 0x0000000202e07824 */ /* 0x000fe400078e02e2 */
[----:B------:R-:W-:-:S03]  /*16690*/  @P1 VIADD R223, R3, 0xffffffe0 ;  /* 0xffffffe003df1836 */ /* 0x000fc60000000000 */
[----:B------:R-:W-:Y:S04]  /*166a0*/  LDSM.16.M88.4 R28, [R224] ;  /* 0x00000000e01c783b */ /* 0x000fe80000000200 */
[----:B------:R-:W3:Y:S04]  /*166b0*/  LDSM.16.M88.4 R8, [R223] ;  /* 0x00000000df08783b */ /* 0x000ee80000000200 */
[----:B------:R-:W4:Y:S01]  /*166c0*/  LDSM.16.M88.4 R88, [R223+0x800] ;  /* 0x00080000df58783b */ /* 0x000f220000000200 */
[----:B------:R-:W-:-:S03]  /*166d0*/  IMAD.MOV.U32 R3, RZ, RZ, 0x40 ;  /* 0x00000040ff037424 */ /* 0x000fc600078e00ff */
[----:B------:R-:W4:Y:S04]  /*166e0*/  LDSM.16.M88.4 R76, [R223+0x1000] ;  /* 0x00100000df4c783b */ /* 0x000f280000000200 */
[----:B------:R-:W4:Y:S01]  /*166f0*/  LDSM.16.M88.4 R68, [R223+0x1800] ;  /* 0x00180000df44783b */ /* 0x000f220000000200 */
[----:B------:R-:W-:Y:S01]  /*16700*/  SEL R3, R3, 0xffffffc0, !P2 ;  /* 0xffffffc003037807 */ /* 0x000fe20005000000 */
[C---:B------:R-:W-:Y:S01]  /*16710*/  IMAD R222, R0.reuse, 0x2, R226 ;  /* 0x0000000200de7824 */ /* 0x040fe200078e02e2 */
[C---:B-1----:R-:W-:Y:S03]  /*16720*/  HMMA.16816.F32.BF16 R12, R4.reuse, R60, RZ ;  /* 0x0000003c040c723c */ /* 0x042fe600000418ff */
[----:B------:R-:W-:Y:S01]  /*16730*/  IMAD.IADD R220, R225, 0x1, R3 ;  /* 0x00000001e1dc7824 */ /* 0x000fe200078e0203 */
[----:B------:R-:W-:Y:S02]  /*16740*/  LDSM.16.M88.4 R80, [R222] ;  /* 0x00000000de50783b */ /* 0x000fe40000000200 */
[C---:B------:R-:W-:Y:S02]  /*16750*/  HMMA.16816.F32.BF16 R56, R4.reuse, R52, RZ ;  /* 0x000000340438723c */ /* 0x040fe400000418ff */
[----:B------:R-:W1:Y:S04]  /*16760*/  LDSM.16.M88.4 R32, [R220+0x8000] ;  /* 0x00800000dc20783b */ /* 0x000e680000000200 */
[----:B------:R-:W1:Y:S01]  /*16770*/  LDSM.16.M88.4 R72, [R220+0x8800] ;  /* 0x00880000dc48783b */ /* 0x000e620000000200 */
[C---:B------:R-:W-:Y:S03]  /*16780*/  HMMA.16816.F32.BF16 R60, R4.reuse, R62, RZ ;  /* 0x0000003e043c723c */ /* 0x040fe600000418ff */
[----:B------:R-:W1:Y:S03]  /*16790*/  LDSM.16.M88.4 R64, [R220+0x9000] ;  /* 0x00900000dc40783b */ /* 0x000e660000000200 */
[C---:B------:R-:W-:Y:S06]  /*167a0*/  HMMA.16816.F32.BF16 R52, R4.reuse, R54, RZ ;  /* 0x000000360434723c */ /* 0x040fec00000418ff */
[C---:B------:R-:W-:Y:S06]  /*167b0*/  HMMA.16816.F32.BF16 R44, R4.reuse, R36, RZ ;  /* 0x00000024042c723c */ /* 0x040fec00000418ff */
[C---:B------:R-:W-:Y:S01]  /*167c0*/  HMMA.16816.F32.BF16 R84, R4.reuse, R20, RZ ;  /* 0x000000140454723c */ /* 0x040fe200000418ff */
[----:B------:R-:W-:Y:S01]  /*167d0*/  IMAD.IADD R216, R3, 0x1, R223 ;  /* 0x0000000103d87824 */ /* 0x000fe200078e02df */
[----:B------:R-:W-:Y:S04]  /*167e0*/  LDSM.16.M88.4 R92, [R223+0x2000] ;  /* 0x00200000df5c783b */ /* 0x000fe80000000200 */
[C---:B------:R-:W-:Y:S01]  /*167f0*/  HMMA.16816.F32.BF16 R36, R4.reuse, R38, RZ ;  /* 0x000000260424723c */ /* 0x040fe200000418ff */
[----:B------:R-:W-:Y:S01]  /*16800*/  IMAD R221, R0, 0x2, R224 ;  /* 0x0000000200dd7824 */ /* 0x000fe200078e02e0 */
[----:B------:R-:W-:Y:S04]  /*16810*/  LDSM.16.M88.4 R96, [R220+0xa000] ;  /* 0x00a00000dc60783b */ /* 0x000fe80000000200 */
[----:B------:R-:W-:Y:S01]  /*16820*/  HMMA.16816.F32.BF16 R4, R4, R22, RZ ;  /* 0x000000160404723c */ /* 0x000fe200000418ff */
[----:B------:R-:W2:Y:S04]  /*16830*/  LDSM.16.M88.4 R20, [R220+0x9800] ;  /* 0x00980000dc14783b */ /* 0x000ea80000000200 */
[----:B------:R-:W-:Y:S01]  /*16840*/  LDSM.16.M88.4 R24, [R221] ;  /* 0x00000000dd18783b */ /* 0x000fe20000000200 */
[C---:B---3--:R-:W-:Y:S03]  /*16850*/  HMMA.16816.F32.BF16 R12, R28.reuse, R8, R12 ;  /* 0x000000081c0c723c */ /* 0x048fe6000004180c */
[----:B------:R-:W3:Y:S03]  /*16860*/  LD.E R3, desc[UR6][R18.64+0x18c] ;  /* 0x00018c0612037980 */ /* 0x000ee6000c101900 */
[C---:B------:R-:W-:Y:S01]  /*16870*/  HMMA.16816.F32.BF16 R60, R28.reuse, R10, R60 ;  /* 0x0000000a1c3c723c */ /* 0x040fe2000004183c */
[----:B------:R-:W2:Y:S05]  /*16880*/  LDSM.16.M88.4 R8, [R216] ;  /* 0x00000000d808783b */ /* 0x000eaa0000000200 */
[C---:B----4-:R-:W-:Y:S06]  /*16890*/  HMMA.16816.F32.BF16 R56, R28.reuse, R88, R56 ;  /* 0x000000581c38723c */ /* 0x050fec0000041838 */
[C---:B------:R-:W-:Y:S01]  /*168a0*/  HMMA.16816.F32.BF16 R52, R28.reuse, R90, R52 ;  /* 0x0000005a1c34723c */ /* 0x040fe20000041834 */
[----:B------:R-:W-:Y:S05]  /*168b0*/  LDSM.16.M88.4 R88, [R225+0xa000] ;  /* 0x00a00000e158783b */ /* 0x000fea0000000200 */
        /* <DEDUP_REMOVED lines=18> */
[----:B------:R-:W2:Y:S04]  /*169e0*/  LDSM.16.M88.4 R4, [R225+0xa800] ;  /* 0x00a80000e104783b */ /* 0x000ea80000000200 */
[----:B------:R-:W-:Y:S01]  /*169f0*/  LDSM.16.M88.4 R20, [R225+0xb000] ;  /* 0x00b00000e114783b */ /* 0x000fe20000000200 */
[C---:B------:R-:W-:Y:S06]  /*16a00*/  HMMA.16816.F32.BF16 R12, R24.reuse, R8, R12 ;  /* 0x00000008180c723c */ /* 0x040fec000004180c */
[C---:B------:R-:W-:Y:S01]  /*16a10*/  HMMA.16816.F32.BF16 R60, R24.reuse, R10, R60 ;  /* 0x0000000a183c723c */ /* 0x040fe2000004183c */
[----:B------:R-:W2:Y:S05]  /*16a20*/  LDSM.16.M88.4 R8, [R224+0x2000] ;  /* 0x00200000e008783b */ /* 0x000eaa0000000200 */
[C---:B----4-:R-:W-:Y:S06]  /*16a30*/  HMMA.16816.F32.BF16 R56, R24.reuse, R28, R56 ;  /* 0x0000001c1838723c */ /* 0x050fec0000041838 */
[----:B------:R-:W-:Y:S01]  /*16a40*/  HMMA.16816.F32.BF16 R52, R24, R30, R52 ;  /* 0x0000001e1834723c */ /* 0x000fe20000041834 */
[----:B------:R-:W4:Y:S05]  /*16a50*/  LDSM.16.M88.4 R28, [R223+0x2800] ;  /* 0x00280000df1c783b */ /* 0x000f2a0000000200 */
[C---:B-1----:R-:W-:Y:S06]  /*16a60*/  HMMA.16816.F32.BF16 R12, R32.reuse, R88, R12 ;  /* 0x00000058200c723c */ /* 0x042fec000004180c */
[C---:B------:R-:W-:Y:S01]  /*16a70*/  HMMA.16816.F32.BF16 R60, R32.reuse, R90, R60 ;  /* 0x0000005a203c723c */ /* 0x040fe2000004183c */
[----:B------:R-:W-:Y:S05]  /*16a80*/  LDSM.16.M88.4 R88, [R216+0x2000] ;  /* 0x00200000d858783b */ /* 0x000fea0000000200 */
[C---:B--2---:R-:W-:Y:S06]  /*16a90*/  HMMA.16816.F32.BF16 R56, R32.reuse, R4, R56 ;  /* 0x000000042038723c */ /* 0x044fec0000041838 */
[----:B------:R-:W-:Y:S01]  /*16aa0*/  HMMA.16816.F32.BF16 R52, R32, R6, R52 ;  /* 0x000000062034723c */ /* 0x000fe20000041834 */
[----:B------:R-:W-:Y:S05]  /*16ab0*/  LDSM.16.M88.4 R4, [R220+0xa800] ;  /* 0x00a80000dc04783b */ /* 0x000fea0000000200 */
[C---:B------:R-:W-:Y:S06]  /*16ac0*/  HMMA.16816.F32.BF16 R44, R24.reuse, R68, R44 ;  /* 0x00000044182c723c */ /* 0x040fec000004182c */
[C---:B------:R-:W-:Y:S01]  /*16ad0*/  HMMA.16816.F32.BF16 R36, R24.reuse, R70, R36 ;  /* 0x000000461824723c */ /* 0x040fe20000041824 */
[----:B------:R-:W1:Y:S05]  /*16ae0*/  LDSM.16.M88.4 R68, [R222+0x2000] ;  /* 0x00200000de44783b */ /* 0x000e6a0000000200 */
[C---:B------:R-:W-:Y:S06]  /*16af0*/  HMMA.16816.F32.BF16 R84, R24.reuse, R76, R84 ;  /* 0x0000004c1854723c */ /* 0x040fec0000041854 */
[----:B------:R-:W-:Y:S01]  /*16b00*/  HMMA.16816.F32.BF16 R80, R24, R78, R80 ;  /* 0x0000004e1850723c */ /* 0x000fe20000041850 */
[----:B------:R-:W2:Y:S04]  /*16b10*/  LDSM.16.M88.4 R24, [R223+0x3800] ;  /* 0x00380000df18783b */ /* 0x000ea80000000200 */
[----:B------:R-:W-:Y:S01]  /*16b20*/  LDSM.16.M88.4 R76, [R220+0xb000] ;  /* 0x00b00000dc4c783b */ /* 0x000fe20000000200 */
[C---:B------:R-:W-:Y:S06]  /*16b30*/  HMMA.16816.F32.BF16 R12, R8.reuse, R92, R12 ;  /* 0x0000005c080c723c */ /* 0x040fec000004180c */
[C---:B------:R-:W-:Y:S01]  /*16b40*/  HMMA.16816.F32.BF16 R60, R8.reuse, R94, R60 ;  /* 0x0000005e083c723c */ /* 0x040fe2000004183c */
[----:B------:R-:W-:Y:S05]  /*16b50*/  LDSM.16.M88.4 R92, [R226+0x4000] ;  /* 0x00400000e25c783b */ /* 0x000fea0000000200 */
[C---:B----4-:R-:W-:Y:S06]  /*16b60*/  HMMA.16816.F32.BF16 R56, R8.reuse, R28, R56 ;  /* 0x0000001c0838723c */ /* 0x050fec0000041838 */
[----:B------:R-:W-:Y:S01]  /*16b70*/  HMMA.16816.F32.BF16 R52, R8, R30, R52 ;  /* 0x0000001e0834723c */ /* 0x000fe20000041834 */
[----:B------:R-:W-:Y:S05]  /*16b80*/  LDSM.16.M88.4 R28, [R216+0x3000] ;  /* 0x00300000d81c783b */ /* 0x000fea0000000200 */
        /* <DEDUP_REMOVED lines=11> */
[----:B------:R-:W-:Y:S01]  /*16c40*/  HMMA.16816.F32.BF16 R52, R68, R6, R52 ;  /* 0x000000064434723c */ /* 0x000fe20000041834 */
[----:B------:R-:W-:Y:S05]  /*16c50*/  LDSM.16.M88.4 R4, [R225+0xd000] ;  /* 0x00d00000e104783b */ /* 0x000fea0000000200 */
[C---:B------:R-:W-:Y:S06]  /*16c60*/  HMMA.16816.F32.BF16 R44, R8.reuse, R64, R44 ;  /* 0x00000040082c723c */ /* 0x040fec000004182c */
[C---:B------:R-:W-:Y:S01]  /*16c70*/  HMMA.16816.F32.BF16 R36, R8.reuse, R66, R36 ;  /* 0x000000420824723c */ /* 0x040fe20000041824 */
[----:B------:R-:W1:Y:S05]  /*16c80*/  LDSM.16.M88.4 R64, [R225+0xc000] ;  /* 0x00c00000e140783b */ /* 0x000e6a0000000200 */
[C---:B--2---:R-:W-:Y:S06]  /*16c90*/  HMMA.16816.F32.BF16 R84, R8.reuse, R24, R84 ;  /* 0x000000180854723c */ /* 0x044fec0000041854 */
[----:B------:R-:W-:Y:S01]  /*16ca0*/  HMMA.16816.F32.BF16 R80, R8, R26, R80 ;  /* 0x0000001a0850723c */ /* 0x000fe20000041850 */
[----:B------:R-:W2:Y:S04]  /*16cb0*/  LDSM.16.M88.4 R8, [R225+0xc800] ;  /* 0x00c80000e108783b */ /* 0x000ea80000000200 */
[----:B------:R-:W3:Y:S01]  /*16cc0*/  LDSM.16.M88.4 R24, [R216+0x3800] ;  /* 0x00380000d818783b */ /* 0x000ee20000000200 */
[C---:B----4-:R-:W-:Y:S06]  /*16cd0*/  HMMA.16816.F32.BF16 R12, R20.reuse, R88, R12 ;  /* 0x00000058140c723c */ /* 0x050fec000004180c */
[C---:B------:R-:W-:Y:S01]  /*16ce0*/  HMMA.16816.F32.BF16 R60, R20.reuse, R90, R60 ;  /* 0x0000005a143c723c */ /* 0x040fe2000004183c */
[----:B------:R-:W-:Y:S05]  /*16cf0*/  LDSM.16.M88.4 R88, [R225+0xd800] ;  /* 0x00d80000e158783b */ /* 0x000fea0000000200 */
        /* <DEDUP_REMOVED lines=19> */
[C---:B---3--:R-:W-:Y:S06]  /*16e30*/  HMMA.16816.F32.BF16 R84, R20.reuse, R24, R84 ;  /* 0x000000181454723c */ /* 0x048fec0000041854 */
[----:B------:R-:W-:Y:S01]  /*16e40*/  HMMA.16816.F32.BF16 R80, R20, R26, R80 ;  /* 0x0000001a1450723c */ /* 0x000fe20000041850 */
[----:B------:R-:W2:Y:S04]  /*16e50*/  LDSM.16.M88.4 R24, [R220+0xc800] ;  /* 0x00c80000dc18783b */ /* 0x000ea80000000200 */
[----:B------:R-:W-:Y:S01]  /*16e60*/  LDSM.16.M88.4 R20, [R220+0xd000] ;  /* 0x00d00000dc14783b */ /* 0x000fe20000000200 */
[C---:B----4-:R-:W-:Y:S06]  /*16e70*/  HMMA.16816.F32.BF16 R12, R76.reuse, R96, R12 ;  /* 0x000000604c0c723c */ /* 0x050fec000004180c */
[C---:B------:R-:W-:Y:S06]  /*16e80*/  HMMA.16816.F32.BF16 R60, R76.reuse, R98, R60 ;  /* 0x000000624c3c723c */ /* 0x040fec000004183c */
[C---:B------:R-:W-:Y:S06]  /*16e90*/  HMMA.16816.F32.BF16 R56, R76.reuse, R72, R56 ;  /* 0x000000484c38723c */ /* 0x040fec0000041838 */
[----:B------:R-:W-:Y:S01]  /*16ea0*/  HMMA.16816.F32.BF16 R52, R76, R74, R52 ;  /* 0x0000004a4c34723c */ /* 0x000fe20000041834 */
[----:B------:R-:W-:Y:S05]  /*16eb0*/  LDSM.16.M88.4 R72, [R220+0xd800] ;  /* 0x00d80000dc48783b */ /* 0x000fea0000000200 */
[C---:B------:R-:W-:Y:S06]  /*16ec0*/  HMMA.16816.F32.BF16 R44, R92.reuse, R4, R44 ;  /* 0x000000045c2c723c */ /* 0x040fec000004182c */
[----:B------:R-:W-:Y:S01]  /*16ed0*/  HMMA.16816.F32.BF16 R36, R92, R6, R36 ;  /* 0x000000065c24723c */ /* 0x000fe20000041824 */
[----:B------:R-:W3:Y:S05]  /*16ee0*/  LDSM.16.M88.4 R4, [R216+0x4000] ;  /* 0x00400000d804783b */ /* 0x000eea0000000200 */
[C---:B-1----:R-:W-:Y:S06]  /*16ef0*/  HMMA.16816.F32.BF16 R12, R32.reuse, R28, R12 ;  /* 0x0000001c200c723c */ /* 0x042fec000004180c */
[C---:B------:R-:W-:Y:S01]  /*16f00*/  HMMA.16816.F32.BF16 R60, R32.reuse, R30, R60 ;  /* 0x0000001e203c723c */ /* 0x040fe2000004183c */
[----:B------:R-:W-:Y:S05]  /*16f10*/  LDSM.16.M88.4 R28, [R224+0x6000] ;  /* 0x00600000e01c783b */ /* 0x000fea0000000200 */
[C---:B--2---:R-:W-:Y:S06]  /*16f20*/  HMMA.16816.F32.BF16 R56, R32.reuse, R24, R56 ;  /* 0x000000182038723c */ /* 0x044fec0000041838 */
[----:B------:R-:W-:Y:S01]  /*16f30*/  HMMA.16816.F32.BF16 R52, R32, R26, R52 ;  /* 0x0000001a2034723c */ /* 0x000fe20000041834 */
[----:B------:R-:W1:Y:S05]  /*16f40*/  LDSM.16.M88.4 R24, [R216+0x4800] ;  /* 0x00480000d818783b */ /* 0x000e6a0000000200 */
[C---:B------:R-:W-:Y:S06]  /*16f50*/  HMMA.16816.F32.BF16 R84, R92.reuse, R88, R84 ;  /* 0x000000585c54723c */ /* 0x040fec0000041854 */
[----:B------:R-:W-:Y:S01]  /*16f60*/  HMMA.16816.F32.BF16 R80, R92, R90, R80 ;  /* 0x0000005a5c50723c */ /* 0x000fe20000041850 */
[----:B------:R-:W-:Y:S05]  /*16f70*/  LDSM.16.M88.4 R92, [R216+0x5800] ;  /* 0x00580000d85c783b */ /* 0x000fea0000000200 */
[C---:B------:R-:W-:Y:S06]  /*16f80*/  HMMA.16816.F32.BF16 R44, R76.reuse, R68, R44 ;  /* 0x000000444c2c723c */ /* 0x040fec000004182c */
[----:B------:R-:W-:Y:S01]  /*16f90*/  HMMA.16816.F32.BF16 R88, R76, R70, R36 ;  /* 0x000000464c58723c */ /* 0x000fe20000041824 */
[----:B------:R-:W-:Y:S04]  /*16fa0*/  LDSM.16.M88.4 R68, [R226+0x6000] ;  /* 0x00600000e244783b */ /* 0x000fe80000000200 */
[----:B------:R-:W2:Y:S01]  /*16fb0*/  LDSM.16.M88.4 R36, [R225+0xe000] ;  /* 0x00e00000e124783b */ /* 0x000ea20000000200 */
[C---:B---3--:R-:W-:Y:S06]  /*16fc0*/  HMMA.16816.F32.BF16 R12, R8.reuse, R4, R12 ;  /* 0x00000004080c723c */ /* 0x048fec000004180c */
[----:B------:R-:W-:Y:S01]  /*16fd0*/  HMMA.16816.F32.BF16 R60, R8, R6, R60 ;  /* 0x00000006083c723c */ /* 0x000fe2000004183c */
[----:B------:R-:W3:Y:S05]  /*16fe0*/  LDSM.16.M88.4 R4, [R225+0xe800] ;  /* 0x00e80000e104783b */ /* 0x000eea0000000200 */
        /* <DEDUP_REMOVED lines=8> */
[----:B------:R-:W1:Y:S05]  /*17070*/  LDSM.16.M88.4 R20, [R223+0x6000] ;  /* 0x00600000df14783b */ /* 0x000e6a0000000200 */
[C---:B--2---:R-:W-:Y:S06]  /*17080*/  HMMA.16816.F32.BF16 R12, R68.reuse, R36, R12 ;  /* 0x00000024440c723c */ /* 0x044fec000004180c */
[C---:B------:R-:W-:Y:S01]  /*17090*/  HMMA.16816.F32.BF16 R60, R68.reuse, R38, R60 ;  /* 0x00000026443c723c */ /* 0x040fe2000004183c */
[----:B------:R-:W-:Y:S05]  /*170a0*/  LDSM.16.M88.4 R36, [R221+0x6000] ;  /* 0x00600000dd24783b */ /* 0x000fea0000000200 */
[C---:B---3--:R-:W-:Y:S06]  /*170b0*/  HMMA.16816.F32.BF16 R56, R68.reuse, R4, R56 ;  /* 0x000000044438723c */ /* 0x048fec0000041838 */
[----:B------:R-:W-:Y:S01]  /*170c0*/  HMMA.16816.F32.BF16 R52, R68, R6, R52 ;  /* 0x000000064434723c */ /* 0x000fe20000041834 */
[----:B------:R-:W2:Y:S05]  /*170d0*/  LDSM.16.M88.4 R4, [R225+0xf000] ;  /* 0x00f00000e104783b */ /* 0x000eaa0000000200 */
[----:B----4-:R-:W-:Y:S01]  /*170e0*/  HMMA.16816.F32.BF16 R76, R8, R64, R44 ;  /* 0x00000040084c723c */ /* 0x010fe2000004182c */
[----:B------:R-:W-:Y:S05]  /*170f0*/  LDSM.16.M88.4 R44, [R216+0x6000] ;  /* 0x00600000d82c783b */ /* 0x000fea0000000200 */
[C---:B------:R-:W-:Y:S06]  /*17100*/  HMMA.16816.F32.BF16 R84, R32.reuse, R72, R84 ;  /* 0x000000482054723c */ /* 0x040fec0000041854 */
[----:B------:R-:W-:Y:S01]  /*17110*/  HMMA.16816.F32.BF16 R80, R32, R74, R80 ;  /* 0x0000004a2050723c */ /* 0x000fe20000041850 */
[----:B------:R-:W-:Y:S04]  /*17120*/  LDSM.16.M88.4 R32, [R222+0x6000] ;  /* 0x00600000de20783b */ /* 0x000fe80000000200 */
[----:B------:R-:W-:Y:S01]  /*17130*/  LDSM.16.M88.4 R72, [R220+0xe000] ;  /* 0x00e00000dc48783b */ /* 0x000fe20000000200 */
[C---:B-1----:R-:W-:Y:S06]  /*17140*/  HMMA.16816.F32.BF16 R12, R28.reuse, R20, R12 ;  /* 0x000000141c0c723c */ /* 0x042fec000004180c */
[----:B------:R-:W-:Y:S01]  /*17150*/  HMMA.16816.F32.BF16 R60, R28, R22, R60 ;  /* 0x000000161c3c723c */ /* 0x000fe2000004183c */
[----:B------:R-:W1:Y:S05]  /*17160*/  LDSM.16.M88.4 R20, [R220+0xe800] ;  /* 0x00e80000dc14783b */ /* 0x000e6a0000000200 */
[----:B------:R-:W-:Y:S01]  /*17170*/  HMMA.16816.F32.BF16 R88, R8, R66, R88 ;  /* 0x000000420858723c */ /* 0x000fe20000041858 */
[----:B------:R-:W3:Y:S05]  /*17180*/  LDSM.16.M88.4 R64, [R223+0x7000] ;  /* 0x00700000df40783b */ /* 0x000eea0000000200 */
[C---:B------:R-:W-:Y:S06]  /*17190*/  HMMA.16816.F32.BF16 R56, R28.reuse, R24, R56 ;  /* 0x000000181c38723c */ /* 0x040fec0000041838 */
[----:B------:R-:W-:Y:S01]  /*171a0*/  HMMA.16816.F32.BF16 R52, R28, R26, R52 ;  /* 0x0000001a1c34723c */ /* 0x000fe20000041834 */
[----:B------:R-:W4:Y:S05]  /*171b0*/  LDSM.16.M88.4 R24, [R220+0xf000] ;  /* 0x00f00000dc18783b */ /* 0x000f2a0000000200 */
[C---:B--2---:R-:W-:Y:S06]  /*171c0*/  HMMA.16816.F32.BF16 R76, R68.reuse, R4, R76 ;  /* 0x00000004444c723c */ /* 0x044fec000004184c */
[----:B------:R-:W-:Y:S01]  /*171d0*/  HMMA.16816.F32.BF16 R88, R68, R6, R88 ;  /* 0x000000064458723c */ /* 0x000fe20000041858 */
[----:B------:R-:W-:Y:S05]  /*171e0*/  LDSM.16.M88.4 R4, [R216+0x7000] ;  /* 0x00700000d804783b */ /* 0x000fea0000000200 */
[C---:B-1----:R-:W-:Y:S06]  /*171f0*/  HMMA.16816.F32.BF16 R56, R32.reuse, R20, R56 ;  /* 0x000000142038723c */ /* 0x042fec0000041838 */
[----:B------:R-:W-:Y:S01]  /*17200*/  HMMA.16816.F32.BF16 R52, R32, R22, R52 ;  /* 0x000000162034723c */ /* 0x000fe20000041834 */
[----:B------:R-:W1:Y:S05]  /*17210*/  LDSM.16.M88.4 R20, [R225+0xf800] ;  /* 0x00f80000e114783b */ /* 0x000e6a0000000200 */
[----:B---3--:R-:W-:Y:S06]  /*17220*/  HMMA.16816.F32.BF16 R76, R28, R64, R76 ;  /* 0x000000401c4c723c */ /* 0x008fec000004184c */
[C---:B------:R-:W-:Y:S06]  /*17230*/  HMMA.16816.F32.BF16 R80, R8.reuse, R94, R80 ;  /* 0x0000005e0850723c */ /* 0x040fec0000041850 */
[----:B------:R-:W-:Y:S01]  /*17240*/  HMMA.16816.F32.BF16 R84, R8, R92, R84 ;  /* 0x0000005c0854723c */ /* 0x000fe20000041854 */
[----:B------:R-:W2:Y:S11]  /*17250*/  LDSM.16.M88.4 R8, [R223+0x7800] ;  /* 0x00780000df08783b */ /* 0x000eb60000000200 */
[C---:B----4-:R-:W-:Y:S06]  /*17260*/  HMMA.16816.F32.BF16 R76, R32.reuse, R24, R76 ;  /* 0x00000018204c723c */ /* 0x050fec000004184c */
[----:B------:R-:W-:Y:S06]  /*17270*/  HMMA.16816.F32.BF16 R12, R32, R72, R12 ;  /* 0x00000048200c723c */ /* 0x000fec000004180c */
[----:B-1----:R-:W-:Y:S01]  /*17280*/  HMMA.16816.F32.BF16 R80, R68, R22, R80 ;  /* 0x000000164450723c */ /* 0x002fe20000041850 */
[----:B------:R-:W-:-:S05]  /*17290*/  SHF.R.S32.HI R24, RZ, 0x1f, R43 ;  /* 0x0000001fff187819 */ /* 0x000fca000001142b */
[----:B------:R-:W-:Y:S01]  /*172a0*/  HMMA.16816.F32.BF16 R60, R32, R74, R60 ;  /* 0x0000004a203c723c */ /* 0x000fe2000004183c */
[----:B------:R-:W1:Y:S05]  /*172b0*/  LDSM.16.M88.4 R72, [R216+0x6800] ;  /* 0x00680000d848783b */ /* 0x000e6a0000000200 */
[----:B------:R-:W-:Y:S01]  /*172c0*/  HMMA.16816.F32.BF16 R84, R68, R20, R84 ;  /* 0x000000144454723c */ /* 0x000fe20000041854 */
[----:B------:R-:W3:Y:S05]  /*172d0*/  LDSM.16.M88.4 R20, [R220+0xf800] ;  /* 0x00f80000dc14783b */ /* 0x000eea0000000200 */
[----:B------:R-:W-:Y:S06]  /*172e0*/  HMMA.16816.F32.BF16 R88, R28, R66, R88 ;  /* 0x000000421c58723c */ /* 0x000fec0000041858 */
[----:B------:R-:W-:Y:S07]  /*172f0*/  HMMA.16816.F32.BF16 R76, R36, R4, R76 ;  /* 0x00000004244c723c */ /* 0x000fee000004184c */
[----:B------:R-:W-:-:S04]  /*17300*/  LEA.HI R4, R24, R43, RZ, 0x5 ;  /* 0x0000002b18047211 */ /* 0x000fc800078f28ff */
[----:B------:R-:W-:Y:S01]  /*17310*/  LOP3.LUT R4, R4, 0xffffffe0, RZ, 0xc0, !PT ;  /* 0xffffffe004047812 */ /* 0x000fe200078ec0ff */
[C---:B--2---:R-:W-:Y:S04]  /*17320*/  HMMA.16816.F32.BF16 R80, R28.reuse, R10, R80 ;  /* 0x0000000a1c50723c */ /* 0x044fe80000041850 */
[----:B------:R-:W-:Y:S02]  /*17330*/  IMAD.IADD R4, R43, 0x1, -R4 ;  /* 0x000000012b047824 */ /* 0x000fe400078e0a04 */
[----:B------:R-:W-:Y:S03]  /*17340*/  HMMA.16816.F32.BF16 R84, R28, R8, R84 ;  /* 0x000000081c54723c */ /* 0x000fe60000041854 */
[----:B------:R-:W-:-:S03]  /*17350*/  SHF.R.S32.HI R24, RZ, 0x1f, R4 ;  /* 0x0000001fff187819 */ /* 0x000fc60000011404 */
[----:B------:R-:W-:Y:S01]  /*17360*/  HMMA.16816.F32.BF16 R88, R32, R26, R88 ;  /* 0x0000001a2058723c */ /* 0x000fe20000041858 */
[----:B------:R-:W-:Y:S02]  /*17370*/  LEA.HI R4, R24, R4, RZ, 0x2 ;  /* 0x0000000418047211 */ /* 0x000fe400078f10ff */
[----:B------:R-:W2:Y:S03]  /*17380*/  LDSM.16.M88.4 R24, [R216+0x7800] ;  /* 0x00780000d818783b */ /* 0x000ea60000000200 */
[C---:B------:R-:W-:Y:S06]  /*17390*/  HMMA.16816.F32.BF16 R12, R36.reuse, R44, R12 ;  /* 0x0000002c240c723c */ /* 0x040fec000004180c */
[----:B------:R-:W-:Y:S01]  /*173a0*/  HMMA.16816.F32.BF16 R60, R36, R46, R60 ;  /* 0x0000002e243c723c */ /* 0x000fe2000004183c */
[----:B------:R-:W-:-:S05]  /*173b0*/  SHF.R.S32.HI R4, RZ, 0x2, R4 ;  /* 0x00000002ff047819 */ /* 0x000fca0000011404 */
[----:B-1----:R-:W-:Y:S01]  /*173c0*/  HMMA.16816.F32.BF16 R56, R36, R72, R56 ;  /* 0x000000482438723c */ /* 0x002fe20000041838 */
[----:B------:R-:W-:-:S05]  /*173d0*/  IMAD R48, R48, 0x10, R4 ;  /* 0x0000001030307824 */ /* 0x000fca00078e0204 */
[----:B---3--:R-:W-:Y:S01]  /*173e0*/  HMMA.16816.F32.BF16 R80, R32, R22, R80 ;  /* 0x000000162050723c */ /* 0x008fe20000041850 */
[----:B------:R-:W-:-:S05]  /*173f0*/  IADD3 R48, R48, 0x1, R49 ;  /* 0x0000000130307810 */ /* 0x000fca0007ffe031 */
[----:B------:R-:W-:Y:S01]  /*17400*/  HMMA.16816.F32.BF16 R52, R36, R74, R52 ;  /* 0x0000004a2434723c */ /* 0x000fe20000041834 */
[----:B------:R-:W-:-:S05]  /*17410*/  IMAD.SHL.U32 R43, R43, 0x2, RZ ;  /* 0x000000022b2b7824 */ /* 0x000fca00078e00ff */
[----:B------:R-:W-:Y:S01]  /*17420*/  HMMA.16816.F32.BF16 R84, R32, R20, R84 ;  /* 0x000000142054723c */ /* 0x000fe20000041854 */
[-C--:B------:R-:W-:Y:S01]  /*17430*/  FMUL.FTZ R13, R13, R3.reuse ;  /* 0x000000030d0d7220 */ /* 0x080fe20000410000 */
[----:B------:R-:W-:Y:S01]  /*17440*/  IADD3 R48, R42, R48, -R236 ;  /* 0x000000302a307210 */ /* 0x000fe20007ffe8ec */
[-C--:B------:R-:W-:Y:S01]  /*17450*/  FMUL.FTZ R31, R78, R3.reuse ;  /* 0x000000034e1f7220 */ /* 0x080fe20000410000 */
[----:B------:R-:W-:Y:S01]  /*17460*/  LOP3.LUT R43, R43, 0x6, RZ, 0xc0, !PT ;  /* 0x000000062b2b7812 */ /* 0x000fe200078ec0ff */
[-C--:B------:R-:W-:Y:S01]  /*17470*/  FMUL.FTZ R45, R61, R3.reuse ;  /* 0x000000033d2d7220 */ /* 0x080fe20000410000 */
[-C--:B------:R-:W-:Y:S01]  /*17480*/  FMUL.FTZ R46, R62, R3.reuse ;  /* 0x000000033e2e7220 */ /* 0x080fe20000410000 */
[----:B------:R-:W1:Y:S01]  /*17490*/  MUFU.TANH R13, R13 ;  /* 0x0000000d000d7308 */ /* 0x000e620000002400 */
[----:B------:R-:W-:Y:S01]  /*174a0*/  FMUL.FTZ R15, R15, R3 ;  /* 0x000000030f0f7220 */ /* 0x000fe20000410000 */
[----:B------:R-:W-:Y:S01]  /*174b0*/  HMMA.16816.F32.BF16 R88, R36, R6, R88 ;  /* 0x000000062458723c */ /* 0x000fe20000041858 */
[----:B------:R-:W-:-:S02]  /*174c0*/  IMAD.IADD R171, R41, 0x1, R48 ;  /* 0x0000000129ab7824 */ /* 0x000fc400078e0230 */
[-C--:B------:R-:W-:Y:S01]  /*174d0*/  FMUL.FTZ R44, R60, R3.reuse ;  /* 0x000000033c2c7220 */ /* 0x080fe20000410000 */
[----:B------:R-:W-:Y:S02]  /*174e0*/  IMAD.IADD R41, R16, 0x1, R43 ;  /* 0x0000000110297824 */ /* 0x000fe400078e022b */
[-C--:B------:R-:W-:Y:S01]  /*174f0*/  FMUL.FTZ R50, R56, R3.reuse ;  /* 0x0000000338327220 */ /* 0x080fe20000410000 */
[-C--:B------:R-:W-:Y:S01]  /*17500*/  FMUL.FTZ R51, R57, R3.reuse ;  /* 0x0000000339337220 */ /* 0x080fe20000410000 */
[----:B------:R-:W-:Y:S01]  /*17510*/  MUFU.TANH R45, R45 ;  /* 0x0000002d002d7308 */ /* 0x000fe20000002400 */
[-C--:B------:R-:W-:Y:S01]  /*17520*/  FMUL.FTZ R56, R58, R3.reuse ;  /* 0x000000033a387220 */ /* 0x080fe20000410000 */
[----:B------:R-:W-:Y:S01]  /*17530*/  VIADD R6, R41, 0x1 ;  /* 0x0000000129067836 */ /* 0x000fe20000000000 */
[----:B------:R-:W-:Y:S01]  /*17540*/  VIMNMX R170, R171, R42, PT ;  /* 0x0000002aabaa7248 */ /* 0x000fe20003fe0100 */
[----:B------:R-:W-:Y:S01]  /*17550*/  VIADD R7, R41, 0x8 ;  /* 0x0000000829077836 */ /* 0x000fe20000000000 */
[----:B------:R-:W-:Y:S01]  /*17560*/  VIADDMNMX R171, R171, 0x8, R42, PT ;  /* 0x00000008abab7846 */ /* 0x000fe2000380012a */
[-C--:B------:R-:W-:Y:S01]  /*17570*/  FMUL.FTZ R77, R77, R3.reuse ;  /* 0x000000034d4d7220 */ /* 0x080fe20000410000 */
[-C--:B------:R-:W-:Y:S01]  /*17580*/  FMUL.FTZ R76, R76, R3.reuse ;  /* 0x000000034c4c7220 */ /* 0x080fe20000410000 */
[----:B------:R-:W3:Y:S01]  /*17590*/  MUFU.TANH R46, R46 ;  /* 0x0000002e002e7308 */ /* 0x000ee20000002400 */
[-C--:B------:R-:W-:Y:S01]  /*175a0*/  FMUL.FTZ R47, R63, R3.reuse ;  /* 0x000000033f2f7220 */ /* 0x080fe20000410000 */
[----:B--2---:R-:W-:Y:S01]  /*175b0*/  HMMA.16816.F32.BF16 R80, R36, R26, R80 ;  /* 0x0000001a2450723c */ /* 0x004fe20000041850 */
[-C--:B------:R-:W-:Y:S01]  /*175c0*/  FMUL.FTZ R57, R59, R3.reuse ;  /* 0x000000033b397220 */ /* 0x080fe20000410000 */
[----:B------:R-:W-:Y:S01]  /*175d0*/  FMUL.FTZ R30, R79, R3 ;  /* 0x000000034f1e7220 */ /* 0x000fe20000410000 */
[----:B------:R-:W-:-:S04]  /*175e0*/  DEPBAR.LE SB0, 0x0 ;  /* 0x000080000000791a */ /* 0x000fc80000000000 */
[----:B------:R-:W2:Y:S01]  /*175f0*/  MUFU.TANH R15, R15 ;  /* 0x0000000f000f7308 */ /* 0x000ea20000002400 */
[-C--:B------:R-:W-:Y:S01]  /*17600*/  FMUL.FTZ R52, R52, R3.reuse ;  /* 0x0000000334347220 */ /* 0x080fe20000410000 */
[C---:B------:R-:W-:Y:S01]  /*17610*/  ISETP.GE.AND P6, PT, R6.reuse, R170, PT ;  /* 0x000000aa0600720c */ /* 0x040fe20003fc6270 */
[----:B------:R-:W-:Y:S01]  /*17620*/  FMUL.FTZ R5, R53, R3 ;  /* 0x0000000335057220 */ /* 0x000fe20000410000 */
[----:B------:R-:W-:-:S04]  /*17630*/  ISETP.GE.AND P3, PT, R6, R171, PT ;  /* 0x000000ab0600720c */ /* 0x000fc80003f66270 */
[----:B------:R-:W4:Y:S01]  /*17640*/  MUFU.TANH R44, R44 ;  /* 0x0000002c002c7308 */ /* 0x000f220000002400 */
[----:B------:R-:W-:Y:S01]  /*17650*/  ISETP.GE.AND P0, PT, R7, R170, PT ;  /* 0x000000aa0700720c */ /* 0x000fe20003f06270 */
[----:B------:R-:W-:Y:S01]  /*17660*/  VIADD R6, R41, 0x9 ;  /* 0x0000000929067836 */ /* 0x000fe20000000000 */
[----:B------:R-:W-:Y:S01]  /*17670*/  ISETP.GE.AND P4, PT, R7, R171, PT ;  /* 0x000000ab0700720c */ /* 0x000fe20003f86270 */
[----:B------:R-:W-:Y:S01]  /*17680*/  FMUL.FTZ R53, R54, R3 ;  /* 0x0000000336357220 */ /* 0x000fe20000410000 */
[----:B------:R-:W-:Y:S01]  /*17690*/  VIADD R7, R41, 0x10 ;  /* 0x0000001029077836 */ /* 0x000fe20000000000 */
[----:B------:R-:W-:Y:S02]  /*176a0*/  HMMA.16816.F32.BF16 R84, R36, R24, R84 ;  /* 0x000000182454723c */ /* 0x000fe40000041854 */
[----:B------:R-:W-:Y:S01]  /*176b0*/  MUFU.TANH R51, R51 ;  /* 0x0000003300337308 */ /* 0x000fe20000002400 */
[----:B------:R-:W-:-:S07]  /*176c0*/  LOP3.LUT R4, R17, R40, RZ, 0xfc, !PT ;  /* 0x0000002811047212 */ /* 0x000fce00078efcff */
[----:B------:R-:W4:Y:S01]  /*176d0*/  MUFU.TANH R56, R56 ;  /* 0x0000003800387308 */ /* 0x000f220000002400 */
[C---:B------:R-:W-:Y:S02]  /*176e0*/  ISETP.GE.AND P1, PT, R6.reuse, R170, PT ;  /* 0x000000aa0600720c */ /* 0x040fe40003f26270 */
[----:B------:R-:W-:Y:S01]  /*176f0*/  ISETP.GE.AND P5, PT, R6, R171, PT ;  /* 0x000000ab0600720c */ /* 0x000fe20003fa6270 */
[----:B------:R-:W-:Y:S01]  /*17700*/  VIADD R6, R41, 0x18 ;  /* 0x0000001829067836 */ /* 0x000fe20000000000 */
[----:B-1----:R-:W-:-:S03]  /*17710*/  FSEL R17, R13, -INF , !P6 ;  /* 0xff8000000d117808 */ /* 0x002fc60007000000 */
[----:B------:R-:W1:Y:S01]  /*17720*/  MUFU.TANH R47, R47 ;  /* 0x0000002f002f7308 */ /* 0x000e620000002400 */
[C---:B------:R-:W-:Y:S02]  /*17730*/  ISETP.GE.AND P2, PT, R7.reuse, R170, PT ;  /* 0x000000aa0700720c */ /* 0x040fe40003f46270 */
[----:B------:R-:W-:Y:S01]  /*17740*/  ISETP.GE.AND P6, PT, R7, R171, PT ;  /* 0x000000ab0700720c */ /* 0x000fe20003fc6270 */
[----:B------:R-:W-:-:S04]  /*17750*/  VIADD R7, R41, 0x11 ;  /* 0x0000001129077836 */ /* 0x000fc80000000000 */
[----:B------:R-:W1:Y:S01]  /*17760*/  MUFU.TANH R50, R50 ;  /* 0x0000003200327308 */ /* 0x000e620000002400 */
[----:B---3--:R-:W-:Y:S02]  /*17770*/  FSEL R46, R46, -INF , !P4 ;  /* 0xff8000002e2e7808 */ /* 0x008fe40006000000 */
[----:B------:R-:W-:-:S05]  /*17780*/  FSEL R45, R45, -INF , !P1 ;  /* 0xff8000002d2d7808 */ /* 0x000fca0004800000 */
[----:B------:R-:W3:Y:S01]  /*17790*/  MUFU.TANH R57, R57 ;  /* 0x0000003900397308 */ /* 0x000ee20000002400 */
[----:B--2---:R-:W-:-:S07]  /*177a0*/  FSEL R15, R15, -INF , !P3 ;  /* 0xff8000000f0f7808 */ /* 0x004fce0005800000 */
[----:B------:R-:W2:Y:S01]  /*177b0*/  MUFU.TANH R52, R52 ;  /* 0x0000003400347308 */ /* 0x000ea20000002400 */
[C---:B------:R-:W-:Y:S02]  /*177c0*/  ISETP.GE.AND P4, PT, R6.reuse, R170, PT ;  /* 0x000000aa0600720c */ /* 0x040fe40003f86270 */
[----:B------:R-:W-:-:S05]  /*177d0*/  ISETP.GE.AND P1, PT, R6, R171, PT ;  /* 0x000000ab0600720c */ /* 0x000fca0003f26270 */
[----:B------:R-:W-:Y:S01]  /*177e0*/  MUFU.TANH R5, R5 ;  /* 0x0000000500057308 */ /* 0x000fe20000002400 */
[----:B------:R-:W-:Y:S01]  /*177f0*/  ISETP.GE.AND P3, PT, R7, R170, PT ;  /* 0x000000aa0700720c */ /* 0x000fe20003f66270 */
[----:B------:R-:W-:-:S06]  /*17800*/  VIADD R6, R41, 0x20 ;  /* 0x0000002029067836 */ /* 0x000fcc0000000000 */
[----:B------:R-:W2:Y:S01]  /*17810*/  MUFU.TANH R53, R53 ;  /* 0x0000003500357308 */ /* 0x000ea20000002400 */
[----:B----4-:R-:W-:Y:S01]  /*17820*/  FSEL R44, R44, -INF , !P0 ;  /* 0xff8000002c2c7808 */ /* 0x010fe20004000000 */
[----:B------:R-:W-:Y:S01]  /*17830*/  FMUL.FTZ R29, R90, R3 ;  /* 0x000000035a1d7220 */ /* 0x000fe20000410000 */
[----:B------:R-:W-:Y:S01]  /*17840*/  ISETP.GE.AND P0, PT, R7, R171, PT ;  /* 0x000000ab0700720c */ /* 0x000fe20003f06270 */
[----:B------:R-:W-:Y:S01]  /*17850*/  VIADD R7, R41, 0x19 ;  /* 0x0000001929077836 */ /* 0x000fe20000000000 */
[----:B------:R-:W-:-:S03]  /*17860*/  FSEL R8, R56, -INF , !P6 ;  /* 0xff80000038087808 */ /* 0x000fc60007000000 */
[----:B------:R-:W-:Y:S01]  /*17870*/  MUFU.TANH R183, R77 ;  /* 0x0000004d00b77308 */ /* 0x000fe20000002400 */
[----:B------:R-:W-:Y:S01]  /*17880*/  FSEL R10, R51, -INF , !P3 ;  /* 0xff800000330a7808 */ /* 0x000fe20005800000 */
[----:B------:R-:W-:Y:S01]  /*17890*/  FMUL.FTZ R54, R55, R3 ;  /* 0x0000000337367220 */ /* 0x000fe20000410000 */
[----:B------:R-:W-:-:S05]  /*178a0*/  ISETP.GE.AND P6, PT, R6, R170, PT ;  /* 0x000000aa0600720c */ /* 0x000fca0003fc6270 */
[----:B------:R-:W4:Y:S01]  /*178b0*/  MUFU.TANH R31, R31 ;  /* 0x0000001f001f7308 */ /* 0x000f220000002400 */
[----:B------:R-:W-:Y:S01]  /*178c0*/  ISETP.GE.AND P3, PT, R6, R171, PT ;  /* 0x000000ab0600720c */ /* 0x000fe20003f66270 */
[----:B------:R-:W-:Y:S01]  /*178d0*/  VIADD R6, R41, 0x21 ;  /* 0x0000002129067836 */ /* 0x000fe20000000000 */
[----:B-1----:R-:W-:Y:S01]  /*178e0*/  FSEL R47, R47, -INF , !P5 ;  /* 0xff8000002f2f7808 */ /* 0x002fe20006800000 */
[----:B------:R-:W-:Y:S01]  /*178f0*/  VIADD R20, R41, 0x28 ;  /* 0x0000002829147836 */ /* 0x000fe20000000000 */
[C---:B------:R-:W-:Y:S01]  /*17900*/  ISETP.GE.AND P5, PT, R7.reuse, R170, PT ;  /* 0x000000aa0700720c */ /* 0x040fe20003fa6270 */
[----:B------:R-:W-:Y:S01]  /*17910*/  FMUL.FTZ R80, R80, R3 ;  /* 0x0000000350507220 */ /* 0x000fe20000410000 */
[----:B------:R-:W-:Y:S01]  /*17920*/  FSEL R13, R50, -INF , !P2 ;  /* 0xff800000320d7808 */ /* 0x000fe20005000000 */
[----:B------:R-:W1:Y:S01]  /*17930*/  MUFU.TANH R29, R29 ;  /* 0x0000001d001d7308 */ /* 0x000e620000002400 */
[----:B------:R-:W-:Y:S01]  /*17940*/  ISETP.GE.AND P2, PT, R7, R171, PT ;  /* 0x000000ab0700720c */ /* 0x000fe20003f46270 */
[----:B------:R-:W-:Y:S01]  /*17950*/  FMUL.FTZ R28, R91, R3 ;  /* 0x000000035b1c7220 */ /* 0x000fe20000410000 */
[----:B---3--:R-:W-:-:S02]  /*17960*/  FSEL R7, R57, -INF , !P0 ;  /* 0xff80000039077808 */ /* 0x008fc40004000000 */
[----:B--2---:R-:W-:Y:S02]  /*17970*/  FSEL R11, R52, -INF , !P4 ;  /* 0xff800000340b7808 */ /* 0x004fe40006000000 */
[CC--:B------:R-:W-:Y:S01]  /*17980*/  ISETP.GE.AND P0, PT, R6.reuse, R170.reuse, PT ;  /* 0x000000aa0600720c */ /* 0x0c0fe20003f06270 */
[----:B------:R-:W2:Y:S01]  /*17990*/  MUFU.TANH R54, R54 ;  /* 0x0000003600367308 */ /* 0x000ea20000002400 */
[----:B------:R-:W-:Y:S01]  /*179a0*/  ISETP.GE.AND P4, PT, R6, R171, PT ;  /* 0x000000ab0600720c */ /* 0x000fe20003f86270 */
[-C--:B------:R-:W-:Y:S01]  /*179b0*/  FMUL.FTZ R84, R84, R3.reuse ;  /* 0x0000000354547220 */ /* 0x080fe20000410000 */
[----:B------:R-:W-:Y:S02]  /*179c0*/  FSEL R6, R53, -INF , !P1 ;  /* 0xff80000035067808 */ /* 0x000fe40004800000 */
[----:B------:R-:W-:Y:S01]  /*179d0*/  FSEL R9, R5, -INF , !P5 ;  /* 0xff80000005097808 */ /* 0x000fe20006800000 */
[----:B------:R-:W-:Y:S01]  /*179e0*/  FMUL.FTZ R88, R88, R3 ;  /* 0x0000000358587220 */ /* 0x000fe20000410000 */
[C---:B------:R-:W-:Y:S01]  /*179f0*/  ISETP.GE.AND P1, PT, R20.reuse, R170, PT ;  /* 0x000000aa1400720c */ /* 0x040fe20003f26270 */
[----:B------:R-:W3:Y:S01]  /*17a00*/  MUFU.TANH R182, R76 ;  /* 0x0000004c00b67308 */ /* 0x000ee20000002400 */
[----:B------:R-:W-:Y:S01]  /*17a10*/  ISETP.GE.AND P5, PT, R20, R171, PT ;  /* 0x000000ab1400720c */ /* 0x000fe20003fa6270 */
[----:B------:R-:W-:-:S06]  /*17a20*/  VIADD R20, R41, 0x30 ;  /* 0x0000003029147836 */ /* 0x000fcc0000000000 */
[----:B------:R-:W3:Y:S01]  /*17a30*/  MUFU.TANH R198, R80 ;  /* 0x0000005000c67308 */ /* 0x000ee20000002400 */
[----:B----4-:R-:W-:Y:S01]  /*17a40*/  FSEL R31, R31, -INF , !P3 ;  /* 0xff8000001f1f7808 */ /* 0x010fe20005800000 */
[-C--:B------:R-:W-:Y:S01]  /*17a50*/  FMUL.FTZ R89, R89, R3.reuse ;  /* 0x0000000359597220 */ /* 0x080fe20000410000 */
[----:B------:R-:W-:Y:S01]  /*17a60*/  FSEL R183, R183, -INF , !P0 ;  /* 0xff800000b7b77808 */ /* 0x000fe20004000000 */
[-C--:B------:R-:W-:Y:S01]  /*17a70*/  FMUL.FTZ R85, R85, R3.reuse ;  /* 0x0000000355557220 */ /* 0x080fe20000410000 */
[-C--:B------:R-:W-:Y:S01]  /*17a80*/  FMUL.FTZ R86, R86, R3.reuse ;  /* 0x0000000356567220 */ /* 0x080fe20000410000 */
[----:B------:R-:W-:Y:S02]  /*17a90*/  FMUL.FTZ R87, R87, R3 ;  /* 0x0000000357577220 */ /* 0x000fe40000410000 */
[----:B------:R-:W4:Y:S01]  /*17aa0*/  MUFU.TANH R28, R28 ;  /* 0x0000001c001c7308 */ /* 0x000f220000002400 */
[C---:B------:R-:W-:Y:S02]  /*17ab0*/  ISETP.GE.AND P3, PT, R20.reuse, R170, PT ;  /* 0x000000aa1400720c */ /* 0x040fe40003f66270 */
[----:B------:R-:W-:Y:S01]  /*17ac0*/  ISETP.GE.AND P0, PT, R20, R171, PT ;  /* 0x000000ab1400720c */ /* 0x000fe20003f06270 */
[----:B------:R-:W-:-:S04]  /*17ad0*/  VIADD R20, R41, 0x38 ;  /* 0x0000003829147836 */ /* 0x000fc80000000000 */
[----:B------:R-:W4:Y:S01]  /*17ae0*/  MUFU.TANH R200, R84 ;  /* 0x0000005400c87308 */ /* 0x000f220000002400 */
[-C--:B------:R-:W-:Y:S01]  /*17af0*/  FMUL.FTZ R12, R12, R3.reuse ;  /* 0x000000030c0c7220 */ /* 0x080fe20000410000 */
[----:B------:R-:W-:-:S06]  /*17b00*/  FMUL.FTZ R14, R14, R3 ;  /* 0x000000030e0e7220 */ /* 0x000fcc0000410000 */
[----:B------:R-:W4:Y:S01]  /*17b10*/  MUFU.TANH R30, R30 ;  /* 0x0000001e001e7308 */ /* 0x000f220000002400 */
[----:B-1----:R-:W-:Y:S01]  /*17b20*/  FSEL R29, R29, -INF , !P5 ;  /* 0xff8000001d1d7808 */ /* 0x002fe20006800000 */
[----:B------:R-:W-:-:S06]  /*17b30*/  FMUL.FTZ R81, R81, R3 ;  /* 0x0000000351517220 */ /* 0x000fcc0000410000 */
[----:B------:R-:W1:Y:S01]  /*17b40*/  MUFU.TANH R184, R88 ;  /* 0x0000005800b87308 */ /* 0x000e620000002400 */
[-C--:B------:R-:W-:Y:S01]  /*17b50*/  FMUL.FTZ R82, R82, R3.reuse ;  /* 0x0000000352527220 */ /* 0x080fe20000410000 */
[----:B------:R-:W-:Y:S01]  /*17b60*/  FMUL.FTZ R83, R83, R3 ;  /* 0x0000000353537220 */ /* 0x000fe20000410000 */
[----:B------:R-:W-:Y:S01]  /*17b70*/  VIADD R21, R41, 0x29 ;  /* 0x0000002929157836 */ /* 0x000fe20000000000 */
[----:B------:R-:W-:-:S04]  /*17b80*/  ISETP.GE.AND P5, PT, R20, R170, PT ;  /* 0x000000aa1400720c */ /* 0x000fc80003fa6270 */
[----:B------:R-:W1:Y:S01]  /*17b90*/  MUFU.TANH R185, R89 ;  /* 0x0000005900b97308 */ /* 0x000e620000002400 */
[----:B--2---:R-:W-:-:S07]  /*17ba0*/  FSEL R5, R54, -INF , !P2 ;  /* 0xff80000036057808 */ /* 0x004fce0005000000 */
[----:B------:R-:W-:Y:S01]  /*17bb0*/  MUFU.TANH R199, R85 ;  /* 0x0000005500c77308 */ /* 0x000fe20000002400 */
[----:B---3--:R-:W-:-:S07]  /*17bc0*/  FSEL R182, R182, -INF , !P6 ;  /* 0xff800000b6b67808 */ /* 0x008fce0007000000 */
[----:B------:R-:W2:Y:S01]  /*17bd0*/  MUFU.TANH R195, R86 ;  /* 0x0000005600c37308 */ /* 0x000ea20000002400 */
[----:B------:R-:W-:-:S07]  /*17be0*/  FSEL R198, R198, -INF , !P5 ;  /* 0xff800000c6c67808 */ /* 0x000fce0006800000 */
[----:B------:R-:W3:Y:S01]  /*17bf0*/  MUFU.TANH R194, R87 ;  /* 0x0000005700c27308 */ /* 0x000ee20000002400 */
[C---:B------:R-:W-:Y:S02]  /*17c00*/  ISETP.GE.AND P2, PT, R21.reuse, R170, PT ;  /* 0x000000aa1500720c */ /* 0x040fe40003f46270 */
[----:B------:R-:W-:Y:S01]  /*17c10*/  ISETP.GE.AND P6, PT, R21, R171, PT ;  /* 0x000000ab1500720c */ /* 0x000fe20003fc6270 */
[----:B------:R-:W-:Y:S01]  /*17c20*/  VIADD R21, R41, 0x31 ;  /* 0x0000003129157836 */ /* 0x000fe20000000000 */
[----:B------:R-:W-:-:S03]  /*17c30*/  ISETP.GT.AND P5, PT, R244, R231, PT ;  /* 0x000000e7f400720c */ /* 0x000fc60003fa4270 */
[----:B------:R-:W3:Y:S01]  /*17c40*/  MUFU.TANH R12, R12 ;  /* 0x0000000c000c7308 */ /* 0x000ee20000002400 */
[----:B----4-:R-:W-:-:S07]  /*17c50*/  FSEL R28, R28, -INF , !P6 ;  /* 0xff8000001c1c7808 */ /* 0x010fce0007000000 */
[----:B------:R-:W-:Y:S01]  /*17c60*/  MUFU.TANH R14, R14 ;  /* 0x0000000e000e7308 */ /* 0x000fe20000002400 */
[----:B------:R-:W-:-:S07]  /*17c70*/  FSEL R200, R200, -INF , !P3 ;  /* 0xff800000c8c87808 */ /* 0x000fce0005800000 */
[----:B------:R-:W-:Y:S01]  /*17c80*/  MUFU.TANH R196, R81 ;  /* 0x0000005100c47308 */ /* 0x000fe20000002400 */
[----:B------:R-:W-:-:S07]  /*17c90*/  FSEL R30, R30, -INF , !P4 ;  /* 0xff8000001e1e7808 */ /* 0x000fce0006000000 */
[----:B------:R-:W4:Y:S01]  /*17ca0*/  MUFU.TANH R191, R82 ;  /* 0x0000005200bf7308 */ /* 0x000f220000002400 */
[----:B-1----:R-:W-:-:S07]  /*17cb0*/  FSEL R184, R184, -INF , !P1 ;  /* 0xff800000b8b87808 */ /* 0x002fce0004800000 */
[----:B------:R-:W1:Y:S01]  /*17cc0*/  MUFU.TANH R190, R83 ;  /* 0x0000005300be7308 */ /* 0x000e620000002400 */
[CC--:B------:R-:W-:Y:S02]  /*17cd0*/  ISETP.GE.AND P6, PT, R41.reuse, R170.reuse, PT ;  /* 0x000000aa2900720c */ /* 0x0c0fe40003fc6270 */
[CC--:B------:R-:W-:Y:S01]  /*17ce0*/  ISETP.GE.AND P3, PT, R41.reuse, R171.reuse, PT ;  /* 0x000000ab2900720c */ /* 0x0c0fe20003f66270 */
[----:B------:R-:W-:Y:S01]  /*17cf0*/  VIADD R41, R41, 0x39 ;  /* 0x0000003929297836 */ /* 0x000fe20000000000 */
[C---:B------:R-:W-:Y:S02]  /*17d00*/  ISETP.GE.AND P4, PT, R21.reuse, R170, PT ;  /* 0x000000aa1500720c */ /* 0x040fe40003f86270 */
[----:B------:R-:W-:Y:S02]  /*17d10*/  ISETP.GE.AND P1, PT, R21, R171, PT ;  /* 0x000000ab1500720c */ /* 0x000fe40003f26270 */
[----:B------:R-:W-:Y:S02]  /*17d20*/  FSEL R185, R185, -INF , !P2 ;  /* 0xff800000b9b97808 */ /* 0x000fe40005000000 */
[----:B--2---:R-:W-:-:S02]  /*17d30*/  FSEL R195, R195, -INF , !P0 ;  /* 0xff800000c3c37808 */ /* 0x004fc40004000000 */
[----:B------:R-:W-:Y:S02]  /*17d40*/  FSEL R199, R199, -INF , !P4 ;  /* 0xff800000c7c77808 */ /* 0x000fe40006000000 */
[----:B---3--:R-:W-:Y:S01]  /*17d50*/  FSEL R194, R194, -INF , !P1 ;  /* 0xff800000c2c27808 */ /* 0x008fe20004800000 */
[----:B------:R-:W-:Y:S01]  /*17d60*/  BSSY B1, `(.L_x_4213) ;  /* 0x0000080000017945 */ /* 0x000fe20003800000 */
[-C--:B------:R-:W-:Y:S02]  /*17d70*/  ISETP.GE.AND P2, PT, R20, R171.reuse, PT ;  /* 0x000000ab1400720c */ /* 0x080fe40003f46270 */
[----:B------:R-:W-:Y:S02]  /*17d80*/  ISETP.NE.U32.AND P0, PT, R240, RZ, PT ;  /* 0x000000fff000720c */ /* 0x000fe40003f05070 */
[C---:B------:R-:W-:Y:S02]  /*17d90*/  ISETP.GE.AND P4, PT, R41.reuse, R170, PT ;  /* 0x000000aa2900720c */ /* 0x040fe40003f86270 */
[----:B------:R-:W-:Y:S01]  /*17da0*/  ISETP.GE.AND P1, PT, R41, R171, PT ;  /* 0x000000ab2900720c */ /* 0x000fe20003f26270 */
[C---:B------:R-:W-:Y:S01]  /*17db0*/  VIADD R219, R223.reuse, 0x800 ;  /* 0x00000800dfdb7836 */ /* 0x040fe20000000000 */
[----:B------:R-:W-:Y:S01]  /*17dc0*/  FSEL R3, R12, -INF , !P6 ;  /* 0xff8000000c037808 */ /* 0x000fe20007000000 */
[----:B------:R-:W-:Y:S01]  /*17dd0*/  VIADD R218, R223, 0x1000 ;  /* 0x00001000dfda7836 */ /* 0x000fe20000000000 */
[----:B------:R-:W-:Y:S01]  /*17de0*/  ISETP.NE.AND.EX P0, PT, R241, RZ, PT, P0 ;  /* 0x000000fff100720c */ /* 0x000fe20003f05300 */
[----:B------:R-:W-:Y:S01]  /*17df0*/  VIADD R217, R223, 0x1800 ;  /* 0x00001800dfd97836 */ /* 0x000fe20000000000 */
[----:B----4-:R-:W-:Y:S01]  /*17e00*/  FSEL R191, R191, -INF , !P2 ;  /* 0xff800000bfbf7808 */ /* 0x010fe20005000000 */
[C---:B------:R-:W-:Y:S01]  /*17e10*/  VIADD R215, R223.reuse, 0x2000 ;  /* 0x00002000dfd77836 */ /* 0x040fe20000000000 */
[----:B------:R-:W-:Y:S01]  /*17e20*/  FSEL R12, R14, -INF , !P3 ;  /* 0xff8000000e0c7808 */ /* 0x000fe20005800000 */
[C---:B------:R-:W-:Y:S01]  /*17e30*/  VIADD R214, R223.reuse, 0x2800 ;  /* 0x00002800dfd67836 */ /* 0x040fe20000000000 */
[----:B------:R-:W-:Y:S01]  /*17e40*/  FSEL R196, R196, -INF , !P4 ;  /* 0xff800000c4c47808 */ /* 0x000fe20006000000 */
[C---:B------:R-:W-:Y:S01]  /*17e50*/  VIADD R213, R223.reuse, 0x3000 ;  /* 0x00003000dfd57836 */ /* 0x040fe20000000000 */
[----:B-1----:R-:W-:Y:S01]  /*17e60*/  FSEL R190, R190, -INF , !P1 ;  /* 0xff800000bebe7808 */ /* 0x002fe20004800000 */
        /* <DEDUP_REMOVED lines=22> */
[----:B------:R-:W-:Y:S02]  /*17fd0*/  LOP3.LUT R24, R24, R26, RZ, 0x3c, !PT ;  /* 0x0000001a18187212 */ /* 0x000fe400078e3cff */
        /* <DEDUP_REMOVED lines=21> */
[----:B------:R-:W-:Y:S02]  /*18130*/  ISETP.NE.AND P2, PT, R26, RZ, PT ;  /* 0x000000ff1a00720c */ /* 0x000fe40003f45270 */
[----:B------:R-:W-:-:S05]  /*18140*/  LOP3.LUT R14, RZ, R26, RZ, 0x33, !PT ;  /* 0x0000001aff0e7212 */ /* 0x000fca00078e33ff */
        /* <DEDUP_REMOVED lines=25> */
[----:B------:R-:W-:-:S04]  /*182e0*/  IMAD.WIDE.U32 R24, R14, R24, R26 ;  /* 0x000000180e187225 */ /* 0x000fc800078e001a */
[----:B------:R-:W-:Y:S01]  /*182f0*/  IMAD.MOV.U32 R21, RZ, RZ, R24 ;  /* 0x000000ffff157224 */ /* 0x000fe200078e0018 */
[----:B------:R-:W-:Y:S01]  /*18300*/  IADD3 R20, R25, R16, RZ ;  /* 0x0000001019147210 */ /* 0x000fe20007ffe0ff */
[----:B------:R-:W-:Y:S05]  /*18310*/  BRA `(.L_x_4217) ;  /* 0x00000000000c7947 */ /* 0x000fea0003800000 */
.L_x_4216:
[----:B------:R-:W2:Y:S02]  /*18320*/  LD.E R21, desc[UR6][R18.64+0x38] ;  /* 0x0000380612157980 */ /* 0x000ea4000c101900 */
[----:B--2---:R-:W-:-:S04]  /*18330*/  LEA R21, -R21, RZ, 0x6 ;  /* 0x000000ff15157211 */ /* 0x004fc800078e31ff */
[----:B------:R-:W-:Y:S02]  /*18340*/  SHF.R.S32.HI R20, RZ, 0x1f, R21 ;  /* 0x0000001fff147819 */ /* 0x000fe40000011415 */
.L_x_4217:
[----:B------:R-:W-:Y:S05]  /*18350*/  BSYNC B0 ;  /* 0x0000000000007941 */ /* 0x000fea0003800000 */
.L_x_4215:
[C---:B------:R-:W-:Y:S01]  /*18360*/  LEA R233, P2, R21.reuse, R233, 0x1 ;  /* 0x000000e915e97211 */ /* 0x040fe200078408ff */
[C---:B------:R-:W-:Y:S01]  /*18370*/  IMAD.SHL.U32 R14, R166.reuse, 0x20, RZ ;  /* 0x00000020a60e7824 */ /* 0x040fe200078e00ff */
[----:B------:R-:W-:Y:S02]  /*18380*/  SHF.L.U64.HI R16, R166, 0x5, R167 ;  /* 0x00000005a6107819 */ /* 0x000fe400000102a7 */
[----:B------:R-:W-:Y:S01]  /*18390*/  LEA.HI.X R232, R21, R232, R20, 0x1, P2 ;  /* 0x000000e815e87211 */ /* 0x000fe200010f0c14 */
[----:B------:R-:W-:Y:S01]  /*183a0*/  IMAD.MOV.U32 R26, RZ, RZ, R233 ;  /* 0x000000ffff1a7224 */ /* 0x000fe200078e00e9 */
[----:B------:R-:W-:-:S03]  /*183b0*/  IADD3 R22, P1, R233, R14, RZ ;  /* 0x0000000ee9167210 */ /* 0x000fc60007f3e0ff */
[----:B------:R-:W-:Y:S01]  /*183c0*/  IMAD.MOV.U32 R27, RZ, RZ, R232 ;  /* 0x000000ffff1b7224 */ /* 0x000fe200078e00e8 */
[----:B------:R-:W-:Y:S01]  /*183d0*/  IADD3 R20, P2, R22, R14, RZ ;  /* 0x0000000e16147210 */ /* 0x000fe20007f5e0ff */
[----:B------:R-:W-:-:S03]  /*183e0*/  IMAD.X R23, R232, 0x1, R16, P1 ;  /* 0x00000001e8177824 */ /* 0x000fc600008e0610 */
[----:B------:R-:W-:Y:S01]  /*183f0*/  @!PT LDS RZ, [RZ] ;  /* 0x00000000fffff984 */ /* 0x000fe20000000800 */
[----:B------:R-:W-:Y:S01]  /*18400*/  @!PT LDS RZ, [RZ] ;  /* 0x00000000fffff984 */ /* 0x000fe20000000800 */
[----:B------:R-:W-:Y:S01]  /*18410*/  @!PT LDS RZ, [RZ] ;  /* 0x00000000fffff984 */ /* 0x000fe20000000800 */
[----:B------:R1:W-:Y:S01]  /*18420*/  LDGSTS.E.BYPASS.LTC128B.128 [R239+0x8000], desc[UR6][R26.64] ;  /* 0x080000001aef7fae */ /* 0x0003e2000b901d46 */
[----:B------:R-:W-:Y:S01]  /*18430*/  IADD3 R24, P1, R20, R14, RZ ;  /* 0x0000000e14187210 */ /* 0x000fe20007f3e0ff */
[--C-:B------:R-:W-:Y:S02]  /*18440*/  IMAD.X R21, R23, 0x1, R16.reuse, P2 ;  /* 0x0000000117157824 */ /* 0x100fe400010e0610 */
        /* <DEDUP_REMOVED lines=17> */
.L_x_4214:
[----:B------:R-:W-:Y:S05]  /*18560*/  BSYNC B1 ;  /* 0x0000000000017941 */ /* 0x000fea0003800000 */
.L_x_4213:
[----:B------:R2:W3:Y:S01]  /*18570*/  LD.E R193, desc[UR6][R18.64+0xdc] ;  /* 0x0000dc0612c17980 */ /* 0x0004e2000c101900 */
[----:B------:R-:W-:Y:S02]  /*18580*/  FMNMX.FTZ R14, R12, R15, !PT ;  /* 0x0000000f0c0e7209 */ /* 0x000fe40007810000 */
[----:B------:R-:W-:Y:S02]  /*18590*/  LEA R230, R4, UR4, 0x1 ;  /* 0x0000000404e67c11 */ /* 0x000fe4000f8e08ff */
[----:B------:R-:W-:Y:S02]  /*185a0*/  FMNMX.FTZ R14, R46, R14, !PT ;  /* 0x0000000e2e0e7209 */ /* 0x000fe40007810000 */
[----:B------:R-:W-:Y:S01]  /*185b0*/  LEA R229, R2, R230, 0x1 ;  /* 0x000000e602e57211 */ /* 0x000fe200078e08ff */
[----:B------:R-:W-:Y:S01]  /*185c0*/  LDSM.16.MT88.4 R156, [R230+0x10000] ;  /* 0x01000000e69c783b */ /* 0x000fe20000004200 */
[----:B------:R-:W-:Y:S02]  /*185d0*/  FMNMX.FTZ R14, R47, R14, !PT ;  /* 0x0000000e2f0e7209 */ /* 0x000fe40007810000 */
[----:B------:R-:W-:Y:S01]  /*185e0*/  LEA R228, R0, R230, 0x1 ;  /* 0x000000e600e47211 */ /* 0x000fe200078e08ff */
[----:B------:R-:W-:Y:S01]  /*185f0*/  LDSM.16.MT88.4 R148, [R229+0x10000] ;  /* 0x01000000e594783b */ /* 0x000fe20000004200 */
[----:B------:R-:W-:-:S02]  /*18600*/  FMNMX.FTZ R14, R8, R14, !PT ;  /* 0x0000000e080e7209 */ /* 0x000fc40007810000 */
[----:B------:R-:W-:Y:S01]  /*18610*/  LEA R227, R0, R229, 0x1 ;  /* 0x000000e500e37211 */ /* 0x000fe200078e08ff */
[----:B------:R-:W-:Y:S01]  /*18620*/  LDSM.16.MT88.4 R140, [R228+0x10000] ;  /* 0x01000000e48c783b */ /* 0x000fe20000004200 */
[----:B------:R-:W-:-:S03]  /*18630*/  FMNMX.FTZ R14, R7, R14, !PT ;  /* 0x0000000e070e7209 */ /* 0x000fc60007810000 */
[----:B------:R-:W-:Y:S01]  /*18640*/  LDSM.16.MT88.4 R132, [R227+0x10000] ;  /* 0x01000000e384783b */ /* 0x000fe20000004200 */
[----:B------:R-:W-:-:S03]  /*18650*/  FMNMX.FTZ R14, R6, R14, !PT ;  /* 0x0000000e060e7209 */ /* 0x000fc60007810000 */
[----:B------:R-:W-:Y:S01]  /*18660*/  LDSM.16.MT88.4 R40, [R230+0x12000] ;  /* 0x01200000e628783b */ /* 0x000fe20000004200 */
[----:B--2---:R-:W-:Y:S02]  /*18670*/  FMNMX.FTZ R19, R3, R17, !PT ;  /* 0x0000001103137209 */ /* 0x004fe40007810000 */
        /* <DEDUP_REMOVED lines=26> */
[----:B------:R-:W-:-:S03]  /*18820*/  FMNMX.FTZ R19, R184, R19, !PT ;  /* 0x00000013b8137209 */ /* 0x000fc60007810000 */
[----:B------:R-:W2:Y:S01]  /*18830*/  SHFL.BFLY PT, R16, R14, 0x2, 0x1f ;  /* 0x0c401f000e107f89 */ /* 0x000ea200000e0000 */
[----:B------:R-:W-:-:S03]  /*18840*/  FMNMX.FTZ R19, R185, R19, !PT ;  /* 0x00000013b9137209 */ /* 0x000fc60007810000 */
[----:B------:R-:W-:Y:S01]  /*18850*/  LDSM.16.MT88.4 R120, [R228+0x16000] ;  /* 0x01600000e478783b */ /* 0x000fe20000004200 */
[----:B------:R-:W-:-:S03]  /*18860*/  FMNMX.FTZ R19, R200, R19, !PT ;  /* 0x00000013c8137209 */ /* 0x000fc60007810000 */
[----:B-1----:R-:W-:Y:S01]  /*18870*/  LDSM.16.MT88.4 R24, [R228+0x10800] ;  /* 0x01080000e418783b */ /* 0x002fe20000004200 */
[----:B------:R-:W-:-:S03]  /*18880*/  FMNMX.FTZ R19, R199, R19, !PT ;  /* 0x00000013c7137209 */ /* 0x000fc60007810000 */
[----:B------:R-:W-:Y:S01]  /*18890*/  LDSM.16.MT88.4 R20, [R227+0x10800] ;  /* 0x01080000e314783b */ /* 0x000fe20000004200 */
[----:B------:R-:W-:-:S04]  /*188a0*/  FMNMX.FTZ R19, R198, R19, !PT ;  /* 0x00000013c6137209 */ /* 0x000fc80007810000 */
[----:B------:R-:W-:-:S05]  /*188b0*/  FMNMX.FTZ R19, R196, R19, !PT ;  /* 0x00000013c4137209 */ /* 0x000fca0007810000 */
[----:B------:R-:W1:Y:S01]  /*188c0*/  SHFL.BFLY PT, R18, R19, 0x2, 0x1f ;  /* 0x0c401f0013127f89 */ /* 0x000e6200000e0000 */
[----:B--2---:R-:W-:-:S05]  /*188d0*/  FMNMX.FTZ R16, R14, R16, !PT ;  /* 0x000000100e107209 */ /* 0x004fca0007810000 */
[----:B------:R-:W-:Y:S01]  /*188e0*/  SHFL.BFLY PT, R14, R16, 0x1, 0x1f ;  /* 0x0c201f00100e7f89 */ /* 0x000fe200000e0000 */
[----:B-1----:R-:W-:-:S05]  /*188f0*/  FMNMX.FTZ R18, R19, R18, !PT ;  /* 0x0000001213127209 */ /* 0x002fca0007810000 */
[----:B------:R-:W1:Y:S02]  /*18900*/  SHFL.BFLY PT, R164, R18, 0x1, 0x1f ;  /* 0x0c201f0012a47f89 */ /* 0x000e6400000e0000 */
[----:B-1----:R-:W-:-:S04]  /*18910*/  FMNMX.FTZ R164, R18, R164, !PT ;  /* 0x000000a412a47209 */ /* 0x002fc80007810000 */
[----:B------:R-:W-:Y:S01]  /*18920*/  FSETP.NEU.FTZ.AND P1, PT, R164, -INF , PT ;  /* 0xff800000a400780b */ /* 0x000fe20003f3d000 */
[----:B---3--:R-:W-:-:S05]  /*18930*/  FMUL.FTZ R197, R193, R164 ;  /* 0x000000a4c1c57220 */ /* 0x008fca0000410000 */
[----:B------:R-:W-:-:S05]  /*18940*/  FSEL R197, R197, RZ, P1 ;  /* 0x000000ffc5c57208 */ /* 0x000fca0000800000 */
[-CC-:B------:R-:W-:Y:S01]  /*18950*/  FFMA.FTZ R180, R3, R193.reuse, -R197.reuse ;  /* 0x000000c103b47223 */ /* 0x180fe200000108c5 */
[----:B------:R-:W-:Y:S01]  /*18960*/  FMNMX.FTZ R3, R16, R14, !PT ;  /* 0x0000000e10037209 */ /* 0x000fe20007810000 */
[-CC-:B------:R-:W-:Y:S01]  /*18970*/  FFMA.FTZ R179, R17, R193.reuse, -R197.reuse ;  /* 0x000000c111b37223 */ /* 0x180fe200000108c5 */
[-CC-:B------:R-:W-:Y:S01]  /*18980*/  FFMA.FTZ R176, R44, R193.reuse, -R197.reuse ;  /* 0x000000c12cb07223 */ /* 0x180fe200000108c5 */
[--C-:B------:R-:W-:Y:S01]  /*18990*/  FFMA.FTZ R174, R45, R193, -R197.reuse ;  /* 0x000000c12dae7223 */ /* 0x100fe200000108c5 */
[----:B------:R-:W-:Y:S01]  /*189a0*/  FSETP.NEU.FTZ.AND P1, PT, R3, -INF , PT ;  /* 0xff8000000300780b */ /* 0x000fe20003f3d000 */
[----:B------:R-:W-:Y:S01]  /*189b0*/  FMUL.FTZ R192, R193, R3 ;  /* 0x00000003c1c07220 */ /* 0x000fe20000410000 */
[----:B------:R-:W-:Y:S01]  /*189c0*/  MUFU.EX2 R180, R180 ;  /* 0x000000b400b47308 */ /* 0x000fe20000000800 */
[-CC-:B------:R-:W-:Y:S01]  /*189d0*/  FFMA.FTZ R173, R13, R193.reuse, -R197.reuse ;  /* 0x000000c10dad7223 */ /* 0x180fe200000108c5 */
[----:B------:R-:W1:Y:S01]  /*189e0*/  LDSM.16.MT88.4 R16, [R227+0x16000] ;  /* 0x01600000e310783b */ /* 0x000e620000004200 */
[-CC-:B------:R-:W-:Y:S01]  /*189f0*/  FFMA.FTZ R35, R10, R193.reuse, -R197.reuse ;  /* 0x000000c10a237223 */ /* 0x180fe200000108c5 */
[----:B------:R-:W-:Y:S01]  /*18a00*/  FSEL R192, R192, RZ, P1 ;  /* 0x000000ffc0c07208 */ /* 0x000fe20000800000 */
[-CC-:B------:R-:W-:Y:S01]  /*18a10*/  FFMA.FTZ R34, R11, R193.reuse, -R197.reuse ;  /* 0x000000c10b227223 */ /* 0x180fe200000108c5 */
[-CC-:B------:R-:W-:Y:S01]  /*18a20*/  FFMA.FTZ R2, R9, R193.reuse, -R197.reuse ;  /* 0x000000c109027223 */ /* 0x180fe200000108c5 */
[-CC-:B------:R-:W-:Y:S01]  /*18a30*/  FFMA.FTZ R182, R182, R193.reuse, -R197.reuse ;  /* 0x000000c1b6b67223 */ /* 0x180fe200000108c5 */
[----:B------:R-:W2:Y:S01]  /*18a40*/  MUFU.EX2 R179, R179 ;  /* 0x000000b300b37308 */ /* 0x000ea20000000800 */
[-CC-:B------:R-:W-:Y:S01]  /*18a50*/  FFMA.FTZ R178, R12, R193.reuse, -R192.reuse ;  /* 0x000000c10cb27223 */ /* 0x180fe200000108c0 */
[-CC-:B------:R-:W-:Y:S01]  /*18a60*/  FFMA.FTZ R181, R15, R193.reuse, -R192.reuse ;  /* 0x000000c10fb57223 */ /* 0x180fe200000108c0 */
[-CC-:B------:R-:W-:Y:S01]  /*18a70*/  FFMA.FTZ R177, R46, R193.reuse, -R192.reuse ;  /* 0x000000c12eb17223 */ /* 0x180fe200000108c0 */
[-CC-:B------:R-:W-:Y:S01]  /*18a80*/  FFMA.FTZ R175, R47, R193.reuse, -R192.reuse ;  /* 0x000000c12faf7223 */ /* 0x180fe200000108c0 */
[----:B------:R-:W3:Y:S01]  /*18a90*/  LDSM.16.MT88.4 R12, [R230+0x10800] ;  /* 0x01080000e60c783b */ /* 0x000ee20000004200 */
[-CC-:B------:R-:W-:Y:S01]  /*18aa0*/  FFMA.FTZ R172, R8, R193.reuse, -R192.reuse ;  /* 0x000000c108ac7223 */ /* 0x180fe200000108c0 */
[-CC-:B------:R-:W-:Y:S01]  /*18ab0*/  FFMA.FTZ R33, R7, R193.reuse, -R192.reuse ;  /* 0x000000c107217223 */ /* 0x180fe200000108c0 */
[----:B------:R-:W-:Y:S01]  /*18ac0*/  MUFU.EX2 R176, R176 ;  /* 0x000000b000b07308 */ /* 0x000fe20000000800 */
[-CC-:B------:R-:W-:Y:S01]  /*18ad0*/  FFMA.FTZ R32, R6, R193.reuse, -R192.reuse ;  /* 0x000000c106207223 */ /* 0x180fe200000108c0 */
[-CC-:B------:R-:W-:Y:S01]  /*18ae0*/  FFMA.FTZ R0, R5, R193.reuse, -R192.reuse ;  /* 0x000000c105007223 */ /* 0x180fe200000108c0 */
[-CC-:B------:R-:W-:Y:S01]  /*18af0*/  FFMA.FTZ R183, R183, R193.reuse, -R197.reuse ;  /* 0x000000c1b7b77223 */ /* 0x180fe200000108c5 */
[----:B------:R-:W4:Y:S01]  /*18b00*/  LDSM.16.MT88.4 R4, [R229+0x10800] ;  /* 0x01080000e504783b */ /* 0x000f220000004200 */
[-CC-:B------:R-:W-:Y:S01]  /*18b10*/  FFMA.FTZ R184, R184, R193.reuse, -R197.reuse ;  /* 0x000000c1b8b87223 */ /* 0x180fe200000108c5 */
[-CC-:B------:R-:W-:Y:S01]  /*18b20*/  FFMA.FTZ R185, R185, R193.reuse, -R197.reuse ;  /* 0x000000c1b9b97223 */ /* 0x180fe200000108c5 */
[-CC-:B------:R-:W-:Y:S01]  /*18b30*/  FFMA.FTZ R186, R31, R193.reuse, -R192.reuse ;  /* 0x000000c11fba7223 */ /* 0x180fe200000108c0 */
[----:B------:R-:W5:Y:S01]  /*18b40*/  MUFU.EX2 R174, R174 ;  /* 0x000000ae00ae7308 */ /* 0x000f620000000800 */
[----:B--2---:R-:W-:Y:S01]  /*18b50*/  F2FP.BF16.F32.PACK_AB R128, R179, R180 ;  /* 0x000000b4b380723e */ /* 0x004fe200000010ff */
[-CC-:B------:R-:W-:Y:S01]  /*18b60*/  FFMA.FTZ R188, R30, R193.reuse, -R192.reuse ;  /* 0x000000c11ebc7223 */ /* 0x180fe200000108c0 */
[-CC-:B------:R-:W-:Y:S01]  /*18b70*/  FFMA.FTZ R187, R29, R193.reuse, -R192.reuse ;  /* 0x000000c11dbb7223 */ /* 0x180fe200000108c0 */
[-CC-:B------:R-:W-:Y:S01]  /*18b80*/  FFMA.FTZ R189, R28, R193.reuse, -R192.reuse ;  /* 0x000000c11cbd7223 */ /* 0x180fe200000108c0 */
        /* <DEDUP_REMOVED lines=9> */
[----:B------:R-:W-:Y:S01]  /*18c20*/  FFMA.FTZ R249, R190, R193, -R192 ;  /* 0x000000c1bef97223 */ /* 0x000fe200000108c0 */
[----:B------:R-:W-:Y:S01]  /*18c30*/  FADD.FTZ R179, R180, R179 ;  /* 0x000000b3b4b37221 */ /* 0x000fe20000010000 */
[----:B------:R-:W2:Y:S01]  /*18c40*/  MUFU.EX2 R181, R181 ;  /* 0x000000b500b57308 */ /* 0x000ea20000000800 */
[----:B-----5:R-:W-:-:S02]  /*18c50*/  F2FP.BF16.F32.PACK_AB R130, R174, R176 ;  /* 0x000000b0ae82723e */ /* 0x020fc400000010ff */
[----:B------:R-:W-:-:S04]  /*18c60*/  FADD.FTZ R179, R176, R179 ;  /* 0x000000b3b0b37221 */ /* 0x000fc80000010000 */
[----:B------:R-:W-:Y:S01]  /*18c70*/  FADD.FTZ R179, R174, R179 ;  /* 0x000000b3aeb37221 */ /* 0x000fe20000010000 */
[----:B------:R-:W5:Y:S08]  /*18c80*/  MUFU.EX2 R177, R177 ;  /* 0x000000b100b17308 */ /* 0x000f700000000800 */
[----:B------:R-:W1:Y:S01]  /*18c90*/  MUFU.EX2 R175, R175 ;  /* 0x000000af00af7308 */ /* 0x000e620000000800 */
[----:B--2---:R-:W-:Y:S01]  /*18ca0*/  F2FP.BF16.F32.PACK_AB R129, R181, R178 ;  /* 0x000000b2b581723e */ /* 0x004fe200000010ff */
[----:B------:R-:W-:-:S06]  /*18cb0*/  FADD.FTZ R178, R178, R181 ;  /* 0x000000b5b2b27221 */ /* 0x000fcc0000010000 */
[----:B------:R-:W2:Y:S01]  /*18cc0*/  MUFU.EX2 R173, R173 ;  /* 0x000000ad00ad7308 */ /* 0x000ea20000000800 */
[----:B-----5:R-:W-:-:S07]  /*18cd0*/  FADD.FTZ R178, R177, R178 ;  /* 0x000000b2b1b27221 */ /* 0x020fce0000010000 */
[----:B------:R-:W5:Y:S01]  /*18ce0*/  MUFU.EX2 R35, R35 ;  /* 0x0000002300237308 */ /* 0x000f620000000800 */
[C---:B-1----:R-:W-:Y:S01]  /*18cf0*/  F2FP.BF16.F32.PACK_AB R131, R175.reuse, R177 ;  /* 0x000000b1af83723e */ /* 0x042fe200000010ff */
[----:B------:R-:W-:-:S06]  /*18d00*/  FADD.FTZ R178, R175, R178 ;  /* 0x000000b2afb27221 */ /* 0x000fcc0000010000 */
[----:B------:R-:W-:Y:S01]  /*18d10*/  HMMA.16816.F32.BF16 R160, R128, R156, RZ ;  /* 0x0000009c80a0723c */ /* 0x000fe200000418ff */
[----:B------:R-:W-:Y:S01]  /*18d20*/  MUFU.EX2 R34, R34 ;  /* 0x0000002200227308 */ /* 0x000fe20000000800 */
[----:B--2---:R-:W-:-:S04]  /*18d30*/  FADD.FTZ R179, R173, R179 ;  /* 0x000000b3adb37221 */ /* 0x004fc80000010000 */
[C---:B------:R-:W-:Y:S03]  /*18d40*/  HMMA.16816.F32.BF16 R156, R128.reuse, R158, RZ ;  /* 0x0000009e809c723c */ /* 0x040fe600000418ff */
[----:B------:R-:W1:Y:S01]  /*18d50*/  MUFU.EX2 R2, R2 ;  /* 0x0000000200027308 */ /* 0x000e620000000800 */
[C---:B-----5:R-:W-:Y:S01]  /*18d60*/  F2FP.BF16.F32.PACK_AB R8, R35.reuse, R173 ;  /* 0x000000ad2308723e */ /* 0x060fe200000010ff */
[----:B------:R-:W-:Y:S01]  /*18d70*/  FADD.FTZ R179, R35, R179 ;  /* 0x000000b323b37221 */ /* 0x000fe20000010000 */
[C---:B------:R-:W-:Y:S05]  /*18d80*/  HMMA.16816.F32.BF16 R152, R128.reuse, R148, RZ ;  /* 0x000000948098723c */ /* 0x040fea00000418ff */
[----:B------:R-:W2:Y:S01]  /*18d90*/  MUFU.EX2 R172, R172 ;  /* 0x000000ac00ac7308 */ /* 0x000ea20000000800 */
[C---:B------:R-:W-:Y:S06]  /*18da0*/  HMMA.16816.F32.BF16 R144, R128.reuse, R140, RZ ;  /* 0x0000008c8090723c */ /* 0x040fec00000418ff */
[----:B------:R-:W-:Y:S01]  /*18db0*/  HMMA.16816.F32.BF16 R136, R128, R132, RZ ;  /* 0x000000848088723c */ /* 0x000fe200000418ff */
[----:B------:R-:W5:Y:S01]  /*18dc0*/  MUFU.EX2 R33, R33 ;  /* 0x0000002100217308 */ /* 0x000f620000000800 */
[----:B-1----:R-:W-:Y:S01]  /*18dd0*/  F2FP.BF16.F32.PACK_AB R10, R2, R34 ;  /* 0x00000022020a723e */ /* 0x002fe200000010ff */
[----:B------:R-:W-:-:S03]  /*18de0*/  FADD.FTZ R34, R34, R179 ;  /* 0x000000b322227221 */ /* 0x000fc60000010000 */
[C---:B------:R-:W-:Y:S01]  /*18df0*/  HMMA.16816.F32.BF16 R36, R128.reuse, R40, RZ ;  /* 0x000000288024723c */ /* 0x040fe200000418ff */
[----:B------:R-:W-:Y:S02]  /*18e00*/  FADD.FTZ R34, R2, R34 ;  /* 0x0000002202227221 */ /* 0x000fe40000010000 */
[----:B------:R-:W-:Y:S01]  /*18e10*/  MUFU.EX2 R32, R32 ;  /* 0x0000002000207308 */ /* 0x000fe20000000800 */
[----:B--2---:R-:W-:Y:S02]  /*18e20*/  FADD.FTZ R178, R172, R178 ;  /* 0x000000b2acb27221 */ /* 0x004fe40000010000 */
[C---:B------:R-:W-:Y:S05]  /*18e30*/  HMMA.16816.F32.BF16 R44, R128.reuse, R48, RZ ;  /* 0x00000030802c723c */ /* 0x040fea00000418ff */
[----:B------:R-:W1:Y:S01]  /*18e40*/  MUFU.EX2 R0, R0 ;  /* 0x0000000000007308 */ /* 0x000e620000000800 */
[C---:B-----5:R-:W-:Y:S01]  /*18e50*/  F2FP.BF16.F32.PACK_AB R9, R33.reuse, R172 ;  /* 0x000000ac2109723e */ /* 0x060fe200000010ff */
[----:B------:R-:W-:Y:S01]  /*18e60*/  HMMA.16816.F32.BF16 R52, R128, R56, RZ ;  /* 0x000000388034723c */ /* 0x000fe200000418ff */
[----:B------:R-:W-:-:S05]  /*18e70*/  FADD.FTZ R178, R33, R178 ;  /* 0x000000b221b27221 */ /* 0x000fca0000010000 */
        /* <DEDUP_REMOVED lines=20> */
[----:B------:R-:W5:Y:S01]  /*18fc0*/  MUFU.EX2 R189, R189 ;  /* 0x000000bd00bd7308 */ /* 0x000f620000000800 */
        /* <DEDUP_REMOVED lines=16> */
[----:B------:R-:W5:Y:S05]  /*190d0*/  MUFU.EX2 R191, R191 ;  /* 0x000000bf00bf7308 */ /* 0x000f6a0000000800 */
[C---:B------:R-:W-:Y:S03]  /*190e0*/  HMMA.16816.F32.BF16 R112, R128.reuse, R114, RZ ;  /* 0x000000728070723c */ /* 0x040fe600000418ff */
[----:B------:R-:W5:Y:S03]  /*190f0*/  MUFU.EX2 R249, R249 ;  /* 0x000000f900f97308 */ /* 0x000f660000000800 */
[C---:B------:R-:W-:Y:S06]  /*19100*/  HMMA.16816.F32.BF16 R120, R128.reuse, R122, RZ ;  /* 0x0000007a8078723c */ /* 0x040fec00000418ff */
[C---:B------:R-:W-:Y:S06]  /*19110*/  HMMA.16816.F32.BF16 R124, R128.reuse, R16, RZ ;  /* 0x00000010807c723c */ /* 0x040fec00000418ff */
[----:B------:R-:W-:Y:S01]  /*19120*/  HMMA.16816.F32.BF16 R128, R128, R18, RZ ;  /* 0x000000128080723c */ /* 0x000fe200000418ff */
        /* <DEDUP_REMOVED lines=62> */
[----:B------:R-:W-:Y:S02]  /*19510*/  FADD.FTZ R184, R199, R184 ;  /* 0x000000b8c7b87221 */ /* 0x000fe40000010000 */
[----:B------:R-:W-:Y:S01]  /*19520*/  LDSM.16.MT88.4 R12, [R229+0x13000] ;  /* 0x01300000e50c783b */ /* 0x000fe20000004200 */
[----:B----4-:R-:W-:Y:S01]  /*19530*/  HMMA.16816.F32.BF16 R160, R20, R4, R160 ;  /* 0x0000000414a0723c */ /* 0x010fe200000418a0 */
[----:B------:R-:W-:Y:S01]  /*19540*/  FADD.FTZ R187, R194, R187 ;  /* 0x000000bbc2bb7221 */ /* 0x000fe20000010000 */
[----:B------:R-:W-:-:S03]  /*19550*/  FADD.FTZ R184, R198, R184 ;  /* 0x000000b8c6b87221 */ /* 0x000fc60000010000 */
[----:B------:R-:W-:Y:S01]  /*19560*/  FADD.FTZ R187, R191, R187 ;  /* 0x000000bbbfbb7221 */ /* 0x000fe20000010000 */
        /* <DEDUP_REMOVED lines=45> */
[----:B------:R-:W2:Y:S05]  /*19840*/  LDSM.16.MT88.4 R12, [R228+0x11800] ;  /* 0x01180000e40c783b */ /* 0x000eaa0000004200 */
[C---:B------:R-:W-:Y:S06]  /*19850*/  HMMA.16816.F32.BF16 R108, R20.reuse, R28, R108 ;  /* 0x0000001c146c723c */ /* 0x040fec000004186c */
        /* <DEDUP_REMOVED lines=94> */
[----:B------:R-:W-:Y:S02]  /*19e40*/  ISETP.NE.AND P2, PT, R9, RZ, PT ;  /* 0x000000ff0900720c */ /* 0x000fe40003f45270 */
[----:B------:R-:W-:Y:S02]  /*19e50*/  ISETP.GE.U32.AND P5, PT, R2, R6, PT ;  /* 0x000000060200720c */ /* 0x000fe40003fa6070 */
[----:B------:R-:W-:Y:S01]  /*19e60*/  @!P4 IMAD.IADD R4, R4, 0x1, -R6 ;  /* 0x000000010404c824 */ /* 0x000fe200078e0a06 */
[----:B------:R-:W-:-:S04]  /*19e70*/  @!P4 IADD3 R8, R8, 0x1, RZ ;  /* 0x000000010808c810 */ /* 0x000fc80007ffe0ff */
[----:B------:R-:W-:Y:S02]  /*19e80*/  ISETP.GE.U32.AND P6, PT, R4, R6, PT ;  /* 0x000000060400720c */ /* 0x000fe40003fc6070 */
[----:B------:R-:W-:-:S04]  /*19e90*/  LOP3.LUT R4, RZ, R9, RZ, 0x33, !PT ;  /* 0x00000009ff047212 */ /* 0x000fc800078e33ff */
[----:B------:R-:W-:-:S05]  /*19ea0*/  @P5 VIADD R7, R7, 0x1 ;  /* 0x0000000107075836 */ /* 0x000fca0000000000 */
[----:B------:R-:W-:Y:S02]  /*19eb0*/  MOV R5, R7 ;  /* 0x0000000700057202 */ /* 0x000fe40000000f00 */
[----:B------:R-:W-:Y:S01]  /*19ec0*/  @P6 VIADD R8, R8, 0x1 ;  /* 0x0000000108086836 */ /* 0x000fe20000000000 */
[----:B------:R-:W2:Y:S02]  /*19ed0*/  LD.E.64 R6, desc[UR4][R202.64+0x40] ;  /* 0x00004004ca067980 */ /* 0x000ea4000c101b00 */
[----:B------:R-:W-:Y:S02]  /*19ee0*/  @!P1 IMAD.MOV R5, RZ, RZ, -R5 ;  /* 0x000000ffff059224 */ /* 0x000fe400078e0a05 */
[----:B------:R-:W-:-:S03]  /*19ef0*/  @!P3 IMAD.MOV R8, RZ, RZ, -R8 ;  /* 0x000000ffff08b224 */ /* 0x000fc600078e0a08 */
[C---:B------:R-:W-:Y:S02]  /*19f00*/  SEL R5, R4.reuse, R5, !P2 ;  /* 0x0000000504057207 */ /* 0x040fe40005000000 */
[----:B------:R-:W-:-:S03]  /*19f10*/  SEL R4, R4, R8, !P2 ;  /* 0x0000000804047207 */ /* 0x000fc60005000000 */
[----:B------:R-:W-:-:S04]  /*19f20*/  IMAD.WIDE R12, R5, 0x4, R240 ;  /* 0x00000004050c7825 */ /* 0x000fc800078e02f0 */
[C---:B------:R-:W-:Y:S01]  /*19f30*/  IMAD.WIDE R10, R4.reuse, 0x4, R240 ;  /* 0x00000004040a7825 */ /* 0x040fe200078e02f0 */
        /* <DEDUP_REMOVED lines=18> */
.L_x_4220:
[----:B--2---:R-:W-:Y:S02]  /*1a060*/  R2UR UR4, R200 ;  /* 0x00000000c80472ca */ /* 0x004fe400000e0000 */
[----:B------:R-:W-:-:S13]  /*1a070*/  R2UR UR5, R201 ;  /* 0x00000000c90572ca */ /* 0x000fda00000e0000 */
[----:B-1----:R-:W2:Y:S02]  /*1a080*/  LD.E R0, desc[UR4][R202.64+0x40] ;  /* 0x00004004ca007980 */ /* 0x002ea4000c101900 */
[----:B--2---:R-:W-:-:S05]  /*1a090*/  IMAD.U32 R0, R0, -0x40, RZ ;  /* 0xffffffc000007824 */ /* 0x004fca00078e00ff */
[----:B------:R-:W-:Y:S02]  /*1a0a0*/  SHF.R.S32.HI R2, RZ, 0x1f, R0 ;  /* 0x0000001fff027819 */ /* 0x000fe40000011400 */
.L_x_4221:
[----:B------:R-:W-:Y:S05]  /*1a0b0*/  BSYNC B0 ;  /* 0x0000000000007941 */ /* 0x000fea0003800000 */
.L_x_4219:
        /* <DEDUP_REMOVED lines=71> */
[----:B------:R-:W-:Y:S01]  /*1a530*/  LDSM.16.M88.4 R196, [R216+0x800] ;  /* 0x00080000d8c4783b */ /* 0x000fe20000000200 */
        /* <DEDUP_REMOVED lines=19> */
[----:B------:R-:W4:Y:S05]  /*1a670*/  LDSM.16.M88.4 R188, [R220+0x9000] ;  /* 0x00900000dcbc783b */ /* 0x000f2a0000000200 */
[C---:B------:R-:W-:Y:S06]  /*1a680*/  HMMA.16816.F32.BF16 R176, R28.reuse, R32, R176 ;  /* 0x000000201cb0723c */ /* 0x040fec00000418b0 */
[----:B------:R-:W-:Y:S01]  /*1a690*/  HMMA.16816.F32.BF16 R172, R28, R34, R172 ;  /* 0x000000221cac723c */ /* 0x000fe200000418ac */
[----:B------:R-:W5:Y:S04]  /*1a6a0*/  LDSM.16.M88.4 R32, [R220+0x9800] ;  /* 0x00980000dc20783b */ /* 0x000f680000000200 */
[----:B------:R-:W-:Y:S01]  /*1a6b0*/  LDSM.16.M88.4 R28, [R221] ;  /* 0x00000000dd1c783b */ /* 0x000fe20000000200 */
[C---:B-1----:R-:W-:Y:S06]  /*1a6c0*/  HMMA.16816.F32.BF16 R16, R24.reuse, R20, R16 ;  /* 0x000000141810723c */ /* 0x042fec0000041810 */
[C---:B------:R-:W-:Y:S01]  /*1a6d0*/  HMMA.16816.F32.BF16 R12, R24.reuse, R22, R12 ;  /* 0x00000016180c723c */ /* 0x040fe2000004180c */
[----:B------:R-:W1:Y:S05]  /*1a6e0*/  LDSM.16.M88.4 R20, [R216] ;  /* 0x00000000d814783b */ /* 0x000e6a0000000200 */
[C---:B--2---:R-:W-:Y:S06]  /*1a6f0*/  HMMA.16816.F32.BF16 R8, R24.reuse, R192, R8 ;  /* 0x000000c01808723c */ /* 0x044fec0000041808 */
[C---:B------:R-:W-:Y:S01]  /*1a700*/  HMMA.16816.F32.BF16 R4, R24.reuse, R194, R4 ;  /* 0x000000c21804723c */ /* 0x040fe20000041804 */
[----:B------:R-:W2:Y:S05]  /*1a710*/  LDSM.16.M88.4 R192, [R216+0x1000] ;  /* 0x00100000d8c0783b */ /* 0x000eaa0000000200 */
[C---:B----4-:R-:W-:Y:S06]  /*1a720*/  HMMA.16816.F32.BF16 R184, R24.reuse, R188, R184 ;  /* 0x000000bc18b8723c */ /* 0x050fec00000418b8 */
[C---:B------:R-:W-:Y:S01]  /*1a730*/  HMMA.16816.F32.BF16 R180, R24.reuse, R190, R180 ;  /* 0x000000be18b4723c */ /* 0x040fe200000418b4 */
[----:B------:R-:W4:Y:S05]  /*1a740*/  LDSM.16.M88.4 R188, [R216+0x1800] ;  /* 0x00180000d8bc783b */ /* 0x000f2a0000000200 */
[C---:B-----5:R-:W-:Y:S06]  /*1a750*/  HMMA.16816.F32.BF16 R176, R24.reuse, R32, R176 ;  /* 0x0000002018b0723c */ /* 0x060fec00000418b0 */
[----:B------:R-:W-:Y:S01]  /*1a760*/  HMMA.16816.F32.BF16 R172, R24, R34, R172 ;  /* 0x0000002218ac723c */ /* 0x000fe200000418ac */
[----:B------:R-:W-:Y:S04]  /*1a770*/  LDSM.16.M88.4 R32, [R226+0x2000] ;  /* 0x00200000e220783b */ /* 0x000fe80000000200 */
        /* <DEDUP_REMOVED lines=10> */
[----:B----4-:R-:W-:Y:S06]  /*1a820*/  HMMA.16816.F32.BF16 R176, R28, R188, R176 ;  /* 0x000000bc1cb0723c */ /* 0x010fec00000418b0 */
[C---:B-----5:R-:W-:Y:S06]  /*1a830*/  HMMA.16816.F32.BF16 R16, R32.reuse, R24, R16 ;  /* 0x000000182010723c */ /* 0x060fec0000041810 */
[C---:B------:R-:W-:Y:S01]  /*1a840*/  HMMA.16816.F32.BF16 R12, R32.reuse, R26, R12 ;  /* 0x0000001a200c723c */ /* 0x040fe2000004180c */
[----:B------:R-:W2:Y:S05]  /*1a850*/  LDSM.16.M88.4 R24, [R213] ;  /* 0x00000000d518783b */ /* 0x000eaa0000000200 */
[C---:B-1----:R-:W-:Y:S06]  /*1a860*/  HMMA.16816.F32.BF16 R8, R32.reuse, R20, R8 ;  /* 0x000000142008723c */ /* 0x042fec0000041808 */
[----:B------:R-:W-:Y:S01]  /*1a870*/  HMMA.16816.F32.BF16 R4, R32, R22, R4 ;  /* 0x000000162004723c */ /* 0x000fe20000041804 */
[----:B------:R-:W1:Y:S05]  /*1a880*/  LDSM.16.M88.4 R20, [R214] ;  /* 0x00000000d614783b */ /* 0x000e6a0000000200 */
[----:B------:R-:W-:Y:S01]  /*1a890*/  HMMA.16816.F32.BF16 R172, R28, R190, R172 ;  /* 0x000000be1cac723c */ /* 0x000fe200000418ac */
[----:B------:R-:W4:Y:S04]  /*1a8a0*/  LDSM.16.M88.4 R188, [R225+0xb800] ;  /* 0x00b80000e1bc783b */ /* 0x000f280000000200 */
[----:B------:R-:W5:Y:S01]  /*1a8b0*/  LDSM.16.M88.4 R28, [R215] ;  /* 0x00000000d71c783b */ /* 0x000f620000000200 */
[C---:B------:R-:W-:Y:S06]  /*1a8c0*/  HMMA.16816.F32.BF16 R184, R32.reuse, R196, R184 ;  /* 0x000000c420b8723c */ /* 0x040fec00000418b8 */
[----:B------:R-:W-:Y:S01]  /*1a8d0*/  HMMA.16816.F32.BF16 R180, R32, R198, R180 ;  /* 0x000000c620b4723c */ /* 0x000fe200000418b4 */
[----:B------:R-:W5:-:S15]  /*1a8e0*/  LDSM.16.M88.4 R196, [R212] ;  /* 0x00000000d4c4783b */ /* 0x000f5e0000000200 */
[----:B------:R-:W-:-:S02]  /*1a8f0*/  NOP ;  /* 0x0000000000007918 */ /* 0x000fc40000000000 */
[C---:B--2---:R-:W-:Y:S06]  /*1a900*/  HMMA.16816.F32.BF16 R184, R192.reuse, R24, R184 ;  /* 0x00000018c0b8723c */ /* 0x044fec00000418b8 */
[C---:B-1----:R-:W-:Y:S06]  /*1a910*/  HMMA.16816.F32.BF16 R8, R192.reuse, R20, R8 ;  /* 0x00000014c008723c */ /* 0x042fec0000041808 */
[C---:B------:R-:W-:Y:S01]  /*1a920*/  HMMA.16816.F32.BF16 R4, R192.reuse, R22, R4 ;  /* 0x00000016c004723c */ /* 0x040fe20000041804 */
[----:B------:R-:W-:Y:S05]  /*1a930*/  LDSM.16.M88.4 R20, [R222+0x2000] ;  /* 0x00200000de14783b */ /* 0x000fea0000000200 */
[----:B------:R-:W-:Y:S01]  /*1a940*/  HMMA.16816.F32.BF16 R180, R192, R26, R180 ;  /* 0x0000001ac0b4723c */ /* 0x000fe200000418b4 */
[----:B------:R-:W1:Y:S05]  /*1a950*/  LDSM.16.M88.4 R24, [R220+0xb000] ;  /* 0x00b00000dc18783b */ /* 0x000e6a0000000200 */
[C---:B----4-:R-:W-:Y:S06]  /*1a960*/  HMMA.16816.F32.BF16 R176, R32.reuse, R188, R176 ;  /* 0x000000bc20b0723c */ /* 0x050fec00000418b0 */
[----:B------:R-:W-:Y:S01]  /*1a970*/  HMMA.16816.F32.BF16 R172, R32, R190, R172 ;  /* 0x000000be20ac723c */ /* 0x000fe200000418ac */
[----:B------:R-:W2:Y:S04]  /*1a980*/  LDSM.16.M88.4 R188, [R220+0xa000] ;  /* 0x00a00000dcbc783b */ /* 0x000ea80000000200 */
[----:B------:R-:W4:Y:S01]  /*1a990*/  LDSM.16.M88.4 R32, [R220+0xa800] ;  /* 0x00a80000dc20783b */ /* 0x000f220000000200 */
[C---:B-----5:R-:W-:Y:S06]  /*1a9a0*/  HMMA.16816.F32.BF16 R16, R192.reuse, R28, R16 ;  /* 0x0000001cc010723c */ /* 0x060fec0000041810 */
[C---:B------:R-:W-:Y:S01]  /*1a9b0*/  HMMA.16816.F32.BF16 R12, R192.reuse, R30, R12 ;  /* 0x0000001ec00c723c */ /* 0x040fe2000004180c */
[----:B------:R-:W5:Y:S05]  /*1a9c0*/  LDSM.16.M88.4 R28, [R220+0xb800] ;  /* 0x00b80000dc1c783b */ /* 0x000f6a0000000200 */
        /* <DEDUP_REMOVED lines=19> */
[----:B------:R-:W-:Y:S05]  /*1ab00*/  LDSM.16.M88.4 R196, [R210] ;  /* 0x00000000d2c4783b */ /* 0x000fea0000000200 */
[C---:B--2---:R-:W-:Y:S06]  /*1ab10*/  HMMA.16816.F32.BF16 R184, R24.reuse, R188, R184 ;  /* 0x000000bc18b8723c */ /* 0x044fec00000418b8 */
[C---:B------:R-:W-:Y:S01]  /*1ab20*/  HMMA.16816.F32.BF16 R180, R24.reuse, R190, R180 ;  /* 0x000000be18b4723c */ /* 0x040fe200000418b4 */
[----:B------:R-:W1:Y:S05]  /*1ab30*/  LDSM.16.M88.4 R188, [R225+0xd000] ;  /* 0x00d00000e1bc783b */ /* 0x000e6a0000000200 */
[C---:B----4-:R-:W-:Y:S06]  /*1ab40*/  HMMA.16816.F32.BF16 R176, R24.reuse, R32, R176 ;  /* 0x0000002018b0723c */ /* 0x050fec00000418b0 */
[C---:B------:R-:W-:Y:S01]  /*1ab50*/  HMMA.16816.F32.BF16 R172, R24.reuse, R34, R172 ;  /* 0x0000002218ac723c */ /* 0x040fe200000418ac */
[----:B------:R-:W2:Y:S05]  /*1ab60*/  LDSM.16.M88.4 R32, [R225+0xd800] ;  /* 0x00d80000e120783b */ /* 0x000eaa0000000200 */
[C---:B------:R-:W-:Y:S06]  /*1ab70*/  HMMA.16816.F32.BF16 R8, R24.reuse, R192, R8 ;  /* 0x000000c01808723c */ /* 0x040fec0000041808 */
[----:B------:R-:W-:Y:S01]  /*1ab80*/  HMMA.16816.F32.BF16 R4, R24, R194, R4 ;  /* 0x000000c21804723c */ /* 0x000fe20000041804 */
[----:B------:R-:W4:Y:S04]  /*1ab90*/  LDSM.16.M88.4 R192, [R225+0xc800] ;  /* 0x00c80000e1c0783b */ /* 0x000f280000000200 */
[----:B------:R-:W-:Y:S01]  /*1aba0*/  LDSM.16.M88.4 R24, [R224+0x4000] ;  /* 0x00400000e018783b */ /* 0x000fe20000000200 */
[C---:B-----5:R-:W-:Y:S06]  /*1abb0*/  HMMA.16816.F32.BF16 R16, R28.reuse, R20, R16 ;  /* 0x000000141c10723c */ /* 0x060fec0000041810 */
[C---:B------:R-:W-:Y:S01]  /*1abc0*/  HMMA.16816.F32.BF16 R12, R28.reuse, R22, R12 ;  /* 0x000000161c0c723c */ /* 0x040fe2000004180c */
[----:B------:R-:W5:Y:S05]  /*1abd0*/  LDSM.16.M88.4 R20, [R211] ;  /* 0x00000000d314783b */ /* 0x000f6a0000000200 */
[C---:B-1----:R-:W-:Y:S06]  /*1abe0*/  HMMA.16816.F32.BF16 R184, R28.reuse, R188, R184 ;  /* 0x000000bc1cb8723c */ /* 0x042fec00000418b8 */
[C---:B------:R-:W-:Y:S01]  /*1abf0*/  HMMA.16816.F32.BF16 R180, R28.reuse, R190, R180 ;  /* 0x000000be1cb4723c */ /* 0x040fe200000418b4 */
[----:B------:R-:W1:Y:S05]  /*1ac00*/  LDSM.16.M88.4 R188, [R209] ;  /* 0x00000000d1bc783b */ /* 0x000e6a0000000200 */
[C---:B--2---:R-:W-:Y:S06]  /*1ac10*/  HMMA.16816.F32.BF16 R176, R28.reuse, R32, R176 ;  /* 0x000000201cb0723c */ /* 0x044fec00000418b0 */
[C---:B------:R-:W-:Y:S01]  /*1ac20*/  HMMA.16816.F32.BF16 R172, R28.reuse, R34, R172 ;  /* 0x000000221cac723c */ /* 0x040fe200000418ac */
[----:B------:R-:W2:Y:S05]  /*1ac30*/  LDSM.16.M88.4 R32, [R208] ;  /* 0x00000000d020783b */ /* 0x000eaa0000000200 */
[C---:B----4-:R-:W-:Y:S06]  /*1ac40*/  HMMA.16816.F32.BF16 R8, R28.reuse, R192, R8 ;  /* 0x000000c01c08723c */ /* 0x050fec0000041808 */
[----:B------:R-:W-:Y:S01]  /*1ac50*/  HMMA.16816.F32.BF16 R4, R28, R194, R4 ;  /* 0x000000c21c04723c */ /* 0x000fe20000041804 */
[----:B------:R-:W-:Y:S04]  /*1ac60*/  LDSM.16.M88.4 R28, [R222+0x4000] ;  /* 0x00400000de1c783b */ /* 0x000fe80000000200 */
[----:B------:R-:W-:Y:S01]  /*1ac70*/  LDSM.16.M88.4 R192, [R220+0xc800] ;  /* 0x00c80000dcc0783b */ /* 0x000fe20000000200 */
[C---:B-----5:R-:W-:Y:S06]  /*1ac80*/  HMMA.16816.F32.BF16 R16, R24.reuse, R20, R16 ;  /* 0x000000141810723c */ /* 0x060fec0000041810 */
[C---:B------:R-:W-:Y:S01]  /*1ac90*/  HMMA.16816.F32.BF16 R12, R24.reuse, R22, R12 ;  /* 0x00000016180c723c */ /* 0x040fe2000004180c */
[----:B------:R-:W4:Y:S05]  /*1aca0*/  LDSM.16.M88.4 R20, [R220+0xc000] ;  /* 0x00c00000dc14783b */ /* 0x000f2a0000000200 */
        /* <DEDUP_REMOVED lines=9> */
[----:B------:R-:W5:Y:S01]  /*1ad40*/  LDSM.16.M88.4 R24, [R216+0x4000] ;  /* 0x00400000d818783b */ /* 0x000f620000000200 */
[C---:B----4-:R-:W-:Y:S06]  /*1ad50*/  HMMA.16816.F32.BF16 R16, R28.reuse, R20, R16 ;  /* 0x000000141c10723c */ /* 0x050fec0000041810 */
[C---:B------:R-:W-:Y:S01]  /*1ad60*/  HMMA.16816.F32.BF16 R12, R28.reuse, R22, R12 ;  /* 0x000000161c0c723c */ /* 0x040fe2000004180c */
[----:B------:R-:W4:Y:S05]  /*1ad70*/  LDSM.16.M88.4 R20, [R216+0x4800] ;  /* 0x00480000d814783b */ /* 0x000f2a0000000200 */
[C---:B------:R-:W-:Y:S06]  /*1ad80*/  HMMA.16816.F32.BF16 R8, R28.reuse, R192, R8 ;  /* 0x000000c01c08723c */ /* 0x040fec0000041808 */
[C---:B------:R-:W-:Y:S01]  /*1ad90*/  HMMA.16816.F32.BF16 R4, R28.reuse, R194, R4 ;  /* 0x000000c21c04723c */ /* 0x040fe20000041804 */
[----:B------:R-:W3:Y:S05]  /*1ada0*/  LDSM.16.M88.4 R192, [R216+0x5000] ;  /* 0x00500000d8c0783b */ /* 0x000eea0000000200 */
[C---:B-1----:R-:W-:Y:S06]  /*1adb0*/  HMMA.16816.F32.BF16 R184, R28.reuse, R188, R184 ;  /* 0x000000bc1cb8723c */ /* 0x042fec00000418b8 */
[C---:B------:R-:W-:Y:S01]  /*1adc0*/  HMMA.16816.F32.BF16 R180, R28.reuse, R190, R180 ;  /* 0x000000be1cb4723c */ /* 0x040fe200000418b4 */
[----:B------:R-:W1:Y:S05]  /*1add0*/  LDSM.16.M88.4 R188, [R216+0x5800] ;  /* 0x00580000d8bc783b */ /* 0x000e6a0000000200 */
[C---:B--2---:R-:W-:Y:S06]  /*1ade0*/  HMMA.16816.F32.BF16 R176, R28.reuse, R32, R176 ;  /* 0x000000201cb0723c */ /* 0x044fec00000418b0 */
[----:B------:R-:W-:Y:S01]  /*1adf0*/  HMMA.16816.F32.BF16 R172, R28, R34, R172 ;  /* 0x000000221cac723c */ /* 0x000fe200000418ac */
[----:B------:R-:W-:Y:S04]  /*1ae00*/  LDSM.16.M88.4 R32, [R226+0x6000] ;  /* 0x00600000e220783b */ /* 0x000fe80000000200 */
[----:B------:R-:W2:Y:S01]  /*1ae10*/  LDSM.16.M88.4 R28, [R225+0xe000] ;  /* 0x00e00000e11c783b */ /* 0x000ea20000000200 */
[C---:B-----5:R-:W-:Y:S06]  /*1ae20*/  HMMA.16816.F32.BF16 R16, R196.reuse, R24, R16 ;  /* 0x00000018c410723c */ /* 0x060fec0000041810 */
[C---:B------:R-:W-:Y:S01]  /*1ae30*/  HMMA.16816.F32.BF16 R12, R196.reuse, R26, R12 ;  /* 0x0000001ac40c723c */ /* 0x040fe2000004180c */
[----:B------:R-:W5:Y:S05]  /*1ae40*/  LDSM.16.M88.4 R24, [R225+0xe800] ;  /* 0x00e80000e118783b */ /* 0x000f6a0000000200 */
[C---:B----4-:R-:W-:Y:S06]  /*1ae50*/  HMMA.16816.F32.BF16 R8, R196.reuse, R20, R8 ;  /* 0x00000014c408723c */ /* 0x050fec0000041808 */
[C---:B------:R-:W-:Y:S01]  /*1ae60*/  HMMA.16816.F32.BF16 R4, R196.reuse, R22, R4 ;  /* 0x00000016c404723c */ /* 0x040fe20000041804 */
[----:B------:R-:W4:Y:S05]  /*1ae70*/  LDSM.16.M88.4 R20, [R225+0xf000] ;  /* 0x00f00000e114783b */ /* 0x000f2a0000000200 */
[C---:B---3--:R-:W-:Y:S06]  /*1ae80*/  HMMA.16816.F32.BF16 R184, R196.reuse, R192, R184 ;  /* 0x000000c0c4b8723c */ /* 0x048fec00000418b8 */
[C---:B------:R-:W-:Y:S01]  /*1ae90*/  HMMA.16816.F32.BF16 R180, R196.reuse, R194, R180 ;  /* 0x000000c2c4b4723c */ /* 0x040fe200000418b4 */
[----:B------:R-:W-:Y:S05]  /*1aea0*/  LDSM.16.M88.4 R192, [R206] ;  /* 0x00000000cec0783b */ /* 0x000fea0000000200 */
[C---:B-1----:R-:W-:Y:S06]  /*1aeb0*/  HMMA.16816.F32.BF16 R176, R196.reuse, R188, R176 ;  /* 0x000000bcc4b0723c */ /* 0x042fec00000418b0 */
[----:B------:R-:W-:Y:S01]  /*1aec0*/  HMMA.16816.F32.BF16 R172, R196, R190, R172 ;  /* 0x000000bec4ac723c */ /* 0x000fe200000418ac */
[----:B------:R-:W1:Y:S04]  /*1aed0*/  LDSM.16.M88.4 R188, [R225+0xf800] ;  /* 0x00f80000e1bc783b */ /* 0x000e680000000200 */
[----:B------:R-:W-:Y:S01]  /*1aee0*/  LDSM.16.M88.4 R196, [R204] ;  /* 0x00000000ccc4783b */ /* 0x000fe20000000200 */
[C---:B--2---:R-:W-:Y:S06]  /*1aef0*/  HMMA.16816.F32.BF16 R16, R32.reuse, R28, R16 ;  /* 0x0000001c2010723c */ /* 0x044fec0000041810 */
[C---:B------:R-:W-:Y:S01]  /*1af00*/  HMMA.16816.F32.BF16 R12, R32.reuse, R30, R12 ;  /* 0x0000001e200c723c */ /* 0x040fe2000004180c */
[----:B------:R-:W2:Y:S05]  /*1af10*/  LDSM.16.M88.4 R28, [R224+0x6000] ;  /* 0x00600000e01c783b */ /* 0x000eaa0000000200 */
[C---:B-----5:R-:W-:Y:S06]  /*1af20*/  HMMA.16816.F32.BF16 R8, R32.reuse, R24, R8 ;  /* 0x000000182008723c */ /* 0x060fec0000041808 */
[C---:B------:R-:W-:Y:S01]  /*1af30*/  HMMA.16816.F32.BF16 R4, R32.reuse, R26, R4 ;  /* 0x0000001a2004723c */ /* 0x040fe20000041804 */
[----:B------:R-:W3:Y:S05]  /*1af40*/  LDSM.16.M88.4 R24, [R207] ;  /* 0x00000000cf18783b */ /* 0x000eea0000000200 */
[C---:B----4-:R-:W-:Y:S06]  /*1af50*/  HMMA.16816.F32.BF16 R184, R32.reuse, R20, R184 ;  /* 0x0000001420b8723c */ /* 0x050fec00000418b8 */
[C---:B------:R-:W-:Y:S01]  /*1af60*/  HMMA.16816.F32.BF16 R180, R32.reuse, R22, R180 ;  /* 0x0000001620b4723c */ /* 0x040fe200000418b4 */
[----:B------:R-:W4:Y:S05]  /*1af70*/  LDSM.16.M88.4 R20, [R205] ;  /* 0x00000000cd14783b */ /* 0x000f2a0000000200 */
[C---:B-1----:R-:W-:Y:S06]  /*1af80*/  HMMA.16816.F32.BF16 R176, R32.reuse, R188, R176 ;  /* 0x000000bc20b0723c */ /* 0x042fec00000418b0 */
[----:B------:R-:W-:Y:S01]  /*1af90*/  HMMA.16816.F32.BF16 R188, R32, R190, R172 ;  /* 0x000000be20bc723c */ /* 0x000fe200000418ac */
[----:B------:R-:W-:Y:S04]  /*1afa0*/  LDSM.16.M88.4 R172, [R222+0x6000] ;  /* 0x00600000deac783b */ /* 0x000fe80000000200 */
[----:B------:R-:W1:Y:S01]  /*1afb0*/  LDSM.16.M88.4 R32, [R220+0xe000] ;  /* 0x00e00000dc20783b */ /* 0x000e620000000200 */
[C---:B--2---:R-:W-:Y:S06]  /*1afc0*/  HMMA.16816.F32.BF16 R8, R28.reuse, R192, R8 ;  /* 0x000000c01c08723c */ /* 0x044fec0000041808 */
[C---:B------:R-:W-:Y:S06]  /*1afd0*/  HMMA.16816.F32.BF16 R4, R28.reuse, R194, R4 ;  /* 0x000000c21c04723c */ /* 0x040fec0000041804 */
[C---:B---3--:R-:W-:Y:S06]  /*1afe0*/  HMMA.16816.F32.BF16 R16, R28.reuse, R24, R16 ;  /* 0x000000181c10723c */ /* 0x048fec0000041810 */
[C---:B------:R-:W-:Y:S01]  /*1aff0*/  HMMA.16816.F32.BF16 R12, R28.reuse, R26, R12 ;  /* 0x0000001a1c0c723c */ /* 0x040fe2000004180c */
[----:B------:R-:W-:Y:S05]  /*1b000*/  LDSM.16.M88.4 R24, [R216+0x6000] ;  /* 0x00600000d818783b */ /* 0x000fea0000000200 */
[C---:B----4-:R-:W-:Y:S01]  /*1b010*/  HMMA.16816.F32.BF16 R192, R28.reuse, R20, R184 ;  /* 0x000000141cc0723c */ /* 0x050fe200000418b8 */
[----:B------:R-:W-:Y:S05]  /*1b020*/  LDSM.16.M88.4 R184, [R221+0x6000] ;  /* 0x00600000ddb8783b */ /* 0x000fea0000000200 */
[C---:B------:R-:W-:Y:S01]  /*1b030*/  HMMA.16816.F32.BF16 R180, R28.reuse, R22, R180 ;  /* 0x000000161cb4723c */ /* 0x040fe200000418b4 */
[----:B------:R-:W2:Y:S05]  /*1b040*/  LDSM.16.M88.4 R20, [R220+0xe800] ;  /* 0x00e80000dc14783b */ /* 0x000eaa0000000200 */
[----:B------:R-:W-:Y:S06]  /*1b050*/  HMMA.16816.F32.BF16 R176, R28, R196, R176 ;  /* 0x000000c41cb0723c */ /* 0x000fec00000418b0 */
[----:B-1----:R-:W-:Y:S06]  /*1b060*/  HMMA.16816.F32.BF16 R16, R172, R32, R16 ;  /* 0x00000020ac10723c */ /* 0x002fec0000041810 */
[----:B------:R-:W-:Y:S01]  /*1b070*/  HMMA.16816.F32.BF16 R188, R28, R198, R188 ;  /* 0x000000c61cbc723c */ /* 0x000fe200000418bc */
[----:B------:R-:W1:Y:S05]  /*1b080*/  LDSM.16.M88.4 R28, [R216+0x6800] ;  /* 0x00680000d81c783b */ /* 0x000e6a0000000200 */
[C---:B------:R-:W-:Y:S06]  /*1b090*/  HMMA.16816.F32.BF16 R12, R172.reuse, R34, R12 ;  /* 0x00000022ac0c723c */ /* 0x040fec000004180c */
[----:B--2---:R-:W-:Y:S06]  /*1b0a0*/  HMMA.16816.F32.BF16 R8, R172, R20, R8 ;  /* 0x00000014ac08723c */ /* 0x004fec0000041808 */
[----:B------:R-:W-:-:S12]  /*1b0b0*/  HMMA.16816.F32.BF16 R16, R184, R24, R16 ;  /* 0x00000018b810723c */ /* 0x000fd80000041810 */
[----:B------:R-:W-:Y:S01]  /*1b0c0*/  HMMA.16816.F32.BF16 R12, R184, R26, R12 ;  /* 0x0000001ab80c723c */ /* 0x000fe2000004180c */
[----:B------:R-:W2:Y:S05]  /*1b0d0*/  LDSM.16.M88.4 R24, [R220+0xf000] ;  /* 0x00f00000dc18783b */ /* 0x000eaa0000000200 */
[----:B------:R-:W-:Y:S06]  /*1b0e0*/  HMMA.16816.F32.BF16 R4, R172, R22, R4 ;  /* 0x00000016ac04723c */ /* 0x000fec0000041804 */
[C---:B-1----:R-:W-:Y:S01]  /*1b0f0*/  HMMA.16816.F32.BF16 R8, R184.reuse, R28, R8 ;  /* 0x0000001cb808723c */ /* 0x042fe20000041808 */
[-C--:B------:R-:W-:Y:S01]  /*1b100*/  FMUL.FTZ R17, R17, R0.reuse ;  /* 0x0000000011117220 */ /* 0x080fe20000410000 */
[-C--:B------:R-:W-:Y:S01]  /*1b110*/  FMUL.FTZ R18, R18, R0.reuse ;  /* 0x0000000012127220 */ /* 0x080fe20000410000 */
[-C--:B------:R-:W-:Y:S01]  /*1b120*/  FMUL.FTZ R19, R19, R0.reuse ;  /* 0x0000000013137220 */ /* 0x080fe20000410000 */
[-C--:B------:R-:W-:Y:S01]  /*1b130*/  FMUL.FTZ R2, R16, R0.reuse ;  /* 0x0000000010027220 */ /* 0x080fe20000410000 */
[----:B------:R-:W1:Y:S08]  /*1b140*/  MUFU.TANH R20, R17 ;  /* 0x0000001100147308 */ /* 0x000e700000002400 */
[----:B------:R-:W-:Y:S08]  /*1b150*/  MUFU.TANH R32, R18 ;  /* 0x0000001200207308 */ /* 0x000ff00000002400 */
[----:B------:R3:W4:Y:S01]  /*1b160*/  MUFU.TANH R21, R19 ;  /* 0x0000001300157308 */ /* 0x0007220000002400 */
[----:B------:R-:W-:Y:S02]  /*1b170*/  HMMA.16816.F32.BF16 R4, R184, R30, R4 ;  /* 0x0000001eb804723c */ /* 0x000fe40000041804 */
[-C--:B------:R-:W-:Y:S01]  /*1b180*/  FMUL.FTZ R8, R8, R0.reuse ;  /* 0x0000000008087220 */ /* 0x080fe20000410000 */
[-C--:B------:R-:W-:Y:S01]  /*1b190*/  FMUL.FTZ R9, R9, R0.reuse ;  /* 0x0000000009097220 */ /* 0x080fe20000410000 */
[-C--:B------:R-:W-:Y:S01]  /*1b1a0*/  FMUL.FTZ R10, R10, R0.reuse ;  /* 0x000000000a0a7220 */ /* 0x080fe20000410000 */
[----:B---3--:R-:W3:Y:S01]  /*1b1b0*/  LDSM.16.M88.4 R16, [R216+0x7000] ;  /* 0x00700000d810783b */ /* 0x008ee20000000200 */
[----:B--2---:R-:W-:Y:S01]  /*1b1c0*/  HMMA.16816.F32.BF16 R192, R172, R24, R192 ;  /* 0x00000018acc0723c */ /* 0x004fe200000418c0 */
[----:B------:R-:W-:Y:S06]  /*1b1d0*/  MUFU.TANH R23, R8 ;  /* 0x0000000800177308 */ /* 0x000fec0000002400 */
[----:B------:R-:W-:-:S02]  /*1b1e0*/  FMUL.FTZ R24, R11, R0 ;  /* 0x000000000b187220 */ /* 0x000fc40000410000 */
[----:B------:R-:W-:Y:S08]  /*1b1f0*/  MUFU.TANH R22, R9 ;  /* 0x0000000900167308 */ /* 0x000ff00000002400 */
[----:B------:R2:W-:Y:S02]  /*1b200*/  MUFU.TANH R25, R10 ;  /* 0x0000000a00197308 */ /* 0x0005e40000002400 */
[----:B--2---:R-:W2:Y:S01]  /*1b210*/  LDSM.16.M88.4 R8, [R220+0xf800] ;  /* 0x00f80000dc08783b */ /* 0x004ea20000000200 */
[-C--:B------:R-:W-:Y:S01]  /*1b220*/  FMUL.FTZ R4, R4, R0.reuse ;  /* 0x0000000004047220 */ /* 0x080fe20000410000 */
[-C--:B------:R-:W-:Y:S01]  /*1b230*/  FMUL.FTZ R5, R5, R0.reuse ;  /* 0x0000000005057220 */ /* 0x080fe20000410000 */
[-C--:B------:R-:W-:Y:S01]  /*1b240*/  FMUL.FTZ R6, R6, R0.reuse ;  /* 0x0000000006067220 */ /* 0x080fe20000410000 */
[-C--:B------:R-:W-:Y:S01]  /*1b250*/  FMUL.FTZ R28, R7, R0.reuse ;  /* 0x00000000071c7220 */ /* 0x080fe20000410000 */
[----:B---3--:R-:W-:Y:S01]  /*1b260*/  HMMA.16816.F32.BF16 R192, R184, R16, R192 ;  /* 0x00000010b8c0723c */ /* 0x008fe200000418c0 */
[----:B------:R-:W-:Y:S08]  /*1b270*/  MUFU.TANH R16, R4 ;  /* 0x0000000400107308 */ /* 0x000ff00000002400 */
[----:B------:R-:W-:Y:S01]  /*1b280*/  MUFU.TANH R17, R5 ;  /* 0x0000000500117308 */ /* 0x000fe20000002400 */
[C---:B------:R-:W-:Y:S01]  /*1b290*/  HMMA.16816.F32.BF16 R180, R172.reuse, R26, R180 ;  /* 0x0000001aacb4723c */ /* 0x040fe200000418b4 */
[----:B------:R-:W3:Y:S06]  /*1b2a0*/  S2R R26, SR_TID.X ;  /* 0x00000000001a7919 */ /* 0x000eec0000002100 */
[----:B------:R5:W-:Y:S02]  /*1b2b0*/  MUFU.TANH R29, R6 ;  /* 0x00000006001d7308 */ /* 0x000be40000002400 */
[----:B-----5:R-:W5:Y:S01]  /*1b2c0*/  LDSM.16.M88.4 R4, [R216+0x7800] ;  /* 0x00780000d804783b */ /* 0x020f620000000200 */
[C---:B--2---:R-:W-:Y:S06]  /*1b2d0*/  HMMA.16816.F32.BF16 R176, R172.reuse, R8, R176 ;  /* 0x00000008acb0723c */ /* 0x044fec00000418b0 */
[----:B------:R-:W-:Y:S01]  /*1b2e0*/  HMMA.16816.F32.BF16 R188, R172, R10, R188 ;  /* 0x0000000aacbc723c */ /* 0x000fe200000418bc */
[----:B------:R-:W-:Y:S01]  /*1b2f0*/  FMUL.FTZ R12, R12, R0 ;  /* 0x000000000c0c7220 */ /* 0x000fe20000410000 */
[----:B---3--:R-:W-:-:S02]  /*1b300*/  IMAD.SHL.U32 R8, R26, 0x2, RZ ;  /* 0x000000021a087824 */ /* 0x008fc400078e00ff */
[-C--:B------:R-:W-:Y:S01]  /*1b310*/  FMUL.FTZ R14, R14, R0.reuse ;  /* 0x000000000e0e7220 */ /* 0x080fe20000410000 */
[-C--:B------:R-:W-:Y:S01]  /*1b320*/  FMUL.FTZ R13, R13, R0.reuse ;  /* 0x000000000d0d7220 */ /* 0x080fe20000410000 */
[----:B------:R-:W-:Y:S02]  /*1b330*/  FMUL.FTZ R15, R15, R0 ;  /* 0x000000000f0f7220 */ /* 0x000fe40000410000 */
[----:B------:R-:W-:Y:S01]  /*1b340*/  HMMA.16816.F32.BF16 R180, R184, R18, R180 ;  /* 0x00000012b8b4723c */ /* 0x000fe200000418b4 */
[----:B------:R-:W-:Y:S01]  /*1b350*/  LOP3.LUT R8, R8, 0x6, RZ, 0xc0, !PT ;  /* 0x0000000608087812 */ /* 0x000fe200078ec0ff */
[----:B------:R-:W2:Y:S08]  /*1b360*/  MUFU.TANH R12, R12 ;  /* 0x0000000c000c7308 */ /* 0x000eb00000002400 */
[----:B------:R-:W-:Y:S01]  /*1b370*/  MUFU.TANH R24, R24 ;  /* 0x0000001800187308 */ /* 0x000fe20000002400 */
[----:B------:R-:W-:-:S07]  /*1b380*/  IMAD R8, R244, 0x40, R8 ;  /* 0x00000040f4087824 */ /* 0x000fce00078e0208 */
[----:B------:R-:W-:Y:S01]  /*1b390*/  MUFU.TANH R28, R28 ;  /* 0x0000001c001c7308 */ /* 0x000fe20000002400 */
[----:B------:R-:W-:Y:S01]  /*1b3a0*/  FMUL.FTZ R192, R192, R0 ;  /* 0x00000000c0c07220 */ /* 0x000fe20000410000 */
[----:B------:R-:W-:-:S04]  /*1b3b0*/  DEPBAR.LE SB0, 0x0 ;  /* 0x000080000000791a */ /* 0x000fc80000000000 */
[C---:B-----5:R-:W-:Y:S02]  /*1b3c0*/  HMMA.16816.F32.BF16 R176, R184.reuse, R4, R176 ;  /* 0x00000004b8b0723c */ /* 0x060fe400000418b0 */
[----:B------:R-:W3:Y:S04]  /*1b3d0*/  MUFU.TANH R14, R14 ;  /* 0x0000000e000e7308 */ /* 0x000ee80000002400 */
[----:B------:R-:W-:Y:S01]  /*1b3e0*/  HMMA.16816.F32.BF16 R188, R184, R6, R188 ;  /* 0x00000006b8bc723c */ /* 0x000fe200000418bc */
[----:B------:R-:W-:-:S03]  /*1b3f0*/  VIADD R9, R8, 0x1 ;  /* 0x0000000108097836 */ /* 0x000fc60000000000 */
[----:B------:R-:W5:Y:S01]  /*1b400*/  MUFU.TANH R13, R13 ;  /* 0x0000000d000d7308 */ /* 0x000f620000002400 */
[----:B------:R-:W-:-:S07]  /*1b410*/  VIADD R4, R8, 0x9 ;  /* 0x0000000908047836 */ /* 0x000fce0000000000 */
[----:B------:R-:W5:Y:S01]  /*1b420*/  MUFU.TANH R15, R15 ;  /* 0x0000000f000f7308 */ /* 0x000f620000002400 */
[C---:B------:R-:W-:Y:S01]  /*1b430*/  ISETP.GE.AND P4, PT, R9.reuse, R170, PT ;  /* 0x000000aa0900720c */ /* 0x040fe20003f86270 */
[C---:B------:R-:W-:Y:S01]  /*1b440*/  VIADD R19, R8.reuse, 0x10 ;  /* 0x0000001008137836 */ /* 0x040fe20000000000 */
[-C--:B------:R-:W-:Y:S01]  /*1b450*/  ISETP.GE.AND P1, PT, R9, R171.reuse, PT ;  /* 0x000000ab0900720c */ /* 0x080fe20003f26270 */
[----:B------:R-:W-:Y:S02]  /*1b460*/  VIADD R9, R8, 0x8 ;  /* 0x0000000808097836 */ /* 0x000fe40000000000 */
[----:B------:R-:W-:Y:S01]  /*1b470*/  FMUL.FTZ R18, R193, R0 ;  /* 0x00000000c1127220 */ /* 0x000fe20000410000 */
[C---:B------:R-:W-:Y:S02]  /*1b480*/  ISETP.GE.AND P5, PT, R4.reuse, R170, PT ;  /* 0x000000aa0400720c */ /* 0x040fe40003fa6270 */
[----:B------:R-:W-:Y:S01]  /*1b490*/  ISETP.GE.AND P2, PT, R4, R171, PT ;  /* 0x000000ab0400720c */ /* 0x000fe20003f46270 */
[----:B------:R-:W-:Y:S01]  /*1b4a0*/  VIADD R11, R8, 0x11 ;  /* 0x00000011080b7836 */ /* 0x000fe20000000000 */
[----:B-1----:R-:W-:-:S02]  /*1b4b0*/  FSEL R5, R20, -INF , !P4 ;  /* 0xff80000014057808 */ /* 0x002fc40006000000 */
[----:B----4-:R-:W-:Y:S02]  /*1b4c0*/  FSEL R4, R21, -INF , !P1 ;  /* 0xff80000015047808 */ /* 0x010fe40004800000 */
[CC--:B------:R-:W-:Y:S02]  /*1b4d0*/  ISETP.GE.AND P6, PT, R9.reuse, R170.reuse, PT ;  /* 0x000000aa0900720c */ /* 0x0c0fe40003fc6270 */
[-C--:B------:R-:W-:Y:S02]  /*1b4e0*/  ISETP.GE.AND P3, PT, R9, R171.reuse, PT ;  /* 0x000000ab0900720c */ /* 0x080fe40003f66270 */
[C---:B------:R-:W-:Y:S02]  /*1b4f0*/  ISETP.GE.AND P4, PT, R19.reuse, R170, PT ;  /* 0x000000aa1300720c */ /* 0x040fe40003f86270 */
[----:B------:R-:W-:Y:S01]  /*1b500*/  ISETP.GE.AND P1, PT, R19, R171, PT ;  /* 0x000000ab1300720c */ /* 0x000fe20003f26270 */
[----:B------:R-:W-:Y:S02]  /*1b510*/  VIADD R19, R8, 0x18 ;  /* 0x0000001808137836 */ /* 0x000fe40000000000 */
[----:B------:R-:W-:Y:S01]  /*1b520*/  FMUL.FTZ R176, R176, R0 ;  /* 0x00000000b0b07220 */ /* 0x000fe20000410000 */
[----:B------:R-:W1:Y:S01]  /*1b530*/  MUFU.TANH R18, R18 ;  /* 0x0000001200127308 */ /* 0x000e620000002400 */
[----:B--2---:R-:W-:Y:S01]  /*1b540*/  FSEL R12, R12, -INF , !P6 ;  /* 0xff8000000c0c7808 */ /* 0x004fe20007000000 */
[----:B------:R-:W-:Y:S01]  /*1b550*/  VIADD R7, R8, 0x20 ;  /* 0x0000002008077836 */ /* 0x000fe20000000000 */
[----:B---3--:R-:W-:Y:S01]  /*1b560*/  FSEL R14, R14, -INF , !P3 ;  /* 0xff8000000e0e7808 */ /* 0x008fe20005800000 */
[----:B------:R-:W-:Y:S01]  /*1b570*/  VIADD R20, R8, 0x19 ;  /* 0x0000001908147836 */ /* 0x000fe20000000000 */
[----:B------:R-:W-:-:S02]  /*1b580*/  ISETP.GE.AND P6, PT, R11, R170, PT ;  /* 0x000000aa0b00720c */ /* 0x000fc40003fc6270 */
[-C--:B------:R-:W-:Y:S02]  /*1b590*/  ISETP.GE.AND P3, PT, R11, R171.reuse, PT ;  /* 0x000000ab0b00720c */ /* 0x080fe40003f66270 */
[----:B-----5:R-:W-:Y:S02]  /*1b5a0*/  FSEL R13, R13, -INF , !P5 ;  /* 0xff8000000d0d7808 */ /* 0x020fe40006800000 */
[----:B------:R-:W-:Y:S02]  /*1b5b0*/  FSEL R15, R15, -INF , !P2 ;  /* 0xff8000000f0f7808 */ /* 0x000fe40005000000 */
[C---:B------:R-:W-:Y:S02]  /*1b5c0*/  ISETP.GE.AND P5, PT, R19.reuse, R170, PT ;  /* 0x000000aa1300720c */ /* 0x040fe40003fa6270 */
[----:B------:R-:W-:Y:S01]  /*1b5d0*/  ISETP.GE.AND P2, PT, R19, R171, PT ;  /* 0x000000ab1300720c */ /* 0x000fe20003f46270 */
[----:B------:R-:W-:Y:S01]  /*1b5e0*/  FMUL.FTZ R193, R194, R0 ;  /* 0x00000000c2c17220 */ /* 0x000fe20000410000 */
[----:B------:R2:W3:Y:S01]  /*1b5f0*/  MUFU.TANH R19, R176 ;  /* 0x000000b000137308 */ /* 0x0004e20000002400 */
[----:B------:R-:W-:-:S02]  /*1b600*/  FSEL R22, R22, -INF , !P6 ;  /* 0xff80000016167808 */ /* 0x000fc40007000000 */
[----:B------:R-:W-:Y:S02]  /*1b610*/  FSEL R26, R24, -INF , !P3 ;  /* 0xff800000181a7808 */ /* 0x000fe40005800000 */
[----:B------:R-:W-:Y:S02]  /*1b620*/  FSEL R23, R23, -INF , !P4 ;  /* 0xff80000017177808 */ /* 0x000fe40006000000 */
[----:B------:R-:W-:Y:S02]  /*1b630*/  FSEL R27, R25, -INF , !P1 ;  /* 0xff800000191b7808 */ /* 0x000fe40004800000 */
[CC--:B------:R-:W-:Y:S02]  /*1b640*/  ISETP.GE.AND P6, PT, R7.reuse, R170.reuse, PT ;  /* 0x000000aa0700720c */ /* 0x0c0fe40003fc6270 */
[-C--:B------:R-:W-:Y:S01]  /*1b650*/  ISETP.GE.AND P3, PT, R7, R171.reuse, PT ;  /* 0x000000ab0700720c */ /* 0x080fe20003f66270 */
[----:B------:R-:W-:Y:S01]  /*1b660*/  VIADD R7, R8, 0x28 ;  /* 0x0000002808077836 */ /* 0x000fe20000000000 */
[----:B------:R-:W-:Y:S01]  /*1b670*/  ISETP.GE.AND P4, PT, R20, R170, PT ;  /* 0x000000aa1400720c */ /* 0x000fe20003f86270 */
[-C--:B--2---:R-:W-:Y:S01]  /*1b680*/  FMUL.FTZ R176, R188, R0.reuse ;  /* 0x00000000bcb07220 */ /* 0x084fe20000410000 */
[----:B------:R-:W-:Y:S01]  /*1b690*/  ISETP.GE.AND P1, PT, R20, R171, PT ;  /* 0x000000ab1400720c */ /* 0x000fe20003f26270 */
[----:B------:R-:W-:Y:S01]  /*1b6a0*/  VIADD R6, R8, 0x21 ;  /* 0x0000002108067836 */ /* 0x000fe20000000000 */
[----:B------:R2:W4:Y:S01]  /*1b6b0*/  MUFU.TANH R196, R192 ;  /* 0x000000c000c47308 */ /* 0x0005220000002400 */
[-C--:B------:R-:W-:Y:S01]  /*1b6c0*/  FMUL.FTZ R10, R182, R0.reuse ;  /* 0x00000000b60a7220 */ /* 0x080fe20000410000 */
[-C--:B------:R-:W-:Y:S01]  /*1b6d0*/  FMUL.FTZ R181, R181, R0.reuse ;  /* 0x00000000b5b57220 */ /* 0x080fe20000410000 */
[-C--:B------:R-:W-:Y:S01]  /*1b6e0*/  FMUL.FTZ R183, R183, R0.reuse ;  /* 0x00000000b7b77220 */ /* 0x080fe20000410000 */
[----:B------:R-:W-:Y:S01]  /*1b6f0*/  FSEL R20, R17, -INF , !P4 ;  /* 0xff80000011147808 */ /* 0x000fe20006000000 */
[----:B------:R-:W-:Y:S01]  /*1b700*/  FMUL.FTZ R180, R180, R0 ;  /* 0x00000000b4b47220 */ /* 0x000fe20000410000 */
[----:B------:R-:W-:-:S02]  /*1b710*/  FSEL R24, R28, -INF , !P1 ;  /* 0xff8000001c187808 */ /* 0x000fc40004800000 */
[----:B------:R-:W5:Y:S01]  /*1b720*/  MUFU.TANH R193, R193 ;  /* 0x000000c100c17308 */ /* 0x000f620000002400 */
[----:B------:R-:W-:Y:S02]  /*1b730*/  FSEL R21, R16, -INF , !P5 ;  /* 0xff80000010157808 */ /* 0x000fe40006800000 */
[C---:B------:R-:W-:Y:S02]  /*1b740*/  ISETP.GE.AND P4, PT, R7.reuse, R170, PT ;  /* 0x000000aa0700720c */ /* 0x040fe40003f86270 */
[----:B------:R-:W-:-:S03]  /*1b750*/  ISETP.GE.AND P1, PT, R7, R171, PT ;  /* 0x000000ab0700720c */ /* 0x000fc60003f26270 */
[----:B------:R-:W5:Y:S01]  /*1b760*/  MUFU.TANH R176, R176 ;  /* 0x000000b000b07308 */ /* 0x000f620000002400 */
[----:B--2---:R-:W-:Y:S01]  /*1b770*/  FMUL.FTZ R192, R195, R0 ;  /* 0x00000000c3c07220 */ /* 0x004fe20000410000 */
[----:B------:R-:W-:Y:S01]  /*1b780*/  ISETP.GE.AND P5, PT, R6, R170, PT ;  /* 0x000000aa0600720c */ /* 0x000fe20003fa6270 */
[----:B------:R-:W-:Y:S02]  /*1b790*/  VIADD R7, R8, 0x30 ;  /* 0x0000003008077836 */ /* 0x000fe40000000000 */
[-C--:B------:R-:W-:Y:S01]  /*1b7a0*/  FMUL.FTZ R177, R177, R0.reuse ;  /* 0x00000000b1b17220 */ /* 0x080fe20000410000 */
[-C--:B------:R-:W-:Y:S01]  /*1b7b0*/  FMUL.FTZ R174, R178, R0.reuse ;  /* 0x00000000b2ae7220 */ /* 0x080fe20000410000 */
[-C--:B------:R-:W-:Y:S01]  /*1b7c0*/  FMUL.FTZ R173, R179, R0.reuse ;  /* 0x00000000b3ad7220 */ /* 0x080fe20000410000 */
[----:B------:R-:W-:Y:S01]  /*1b7d0*/  FSEL R25, R29, -INF , !P2 ;  /* 0xff8000001d197808 */ /* 0x000fe20005000000 */
[----:B------:R-:W2:Y:S01]  /*1b7e0*/  MUFU.TANH R9, R181 ;  /* 0x000000b500097308 */ /* 0x000ea20000002400 */
[-C--:B------:R-:W-:Y:S01]  /*1b7f0*/  FMUL.FTZ R175, R189, R0.reuse ;  /* 0x00000000bdaf7220 */ /* 0x080fe20000410000 */
[----:B-1----:R-:W-:Y:S01]  /*1b800*/  FSEL R195, R18, -INF , !P5 ;  /* 0xff80000012c37808 */ /* 0x002fe20006800000 */
[-C--:B------:R-:W-:Y:S01]  /*1b810*/  FMUL.FTZ R29, R190, R0.reuse ;  /* 0x00000000be1d7220 */ /* 0x080fe20000410000 */
[----:B------:R-:W-:Y:S01]  /*1b820*/  FMUL.FTZ R28, R191, R0 ;  /* 0x00000000bf1c7220 */ /* 0x000fe20000410000 */
[----:B------:R-:W-:-:S03]  /*1b830*/  ISETP.GE.AND P5, PT, R7, R170, PT ;  /* 0x000000aa0700720c */ /* 0x000fc60003fa6270 */
[----:B------:R-:W1:Y:S01]  /*1b840*/  MUFU.TANH R11, R183 ;  /* 0x000000b7000b7308 */ /* 0x000e620000002400 */
[----:B------:R-:W-:Y:S01]  /*1b850*/  VIADD R0, R8, 0x38 ;  /* 0x0000003808007836 */ /* 0x000fe20000000000 */
[----:B------:R-:W-:-:S06]  /*1b860*/  ISETP.GE.AND P2, PT, R6, R171, PT ;  /* 0x000000ab0600720c */ /* 0x000fcc0003f46270 */
[----:B------:R-:W1:Y:S01]  /*1b870*/  MUFU.TANH R192, R192 ;  /* 0x000000c000c07308 */ /* 0x000e620000002400 */
[----:B---3--:R-:W-:-:S07]  /*1b880*/  FSEL R179, R19, -INF , !P5 ;  /* 0xff80000013b37808 */ /* 0x008fce0006800000 */
[----:B------:R-:W3:Y:S01]  /*1b890*/  MUFU.TANH R194, R180 ;  /* 0x000000b400c27308 */ /* 0x000ee20000002400 */
[----:B------:R-:W-:-:S07]  /*1b8a0*/  VIADD R6, R8, 0x29 ;  /* 0x0000002908067836 */ /* 0x000fce0000000000 */
[----:B------:R-:W3:Y:S01]  /*1b8b0*/  MUFU.TANH R10, R10 ;  /* 0x0000000a000a7308 */ /* 0x000ee20000002400 */
[----:B------:R-:W-:-:S07]  /*1b8c0*/  ISETP.GE.AND P5, PT, R0, R170, PT ;  /* 0x000000aa0000720c */ /* 0x000fce0003fa6270 */
[----:B------:R-:W-:Y:S01]  /*1b8d0*/  MUFU.TANH R177, R177 ;  /* 0x000000b100b17308 */ /* 0x000fe20000002400 */
[----:B----4-:R-:W-:-:S07]  /*1b8e0*/  FSEL R196, R196, -INF , !P6 ;  /* 0xff800000c4c47808 */ /* 0x010fce0007000000 */
[----:B------:R-:W4:Y:S01]  /*1b8f0*/  MUFU.TANH R174, R174 ;  /* 0x000000ae00ae7308 */ /* 0x000f220000002400 */
[----:B-----5:R-:W-:-:S07]  /*1b900*/  FSEL R193, R193, -INF , !P3 ;  /* 0xff800000c1c17808 */ /* 0x020fce0005800000 */
[----:B------:R-:W5:Y:S01]  /*1b910*/  MUFU.TANH R173, R173 ;  /* 0x000000ad00ad7308 */ /* 0x000f620000002400 */
[----:B------:R-:W-:Y:S02]  /*1b920*/  FSEL R176, R176, -INF , !P5 ;  /* 0xff800000b0b07808 */ /* 0x000fe40006800000 */
[C---:B------:R-:W-:Y:S02]  /*1b930*/  ISETP.GE.AND P6, PT, R6.reuse, R170, PT ;  /* 0x000000aa0600720c */ /* 0x040fe40003fc6270 */
[----:B------:R-:W-:-:S03]  /*1b940*/  ISETP.GE.AND P3, PT, R6, R171, PT ;  /* 0x000000ab0600720c */ /* 0x000fc60003f66270 */
[----:B------:R-:W-:Y:S01]  /*1b950*/  MUFU.TANH R2, R2 ;  /* 0x0000000200027308 */ /* 0x000fe20000002400 */
[----:B------:R-:W-:Y:S01]  /*1b960*/  ISETP.GT.AND P5, PT, R244, R231, PT ;  /* 0x000000e7f400720c */ /* 0x000fe20003fa4270 */
[----:B------:R-:W-:-:S06]  /*1b970*/  VIADD R6, R8, 0x31 ;  /* 0x0000003108067836 */ /* 0x000fcc0000000000 */
[----:B------:R-:W-:Y:S01]  /*1b980*/  MUFU.TANH R175, R175 ;  /* 0x000000af00af7308 */ /* 0x000fe20000002400 */
[----:B--2---:R-:W-:-:S07]  /*1b990*/  FSEL R190, R9, -INF , !P6 ;  /* 0xff80000009be7808 */ /* 0x004fce0007000000 */
[----:B------:R-:W2:Y:S01]  /*1b9a0*/  MUFU.TANH R29, R29 ;  /* 0x0000001d001d7308 */ /* 0x000ea20000002400 */
[----:B-1----:R-:W-:-:S07]  /*1b9b0*/  FSEL R188, R11, -INF , !P3 ;  /* 0xff8000000bbc7808 */ /* 0x002fce0005800000 */
[----:B------:R-:W1:Y:S01]  /*1b9c0*/  MUFU.TANH R28, R28 ;  /* 0x0000001c001c7308 */ /* 0x000e620000002400 */
[----:B------:R-:W-:Y:S02]  /*1b9d0*/  FSEL R192, R192, -INF , !P2 ;  /* 0xff800000c0c07808 */ /* 0x000fe40005000000 */
[----:B---3--:R-:W-:Y:S02]  /*1b9e0*/  FSEL R194, R194, -INF , !P4 ;  /* 0xff800000c2c27808 */ /* 0x008fe40006000000 */
[----:B------:R-:W-:Y:S01]  /*1b9f0*/  FSEL R189, R10, -INF , !P1 ;  /* 0xff8000000abd7808 */ /* 0x000fe20004800000 */
[----:B------:R-:W-:Y:S01]  /*1ba00*/  BAR.SYNC.DEFER_BLOCKING 0x0 ;  /* 0x0000000000007b1d */ /* 0x000fe20000010000 */
[C---:B------:R-:W-:Y:S02]  /*1ba10*/  ISETP.GE.AND P6, PT, R8.reuse, R170, PT ;  /* 0x000000aa0800720c */ /* 0x040fe40003fc6270 */
[CC--:B------:R-:W-:Y:S01]  /*1ba20*/  ISETP.GE.AND P3, PT, R8.reuse, R171.reuse, PT ;  /* 0x000000ab0800720c */ /* 0x0c0fe20003f66270 */
[----:B------:R-:W-:Y:S01]  /*1ba30*/  VIADD R8, R8, 0x39 ;  /* 0x0000003908087836 */ /* 0x000fe20000000000 */
[----:B------:R-:W-:-:S02]  /*1ba40*/  ISETP.GE.AND P2, PT, R7, R171, PT ;  /* 0x000000ab0700720c */ /* 0x000fc40003f46270 */
[C---:B------:R-:W-:Y:S02]  /*1ba50*/  ISETP.GE.AND P4, PT, R6.reuse, R170, PT ;  /* 0x000000aa0600720c */ /* 0x040fe40003f86270 */
[-C--:B------:R-:W-:Y:S02]  /*1ba60*/  ISETP.GE.AND P1, PT, R6, R171.reuse, PT ;  /* 0x000000ab0600720c */ /* 0x080fe40003f26270 */
[----:B----4-:R-:W-:Y:S02]  /*1ba70*/  FSEL R174, R174, -INF , !P2 ;  /* 0xff800000aeae7808 */ /* 0x010fe40005000000 */
[----:B------:R-:W-:Y:S02]  /*1ba80*/  FSEL R177, R177, -INF , !P4 ;  /* 0xff800000b1b17808 */ /* 0x000fe40006000000 */
[----:B-----5:R-:W-:Y:S01]  /*1ba90*/  FSEL R173, R173, -INF , !P1 ;  /* 0xff800000adad7808 */ /* 0x020fe20004800000 */
        /* <DEDUP_REMOVED lines=30> */
[-C--:B------:R-:W-:Y:S02]  /*1bc80*/  LOP3.LUT R11, R11, R17.reuse, RZ, 0x3c, !PT ;  /* 0x000000110b0b7212 */ /* 0x080fe400078e3cff */
[----:B------:R-:W-:Y:S02]  /*1bc90*/  ISETP.GE.AND P2, PT, R0, RZ, PT ;  /* 0x000000ff0000720c */ /* 0x000fe40003f46270 */
        /* <DEDUP_REMOVED lines=22> */
[----:B------:R-:W-:Y:S02]  /*1be00*/  @P6 IADD3 R16, R16, 0x1, RZ ;  /* 0x0000000110106810 */ /* 0x000fe40007ffe0ff */
[----:B------:R-:W-:-:S03]  /*1be10*/  @P4 VIADD R10, R10, 0x1 ;  /* 0x000000010a0a4836 */ /* 0x000fc60000000000 */
[----:B------:R-:W-:Y:S02]  /*1be20*/  IMAD.MOV.U32 R7, RZ, RZ, R16 ;  /* 0x000000ffff077224 */ /* 0x000fe400078e0010 */
[----:B------:R-:W-:Y:S02]  /*1be30*/  MOV R8, R10 ;  /* 0x0000000a00087202 */ /* 0x000fe40000000f00 */
[----:B------:R-:W-:Y:S01]  /*1be40*/  @!P2 IMAD.MOV R7, RZ, RZ, -R7 ;  /* 0x000000ffff07a224 */ /* 0x000fe200078e0a07 */
[----:B------:R-:W2:Y:S02]  /*1be50*/  LD.E.64 R10, desc[UR4][R202.64+0x38] ;  /* 0x00003804ca0a7980 */ /* 0x000ea4000c101b00 */
[----:B------:R-:W-:Y:S02]  /*1be60*/  @!P0 IMAD.MOV R8, RZ, RZ, -R8 ;  /* 0x000000ffff088224 */ /* 0x000fe400078e0a08 */
[----:B------:R-:W-:-:S03]  /*1be70*/  SEL R7, R0, R7, !P1 ;  /* 0x0000000700077207 */ /* 0x000fc60004800000 */
[----:B------:R-:W-:Y:S02]  /*1be80*/  SEL R8, R0, R8, !P1 ;  /* 0x0000000800087207 */ /* 0x000fe40004800000 */
        /* <DEDUP_REMOVED lines=20> */
.L_x_4225:
[----:B------:R-:W-:Y:S02]  /*1bfd0*/  R2UR UR4, R200 ;  /* 0x00000000c80472ca */ /* 0x000fe400000e0000 */
[----:B------:R-:W-:-:S13]  /*1bfe0*/  R2UR UR5, R201 ;  /* 0x00000000c90572ca */ /* 0x000fda00000e0000 */
[----:B------:R-:W2:Y:S02]  /*1bff0*/  LD.E R0, desc[UR4][R202.64+0x38] ;  /* 0x00003804ca007980 */ /* 0x000ea4000c101900 */
[----:B--2---:R-:W-:-:S05]  /*1c000*/  IMAD.U32 R0, R0, -0x40, RZ ;  /* 0xffffffc000007824 */ /* 0x004fca00078e00ff */
[----:B------:R-:W-:Y:S02]  /*1c010*/  SHF.R.S32.HI R6, RZ, 0x1f, R0 ;  /* 0x0000001fff067819 */ /* 0x000fe40000011400 */
.L_x_4226:
[----:B------:R-:W-:Y:S05]  /*1c020*/  BSYNC B0 ;  /* 0x0000000000007941 */ /* 0x000fea0003800000 */
.L_x_4224:
[----:B------:R-:W-:Y:S02]  /*1c030*/  LEA R233, P0, R0, R233, 0x1 ;  /* 0x000000e900e97211 */ /* 0x000fe400078008ff */
[C---:B------:R-:W-:Y:S02]  /*1c040*/  R2UR UR14, R200.reuse ;  /* 0x00000000c80e72ca */ /* 0x040fe400000e0000 */
[C---:B------:R-:W-:Y:S02]  /*1c050*/  R2UR UR15, R201.reuse ;  /* 0x00000000c90f72ca */ /* 0x040fe400000e0000 */
[C---:B------:R-:W-:Y:S02]  /*1c060*/  R2UR UR12, R200.reuse ;  /* 0x00000000c80c72ca */ /* 0x040fe400000e0000 */
[----:B------:R-:W-:Y:S02]  /*1c070*/  R2UR UR13, R201 ;  /* 0x00000000c90d72ca */ /* 0x000fe400000e0000 */
[----:B------:R-:W-:-:S02]  /*1c080*/  R2UR UR10, R200 ;  /* 0x00000000c80a72ca */ /* 0x000fc400000e0000 */
[C---:B------:R-:W-:Y:S02]  /*1c090*/  R2UR UR11, R201.reuse ;  /* 0x00000000c90b72ca */ /* 0x040fe400000e0000 */
[----:B------:R-:W-:Y:S02]  /*1c0a0*/  R2UR UR4, R200 ;  /* 0x00000000c80472ca */ /* 0x000fe400000e0000 */
[C---:B------:R-:W-:Y:S02]  /*1c0b0*/  R2UR UR5, R201.reuse ;  /* 0x00000000c90572ca */ /* 0x040fe400000e0000 */
[----:B------:R-:W-:Y:S01]  /*1c0c0*/  LEA.HI.X R232, R0, R232, R6, 0x1, P0 ;  /* 0x000000e800e87211 */ /* 0x000fe200000f0c06 */
[----:B------:R-:W-:Y:S01]  /*1c0d0*/  IMAD.MOV.U32 R6, RZ, RZ, R233 ;  /* 0x000000ffff067224 */ /* 0x000fe200078e00e9 */
[----:B------:R-:W-:Y:S01]  /*1c0e0*/  R2UR UR30, R200 ;  /* 0x00000000c81e72ca */ /* 0x000fe200000e0000 */
[----:B------:R-:W-:Y:S01]  /*1c0f0*/  IMAD.SHL.U32 R0, R166, 0x20, RZ ;  /* 0x00000020a6007824 */ /* 0x000fe200078e00ff */
[----:B------:R-:W-:Y:S01]  /*1c100*/  R2UR UR31, R201 ;  /* 0x00000000c91f72ca */ /* 0x000fe200000e0000 */
[----:B------:R-:W-:Y:S01]  /*1c110*/  IMAD.MOV.U32 R7, RZ, RZ, R232 ;  /* 0x000000ffff077224 */ /* 0x000fe200078e00e8 */
[----:B------:R-:W-:-:S02]  /*1c120*/  R2UR UR28, R200 ;  /* 0x00000000c81c72ca */ /* 0x000fc400000e0000 */
[----:B------:R-:W-:Y:S02]  /*1c130*/  IADD3 R10, P0, R233, R0, RZ ;  /* 0x00000000e90a7210 */ /* 0x000fe40007f1e0ff */
        /* <DEDUP_REMOVED lines=14> */
[C---:B------:R-:W-:Y:S02]  /*1c220*/  R2UR UR20, R200.reuse ;  /* 0x00000000c81472ca */ /* 0x040fe400000e0000 */
[C---:B------:R-:W-:Y:S02]  /*1c230*/  R2UR UR21, R201.reuse ;  /* 0x00000000c91572ca */ /* 0x040fe400000e0000 */
[----:B------:R-:W-:Y:S02]  /*1c240*/  R2UR UR18, R200 ;  /* 0x00000000c81272ca */ /* 0x000fe400000e0000 */
[----:B------:R-:W-:-:S02]  /*1c250*/  R2UR UR19, R201 ;  /* 0x00000000c91372ca */ /* 0x000fc400000e0000 */
[----:B------:R-:W-:Y:S02]  /*1c260*/  R2UR UR16, R200 ;  /* 0x00000000c81072ca */ /* 0x000fe400000e0000 */
[----:B------:R-:W-:Y:S02]  /*1c270*/  R2UR UR17, R201 ;  /* 0x00000000c91172ca */ /* 0x000fe400000e0000 */
[----:B-1----:R-:W-:-:S05]  /*1c280*/  SHF.L.U64.HI R6, R166, 0x5, R167 ;  /* 0x00000005a6067819 */ /* 0x002fca00000102a7 */
[----:B------:R-:W-:Y:S01]  /*1c290*/  IMAD.X R11, R232, 0x1, R6, P0 ;  /* 0x00000001e80b7824 */ /* 0x000fe200000e0606 */
[----:B------:R-:W-:-:S04]  /*1c2a0*/  IADD3 R8, P0, R10, R0, RZ ;  /* 0x000000000a087210 */ /* 0x000fc80007f1e0ff */
[----:B------:R1:W-:Y:S01]  /*1c2b0*/  LDGSTS.E.BYPASS.LTC128B.128 [R239+0x8800], desc[UR30][R10.64] ;  /* 0x088000000aef7fae */ /* 0x0003e2000b901d5e */
[--C-:B------:R-:W-:Y:S01]  /*1c2c0*/  IMAD.X R9, R11, 0x1, R6.reuse, P0 ;  /* 0x000000010b097824 */ /* 0x100fe200000e0606 */
[----:B------:R-:W-:Y:S02]  /*1c2d0*/  IADD3 R16, P0, R8, R0, RZ ;  /* 0x0000000008107210 */ /* 0x000fe40007f1e0ff */
        /* <DEDUP_REMOVED lines=13> */
.L_x_4223:
[----:B------:R-:W-:Y:S05]  /*1c3b0*/  BSYNC B1 ;  /* 0x0000000000017941 */ /* 0x000fea0003800000 */
.L_x_4222:
[----:B------:R-:W-:Y:S01]  /*1c3c0*/  R2UR UR4, R200 ;  /* 0x00000000c80472ca */ /* 0x000fe200000e0000 */
[----:B-1----:R-:W-:Y:S01]  /*1c3d0*/  LDSM.16.MT88.4 R16, [R230+0x10000] ;  /* 0x01000000e610783b */ /* 0x002fe20000004200 */
        /* <DEDUP_REMOVED lines=36> */
[----:B-1----:R-:W-:-:S03]  /*1c620*/  FMNMX.FTZ R6, R8, R6, !PT ;  /* 0x0000000608067209 */ /* 0x002fc60007810000 */
[----:B------:R-:W-:Y:S01]  /*1c630*/  LDSM.16.MT88.4 R8, [R228+0x10000] ;  /* 0x01000000e408783b */ /* 0x000fe20000004200 */
[----:B---3--:R-:W-:-:S03]  /*1c640*/  FMNMX.FTZ R0, R7, R0, !PT ;  /* 0x0000000007007209 */ /* 0x008fc60007810000 */
[----:B------:R-:W1:Y:S04]  /*1c650*/  SHFL.BFLY PT, R171, R6, 0x1, 0x1f ;  /* 0x0c201f0006ab7f89 */ /* 0x000e6800000e0000 */
[----:B------:R-:W3:Y:S01]  /*1c660*/  SHFL.BFLY PT, R170, R0, 0x1, 0x1f ;  /* 0x0c201f0000aa7f89 */ /* 0x000ee200000e0000 */
[----:B-1----:R-:W-:Y:S02]  /*1c670*/  FMNMX.FTZ R171, R6, R171, !PT ;  /* 0x000000ab06ab7209 */ /* 0x002fe40007810000 */
[----:B---3--:R-:W-:Y:S02]  /*1c680*/  FMNMX.FTZ R170, R0, R170, !PT ;  /* 0x000000aa00aa7209 */ /* 0x008fe40007810000 */
[----:B------:R-:W-:Y:S02]  /*1c690*/  FSETP.NEU.FTZ.AND P1, PT, R171, -INF , PT ;  /* 0xff800000ab00780b */ /* 0x000fe40003f3d000 */
[----:B------:R-:W-:Y:S01]  /*1c6a0*/  FSETP.NEU.FTZ.AND P0, PT, R170, -INF , PT ;  /* 0xff800000aa00780b */ /* 0x000fe20003f1d000 */
[C---:B--2---:R-:W-:Y:S01]  /*1c6b0*/  FMUL.FTZ R178, R31.reuse, R171 ;  /* 0x000000ab1fb27220 */ /* 0x044fe20000410000 */
[----:B------:R-:W-:-:S04]  /*1c6c0*/  FMUL.FTZ R30, R31, R170 ;  /* 0x000000aa1f1e7220 */ /* 0x000fc80000410000 */
[----:B------:R-:W-:Y:S02]  /*1c6d0*/  FSEL R178, R178, RZ, P1 ;  /* 0x000000ffb2b27208 */ /* 0x000fe40000800000 */
[----:B------:R-:W-:-:S03]  /*1c6e0*/  FSEL R30, R30, RZ, P0 ;  /* 0x000000ff1e1e7208 */ /* 0x000fc60000000000 */
[-CC-:B------:R-:W-:Y:S01]  /*1c6f0*/  FFMA.FTZ R165, R2, R31.reuse, -R178.reuse ;  /* 0x0000001f02a57223 */ /* 0x180fe200000108b2 */
[-C--:B------:R-:W-:Y:S01]  /*1c700*/  FFMA.FTZ R34, R12, R31.reuse, -R178 ;  /* 0x0000001f0c227223 */ /* 0x080fe200000108b2 */
[-C--:B------:R-:W-:Y:S01]  /*1c710*/  FFMA.FTZ R2, R4, R31.reuse, -R30 ;  /* 0x0000001f04027223 */ /* 0x080fe2000001081e */
[----:B------:R-:W-:Y:S01]  /*1c720*/  FSEL R4, R171, RZ, P1 ;  /* 0x000000ffab047208 */ /* 0x000fe20000800000 */
[-C--:B------:R-:W-:Y:S01]  /*1c730*/  FFMA.FTZ R33, R13, R31.reuse, -R178 ;  /* 0x0000001f0d217223 */ /* 0x080fe200000108b2 */
[-C--:B------:R-:W-:Y:S01]  /*1c740*/  FFMA.FTZ R0, R14, R31.reuse, -R30 ;  /* 0x0000001f0e007223 */ /* 0x080fe2000001081e */
[-C--:B------:R-:W-:Y:S01]  /*1c750*/  FFMA.FTZ R35, R5, R31.reuse, -R178 ;  /* 0x0000001f05237223 */ /* 0x080fe200000108b2 */
[----:B------:R-:W-:Y:S01]  /*1c760*/  FSEL R5, R170, RZ, P0 ;  /* 0x000000ffaa057208 */ /* 0x000fe20000000000 */
[----:B------:R-:W-:Y:S01]  /*1c770*/  FADD.FTZ R4, R164, -R4 ;  /* 0x80000004a4047221 */ /* 0x000fe20000010000 */
[-CC-:B------:R-:W-:Y:S01]  /*1c780*/  FFMA.FTZ R164, R15, R31.reuse, -R30.reuse ;  /* 0x0000001f0fa47223 */ /* 0x180fe2000001081e */
[-C--:B------:R-:W-:Y:S01]  /*1c790*/  FFMA.FTZ R32, R32, R31.reuse, -R30 ;  /* 0x0000001f20207223 */ /* 0x080fe2000001081e */
[----:B------:R-:W1:Y:S01]  /*1c7a0*/  LDSM.16.MT88.4 R12, [R229+0x10000] ;  /* 0x01000000e50c783b */ /* 0x000e620000004200 */
[----:B------:R-:W-:Y:S01]  /*1c7b0*/  FADD.FTZ R5, R3, -R5 ;  /* 0x8000000503057221 */ /* 0x000fe20000010000 */
[----:B------:R-:W-:Y:S01]  /*1c7c0*/  FMUL.FTZ R4, R31, R4 ;  /* 0x000000041f047220 */ /* 0x000fe20000410000 */
[----:B------:R-:W-:Y:S01]  /*1c7d0*/  MUFU.EX2 R165, R165 ;  /* 0x000000a500a57308 */ /* 0x000fe20000000800 */
[--C-:B------:R-:W-:Y:S01]  /*1c7e0*/  FFMA.FTZ R180, R23, R31, -R178.reuse ;  /* 0x0000001f17b47223 */ /* 0x100fe200000108b2 */
[----:B------:R-:W-:Y:S01]  /*1c7f0*/  FMUL.FTZ R3, R31, R5 ;  /* 0x000000051f037220 */ /* 0x000fe20000410000 */
[-CC-:B------:R-:W-:Y:S01]  /*1c800*/  FFMA.FTZ R182, R22, R31.reuse, -R178.reuse ;  /* 0x0000001f16b67223 */ /* 0x180fe200000108b2 */
[-CC-:B------:R-:W-:Y:S01]  /*1c810*/  FFMA.FTZ R181, R21, R31.reuse, -R178.reuse ;  /* 0x0000001f15b57223 */ /* 0x180fe200000108b2 */
[-C--:B------:R-:W-:Y:S01]  /*1c820*/  FFMA.FTZ R183, R20, R31.reuse, -R178 ;  /* 0x0000001f14b77223 */ /* 0x080fe200000108b2 */
[-CC-:B------:R-:W-:Y:S01]  /*1c830*/  FFMA.FTZ R184, R27, R31.reuse, -R30.reuse ;  /* 0x0000001f1bb87223 */ /* 0x180fe2000001081e */
[----:B------:R-:W-:Y:S01]  /*1c840*/  LDSM.16.MT88.4 R20, [R227+0x16000] ;  /* 0x01600000e314783b */ /* 0x000fe20000004200 */
[----:B------:R-:W-:Y:S01]  /*1c850*/  MUFU.EX2 R35, R35 ;  /* 0x0000002300237308 */ /* 0x000fe20000000800 */
[-CC-:B------:R-:W-:Y:S01]  /*1c860*/  FFMA.FTZ R186, R26, R31.reuse, -R30.reuse ;  /* 0x0000001f1aba7223 */ /* 0x180fe2000001081e */
[-CC-:B------:R-:W-:Y:S01]  /*1c870*/  FFMA.FTZ R185, R25, R31.reuse, -R30.reuse ;  /* 0x0000001f19b97223 */ /* 0x180fe2000001081e */
[-C--:B------:R-:W-:Y:S01]  /*1c880*/  FFMA.FTZ R187, R24, R31.reuse, -R30 ;  /* 0x0000001f18bb7223 */ /* 0x080fe2000001081e */
[-CC-:B------:R-:W-:Y:S01]  /*1c890*/  FFMA.FTZ R191, R196, R31.reuse, -R178.reuse ;  /* 0x0000001fc4bf7223 */ /* 0x180fe200000108b2 */
[----:B------:R-:W-:Y:S01]  /*1c8a0*/  LDSM.16.MT88.4 R24, [R227+0x10800] ;  /* 0x01080000e318783b */ /* 0x000fe20000004200 */
        /* <DEDUP_REMOVED lines=12> */
[-C--:B------:R-:W-:Y:S01]  /*1c970*/  FFMA.FTZ R175, R175, R31.reuse, -R178 ;  /* 0x0000001fafaf7223 */ /* 0x080fe200000108b2 */
[-CC-:B------:R-:W-:Y:S01]  /*1c980*/  FFMA.FTZ R174, R174, R31.reuse, -R30.reuse ;  /* 0x0000001faeae7223 */ /* 0x180fe2000001081e */
[-CC-:B------:R-:W-:Y:S01]  /*1c990*/  FFMA.FTZ R173, R173, R31.reuse, -R30.reuse ;  /* 0x0000001fadad7223 */ /* 0x180fe2000001081e */
[-CC-:B------:R-:W-:Y:S01]  /*1c9a0*/  FFMA.FTZ R178, R29, R31.reuse, -R30.reuse ;  /* 0x0000001f1db27223 */ /* 0x180fe2000001081e */
[----:B------:R-:W-:-:S02]  /*1c9b0*/  FFMA.FTZ R196, R28, R31, -R30 ;  /* 0x0000001f1cc47223 */ /* 0x000fc4000001081e */
[----:B------:R-:W-:Y:S01]  /*1c9c0*/  MUFU.EX2 R32, R32 ;  /* 0x0000002000207308 */ /* 0x000fe20000000800 */
[----:B------:R-:W-:Y:S07]  /*1c9d0*/  LDSM.16.MT88.4 R28, [R228+0x15800] ;  /* 0x01580000e41c783b */ /* 0x000fee0000004200 */
        /* <DEDUP_REMOVED lines=147> */
[----:B------:R-:W-:Y:S01]  /*1d310*/  MUFU.EX2 R182, R182 ;  /* 0x000000b600b67308 */ /* 0x000fe20000000800 */
[-C--:B------:R-:W-:Y:S01]  /*1d320*/  FMUL.FTZ R100, R100, R172.reuse ;  /* 0x000000ac64647220 */ /* 0x080fe20000410000 */
[-C--:B------:R-:W-:Y:S01]  /*1d330*/  FMUL.FTZ R101, R101, R172.reuse ;  /* 0x000000ac65657220 */ /* 0x080fe20000410000 */
[C---:B------:R-:W-:Y:S01]  /*1d340*/  HMMA.16816.F32.BF16 R56, R4.reuse, R18, R56 ;  /* 0x000000120438723c */ /* 0x040fe20000041838 */
[----:B------:R-:W4:Y:S01]  /*1d350*/  LDSM.16.MT88.4 R16, [R229+0x14000] ;  /* 0x01400000e510783b */ /* 0x000f220000004200 */
        /* <DEDUP_REMOVED lines=15> */
[C---:B-1----:R-:W-:Y:S01]  /*1d450*/  HMMA.16816.F32.BF16 R84, R4.reuse, R12, R84 ;  /* 0x0000000c0454723c */ /* 0x042fe20000041854 */
[-C--:B------:R-:W-:Y:S01]  /*1d460*/  FMUL.FTZ R131, R131, R3.reuse ;  /* 0x0000000383837220 */ /* 0x080fe20000410000 */
[----:B------:R-:W-:Y:S01]  /*1d470*/  FFMA.FTZ R165, R250, R172, R165 ;  /* 0x000000acfaa57223 */ /* 0x000fe200000100a5 */
[----:B------:R-:W-:Y:S01]  /*1d480*/  FFMA.FTZ R3, R249, R3, R32 ;  /* 0x00000003f9037223 */ /* 0x000fe20000010020 */
[----:B------:R-:W1:Y:S02]  /*1d490*/  MUFU.EX2 R184, R184 ;  /* 0x000000b800b87308 */ /* 0x000e640000000800 */
[----:B------:R-:W-:Y:S01]  /*1d4a0*/  HMMA.16816.F32.BF16 R88, R4, R14, R88 ;  /* 0x0000000e0458723c */ /* 0x000fe20000041858 */
[----:B------:R-:W5:Y:S01]  /*1d4b0*/  LDSM.16.MT88.4 R12, [R229+0x16000] ;  /* 0x01600000e50c783b */ /* 0x000f620000004200 */
[----:B------:R-:W-:Y:S01]  /*1d4c0*/  FADD.FTZ R165, R35, R165 ;  /* 0x000000a523a57221 */ /* 0x000fe20000010000 */
[----:B------:R-:W-:-:S03]  /*1d4d0*/  FADD.FTZ R3, R2, R3 ;  /* 0x0000000302037221 */ /* 0x000fc60000010000 */
[----:B---3--:R-:W-:Y:S01]  /*1d4e0*/  HMMA.16816.F32.BF16 R92, R4, R8, R92 ;  /* 0x00000008045c723c */ /* 0x008fe2000004185c */
[----:B------:R-:W3:Y:S01]  /*1d4f0*/  MUFU.EX2 R186, R186 ;  /* 0x000000ba00ba7308 */ /* 0x000ee20000000800 */
[----:B------:R-:W-:Y:S01]  /*1d500*/  FADD.FTZ R165, R34, R165 ;  /* 0x000000a522a57221 */ /* 0x000fe20000010000 */
[----:B------:R-:W-:-:S03]  /*1d510*/  FADD.FTZ R3, R0, R3 ;  /* 0x0000000300037221 */ /* 0x000fc60000010000 */
[C---:B------:R-:W-:Y:S01]  /*1d520*/  HMMA.16816.F32.BF16 R96, R4.reuse, R10, R96 ;  /* 0x0000000a0460723c */ /* 0x040fe20000041860 */
[----:B------:R-:W3:Y:S01]  /*1d530*/  LDSM.16.MT88.4 R8, [R228+0x16000] ;  /* 0x01600000e408783b */ /* 0x000ee20000004200 */
[----:B------:R-:W-:Y:S01]  /*1d540*/  FADD.FTZ R165, R33, R165 ;  /* 0x000000a521a57221 */ /* 0x000fe20000010000 */
[----:B------:R-:W-:Y:S01]  /*1d550*/  MUFU.EX2 R185, R185 ;  /* 0x000000b900b97308 */ /* 0x000fe20000000800 */
[----:B------:R-:W-:Y:S01]  /*1d560*/  FADD.FTZ R3, R164, R3 ;  /* 0x00000003a4037221 */ /* 0x000fe20000010000 */
[----:B------:R-:W-:Y:S01]  /*1d570*/  MOV R164, R171 ;  /* 0x000000ab00a47202 */ /* 0x000fe20000000f00 */
[----:B----4-:R-:W-:Y:S01]  /*1d580*/  HMMA.16816.F32.BF16 R76, R4, R16, R76 ;  /* 0x00000010044c723c */ /* 0x010fe2000004184c */
[----:B--2---:R-:W-:Y:S01]  /*1d590*/  FADD.FTZ R165, R180, R165 ;  /* 0x000000a5b4a57221 */ /* 0x004fe20000010000 */
[----:B-1----:R-:W-:-:S03]  /*1d5a0*/  FADD.FTZ R3, R184, R3 ;  /* 0x00000003b8037221 */ /* 0x002fc60000010000 */
[----:B------:R-:W1:Y:S01]  /*1d5b0*/  MUFU.EX2 R187, R187 ;  /* 0x000000bb00bb7308 */ /* 0x000e620000000800 */
[C---:B------:R-:W-:Y:S01]  /*1d5c0*/  HMMA.16816.F32.BF16 R80, R4.reuse, R18, R80 ;  /* 0x000000120450723c */ /* 0x040fe20000041850 */
[----:B------:R-:W2:Y:S05]  /*1d5d0*/  LDSM.16.MT88.4 R16, [R230+0x16000] ;  /* 0x01600000e610783b */ /* 0x000eaa0000004200 */
[C---:B------:R-:W-:Y:S01]  /*1d5e0*/  HMMA.16816.F32.BF16 R124, R4.reuse, R20, R124 ;  /* 0x00000014047c723c */ /* 0x040fe2000004187c */
[----:B------:R-:W4:Y:S05]  /*1d5f0*/  MUFU.EX2 R191, R191 ;  /* 0x000000bf00bf7308 */ /* 0x000f2a0000000800 */
[C---:B------:R-:W-:Y:S01]  /*1d600*/  HMMA.16816.F32.BF16 R128, R4.reuse, R22, R128 ;  /* 0x000000160480723c */ /* 0x040fe20000041880 */
[----:B------:R-:W-:Y:S02]  /*1d610*/  LDSM.16.MT88.4 R20, [R228+0x12800] ;  /* 0x01280000e414783b */ /* 0x000fe40000004200 */
[----:B------:R-:W-:Y:S03]  /*1d620*/  MUFU.EX2 R195, R195 ;  /* 0x000000c300c37308 */ /* 0x000fe60000000800 */
[C---:B-----5:R-:W-:Y:S05]  /*1d630*/  HMMA.16816.F32.BF16 R108, R4.reuse, R12, R108 ;  /* 0x0000000c046c723c */ /* 0x060fea000004186c */
[----:B------:R-:W-:Y:S01]  /*1d640*/  MUFU.EX2 R194, R194 ;  /* 0x000000c200c27308 */ /* 0x000fe20000000800 */
[C---:B------:R-:W-:Y:S01]  /*1d650*/  HMMA.16816.F32.BF16 R112, R4.reuse, R14, R112 ;  /* 0x0000000e0470723c */ /* 0x040fe20000041870 */
[----:B------:R-:W5:Y:S05]  /*1d660*/  LDSM.16.MT88.4 R12, [R230+0x10800] ;  /* 0x01080000e60c783b */ /* 0x000f6a0000004200 */
[C---:B---3--:R-:W-:Y:S01]  /*1d670*/  HMMA.16816.F32.BF16 R116, R4.reuse, R8, R116 ;  /* 0x000000080474723c */ /* 0x048fe20000041874 */
[----:B------:R-:W-:Y:S05]  /*1d680*/  MUFU.EX2 R190, R190 ;  /* 0x000000be00be7308 */ /* 0x000fea0000000800 */
[C---:B------:R-:W-:Y:S01]  /*1d690*/  HMMA.16816.F32.BF16 R120, R4.reuse, R10, R120 ;  /* 0x0000000a0478723c */ /* 0x040fe20000041878 */
[----:B------:R-:W3:Y:S02]  /*1d6a0*/  LDSM.16.MT88.4 R8, [R229+0x10800] ;  /* 0x01080000e508783b */ /* 0x000ee40000004200 */
[----:B------:R-:W4:Y:S03]  /*1d6b0*/  MUFU.EX2 R193, R193 ;  /* 0x000000c100c17308 */ /* 0x000f260000000800 */
[C---:B--2---:R-:W-:Y:S05]  /*1d6c0*/  HMMA.16816.F32.BF16 R100, R4.reuse, R16, R100 ;  /* 0x000000100464723c */ /* 0x044fea0000041864 */
[----:B------:R-:W2:Y:S01]  /*1d6d0*/  MUFU.EX2 R192, R192 ;  /* 0x000000c000c07308 */ /* 0x000ea20000000800 */
[----:B------:R-:W-:Y:S01]  /*1d6e0*/  HMMA.16816.F32.BF16 R104, R4, R18, R104 ;  /* 0x000000120468723c */ /* 0x000fe20000041868 */
[----:B------:R-:W2:Y:S06]  /*1d6f0*/  LDSM.16.MT88.4 R16, [R228+0x10800] ;  /* 0x01080000e410783b */ /* 0x000eac0000004200 */
[----:B------:R-:W-:Y:S01]  /*1d700*/  F2FP.BF16.F32.PACK_AB R4, R182, R180 ;  /* 0x000000b4b604723e */ /* 0x000fe200000010ff */
[----:B------:R-:W-:Y:S01]  /*1d710*/  MUFU.EX2 R189, R189 ;  /* 0x000000bd00bd7308 */ /* 0x000fe20000000800 */
[----:B------:R-:W-:Y:S01]  /*1d720*/  F2FP.BF16.F32.PACK_AB R5, R186, R184 ;  /* 0x000000b8ba05723e */ /* 0x000fe200000010ff */
[----:B------:R-:W-:Y:S01]  /*1d730*/  FADD.FTZ R182, R182, R165 ;  /* 0x000000a5b6b67221 */ /* 0x000fe20000010000 */
[----:B------:R-:W-:Y:S01]  /*1d740*/  F2FP.BF16.F32.PACK_AB R6, R183, R181 ;  /* 0x000000b5b706723e */ /* 0x000fe200000010ff */
[----:B------:R-:W-:Y:S01]  /*1d750*/  FADD.FTZ R186, R186, R3 ;  /* 0x00000003baba7221 */ /* 0x000fe20000010000 */
[----:B-1----:R-:W-:Y:S01]  /*1d760*/  F2FP.BF16.F32.PACK_AB R7, R187, R185 ;  /* 0x000000b9bb07723e */ /* 0x002fe200000010ff */
[----:B------:R-:W-:Y:S01]  /*1d770*/  FADD.FTZ R182, R181, R182 ;  /* 0x000000b6b5b67221 */ /* 0x000fe20000010000 */
[----:B------:R-:W-:Y:S01]  /*1d780*/  MOV R3, R170 ;  /* 0x000000aa00037202 */ /* 0x000fe20000000f00 */
[----:B------:R-:W1:Y:S01]  /*1d790*/  MUFU.EX2 R188, R188 ;  /* 0x000000bc00bc7308 */ /* 0x000e620000000800 */
[----:B------:R-:W-:Y:S01]  /*1d7a0*/  FADD.FTZ R186, R185, R186 ;  /* 0x000000bab9ba7221 */ /* 0x000fe20000010000 */
[----:B------:R-:W-:-:S02]  /*1d7b0*/  FADD.FTZ R183, R183, R182 ;  /* 0x000000b6b7b77221 */ /* 0x000fc40000010000 */
[C---:B-----5:R-:W-:Y:S01]  /*1d7c0*/  HMMA.16816.F32.BF16 R160, R4.reuse, R12, R160 ;  /* 0x0000000c04a0723c */ /* 0x060fe200000418a0 */
[----:B------:R-:W-:Y:S01]  /*1d7d0*/  FADD.FTZ R187, R187, R186 ;  /* 0x000000babbbb7221 */ /* 0x000fe20000010000 */
[----:B----4-:R-:W-:Y:S02]  /*1d7e0*/  FADD.FTZ R183, R191, R183 ;  /* 0x000000b7bfb77221 */ /* 0x010fe40000010000 */
[----:B------:R-:W4:Y:S01]  /*1d7f0*/  MUFU.EX2 R179, R179 ;  /* 0x000000b300b37308 */ /* 0x000f220000000800 */
[----:B------:R-:W-:Y:S01]  /*1d800*/  FADD.FTZ R187, R193, R187 ;  /* 0x000000bbc1bb7221 */ /* 0x000fe20000010000 */
[C---:B------:R-:W-:Y:S01]  /*1d810*/  HMMA.16816.F32.BF16 R156, R4.reuse, R14, R156 ;  /* 0x0000000e049c723c */ /* 0x040fe2000004189c */
[----:B------:R-:W5:Y:S05]  /*1d820*/  LDSM.16.MT88.4 R12, [R230+0x12800] ;  /* 0x01280000e60c783b */ /* 0x000f6a0000004200 */
[C---:B---3--:R-:W-:Y:S01]  /*1d830*/  HMMA.16816.F32.BF16 R152, R4.reuse, R8, R152 ;  /* 0x000000080498723c */ /* 0x048fe20000041898 */
[----:B------:R-:W-:Y:S05]  /*1d840*/  MUFU.EX2 R177, R177 ;  /* 0x000000b100b17308 */ /* 0x000fea0000000800 */
[C---:B------:R-:W-:Y:S01]  /*1d850*/  HMMA.16816.F32.BF16 R148, R4.reuse, R10, R148 ;  /* 0x0000000a0494723c */ /* 0x040fe20000041894 */
[----:B------:R-:W3:Y:S02]  /*1d860*/  LDSM.16.MT88.4 R8, [R229+0x12800] ;  /* 0x01280000e508783b */ /* 0x000ee40000004200 */
[----:B------:R-:W-:Y:S03]  /*1d870*/  MUFU.EX2 R176, R176 ;  /* 0x000000b000b07308 */ /* 0x000fe60000000800 */
[C---:B--2---:R-:W-:Y:S05]  /*1d880*/  HMMA.16816.F32.BF16 R144, R4.reuse, R16, R144 ;  /* 0x000000100490723c */ /* 0x044fea0000041890 */
[----:B------:R-:W-:Y:S01]  /*1d890*/  MUFU.EX2 R175, R175 ;  /* 0x000000af00af7308 */ /* 0x000fe20000000800 */
[C---:B------:R-:W-:Y:S01]  /*1d8a0*/  HMMA.16816.F32.BF16 R140, R4.reuse, R18, R140 ;  /* 0x00000012048c723c */ /* 0x040fe2000004188c */
[----:B------:R-:W2:Y:S05]  /*1d8b0*/  LDSM.16.MT88.4 R16, [R227+0x12800] ;  /* 0x01280000e310783b */ /* 0x000eaa0000004200 */
[C---:B------:R-:W-:Y:S01]  /*1d8c0*/  HMMA.16816.F32.BF16 R52, R4.reuse, R20, R52 ;  /* 0x000000140434723c */ /* 0x040fe20000041834 */
[----:B------:R-:W4:Y:S05]  /*1d8d0*/  MUFU.EX2 R174, R174 ;  /* 0x000000ae00ae7308 */ /* 0x000f2a0000000800 */
[C---:B------:R-:W-:Y:S01]  /*1d8e0*/  HMMA.16816.F32.BF16 R56, R4.reuse, R22, R56 ;  /* 0x000000160438723c */ /* 0x040fe20000041838 */
[----:B------:R-:W-:Y:S02]  /*1d8f0*/  LDSM.16.MT88.4 R20, [R227+0x14800] ;  /* 0x01480000e314783b */ /* 0x000fe40000004200 */
[----:B------:R-:W4:Y:S03]  /*1d900*/  MUFU.EX2 R173, R173 ;  /* 0x000000ad00ad7308 */ /* 0x000f260000000800 */
[C---:B-----5:R-:W-:Y:S05]  /*1d910*/  HMMA.16816.F32.BF16 R36, R4.reuse, R12, R36 ;  /* 0x0000000c0424723c */ /* 0x060fea0000041824 */
[----:B------:R-:W5:Y:S01]  /*1d920*/  MUFU.EX2 R178, R178 ;  /* 0x000000b200b27308 */ /* 0x000f620000000800 */
[C---:B------:R-:W-:Y:S01]  /*1d930*/  HMMA.16816.F32.BF16 R40, R4.reuse, R14, R40 ;  /* 0x0000000e0428723c */ /* 0x040fe20000041828 */
[----:B------:R-:W1:Y:S05]  /*1d940*/  LDSM.16.MT88.4 R12, [R229+0x14800] ;  /* 0x01480000e50c783b */ /* 0x000e6a0000004200 */
[C---:B---3--:R-:W-:Y:S01]  /*1d950*/  HMMA.16816.F32.BF16 R44, R4.reuse, R8, R44 ;  /* 0x00000008042c723c */ /* 0x048fe2000004182c */
[----:B------:R-:W3:Y:S05]  /*1d960*/  MUFU.EX2 R196, R196 ;  /* 0x000000c400c47308 */ /* 0x000eea0000000800 */
[C---:B------:R-:W-:Y:S01]  /*1d970*/  HMMA.16816.F32.BF16 R48, R4.reuse, R10, R48 ;  /* 0x0000000a0430723c */ /* 0x040fe20000041830 */
[----:B------:R-:W4:Y:S05]  /*1d980*/  LDSM.16.MT88.4 R8, [R228+0x14800] ;  /* 0x01480000e408783b */ /* 0x000f2a0000004200 */
[C---:B------:R-:W-:Y:S06]  /*1d990*/  HMMA.16816.F32.BF16 R136, R4.reuse, R24, R136 ;  /* 0x000000180488723c */ /* 0x040fec0000041888 */
[C---:B------:R-:W-:Y:S01]  /*1d9a0*/  HMMA.16816.F32.BF16 R132, R4.reuse, R26, R132 ;  /* 0x0000001a0484723c */ /* 0x040fe20000041884 */
[----:B------:R-:W5:Y:S05]  /*1d9b0*/  LDSM.16.MT88.4 R24, [R230+0x14800] ;  /* 0x01480000e618783b */ /* 0x000f6a0000004200 */
        /* <DEDUP_REMOVED lines=91> */
[----:B------:R-:W-:Y:S01]  /*1df70*/  HMMA.16816.F32.BF16 R128, R4, R22, R128 ;  /* 0x000000160480723c */ /* 0x000fe20000041880 */
[----:B------:R-:W5:Y:S06]  /*1df80*/  LDSM.16.MT88.4 R20, [R230+0x13800] ;  /* 0x01380000e614783b */ /* 0x000f6c0000004200 */
[----:B------:R-:W-:-:S02]  /*1df90*/  F2FP.BF16.F32.PACK_AB R4, R177, R179 ;  /* 0x000000b3b104723e */ /* 0x000fc400000010ff */
[----:B------:R-:W-:Y:S02]  /*1dfa0*/  F2FP.BF16.F32.PACK_AB R5, R173, R174 ;  /* 0x000000aead05723e */ /* 0x000fe400000010ff */
[----:B------:R-:W-:Y:S02]  /*1dfb0*/  F2FP.BF16.F32.PACK_AB R6, R175, R176 ;  /* 0x000000b0af06723e */ /* 0x000fe400000010ff */
[----:B------:R-:W-:-:S07]  /*1dfc0*/  F2FP.BF16.F32.PACK_AB R7, R196, R178 ;  /* 0x000000b2c407723e */ /* 0x000fce00000010ff */
        /* <DEDUP_REMOVED lines=30> */
[C---:B------:R-:W-:Y:S06]  /*1e1b0*/  HMMA.16816.F32.BF16 R84, R4.reuse, R28, R84 ;  /* 0x0000001c0454723c */ /* 0x040fec0000041854 */
        /* <DEDUP_REMOVED lines=8> */
[C---:B------:R-:W-:Y:S06]  /*1e240*/  HMMA.16816.F32.BF16 R120, R4.reuse, R10, R120 ;  /* 0x0000000a0478723c */ /* 0x040fec0000041878 */
[C---:B-----5:R-:W-:Y:S06]  /*1e250*/  HMMA.16816.F32.BF16 R124, R4.reuse, R20, R124 ;  /* 0x00000014047c723c */ /* 0x060fec000004187c */
[----:B------:R-:W-:-:S15]  /*1e260*/  HMMA.16816.F32.BF16 R128, R4, R22, R128 ;  /* 0x000000160480723c */ /* 0x000fde0000041880 */
[----:B------:R-:W-:-:S09]  /*1e270*/  NOP ;  /* 0x0000000000007918 */ /* 0x000fd20000000000 */
.L_x_4218:
[----:B------:R-:W-:Y:S05]  /*1e280*/  @!P5 BRA `(.L_x_4227) ;  /* 0x0000004000e8d947 */ /* 0x000fea0003800000 */
[C---:B------:R-:W-:Y:S01]  /*1e290*/  SHF.L.U64.HI R245, R168.reuse, 0x5, R169 ;  /* 0x00000005a8f57819 */ /* 0x040fe200000102a9 */
[----:B------:R-:W-:Y:S01]  /*1e2a0*/  IMAD.SHL.U32 R246, R168, 0x20, RZ ;  /* 0x00000020a8f67824 */ /* 0x000fe200078e00ff */
[C---:B------:R-:W-:Y:S01]  /*1e2b0*/  SHF.L.U64.HI R247, R166.reuse, 0x5, R167 ;  /* 0x00000005a6f77819 */ /* 0x040fe200000102a7 */
[----:B------:R-:W-:Y:S01]  /*1e2c0*/  IMAD.SHL.U32 R248, R166, 0x20, RZ ;  /* 0x00000020a6f87824 */ /* 0x000fe200078e00ff */
[----:B------:R-:W-:Y:S01]  /*1e2d0*/  MOV R0, R3 ;  /* 0x0000000300007202 */ /* 0x000fe20000000f00 */
[----:B------:R-:W-:-:S07]  /*1e2e0*/  IMAD.MOV.U32 R2, RZ, RZ, R164 ;  /* 0x000000ffff027224 */ /* 0x000fce00078e00a4 */
.L_x_4236:
        /* <DEDUP_REMOVED lines=81> */
.L_x_4229:
[----:B-1----:R-:W-:Y:S02]  /*1e800*/  R2UR UR4, R170 ;  /* 0x00000000aa0472ca */ /* 0x002fe400000e0000 */
[----:B------:R-:W-:Y:S11]  /*1e810*/  R2UR UR5, R171 ;  /* 0x00000000ab0572ca */ /* 0x000ff600000e0000 */
[----:B------:R-:W-:Y:S02]  /*1e820*/  @!UPT UIADD3 URZ, URZ, URZ, URZ ;  /* 0x0000003f3f3ff290 */ /* 0x000fe4000fffe03f */
[----:B--2---:R-:W2:Y:S02]  /*1e830*/  LD.E R10, desc[UR4][R168.64+0x40] ;  /* 0x00004004a80a7980 */ /* 0x004ea4000c101900 */
[----:B--2---:R-:W-:Y:S05]  /*1e840*/  IMAD.U32 R10, R10, -0x40, RZ ;  /* 0xffffffc00a0a7824 */ /* 0x004fea00078e00ff */
[----:B------:R-:W-:Y:S02]  /*1e850*/  SHF.R.S32.HI R4, RZ, 0x1f, R10 ;  /* 0x0000001fff047819 */ /* 0x000fe4000001140a */
.L_x_4230:
[----:B------:R-:W-:Y:S05]  /*1e860*/  BSYNC B0 ;  /* 0x0000000000007941 */ /* 0x000fea0003800000 */
.L_x_4228:
        /* <DEDUP_REMOVED lines=15> */
[----:B------:R-:W-:Y:S01]  /*1e960*/  R2UR UR30, R170 ;  /* 0x00000000aa1e72ca */ /* 0x000fe200000e0000 */
[----:B------:R-:W-:Y:S01]  /*1e970*/  LDGSTS.E.BYPASS.LTC128B.128 [R239+0x12000], desc[UR36][R242.64+0x80] ;  /* 0x12000080f2ef7fae */ /* 0x000fe2000b901d64 */
[C---:B------:R-:W-:Y:S02]  /*1e980*/  R2UR UR31, R171.reuse ;  /* 0x00000000ab1f72ca */ /* 0x040fe400000e0000 */
[----:B------:R-:W-:Y:S02]  /*1e990*/  IADD3 R6, P0, R246, R242, RZ ;  /* 0x000000f2f6067210 */ /* 0x000fe40007f1e0ff */
[C---:B------:R-:W-:Y:S01]  /*1e9a0*/  R2UR UR28, R170.reuse ;  /* 0x00000000aa1c72ca */ /* 0x040fe200000e0000 */
[----:B------:R-:W-:Y:S01]  /*1e9b0*/  LDGSTS.E.BYPASS.LTC128B.128 [R239+0x14000], desc[UR34][R242.64+0x100] ;  /* 0x14000100f2ef7fae */ /* 0x000fe2000b901d62 */
[----:B------:R-:W-:Y:S01]  /*1e9c0*/  R2UR UR29, R171 ;  /* 0x00000000ab1d72ca */ /* 0x000fe200000e0000 */
[----:B------:R-:W-:Y:S01]  /*1e9d0*/  IMAD.X R7, R245, 0x1, R243, P0 ;  /* 0x00000001f5077824 */ /* 0x000fe200000e06f3 */
[C---:B------:R-:W-:Y:S02]  /*1e9e0*/  R2UR UR26, R170.reuse ;  /* 0x00000000aa1a72ca */ /* 0x040fe400000e0000 */
[----:B------:R-:W-:Y:S01]  /*1e9f0*/  LDGSTS.E.BYPASS.LTC128B.128 [R239+0x16000], desc[UR32][R242.64+0x180] ;  /* 0x16000180f2ef7fae */ /* 0x000fe2000b901d60 */
[C---:B------:R-:W-:Y:S02]  /*1ea00*/  R2UR UR27, R171.reuse ;  /* 0x00000000ab1b72ca */ /* 0x040fe400000e0000 */
[C---:B------:R-:W-:Y:S02]  /*1ea10*/  R2UR UR24, R170.reuse ;  /* 0x00000000aa1872ca */ /* 0x040fe400000e0000 */
[----:B------:R-:W-:Y:S01]  /*1ea20*/  LDGSTS.E.BYPASS.LTC128B.128 [R239+0x10800], desc[UR30][R6.64] ;  /* 0x1080000006ef7fae */ /* 0x000fe2000b901d5e */
[C---:B------:R-:W-:Y:S02]  /*1ea30*/  R2UR UR25, R171.reuse ;  /* 0x00000000ab1972ca */ /* 0x040fe400000e0000 */
[----:B------:R-:W-:Y:S02]  /*1ea40*/  R2UR UR22, R170 ;  /* 0x00000000aa1672ca */ /* 0x000fe400000e0000 */
[C---:B------:R-:W-:Y:S01]  /*1ea50*/  R2UR UR23, R171.reuse ;  /* 0x00000000ab1772ca */ /* 0x040fe200000e0000 */
[----:B------:R-:W-:Y:S01]  /*1ea60*/  LDGSTS.E.BYPASS.LTC128B.128 [R239+0x12800], desc[UR28][R6.64+0x80] ;  /* 0x1280008006ef7fae */ /* 0x000fe2000b901d5c */
[----:B------:R-:W-:Y:S02]  /*1ea70*/  IADD3 R4, P0, R246, R6, RZ ;  /* 0x00000006f6047210 */ /* 0x000fe40007f1e0ff */
[C---:B------:R-:W-:Y:S02]  /*1ea80*/  R2UR UR20, R170.reuse ;  /* 0x00000000aa1472ca */ /* 0x040fe400000e0000 */
        /* <DEDUP_REMOVED lines=20> */
[----:B------:R-:W-:Y:S02]  /*1ebd0*/  R2UR UR4, R170 ;  /* 0x00000000aa0472ca */ /* 0x000fe400000e0000 */
[----:B------:R-:W-:Y:S01]  /*1ebe0*/  LDGSTS.E.BYPASS.LTC128B.128 [R239+0x11800], desc[UR14][R8.64] ;  /* 0x1180000008ef7fae */ /* 0x000fe2000b901d4e */
[----:B------:R-:W-:Y:S02]  /*1ebf0*/  R2UR UR5, R171 ;  /* 0x00000000ab0572ca */ /* 0x000fe400000e0000 */
[----:B------:R-:W-:Y:S02]  /*1ec00*/  ISETP.GT.AND P0, PT, R244, R231, PT ;  /* 0x000000e7f400720c */ /* 0x000fe40003f04270 */
[----:B------:R-:W-:Y:S05]  /*1ec10*/  LDGSTS.E.BYPASS.LTC128B.128 [R239+0x13800], desc[UR12][R8.64+0x80] ;  /* 0x1380008008ef7fae */ /* 0x000fea000b901d4c */
[----:B------:R-:W-:Y:S05]  /*1ec20*/  LDGSTS.E.BYPASS.LTC128B.128 [R239+0x15800], desc[UR10][R8.64+0x100] ;  /* 0x1580010008ef7fae */ /* 0x000fea000b901d4a */
[----:B------:R1:W-:Y:S05]  /*1ec30*/  LDGSTS.E.BYPASS.LTC128B.128 [R239+0x17800], desc[UR4][R8.64+0x180] ;  /* 0x1780018008ef7fae */ /* 0x0003ea000b901d44 */
[----:B------:R-:W-:Y:S05]  /*1ec40*/  LDSM.16.M88.4 R32, [R226] ;  /* 0x00000000e220783b */ /* 0x000fea0000000200 */
[----:B------:R-:W-:Y:S05]  /*1ec50*/  LDSM.16.M88.4 R16, [R225+0x8800] ;  /* 0x00880000e110783b */ /* 0x000fea0000000200 */
[----:B------:R-:W-:Y:S05]  /*1ec60*/  LDSM.16.M88.4 R24, [R225+0x9000] ;  /* 0x00900000e118783b */ /* 0x000fea0000000200 */
[----:B------:R-:W-:Y:S05]  /*1ec70*/  LDSM.16.M88.4 R164, [R225+0x9800] ;  /* 0x00980000e1a4783b */ /* 0x000fea0000000200 */
[----:B------:R-:W-:Y:S05]  /*1ec80*/  LDSM.16.M88.4 R172, [R224] ;  /* 0x00000000e0ac783b */ /* 0x000fea0000000200 */
[----:B-1----:R-:W1:Y:S05]  /*1ec90*/  LDSM.16.M88.4 R8, [R225+0x8000] ;  /* 0x00800000e108783b */ /* 0x002e6a0000000200 */
[----:B------:R-:W0:Y:S05]  /*1eca0*/  LDGDEPBAR ;  /* 0x00000000000079af */ /* 0x000e2a0000000000 */
[----:B------:R-:W2:Y:S05]  /*1ecb0*/  LDSM.16.M88.4 R176, [R223] ;  /* 0x00000000dfb0783b */ /* 0x000eaa0000000200 */
[----:B------:R-:W3:Y:S05]  /*1ecc0*/  LDSM.16.M88.4 R180, [R219] ;  /* 0x00000000dbb4783b */ /* 0x000eea0000000200 */
[----:B------:R-:W4:Y:S05]  /*1ecd0*/  LDSM.16.M88.4 R184, [R218] ;  /* 0x00000000dab8783b */ /* 0x000f2a0000000200 */
[----:B------:R-:W5:Y:S05]  /*1ece0*/  LDSM.16.M88.4 R188, [R217] ;  /* 0x00000000d9bc783b */ /* 0x000f6a0000000200 */
[----:B------:R-:W-:Y:S05]  /*1ecf0*/  LDSM.16.M88.4 R192, [R222] ;  /* 0x00000000dec0783b */ /* 0x000fea0000000200 */
[----:B------:R-:W5:Y:S05]  /*1ed00*/  LDSM.16.M88.4 R196, [R220+0x8000] ;  /* 0x00800000dcc4783b */ /* 0x000f6a0000000200 */
[----:B------:R-:W-:Y:S01]  /*1ed10*/  LDSM.16.M88.4 R200, [R220+0x9000] ;  /* 0x00900000dcc8783b */ /* 0x000fe20000000200 */
[C---:B-1----:R-:W-:Y:S04]  /*1ed20*/  HMMA.16816.F32.BF16 R4, R32.reuse, R8, RZ ;  /* 0x000000082004723c */ /* 0x042fe800000418ff */
[----:B------:R-:W5:Y:S02]  /*1ed30*/  LD.E R3, desc[UR4][R168.64+0x18c] ;  /* 0x00018c04a8037980 */ /* 0x000f64000c101900 */
[C---:B------:R-:W-:Y:S06]  /*1ed40*/  HMMA.16816.F32.BF16 R8, R32.reuse, R10, RZ ;  /* 0x0000000a2008723c */ /* 0x040fec00000418ff */
[C---:B------:R-:W-:Y:S06]  /*1ed50*/  HMMA.16816.F32.BF16 R12, R32.reuse, R16, RZ ;  /* 0x00000010200c723c */ /* 0x040fec00000418ff */
[C---:B------:R-:W-:Y:S06]  /*1ed60*/  HMMA.16816.F32.BF16 R16, R32.reuse, R18, RZ ;  /* 0x000000122010723c */ /* 0x040fec00000418ff */
[C---:B------:R-:W-:Y:S06]  /*1ed70*/  HMMA.16816.F32.BF16 R20, R32.reuse, R24, RZ ;  /* 0x000000182014723c */ /* 0x040fec00000418ff */
[C---:B------:R-:W-:Y:S06]  /*1ed80*/  HMMA.16816.F32.BF16 R24, R32.reuse, R26, RZ ;  /* 0x0000001a2018723c */ /* 0x040fec00000418ff */
[C---:B------:R-:W-:Y:S06]  /*1ed90*/  HMMA.16816.F32.BF16 R28, R32.reuse, R164, RZ ;  /* 0x000000a4201c723c */ /* 0x040fec00000418ff */
[----:B------:R-:W-:Y:S01]  /*1eda0*/  HMMA.16816.F32.BF16 R32, R32, R166, RZ ;  /* 0x000000a62020723c */ /* 0x000fe200000418ff */
[----:B------:R-:W1:Y:S05]  /*1edb0*/  LDSM.16.M88.4 R164, [R220+0x8800] ;  /* 0x00880000dca4783b */ /* 0x000e6a0000000200 */
[C---:B--2---:R-:W-:Y:S06]  /*1edc0*/  HMMA.16816.F32.BF16 R4, R172.reuse, R176, R4 ;  /* 0x000000b0ac04723c */ /* 0x044fec0000041804 */
[C---:B------:R-:W-:Y:S01]  /*1edd0*/  HMMA.16816.F32.BF16 R8, R172.reuse, R178, R8 ;  /* 0x000000b2ac08723c */ /* 0x040fe20000041808 */
[----:B------:R-:W2:Y:S05]  /*1ede0*/  LDSM.16.M88.4 R176, [R220+0x9800] ;  /* 0x00980000dcb0783b */ /* 0x000eaa0000000200 */
[C---:B---3--:R-:W-:Y:S06]  /*1edf0*/  HMMA.16816.F32.BF16 R12, R172.reuse, R180, R12 ;  /* 0x000000b4ac0c723c */ /* 0x048fec000004180c */
[C---:B------:R-:W-:Y:S01]  /*1ee00*/  HMMA.16816.F32.BF16 R16, R172.reuse, R182, R16 ;  /* 0x000000b6ac10723c */ /* 0x040fe20000041810 */
[----:B------:R-:W-:Y:S05]  /*1ee10*/  LDSM.16.M88.4 R180, [R221] ;  /* 0x00000000ddb4783b */ /* 0x000fea0000000200 */
[C---:B----4-:R-:W-:Y:S06]  /*1ee20*/  HMMA.16816.F32.BF16 R20, R172.reuse, R184, R20 ;  /* 0x000000b8ac14723c */ /* 0x050fec0000041814 */
[C---:B------:R-:W-:Y:S01]  /*1ee30*/  HMMA.16816.F32.BF16 R24, R172.reuse, R186, R24 ;  /* 0x000000baac18723c */ /* 0x040fe20000041818 */
[----:B------:R-:W3:Y:S05]  /*1ee40*/  LDSM.16.M88.4 R184, [R216] ;  /* 0x00000000d8b8783b */ /* 0x000eea0000000200 */
[C---:B-----5:R-:W-:Y:S06]  /*1ee50*/  HMMA.16816.F32.BF16 R28, R172.reuse, R188, R28 ;  /* 0x000000bcac1c723c */ /* 0x060fec000004181c */
[----:B------:R-:W-:Y:S01]  /*1ee60*/  HMMA.16816.F32.BF16 R32, R172, R190, R32 ;  /* 0x000000beac20723c */ /* 0x000fe20000041820 */
[----:B------:R-:W4:Y:S05]  /*1ee70*/  LDSM.16.M88.4 R172, [R216+0x800] ;  /* 0x00080000d8ac783b */ /* 0x000f2a0000000200 */
[C---:B------:R-:W-:Y:S01]  /*1ee80*/  HMMA.16816.F32.BF16 R4, R192.reuse, R196, R4 ;  /* 0x000000c4c004723c */ /* 0x040fe20000041804 */
[----:B------:R-:W5:Y:S05]  /*1ee90*/  LDSM.16.M88.4 R188, [R216+0x1000] ;  /* 0x00100000d8bc783b */ /* 0x000f6a0000000200 */
        /* <DEDUP_REMOVED lines=8> */
[C---:B--2---:R-:W-:Y:S06]  /*1ef20*/  HMMA.16816.F32.BF16 R28, R192.reuse, R176, R28 ;  /* 0x000000b0c01c723c */ /* 0x044fec000004181c */
[----:B------:R-:W-:Y:S01]  /*1ef30*/  HMMA.16816.F32.BF16 R32, R192, R178, R32 ;  /* 0x000000b2c020723c */ /* 0x000fe20000041820 */
[----:B------:R-:W-:Y:S05]  /*1ef40*/  LDSM.16.M88.4 R176, [R225+0xb000] ;  /* 0x00b00000e1b0783b */ /* 0x000fea0000000200 */
[C---:B---3--:R-:W-:Y:S01]  /*1ef50*/  HMMA.16816.F32.BF16 R4, R180.reuse, R184, R4 ;  /* 0x000000b8b404723c */ /* 0x048fe20000041804 */
[----:B------:R-:W-:Y:S05]  /*1ef60*/  LDSM.16.M88.4 R192, [R215] ;  /* 0x00000000d7c0783b */ /* 0x000fea0000000200 */
[C---:B------:R-:W-:Y:S01]  /*1ef70*/  HMMA.16816.F32.BF16 R8, R180.reuse, R186, R8 ;  /* 0x000000bab408723c */ /* 0x040fe20000041808 */
[----:B------:R-:W-:Y:S05]  /*1ef80*/  LDSM.16.M88.4 R184, [R225+0xb800] ;  /* 0x00b80000e1b8783b */ /* 0x000fea0000000200 */
[C---:B----4-:R-:W-:Y:S06]  /*1ef90*/  HMMA.16816.F32.BF16 R12, R180.reuse, R172, R12 ;  /* 0x000000acb40c723c */ /* 0x050fec000004180c */
[C---:B------:R-:W-:Y:S01]  /*1efa0*/  HMMA.16816.F32.BF16 R16, R180.reuse, R174, R16 ;  /* 0x000000aeb410723c */ /* 0x040fe20000041810 */
[----:B------:R-:W2:Y:S05]  /*1efb0*/  LDSM.16.M88.4 R172, [R225+0xa800] ;  /* 0x00a80000e1ac783b */ /* 0x000eaa0000000200 */
[C---:B-----5:R-:W-:Y:S06]  /*1efc0*/  HMMA.16816.F32.BF16 R20, R180.reuse, R188, R20 ;  /* 0x000000bcb414723c */ /* 0x060fec0000041814 */
[C---:B------:R-:W-:Y:S01]  /*1efd0*/  HMMA.16816.F32.BF16 R24, R180.reuse, R190, R24 ;  /* 0x000000beb418723c */ /* 0x040fe20000041818 */
[----:B------:R-:W3:Y:S05]  /*1efe0*/  LDSM.16.M88.4 R188, [R224+0x2000] ;  /* 0x00200000e0bc783b */ /* 0x000eea0000000200 */
[C---:B-1----:R-:W-:Y:S06]  /*1eff0*/  HMMA.16816.F32.BF16 R28, R180.reuse, R164, R28 ;  /* 0x000000a4b41c723c */ /* 0x042fec000004181c */
[----:B------:R-:W-:Y:S01]  /*1f000*/  HMMA.16816.F32.BF16 R32, R180, R166, R32 ;  /* 0x000000a6b420723c */ /* 0x000fe20000041820 */
[----:B------:R-:W1:Y:S05]  /*1f010*/  LDSM.16.M88.4 R164, [R214] ;  /* 0x00000000d6a4783b */ /* 0x000e6a0000000200 */
[C---:B------:R-:W-:Y:S01]  /*1f020*/  HMMA.16816.F32.BF16 R4, R196.reuse, R200, R4 ;  /* 0x000000c8c404723c */ /* 0x040fe20000041804 */
[----:B------:R-:W4:Y:S05]  /*1f030*/  LDSM.16.M88.4 R180, [R213] ;  /* 0x00000000d5b4783b */ /* 0x000f2a0000000200 */
[C---:B------:R-:W-:Y:S01]  /*1f040*/  HMMA.16816.F32.BF16 R8, R196.reuse, R202, R8 ;  /* 0x000000cac408723c */ /* 0x040fe20000041808 */
[----:B------:R-:W5:Y:S05]  /*1f050*/  LDSM.16.M88.4 R200, [R212] ;  /* 0x00000000d4c8783b */ /* 0x000f6a0000000200 */
        /* <DEDUP_REMOVED lines=8> */
[----:B------:R-:W2:Y:S05]  /*1f0e0*/  LDSM.16.M88.4 R184, [R220+0xa800] ;  /* 0x00a80000dcb8783b */ /* 0x000eaa0000000200 */
[C---:B---3--:R-:W-:Y:S01]  /*1f0f0*/  HMMA.16816.F32.BF16 R4, R188.reuse, R192, R4 ;  /* 0x000000c0bc04723c */ /* 0x048fe20000041804 */
[----:B------:R-:W3:Y:S05]  /*1f100*/  LDSM.16.M88.4 R196, [R220+0xb000] ;  /* 0x00b00000dcc4783b */ /* 0x000eea0000000200 */
[C---:B------:R-:W-:Y:S01]  /*1f110*/  HMMA.16816.F32.BF16 R8, R188.reuse, R194, R8 ;  /* 0x000000c2bc08723c */ /* 0x040fe20000041808 */
[----:B------:R-:W3:Y:S05]  /*1f120*/  LDSM.16.M88.4 R192, [R220+0xb800] ;  /* 0x00b80000dcc0783b */ /* 0x000eea0000000200 */
[C---:B-1----:R-:W-:Y:S06]  /*1f130*/  HMMA.16816.F32.BF16 R12, R188.reuse, R164, R12 ;  /* 0x000000a4bc0c723c */ /* 0x042fec000004180c */
[C---:B------:R-:W-:Y:S01]  /*1f140*/  HMMA.16816.F32.BF16 R16, R188.reuse, R166, R16 ;  /* 0x000000a6bc10723c */ /* 0x040fe20000041810 */
[----:B------:R-:W-:Y:S05]  /*1f150*/  LDSM.16.M88.4 R164, [R221+0x2000] ;  /* 0x00200000dda4783b */ /* 0x000fea0000000200 */
[C---:B----4-:R-:W-:Y:S06]  /*1f160*/  HMMA.16816.F32.BF16 R20, R188.reuse, R180, R20 ;  /* 0x000000b4bc14723c */ /* 0x050fec0000041814 */
[C---:B------:R-:W-:Y:S01]  /*1f170*/  HMMA.16816.F32.BF16 R24, R188.reuse, R182, R24 ;  /* 0x000000b6bc18723c */ /* 0x040fe20000041818 */
[----:B------:R-:W1:Y:S05]  /*1f180*/  LDSM.16.M88.4 R180, [R216+0x2000] ;  /* 0x00200000d8b4783b */ /* 0x000e6a0000000200 */
[C---:B-----5:R-:W-:Y:S06]  /*1f190*/  HMMA.16816.F32.BF16 R28, R188.reuse, R200, R28 ;  /* 0x000000c8bc1c723c */ /* 0x060fec000004181c */
[----:B------:R-:W-:Y:S01]  /*1f1a0*/  HMMA.16816.F32.BF16 R32, R188, R202, R32 ;  /* 0x000000cabc20723c */ /* 0x000fe20000041820 */
[----:B------:R-:W4:Y:S05]  /*1f1b0*/  LDSM.16.M88.4 R188, [R216+0x2800] ;  /* 0x00280000d8bc783b */ /* 0x000f2a0000000200 */
[C---:B--2---:R-:W-:Y:S01]  /*1f1c0*/  HMMA.16816.F32.BF16 R4, R172.reuse, R176, R4 ;  /* 0x000000b0ac04723c */ /* 0x044fe20000041804 */
[----:B------:R-:W2:Y:S05]  /*1f1d0*/  LDSM.16.M88.4 R200, [R216+0x3000] ;  /* 0x00300000d8c8783b */ /* 0x000eaa0000000200 */
[C---:B------:R-:W-:Y:S01]  /*1f1e0*/  HMMA.16816.F32.BF16 R8, R172.reuse, R178, R8 ;  /* 0x000000b2ac08723c */ /* 0x040fe20000041808 */
[----:B------:R-:W5:Y:S05]  /*1f1f0*/  LDSM.16.M88.4 R176, [R216+0x3800] ;  /* 0x00380000d8b0783b */ /* 0x000f6a0000000200 */
        /* <DEDUP_REMOVED lines=8> */
[----:B------:R-:W3:Y:S05]  /*1f280*/  LDSM.16.M88.4 R172, [R225+0xc800] ;  /* 0x00c80000e1ac783b */ /* 0x000eea0000000200 */
[C---:B-1----:R-:W-:Y:S01]  /*1f290*/  HMMA.16816.F32.BF16 R4, R164.reuse, R180, R4 ;  /* 0x000000b4a404723c */ /* 0x042fe20000041804 */
[----:B------:R-:W1:Y:S05]  /*1f2a0*/  LDSM.16.M88.4 R192, [R225+0xd000] ;  /* 0x00d00000e1c0783b */ /* 0x000e6a0000000200 */
[C---:B------:R-:W-:Y:S01]  /*1f2b0*/  HMMA.16816.F32.BF16 R8, R164.reuse, R182, R8 ;  /* 0x000000b6a408723c */ /* 0x040fe20000041808 */
[----:B------:R-:W1:Y:S05]  /*1f2c0*/  LDSM.16.M88.4 R180, [R225+0xd800] ;  /* 0x00d80000e1b4783b */ /* 0x000e6a0000000200 */
[C---:B----4-:R-:W-:Y:S06]  /*1f2d0*/  HMMA.16816.F32.BF16 R12, R164.reuse, R188, R12 ;  /* 0x000000bca40c723c */ /* 0x050fec000004180c */
[C---:B------:R-:W-:Y:S01]  /*1f2e0*/  HMMA.16816.F32.BF16 R16, R164.reuse, R190, R16 ;  /* 0x000000bea410723c */ /* 0x040fe20000041810 */
[----:B------:R-:W-:Y:S05]  /*1f2f0*/  LDSM.16.M88.4 R188, [R224+0x4000] ;  /* 0x00400000e0bc783b */ /* 0x000fea0000000200 */
[C---:B--2---:R-:W-:Y:S06]  /*1f300*/  HMMA.16816.F32.BF16 R20, R164.reuse, R200, R20 ;  /* 0x000000c8a414723c */ /* 0x044fec0000041814 */
[C---:B------:R-:W-:Y:S01]  /*1f310*/  HMMA.16816.F32.BF16 R24, R164.reuse, R202, R24 ;  /* 0x000000caa418723c */ /* 0x040fe20000041818 */
[----:B------:R-:W2:Y:S05]  /*1f320*/  LDSM.16.M88.4 R200, [R211] ;  /* 0x00000000d3c8783b */ /* 0x000eaa0000000200 */
[C---:B-----5:R-:W-:Y:S06]  /*1f330*/  HMMA.16816.F32.BF16 R28, R164.reuse, R176, R28 ;  /* 0x000000b0a41c723c */ /* 0x060fec000004181c */
[----:B------:R-:W-:Y:S01]  /*1f340*/  HMMA.16816.F32.BF16 R32, R164, R178, R32 ;  /* 0x000000b2a420723c */ /* 0x000fe20000041820 */
[----:B------:R-:W4:Y:S05]  /*1f350*/  LDSM.16.M88.4 R164, [R210] ;  /* 0x00000000d2a4783b */ /* 0x000f2a0000000200 */
[C---:B---3--:R-:W-:Y:S01]  /*1f360*/  HMMA.16816.F32.BF16 R4, R184.reuse, R196, R4 ;  /* 0x000000c4b804723c */ /* 0x048fe20000041804 */
[----:B------:R-:W-:Y:S05]  /*1f370*/  LDSM.16.M88.4 R176, [R208] ;  /* 0x00000000d0b0783b */ /* 0x000fea0000000200 */
[C---:B------:R-:W-:Y:S01]  /*1f380*/  HMMA.16816.F32.BF16 R8, R184.reuse, R198, R8 ;  /* 0x000000c6b808723c */ /* 0x040fe20000041808 */
[----:B------:R-:W-:Y:S05]  /*1f390*/  LDSM.16.M88.4 R196, [R220+0xc000] ;  /* 0x00c00000dcc4783b */ /* 0x000fea0000000200 */
[C---:B------:R-:W-:Y:S06]  /*1f3a0*/  HMMA.16816.F32.BF16 R12, R184.reuse, R172, R12 ;  /* 0x000000acb80c723c */ /* 0x040fec000004180c */
[C---:B------:R-:W-:Y:S01]  /*1f3b0*/  HMMA.16816.F32.BF16 R16, R184.reuse, R174, R16 ;  /* 0x000000aeb810723c */ /* 0x040fe20000041810 */
[----:B------:R-:W3:Y:S05]  /*1f3c0*/  LDSM.16.M88.4 R172, [R209] ;  /* 0x00000000d1ac783b */ /* 0x000eea0000000200 */
        /* <DEDUP_REMOVED lines=18> */
[----:B------:R-:W4:Y:S05]  /*1f4f0*/  LDSM.16.M88.4 R176, [R216+0x4800] ;  /* 0x00480000d8b0783b */ /* 0x000f2a0000000200 */
[C---:B-1----:R-:W-:Y:S01]  /*1f500*/  HMMA.16816.F32.BF16 R4, R192.reuse, R196, R4 ;  /* 0x000000c4c004723c */ /* 0x042fe20000041804 */
[----:B------:R-:W1:Y:S05]  /*1f510*/  LDSM.16.M88.4 R188, [R216+0x5000] ;  /* 0x00500000d8bc783b */ /* 0x000e6a0000000200 */
        /* <DEDUP_REMOVED lines=10> */
[----:B------:R-:W5:Y:S05]  /*1f5c0*/  LDSM.16.M88.4 R192, [R225+0xe800] ;  /* 0x00e80000e1c0783b */ /* 0x000f6a0000000200 */
[C---:B---3--:R-:W-:Y:S01]  /*1f5d0*/  HMMA.16816.F32.BF16 R4, R164.reuse, R172, R4 ;  /* 0x000000aca404723c */ /* 0x048fe20000041804 */
[----:B------:R-:W3:Y:S05]  /*1f5e0*/  LDSM.16.M88.4 R200, [R225+0xf000] ;  /* 0x00f00000e1c8783b */ /* 0x000eea0000000200 */
[C---:B------:R-:W-:Y:S01]  /*1f5f0*/  HMMA.16816.F32.BF16 R8, R164.reuse, R174, R8 ;  /* 0x000000aea408723c */ /* 0x040fe20000041808 */
[----:B------:R-:W3:Y:S05]  /*1f600*/  LDSM.16.M88.4 R172, [R225+0xf800] ;  /* 0x00f80000e1ac783b */ /* 0x000eea0000000200 */
[C---:B----4-:R-:W-:Y:S06]  /*1f610*/  HMMA.16816.F32.BF16 R12, R164.reuse, R176, R12 ;  /* 0x000000b0a40c723c */ /* 0x050fec000004180c */
[C---:B------:R-:W-:Y:S01]  /*1f620*/  HMMA.16816.F32.BF16 R16, R164.reuse, R178, R16 ;  /* 0x000000b2a410723c */ /* 0x040fe20000041810 */
[----:B------:R-:W-:Y:S05]  /*1f630*/  LDSM.16.M88.4 R176, [R224+0x6000] ;  /* 0x00600000e0b0783b */ /* 0x000fea0000000200 */
[C---:B-1----:R-:W-:Y:S06]  /*1f640*/  HMMA.16816.F32.BF16 R20, R164.reuse, R188, R20 ;  /* 0x000000bca414723c */ /* 0x042fec0000041814 */
[C---:B------:R-:W-:Y:S01]  /*1f650*/  HMMA.16816.F32.BF16 R24, R164.reuse, R190, R24 ;  /* 0x000000bea418723c */ /* 0x040fe20000041818 */
[----:B------:R-:W1:Y:S05]  /*1f660*/  LDSM.16.M88.4 R188, [R207] ;  /* 0x00000000cfbc783b */ /* 0x000e6a0000000200 */
[C---:B------:R-:W-:Y:S06]  /*1f670*/  HMMA.16816.F32.BF16 R28, R164.reuse, R196, R28 ;  /* 0x000000c4a41c723c */ /* 0x040fec000004181c */
[----:B------:R-:W-:Y:S01]  /*1f680*/  HMMA.16816.F32.BF16 R32, R164, R198, R32 ;  /* 0x000000c6a420723c */ /* 0x000fe20000041820 */
[----:B------:R-:W4:Y:S05]  /*1f690*/  LDSM.16.M88.4 R164, [R206] ;  /* 0x00000000cea4783b */ /* 0x000f2a0000000200 */
[C---:B--2---:R-:W-:Y:S01]  /*1f6a0*/  HMMA.16816.F32.BF16 R4, R180.reuse, R184, R4 ;  /* 0x000000b8b404723c */ /* 0x044fe20000041804 */
[----:B------:R-:W2:Y:S05]  /*1f6b0*/  LDSM.16.M88.4 R196, [R205] ;  /* 0x00000000cdc4783b */ /* 0x000eaa0000000200 */
[C---:B------:R-:W-:Y:S01]  /*1f6c0*/  HMMA.16816.F32.BF16 R8, R180.reuse, R186, R8 ;  /* 0x000000bab408723c */ /* 0x040fe20000041808 */
[----:B------:R-:W2:Y:S05]  /*1f6d0*/  LDSM.16.M88.4 R184, [R204] ;  /* 0x00000000ccb8783b */ /* 0x000eaa0000000200 */
        /* <DEDUP_REMOVED lines=8> */
[----:B------:R-:W-:Y:S05]  /*1f760*/  LDSM.16.M88.4 R172, [R220+0xf000] ;  /* 0x00f00000dcac783b */ /* 0x000fea0000000200 */
[----:B------:R-:W-:Y:S01]  /*1f770*/  LDSM.16.M88.4 R180, [R220+0xf800] ;  /* 0x00f80000dcb4783b */ /* 0x000fe20000000200 */
[C---:B-1----:R-:W-:Y:S06]  /*1f780*/  HMMA.16816.F32.BF16 R4, R176.reuse, R188, R4 ;  /* 0x000000bcb004723c */ /* 0x042fec0000041804 */
[C---:B------:R-:W-:Y:S01]  /*1f790*/  HMMA.16816.F32.BF16 R8, R176.reuse, R190, R8 ;  /* 0x000000beb008723c */ /* 0x040fe20000041808 */
[----:B------:R-:W-:Y:S05]  /*1f7a0*/  LDSM.16.M88.4 R188, [R221+0x6000] ;  /* 0x00600000ddbc783b */ /* 0x000fea0000000200 */
[C---:B----4-:R-:W-:Y:S06]  /*1f7b0*/  HMMA.16816.F32.BF16 R12, R176.reuse, R164, R12 ;  /* 0x000000a4b00c723c */ /* 0x050fec000004180c */
[C---:B------:R-:W-:Y:S01]  /*1f7c0*/  HMMA.16816.F32.BF16 R16, R176.reuse, R166, R16 ;  /* 0x000000a6b010723c */ /* 0x040fe20000041810 */
[----:B------:R-:W1:Y:S05]  /*1f7d0*/  LDSM.16.M88.4 R164, [R220+0xe800] ;  /* 0x00e80000dca4783b */ /* 0x000e6a0000000200 */
[C---:B--2---:R-:W-:Y:S06]  /*1f7e0*/  HMMA.16816.F32.BF16 R20, R176.reuse, R196, R20 ;  /* 0x000000c4b014723c */ /* 0x044fec0000041814 */
[C---:B------:R-:W-:Y:S01]  /*1f7f0*/  HMMA.16816.F32.BF16 R24, R176.reuse, R198, R24 ;  /* 0x000000c6b018723c */ /* 0x040fe20000041818 */
[----:B------:R-:W2:Y:S05]  /*1f800*/  LDSM.16.M88.4 R196, [R216+0x6000] ;  /* 0x00600000d8c4783b */ /* 0x000eaa0000000200 */
[C---:B------:R-:W-:Y:S06]  /*1f810*/  HMMA.16816.F32.BF16 R28, R176.reuse, R184, R28 ;  /* 0x000000b8b01c723c */ /* 0x040fec000004181c */
[----:B------:R-:W-:Y:S06]  /*1f820*/  HMMA.16816.F32.BF16 R32, R176, R186, R32 ;  /* 0x000000bab020723c */ /* 0x000fec0000041820 */
[C---:B---3--:R-:W-:Y:S06]  /*1f830*/  HMMA.16816.F32.BF16 R4, R192.reuse, R200, R4 ;  /* 0x000000c8c004723c */ /* 0x048fec0000041804 */
[C---:B------:R-:W-:Y:S06]  /*1f840*/  HMMA.16816.F32.BF16 R8, R192.reuse, R202, R8 ;  /* 0x000000cac008723c */ /* 0x040fec0000041808 */
[C---:B-1----:R-:W-:Y:S06]  /*1f850*/  HMMA.16816.F32.BF16 R12, R192.reuse, R164, R12 ;  /* 0x000000a4c00c723c */ /* 0x042fec000004180c */
[C---:B------:R-:W-:Y:S01]  /*1f860*/  HMMA.16816.F32.BF16 R16, R192.reuse, R166, R16 ;  /* 0x000000a6c010723c */ /* 0x040fe20000041810 */
[----:B------:R-:W1:Y:S05]  /*1f870*/  LDSM.16.M88.4 R164, [R216+0x6800] ;  /* 0x00680000d8a4783b */ /* 0x000e6a0000000200 */
[C---:B------:R-:W-:Y:S06]  /*1f880*/  HMMA.16816.F32.BF16 R20, R192.reuse, R172, R20 ;  /* 0x000000acc014723c */ /* 0x040fec0000041814 */
[C---:B------:R-:W-:Y:S06]  /*1f890*/  HMMA.16816.F32.BF16 R24, R192.reuse, R174, R24 ;  /* 0x000000aec018723c */ /* 0x040fec0000041818 */
[C---:B------:R-:W-:Y:S06]  /*1f8a0*/  HMMA.16816.F32.BF16 R28, R192.reuse, R180, R28 ;  /* 0x000000b4c01c723c */ /* 0x040fec000004181c */
[----:B------:R-:W-:Y:S06]  /*1f8b0*/  HMMA.16816.F32.BF16 R32, R192, R182, R32 ;  /* 0x000000b6c020723c */ /* 0x000fec0000041820 */
[C---:B--2---:R-:W-:Y:S06]  /*1f8c0*/  HMMA.16816.F32.BF16 R4, R188.reuse, R196, R4 ;  /* 0x000000c4bc04723c */ /* 0x044fec0000041804 */
[C---:B------:R-:W-:Y:S06]  /*1f8d0*/  HMMA.16816.F32.BF16 R8, R188.reuse, R198, R8 ;  /* 0x000000c6bc08723c */ /* 0x040fec0000041808 */
[C---:B-1----:R-:W-:Y:S06]  /*1f8e0*/  HMMA.16816.F32.BF16 R12, R188.reuse, R164, R12 ;  /* 0x000000a4bc0c723c */ /* 0x042fec000004180c */
        /* <DEDUP_REMOVED lines=15> */
[-C--:B------:R-:W-:Y:S01]  /*1f9e0*/  FMUL.FTZ R16, R16, R3.reuse ;  /* 0x0000000310107220 */ /* 0x080fe20000410000 */
[-C--:B------:R-:W-:Y:S04]  /*1f9f0*/  FMUL.FTZ R17, R17, R3.reuse ;  /* 0x0000000311117220 */ /* 0x080fe80000410000 */
[----:B------:R-:W3:Y:S01]  /*1fa00*/  MUFU.TANH R184, R6 ;  /* 0x0000000600b87308 */ /* 0x000ee20000002400 */
[-C--:B------:R-:W-:Y:S01]  /*1fa10*/  FMUL.FTZ R18, R18, R3.reuse ;  /* 0x0000000312127220 */ /* 0x080fe20000410000 */
[-C--:B------:R-:W-:Y:S08]  /*1fa20*/  FMUL.FTZ R19, R19, R3.reuse ;  /* 0x0000000313137220 */ /* 0x080ff00000410000 */
        /* <DEDUP_REMOVED lines=73> */
[----:B-1--4-:R-:W3:Y:S01]  /*1fec0*/  LD.E.64 R14, desc[UR10][R168.64+0x20] ;  /* 0x0000200aa80e7980 */ /* 0x012ee2000c101b00 */
[-C--:B--2---:R-:W-:Y:S02]  /*1fed0*/  IABS R7, R11.reuse ;  /* 0x0000000b00077213 */ /* 0x084fe40000000000 */
[-C--:B------:R-:W-:Y:S02]  /*1fee0*/  IABS R5, R11.reuse ;  /* 0x0000000b00057213 */ /* 0x080fe40000000000 */
[----:B------:R-:W1:Y:S01]  /*1fef0*/  I2F.RP R12, R7 ;  /* 0x00000007000c7306 */ /* 0x000e620000209400 */
[-C--:B------:R-:W-:Y:S02]  /*1ff00*/  LOP3.LUT R3, R3, R11.reuse, RZ, 0x3c, !PT ;  /* 0x0000000b03037212 */ /* 0x080fe400078e3cff */
[----:B------:R-:W-:Y:S01]  /*1ff10*/  IMAD.MOV R5, RZ, RZ, -R5 ;  /* 0x000000ffff057224 */ /* 0x000fe200078e0a05 */
[----:B------:R-:W-:Y:S04]  /*1ff20*/  LOP3.LUT R9, R9, R11, RZ, 0x3c, !PT ;  /* 0x0000000b09097212 */ /* 0x000fe800078e3cff */
[----:B------:R-:W-:Y:S02]  /*1ff30*/  ISETP.GE.AND P0, PT, R9, RZ, PT ;  /* 0x000000ff0900720c */ /* 0x000fe40003f06270 */
        /* <DEDUP_REMOVED lines=21> */
[----:B------:R-:W-:Y:S02]  /*20090*/  LOP3.LUT R3, RZ, R11, RZ, 0x33, !PT ;  /* 0x0000000bff037212 */ /* 0x000fe400078e33ff */
[----:B------:R-:W-:Y:S05]  /*200a0*/  ISETP.NE.AND P2, PT, R11, RZ, PT ;  /* 0x000000ff0b00720c */ /* 0x000fea0003f45270 */
        /* <DEDUP_REMOVED lines=11> */
[----:B------:R1:W4:Y:S04]  /*20160*/  LD.E R3, desc[UR12][R6.64] ;  /* 0x0000000c06037980 */ /* 0x000328000c101900 */
        /* <DEDUP_REMOVED lines=14> */
.L_x_4234:
[----:B------:R-:W-:Y:S02]  /*20250*/  R2UR UR4, R170 ;  /* 0x00000000aa0472ca */ /* 0x000fe400000e0000 */
[----:B------:R-:W-:Y:S11]  /*20260*/  R2UR UR5, R171 ;  /* 0x00000000ab0572ca */ /* 0x000ff600000e0000 */
[----:B------:R-:W-:Y:S02]  /*20270*/  @!UPT UIADD3 URZ, URZ, URZ, URZ ;  /* 0x0000003f3f3ff290 */ /* 0x000fe4000fffe03f */
[----:B------:R-:W2:Y:S02]  /*20280*/  LD.E R8, desc[UR4][R168.64+0x38] ;  /* 0x00003804a8087980 */ /* 0x000ea4000c101900 */
[----:B--2---:R-:W-:Y:S05]  /*20290*/  IMAD.U32 R8, R8, -0x40, RZ ;  /* 0xffffffc008087824 */ /* 0x004fea00078e00ff */
[----:B------:R-:W-:Y:S02]  /*202a0*/  SHF.R.S32.HI R4, RZ, 0x1f, R8 ;  /* 0x0000001fff047819 */ /* 0x000fe40000011408 */
.L_x_4235:
[----:B------:R-:W-:Y:S05]  /*202b0*/  BSYNC B0 ;  /* 0x0000000000007941 */ /* 0x000fea0003800000 */
.L_x_4233:
[----:B------:R-:W-:Y:S02]  /*202c0*/  LEA R233, P0, R8, R233, 0x1 ;  /* 0x000000e908e97211 */ /* 0x000fe400078008ff */
[----:B------:R-:W-:Y:S02]  /*202d0*/  R2UR UR14, R170 ;  /* 0x00000000aa0e72ca */ /* 0x000fe400000e0000 */
[C---:B------:R-:W-:Y:S02]  /*202e0*/  R2UR UR15, R171.reuse ;  /* 0x00000000ab0f72ca */ /* 0x040fe400000e0000 */
[----:B------:R-:W-:Y:S01]  /*202f0*/  LEA.HI.X R232, R8, R232, R4, 0x1, P0 ;  /* 0x000000e808e87211 */ /* 0x000fe200000f0c04 */
[----:B------:R-:W-:Y:S01]  /*20300*/  IMAD.MOV.U32 R4, RZ, RZ, R233 ;  /* 0x000000ffff047224 */ /* 0x000fe200078e00e9 */
        /* <DEDUP_REMOVED lines=9> */
[----:B------:R-:W-:Y:S01]  /*203a0*/  LDGSTS.E.BYPASS.LTC128B.128 [R239+0x8000], desc[UR14][R4.64] ;  /* 0x0800000004ef7fae */ /* 0x000fe2000b901d4e */
[C---:B------:R-:W-:Y:S02]  /*203b0*/  R2UR UR5, R171.reuse ;  /* 0x00000000ab0572ca */ /* 0x040fe400000e0000 */
[----:B------:R-:W-:Y:S02]  /*203c0*/  R2UR UR30, R170 ;  /* 0x00000000aa1e72ca */ /* 0x000fe400000e0000 */
[C---:B------:R-:W-:Y:S01]  /*203d0*/  R2UR UR31, R171.reuse ;  /* 0x00000000ab1f72ca */ /* 0x040fe200000e0000 */
[----:B------:R-:W-:Y:S01]  /*203e0*/  LDGSTS.E.BYPASS.LTC128B.128 [R239+0xa000], desc[UR12][R4.64+0x80] ;  /* 0x0a00008004ef7fae */ /* 0x000fe2000b901d4c */
[----:B------:R-:W-:Y:S02]  /*203f0*/  IADD3 R8, P0, R248, R233, RZ ;  /* 0x000000e9f8087210 */ /* 0x000fe40007f1e0ff */
[C---:B------:R-:W-:Y:S01]  /*20400*/  R2UR UR28, R170.reuse ;  /* 0x00000000aa1c72ca */ /* 0x040fe200000e0000 */
[----:B------:R-:W-:Y:S01]  /*20410*/  LDGSTS.E.BYPASS.LTC128B.128 [R239+0xc000], desc[UR10][R4.64+0x100] ;  /* 0x0c00010004ef7fae */ /* 0x000fe2000b901d4a */
[----:B------:R-:W-:Y:S01]  /*20420*/  R2UR UR29, R171 ;  /* 0x00000000ab1d72ca */ /* 0x000fe200000e0000 */
[----:B------:R-:W-:Y:S01]  /*20430*/  IMAD.X R9, R247, 0x1, R232, P0 ;  /* 0x00000001f7097824 */ /* 0x000fe200000e06e8 */
[C---:B------:R-:W-:Y:S01]  /*20440*/  R2UR UR26, R170.reuse ;  /* 0x00000000aa1a72ca */ /* 0x040fe200000e0000 */
[----:B------:R2:W-:Y:S01]  /*20450*/  LDGSTS.E.BYPASS.LTC128B.128 [R239+0xe000], desc[UR4][R4.64+0x180] ;  /* 0x0e00018004ef7fae */ /* 0x0005e2000b901d44 */
[C---:B------:R-:W-:Y:S02]  /*20460*/  R2UR UR27, R171.reuse ;  /* 0x00000000ab1b72ca */ /* 0x040fe400000e0000 */
[C---:B------:R-:W-:Y:S01]  /*20470*/  R2UR UR24, R170.reuse ;  /* 0x00000000aa1872ca */ /* 0x040fe200000e0000 */
[----:B------:R3:W-:Y:S01]  /*20480*/  LDGSTS.E.BYPASS.LTC128B.128 [R239+0x8800], desc[UR30][R8.64] ;  /* 0x0880000008ef7fae */ /* 0x0007e2000b901d5e */
[C---:B------:R-:W-:Y:S02]  /*20490*/  R2UR UR25, R171.reuse ;  /* 0x00000000ab1972ca */ /* 0x040fe400000e0000 */
[----:B------:R-:W-:Y:S02]  /*204a0*/  R2UR UR22, R170 ;  /* 0x00000000aa1672ca */ /* 0x000fe400000e0000 */
[C---:B------:R-:W-:Y:S01]  /*204b0*/  R2UR UR23, R171.reuse ;  /* 0x00000000ab1772ca */ /* 0x040fe200000e0000 */
[----:B------:R3:W-:Y:S01]  /*204c0*/  LDGSTS.E.BYPASS.LTC128B.128 [R239+0xa800], desc[UR28][R8.64+0x80] ;  /* 0x0a80008008ef7fae */ /* 0x0007e2000b901d5c */
[----:B------:R-:W-:Y:S02]  /*204d0*/  IADD3 R6, P0, R248, R8, RZ ;  /* 0x00000008f8067210 */ /* 0x000fe40007f1e0ff */
[C---:B------:R-:W-:Y:S01]  /*204e0*/  R2UR UR20, R170.reuse ;  /* 0x00000000aa1472ca */ /* 0x040fe200000e0000 */
[----:B------:R3:W-:Y:S01]  /*204f0*/  LDGSTS.E.BYPASS.LTC128B.128 [R239+0xc800], desc[UR26][R8.64+0x100] ;  /* 0x0c80010008ef7fae */ /* 0x0007e2000b901d5a */
[----:B------:R-:W-:Y:S01]  /*20500*/  R2UR UR21, R171 ;  /* 0x00000000ab1572ca */ /* 0x000fe200000e0000 */
[----:B------:R-:W-:Y:S01]  /*20510*/  IMAD.X R7, R247, 0x1, R9, P0 ;  /* 0x00000001f7077824 */ /* 0x000fe200000e0609 */
[C---:B------:R-:W-:Y:S01]  /*20520*/  R2UR UR18, R170.reuse ;  /* 0x00000000aa1272ca */ /* 0x040fe200000e0000 */
[----:B------:R3:W-:Y:S01]  /*20530*/  LDGSTS.E.BYPASS.LTC128B.128 [R239+0xe800], desc[UR24][R8.64+0x180] ;  /* 0x0e80018008ef7fae */ /* 0x0007e2000b901d58 */
[C---:B------:R-:W-:Y:S02]  /*20540*/  R2UR UR19, R171.reuse ;  /* 0x00000000ab1372ca */ /* 0x040fe400000e0000 */
[----:B------:R-:W-:Y:S01]  /*20550*/  R2UR UR16, R170 ;  /* 0x00000000aa1072ca */ /* 0x000fe200000e0000 */
[----:B------:R3:W-:Y:S01]  /*20560*/  LDGSTS.E.BYPASS.LTC128B.128 [R239+0x9000], desc[UR22][R6.64] ;  /* 0x0900000006ef7fae */ /* 0x0007e2000b901d56 */
[----:B------:R-:W-:Y:S02]  /*20570*/  R2UR UR17, R171 ;  /* 0x00000000ab1172ca */ /* 0x000fe400000e0000 */
[----:B--2---:R-:W-:Y:S03]  /*20580*/  IADD3 R4, P0, R248, R6, RZ ;  /* 0x00000006f8047210 */ /* 0x004fe60007f1e0ff */
[----:B------:R3:W-:Y:S04]  /*20590*/  LDGSTS.E.BYPASS.LTC128B.128 [R239+0xb000], desc[UR20][R6.64+0x80] ;  /* 0x0b00008006ef7fae */ /* 0x0007e8000b901d54 */
[----:B------:R3:W-:Y:S01]  /*205a0*/  LDGSTS.E.BYPASS.LTC128B.128 [R239+0xd000], desc[UR18][R6.64+0x100] ;  /* 0x0d00010006ef7fae */ /* 0x0007e2000b901d52 */
[----:B------:R-:W-:Y:S03]  /*205b0*/  IMAD.X R5, R247, 0x1, R7, P0 ;  /* 0x00000001f7057824 */ /* 0x000fe600000e0607 */
[----:B------:R3:W-:Y:S04]  /*205c0*/  LDGSTS.E.BYPASS.LTC128B.128 [R239+0xf000], desc[UR16][R6.64+0x180] ;  /* 0x0f00018006ef7fae */ /* 0x0007e8000b901d50 */
[----:B------:R3:W-:Y:S04]  /*205d0*/  LDGSTS.E.BYPASS.LTC128B.128 [R239+0x9800], desc[UR14][R4.64] ;  /* 0x0980000004ef7fae */ /* 0x0007e8000b901d4e */
[----:B------:R3:W-:Y:S04]  /*205e0*/  LDGSTS.E.BYPASS.LTC128B.128 [R239+0xb800], desc[UR12][R4.64+0x80] ;  /* 0x0b80008004ef7fae */ /* 0x0007e8000b901d4c */
[----:B------:R3:W-:Y:S04]  /*205f0*/  LDGSTS.E.BYPASS.LTC128B.128 [R239+0xd800], desc[UR10][R4.64+0x100] ;  /* 0x0d80010004ef7fae */ /* 0x0007e8000b901d4a */
[----:B------:R3:W-:Y:S04]  /*20600*/  LDGSTS.E.BYPASS.LTC128B.128 [R239+0xf800], desc[UR4][R4.64+0x180] ;  /* 0x0f80018004ef7fae */ /* 0x0007e8000b901d44 */
[----:B------:R-:W0:Y:S02]  /*20610*/  LDGDEPBAR ;  /* 0x00000000000079af */ /* 0x000e240000000000 */
.L_x_4232:
[----:B------:R-:W-:Y:S05]  /*20620*/  BSYNC B1 ;  /* 0x0000000000017941 */ /* 0x000fea0003800000 */
.L_x_4231:
[----:B------:R-:W-:Y:S01]  /*20630*/  R2UR UR4, R170 ;  /* 0x00000000aa0472ca */ /* 0x000fe200000e0000 */
[----:B-1--4-:R-:W-:Y:S01]  /*20640*/  LDSM.16.MT88.4 R12, [R230+0x10000] ;  /* 0x01000000e60c783b */ /* 0x012fe20000004200 */
[----:B------:R-:W-:Y:S02]  /*20650*/  R2UR UR5, R171 ;  /* 0x00000000ab0572ca */ /* 0x000fe400000e0000 */
[----:B---3--:R-:W-:Y:S02]  /*20660*/  FMNMX.FTZ R5, R174, R2, !PT ;  /* 0x00000002ae057209 */ /* 0x008fe40007810000 */
        /* <DEDUP_REMOVED lines=21> */
[----:B------:R-:W-:Y:S01]  /*207c0*/  FMNMX.FTZ R3, R201, R3, !PT ;  /* 0x00000003c9037209 */ /* 0x000fe20007810000 */
[----:B-1----:R-:W-:Y:S01]  /*207d0*/  LDSM.16.MT88.4 R168, [R229+0x12800] ;  /* 0x01280000e5a8783b */ /* 0x002fe20000004200 */
        /* <DEDUP_REMOVED lines=23> */
[C---:B------:R-:W-:Y:S01]  /*20950*/  FADD.FTZ R0, -R3.reuse, R0 ;  /* 0x0000000003007221 */ /* 0x040fe20000010100 */
        /* <DEDUP_REMOVED lines=19> */
[-CC-:B------:R-:W-:Y:S01]  /*20a90*/  FFMA.FTZ R177, R177, R166.reuse, -R174.reuse ;  /* 0x000000a6b1b17223 */ /* 0x180fe200000108ae */
        /* <DEDUP_REMOVED lines=43> */
[----:B------:R-:W-:Y:S01]  /*20d50*/  FMUL.FTZ R48, R2, R48 ;  /* 0x0000003002307220 */ /* 0x000fe20000410000 */
[----:B------:R-:W5:Y:S03]  /*20d60*/  LDSM.16.MT88.4 R132, [R228+0x12000] ;  /* 0x01200000e484783b */ /* 0x000f660000004200 */
[----:B------:R-:W2:Y:S01]  /*20d70*/  MUFU.EX2 R187, R187 ;  /* 0x000000bb00bb7308 */ /* 0x000ea20000000800 */
[----:B----4-:R-:W-:Y:S01]  /*20d80*/  F2FP.BF16.F32.PACK_AB R161, R186, R190 ;  /* 0x000000bebaa1723e */ /* 0x010fe200000010ff */
[----:B------:R-:W-:Y:S01]  /*20d90*/  FMUL.FTZ R49, R2, R49 ;  /* 0x0000003102317220 */ /* 0x000fe20000410000 */
[C---:B------:R-:W-:Y:S01]  /*20da0*/  FMUL.FTZ R50, R0.reuse, R50 ;  /* 0x0000003200327220 */ /* 0x040fe20000410000 */
[----:B------:R-:W-:Y:S01]  /*20db0*/  FMUL.FTZ R51, R0, R51 ;  /* 0x0000003300337220 */ /* 0x000fe20000410000 */
[--C-:B------:R-:W-:Y:S01]  /*20dc0*/  FFMA.FTZ R178, R178, R166, -R176.reuse ;  /* 0x000000a6b2b27223 */ /* 0x100fe200000108b0 */
        /* <DEDUP_REMOVED lines=34> */
[C---:B------:R-:W-:Y:S05]  /*20ff0*/  HMMA.16816.F32.BF16 R4, R160.reuse, R12, R4 ;  /* 0x0000000ca004723c */ /* 0x040fea0000041804 */
[----:B------:R-:W-:Y:S01]  /*21000*/  FMUL.FTZ R82, R0, R82 ;  /* 0x0000005200527220 */ /* 0x000fe20000410000 */
[C---:B------:R-:W-:Y:S03]  /*21010*/  HMMA.16816.F32.BF16 R8, R160.reuse, R14, R8 ;  /* 0x0000000ea008723c */ /* 0x040fe60000041808 */
[----:B------:R-:W-:Y:S02]  /*21020*/  ISETP.GT.AND P0, PT, R244, R231, PT ;  /* 0x000000e7f400720c */ /* 0x000fe40003f04270 */
[C---:B------:R-:W-:Y:S01]  /*21030*/  FMUL.FTZ R12, R2.reuse, R152 ;  /* 0x00000098020c7220 */ /* 0x040fe20000410000 */
[----:B------:R-:W-:Y:S01]  /*21040*/  FMUL.FTZ R13, R2, R153 ;  /* 0x00000099020d7220 */ /* 0x000fe20000410000 */
        /* <DEDUP_REMOVED lines=78> */
[C---:B---3--:R-:W-:Y:S01]  /*21530*/  HMMA.16816.F32.BF16 R76, R160.reuse, R132, R76 ;  /* 0x00000084a04c723c */ /* 0x048fe2000004184c */
[----:B------:R-:W-:Y:S04]  /*21540*/  MUFU.EX2 R192, R192 ;  /* 0x000000c000c07308 */ /* 0x000fe80000000800 */
[-CC-:B------:R-:W-:Y:S01]  /*21550*/  FFMA.FTZ R194, R194, R166.reuse, -R174.reuse ;  /* 0x000000a6c2c27223 */ /* 0x180fe200000108ae */
[C---:B------:R-:W-:Y:S01]  /*21560*/  HMMA.16816.F32.BF16 R80, R160.reuse, R134, R80 ;  /* 0x00000086a050723c */ /* 0x040fe20000041850 */
[----:B------:R-:W3:Y:S04]  /*21570*/  LDSM.16.MT88.4 R132, [R230+0x16000] ;  /* 0x01600000e684783b */ /* 0x000ee80000004200 */
[----:B------:R-:W-:Y:S01]  /*21580*/  MUFU.EX2 R193, R193 ;  /* 0x000000c100c17308 */ /* 0x000fe20000000800 */
[-CC-:B------:R-:W-:Y:S01]  /*21590*/  FFMA.FTZ R195, R195, R166.reuse, -R174.reuse ;  /* 0x000000a6c3c37223 */ /* 0x180fe200000108ae */
[C---:B--2---:R-:W-:Y:S04]  /*215a0*/  HMMA.16816.F32.BF16 R84, R160.reuse, R136, R84 ;  /* 0x00000088a054723c */ /* 0x044fe80000041854 */
[-CC-:B------:R-:W-:Y:S02]  /*215b0*/  FFMA.FTZ R198, R198, R166.reuse, -R174.reuse ;  /* 0x000000a6c6c67223 */ /* 0x180fe400000108ae */
[C---:B------:R-:W-:Y:S01]  /*215c0*/  HMMA.16816.F32.BF16 R88, R160.reuse, R138, R88 ;  /* 0x0000008aa058723c */ /* 0x040fe20000041858 */
[----:B------:R-:W2:Y:S01]  /*215d0*/  LDSM.16.MT88.4 R136, [R229+0x16000] ;  /* 0x01600000e588783b */ /* 0x000ea20000004200 */
[----:B------:R-:W-:Y:S03]  /*215e0*/  MUFU.EX2 R194, R194 ;  /* 0x000000c200c27308 */ /* 0x000fe60000000800 */
[----:B------:R-:W-:Y:S01]  /*215f0*/  FFMA.FTZ R199, R199, R166, -R174 ;  /* 0x000000a6c7c77223 */ /* 0x000fe200000108ae */
[C---:B------:R-:W-:Y:S01]  /*21600*/  FMUL.FTZ R124, R2.reuse, R124 ;  /* 0x0000007c027c7220 */ /* 0x040fe20000410000 */
[----:B------:R-:W-:Y:S01]  /*21610*/  FMUL.FTZ R125, R2, R125 ;  /* 0x0000007d027d7220 */ /* 0x000fe20000410000 */
[C---:B------:R-:W-:Y:S04]  /*21620*/  FMUL.FTZ R126, R0.reuse, R126 ;  /* 0x0000007e007e7220 */ /* 0x040fe80000410000 */
[----:B------:R-:W4:Y:S01]  /*21630*/  MUFU.EX2 R195, R195 ;  /* 0x000000c300c37308 */ /* 0x000f220000000800 */
[----:B------:R-:W-:Y:S01]  /*21640*/  FMUL.FTZ R127, R0, R127 ;  /* 0x0000007f007f7220 */ /* 0x000fe20000410000 */
[C---:B------:R-:W-:Y:S01]  /*21650*/  FMUL.FTZ R128, R2.reuse, R128 ;  /* 0x0000008002807220 */ /* 0x040fe20000410000 */
[----:B------:R-:W-:Y:S01]  /*21660*/  FMUL.FTZ R129, R2, R129 ;  /* 0x0000008102817220 */ /* 0x000fe20000410000 */
[C---:B------:R-:W-:Y:S01]  /*21670*/  FMUL.FTZ R130, R0.reuse, R130 ;  /* 0x0000008200827220 */ /* 0x040fe20000410000 */
[----:B------:R-:W-:Y:S01]  /*21680*/  FMUL.FTZ R131, R0, R131 ;  /* 0x0000008300837220 */ /* 0x000fe20000410000 */
[-CC-:B------:R-:W-:Y:S01]  /*21690*/  FFMA.FTZ R203, R203, R166.reuse, -R176.reuse ;  /* 0x000000a6cbcb7223 */ /* 0x180fe200000108b0 */
[C---:B-1----:R-:W-:Y:S03]  /*216a0*/  HMMA.16816.F32.BF16 R92, R160.reuse, R140, R92 ;  /* 0x0000008ca05c723c */ /* 0x042fe6000004185c */
[----:B------:R-:W-:Y:S01]  /*216b0*/  MUFU.EX2 R198, R198 ;  /* 0x000000c600c67308 */ /* 0x000fe20000000800 */
[-C--:B------:R-:W-:Y:S01]  /*216c0*/  FFMA.FTZ R202, R202, R166.reuse, -R176 ;  /* 0x000000a6caca7223 */ /* 0x080fe200000108b0 */
[-CC-:B------:R-:W-:Y:S01]  /*216d0*/  FFMA.FTZ R201, R201, R166.reuse, -R174.reuse ;  /* 0x000000a6c9c97223 */ /* 0x180fe200000108ae */
[-C--:B------:R-:W-:Y:S01]  /*216e0*/  FFMA.FTZ R200, R200, R166.reuse, -R174 ;  /* 0x000000a6c8c87223 */ /* 0x080fe200000108ae */
[C---:B------:R-:W-:Y:S01]  /*216f0*/  HMMA.16816.F32.BF16 R96, R160.reuse, R142, R96 ;  /* 0x0000008ea060723c */ /* 0x040fe20000041860 */
[----:B------:R-:W1:Y:S05]  /*21700*/  LDSM.16.MT88.4 R140, [R228+0x16000] ;  /* 0x01600000e48c783b */ /* 0x000e6a0000004200 */
[----:B------:R-:W5:Y:S01]  /*21710*/  MUFU.EX2 R199, R199 ;  /* 0x000000c700c77308 */ /* 0x000f620000000800 */
[-CC-:B------:R-:W-:Y:S01]  /*21720*/  FFMA.FTZ R251, R183, R166.reuse, -R176.reuse ;  /* 0x000000a6b7fb7223 */ /* 0x180fe200000108b0 */
[C---:B---3--:R-:W-:Y:S08]  /*21730*/  HMMA.16816.F32.BF16 R100, R160.reuse, R132, R100 ;  /* 0x00000084a064723c */ /* 0x048ff00000041864 */
[----:B------:R-:W-:Y:S01]  /*21740*/  MUFU.EX2 R183, R180 ;  /* 0x000000b400b77308 */ /* 0x000fe20000000800 */
[C---:B------:R-:W-:Y:S01]  /*21750*/  HMMA.16816.F32.BF16 R104, R160.reuse, R134, R104 ;  /* 0x00000086a068723c */ /* 0x040fe20000041868 */
[----:B------:R-:W3:Y:S02]  /*21760*/  LDSM.16.MT88.4 R132, [R227+0x16000] ;  /* 0x01600000e384783b */ /* 0x000ee40000004200 */
[-C--:B------:R-:W-:Y:S03]  /*21770*/  FFMA.FTZ R252, R182, R166.reuse, -R176 ;  /* 0x000000a6b6fc7223 */ /* 0x080fe600000108b0 */
[C---:B--2---:R-:W-:Y:S03]  /*21780*/  HMMA.16816.F32.BF16 R108, R160.reuse, R136, R108 ;  /* 0x00000088a06c723c */ /* 0x044fe6000004186c */
[----:B------:R-:W-:Y:S02]  /*21790*/  MUFU.EX2 R203, R203 ;  /* 0x000000cb00cb7308 */ /* 0x000fe40000000800 */
[----:B------:R-:W-:Y:S01]  /*217a0*/  FFMA.FTZ R181, R181, R166, -R174 ;  /* 0x000000a6b5b57223 */ /* 0x000fe200000108ae */
[C---:B------:R-:W-:Y:S07]  /*217b0*/  HMMA.16816.F32.BF16 R112, R160.reuse, R138, R112 ;  /* 0x0000008aa070723c */ /* 0x040fee0000041870 */
[----:B------:R-:W-:Y:S01]  /*217c0*/  MUFU.EX2 R182, R181 ;  /* 0x000000b500b67308 */ /* 0x000fe20000000800 */
[----:B----4-:R-:W-:Y:S03]  /*217d0*/  F2FP.BF16.F32.PACK_AB R137, R195, R194 ;  /* 0x000000c2c389723e */ /* 0x010fe600000010ff */
[--C-:B------:R-:W-:Y:S01]  /*217e0*/  FFMA.FTZ R136, R197, R166, -R176.reuse ;  /* 0x000000a6c5887223 */ /* 0x100fe200000108b0 */
[----:B-----5:R-:W-:Y:S01]  /*217f0*/  F2FP.BF16.F32.PACK_AB R139, R199, R198 ;  /* 0x000000c6c78b723e */ /* 0x020fe200000010ff */
[-CC-:B------:R-:W-:Y:S01]  /*21800*/  FFMA.FTZ R197, R196, R166.reuse, -R176.reuse ;  /* 0x000000a6c4c57223 */ /* 0x180fe200000108b0 */
[-C--:B------:R-:W-:Y:S03]  /*21810*/  FFMA.FTZ R176, R172, R166.reuse, -R176 ;  /* 0x000000a6acb07223 */ /* 0x080fe600000108b0 */
[----:B------:R-:W-:Y:S01]  /*21820*/  MUFU.EX2 R181, R178 ;  /* 0x000000b200b57308 */ /* 0x000fe20000000800 */
[-CC-:B------:R-:W-:Y:S01]  /*21830*/  FFMA.FTZ R167, R167, R166.reuse, -R174.reuse ;  /* 0x000000a6a7a77223 */ /* 0x180fe200000108ae */
[----:B------:R-:W-:Y:S01]  /*21840*/  FFMA.FTZ R174, R165, R166, -R174 ;  /* 0x000000a6a5ae7223 */ /* 0x000fe200000108ae */
[----:B------:R-:W-:Y:S01]  /*21850*/  FFMA.FTZ R191, R2, R250, R191 ;  /* 0x000000fa02bf7223 */ /* 0x000fe200000100bf */
[----:B------:R-:W-:Y:S01]  /*21860*/  MOV R2, R164 ;  /* 0x000000a400027202 */ /* 0x000fe20000000f00 */
[C---:B-1----:R-:W-:Y:S05]  /*21870*/  HMMA.16816.F32.BF16 R116, R160.reuse, R140, R116 ;  /* 0x0000008ca074723c */ /* 0x042fea0000041874 */
[----:B------:R-:W-:Y:S01]  /*21880*/  MUFU.EX2 R165, R174 ;  /* 0x000000ae00a57308 */ /* 0x000fe20000000800 */
[----:B------:R-:W-:Y:S01]  /*21890*/  FFMA.FTZ R190, R0, R249, R190 ;  /* 0x000000f900be7223 */ /* 0x000fe200000100be */
[----:B------:R-:W-:Y:S01]  /*218a0*/  FADD.FTZ R191, R189, R191 ;  /* 0x000000bfbdbf7221 */ /* 0x000fe20000010000 */
[C---:B------:R-:W-:Y:S01]  /*218b0*/  HMMA.16816.F32.BF16 R120, R160.reuse, R142, R120 ;  /* 0x0000008ea078723c */ /* 0x040fe20000041878 */
[----:B------:R-:W1:Y:S06]  /*218c0*/  LDSM.16.MT88.4 R140, [R229+0x10800] ;  /* 0x01080000e58c783b */ /* 0x000e6c0000004200 */
[----:B------:R2:W-:Y:S01]  /*218d0*/  MUFU.EX2 R196, R136 ;  /* 0x0000008800c47308 */ /* 0x0005e20000000800 */
[C---:B---3--:R-:W-:Y:S03]  /*218e0*/  HMMA.16816.F32.BF16 R124, R160.reuse, R132, R124 ;  /* 0x00000084a07c723c */ /* 0x048fe6000004187c */
[----:B------:R-:W-:Y:S03]  /*218f0*/  FADD.FTZ R190, R186, R190 ;  /* 0x000000bebabe7221 */ /* 0x000fe60000010000 */
[----:B------:R-:W-:Y:S03]  /*21900*/  HMMA.16816.F32.BF16 R128, R160, R134, R128 ;  /* 0x00000086a080723c */ /* 0x000fe60000041880 */
[----:B------:R-:W3:Y:S01]  /*21910*/  MUFU.EX2 R197, R197 ;  /* 0x000000c500c57308 */ /* 0x000ee20000000800 */
[----:B------:R-:W4:Y:S01]  /*21920*/  LDSM.16.MT88.4 R132, [R228+0x12800] ;  /* 0x01280000e484783b */ /* 0x000f220000004200 */
[----:B------:R-:W-:Y:S01]  /*21930*/  FADD.FTZ R191, R188, R191 ;  /* 0x000000bfbcbf7221 */ /* 0x000fe20000010000 */
[----:B------:R-:W-:Y:S01]  /*21940*/  FADD.FTZ R190, R185, R190 ;  /* 0x000000beb9be7221 */ /* 0x000fe20000010000 */
[----:B------:R-:W-:Y:S06]  /*21950*/  MOV R0, R3 ;  /* 0x0000000300007202 */ /* 0x000fec0000000f00 */
[----:B------:R-:W-:Y:S01]  /*21960*/  MUFU.EX2 R202, R202 ;  /* 0x000000ca00ca7308 */ /* 0x000fe20000000800 */
[----:B------:R-:W5:Y:S01]  /*21970*/  LDSM.16.MT88.4 R160, [R227+0x12800] ;  /* 0x01280000e3a0783b */ /* 0x000f620000004200 */
[----:B--2---:R-:W-:Y:S01]  /*21980*/  F2FP.BF16.F32.PACK_AB R136, R193, R192 ;  /* 0x000000c0c188723e */ /* 0x004fe200000010ff */
[----:B------:R-:W-:Y:S01]  /*21990*/  FADD.FTZ R191, R187, R191 ;  /* 0x000000bfbbbf7221 */ /* 0x000fe20000010000 */
[----:B------:R-:W-:Y:S03]  /*219a0*/  FADD.FTZ R190, R184, R190 ;  /* 0x000000beb8be7221 */ /* 0x000fe60000010000 */
[----:B------:R-:W-:Y:S03]  /*219b0*/  FADD.FTZ R191, R192, R191 ;  /* 0x000000bfc0bf7221 */ /* 0x000fe60000010000 */
[----:B------:R-:W2:Y:S01]  /*219c0*/  MUFU.EX2 R201, R201 ;  /* 0x000000c900c97308 */ /* 0x000ea20000000800 */
[----:B---3--:R-:W-:Y:S01]  /*219d0*/  F2FP.BF16.F32.PACK_AB R138, R197, R196 ;  /* 0x000000c4c58a723e */ /* 0x008fe200000010ff */
[----:B------:R-:W-:Y:S01]  /*219e0*/  FADD.FTZ R190, R194, R190 ;  /* 0x000000bec2be7221 */ /* 0x000fe20000010000 */
[----:B------:R-:W-:Y:S03]  /*219f0*/  FADD.FTZ R191, R193, R191 ;  /* 0x000000bfc1bf7221 */ /* 0x000fe60000010000 */
[----:B------:R-:W-:Y:S01]  /*21a00*/  FADD.FTZ R190, R195, R190 ;  /* 0x000000bec3be7221 */ /* 0x000fe20000010000 */
[----:B------:R-:W-:Y:S01]  /*21a10*/  FADD.FTZ R191, R196, R191 ;  /* 0x000000bfc4bf7221 */ /* 0x000fe20000010000 */
[C---:B------:R-:W-:Y:S02]  /*21a20*/  HMMA.16816.F32.BF16 R4, R136.reuse, R144, R4 ;  /* 0x000000908804723c */ /* 0x040fe40000041804 */
[----:B------:R-:W3:Y:S03]  /*21a30*/  MUFU.EX2 R200, R200 ;  /* 0x000000c800c87308 */ /* 0x000ee60000000800 */
[----:B------:R-:W-:Y:S01]  /*21a40*/  FADD.FTZ R190, R198, R190 ;  /* 0x000000bec6be7221 */ /* 0x000fe20000010000 */
[C---:B------:R-:W-:Y:S01]  /*21a50*/  HMMA.16816.F32.BF16 R8, R136.reuse, R146, R8 ;  /* 0x000000928808723c */ /* 0x040fe20000041808 */
[----:B------:R-:W5:Y:S05]  /*21a60*/  LDSM.16.MT88.4 R144, [R230+0x14800] ;  /* 0x01480000e690783b */ /* 0x000f6a0000004200 */
[----:B------:R-:W4:Y:S01]  /*21a70*/  MUFU.EX2 R251, R251 ;  /* 0x000000fb00fb7308 */ /* 0x000f220000000800 */
[----:B------:R-:W-:Y:S01]  /*21a80*/  FADD.FTZ R191, R197, R191 ;  /* 0x000000bfc5bf7221 */ /* 0x000fe20000010000 */
[C---:B-1----:R-:W-:Y:S08]  /*21a90*/  HMMA.16816.F32.BF16 R12, R136.reuse, R140, R12 ;  /* 0x0000008c880c723c */ /* 0x042ff0000004180c */
[----:B------:R-:W1:Y:S01]  /*21aa0*/  MUFU.EX2 R252, R252 ;  /* 0x000000fc00fc7308 */ /* 0x000e620000000800 */
[C---:B------:R-:W-:Y:S01]  /*21ab0*/  HMMA.16816.F32.BF16 R16, R136.reuse, R142, R16 ;  /* 0x0000008e8810723c */ /* 0x040fe20000041810 */
[----:B------:R-:W5:Y:S02]  /*21ac0*/  LDSM.16.MT88.4 R140, [R229+0x14800] ;  /* 0x01480000e58c783b */ /* 0x000f640000004200 */
[----:B------:R-:W-:Y:S03]  /*21ad0*/  FADD.FTZ R190, R199, R190 ;  /* 0x000000bec7be7221 */ /* 0x000fe60000010000 */
[C---:B------:R-:W-:Y:S03]  /*21ae0*/  HMMA.16816.F32.BF16 R20, R136.reuse, R148, R20 ;  /* 0x000000948814723c */ /* 0x040fe60000041814 */
[----:B------:R-:W5:Y:S02]  /*21af0*/  MUFU.EX2 R167, R167 ;  /* 0x000000a700a77308 */ /* 0x000f640000000800 */
[----:B------:R-:W-:Y:S01]  /*21b00*/  FADD.FTZ R191, R203, R191 ;  /* 0x000000bfcbbf7221 */ /* 0x000fe20000010000 */
[C---:B------:R-:W-:Y:S01]  /*21b10*/  HMMA.16816.F32.BF16 R24, R136.reuse, R150, R24 ;  /* 0x000000968818723c */ /* 0x040fe20000041818 */
[----:B------:R-:W5:Y:S04]  /*21b20*/  LDSM.16.MT88.4 R148, [R228+0x14800] ;  /* 0x01480000e494783b */ /* 0x000f680000004200 */
[----:B--2---:R-:W-:Y:S01]  /*21b30*/  FADD.FTZ R190, R201, R190 ;  /* 0x000000bec9be7221 */ /* 0x004fe20000010000 */
[C---:B------:R-:W-:Y:S05]  /*21b40*/  HMMA.16816.F32.BF16 R28, R136.reuse, R152, R28 ;  /* 0x00000098881c723c */ /* 0x040fea000004181c */
[----:B------:R-:W-:Y:S01]  /*21b50*/  FADD.FTZ R191, R202, R191 ;  /* 0x000000bfcabf7221 */ /* 0x000fe20000010000 */
[C---:B------:R-:W-:Y:S01]  /*21b60*/  HMMA.16816.F32.BF16 R32, R136.reuse, R154, R32 ;  /* 0x0000009a8820723c */ /* 0x040fe20000041820 */
[----:B------:R-:W2:Y:S04]  /*21b70*/  LDSM.16.MT88.4 R152, [R227+0x14800] ;  /* 0x01480000e398783b */ /* 0x000ea80000004200 */
[----:B---3--:R-:W-:Y:S01]  /*21b80*/  FADD.FTZ R190, R200, R190 ;  /* 0x000000bec8be7221 */ /* 0x008fe20000010000 */
[C---:B------:R-:W-:Y:S05]  /*21b90*/  HMMA.16816.F32.BF16 R36, R136.reuse, R156, R36 ;  /* 0x0000009c8824723c */ /* 0x040fea0000041824 */
[----:B----4-:R-:W-:Y:S01]  /*21ba0*/  FADD.FTZ R191, R251, R191 ;  /* 0x000000bffbbf7221 */ /* 0x010fe20000010000 */
[C---:B------:R-:W-:Y:S01]  /*21bb0*/  HMMA.16816.F32.BF16 R40, R136.reuse, R158, R40 ;  /* 0x0000009e8828723c */ /* 0x040fe20000041828 */
[----:B------:R-:W-:Y:S04]  /*21bc0*/  LDSM.16.MT88.4 R156, [R229+0x11000] ;  /* 0x01100000e59c783b */ /* 0x000fe80000004200 */
[----:B-1----:R-:W-:Y:S01]  /*21bd0*/  FADD.FTZ R191, R252, R191 ;  /* 0x000000bffcbf7221 */ /* 0x002fe20000010000 */
[C---:B------:R-:W-:Y:S06]  /*21be0*/  HMMA.16816.F32.BF16 R44, R136.reuse, R168, R44 ;  /* 0x000000a8882c723c */ /* 0x040fec000004182c */
[C---:B------:R-:W-:Y:S01]  /*21bf0*/  HMMA.16816.F32.BF16 R48, R136.reuse, R170, R48 ;  /* 0x000000aa8830723c */ /* 0x040fe20000041830 */
[----:B------:R-:W-:Y:S05]  /*21c00*/  LDSM.16.MT88.4 R168, [R227+0x13000] ;  /* 0x01300000e3a8783b */ /* 0x000fea0000004200 */
[C---:B------:R-:W-:Y:S06]  /*21c10*/  HMMA.16816.F32.BF16 R52, R136.reuse, R132, R52 ;  /* 0x000000848834723c */ /* 0x040fec0000041834 */
        /* <DEDUP_REMOVED lines=18> */
[C---:B------:R-:W-:Y:S05]  /*21d40*/  HMMA.16816.F32.BF16 R104, R136.reuse, R134, R104 ;  /* 0x000000868868723c */ /* 0x040fea0000041868 */
[----:B------:R-:W-:Y:S01]  /*21d50*/  F2FP.BF16.F32.PACK_AB R132, R202, R203 ;  /* 0x000000cbca84723e */ /* 0x000fe200000010ff */
[C---:B---3--:R-:W-:Y:S05]  /*21d60*/  HMMA.16816.F32.BF16 R108, R136.reuse, R140, R108 ;  /* 0x0000008c886c723c */ /* 0x048fea000004186c */
[-C--:B------:R-:W-:Y:S01]  /*21d70*/  F2FP.BF16.F32.PACK_AB R135, R183, R182.reuse ;  /* 0x000000b6b787723e */ /* 0x080fe200000010ff */
[C---:B------:R-:W-:Y:S01]  /*21d80*/  HMMA.16816.F32.BF16 R112, R136.reuse, R142, R112 ;  /* 0x0000008e8870723c */ /* 0x040fe20000041870 */
[----:B------:R-:W1:Y:S04]  /*21d90*/  LDSM.16.MT88.4 R140, [R228+0x11000] ;  /* 0x01100000e48c783b */ /* 0x000e680000004200 */
[----:B------:R-:W-:Y:S01]  /*21da0*/  F2FP.BF16.F32.PACK_AB R133, R200, R201 ;  /* 0x000000c9c885723e */ /* 0x000fe200000010ff */
[C---:B------:R-:W-:Y:S05]  /*21db0*/  HMMA.16816.F32.BF16 R116, R136.reuse, R144, R116 ;  /* 0x000000908874723c */ /* 0x040fea0000041874 */
[----:B------:R-:W-:Y:S01]  /*21dc0*/  F2FP.BF16.F32.PACK_AB R134, R252, R251 ;  /* 0x000000fbfc86723e */ /* 0x000fe200000010ff */
        /* <DEDUP_REMOVED lines=17> */
[----:B------:R-:W-:Y:S04]  /*21ee0*/  MUFU.EX2 R163, R179 ;  /* 0x000000b300a37308 */ /* 0x000fe80000000800 */
[----:B------:R-:W-:Y:S01]  /*21ef0*/  MOV R161, R182 ;  /* 0x000000b600a17202 */ /* 0x000fe20000000f00 */
[C---:B---3--:R-:W-:Y:S05]  /*21f00*/  HMMA.16816.F32.BF16 R36, R132.reuse, R144, R36 ;  /* 0x000000908424723c */ /* 0x048fea0000041824 */
[----:B------:R-:W-:Y:S01]  /*21f10*/  MUFU.EX2 R162, R177 ;  /* 0x000000b100a27308 */ /* 0x000fe20000000800 */
[----:B------:R-:W-:Y:S01]  /*21f20*/  MOV R160, R183 ;  /* 0x000000b700a07202 */ /* 0x000fe20000000f00 */
        /* <DEDUP_REMOVED lines=8> */
[C---:B------:R-:W-:Y:S01]  /*21fb0*/  HMMA.16816.F32.BF16 R60, R132.reuse, R168, R60 ;  /* 0x000000a8843c723c */ /* 0x040fe2000004183c */
[----:B------:R-:W-:Y:S05]  /*21fc0*/  MUFU.EX2 R168, R173 ;  /* 0x000000ad00a87308 */ /* 0x000fea0000000800 */
[C---:B------:R-:W-:Y:S05]  /*21fd0*/  HMMA.16816.F32.BF16 R64, R132.reuse, R170, R64 ;  /* 0x000000aa8440723c */ /* 0x040fea0000041840 */
[----:B------:R1:W3:Y:S01]  /*21fe0*/  MUFU.EX2 R169, R176 ;  /* 0x000000b000a97308 */ /* 0x0002e20000000800 */
[C---:B-----5:R-:W-:Y:S05]  /*21ff0*/  HMMA.16816.F32.BF16 R68, R132.reuse, R152, R68 ;  /* 0x000000988444723c */ /* 0x060fea0000041844 */
[----:B------:R-:W-:Y:S01]  /*22000*/  F2FP.BF16.F32.PACK_AB R171, R165, R167 ;  /* 0x000000a7a5ab723e */ /* 0x000fe200000010ff */
[C---:B------:R-:W-:Y:S01]  /*22010*/  HMMA.16816.F32.BF16 R72, R132.reuse, R154, R72 ;  /* 0x0000009a8448723c */ /* 0x040fe20000041848 */
[----:B------:R-:W-:Y:S05]  /*22020*/  LDSM.16.MT88.4 R152, [R227+0x17000] ;  /* 0x01700000e398783b */ /* 0x000fea0000004200 */
[C---:B------:R-:W-:Y:S03]  /*22030*/  HMMA.16816.F32.BF16 R76, R132.reuse, R156, R76 ;  /* 0x0000009c844c723c */ /* 0x040fe6000004184c */
[----:B-1----:R-:W-:Y:S02]  /*22040*/  LDSM.16.MT88.4 R176, [R227+0x11800] ;  /* 0x01180000e3b0783b */ /* 0x002fe40000004200 */
[----:B---3--:R-:W-:Y:S01]  /*22050*/  MOV R166, R169 ;  /* 0x000000a900a67202 */ /* 0x008fe20000000f00 */
[C---:B------:R-:W-:Y:S05]  /*22060*/  HMMA.16816.F32.BF16 R80, R132.reuse, R158, R80 ;  /* 0x0000009e8450723c */ /* 0x040fea0000041850 */
[----:B------:R-:W-:Y:S01]  /*22070*/  LDSM.16.MT88.4 R156, [R230+0x11800] ;  /* 0x01180000e69c783b */ /* 0x000fe20000004200 */
[C---:B------:R-:W-:Y:S06]  /*22080*/  HMMA.16816.F32.BF16 R84, R132.reuse, R140, R84 ;  /* 0x0000008c8454723c */ /* 0x040fec0000041854 */
[C---:B------:R-:W-:Y:S01]  /*22090*/  HMMA.16816.F32.BF16 R88, R132.reuse, R142, R88 ;  /* 0x0000008e8458723c */ /* 0x040fe20000041858 */
[----:B------:R-:W1:Y:S05]  /*220a0*/  LDSM.16.MT88.4 R140, [R228+0x17000] ;  /* 0x01700000e48c783b */ /* 0x000e6a0000004200 */
[C---:B------:R-:W-:Y:S01]  /*220b0*/  HMMA.16816.F32.BF16 R92, R132.reuse, R144, R92 ;  /* 0x00000090845c723c */ /* 0x040fe2000004185c */
[----:B------:R3:W5:Y:S05]  /*220c0*/  MUFU.EX2 R144, R175 ;  /* 0x000000af00907308 */ /* 0x00076a0000000800 */
[C---:B------:R-:W-:Y:S05]  /*220d0*/  HMMA.16816.F32.BF16 R96, R132.reuse, R146, R96 ;  /* 0x000000928460723c */ /* 0x040fea0000041860 */
[----:B------:R-:W-:Y:S01]  /*220e0*/  MOV R145, R181 ;  /* 0x000000b500917202 */ /* 0x000fe20000000f00 */
[C---:B----4-:R-:W-:Y:S01]  /*220f0*/  HMMA.16816.F32.BF16 R100, R132.reuse, R136, R100 ;  /* 0x000000888464723c */ /* 0x050fe20000041864 */
[----:B------:R-:W-:Y:S05]  /*22100*/  LDSM.16.MT88.4 R180, [R230+0x13800] ;  /* 0x01380000e6b4783b */ /* 0x000fea0000004200 */
[C---:B------:R-:W-:Y:S03]  /*22110*/  HMMA.16816.F32.BF16 R104, R132.reuse, R138, R104 ;  /* 0x0000008a8468723c */ /* 0x040fe60000041868 */
[----:B------:R-:W4:Y:S03]  /*22120*/  LDSM.16.MT88.4 R136, [R229+0x11800] ;  /* 0x01180000e588783b */ /* 0x000f260000004200 */
[C---:B--2---:R-:W-:Y:S05]  /*22130*/  HMMA.16816.F32.BF16 R108, R132.reuse, R148, R108 ;  /* 0x00000094846c723c */ /* 0x044fea000004186c */
[----:B---3--:R-:W2:Y:S01]  /*22140*/  LDSM.16.MT88.4 R172, [R228+0x11800] ;  /* 0x01180000e4ac783b */ /* 0x008ea20000004200 */
[C---:B------:R-:W-:Y:S06]  /*22150*/  HMMA.16816.F32.BF16 R112, R132.reuse, R150, R112 ;  /* 0x000000968470723c */ /* 0x040fec0000041870 */
[C---:B-1----:R-:W-:Y:S06]  /*22160*/  HMMA.16816.F32.BF16 R116, R132.reuse, R140, R116 ;  /* 0x0000008c8474723c */ /* 0x042fec0000041874 */
[C---:B------:R-:W-:Y:S05]  /*22170*/  HMMA.16816.F32.BF16 R120, R132.reuse, R142, R120 ;  /* 0x0000008e8478723c */ /* 0x040fea0000041878 */
[----:B------:R-:W-:Y:S01]  /*22180*/  MOV R140, R168 ;  /* 0x000000a8008c7202 */ /* 0x000fe20000000f00 */
[C---:B------:R-:W-:Y:S05]  /*22190*/  HMMA.16816.F32.BF16 R124, R132.reuse, R152, R124 ;  /* 0x00000098847c723c */ /* 0x040fea000004187c */
[----:B-----5:R-:W-:Y:S01]  /*221a0*/  MOV R141, R144 ;  /* 0x00000090008d7202 */ /* 0x020fe20000000f00 */
[----:B------:R-:W-:Y:S05]  /*221b0*/  HMMA.16816.F32.BF16 R128, R132, R154, R128 ;  /* 0x0000009a8480723c */ /* 0x000fea0000041880 */
[-C--:B------:R-:W-:Y:S02]  /*221c0*/  F2FP.BF16.F32.PACK_AB R168, R145, R163.reuse ;  /* 0x000000a391a8723e */ /* 0x080fe400000010ff */
[----:B------:R-:W-:Y:S04]  /*221d0*/  F2FP.BF16.F32.PACK_AB R169, R141, R162 ;  /* 0x000000a28da9723e */ /* 0x000fe800000010ff */
[----:B------:R-:W-:Y:S02]  /*221e0*/  F2FP.BF16.F32.PACK_AB R170, R166, R140 ;  /* 0x0000008ca6aa723e */ /* 0x000fe400000010ff */
[----:B------:R-:W-:Y:S02]  /*221f0*/  MOV R132, R162 ;  /* 0x000000a200847202 */ /* 0x000fe40000000f00 */
[----:B------:R-:W-:Y:S02]  /*22200*/  MOV R133, R163 ;  /* 0x000000a300857202 */ /* 0x000fe40000000f00 */
[----:B------:R-:W-:Y:S02]  /*22210*/  MOV R134, R160 ;  /* 0x000000a000867202 */ /* 0x000fe40000000f00 */
[----:B------:R-:W-:Y:S02]  /*22220*/  MOV R135, R161 ;  /* 0x000000a100877202 */ /* 0x000fe40000000f00 */
[C---:B------:R-:W-:Y:S01]  /*22230*/  HMMA.16816.F32.BF16 R160, R168.reuse, R156, R4 ;  /* 0x0000009ca8a0723c */ /* 0x040fe20000041804 */
[----:B------:R-:W1:Y:S05]  /*22240*/  LDSM.16.MT88.4 R4, [R229+0x13800] ;  /* 0x01380000e504783b */ /* 0x000e6a0000004200 */
[C---:B------:R-:W-:Y:S03]  /*22250*/  HMMA.16816.F32.BF16 R156, R168.reuse, R158, R8 ;  /* 0x0000009ea89c723c */ /* 0x040fe60000041808 */
[----:B------:R-:W3:Y:S03]  /*22260*/  LDSM.16.MT88.4 R8, [R228+0x13800] ;  /* 0x01380000e408783b */ /* 0x000ee60000004200 */
[C---:B----4-:R-:W-:Y:S05]  /*22270*/  HMMA.16816.F32.BF16 R152, R168.reuse, R136, R12 ;  /* 0x00000088a898723c */ /* 0x050fea000004180c */
[----:B------:R-:W4:Y:S01]  /*22280*/  LDSM.16.MT88.4 R12, [R227+0x13800] ;  /* 0x01380000e30c783b */ /* 0x000f220000004200 */
[C---:B------:R-:W-:Y:S05]  /*22290*/  HMMA.16816.F32.BF16 R148, R168.reuse, R138, R16 ;  /* 0x0000008aa894723c */ /* 0x040fea0000041810 */
[----:B------:R-:W-:Y:S02]  /*222a0*/  MOV R137, R145 ;  /* 0x0000009100897202 */ /* 0x000fe40000000f00 */
[C---:B--2---:R-:W-:Y:S01]  /*222b0*/  HMMA.16816.F32.BF16 R144, R168.reuse, R172, R20 ;  /* 0x000000aca890723c */ /* 0x044fe20000041814 */
[----:B------:R-:W2:Y:S06]  /*222c0*/  LDSM.16.MT88.4 R16, [R230+0x15800] ;  /* 0x01580000e610783b */ /* 0x000eac0000004200 */
[----:B------:R-:W-:Y:S02]  /*222d0*/  MOV R173, R140 ;  /* 0x0000008c00ad7202 */ /* 0x000fe40000000f00 */
[----:B------:R-:W5:Y:S02]  /*222e0*/  LDSM.16.MT88.4 R20, [R229+0x15800] ;  /* 0x01580000e514783b */ /* 0x000f640000004200 */
[----:B------:R-:W-:Y:S02]  /*222f0*/  MOV R172, R141 ;  /* 0x0000008d00ac7202 */ /* 0x000fe40000000f00 */
[C---:B------:R-:W-:Y:S04]  /*22300*/  HMMA.16816.F32.BF16 R140, R168.reuse, R174, R24 ;  /* 0x000000aea88c723c */ /* 0x040fe80000041818 */
[----:B------:R-:W5:Y:S03]  /*22310*/  LDSM.16.MT88.4 R24, [R228+0x15800] ;  /* 0x01580000e418783b */ /* 0x000f660000004200 */
[----:B------:R-:W-:Y:S02]  /*22320*/  MOV R175, R137 ;  /* 0x0000008900af7202 */ /* 0x000fe40000000f00 */
[C---:B------:R-:W-:Y:S03]  /*22330*/  HMMA.16816.F32.BF16 R136, R168.reuse, R176, R28 ;  /* 0x000000b0a888723c */ /* 0x040fe6000004181c */
[----:B------:R-:W-:Y:S04]  /*22340*/  MOV R174, R132 ;  /* 0x0000008400ae7202 */ /* 0x000fe80000000f00 */
[----:B------:R-:W-:Y:S04]  /*22350*/  MOV R31, R133 ;  /* 0x00000085001f7202 */ /* 0x000fe80000000f00 */
[----:B------:R-:W-:Y:S01]  /*22360*/  MOV R30, R134 ;  /* 0x00000086001e7202 */ /* 0x000fe20000000f00 */
[----:B------:R-:W-:Y:S01]  /*22370*/  FADD.FTZ R191, R31, R191 ;  /* 0x000000bf1fbf7221 */ /* 0x000fe20000010000 */
        /* <DEDUP_REMOVED lines=16> */
[----:B------:R-:W3:Y:S04]  /*22480*/  LDSM.16.MT88.4 R8, [R230+0x17800] ;  /* 0x01780000e608783b */ /* 0x000ee80000004200 */
[----:B------:R-:W-:Y:S01]  /*22490*/  FADD.FTZ R250, R166, R191 ;  /* 0x000000bfa6fa7221 */ /* 0x000fe20000010000 */
[C---:B----4-:R-:W-:Y:S05]  /*224a0*/  HMMA.16816.F32.BF16 R60, R168.reuse, R12, R60 ;  /* 0x0000000ca83c723c */ /* 0x050fea000004183c */
[----:B------:R-:W-:Y:S01]  /*224b0*/  FADD.FTZ R249, R165, R190 ;  /* 0x000000bea5f97221 */ /* 0x000fe20000010000 */
        /* <DEDUP_REMOVED lines=10> */
[C---:B-1----:R-:W-:Y:S06]  /*22560*/  HMMA.16816.F32.BF16 R92, R168.reuse, R4, R92 ;  /* 0x00000004a85c723c */ /* 0x042fec000004185c */
[C---:B------:R-:W-:Y:S06]  /*22570*/  HMMA.16816.F32.BF16 R96, R168.reuse, R6, R96 ;  /* 0x00000006a860723c */ /* 0x040fec0000041860 */
[C---:B---3--:R-:W-:Y:S06]  /*22580*/  HMMA.16816.F32.BF16 R100, R168.reuse, R8, R100 ;  /* 0x00000008a864723c */ /* 0x048fec0000041864 */
[C---:B------:R-:W-:Y:S06]  /*22590*/  HMMA.16816.F32.BF16 R104, R168.reuse, R10, R104 ;  /* 0x0000000aa868723c */ /* 0x040fec0000041868 */
[C---:B----4-:R-:W-:Y:S06]  /*225a0*/  HMMA.16816.F32.BF16 R108, R168.reuse, R12, R108 ;  /* 0x0000000ca86c723c */ /* 0x050fec000004186c */
[C---:B------:R-:W-:Y:S06]  /*225b0*/  HMMA.16816.F32.BF16 R112, R168.reuse, R14, R112 ;  /* 0x0000000ea870723c */ /* 0x040fec0000041870 */
[C---:B--2---:R-:W-:Y:S06]  /*225c0*/  HMMA.16816.F32.BF16 R116, R168.reuse, R16, R116 ;  /* 0x00000010a874723c */ /* 0x044fec0000041874 */
[C---:B------:R-:W-:Y:S06]  /*225d0*/  HMMA.16816.F32.BF16 R120, R168.reuse, R18, R120 ;  /* 0x00000012a878723c */ /* 0x040fec0000041878 */
[C---:B-----5:R-:W-:Y:S06]  /*225e0*/  HMMA.16816.F32.BF16 R124, R168.reuse, R20, R124 ;  /* 0x00000014a87c723c */ /* 0x060fec000004187c */
[----:B------:R-:W-:Y:S01]  /*225f0*/  HMMA.16816.F32.BF16 R128, R168, R22, R128 ;  /* 0x00000016a880723c */ /* 0x000fe20000041880 */
[----:B------:R-:W-:Y:S11]  /*22600*/  @!UPT UIADD3 URZ, URZ, URZ, URZ ;  /* 0x0000003f3f3ff290 */ /* 0x000ff6000fffe03f */
[----:B------:R-:W-:Y:S01]  /*22610*/  @!UPT UIADD3 URZ, URZ, URZ, URZ ;  /* 0x0000003f3f3ff290 */ /* 0x000fe2000fffe03f */
[----:B------:R-:W-:Y:S11]  /*22620*/  @P0 BRA `(.L_x_4236) ;  /* 0xffffffbc00300947 */ /* 0x000ff6000383ffff */
.L_x_4227:
        /* <DEDUP_REMOVED lines=27> */
.L_x_4244:
        /* <DEDUP_REMOVED lines=40> */
[----:B------:R-:W-:Y:S01]  /*22a60*/  LOP3.LUT R18, R16, 0x1ffffffc, RZ, 0xc0, !PT ;  /* 0x1ffffffc10127812 */ /* 0x000fe200078ec0ff */
[----:B------:R-:W-:Y:S01]  /*22a70*/  FMUL.FTZ R36, R13, R36 ;  /* 0x000000240d247220 */ /* 0x000fe20000410000 */
[----:B------:R-:W-:Y:S01]  /*22a80*/  SHF.L.U32 R19, R17, 0x6, RZ ;  /* 0x0000000611137819 */ /* 0x000fe200000006ff */
[C---:B------:R-:W-:Y:S01]  /*22a90*/  FMUL.FTZ R37, R13.reuse, R37 ;  /* 0x000000250d257220 */ /* 0x040fe20000410000 */
[----:B------:R-:W-:Y:S01]  /*22aa0*/  SHF.R.S32.HI R16, RZ, 0x5, R15 ;  /* 0x00000005ff107819 */ /* 0x000fe2000001140f */
[C---:B------:R-:W-:Y:S01]  /*22ab0*/  FMUL.FTZ R40, R13.reuse, R40 ;  /* 0x000000280d287220 */ /* 0x040fe20000410000 */
[----:B------:R-:W-:Y:S01]  /*22ac0*/  IADD3 R18, -R18, R14, RZ ;  /* 0x0000000e12127210 */ /* 0x000fe20007ffe1ff */
[----:B------:R-:W-:Y:S01]  /*22ad0*/  FMUL.FTZ R41, R13, R41 ;  /* 0x000000290d297220 */ /* 0x000fe20000410000 */
[----:B------:R-:W-:Y:S01]  /*22ae0*/  LOP3.LUT R19, R19, 0x1c0, RZ, 0xc0, !PT ;  /* 0x000001c013137812 */ /* 0x000fe200078ec0ff */
[----:B------:R-:W-:Y:S01]  /*22af0*/  FMUL.FTZ R44, R13, R44 ;  /* 0x0000002c0d2c7220 */ /* 0x000fe20000410000 */
[----:B------:R-:W-:Y:S01]  /*22b00*/  LOP3.LUT R20, R17, 0x1, RZ, 0xc0, !PT ;  /* 0x0000000111147812 */ /* 0x000fe200078ec0ff */
[C---:B------:R-:W-:Y:S01]  /*22b10*/  FMUL.FTZ R45, R13.reuse, R45 ;  /* 0x0000002d0d2d7220 */ /* 0x040fe20000410000 */
[----:B------:R-:W-:Y:S01]  /*22b20*/  LEA R18, R16, R18, 0x9 ;  /* 0x0000001210127211 */ /* 0x000fe200078e48ff */
[----:B------:R-:W-:Y:S01]  /*22b30*/  FMUL.FTZ R48, R13, R48 ;  /* 0x000000300d307220 */ /* 0x000fe20000410000 */
[----:B------:R-:W-:Y:S01]  /*22b40*/  LEA.HI R19, R19, R19, RZ, 0x1d ;  /* 0x0000001313137211 */ /* 0x000fe200078fe8ff */
[C---:B------:R-:W-:Y:S01]  /*22b50*/  FMUL.FTZ R49, R13.reuse, R49 ;  /* 0x000000310d317220 */ /* 0x040fe20000410000 */
[----:B------:R-:W-:Y:S01]  /*22b60*/  ISETP.NE.U32.AND P0, PT, R20, 0x1, PT ;  /* 0x000000011400780c */ /* 0x000fe20003f05070 */
        /* <DEDUP_REMOVED lines=183> */
[----:B-1----:R-:W4:Y:S04]  /*236e0*/  LD.E R20, desc[UR10][R6.64+0x60] ;  /* 0x0000600a06147980 */ /* 0x002f28000c101900 */
[----:B------:R-:W4:Y:S04]  /*236f0*/  LD.E R17, desc[UR12][R6.64+0xcc] ;  /* 0x0000cc0c06117980 */ /* 0x000f28000c101900 */
[----:B------:R-:W4:Y:S01]  /*23700*/  LD.E.64 R18, desc[UR10][R6.64+0x78] ;  /* 0x0000780a06127980 */ /* 0x000f22000c101b00 */
[----:B------:R-:W1:Y:S01]  /*23710*/  @P4 MUFU.LG2 R11, R11 ;  /* 0x0000000b000b4308 */ /* 0x000e620000000c00 */
[----:B--2---:R-:W-:-:S02]  /*23720*/  IADD3 R21, R4, 0x8, RZ ;  /* 0x0000000804157810 */ /* 0x004fc40007ffe0ff */
[----:B------:R-:W5:Y:S04]  /*23730*/  LD.E.64 R140, desc[UR10][R6.64+0xa8] ;  /* 0x0000a80a068c7980 */ /* 0x000f68000c101b00 */
[----:B---3--:R2:W3:Y:S01]  /*23740*/  LD.E.64 R12, desc[UR12][R6.64+0xb0] ;  /* 0x0000b00c060c7980 */ /* 0x0084e2000c101b00 */
[----:B------:R-:W-:Y:S02]  /*23750*/  SHF.L.U32 R22, R235, 0x6, RZ ;  /* 0x00000006eb167819 */ /* 0x000fe400000006ff */
[----:B------:R-:W-:-:S04]  /*23760*/  SHF.L.U32 R24, R2, 0x2, RZ ;  /* 0x0000000202187819 */ /* 0x000fc800000006ff */
[----:B------:R-:W-:Y:S01]  /*23770*/  SHF.R.S32.HI R25, RZ, 0x1f, R24 ;  /* 0x0000001fff197819 */ /* 0x000fe20000011418 */
[----:B--2---:R-:W-:Y:S01]  /*23780*/  IMAD R6, R235, -0x40, R236 ;  /* 0xffffffc0eb067824 */ /* 0x004fe200078e02ec */
[----:B------:R-:W-:Y:S01]  /*23790*/  IADD3 R7, R4, 0x10, RZ ;  /* 0x0000001004077810 */ /* 0x000fe20007ffe0ff */
[----:B------:R-:W-:Y:S03]  /*237a0*/  BAR.SYNC.DEFER_BLOCKING 0x0 ;  /* 0x0000000000007b1d */ /* 0x000fe60000010000 */
[-C--:B------:R-:W-:Y:S01]  /*237b0*/  ISETP.GE.AND P0, PT, R21, R6.reuse, PT ;  /* 0x000000061500720c */ /* 0x080fe20003f06270 */
[----:B-1----:R-:W-:Y:S01]  /*237c0*/  @P4 FMUL.FTZ R21, R11, 0.69314718246459960938 ;  /* 0x3f3172180b154820 */ /* 0x002fe20000410000 */
[----:B------:R-:W-:Y:S02]  /*237d0*/  ISETP.GE.AND P5, PT, R7, R6, PT ;  /* 0x000000060700720c */ /* 0x000fe40003fa6270 */
[----:B------:R-:W-:Y:S01]  /*237e0*/  MOV R7, 0xff800000 ;  /* 0xff80000000077802 */ /* 0x000fe20000000f00 */
[----:B-----5:R-:W-:Y:S01]  /*237f0*/  @P4 FFMA.FTZ R7, R5, R164, R21 ;  /* 0x000000a405074223 */ /* 0x020fe20000010015 */
[----:B------:R-:W-:-:S02]  /*23800*/  LEA.HI R11, R2, R2, RZ, 0x1 ;  /* 0x00000002020b7211 */ /* 0x000fc400078f08ff */
[----:B------:R-:W-:-:S04]  /*23810*/  SHF.L.U32 R21, R4, 0x6, RZ ;  /* 0x0000000604157819 */ /* 0x000fc800000006ff */
[----:B------:R-:W-:Y:S01]  /*23820*/  LOP3.LUT R21, R21, 0x1c0, RZ, 0xc0, !PT ;  /* 0x000001c015157812 */ /* 0x000fe200078ec0ff */
[----:B------:R-:W-:Y:S01]  /*23830*/  IMAD.WIDE R24, R4, 0x100, R24 ;  /* 0x0000010004187825 */ /* 0x000fe200078e0218 */
[----:B------:R-:W-:-:S04]  /*23840*/  LOP3.LUT R15, R15, 0xffffffe0, RZ, 0xc0, !PT ;  /* 0xffffffe00f0f7812 */ /* 0x000fc800078ec0ff */
[----:B------:R-:W-:-:S04]  /*23850*/  IADD3 R15, R14, -R15, RZ ;  /* 0x8000000f0e0f7210 */ /* 0x000fc80007ffe0ff */
[----:B------:R-:W-:Y:S01]  /*23860*/  LOP3.LUT P2, RZ, R15, 0x3, RZ, 0xc0, !PT ;  /* 0x000000030fff7812 */ /* 0x000fe2000784c0ff */
[----:B------:R-:W-:Y:S01]  /*23870*/  BSSY B0, `(.L_x_4238) ;  /* 0x000004a000007945 */ /* 0x000fe20003800000 */
[----:B---3--:R-:W-:Y:S02]  /*23880*/  IMAD R238, R12, UR8, R238 ;  /* 0x000000080cee7c24 */ /* 0x008fe4000f8e02ee */
[----:B------:R1:W2:Y:S02]  /*23890*/  @P3 MUFU.LG2 R12, R10 ;  /* 0x0000000a000c3308 */ /* 0x0002a40000000c00 */
[----:B----4-:R-:W-:Y:S01]  /*238a0*/  IMAD R238, R238, R20, R237 ;  /* 0x00000014eeee7224 */ /* 0x010fe200078e02ed */
[C---:B-1----:R-:W-:Y:S02]  /*238b0*/  LOP3.LUT R10, R11.reuse, 0xffffffe, RZ, 0xc0, !PT ;  /* 0x0ffffffe0b0a7812 */ /* 0x042fe400078ec0ff */
[----:B------:R-:W-:Y:S02]  /*238c0*/  SHF.L.U32 R11, R11, 0x2, RZ ;  /* 0x000000020b0b7819 */ /* 0x000fe400000006ff */
[----:B------:R-:W-:Y:S01]  /*238d0*/  IADD3 R20, R2, -R10, RZ ;  /* 0x8000000a02147210 */ /* 0x000fe20007ffe0ff */
[----:B------:R-:W-:Y:S01]  /*238e0*/  IMAD R2, R13, R238, R22 ;  /* 0x000000ee0d027224 */ /* 0x000fe200078e0216 */
[----:B------:R-:W-:-:S02]  /*238f0*/  LOP3.LUT R11, R21, 0x38, R11, 0xf8, !PT ;  /* 0x00000038150b7812 */ /* 0x000fc400078ef80b */
[----:B------:R-:W-:Y:S02]  /*23900*/  SHF.R.S32.HI R13, RZ, 0x1f, R16 ;  /* 0x0000001fff0d7819 */ /* 0x000fe40000011410 */
[----:B------:R-:W-:Y:S01]  /*23910*/  SHF.R.U32.HI R21, RZ, 0x3, R21 ;  /* 0x00000003ff157819 */ /* 0x000fe20000011615 */
[----:B--2---:R-:W-:Y:S01]  /*23920*/  @P3 FMUL.FTZ R12, R12, 0.69314718246459960938 ;  /* 0x3f3172180c0c3820 */ /* 0x004fe20000410000 */
[----:B------:R-:W-:Y:S01]  /*23930*/  IMAD R17, R2, R17, RZ ;  /* 0x0000001102117224 */ /* 0x000fe200078e02ff */
[----:B------:R-:W-:Y:S02]  /*23940*/  LEA.HI R13, R13, R16, RZ, 0x2 ;  /* 0x000000100d0d7211 */ /* 0x000fe400078f10ff */
[----:B------:R-:W-:Y:S02]  /*23950*/  LOP3.LUT R11, R11, R21, RZ, 0x3c, !PT ;  /* 0x000000150b0b7212 */ /* 0x000fe400078e3cff */
[----:B------:R-:W-:Y:S01]  /*23960*/  MOV R10, 0xff800000 ;  /* 0xff800000000a7802 */ /* 0x000fe20000000f00 */
[----:B------:R-:W-:Y:S01]  /*23970*/  @P3 FFMA.FTZ R10, R5, R3, R12 ;  /* 0x00000003050a3223 */ /* 0x000fe2000001000c */
[----:B------:R-:W-:-:S02]  /*23980*/  LOP3.LUT R13, R13, 0xffffffc, RZ, 0xc0, !PT ;  /* 0x0ffffffc0d0d7812 */ /* 0x000fc400078ec0ff */
[----:B------:R-:W-:Y:S02]  /*23990*/  IADD3 R5, P1, R24, R17, RZ ;  /* 0x0000001118057210 */ /* 0x000fe40007f3e0ff */
[----:B------:R-:W-:Y:S02]  /*239a0*/  LEA R3, R20, R11, 0x2 ;  /* 0x0000000b14037211 */ /* 0x000fe400078e10ff */
[----:B------:R-:W-:Y:S02]  /*239b0*/  IADD3 R13, R16, -R13, RZ ;  /* 0x8000000d100d7210 */ /* 0x000fe40007ffe0ff */
[----:B------:R-:W-:Y:S02]  /*239c0*/  LEA.HI.X.SX32 R17, R17, R25, 0x1, P1 ;  /* 0x0000001911117211 */ /* 0x000fe400008f0eff */
[----:B------:R-:W-:Y:S02]  /*239d0*/  LEA R142, P1, R5, R18, 0x2 ;  /* 0x00000012058e7211 */ /* 0x000fe400078210ff */
[----:B------:R-:W-:-:S02]  /*239e0*/  LEA R3, R3, UR4, 0x2 ;  /* 0x0000000403037c11 */ /* 0x000fc4000f8e10ff */
[----:B------:R-:W-:Y:S02]  /*239f0*/  LEA R0, R13, R0, 0x4 ;  /* 0x000000000d007211 */ /* 0x000fe400078e20ff */
[----:B------:R-:W-:Y:S01]  /*23a00*/  LEA.HI.X R143, R5, R19, R17, 0x2, P1 ;  /* 0x00000013058f7211 */ /* 0x000fe200008f1411 */
        /* <DEDUP_REMOVED lines=34> */
[----:B-1----:R-:W-:-:S03]  /*23c30*/  VIADD R3, R0, 0x8 ;  /* 0x0000000800037836 */ /* 0x002fc60000000000 */
[-C--:B------:R-:W-:Y:S02]  /*23c40*/  ISETP.GE.AND P3, PT, R0, R235.reuse, PT ;  /* 0x000000eb0000720c */ /* 0x080fe40003f66270 */
[----:B------:R-:W-:Y:S02]  /*23c50*/  ISETP.GE.AND P2, PT, R3, R235, PT ;  /* 0x000000eb0300720c */ /* 0x000fe40003f46270 */
[----:B------:R-:W-:Y:S02]  /*23c60*/  SHF.R.S32.HI R3, RZ, 0x1f, R2 ;  /* 0x0000001fff037819 */ /* 0x000fe40000011402 */
[----:B------:R-:W-:-:S04]  /*23c70*/  IADD3 R2, P1, R2, R0, RZ ;  /* 0x0000000002027210 */ /* 0x000fc80007f3e0ff */
[----:B------:R-:W-:Y:S02]  /*23c80*/  LEA.HI.X.SX32 R3, R0, R3, 0x1, P1 ;  /* 0x0000000300037211 */ /* 0x000fe400008f0eff */
[----:B------:R-:W-:Y:S02]  /*23c90*/  LEA R140, P1, R2, R140, 0x2 ;  /* 0x0000008c028c7211 */ /* 0x000fe400078210ff */
[C---:B------:R-:W-:Y:S02]  /*23ca0*/  @!P3 R2UR UR10, R8.reuse ;  /* 0x00000000080ab2ca */ /* 0x040fe400000e0000 */
[C---:B------:R-:W-:Y:S02]  /*23cb0*/  @!P3 R2UR UR11, R9.reuse ;  /* 0x00000000090bb2ca */ /* 0x040fe400000e0000 */
[----:B------:R-:W-:Y:S02]  /*23cc0*/  @!P2 R2UR UR4, R8 ;  /* 0x000000000804a2ca */ /* 0x000fe400000e0000 */
[----:B------:R-:W-:-:S02]  /*23cd0*/  @!P2 R2UR UR5, R9 ;  /* 0x000000000905a2ca */ /* 0x000fc400000e0000 */
[----:B------:R-:W-:-:S07]  /*23ce0*/  LEA.HI.X R141, R2, R141, R3, 0x2, P1 ;  /* 0x0000008d028d7211 */ /* 0x000fce00008f1403 */
[----:B------:R2:W-:Y:S04]  /*23cf0*/  @!P3 ST.E desc[UR10][R140.64], R7 ;  /* 0x000000078c00b985 */ /* 0x0005e8000c10190a */
[----:B------:R2:W-:Y:S02]  /*23d00*/  @!P2 ST.E desc[UR4][R140.64+0x20], R10 ;  /* 0x0000200a8c00a985 */ /* 0x0005e4000c101904 */
.L_x_4239:
[----:B------:R-:W-:Y:S05]  /*23d10*/  BSYNC B0 ;  /* 0x0000000000007941 */ /* 0x000fea0003800000 */
.L_x_4238:
[----:B------:R-:W-:Y:S01]  /*23d20*/  VIADD R5, R4, 0x18 ;  /* 0x0000001804057836 */ /* 0x000fe20000000000 */
[----:B------:R-:W-:Y:S01]  /*23d30*/  @!P0 R2UR UR14, R8 ;  /* 0x00000000080e82ca */ /* 0x000fe200000e0000 */
[C---:B-1----:R-:W-:Y:S01]  /*23d40*/  VIADD R3, R4.reuse, 0x20 ;  /* 0x0000002004037836 */ /* 0x042fe20000000000 */
[C---:B------:R-:W-:Y:S01]  /*23d50*/  @!P0 R2UR UR15, R9.reuse ;  /* 0x00000000090f82ca */ /* 0x040fe200000e0000 */
[----:B------:R-:W-:Y:S01]  /*23d60*/  VIADD R2, R4, 0x28 ;  /* 0x0000002804027836 */ /* 0x000fe20000000000 */
[----:B------:R-:W-:Y:S01]  /*23d70*/  @!P0 R2UR UR12, R8 ;  /* 0x00000000080c82ca */ /* 0x000fe200000e0000 */
[----:B------:R-:W-:Y:S01]  /*23d80*/  VIADD R0, R4, 0x30 ;  /* 0x0000003004007836 */ /* 0x000fe20000000000 */
[C---:B------:R-:W-:Y:S02]  /*23d90*/  @!P0 R2UR UR13, R9.reuse ;  /* 0x00000000090d82ca */ /* 0x040fe400000e0000 */
[----:B------:R-:W-:Y:S02]  /*23da0*/  @!P0 R2UR UR10, R8 ;  /* 0x00000000080a82ca */ /* 0x000fe400000e0000 */
[----:B------:R-:W-:-:S02]  /*23db0*/  @!P0 R2UR UR11, R9 ;  /* 0x00000000090b82ca */ /* 0x000fc400000e0000 */
[----:B------:R-:W-:Y:S02]  /*23dc0*/  @!P0 R2UR UR4, R8 ;  /* 0x00000000080482ca */ /* 0x000fe400000e0000 */
[----:B------:R-:W-:Y:S01]  /*23dd0*/  @!P0 R2UR UR5, R9 ;  /* 0x00000000090582ca */ /* 0x000fe200000e0000 */
[----:B------:R-:W-:Y:S01]  /*23de0*/  @!P0 ST.E.128 desc[UR14][R142.64+0x2000], R132 ;  /* 0x002000848e008985 */ /* 0x000fe2000c101d0e */
[CC--:B------:R-:W-:Y:S01]  /*23df0*/  ISETP.GE.AND P6, PT, R4.reuse, R6.reuse, PT ;  /* 0x000000060400720c */ /* 0x0c0fe20003fc6270 */
[----:B------:R-:W-:Y:S01]  /*23e00*/  VIADD R4, R4, 0x38 ;  /* 0x0000003804047836 */ /* 0x000fe20000000000 */
[-C--:B------:R-:W-:Y:S01]  /*23e10*/  ISETP.GE.AND P4, PT, R5, R6.reuse, PT ;  /* 0x000000060500720c */ /* 0x080fe20003f86270 */
[----:B------:R-:W-:Y:S01]  /*23e20*/  @!P0 ST.E.128 desc[UR12][R142.64+0x2100], R100 ;  /* 0x002100648e008985 */ /* 0x000fe2000c101d0c */
[----:B------:R-:W-:Y:S01]  /*23e30*/  ISETP.GE.AND P3, PT, R3, R6, PT ;  /* 0x000000060300720c */ /* 0x000fe20003f66270 */
[----:B------:R-:W-:Y:S01]  /*23e40*/  IMAD.MOV.U32 R3, RZ, RZ, 0x0 ;  /* 0x00000000ff037424 */ /* 0x000fe200078e00ff */
        /* <DEDUP_REMOVED lines=32> */
[-C--:B------:R-:W-:Y:S01]  /*24050*/  ISETP.GE.AND P2, PT, R2, R6.reuse, PT ;  /* 0x000000060200720c */ /* 0x080fe20003f46270 */
[----:B------:R-:W-:Y:S01]  /*24060*/  IMAD.MOV.U32 R2, RZ, RZ, R234 ;  /* 0x000000ffff027224 */ /* 0x000fe200078e00ea */
        /* <DEDUP_REMOVED lines=45> */
[----:B--2---:R-:W-:Y:S05]  /*24340*/  @P0 RET.REL.NODEC R2 `(_ZN5flash24flash_fwd_splitkv_kernelI23Flash_fwd_kernel_traitsILi256ELi64ELi64ELi4ELb0ELb0EN7cutlass10bfloat16_tE19Flash_kernel_traitsILi256ELi64ELi64ELi4ES3_EELb1ELb0ELb0ELb0ELb1ELb1ELb1ELb1EEEvNS_16Flash_fwd_paramsE) ;  /* 0xfffffdbc022c0950 */ /* 0x004fea0003c3ffff */
        /* <DEDUP_REMOVED lines=13> */
[----:B-1----:R-:W-:Y:S05]  /*24420*/  RET.REL.NODEC R234 `(_ZN5flash24flash_fwd_splitkv_kernelI23Flash_fwd_kernel_traitsILi256ELi64ELi64ELi4ELb0ELb0EN7cutlass10bfloat16_tE19Flash_kernel_traitsILi256ELi64ELi64ELi4ES3_EELb1ELb0ELb0ELb0ELb1ELb1ELb1ELb1EEEvNS_16Flash_fwd_paramsE) ;  /* 0xfffffdb8eaf47950 */ /* 0x002fea0003c3ffff */
.L_x_4237:
[----:B------:R-:W-:Y:S01]  /*24430*/  MOV R10, 0x1f ;  /* 0x0000001f000a7802 */ /* 0x000fe20000000f00 */
[----:B------:R-:W-:Y:S01]  /*24440*/  IMAD.MOV.U32 R11, RZ, RZ, 0x2 ;  /* 0x00000002ff0b7424 */ /* 0x000fe200078e00ff */
[----:B------:R-:W-:Y:S01]  /*24450*/  MOV R13, R250 ;  /* 0x000000fa000d7202 */ /* 0x000fe20000000f00 */
[----:B------:R-:W-:-:S07]  /*24460*/  IMAD.MOV.U32 R12, RZ, RZ, -0x1 ;  /* 0xffffffffff0c7424 */ /* 0x000fce00078e00ff */
[----:B-1---5:R-:W-:Y:S05]  /*24470*/  WARPSYNC.COLLECTIVE R12, `(.L_x_4240) ;  /* 0x000000000c087348 */ /* 0x022fea0003c00000 */
[----:B------:R2:W3:Y:S02]  /*24480*/  SHFL.BFLY P0, R10, R13, R11, R10 ;  /* 0x0c00000b0d0a7389 */ /* 0x0004e4000000000a */
[----:B-123-5:R-:W-:Y:S01]  /*24490*/  ENDCOLLECTIVE ;  /* 0x000000000000791b */ /* 0x02efe20003800000 */
.L_x_4240:
        /* <DEDUP_REMOVED lines=8> */
.L_x_4241:
[----:B------:R-:W-:Y:S01]  /*24520*/  MOV R14, R10 ;  /* 0x0000000a000e7202 */ /* 0x000fe20000000f00 */
[----:B------:R-:W-:Y:S01]  /*24530*/  IMAD.MOV.U32 R13, RZ, RZ, R249 ;  /* 0x000000ffff0d7224 */ /* 0x000fe200078e00f9 */
[----:B------:R-:W-:Y:S02]  /*24540*/  MOV R10, 0x1f ;  /* 0x0000001f000a7802 */ /* 0x000fe40000000f00 */
[----:B------:R-:W-:-:S07]  /*24550*/  MOV R11, 0x2 ;  /* 0x00000002000b7802 */ /* 0x000fce0000000f00 */
[----:B------:R-:W-:Y:S05]  /*24560*/  WARPSYNC.COLLECTIVE R12, `(.L_x_4242) ;  /* 0x000000000c087348 */ /* 0x000fea0003c00000 */
[----:B------:R1:W2:Y:S02]  /*24570*/  SHFL.BFLY P0, R10, R13, R11, R10 ;  /* 0x0c00000b0d0a7389 */ /* 0x0002a4000000000a */
[----:B-12---:R-:W-:Y:S01]  /*24580*/  ENDCOLLECTIVE ;  /* 0x000000000000791b */ /* 0x006fe20003800000 */
.L_x_4242:
[----:B------:R-:W-:Y:S01]  /*24590*/  FADD.FTZ R249, R10, R249 ;  /* 0x000000f90af97221 */ /* 0x000fe20000010000 */
[----:B------:R-:W-:Y:S02]  /*245a0*/  MOV R10, 0x1f ;  /* 0x0000001f000a7802 */ /* 0x000fe40000000f00 */
[----:B------:R-:W-:Y:S01]  /*245b0*/  MOV R11, 0x1 ;  /* 0x00000001000b7802 */ /* 0x000fe20000000f00 */
[----:B------:R-:W-:-:S07]  /*245c0*/  IMAD.MOV.U32 R13, RZ, RZ, R249 ;  /* 0x000000ffff0d7224 */ /* 0x000fce00078e00f9 */
[----:B------:R-:W-:Y:S05]  /*245d0*/  WARPSYNC.COLLECTIVE R12, `(.L_x_4243) ;  /* 0x000000000c087348 */ /* 0x000fea0003c00000 */
[----:B------:R1:W2:Y:S02]  /*245e0*/  SHFL.BFLY P0, R10, R13, R11, R10 ;  /* 0x0c00000b0d0a7389 */ /* 0x0002a4000000000a */
[----:B-12---:R-:W-:Y:S01]  /*245f0*/  ENDCOLLECTIVE ;  /* 0x000000000000791b */ /* 0x006fe20003800000 */
.L_x_4243:
[----:B------:R-:W-:Y:S01]  /*24600*/  FADD.FTZ R11, R250, R14 ;  /* 0x0000000efa0b7221 */ /* 0x000fe20000010000 */
[----:B------:R-:W-:Y:S06]  /*24610*/  BRA `(.L_x_4244) ;  /* 0xffffffe000707947 */ /* 0x000fec000383ffff */
.L_x_4245:
        /* <DEDUP_REMOVED lines=14> */
.L_x_4963:


//--------------------- .text._ZN5flash24flash_fwd_splitkv_kernelI23Flash_fwd_kernel_traitsILi256ELi64ELi64ELi4ELb0ELb0EN7cutlass10bfloat16_tE19Flash_kernel_traitsILi256ELi64ELi64ELi4ES3_EELb1ELb0ELb1ELb0ELb0ELb0ELb1ELb1EEEvNS_16Flash_fwd_paramsE --------------------------
	.section	.text._ZN5flash24flash_fwd_splitkv_kernelI23Flash_fwd_kernel_traitsILi256ELi64ELi64ELi4ELb0ELb0EN7cutlass10bfloat16_tE19Flash_kernel_traitsILi256ELi64ELi64ELi4ES3_EELb1ELb0ELb1ELb0ELb0ELb0ELb1ELb1EEEvNS_16Flash_fwd_paramsE,"ax",@progbits
	.align	128
        .global         _ZN5flash24flash_fwd_splitkv_kernelI23Flash_fwd_kernel_traitsILi256ELi64ELi64ELi4ELb0ELb0EN7cutlass10bfloat16_tE19Flash_kernel_traitsILi256ELi64ELi64ELi4ES3_EELb1ELb0ELb1ELb0ELb0ELb0ELb1ELb1EEEvNS_16Flash_fwd_paramsE
        .type           _ZN5flash24flash_fwd_splitkv_kernelI23Flash_fwd_kernel_traitsILi256ELi64ELi64ELi4ELb0ELb0EN7cutlass10bfloat16_tE19Flash_kernel_traitsILi256ELi64ELi64ELi4ES3_EELb1ELb0ELb1ELb0ELb0ELb0ELb1ELb1EEEvNS_16Flash_fwd_paramsE,@function
        .size           _ZN5flash24flash_fwd_splitkv_kernelI23Flash_fwd_kernel_traitsILi256ELi64ELi64ELi4ELb0ELb0EN7cutlass10bfloat16_tE19Flash_kernel_traitsILi256ELi64ELi64ELi4ES3_EELb1ELb0ELb1ELb0ELb0ELb0ELb1ELb1EEEvNS_16Flash_fwd_paramsE,(.L_x_4964 - _ZN5flash24flash_fwd_splitkv_kernelI23Flash_fwd_kernel_traitsILi256ELi64ELi64ELi4ELb0ELb0EN7cutlass10bfloat16_tE19Flash_kernel_traitsILi256ELi64ELi64ELi4ES3_EELb1ELb0ELb1ELb0ELb0ELb0ELb1ELb1EEEvNS_16Flash_fwd_paramsE)
        .other          _ZN5flash24flash_fwd_splitkv_kernelI23Flash_fwd_kernel_traitsILi256ELi64ELi64ELi4ELb0ELb0EN7cutlass10bfloat16_tE19Flash_kernel_traitsILi256ELi64ELi64ELi4ES3_EELb1ELb0ELb1ELb0ELb0ELb0ELb1ELb1EEEvNS_16Flash_fwd_paramsE,@"STO_CUDA_ENTRY STV_DEFAULT"
_ZN5flash24flash_fwd_splitkv_kernelI23Flash_fwd_kernel_traitsILi256ELi64ELi64ELi4ELb0ELb0EN7cutlass10bfloat16_tE19Flash_kernel_traitsILi256ELi64ELi64ELi4ES3_EELb1ELb0ELb1ELb0ELb0ELb0ELb1ELb1EEEvNS_16Flash_fwd_paramsE:
.text._ZN5flash24flash_fwd_splitkv_kernelI23Flash_fwd_kernel_traitsILi256ELi64ELi64ELi4ELb0ELb0EN7cutlass10bfloat16_tE19Flash_kernel_traitsILi256ELi64ELi64ELi4ES3_EELb1ELb0ELb1ELb0ELb0ELb0ELb1ELb1EEEvNS_16Flash_fwd_paramsE:
        /* <DEDUP_REMOVED lines=29> */
[----:B------:R-:W-:Y:S05]  /*01d0*/  CALL.REL.NOINC `($_ZN5flash24flash_fwd_splitkv_kernelI23Flash_fwd_kernel_traitsILi256ELi64ELi64ELi4ELb0ELb0EN7cutlass10bfloat16_tE19Flash_kernel_traitsILi256ELi64ELi64ELi4ES3_EELb1ELb0ELb1ELb0ELb0ELb0ELb1ELb1EEEvNS_16Flash_fwd_paramsE$_ZN5flash30compute_attn_1rowblock_splitkvI23Flash_fwd_kernel_traitsILi256ELi64ELi64ELi4ELb0ELb0EN7cutlass10bfloat16_tE19Flash_kernel_traitsILi256ELi64ELi64ELi4ES3_EELb1ELb0ELb1ELb0ELb0ELb0ELb1ELb1ENS_16Flash_fwd_paramsEEEvRKT8_iiiii) ;  /* 0x0000000000087944 */ /* 0x000fea0003c00000 */
[----:B------:R-:W-:Y:S05]  /*01e0*/  BSYNC B4 ;  /* 0x0000000000047941 */ /* 0x000fea0003800000 */
.L_x_4246:
[----:B------:R-:W-:Y:S05]  /*01f0*/  EXIT ;  /* 0x000000000000794d */ /* 0x000fea0003800000 */
        .type           $_ZN5flash24flash_fwd_splitkv_kernelI23Flash_fwd_kernel_traitsILi256ELi64ELi64ELi4ELb0ELb0EN7cutlass10bfloat16_tE19Flash_kernel_traitsILi256ELi64ELi64ELi4ES3_EELb1ELb0ELb1ELb0ELb0ELb0ELb1ELb1EEEvNS_16Flash_fwd_paramsE$_ZN5flash30compute_attn_1rowblock_splitkvI23Flash_fwd_kernel_traitsILi256ELi64ELi64ELi4ELb0ELb0EN7cutlass10bfloat16_tE19Flash_kernel_traitsILi256ELi64ELi64ELi4ES3_EELb1ELb0ELb1ELb0ELb0ELb0ELb1ELb1ENS_16Flash_fwd_paramsEEEvRKT8_iiiii,@function
        .size           $_ZN5flash24flash_fwd_splitkv_kernelI23Flash_fwd_kernel_traitsILi256ELi64ELi64ELi4ELb0ELb0EN7cutlass10bfloat16_tE19Flash_kernel_traitsILi256ELi64ELi64ELi4ES3_EELb1ELb0ELb1ELb0ELb0ELb0ELb1ELb1EEEvNS_16Flash_fwd_paramsE$_ZN5flash30compute_attn_1rowblock_splitkvI23Flash_fwd_kernel_traitsILi256ELi64ELi64ELi4ELb0ELb0EN7cutlass10bfloat16_tE19Flash_kernel_traitsILi256ELi64ELi64ELi4ES3_EELb1ELb0ELb1ELb0ELb0ELb0ELb1ELb1ENS_16Flash_fwd_paramsEEEvRKT8_iiiii,(.L_x_4964 - $_ZN5flash24flash_fwd_splitkv_kernelI23Flash_fwd_kernel_traitsILi256ELi64ELi64ELi4ELb0ELb0EN7cutlass10bfloat16_tE19Flash_kernel_traitsILi256ELi64ELi64ELi4ES3_EELb1ELb0ELb1ELb0ELb0ELb0ELb1ELb1EEEvNS_16Flash_fwd_paramsE$_ZN5flash30compute_attn_1rowblock_splitkvI23Flash_fwd_kernel_traitsILi256ELi64ELi64ELi4ELb0ELb0EN7cutlass10bfloat16_tE19Flash_kernel_traitsILi256ELi64ELi64ELi4ES3_EELb1ELb0ELb1ELb0ELb0ELb0ELb1ELb1ENS_16Flash_fwd_paramsEEEvRKT8_iiiii)
$_ZN5flash24flash_fwd_splitkv_kernelI23Flash_fwd_kernel_traitsILi256ELi64ELi64ELi4ELb0ELb0EN7cutlass10bfloat16_tE19Flash_kernel_traitsILi256ELi64ELi64ELi4ES3_EELb1ELb0ELb1ELb0ELb0ELb0ELb1ELb1EEEvNS_16Flash_fwd_paramsE$_ZN5flash30compute_attn_1rowblock_splitkvI23Flash_fwd_kernel_traitsILi256ELi64ELi64ELi4ELb0ELb0EN7cutlass10bfloat16_tE19Flash_kernel_traitsILi256ELi64ELi64ELi4ES3_EELb1ELb0ELb1ELb0ELb0ELb0ELb1ELb1ENS_16Flash_fwd_paramsEEEvRKT8_iiiii:
        /* <DEDUP_REMOVED lines=27> */
.L_x_4248:
[----:B------:R-:W-:Y:S05]  /*03b0*/  BSYNC B0 ;  /* 0x0000000000007941 */ /* 0x000fea0003800000 */
.L_x_4247:
        /* <DEDUP_REMOVED lines=8> */
.L_x_4250:
[----:B------:R2:W5:Y:S02]  /*0440*/  LD.E R61, desc[UR6][R10.64+0xb8] ;  /* 0x0000b8060a3d7980 */ /* 0x000564000c101900 */
.L_x_4251:
[----:B------:R-:W-:Y:S05]  /*0450*/  BSYNC B0 ;  /* 0x0000000000007941 */ /* 0x000fea0003800000 */
.L_x_4249:
        /* <DEDUP_REMOVED lines=10> */
.L_x_4253:
[----:B------:R-:W3:Y:S01]  /*0500*/  LD.E.64 R2, desc[UR6][R10.64+0x108] ;  /* 0x000108060a027980 */ /* 0x000ee2000c101b00 */
[----:B------:R-:W-:Y:S01]  /*0510*/  BSSY B0, `(.L_x_4255) ;  /* 0x0000006000007945 */ /* 0x000fe20003800000 */
[----:B------:R-:W-:Y:S01]  /*0520*/  IMAD.MOV.U32 R52, RZ, RZ, RZ ;  /* 0x000000ffff347224 */ /* 0x000fe200078e00ff */
[----:B---3--:R-:W-:-:S04]  /*0530*/  ISETP.NE.U32.AND P0, PT, R2, RZ, PT ;  /* 0x000000ff0200720c */ /* 0x008fc80003f05070 */
[----:B------:R-:W-:-:S13]  /*0540*/  ISETP.NE.AND.EX P0, PT, R3, RZ, PT, P0 ;  /* 0x000000ff0300720c */ /* 0x000fda0003f05300 */
[----:B------:R-:W-:Y:S05]  /*0550*/  @!P0 BRA `(.L_x_4256) ;  /* 0x0000000000048947 */ /* 0x000fea0003800000 */
[----:B------:R1:W5:Y:S02]  /*0560*/  LD.E R52, desc[UR6][R10.64+0xbc] ;  /* 0x0000bc060a347980 */ /* 0x000364000c101900 */
.L_x_4256:
[----:B------:R-:W-:Y:S05]  /*0570*/  BSYNC B0 ;  /* 0x0000000000007941 */ /* 0x000fea0003800000 */
.L_x_4255:
[----:B-----5:R-:W-:Y:S02]  /*0580*/  IADD3 R52, R61, R52, RZ ;  /* 0x000000343d347210 */ /* 0x020fe40007ffe0ff */
.L_x_4254:
[----:B------:R-:W-:Y:S05]  /*0590*/  BSYNC B1 ;  /* 0x0000000000017941 */ /* 0x000fea0003800000 */
.L_x_4252:
[----:B------:R-:W-:Y:S01]  /*05a0*/  IMAD.SHL.U32 R56, R239, 0x40, RZ ;  /* 0x00000040ef387824 */ /* 0x000fe200078e00ff */
[----:B------:R-:W-:Y:S01]  /*05b0*/  MOV R2, R238 ;  /* 0x000000ee00027202 */ /* 0x000fe20000000f00 */
[----:B------:R-:W-:-:S03]  /*05c0*/  IMAD.MOV.U32 R3, RZ, RZ, 0x0 ;  /* 0x00000000ff037424 */ /* 0x000fc600078e00ff */
[----:B------:R-:W-:-:S13]  /*05d0*/  ISETP.GT.AND P0, PT, R240, R56, PT ;  /* 0x00000038f000720c */ /* 0x000fda0003f04270 */
[----:B-12---:R-:W-:Y:S05]  /*05e0*/  @!P0 RET.REL.NODEC R2 `(_ZN5flash24flash_fwd_splitkv_kernelI23Flash_fwd_kernel_traitsILi256ELi64ELi64ELi4ELb0ELb0EN7cutlass10bfloat16_tE19Flash_kernel_traitsILi256ELi64ELi64ELi4ES3_EELb1ELb0ELb1ELb0ELb0ELb0ELb1ELb1EEEvNS_16Flash_fwd_paramsE) ;  /* 0xfffffff802848950 */ /* 0x006fea0003c3ffff */
        /* <DEDUP_REMOVED lines=83> */
[-C--:B------:R-:W-:Y:S01]  /*0b20*/  ISETP.GE.OR P3, PT, R2, R56.reuse, P6 ;  /* 0x000000380200720c */ /* 0x080fe20003766670 */
        /* <DEDUP_REMOVED lines=13> */
.L_x_4259:
[----:B------:R-:W-:Y:S05]  /*0c00*/  BSYNC B0 ;  /* 0x0000000000007941 */ /* 0x000fea0003800000 */
.L_x_4258:
        /* <DEDUP_REMOVED lines=12> */
.L_x_4261:
[----:B------:R-:W-:Y:S05]  /*0cd0*/  BSYNC B0 ;  /* 0x0000000000007941 */ /* 0x000fea0003800000 */
.L_x_4260:
        /* <DEDUP_REMOVED lines=12> */
.L_x_4263:
[----:B------:R-:W-:Y:S05]  /*0da0*/  BSYNC B0 ;  /* 0x0000000000007941 */ /* 0x000fea0003800000 */
.L_x_4262:
        /* <DEDUP_REMOVED lines=12> */
.L_x_4265:
[----:B------:R-:W-:Y:S05]  /*0e70*/  BSYNC B0 ;  /* 0x0000000000007941 */ /* 0x000fea0003800000 */
.L_x_4264:
        /* <DEDUP_REMOVED lines=11> */
.L_x_4267:
[----:B------:R-:W-:Y:S05]  /*0f30*/  BSYNC B0 ;  /* 0x0000000000007941 */ /* 0x000fea0003800000 */
.L_x_4266:
        /* <DEDUP_REMOVED lines=12> */
.L_x_4269:
[----:B------:R-:W-:Y:S05]  /*1000*/  BSYNC B0 ;  /* 0x0000000000007941 */ /* 0x000fea0003800000 */
.L_x_4268:
        /* <DEDUP_REMOVED lines=11> */
.L_x_4271:
[----:B------:R-:W-:Y:S05]  /*10c0*/  BSYNC B0 ;  /* 0x0000000000007941 */ /* 0x000fea0003800000 */
.L_x_4270:
        /* <DEDUP_REMOVED lines=12> */
.L_x_4273:
[----:B------:R-:W-:Y:S05]  /*1190*/  BSYNC B0 ;  /* 0x0000000000007941 */ /* 0x000fea0003800000 */
.L_x_4272:
        /* <DEDUP_REMOVED lines=18> */
[----:B-1---5:R-:W-:Y:S05]  /*12c0*/  @P6 RET.REL.NODEC R2 `(_ZN5flash24flash_fwd_splitkv_kernelI23Flash_fwd_kernel_traitsILi256ELi64ELi64ELi4ELb0ELb0EN7cutlass10bfloat16_tE19Flash_kernel_traitsILi256ELi64ELi64ELi4ES3_EELb1ELb0ELb1ELb0ELb0ELb0ELb1ELb1EEEvNS_16Flash_fwd_paramsE) ;  /* 0xffffffec024c6950 */ /* 0x022fea0003c3ffff */
[----:B------:R-:W-:Y:S02]  /*12d0*/  MOV R0, 0xff800000 ;  /* 0xff80000000007802 */ /* 0x000fe40000000f00 */
[----:B------:R-:W-:-:S03]  /*12e0*/  MOV R239, 0x0 ;  /* 0x0000000000ef7802 */ /* 0x000fc60000000f00 */
[----:B------:R1:W-:Y:S02]  /*12f0*/  ST.E desc[UR6][R12.64+0xe0], R0 ;  /* 0x0000e0000c007985 */ /* 0x0003e4000c101906 */
[----:B-1----:R-:W-:Y:S05]  /*1300*/  RET.REL.NODEC R238 `(_ZN5flash24flash_fwd_splitkv_kernelI23Flash_fwd_kernel_traitsILi256ELi64ELi64ELi4ELb0ELb0EN7cutlass10bfloat16_tE19Flash_kernel_traitsILi256ELi64ELi64ELi4ES3_EELb1ELb0ELb1ELb0ELb0ELb0ELb1ELb1EEEvNS_16Flash_fwd_paramsE) ;  /* 0xffffffecee3c7950 */ /* 0x002fea0003c3ffff */
.L_x_4257:
        /* <DEDUP_REMOVED lines=42> */
[----:B------:R-:W-:-:S04]  /*15b0*/  IMAD R7, R7, R6, RZ ;  /* 0x0000000607077224 */ /* 0x000fc800078e02ff */
        /* <DEDUP_REMOVED lines=17> */
[----:B------:R3:W4:Y:S02]  /*16d0*/  LD.E R3, desc[UR6][R6.64] ;  /* 0x0000000606037980 */ /* 0x000724000c101900 */
[----:B---3--:R-:W-:-:S04]  /*16e0*/  IABS R7, R4 ;  /* 0x0000000400077213 */ /* 0x008fc80000000000 */
[----:B------:R-:W1:Y:S08]  /*16f0*/  I2F.RP R0, R7 ;  /* 0x0000000700007306 */ /* 0x000e700000209400 */
[----:B-1----:R-:W1:Y:S02]  /*1700*/  MUFU.RCP R0, R0 ;  /* 0x0000000000007308 */ /* 0x002e640000001000 */
[----:B-1----:R-:W-:-:S06]  /*1710*/  IADD3 R0, R0, 0xffffffe, RZ ;  /* 0x0ffffffe00007810 */ /* 0x002fcc0007ffe0ff */
[----:B------:R-:W1:Y:S01]  /*1720*/  F2I.FTZ.U32.TRUNC.NTZ R23, R0 ;  /* 0x0000000000177305 */ /* 0x000e62000021f000 */
[----:B------:R-:W-:Y:S02]  /*1730*/  MOV R22, RZ ;  /* 0x000000ff00167202 */ /* 0x000fe40000000f00 */
[----:B------:R-:W-:Y:S01]  /*1740*/  IABS R6, R241 ;  /* 0x000000f100067213 */ /* 0x000fe20000000000 */
[----:B-1----:R-:W-:-:S04]  /*1750*/  IMAD.MOV R0, RZ, RZ, -R23 ;  /* 0x000000ffff007224 */ /* 0x002fc800078e0a17 */
        /* <DEDUP_REMOVED lines=12> */
[----:B------:R-:W-:Y:S02]  /*1820*/  ISETP.GE.AND P0, PT, R7, RZ, PT ;  /* 0x000000ff0700720c */ /* 0x000fe40003f06270 */
[----:B------:R-:W-:Y:S01]  /*1830*/  ISETP.NE.AND P1, PT, R4, RZ, PT ;  /* 0x000000ff0400720c */ /* 0x000fe20003f25270 */
[----:B------:R-:W-:-:S04]  /*1840*/  IMAD R13, R13, R12, R2 ;  /* 0x0000000c0d0d7224 */ /* 0x000fc800078e0202 */
[----:B------:R-:W-:Y:S01]  /*1850*/  @P3 VIADD R16, R16, 0x1 ;  /* 0x0000000110103836 */ /* 0x000fe20000000000 */
[----:B------:R-:W-:-:S05]  /*1860*/  SHF.R.S32.HI R7, RZ, 0x1f, R13 ;  /* 0x0000001fff077819 */ /* 0x000fca000001140d */
[----:B------:R-:W-:Y:S02]  /*1870*/  @!P0 IMAD.MOV R16, RZ, RZ, -R16 ;  /* 0x000000ffff108224 */ /* 0x000fe400078e0a10 */
[----:B------:R-:W-:Y:S02]  /*1880*/  @!P1 LOP3.LUT R16, RZ, R4, RZ, 0x33, !PT ;  /* 0x00000004ff109212 */ /* 0x000fe400078e33ff */
[----:B----4-:R-:W-:Y:S01]  /*1890*/  SHF.R.S32.HI R0, RZ, 0x1f, R3 ;  /* 0x0000001fff007819 */ /* 0x010fe20000011403 */
[----:B------:R-:W-:-:S04]  /*18a0*/  IMAD R6, R15, R3, RZ ;  /* 0x000000030f067224 */ /* 0x000fc800078e02ff */
[C---:B------:R-:W-:Y:S02]  /*18b0*/  IMAD R6, R14.reuse, R0, R6 ;  /* 0x000000000e067224 */ /* 0x040fe400078e0206 */
[----:B------:R-:W-:-:S05]  /*18c0*/  IMAD.WIDE.U32 R14, R14, R3, RZ ;  /* 0x000000030e0e7225 */ /* 0x000fca00078e00ff */
[----:B------:R-:W-:Y:S01]  /*18d0*/  IADD3 R15, R15, R6, RZ ;  /* 0x000000060f0f7210 */ /* 0x000fe20007ffe0ff */
[----:B------:R-:W-:Y:S02]  /*18e0*/  IMAD R6, R51, R13, RZ ;  /* 0x0000000d33067224 */ /* 0x000fe400078e02ff */
[----:B--2---:R-:W-:Y:S02]  /*18f0*/  IMAD R4, R9, R3, RZ ;  /* 0x0000000309047224 */ /* 0x004fe400078e02ff */
[----:B------:R-:W-:Y:S02]  /*1900*/  IMAD R6, R50, R7, R6 ;  /* 0x0000000732067224 */ /* 0x000fe400078e0206 */
[----:B------:R-:W-:-:S04]  /*1910*/  IMAD.WIDE.U32 R14, R13, R50, R14 ;  /* 0x000000320d0e7225 */ /* 0x000fc800078e000e */
[C---:B------:R-:W-:Y:S01]  /*1920*/  IMAD.WIDE.U32 R22, R8.reuse, R3, RZ ;  /* 0x0000000308167225 */ /* 0x040fe200078e00ff */
[----:B------:R-:W-:Y:S02]  /*1930*/  IADD3 R9, R15, R6, RZ ;  /* 0x000000060f097210 */ /* 0x000fe40007ffe0ff */
[----:B------:R-:W-:Y:S01]  /*1940*/  SHF.R.S32.HI R15, RZ, 0x1f, R16 ;  /* 0x0000001fff0f7819 */ /* 0x000fe20000011410 */
[----:B------:R-:W-:Y:S02]  /*1950*/  IMAD R4, R8, R0, R4 ;  /* 0x0000000008047224 */ /* 0x000fe400078e0204 */
[----:B------:R-:W-:Y:S02]  /*1960*/  IMAD R6, R19, R16, RZ ;  /* 0x0000001013067224 */ /* 0x000fe400078e02ff */
[----:B------:R-:W-:Y:S02]  /*1970*/  IMAD.MOV.U32 R8, RZ, RZ, R14 ;  /* 0x000000ffff087224 */ /* 0x000fe400078e000e */
[----:B------:R-:W-:-:S02]  /*1980*/  IMAD R6, R18, R15, R6 ;  /* 0x0000000f12067224 */ /* 0x000fc400078e0206 */
[----:B------:R-:W-:Y:S01]  /*1990*/  IMAD.WIDE.U32 R8, R16, R18, R8 ;  /* 0x0000001210087225 */ /* 0x000fe200078e0008 */
[----:B------:R-:W-:-:S03]  /*19a0*/  MOV R19, R22 ;  /* 0x0000001600137202 */ /* 0x000fc60000000f00 */
[----:B------:R-:W-:Y:S01]  /*19b0*/  IMAD.IADD R14, R23, 0x1, R4 ;  /* 0x00000001170e7824 */ /* 0x000fe200078e0204 */
[----:B------:R-:W-:Y:S01]  /*19c0*/  IADD3 R0, R9, R6, RZ ;  /* 0x0000000609007210 */ /* 0x000fe20007ffe0ff */
[----:B------:R-:W-:Y:S01]  /*19d0*/  IMAD.MOV.U32 R3, RZ, RZ, R8 ;  /* 0x000000ffff037224 */ /* 0x000fe200078e0008 */
[----:B------:R-:W-:Y:S05]  /*19e0*/  BRA `(.L_x_4276) ;  /* 0x0000000400507947 */ /* 0x000fea0003800000 */
.L_x_4275:
        /* <DEDUP_REMOVED lines=24> */
[----:B------:R-:W-:Y:S01]  /*1b70*/  @P4 IADD3 R8, R15, R16, RZ ;  /* 0x000000100f084210 */ /* 0x000fe20007ffe0ff */
[----:B------:R-:W-:Y:S01]  /*1b80*/  @!P4 IMAD.WIDE.U32 R30, R50, R15, RZ ;  /* 0x0000000f321ec225 */ /* 0x000fe200078e00ff */
[----:B------:R-:W-:-:S03]  /*1b90*/  ISETP.GT.U32.AND P0, PT, R3, R0, PT ;  /* 0x000000000300720c */ /* 0x000fc60003f04070 */
[----:B------:R-:W-:Y:S01]  /*1ba0*/  @!P4 IMAD R2, R7, R50, R2 ;  /* 0x000000320702c224 */ /* 0x000fe200078e0202 */
[----:B-----5:R-:W-:Y:S01]  /*1bb0*/  @!P4 SHF.R.S32.HI R7, RZ, 0x1f, R14 ;  /* 0x0000001fff07c819 */ /* 0x020fe2000001140e */
[-C--:B------:R-:W-:Y:S02]  /*1bc0*/  @P4 IMAD R12, R51, R8.reuse, RZ ;  /* 0x00000008330c4224 */ /* 0x080fe400078e02ff */
[----:B------:R-:W-:Y:S01]  /*1bd0*/  @P4 IMAD.WIDE.U32 R26, R50, R8, RZ ;  /* 0x00000008321a4225 */ /* 0x000fe200078e00ff */
[----:B------:R-:W-:-:S03]  /*1be0*/  @!P4 MOV R8, R30 ;  /* 0x0000001e0008c202 */ /* 0x000fc60000000f00 */
[----:B------:R-:W-:Y:S02]  /*1bf0*/  @!P4 IMAD.IADD R9, R31, 0x1, R2 ;  /* 0x000000011f09c824 */ /* 0x000fe400078e0202 */
[-C--:B----4-:R-:W-:Y:S02]  /*1c00*/  @!P4 IMAD R2, R25, R14.reuse, RZ ;  /* 0x0000000e1902c224 */ /* 0x090fe400078e02ff */
[----:B------:R-:W-:Y:S01]  /*1c10*/  @!P4 IMAD.WIDE.U32 R8, R24, R14, R8 ;  /* 0x0000000e1808c225 */ /* 0x000fe200078e0008 */
[----:B------:R-:W-:-:S03]  /*1c20*/  @P4 MOV R13, R26 ;  /* 0x0000001a000d4202 */ /* 0x000fc60000000f00 */
[----:B------:R-:W-:Y:S02]  /*1c30*/  @!P4 IMAD R2, R24, R7, R2 ;  /* 0x000000071802c224 */ /* 0x000fe400078e0202 */
[----:B------:R-:W-:Y:S02]  /*1c40*/  @!P0 IMAD.IADD R0, R0, 0x1, -R3 ;  /* 0x0000000100008824 */ /* 0x000fe400078e0a03 */
[----:B------:R-:W-:Y:S01]  /*1c50*/  @P4 IMAD.IADD R12, R27, 0x1, R12 ;  /* 0x000000011b0c4824 */ /* 0x000fe200078e020c */
[----:B------:R-:W-:Y:S01]  /*1c60*/  @!P4 IADD3 R12, R9, R2, RZ ;  /* 0x00000002090cc210 */ /* 0x000fe20007ffe0ff */
[----:B------:R-:W-:Y:S01]  /*1c70*/  @!P4 IMAD.MOV.U32 R13, RZ, RZ, R8 ;  /* 0x000000ffff0dc224 */ /* 0x000fe200078e0008 */
[----:B------:R-:W-:Y:S02]  /*1c80*/  ISETP.GE.U32.AND P3, PT, R0, R3, PT ;  /* 0x000000030000720c */ /* 0x000fe40003f66070 */
[----:B------:R-:W-:Y:S02]  /*1c90*/  LOP3.LUT R3, R241, R6, RZ, 0x3c, !PT ;  /* 0x00000006f1037212 */ /* 0x000fe400078e3cff */
[----:B------:R-:W-:-:S02]  /*1ca0*/  LOP3.LUT R13, R13, R12, RZ, 0x3c, !PT ;  /* 0x0000000c0d0d7212 */ /* 0x000fc400078e3cff */
[----:B------:R-:W-:Y:S02]  /*1cb0*/  ISETP.GE.AND P1, PT, R3, RZ, PT ;  /* 0x000000ff0300720c */ /* 0x000fe40003f26270 */
[----:B------:R-:W-:Y:S02]  /*1cc0*/  @!P0 IADD3 R4, R4, 0x1, RZ ;  /* 0x0000000104048810 */ /* 0x000fe40007ffe0ff */
[C---:B------:R-:W-:Y:S02]  /*1cd0*/  LOP3.LUT R12, R13.reuse, R12, RZ, 0x3c, !PT ;  /* 0x0000000c0d0c7212 */ /* 0x040fe400078e3cff */
[----:B------:R-:W-:Y:S02]  /*1ce0*/  ISETP.NE.AND P0, PT, R6, RZ, PT ;  /* 0x000000ff0600720c */ /* 0x000fe40003f05270 */
[----:B------:R-:W-:Y:S02]  /*1cf0*/  LEA R2, R166, 0xffffffc0, 0x6 ;  /* 0xffffffc0a6027811 */ /* 0x000fe400078e30ff */
[----:B------:R-:W-:Y:S01]  /*1d00*/  LOP3.LUT R13, R13, R12, RZ, 0x3c, !PT ;  /* 0x0000000c0d0d7212 */ /* 0x000fe200078e3cff */
[----:B------:R-:W-:Y:S01]  /*1d10*/  @!P4 IMAD R8, R49, R15, RZ ;  /* 0x0000000f3108c224 */ /* 0x000fe200078e02ff */
[----:B------:R-:W-:Y:S01]  /*1d20*/  @!P4 SHF.R.S32.HI R0, RZ, 0x1f, R15 ;  /* 0x0000001fff00c819 */ /* 0x000fe2000001140f */
[----:B------:R-:W-:Y:S01]  /*1d30*/  IMAD R9, R51, R2, RZ ;  /* 0x0000000233097224 */ /* 0x000fe200078e02ff */
[----:B------:R-:W-:Y:S01]  /*1d40*/  SHF.R.S32.HI R7, RZ, 0x1f, R2 ;  /* 0x0000001fff077819 */ /* 0x000fe20000011402 */
[----:B------:R-:W-:-:S02]  /*1d50*/  @P3 VIADD R4, R4, 0x1 ;  /* 0x0000000104043836 */ /* 0x000fc40000000000 */
[----:B------:R-:W-:-:S04]  /*1d60*/  IMAD.WIDE.U32 R24, R50, R2, R12 ;  /* 0x0000000232187225 */ /* 0x000fc800078e000c */
[----:B------:R-:W-:Y:S02]  /*1d70*/  @!P4 IMAD R0, R0, R48, R8 ;  /* 0x000000300000c224 */ /* 0x000fe400078e0208 */
[----:B------:R-:W-:Y:S02]  /*1d80*/  IMAD R9, R7, R50, R9 ;  /* 0x0000003207097224 */ /* 0x000fe400078e0209 */
[----:B------:R-:W-:Y:S01]  /*1d90*/  @!P4 IMAD.WIDE.U32 R12, R48, R15, RZ ;  /* 0x0000000f300cc225 */ /* 0x000fe200078e00ff */
[----:B------:R-:W-:Y:S02]  /*1da0*/  @!P1 IADD3 R4, -R4, RZ, RZ ;  /* 0x000000ff04049210 */ /* 0x000fe40007ffe1ff */
[----:B------:R-:W-:Y:S01]  /*1db0*/  @!P0 LOP3.LUT R4, RZ, R6, RZ, 0x33, !PT ;  /* 0x00000006ff048212 */ /* 0x000fe200078e33ff */
[----:B------:R-:W-:Y:S01]  /*1dc0*/  @P4 IMAD.IADD R15, R15, 0x1, R16 ;  /* 0x000000010f0f4824 */ /* 0x000fe200078e0210 */
[----:B------:R-:W-:Y:S01]  /*1dd0*/  IADD3 R9, R25, R9, RZ ;  /* 0x0000000919097210 */ /* 0x000fe20007ffe0ff */
[----:B------:R-:W-:Y:S01]  /*1de0*/  @!P4 IMAD.MOV.U32 R16, RZ, RZ, R12 ;  /* 0x000000ffff10c224 */ /* 0x000fe200078e000c */
[----:B------:R-:W-:Y:S01]  /*1df0*/  @!P4 IADD3 R17, R13, R0, RZ ;  /* 0x000000000d11c210 */ /* 0x000fe20007ffe0ff */
[-C--:B------:R-:W-:Y:S01]  /*1e00*/  @P4 IMAD R3, R49, R15.reuse, RZ ;  /* 0x0000000f31034224 */ /* 0x080fe200078e02ff */
[----:B------:R-:W-:Y:S01]  /*1e10*/  MOV R8, R24 ;  /* 0x0000001800087202 */ /* 0x000fe20000000f00 */
[----:B------:R-:W-:Y:S01]  /*1e20*/  @P4 IMAD.WIDE.U32 R24, R48, R15, RZ ;  /* 0x0000000f30184225 */ /* 0x000fe200078e00ff */
[----:B------:R-:W-:-:S02]  /*1e30*/  @!P4 SHF.R.S32.HI R0, RZ, 0x1f, R14 ;  /* 0x0000001fff00c819 */ /* 0x000fc4000001140e */
[----:B------:R-:W-:Y:S01]  /*1e40*/  SHF.R.S32.HI R15, RZ, 0x1f, R4 ;  /* 0x0000001fff0f7819 */ /* 0x000fe20000011404 */
[----:B------:R-:W-:Y:S02]  /*1e50*/  @!P4 IMAD R12, R23, R14, RZ ;  /* 0x0000000e170cc224 */ /* 0x000fe400078e02ff */
[----:B------:R-:W-:Y:S02]  /*1e60*/  IMAD R6, R19, R4, RZ ;  /* 0x0000000413067224 */ /* 0x000fe400078e02ff */
[----:B------:R-:W-:Y:S01]  /*1e70*/  @!P4 IMAD.WIDE.U32 R16, R22, R14, R16 ;  /* 0x0000000e1610c225 */ /* 0x000fe200078e0010 */
[----:B------:R-:W-:-:S03]  /*1e80*/  @P4 IADD3 R14, R25, R3, RZ ;  /* 0x00000003190e4210 */ /* 0x000fc60007ffe0ff */
[----:B------:R-:W-:Y:S02]  /*1e90*/  @!P4 IMAD R0, R22, R0, R12 ;  /* 0x000000001600c224 */ /* 0x000fe400078e020c */
        /* <DEDUP_REMOVED lines=9> */
.L_x_4276:
[----:B------:R-:W-:Y:S05]  /*1f30*/  BSYNC B0 ;  /* 0x0000000000007941 */ /* 0x000fea0003800000 */
.L_x_4274:
        /* <DEDUP_REMOVED lines=12> */
[----:B------:R-:W-:Y:S02]  /*2000*/  LOP3.LUT R6, R12, 0xfffffff0, RZ, 0xc0, !PT ;  /* 0xfffffff00c067812 */ /* 0x000fe400078ec0ff */
[----:B------:R-:W-:-:S03]  /*2010*/  LOP3.LUT R57, R168, 0xfffffff8, RZ, 0xc0, !PT ;  /* 0xfffffff8a8397812 */ /* 0x000fc600078ec0ff */
[C---:B------:R-:W-:Y:S02]  /*2020*/  IMAD.IADD R6, R53.reuse, 0x1, -R6 ;  /* 0x0000000135067824 */ /* 0x040fe400078e0a06 */
[----:B------:R-:W-:-:S03]  /*2030*/  IMAD.IADD R57, R53, 0x1, -R57 ;  /* 0x0000000135397824 */ /* 0x000fc600078e0a39 */
[----:B------:R-:W-:Y:S01]  /*2040*/  SHF.R.S32.HI R4, RZ, 0x1f, R6 ;  /* 0x0000001fff047819 */ /* 0x000fe20000011406 */
[----:B------:R-:W-:Y:S01]  /*2050*/  IMAD.SHL.U32 R18, R57, 0x8, RZ ;  /* 0x0000000839127824 */ /* 0x000fe200078e00ff */
[----:B------:R-:W-:Y:S02]  /*2060*/  SHF.R.S32.HI R58, RZ, 0x4, R12 ;  /* 0x00000004ff3a7819 */ /* 0x000fe4000001140c */
[----:B------:R-:W-:Y:S02]  /*2070*/  LEA.HI R4, R4, R6, RZ, 0x3 ;  /* 0x0000000604047211 */ /* 0x000fe400078f18ff */
[----:B------:R-:W-:Y:S02]  /*2080*/  IADD3 R30, P0, R18, R19, RZ ;  /* 0x00000013121e7210 */ /* 0x000fe40007f1e0ff */
[----:B------:R-:W-:Y:S02]  /*2090*/  LEA.HI R12, R12, R58, RZ, 0x1 ;  /* 0x0000003a0c0c7211 */ /* 0x000fe400078f08ff */
[----:B------:R-:W-:-:S02]  /*20a0*/  LOP3.LUT R17, R4, 0xfffffff8, RZ, 0xc0, !PT ;  /* 0xfffffff804117812 */ /* 0x000fc400078ec0ff */
[----:B------:R-:W-:Y:S02]  /*20b0*/  SHF.R.S32.HI R19, RZ, 0x1f, R18 ;  /* 0x0000001fff137819 */ /* 0x000fe40000011412 */
[----:B------:R-:W-:Y:S01]  /*20c0*/  LOP3.LUT R12, R12, 0xfffffffe, RZ, 0xc0, !PT ;  /* 0xfffffffe0c0c7812 */ /* 0x000fe200078ec0ff */
[----:B------:R-:W-:Y:S02]  /*20d0*/  IMAD.IADD R6, R6, 0x1, -R17 ;  /* 0x0000000106067824 */ /* 0x000fe400078e0a11 */
[----:B-----5:R-:W-:Y:S02]  /*20e0*/  IMAD R7, R7, R48, RZ ;  /* 0x0000003007077224 */ /* 0x020fe400078e02ff */
[----:B------:R-:W-:Y:S01]  /*20f0*/  IMAD.X R31, R19, 0x1, R14, P0 ;  /* 0x00000001131f7824 */ /* 0x000fe200000e060e */
[----:B------:R-:W-:Y:S01]  /*2100*/  SHF.R.S32.HI R168, RZ, 0x3, R168 ;  /* 0x00000003ffa87819 */ /* 0x000fe200000114a8 */
[----:B------:R-:W-:Y:S02]  /*2110*/  IMAD.IADD R58, R58, 0x1, -R12 ;  /* 0x000000013a3a7824 */ /* 0x000fe400078e0a0c */
[----:B------:R-:W-:-:S02]  /*2120*/  IMAD R7, R13, R49, R7 ;  /* 0x000000310d077224 */ /* 0x000fc400078e0207 */
[----:B------:R-:W-:-:S04]  /*2130*/  IMAD.WIDE.U32 R30, R13, R48, R30 ;  /* 0x000000300d1e7225 */ /* 0x000fc800078e001e */
[----:B------:R-:W-:Y:S02]  /*2140*/  IMAD.SHL.U32 R12, R6, 0x40, RZ ;  /* 0x00000040060c7824 */ /* 0x000fe400078e00ff */
[----:B------:R-:W-:Y:S02]  /*2150*/  IMAD.SHL.U32 R17, R168, 0x40, RZ ;  /* 0x00000040a8117824 */ /* 0x000fe400078e00ff */
[----:B------:R-:W-:Y:S01]  /*2160*/  IMAD.IADD R31, R31, 0x1, R7 ;  /* 0x000000011f1f7824 */ /* 0x000fe200078e0207 */
[----:B------:R-:W-:Y:S01]  /*2170*/  LOP3.LUT R12, R12, 0x1c0, RZ, 0xc0, !PT ;  /* 0x000001c00c0c7812 */ /* 0x000fe200078ec0ff */
[----:B------:R-:W-:Y:S02]  /*2180*/  IMAD.SHL.U32 R13, R58, 0x8, RZ ;  /* 0x000000083a0d7824 */ /* 0x000fe400078e00ff */
[----:B------:R-:W-:Y:S01]  /*2190*/  IMAD R7, R29, R16, RZ ;  /* 0x000000101d077224 */ /* 0x000fe200078e02ff */
[----:B------:R-:W-:Y:S02]  /*21a0*/  LOP3.LUT R17, R17, 0x1c0, RZ, 0xc0, !PT ;  /* 0x000001c011117812 */ /* 0x000fe400078ec0ff */
[----:B------:R-:W-:Y:S01]  /*21b0*/  LOP3.LUT R13, R12, 0x8, R13, 0xf8, !PT ;  /* 0x000000080c0d7812 */ /* 0x000fe200078ef80d */
[-C--:B------:R-:W-:Y:S01]  /*21c0*/  IMAD R7, R15, R28.reuse, R7 ;  /* 0x0000001c0f077224 */ /* 0x080fe200078e0207 */
[----:B------:R-:W-:Y:S01]  /*21d0*/  SHF.R.U32.HI R41, RZ, 0x3, R12 ;  /* 0x00000003ff297819 */ /* 0x000fe2000001160c */
[----:B------:R-:W-:Y:S01]  /*21e0*/  IMAD.WIDE.U32 R28, R16, R28, R30 ;  /* 0x0000001c101c7225 */ /* 0x000fe200078e001e */
[----:B------:R-:W-:-:S02]  /*21f0*/  LOP3.LUT P4, RZ, R6, 0x4, RZ, 0xc0, !PT ;  /* 0x0000000406ff7812 */ /* 0x000fc4000788c0ff */
[----:B------:R-:W-:Y:S02]  /*2200*/  LOP3.LUT P3, RZ, R6, 0x2, RZ, 0xc0, !PT ;  /* 0x0000000206ff7812 */ /* 0x000fe4000786c0ff */
[----:B------:R-:W-:Y:S02]  /*2210*/  SHF.R.S32.HI R59, RZ, 0x1f, R242 ;  /* 0x0000001fff3b7819 */ /* 0x000fe400000114f2 */
[----:B------:R-:W-:Y:S01]  /*2220*/  LEA.HI R14, R55, R53, RZ, 0x6 ;  /* 0x00000035370e7211 */ /* 0x000fe200078f30ff */
[----:B------:R-:W-:Y:S01]  /*2230*/  IMAD.IADD R29, R29, 0x1, R7 ;  /* 0x000000011d1d7824 */ /* 0x000fe200078e0207 */
[----:B-1----:R-:W-:Y:S01]  /*2240*/  LOP3.LUT R21, R17, 0x38, R18, 0xf8, !PT ;  /* 0x0000003811157812 */ /* 0x002fe200078ef812 */
[----:B------:R-:W-:Y:S01]  /*2250*/  IMAD R188, R49, R168, RZ ;  /* 0x000000a831bc7224 */ /* 0x000fe200078e02ff */
[----:B------:R-:W-:Y:S02]  /*2260*/  LOP3.LUT R41, R13, R41, RZ, 0x3c, !PT ;  /* 0x000000290d297212 */ /* 0x000fe400078e3cff */
[----:B------:R-:W-:-:S02]  /*2270*/  SHF.R.S32.HI R169, RZ, 0x1f, R168 ;  /* 0x0000001fffa97819 */ /* 0x000fc400000114a8 */
[----:B------:R-:W-:Y:S01]  /*2280*/  SHF.R.U32.HI R17, RZ, 0x3, R17 ;  /* 0x00000003ff117819 */ /* 0x000fe20000011611 */
[----:B------:R-:W-:Y:S02]  /*2290*/  IMAD.SHL.U32 R14, R14, 0x8, RZ ;  /* 0x000000080e0e7824 */ /* 0x000fe400078e00ff */
[-C--:B------:R-:W-:Y:S01]  /*22a0*/  IMAD R188, R169, R48.reuse, R188 ;  /* 0x00000030a9bc7224 */ /* 0x080fe200078e02bc */
[----:B------:R-:W-:Y:S01]  /*22b0*/  LOP3.LUT R17, R21, R17, RZ, 0x3c, !PT ;  /* 0x0000001115117212 */ /* 0x000fe200078e3cff */
[----:B------:R-:W-:-:S03]  /*22c0*/  IMAD.WIDE.U32 R28, R168, R48, R28 ;  /* 0x00000030a81c7225 */ /* 0x000fc600078e001c */
[----:B------:R-:W-:Y:S01]  /*22d0*/  LOP3.LUT R159, R17, 0xfffffe00, R14, 0xf8, !PT ;  /* 0xfffffe00119f7812 */ /* 0x000fe200078ef80e */
[----:B------:R-:W-:Y:S02]  /*22e0*/  IMAD.IADD R188, R29, 0x1, R188 ;  /* 0x000000011dbc7824 */ /* 0x000fe400078e02bc */
[----:B------:R-:W-:Y:S02]  /*22f0*/  IMAD.SHL.U32 R4, R4, 0x40, RZ ;  /* 0x0000004004047824 */ /* 0x000fe400078e00ff */
[----:B------:R-:W-:Y:S01]  /*2300*/  VIADD R14, R18, 0x40 ;  /* 0x00000040120e7836 */ /* 0x000fe20000000000 */
[----:B------:R-:W-:Y:S02]  /*2310*/  SHF.R.S32.HI R87, RZ, 0x1f, R61 ;  /* 0x0000001fff577819 */ /* 0x000fe4000001143d */
[----:B------:R-:W-:Y:S02]  /*2320*/  LOP3.LUT R41, R41, 0xfffffe00, R4, 0xf8, !PT ;  /* 0xfffffe0029297812 */ /* 0x000fe400078ef804 */
[----:B------:R-:W-:-:S02]  /*2330*/  SHF.R.S32.HI R163, RZ, 0x1f, R241 ;  /* 0x0000001fffa37819 */ /* 0x000fc400000114f1 */
[----:B------:R-:W-:-:S04]  /*2340*/  LEA.HI R87, R87, R61, RZ, 0x6 ;  /* 0x0000003d57577211 */ /* 0x000fc800078f30ff */
[----:B------:R-:W-:-:S04]  /*2350*/  SHF.R.S32.HI R87, RZ, 0x6, R87 ;  /* 0x00000006ff577819 */ /* 0x000fc80000011457 */
[----:B------:R-:W-:Y:S01]  /*2360*/  VIMNMX R87, R235, R87, !PT ;  /* 0x00000057eb577248 */ /* 0x000fe20007fe0100 */
        /* <DEDUP_REMOVED lines=16> */
[----:B--2---:R-:W-:-:S04]  /*2470*/  @P5 IMAD.WIDE.U32 R12, R24, R5, RZ ;  /* 0x00000005180c5225 */ /* 0x004fc800078e00ff */
[----:B------:R-:W-:Y:S02]  /*2480*/  @P5 IMAD R5, R25, R5, RZ ;  /* 0x0000000519055224 */ /* 0x000fe400078e02ff */
[----:B---3--:R-:W-:-:S04]  /*2490*/  @!P5 IMAD R6, R27, R242, RZ ;  /* 0x000000f21b06d224 */ /* 0x008fc800078e02ff */
[C---:B------:R-:W-:Y:S02]  /*24a0*/  @!P5 IMAD R6, R26.reuse, R59, R6 ;  /* 0x0000003b1a06d224 */ /* 0x040fe400078e0206 */
[----:B------:R-:W-:Y:S01]  /*24b0*/  @!P5 IMAD.WIDE.U32 R26, R26, R242, RZ ;  /* 0x000000f21a1ad225 */ /* 0x000fe200078e00ff */
[----:B------:R-:W-:-:S03]  /*24c0*/  @P5 MOV R7, R12 ;  /* 0x0000000c00075202 */ /* 0x000fc60000000f00 */
[----:B------:R-:W-:Y:S01]  /*24d0*/  @!P5 IMAD.MOV.U32 R7, RZ, RZ, R26 ;  /* 0x000000ffff07d224 */ /* 0x000fe200078e001a */
[----:B------:R-:W-:Y:S01]  /*24e0*/  LEA R189, P0, R28, R22, 0x1 ;  /* 0x000000161cbd7211 */ /* 0x000fe200078008ff */
[----:B------:R-:W-:Y:S02]  /*24f0*/  @P5 IMAD.IADD R5, R13, 0x1, R5 ;  /* 0x000000010d055824 */ /* 0x000fe400078e0205 */
[----:B------:R-:W-:Y:S01]  /*2500*/  @!P5 IMAD.IADD R5, R27, 0x1, R6 ;  /* 0x000000011b05d824 */ /* 0x000fe200078e0206 */
[C---:B------:R-:W-:Y:S01]  /*2510*/  IADD3 R6, P1, R18.reuse, R7, RZ ;  /* 0x0000000712067210 */ /* 0x040fe20007f3e0ff */
[----:B------:R-:W-:Y:S01]  /*2520*/  VIADD R12, R18, 0xc0 ;  /* 0x000000c0120c7836 */ /* 0x000fe20000000000 */
[----:B------:R-:W-:Y:S01]  /*2530*/  LEA.HI.X R188, R28, R23, R188, 0x1, P0 ;  /* 0x000000171cbc7211 */ /* 0x000fe200000f0cbc */
[----:B----4-:R-:W-:Y:S01]  /*2540*/  IMAD R4, R9, R241, RZ ;  /* 0x000000f109047224 */ /* 0x010fe200078e02ff */
[-C--:B------:R-:W-:Y:S01]  /*2550*/  ISETP.GE.AND P0, PT, R14, R63.reuse, PT ;  /* 0x0000003f0e00720c */ /* 0x080fe20003f06270 */
[----:B------:R-:W-:Y:S01]  /*2560*/  IMAD.X R7, R19, 0x1, R5, P1 ;  /* 0x0000000113077824 */ /* 0x000fe200008e0605 */
[C---:B------:R-:W-:Y:S01]  /*2570*/  ISETP.GE.AND P1, PT, R18.reuse, R63, PT ;  /* 0x0000003f1200720c */ /* 0x040fe20003f26270 */
[----:B------:R-:W-:Y:S01]  /*2580*/  VIADD R13, R18, 0x80 ;  /* 0x00000080120d7836 */ /* 0x000fe20000000000 */
[----:B------:R-:W-:Y:S01]  /*2590*/  SEL R5, RZ, 0xffffffff, P0 ;  /* 0xffffffffff057807 */ /* 0x000fe20000000000 */
[----:B------:R-:W-:Y:S01]  /*25a0*/  IMAD R4, R8, R163, R4 ;  /* 0x000000a308047224 */ /* 0x000fe200078e0204 */
[----:B------:R-:W-:Y:S01]  /*25b0*/  ISETP.GE.AND P0, PT, R12, R63, PT ;  /* 0x0000003f0c00720c */ /* 0x000fe20003f06270 */
[----:B------:R-:W-:Y:S01]  /*25c0*/  IMAD.WIDE.U32 R8, R241, R8, R6 ;  /* 0x00000008f1087225 */ /* 0x000fe200078e0006 */
[----:B------:R-:W-:-:S02]  /*25d0*/  SEL R6, RZ, 0x1, P1 ;  /* 0x00000001ff067807 */ /* 0x000fc40000800000 */
[----:B------:R-:W-:Y:S02]  /*25e0*/  ISETP.GE.AND P1, PT, R13, R63, PT ;  /* 0x0000003f0d00720c */ /* 0x000fe40003f26270 */
[----:B------:R-:W-:Y:S01]  /*25f0*/  SEL R60, RZ, 0x8, P0 ;  /* 0x00000008ff3c7807 */ /* 0x000fe20000000000 */
[----:B------:R-:W-:Y:S01]  /*2600*/  IMAD.IADD R9, R9, 0x1, R4 ;  /* 0x0000000109097824 */ /* 0x000fe200078e0204 */
[----:B------:R-:W-:Y:S01]  /*2610*/  IADD3 R160, P0, R18, R3, RZ ;  /* 0x0000000312a07210 */ /* 0x000fe20007f1e0ff */
[----:B------:R-:W-:Y:S01]  /*2620*/  @P5 IMAD.MOV.U32 R176, RZ, RZ, R24 ;  /* 0x000000ffffb05224 */ /* 0x000fe200078e0018 */
[----:B------:R-:W-:Y:S02]  /*2630*/  SEL R4, RZ, 0x4, P1 ;  /* 0x00000004ff047807 */ /* 0x000fe40000800000 */
[----:B------:R-:W-:Y:S01]  /*2640*/  ISETP.GT.AND P1, PT, R166, R87, PT ;  /* 0x00000057a600720c */ /* 0x000fe20003f24270 */
[----:B------:R-:W-:Y:S01]  /*2650*/  IMAD.X R161, R19, 0x1, R0, P0 ;  /* 0x0000000113a17824 */ /* 0x000fe200000e0600 */
[----:B------:R-:W-:Y:S01]  /*2660*/  @!P5 MOV R176, R24 ;  /* 0x0000001800b0d202 */ /* 0x000fe20000000f00 */
[----:B------:R-:W-:-:S02]  /*2670*/  @P5 IMAD.MOV.U32 R177, RZ, RZ, R25 ;  /* 0x000000ffffb15224 */ /* 0x000fc400078e0019 */
[----:B------:R-:W-:Y:S02]  /*2680*/  @!P5 IMAD.MOV.U32 R177, RZ, RZ, R25 ;  /* 0x000000ffffb1d224 */ /* 0x000fe400078e0019 */
        /* <DEDUP_REMOVED lines=185> */
.L_x_4395:
[----:B------:R-:W-:Y:S01]  /*3220*/  IMAD.SHL.U32 R16, R9, 0x40, RZ ;  /* 0x0000004009107824 */ /* 0x000fe200078e00ff */
[----:B------:R-:W-:Y:S01]  /*3230*/  BSSY B0, `(.L_x_4278) ;  /* 0x000001f000007945 */ /* 0x000fe20003800000 */
[----:B-----5:R-:W-:Y:S02]  /*3240*/  IMAD.MOV.U32 R117, RZ, RZ, R115 ;  /* 0x000000ffff757224 */ /* 0x020fe400078e0073 */
[----:B------:R-:W-:Y:S04]  /*3250*/  VIADD R15, R16, 0xffffffc0 ;  /* 0xffffffc0100f7836 */ /* 0x000fe80000000000 */
[--C-:B------:R-:W-:Y:S02]  /*3260*/  IMAD.IADD R186, R52, 0x1, -R15.reuse ;  /* 0x0000000134ba7824 */ /* 0x100fe400078e0a0f */
[----:B------:R-:W-:Y:S03]  /*3270*/  IMAD.IADD R167, R61, 0x1, -R15 ;  /* 0x000000013da77824 */ /* 0x000fe600078e0a0f */
[-C--:B------:R-:W-:Y:S02]  /*3280*/  ISETP.GE.AND P3, PT, R168, R186.reuse, PT ;  /* 0x000000baa800720c */ /* 0x080fe40003f66270 */
[-C--:B------:R-:W-:Y:S02]  /*3290*/  ISETP.GE.AND P0, PT, R156, R186.reuse, PT ;  /* 0x000000ba9c00720c */ /* 0x080fe40003f06270 */
[-C--:B------:R-:W-:Y:S02]  /*32a0*/  ISETP.GE.AND P3, PT, R168, R167.reuse, !P3 ;  /* 0x000000a7a800720c */ /* 0x080fe40005f66270 */
        /* <DEDUP_REMOVED lines=23> */
.L_x_4279:
[----:B------:R-:W-:Y:S05]  /*3420*/  BSYNC B0 ;  /* 0x0000000000007941 */ /* 0x000fea0003800000 */
.L_x_4278:
        /* <DEDUP_REMOVED lines=18> */
.L_x_4281:
[----:B------:R-:W-:Y:S05]  /*3550*/  BSYNC B0 ;  /* 0x0000000000007941 */ /* 0x000fea0003800000 */
.L_x_4280:
        /* <DEDUP_REMOVED lines=21> */
.L_x_4283:
[----:B------:R-:W-:Y:S05]  /*36b0*/  BSYNC B0 ;  /* 0x0000000000007941 */ /* 0x000fea0003800000 */
.L_x_4282:
        /* <DEDUP_REMOVED lines=18> */
.L_x_4285:
[----:B------:R-:W-:Y:S05]  /*37e0*/  BSYNC B0 ;  /* 0x0000000000007941 */ /* 0x000fea0003800000 */
.L_x_4284:
        /* <DEDUP_REMOVED lines=68> */
.L_x_4292:
[----:B------:R-:W-:Y:S05]  /*3c30*/  BSYNC B0 ;  /* 0x0000000000007941 */ /* 0x000fea0003800000 */
.L_x_4291:
        /* <DEDUP_REMOVED lines=49> */
.L_x_4294:
[----:B------:R-:W-:Y:S05]  /*3f50*/  BSYNC B0 ;  /* 0x0000000000007941 */ /* 0x000fea0003800000 */
.L_x_4293:
        /* <DEDUP_REMOVED lines=49> */
.L_x_4296:
[----:B------:R-:W-:Y:S05]  /*4270*/  BSYNC B0 ;  /* 0x0000000000007941 */ /* 0x000fea0003800000 */
.L_x_4295:
        /* <DEDUP_REMOVED lines=48> */
.L_x_4290:
[----:B------:R-:W-:Y:S05]  /*4580*/  BSYNC B1 ;  /* 0x0000000000017941 */ /* 0x000fea0003800000 */
.L_x_4289:
        /* <DEDUP_REMOVED lines=66> */
.L_x_4300:
[----:B------:R-:W-:Y:S05]  /*49b0*/  BSYNC B0 ;  /* 0x0000000000007941 */ /* 0x000fea0003800000 */
.L_x_4299:
        /* <DEDUP_REMOVED lines=51> */
.L_x_4302:
[----:B------:R-:W-:Y:S05]  /*4cf0*/  BSYNC B0 ;  /* 0x0000000000007941 */ /* 0x000fea0003800000 */
.L_x_4301:
        /* <DEDUP_REMOVED lines=51> */
.L_x_4304:
[----:B------:R-:W-:Y:S05]  /*5030*/  BSYNC B0 ;  /* 0x0000000000007941 */ /* 0x000fea0003800000 */
.L_x_4303:
        /* <DEDUP_REMOVED lines=50> */
.L_x_4298:
[----:B------:R-:W-:Y:S05]  /*5360*/  BSYNC B1 ;  /* 0x0000000000017941 */ /* 0x000fea0003800000 */
.L_x_4297:
        /* <DEDUP_REMOVED lines=66> */
.L_x_4308:
[----:B------:R-:W-:Y:S05]  /*5790*/  BSYNC B0 ;  /* 0x0000000000007941 */ /* 0x000fea0003800000 */
.L_x_4307:
        /* <DEDUP_REMOVED lines=51> */
.L_x_4310:
[----:B------:R-:W-:Y:S05]  /*5ad0*/  BSYNC B0 ;  /* 0x0000000000007941 */ /* 0x000fea0003800000 */
.L_x_4309:
        /* <DEDUP_REMOVED lines=51> */
.L_x_4312:
[----:B------:R-:W-:Y:S05]  /*5e10*/  BSYNC B0 ;  /* 0x0000000000007941 */ /* 0x000fea0003800000 */
.L_x_4311:
        /* <DEDUP_REMOVED lines=50> */
.L_x_4306:
[----:B------:R-:W-:Y:S05]  /*6140*/  BSYNC B1 ;  /* 0x0000000000017941 */ /* 0x000fea0003800000 */
.L_x_4305:
        /* <DEDUP_REMOVED lines=70> */
.L_x_4316:
[----:B------:R-:W-:Y:S05]  /*65b0*/  BSYNC B0 ;  /* 0x0000000000007941 */ /* 0x000fea0003800000 */
.L_x_4315:
        /* <DEDUP_REMOVED lines=51> */
.L_x_4318:
[----:B------:R-:W-:Y:S05]  /*68f0*/  BSYNC B0 ;  /* 0x0000000000007941 */ /* 0x000fea0003800000 */
.L_x_4317:
        /* <DEDUP_REMOVED lines=51> */
.L_x_4320:
[----:B------:R-:W-:Y:S05]  /*6c30*/  BSYNC B0 ;  /* 0x0000000000007941 */ /* 0x000fea0003800000 */
.L_x_4319:
        /* <DEDUP_REMOVED lines=50> */
.L_x_4314:
[----:B------:R-:W-:Y:S05]  /*6f60*/  BSYNC B1 ;  /* 0x0000000000017941 */ /* 0x000fea0003800000 */
.L_x_4313:
[----:B------:R-:W2:Y:S02]  /*6f70*/  LD.E R0, desc[UR6][R10.64+0xd0] ;  /* 0x0000d0060a007980 */ /* 0x000ea4000c101900 */
[----:B--2---:R-:W-:Y:S05]  /*6f80*/  IMAD.U32 R0, R0, -0x20, RZ ;  /* 0xffffffe000007824 */ /* 0x004fea00078e00ff */
[C---:B------:R-:W-:Y:S02]  /*6f90*/  LEA R20, P1, R0.reuse, R20, 0x1 ;  /* 0x0000001400147211 */ /* 0x040fe400078208ff */
[C---:B------:R-:W-:Y:S02]  /*6fa0*/  LEA R42, P0, R0.reuse, R42, 0x1 ;  /* 0x0000002a002a7211 */ /* 0x040fe400078008ff */
[C---:B------:R-:W-:Y:S02]  /*6fb0*/  LEA.HI.X.SX32 R21, R0.reuse, R21, 0x1, P1 ;  /* 0x0000001500157211 */ /* 0x040fe400008f0eff */
[----:B------:R-:W-:Y:S01]  /*6fc0*/  LEA.HI.X.SX32 R43, R0, R43, 0x1, P0 ;  /* 0x0000002b002b7211 */ /* 0x000fe200000f0eff */
[----:B------:R-:W-:Y:S05]  /*6fd0*/  BRA `(.L_x_4321) ;  /* 0x0000006800847947 */ /* 0x000fea0003800000 */
.L_x_4288:
        /* <DEDUP_REMOVED lines=94> */
.L_x_4327:
[----:B------:R-:W-:Y:S05]  /*75c0*/  BSYNC B0 ;  /* 0x0000000000007941 */ /* 0x000fea0003800000 */
.L_x_4326:
[----:B-----5:R2:W-:Y:S02]  /*75d0*/  ST.E.128 desc[UR6][R124.64], R24 ;  /* 0x000000187c007985 */ /* 0x0205e4000c101d06 */
.L_x_4325:
[----:B------:R-:W-:Y:S05]  /*75e0*/  BSYNC B1 ;  /* 0x0000000000017941 */ /* 0x000fea0003800000 */
.L_x_4324:
        /* <DEDUP_REMOVED lines=92> */
.L_x_4331:
[----:B------:R-:W-:Y:S05]  /*7bb0*/  BSYNC B0 ;  /* 0x0000000000007941 */ /* 0x000fea0003800000 */
.L_x_4330:
[----:B-----5:R2:W-:Y:S02]  /*7bc0*/  ST.E.128 desc[UR6][R124.64+0x80], R24 ;  /* 0x000080187c007985 */ /* 0x0205e4000c101d06 */
.L_x_4329:
[----:B------:R-:W-:Y:S05]  /*7bd0*/  BSYNC B1 ;  /* 0x0000000000017941 */ /* 0x000fea0003800000 */
.L_x_4328:
        /* <DEDUP_REMOVED lines=92> */
.L_x_4335:
[----:B------:R-:W-:Y:S05]  /*81a0*/  BSYNC B0 ;  /* 0x0000000000007941 */ /* 0x000fea0003800000 */
.L_x_4334:
[----:B-----5:R2:W-:Y:S02]  /*81b0*/  ST.E.128 desc[UR6][R124.64+0x100], R24 ;  /* 0x000100187c007985 */ /* 0x0205e4000c101d06 */
.L_x_4333:
[----:B------:R-:W-:Y:S05]  /*81c0*/  BSYNC B1 ;  /* 0x0000000000017941 */ /* 0x000fea0003800000 */
.L_x_4332:
        /* <DEDUP_REMOVED lines=91> */
.L_x_4337:
[----:B------:R-:W-:Y:S05]  /*8780*/  BSYNC B0 ;  /* 0x0000000000007941 */ /* 0x000fea0003800000 */
.L_x_4336:
[----:B-----5:R2:W-:Y:S02]  /*8790*/  ST.E.128 desc[UR6][R124.64+0x180], R24 ;  /* 0x000180187c007985 */ /* 0x0205e4000c101d06 */
.L_x_4323:
[----:B------:R-:W-:Y:S05]  /*87a0*/  BSYNC B2 ;  /* 0x0000000000027941 */ /* 0x000fea0003800000 */
.L_x_4322:
        /* <DEDUP_REMOVED lines=99> */
.L_x_4343:
[----:B------:R-:W-:Y:S05]  /*8de0*/  BSYNC B0 ;  /* 0x0000000000007941 */ /* 0x000fea0003800000 */
.L_x_4342:
[----:B-----5:R2:W-:Y:S02]  /*8df0*/  ST.E.128 desc[UR6][R190.64], R24 ;  /* 0x00000018be007985 */ /* 0x0205e4000c101d06 */
.L_x_4341:
[----:B------:R-:W-:Y:S05]  /*8e00*/  BSYNC B1 ;  /* 0x0000000000017941 */ /* 0x000fea0003800000 */
.L_x_4340:
        /* <DEDUP_REMOVED lines=94> */
.L_x_4347:
[----:B------:R-:W-:Y:S05]  /*93f0*/  BSYNC B0 ;  /* 0x0000000000007941 */ /* 0x000fea0003800000 */
.L_x_4346:
[----:B-----5:R2:W-:Y:S02]  /*9400*/  ST.E.128 desc[UR6][R190.64], R24 ;  /* 0x00000018be007985 */ /* 0x0205e4000c101d06 */
.L_x_4345:
[----:B------:R-:W-:Y:S05]  /*9410*/  BSYNC B1 ;  /* 0x0000000000017941 */ /* 0x000fea0003800000 */
.L_x_4344:
        /* <DEDUP_REMOVED lines=94> */
.L_x_4351:
[----:B------:R-:W-:Y:S05]  /*9a00*/  BSYNC B0 ;  /* 0x0000000000007941 */ /* 0x000fea0003800000 */
.L_x_4350:
[----:B-----5:R2:W-:Y:S02]  /*9a10*/  ST.E.128 desc[UR6][R190.64], R24 ;  /* 0x00000018be007985 */ /* 0x0205e4000c101d06 */
.L_x_4349:
[----:B------:R-:W-:Y:S05]  /*9a20*/  BSYNC B1 ;  /* 0x0000000000017941 */ /* 0x000fea0003800000 */
.L_x_4348:
        /* <DEDUP_REMOVED lines=93> */
.L_x_4353:
[----:B------:R-:W-:Y:S05]  /*a000*/  BSYNC B0 ;  /* 0x0000000000007941 */ /* 0x000fea0003800000 */
.L_x_4352:
[----:B-----5:R2:W-:Y:S02]  /*a010*/  ST.E.128 desc[UR6][R190.64], R24 ;  /* 0x00000018be007985 */ /* 0x0205e4000c101d06 */
.L_x_4339:
[----:B------:R-:W-:Y:S05]  /*a020*/  BSYNC B2 ;  /* 0x0000000000027941 */ /* 0x000fea0003800000 */
.L_x_4338:
        /* <DEDUP_REMOVED lines=99> */
.L_x_4359:
[----:B------:R-:W-:Y:S05]  /*a660*/  BSYNC B0 ;  /* 0x0000000000007941 */ /* 0x000fea0003800000 */
.L_x_4358:
[----:B-----5:R2:W-:Y:S02]  /*a670*/  ST.E.128 desc[UR6][R190.64], R24 ;  /* 0x00000018be007985 */ /* 0x0205e4000c101d06 */
.L_x_4357:
[----:B------:R-:W-:Y:S05]  /*a680*/  BSYNC B1 ;  /* 0x0000000000017941 */ /* 0x000fea0003800000 */
.L_x_4356:
        /* <DEDUP_REMOVED lines=94> */
.L_x_4363:
[----:B------:R-:W-:Y:S05]  /*ac70*/  BSYNC B0 ;  /* 0x0000000000007941 */ /* 0x000fea0003800000 */
.L_x_4362:
[----:B-----5:R2:W-:Y:S02]  /*ac80*/  ST.E.128 desc[UR6][R190.64], R24 ;  /* 0x00000018be007985 */ /* 0x0205e4000c101d06 */
.L_x_4361:
[----:B------:R-:W-:Y:S05]  /*ac90*/  BSYNC B1 ;  /* 0x0000000000017941 */ /* 0x000fea0003800000 */
.L_x_4360:
        /* <DEDUP_REMOVED lines=94> */
.L_x_4367:
[----:B------:R-:W-:Y:S05]  /*b280*/  BSYNC B0 ;  /* 0x0000000000007941 */ /* 0x000fea0003800000 */
.L_x_4366:
[----:B-----5:R2:W-:Y:S02]  /*b290*/  ST.E.128 desc[UR6][R190.64], R24 ;  /* 0x00000018be007985 */ /* 0x0205e4000c101d06 */
.L_x_4365:
[----:B------:R-:W-:Y:S05]  /*b2a0*/  BSYNC B1 ;  /* 0x0000000000017941 */ /* 0x000fea0003800000 */
.L_x_4364:
        /* <DEDUP_REMOVED lines=93> */
.L_x_4369:
[----:B------:R-:W-:Y:S05]  /*b880*/  BSYNC B0 ;  /* 0x0000000000007941 */ /* 0x000fea0003800000 */
.L_x_4368:
[----:B-----5:R2:W-:Y:S02]  /*b890*/  ST.E.128 desc[UR6][R190.64], R24 ;  /* 0x00000018be007985 */ /* 0x0205e4000c101d06 */
.L_x_4355:
[----:B------:R-:W-:Y:S05]  /*b8a0*/  BSYNC B2 ;  /* 0x0000000000027941 */ /* 0x000fea0003800000 */
.L_x_4354:
        /* <DEDUP_REMOVED lines=103> */
.L_x_4375:
[----:B------:R-:W-:Y:S05]  /*bf20*/  BSYNC B0 ;  /* 0x0000000000007941 */ /* 0x000fea0003800000 */
.L_x_4374:
[----:B-----5:R2:W-:Y:S02]  /*bf30*/  ST.E.128 desc[UR6][R186.64], R24 ;  /* 0x00000018ba007985 */ /* 0x0205e4000c101d06 */
.L_x_4373:
[----:B------:R-:W-:Y:S05]  /*bf40*/  BSYNC B1 ;  /* 0x0000000000017941 */ /* 0x000fea0003800000 */
.L_x_4372:
        /* <DEDUP_REMOVED lines=94> */
.L_x_4379:
[----:B------:R-:W-:Y:S05]  /*c530*/  BSYNC B0 ;  /* 0x0000000000007941 */ /* 0x000fea0003800000 */
.L_x_4378:
[----:B-----5:R2:W-:Y:S02]  /*c540*/  ST.E.128 desc[UR6][R186.64], R24 ;  /* 0x00000018ba007985 */ /* 0x0205e4000c101d06 */
.L_x_4377:
[----:B------:R-:W-:Y:S05]  /*c550*/  BSYNC B1 ;  /* 0x0000000000017941 */ /* 0x000fea0003800000 */
.L_x_4376:
        /* <DEDUP_REMOVED lines=94> */
.L_x_4383:
[----:B------:R-:W-:Y:S05]  /*cb40*/  BSYNC B0 ;  /* 0x0000000000007941 */ /* 0x000fea0003800000 */
.L_x_4382:
[----:B-----5:R2:W-:Y:S02]  /*cb50*/  ST.E.128 desc[UR6][R186.64], R24 ;  /* 0x00000018ba007985 */ /* 0x0205e4000c101d06 */
.L_x_4381:
[----:B------:R-:W-:Y:S05]  /*cb60*/  BSYNC B1 ;  /* 0x0000000000017941 */ /* 0x000fea0003800000 */
.L_x_4380:
        /* <DEDUP_REMOVED lines=93> */
.L_x_4385:
[----:B------:R-:W-:Y:S05]  /*d140*/  BSYNC B0 ;  /* 0x0000000000007941 */ /* 0x000fea0003800000 */
.L_x_4384:
[----:B-----5:R2:W-:Y:S02]  /*d150*/  ST.E.128 desc[UR6][R186.64], R24 ;  /* 0x00000018ba007985 */ /* 0x0205e4000c101d06 */
.L_x_4371:
[----:B------:R-:W-:Y:S05]  /*d160*/  BSYNC B2 ;  /* 0x0000000000027941 */ /* 0x000fea0003800000 */
.L_x_4370:
        /* <DEDUP_REMOVED lines=11> */
.L_x_4287:
        /* <DEDUP_REMOVED lines=29> */
.L_x_4387:
[----:B------:R-:W-:Y:S05]  /*d3f0*/  BSYNC B0 ;  /* 0x0000000000007941 */ /* 0x000fea0003800000 */
.L_x_4386:
        /* <DEDUP_REMOVED lines=30> */
.L_x_4389:
[----:B------:R-:W-:Y:S05]  /*d5e0*/  BSYNC B0 ;  /* 0x0000000000007941 */ /* 0x000fea0003800000 */
.L_x_4388:
        /* <DEDUP_REMOVED lines=30> */
.L_x_4391:
[----:B------:R-:W-:Y:S05]  /*d7d0*/  BSYNC B0 ;  /* 0x0000000000007941 */ /* 0x000fea0003800000 */
.L_x_4390:
        /* <DEDUP_REMOVED lines=33> */
.L_x_4321:
[----:B------:R-:W-:Y:S05]  /*d9f0*/  BSYNC B3 ;  /* 0x0000000000037941 */ /* 0x000fea0003800000 */
.L_x_4286:
        /* <DEDUP_REMOVED lines=91> */
.L_x_4393:
        /* <DEDUP_REMOVED lines=10> */
.L_x_4394:
[----:B------:R-:W-:Y:S05]  /*e050*/  BSYNC B0 ;  /* 0x0000000000007941 */ /* 0x000fea0003800000 */
.L_x_4392:
[----:B------:R-:W-:Y:S04]  /*e060*/  IADD3 R9, R9, -0x1, RZ ;  /* 0xffffffff09097810 */ /* 0x000fe80007ffe0ff */
[----:B------:R-:W-:Y:S11]  /*e070*/  ISETP.GT.AND P0, PT, R9, R87, PT ;  /* 0x000000570900720c */ /* 0x000ff60003f04270 */
[----:B------:R-:W-:Y:S02]  /*e080*/  @!UPT UIADD3 URZ, URZ, URZ, URZ ;  /* 0x0000003f3f3ff290 */ /* 0x000fe4000fffe03f */
[----:B------:R-:W-:Y:S05]  /*e090*/  @P0 BRA `(.L_x_4395) ;  /* 0xffffff5000600947 */ /* 0x000fea000383ffff */
.L_x_4277:
        /* <DEDUP_REMOVED lines=114> */
.L_x_4404:
[----:B------:R-:W-:Y:S05]  /*e7c0*/  BSYNC B0 ;  /* 0x0000000000007941 */ /* 0x000fea0003800000 */
.L_x_4403:
[----:B-----5:R3:W-:Y:S02]  /*e7d0*/  STS.128 [R243], R24 ;  /* 0x00000018f3007388 */ /* 0x0207e40000000c00 */
.L_x_4402:
[----:B------:R-:W-:Y:S05]  /*e7e0*/  BSYNC B1 ;  /* 0x0000000000017941 */ /* 0x000fea0003800000 */
.L_x_4401:
        /* <DEDUP_REMOVED lines=50> */
.L_x_4408:
[----:B------:R-:W-:Y:S05]  /*eb10*/  BSYNC B0 ;  /* 0x0000000000007941 */ /* 0x000fea0003800000 */
.L_x_4407:
[----:B-----5:R1:W-:Y:S02]  /*eb20*/  STS.128 [R243+0x2000], R24 ;  /* 0x00200018f3007388 */ /* 0x0203e40000000c00 */
.L_x_4406:
[----:B------:R-:W-:Y:S05]  /*eb30*/  BSYNC B1 ;  /* 0x0000000000017941 */ /* 0x000fea0003800000 */
.L_x_4405:
        /* <DEDUP_REMOVED lines=50> */
.L_x_4412:
[----:B------:R-:W-:Y:S05]  /*ee60*/  BSYNC B0 ;  /* 0x0000000000007941 */ /* 0x000fea0003800000 */
.L_x_4411:
[----:B-----5:R3:W-:Y:S02]  /*ee70*/  STS.128 [R243+0x4000], R24 ;  /* 0x00400018f3007388 */ /* 0x0207e40000000c00 */
.L_x_4410:
[----:B------:R-:W-:Y:S05]  /*ee80*/  BSYNC B1 ;  /* 0x0000000000017941 */ /* 0x000fea0003800000 */
.L_x_4409:
        /* <DEDUP_REMOVED lines=49> */
.L_x_4414:
[----:B------:R-:W-:Y:S05]  /*f1a0*/  BSYNC B0 ;  /* 0x0000000000007941 */ /* 0x000fea0003800000 */
.L_x_4413:
[----:B-----5:R3:W-:Y:S02]  /*f1b0*/  STS.128 [R243+0x6000], R24 ;  /* 0x00600018f3007388 */ /* 0x0207e40000000c00 */
.L_x_4400:
[----:B------:R-:W-:Y:S05]  /*f1c0*/  BSYNC B2 ;  /* 0x0000000000027941 */ /* 0x000fea0003800000 */
.L_x_4399:
        /* <DEDUP_REMOVED lines=63> */
.L_x_4420:
[----:B------:R-:W-:Y:S05]  /*f5c0*/  BSYNC B0 ;  /* 0x0000000000007941 */ /* 0x000fea0003800000 */
.L_x_4419:
[----:B-----5:R3:W-:Y:S02]  /*f5d0*/  STS.128 [R243+0x800], R24 ;  /* 0x00080018f3007388 */ /* 0x0207e40000000c00 */
.L_x_4418:
[----:B------:R-:W-:Y:S05]  /*f5e0*/  BSYNC B1 ;  /* 0x0000000000017941 */ /* 0x000fea0003800000 */
.L_x_4417:
        /* <DEDUP_REMOVED lines=50> */
.L_x_4424:
[----:B------:R-:W-:Y:S05]  /*f910*/  BSYNC B0 ;  /* 0x0000000000007941 */ /* 0x000fea0003800000 */
.L_x_4423:
[----:B-----5:R3:W-:Y:S02]  /*f920*/  STS.128 [R243+0x2800], R24 ;  /* 0x00280018f3007388 */ /* 0x0207e40000000c00 */
.L_x_4422:
[----:B------:R-:W-:Y:S05]  /*f930*/  BSYNC B1 ;  /* 0x0000000000017941 */ /* 0x000fea0003800000 */
.L_x_4421:
        /* <DEDUP_REMOVED lines=50> */
.L_x_4428:
[----:B------:R-:W-:Y:S05]  /*fc60*/  BSYNC B0 ;  /* 0x0000000000007941 */ /* 0x000fea0003800000 */
.L_x_4427:
[----:B-----5:R3:W-:Y:S02]  /*fc70*/  STS.128 [R243+0x4800], R24 ;  /* 0x00480018f3007388 */ /* 0x0207e40000000c00 */
.L_x_4426:
[----:B------:R-:W-:Y:S05]  /*fc80*/  BSYNC B1 ;  /* 0x0000000000017941 */ /* 0x000fea0003800000 */
.L_x_4425:
        /* <DEDUP_REMOVED lines=49> */
.L_x_4430:
[----:B------:R-:W-:Y:S05]  /*ffa0*/  BSYNC B0 ;  /* 0x0000000000007941 */ /* 0x000fea0003800000 */
.L_x_4429:
[----:B-----5:R3:W-:Y:S02]  /*ffb0*/  STS.128 [R243+0x6800], R24 ;  /* 0x00680018f3007388 */ /* 0x0207e40000000c00 */
.L_x_4416:
[----:B------:R-:W-:Y:S05]  /*ffc0*/  BSYNC B2 ;  /* 0x0000000000027941 */ /* 0x000fea0003800000 */
.L_x_4415:
        /* <DEDUP_REMOVED lines=64> */
.L_x_4436:
[----:B------:R-:W-:Y:S05]  /*103d0*/  BSYNC B0 ;  /* 0x0000000000007941 */ /* 0x000fea0003800000 */
.L_x_4435:
[----:B-----5:R3:W-:Y:S02]  /*103e0*/  STS.128 [R243+0x1000], R24 ;  /* 0x00100018f3007388 */ /* 0x0207e40000000c00 */
.L_x_4434:
[----:B------:R-:W-:Y:S05]  /*103f0*/  BSYNC B1 ;  /* 0x0000000000017941 */ /* 0x000fea0003800000 */
.L_x_4433:
        /* <DEDUP_REMOVED lines=50> */
.L_x_4440:
[----:B------:R-:W-:Y:S05]  /*10720*/  BSYNC B0 ;  /* 0x0000000000007941 */ /* 0x000fea0003800000 */
.L_x_4439:
[----:B-----5:R3:W-:Y:S02]  /*10730*/  STS.128 [R243+0x3000], R24 ;  /* 0x00300018f3007388 */ /* 0x0207e40000000c00 */
.L_x_4438:
[----:B------:R-:W-:Y:S05]  /*10740*/  BSYNC B1 ;  /* 0x0000000000017941 */ /* 0x000fea0003800000 */
.L_x_4437:
        /* <DEDUP_REMOVED lines=50> */
.L_x_4444:
[----:B------:R-:W-:Y:S05]  /*10a70*/  BSYNC B0 ;  /* 0x0000000000007941 */ /* 0x000fea0003800000 */
.L_x_4443:
[----:B-----5:R3:W-:Y:S02]  /*10a80*/  STS.128 [R243+0x5000], R24 ;  /* 0x00500018f3007388 */ /* 0x0207e40000000c00 */
.L_x_4442:
[----:B------:R-:W-:Y:S05]  /*10a90*/  BSYNC B1 ;  /* 0x0000000000017941 */ /* 0x000fea0003800000 */
.L_x_4441:
        /* <DEDUP_REMOVED lines=47> */
.L_x_4446:
[----:B------:R-:W-:Y:S05]  /*10d90*/  BSYNC B0 ;  /* 0x0000000000007941 */ /* 0x000fea0003800000 */
.L_x_4445:
[----:B-----5:R1:W-:Y:S02]  /*10da0*/  STS.128 [R243+0x7000], R44 ;  /* 0x0070002cf3007388 */ /* 0x0203e40000000c00 */
.L_x_4432:
[----:B------:R-:W-:Y:S05]  /*10db0*/  BSYNC B2 ;  /* 0x0000000000027941 */ /* 0x000fea0003800000 */
.L_x_4431:
        /* <DEDUP_REMOVED lines=63> */
.L_x_4451:
[----:B------:R-:W-:Y:S05]  /*111b0*/  BSYNC B0 ;  /* 0x0000000000007941 */ /* 0x000fea0003800000 */
.L_x_4450:
[----:B-----5:R1:W-:Y:S02]  /*111c0*/  STS.128 [R243+0x1800], R20 ;  /* 0x00180014f3007388 */ /* 0x0203e40000000c00 */
.L_x_4449:
[----:B------:R-:W-:Y:S05]  /*111d0*/  BSYNC B1 ;  /* 0x0000000000017941 */ /* 0x000fea0003800000 */
.L_x_4448:
        /* <DEDUP_REMOVED lines=50> */
.L_x_4455:
[----:B------:R-:W-:Y:S05]  /*11500*/  BSYNC B0 ;  /* 0x0000000000007941 */ /* 0x000fea0003800000 */
.L_x_4454:
[----:B-----5:R1:W-:Y:S02]  /*11510*/  STS.128 [R243+0x3800], R16 ;  /* 0x00380010f3007388 */ /* 0x0203e40000000c00 */
.L_x_4453:
[----:B------:R-:W-:Y:S05]  /*11520*/  BSYNC B1 ;  /* 0x0000000000017941 */ /* 0x000fea0003800000 */
.L_x_4452:
        /* <DEDUP_REMOVED lines=50> */
.L_x_4459:
[----:B------:R-:W-:Y:S05]  /*11850*/  BSYNC B0 ;  /* 0x0000000000007941 */ /* 0x000fea0003800000 */
.L_x_4458:
[----:B-----5:R1:W-:Y:S02]  /*11860*/  STS.128 [R243+0x5800], R16 ;  /* 0x00580010f3007388 */ /* 0x0203e40000000c00 */
.L_x_4457:
[----:B------:R-:W-:Y:S05]  /*11870*/  BSYNC B1 ;  /* 0x0000000000017941 */ /* 0x000fea0003800000 */
.L_x_4456:
        /* <DEDUP_REMOVED lines=31> */
[C---:B------:R-:W-:Y:S01]  /*11a70*/  FMUL.FTZ R6, R21.reuse, R2 ;  /* 0x0000000215067220 */ /* 0x040fe20000410000 */
        /* <DEDUP_REMOVED lines=17> */
.L_x_4461:
[----:B------:R-:W-:Y:S05]  /*11b90*/  BSYNC B0 ;  /* 0x0000000000007941 */ /* 0x000fea0003800000 */
.L_x_4460:
[----:B-----5:R1:W-:Y:S01]  /*11ba0*/  STS.128 [R243+0x7800], R16 ;  /* 0x00780010f3007388 */ /* 0x0203e20000000c00 */
[----:B------:R-:W-:Y:S05]  /*11bb0*/  BRA `(.L_x_4447) ;  /* 0x00000068009c7947 */ /* 0x000fea0003800000 */
.L_x_4398:
        /* <DEDUP_REMOVED lines=93> */
.L_x_4467:
[----:B------:R-:W-:Y:S05]  /*12190*/  BSYNC B0 ;  /* 0x0000000000007941 */ /* 0x000fea0003800000 */
.L_x_4466:
[----:B-----5:R3:W-:Y:S02]  /*121a0*/  STS.128 [R243], R32 ;  /* 0x00000020f3007388 */ /* 0x0207e40000000c00 */
.L_x_4465:
[----:B------:R-:W-:Y:S05]  /*121b0*/  BSYNC B1 ;  /* 0x0000000000017941 */ /* 0x000fea0003800000 */
.L_x_4464:
        /* <DEDUP_REMOVED lines=91> */
.L_x_4471:
[----:B------:R-:W-:Y:S05]  /*12770*/  BSYNC B0 ;  /* 0x0000000000007941 */ /* 0x000fea0003800000 */
.L_x_4470:
[----:B-----5:R1:W-:Y:S02]  /*12780*/  STS.128 [R243+0x2000], R32 ;  /* 0x00200020f3007388 */ /* 0x0203e40000000c00 */
.L_x_4469:
[----:B------:R-:W-:Y:S05]  /*12790*/  BSYNC B1 ;  /* 0x0000000000017941 */ /* 0x000fea0003800000 */
.L_x_4468:
        /* <DEDUP_REMOVED lines=91> */
.L_x_4475:
[----:B------:R-:W-:Y:S05]  /*12d50*/  BSYNC B0 ;  /* 0x0000000000007941 */ /* 0x000fea0003800000 */
.L_x_4474:
[----:B-----5:R3:W-:Y:S02]  /*12d60*/  STS.128 [R243+0x4000], R32 ;  /* 0x00400020f3007388 */ /* 0x0207e40000000c00 */
.L_x_4473:
[----:B------:R-:W-:Y:S05]  /*12d70*/  BSYNC B1 ;  /* 0x0000000000017941 */ /* 0x000fea0003800000 */
.L_x_4472:
        /* <DEDUP_REMOVED lines=90> */
.L_x_4477:
[----:B------:R-:W-:Y:S05]  /*13320*/  BSYNC B0 ;  /* 0x0000000000007941 */ /* 0x000fea0003800000 */
.L_x_4476:
[----:B-----5:R3:W-:Y:S02]  /*13330*/  STS.128 [R243+0x6000], R32 ;  /* 0x00600020f3007388 */ /* 0x0207e40000000c00 */
.L_x_4463:
[----:B------:R-:W-:Y:S05]  /*13340*/  BSYNC B2 ;  /* 0x0000000000027941 */ /* 0x000fea0003800000 */
.L_x_4462:
        /* <DEDUP_REMOVED lines=98> */
.L_x_4483:
[----:B------:R-:W-:Y:S05]  /*13970*/  BSYNC B0 ;  /* 0x0000000000007941 */ /* 0x000fea0003800000 */
.L_x_4482:
[----:B-----5:R3:W-:Y:S02]  /*13980*/  STS.128 [R243+0x800], R32 ;  /* 0x00080020f3007388 */ /* 0x0207e40000000c00 */
.L_x_4481:
[----:B------:R-:W-:Y:S05]  /*13990*/  BSYNC B1 ;  /* 0x0000000000017941 */ /* 0x000fea0003800000 */
.L_x_4480:
        /* <DEDUP_REMOVED lines=94> */
.L_x_4487:
[----:B------:R-:W-:Y:S05]  /*13f80*/  BSYNC B0 ;  /* 0x0000000000007941 */ /* 0x000fea0003800000 */
.L_x_4486:
[----:B-----5:R3:W-:Y:S02]  /*13f90*/  STS.128 [R243+0x2800], R32 ;  /* 0x00280020f3007388 */ /* 0x0207e40000000c00 */
.L_x_4485:
[----:B------:R-:W-:Y:S05]  /*13fa0*/  BSYNC B1 ;  /* 0x0000000000017941 */ /* 0x000fea0003800000 */
.L_x_4484:
        /* <DEDUP_REMOVED lines=94> */
.L_x_4491:
[----:B------:R-:W-:Y:S05]  /*14590*/  BSYNC B0 ;  /* 0x0000000000007941 */ /* 0x000fea0003800000 */
.L_x_4490:
[----:B-----5:R3:W-:Y:S02]  /*145a0*/  STS.128 [R243+0x4800], R32 ;  /* 0x00480020f3007388 */ /* 0x0207e40000000c00 */
.L_x_4489:
[----:B------:R-:W-:Y:S05]  /*145b0*/  BSYNC B1 ;  /* 0x0000000000017941 */ /* 0x000fea0003800000 */
.L_x_4488:
        /* <DEDUP_REMOVED lines=93> */
.L_x_4493:
[----:B------:R-:W-:Y:S05]  /*14b90*/  BSYNC B0 ;  /* 0x0000000000007941 */ /* 0x000fea0003800000 */
.L_x_4492:
[----:B-----5:R1:W-:Y:S02]  /*14ba0*/  STS.128 [R243+0x6800], R20 ;  /* 0x00680014f3007388 */ /* 0x0203e40000000c00 */
.L_x_4479:
[----:B------:R-:W-:Y:S05]  /*14bb0*/  BSYNC B2 ;  /* 0x0000000000027941 */ /* 0x000fea0003800000 */
.L_x_4478:
        /* <DEDUP_REMOVED lines=99> */
.L_x_4499:
[----:B------:R-:W-:Y:S05]  /*151f0*/  BSYNC B0 ;  /* 0x0000000000007941 */ /* 0x000fea0003800000 */
.L_x_4498:
[----:B-----5:R3:W-:Y:S02]  /*15200*/  STS.128 [R243+0x1000], R32 ;  /* 0x00100020f3007388 */ /* 0x0207e40000000c00 */
.L_x_4497:
[----:B------:R-:W-:Y:S05]  /*15210*/  BSYNC B1 ;  /* 0x0000000000017941 */ /* 0x000fea0003800000 */
.L_x_4496:
        /* <DEDUP_REMOVED lines=94> */
.L_x_4503:
[----:B------:R-:W-:Y:S05]  /*15800*/  BSYNC B0 ;  /* 0x0000000000007941 */ /* 0x000fea0003800000 */
.L_x_4502:
[----:B-----5:R3:W-:Y:S02]  /*15810*/  STS.128 [R243+0x3000], R32 ;  /* 0x00300020f3007388 */ /* 0x0207e40000000c00 */
.L_x_4501:
[----:B------:R-:W-:Y:S05]  /*15820*/  BSYNC B1 ;  /* 0x0000000000017941 */ /* 0x000fea0003800000 */
.L_x_4500:
        /* <DEDUP_REMOVED lines=94> */
.L_x_4507:
[----:B------:R-:W-:Y:S05]  /*15e10*/  BSYNC B0 ;  /* 0x0000000000007941 */ /* 0x000fea0003800000 */
.L_x_4506:
[----:B-----5:R3:W-:Y:S02]  /*15e20*/  STS.128 [R243+0x5000], R32 ;  /* 0x00500020f3007388 */ /* 0x0207e40000000c00 */
.L_x_4505:
[----:B------:R-:W-:Y:S05]  /*15e30*/  BSYNC B1 ;  /* 0x0000000000017941 */ /* 0x000fea0003800000 */
.L_x_4504:
        /* <DEDUP_REMOVED lines=93> */
.L_x_4509:
[----:B------:R-:W-:Y:S05]  /*16410*/  BSYNC B0 ;  /* 0x0000000000007941 */ /* 0x000fea0003800000 */
.L_x_4508:
[----:B-----5:R1:W-:Y:S02]  /*16420*/  STS.128 [R243+0x7000], R24 ;  /* 0x00700018f3007388 */ /* 0x0203e40000000c00 */
.L_x_4495:
[----:B------:R-:W-:Y:S05]  /*16430*/  BSYNC B2 ;  /* 0x0000000000027941 */ /* 0x000fea0003800000 */
.L_x_4494:
        /* <DEDUP_REMOVED lines=97> */
.L_x_4513:
[----:B------:R-:W-:Y:S05]  /*16a50*/  BSYNC B0 ;  /* 0x0000000000007941 */ /* 0x000fea0003800000 */
.L_x_4512:
[----:B-----5:R1:W-:Y:S02]  /*16a60*/  STS.128 [R243+0x1800], R20 ;  /* 0x00180014f3007388 */ /* 0x0203e40000000c00 */
.L_x_4511:
[----:B------:R-:W-:Y:S05]  /*16a70*/  BSYNC B1 ;  /* 0x0000000000017941 */ /* 0x000fea0003800000 */
.L_x_4510:
        /* <DEDUP_REMOVED lines=95> */
.L_x_4517:
[----:B------:R-:W-:Y:S05]  /*17070*/  BSYNC B0 ;  /* 0x0000000000007941 */ /* 0x000fea0003800000 */
.L_x_4516:
[----:B-----5:R1:W-:Y:S02]  /*17080*/  STS.128 [R243+0x3800], R20 ;  /* 0x00380014f3007388 */ /* 0x0203e40000000c00 */
.L_x_4515:
[----:B------:R-:W-:Y:S05]  /*17090*/  BSYNC B1 ;  /* 0x0000000000017941 */ /* 0x000fea0003800000 */
.L_x_4514:
        /* <DEDUP_REMOVED lines=94> */
.L_x_4521:
[----:B------:R-:W-:Y:S05]  /*17680*/  BSYNC B0 ;  /* 0x0000000000007941 */ /* 0x000fea0003800000 */
.L_x_4520:
[----:B-----5:R1:W-:Y:S02]  /*17690*/  STS.128 [R243+0x5800], R20 ;  /* 0x00580014f3007388 */ /* 0x0203e40000000c00 */
.L_x_4519:
[----:B------:R-:W-:Y:S05]  /*176a0*/  BSYNC B1 ;  /* 0x0000000000017941 */ /* 0x000fea0003800000 */
.L_x_4518:
        /* <DEDUP_REMOVED lines=25> */
[----:B------:R-:W-:-:S05]  /*17840*/  @P0 IMAD.MOV R0, RZ, RZ, -R7 ;  /* 0x000000ffff000224 */ /* 0x000fca00078e0a07 */
[----:B------:R-:W-:-:S04]  /*17850*/  IADD3 R2, P1, R0, R2, RZ ;  /* 0x0000000200027210 */ /* 0x000fc80007f3e0ff */
[----:B------:R-:W-:Y:S02]  /*17860*/  LEA.HI.X.SX32 R0, R0, R3, 0x1, P1 ;  /* 0x0000000300007211 */ /* 0x000fe400008f0eff */
[C---:B------:R-:W-:Y:S01]  /*17870*/  LEA R4, P1, R2.reuse, R36, 0x1 ;  /* 0x0000002402047211 */ /* 0x040fe200078208ff */
[----:B------:R-:W3:Y:S03]  /*17880*/  LD.E.128 R16, desc[UR6][R16.64] ;  /* 0x0000000610107980 */ /* 0x000ee6000c101d00 */
        /* <DEDUP_REMOVED lines=16> */
[----:B------:R-:W-:-:S02]  /*17990*/  SHF.L.U32 R24, R27, 0x10, RZ ;  /* 0x000000101b187819 */ /* 0x000fc400000006ff */
[----:B------:R-:W-:Y:S01]  /*179a0*/  LOP3.LUT R30, R27, 0xffff0000, RZ, 0xc0, !PT ;  /* 0xffff00001b1e7812 */ /* 0x000fe200078ec0ff */
[C---:B---3--:R-:W-:Y:S01]  /*179b0*/  IMAD.U32 R27, R16.reuse, 0x10000, RZ ;  /* 0x00010000101b7824 */ /* 0x048fe200078e00ff */
        /* <DEDUP_REMOVED lines=15> */
[----:B------:R-:W-:Y:S01]  /*17ab0*/  @!P0 FADD.FTZ R19, -R19, -RZ ;  /* 0x800000ff13138221 */ /* 0x000fe20000010100 */
[----:B------:R-:W-:Y:S01]  /*17ac0*/  FMUL.FTZ R24, R24, R17 ;  /* 0x0000001118187220 */ /* 0x000fe20000410000 */
[----:B------:R-:W-:Y:S01]  /*17ad0*/  FMUL.FTZ R25, R25, R18 ;  /* 0x0000001219197220 */ /* 0x000fe20000410000 */
[----:B----4-:R-:W-:-:S02]  /*17ae0*/  IMAD.U32 R17, R4, 0x10000, RZ ;  /* 0x0001000004117824 */ /* 0x010fc400078e00ff */
[----:B------:R-:W-:Y:S01]  /*17af0*/  FMUL.FTZ R30, R30, R19 ;  /* 0x000000131e1e7220 */ /* 0x000fe20000410000 */
[----:B------:R-:W-:Y:S01]  /*17b00*/  LOP3.LUT R16, R4, 0xffff0000, RZ, 0xc0, !PT ;  /* 0xffff000004107812 */ /* 0x000fe200078ec0ff */
[----:B------:R-:W-:Y:S01]  /*17b10*/  IMAD.U32 R18, R6, 0x10000, RZ ;  /* 0x0001000006127824 */ /* 0x000fe200078e00ff */
[C---:B------:R-:W-:Y:S01]  /*17b20*/  SHF.L.U32 R4, R5.reuse, 0x10, RZ ;  /* 0x0000001005047819 */ /* 0x040fe200000006ff */
[----:B------:R-:W-:Y:S01]  /*17b30*/  FMUL.FTZ R22, R22, R27 ;  /* 0x0000001b16167220 */ /* 0x000fe20000410000 */
        /* <DEDUP_REMOVED lines=23> */
.L_x_4523:
[----:B------:R-:W-:Y:S05]  /*17cb0*/  BSYNC B0 ;  /* 0x0000000000007941 */ /* 0x000fea0003800000 */
.L_x_4522:
[----:B-----5:R1:W-:Y:S01]  /*17cc0*/  STS.128 [R243+0x7800], R20 ;  /* 0x00780014f3007388 */ /* 0x0203e20000000c00 */
[----:B------:R-:W-:Y:S05]  /*17cd0*/  BRA `(.L_x_4447) ;  /* 0x0000000800547947 */ /* 0x000fea0003800000 */
.L_x_4397:
        /* <DEDUP_REMOVED lines=42> */
.L_x_4525:
[----:B------:R-:W-:Y:S05]  /*17f80*/  BSYNC B0 ;  /* 0x0000000000007941 */ /* 0x000fea0003800000 */
.L_x_4524:
        /* <DEDUP_REMOVED lines=35> */
.L_x_4527:
[----:B------:R-:W-:Y:S05]  /*181c0*/  BSYNC B0 ;  /* 0x0000000000007941 */ /* 0x000fea0003800000 */
.L_x_4526:
        /* <DEDUP_REMOVED lines=34> */
.L_x_4529:
[----:B------:R-:W-:Y:S05]  /*183f0*/  BSYNC B0 ;  /* 0x0000000000007941 */ /* 0x000fea0003800000 */
.L_x_4528:
        /* <DEDUP_REMOVED lines=35> */
.L_x_4447:
[----:B------:R-:W-:Y:S05]  /*18630*/  BSYNC B3 ;  /* 0x0000000000037941 */ /* 0x000fea0003800000 */
.L_x_4396:
[----:B------:R-:W-:Y:S01]  /*18640*/  VIADD R246, R166, 0xffffffff ;  /* 0xffffffffa6f67836 */ /* 0x000fe20000000000 */
[----:B------:R-:W-:Y:S01]  /*18650*/  BSSY B0, `(.L_x_4530) ;  /* 0x0000028000007945 */ /* 0x000fe20003800000 */
[----:B------:R-:W-:Y:S02]  /*18660*/  LOP3.LUT R247, R60, 0xff, RZ, 0xc0, !PT ;  /* 0x000000ff3cf77812 */ /* 0x000fe400078ec0ff */
[----:B------:R-:W-:-:S04]  /*18670*/  IMAD.SHL.U32 R8, R246, 0x40, RZ ;  /* 0x00000040f6087824 */ /* 0x000fc800078e00ff */
[----:B------:R-:W-:-:S05]  /*18680*/  IMAD.IADD R0, R52, 0x1, -R8 ;  /* 0x0000000134007824 */ /* 0x000fca00078e0a08 */
[-C--:B------:R-:W-:Y:S02]  /*18690*/  ISETP.GE.AND P1, PT, R168, R0.reuse, PT ;  /* 0x00000000a800720c */ /* 0x080fe40003f26270 */
[-C--:B------:R-:W-:Y:S02]  /*186a0*/  ISETP.GE.AND P5, PT, R9, R0.reuse, PT ;  /* 0x000000000900720c */ /* 0x080fe40003fa6270 */
[-C--:B------:R-:W-:Y:S02]  /*186b0*/  ISETP.GE.AND P4, PT, R15, R0.reuse, PT ;  /* 0x000000000f00720c */ /* 0x080fe40003f86270 */
[----:B------:R-:W-:-:S07]  /*186c0*/  ISETP.GE.AND P0, PT, R38, R0, PT ;  /* 0x000000002600720c */ /* 0x000fce0003f06270 */
[----:B------:R-:W-:Y:S06]  /*186d0*/  @P1 BRA `(.L_x_4531) ;  /* 0x00000000007c1947 */ /* 0x000fec0003800000 */
[C---:B-1--4-:R-:W-:Y:S02]  /*186e0*/  LOP3.LUT R2, R247.reuse, 0x1, RZ, 0xc0, !PT ;  /* 0x00000001f7027812 */ /* 0x052fe400078ec0ff */
[----:B------:R-:W-:Y:S02]  /*186f0*/  R2P PR, R247, 0xe ;  /* 0x0000000ef7007804 */ /* 0x000fe40000000000 */
[----:B------:R-:W-:-:S11]  /*18700*/  ISETP.NE.U32.AND P6, PT, R2, 0x1, PT ;  /* 0x000000010200780c */ /* 0x000fd60003fc5070 */
[----:B--23-5:R-:W-:Y:S01]  /*18710*/  @P1 IMAD.MOV.U32 R6, RZ, RZ, R237 ;  /* 0x000000ffff061224 */ /* 0x02cfe200078e00ed */
        /* <DEDUP_REMOVED lines=27> */
.L_x_4531:
[----:B------:R-:W-:Y:S05]  /*188d0*/  BSYNC B0 ;  /* 0x0000000000007941 */ /* 0x000fea0003800000 */
.L_x_4530:
[----:B------:R-:W-:Y:S04]  /*188e0*/  BSSY B0, `(.L_x_4532) ;  /* 0x0000025000007945 */ /* 0x000fe80003800000 */
[----:B------:R-:W-:Y:S05]  /*188f0*/  @P5 BRA `(.L_x_4533) ;  /* 0x00000000008c5947 */ /* 0x000fea0003800000 */
[C---:B-12-4-:R-:W-:Y:S02]  /*18900*/  LOP3.LUT R2, R247.reuse, 0x1, RZ, 0xc0, !PT ;  /* 0x00000001f7027812 */ /* 0x056fe400078ec0ff */
[C---:B------:R-:W-:Y:S02]  /*18910*/  LOP3.LUT P5, RZ, R247.reuse, 0x2, RZ, 0xc0, !PT ;  /* 0x00000002f7ff7812 */ /* 0x040fe400078ac0ff */
[----:B------:R-:W-:Y:S02]  /*18920*/  ISETP.NE.U32.AND P6, PT, R2, 0x1, PT ;  /* 0x000000010200780c */ /* 0x000fe40003fc5070 */
[----:B------:R-:W-:Y:S02]  /*18930*/  LOP3.LUT P3, RZ, R247, 0x4, RZ, 0xc0, !PT ;  /* 0x00000004f7ff7812 */ /* 0x000fe4000786c0ff */
[----:B------:R-:W-:-:S05]  /*18940*/  IADD3 R3, P1, R233, R160, RZ ;  /* 0x000000a0e9037210 */ /* 0x000fca0007f3e0ff */
[----:B------:R-:W-:Y:S02]  /*18950*/  IMAD.X R2, R234, 0x1, R165, P1 ;  /* 0x00000001ea027824 */ /* 0x000fe400008e06a5 */
[----:B---3--:R-:W-:Y:S02]  /*18960*/  @P5 LEA R12, P1, R3, R170, 0x1 ;  /* 0x000000aa030c5211 */ /* 0x008fe400078208ff */
[----:B-----5:R-:W-:Y:S02]  /*18970*/  @!P6 LEA R16, P2, R233, R237, 0x1 ;  /* 0x000000ede910e211 */ /* 0x020fe400078408ff */
        /* <DEDUP_REMOVED lines=27> */
.L_x_4533:
[----:B------:R-:W-:Y:S05]  /*18b30*/  BSYNC B0 ;  /* 0x0000000000007941 */ /* 0x000fea0003800000 */
.L_x_4532:
[----:B------:R-:W-:Y:S04]  /*18b40*/  BSSY B0, `(.L_x_4534) ;  /* 0x0000027000007945 */ /* 0x000fe80003800000 */
[----:B------:R-:W-:Y:S05]  /*18b50*/  @P4 BRA `(.L_x_4535) ;  /* 0x0000000000944947 */ /* 0x000fea0003800000 */
[C---:B-12-4-:R-:W-:Y:S02]  /*18b60*/  LOP3.LUT R2, R247.reuse, 0x1, RZ, 0xc0, !PT ;  /* 0x00000001f7027812 */ /* 0x056fe400078ec0ff */
[C---:B------:R-:W-:Y:S02]  /*18b70*/  LOP3.LUT P5, RZ, R247.reuse, 0x2, RZ, 0xc0, !PT ;  /* 0x00000002f7ff7812 */ /* 0x040fe400078ac0ff */
[----:B------:R-:W-:Y:S01]  /*18b80*/  ISETP.NE.U32.AND P6, PT, R2, 0x1, PT ;  /* 0x000000010200780c */ /* 0x000fe20003fc5070 */
[C---:B------:R-:W-:Y:S01]  /*18b90*/  IMAD.SHL.U32 R2, R50.reuse, 0x20, RZ ;  /* 0x0000002032027824 */ /* 0x040fe200078e00ff */
[C---:B------:R-:W-:Y:S02]  /*18ba0*/  LOP3.LUT P4, RZ, R247.reuse, 0x4, RZ, 0xc0, !PT ;  /* 0x00000004f7ff7812 */ /* 0x040fe4000788c0ff */
[----:B------:R-:W-:Y:S02]  /*18bb0*/  LOP3.LUT P2, RZ, R247, 0x8, RZ, 0xc0, !PT ;  /* 0x00000008f7ff7812 */ /* 0x000fe4000784c0ff */
[----:B------:R-:W-:-:S02]  /*18bc0*/  SHF.L.U64.HI R3, R50, 0x5, R51 ;  /* 0x0000000532037819 */ /* 0x000fc40000010233 */
[----:B------:R-:W-:-:S05]  /*18bd0*/  LEA R4, P1, R50, R160, 0x5 ;  /* 0x000000a032047211 */ /* 0x000fca00078228ff */
[----:B---3-5:R-:W-:-:S04]  /*18be0*/  @!P6 LEA R6, P3, R2, R237, 0x1 ;  /* 0x000000ed0206e211 */ /* 0x028fc800078608ff */
        /* <DEDUP_REMOVED lines=28> */
.L_x_4535:
[----:B------:R-:W-:Y:S05]  /*18db0*/  BSYNC B0 ;  /* 0x0000000000007941 */ /* 0x000fea0003800000 */
.L_x_4534:
[----:B------:R-:W-:Y:S04]  /*18dc0*/  BSSY B0, `(.L_x_4536) ;  /* 0x000002a000007945 */ /* 0x000fe80003800000 */
[----:B------:R-:W-:Y:S05]  /*18dd0*/  @P0 BRA `(.L_x_4537) ;  /* 0x0000000000a00947 */ /* 0x000fea0003800000 */
[C---:B-12-4-:R-:W-:Y:S01]  /*18de0*/  LOP3.LUT R2, R247.reuse, 0x1, RZ, 0xc0, !PT ;  /* 0x00000001f7027812 */ /* 0x056fe200078ec0ff */
        /* <DEDUP_REMOVED lines=8> */
[CC--:B---3--:R-:W-:Y:S02]  /*18e70*/  @P4 LEA R12, P6, R164.reuse, R170.reuse, 0x1 ;  /* 0x000000aaa40c4211 */ /* 0x0c8fe400078c08ff */
[----:B------:R-:W-:Y:S02]  /*18e80*/  @!P5 IMAD.MOV.U32 R4, RZ, RZ, R237 ;  /* 0x000000ffff04d224 */ /* 0x000fe400078e00ed */
[----:B------:R-:W-:Y:S01]  /*18e90*/  @!P5 IMAD.MOV.U32 R5, RZ, RZ, R236 ;  /* 0x000000ffff05d224 */ /* 0x000fe200078e00ec */
[CC--:B-----5:R-:W-:Y:S01]  /*18ea0*/  @P3 LEA R6, P2, R164.reuse, R170.reuse, 0x1 ;  /* 0x000000aaa4063211 */ /* 0x0e0fe200078408ff */
        /* <DEDUP_REMOVED lines=27> */
.L_x_4537:
[----:B------:R-:W-:Y:S05]  /*19060*/  BSYNC B0 ;  /* 0x0000000000007941 */ /* 0x000fea0003800000 */
.L_x_4536:
[----:B-1-3-5:R-:W3:Y:S04]  /*19070*/  LD.E.64 R16, desc[UR6][R10.64+0x1c0] ;  /* 0x0001c0060a107980 */ /* 0x02aee8000c101b00 */
[----:B--2---:R-:W2:Y:S01]  /*19080*/  LD.E.64 R6, desc[UR6][R10.64+0x1b8] ;  /* 0x0001b8060a067980 */ /* 0x004ea2000c101b00 */
[----:B------:R-:W-:Y:S01]  /*19090*/  IMAD.SHL.U32 R4, R57, 0x40, RZ ;  /* 0x0000004039047824 */ /* 0x000fe200078e00ff */
[-C--:B------:R-:W-:Y:S01]  /*190a0*/  ISETP.GE.AND P6, PT, R9, R0.reuse, PT ;  /* 0x000000000900720c */ /* 0x080fe20003fc6270 */
        /* <DEDUP_REMOVED lines=15> */
[----:B---3--:R-:W-:Y:S02]  /*191a0*/  IMAD R2, R17, R242, RZ ;  /* 0x000000f211027224 */ /* 0x008fe400078e02ff */
        /* <DEDUP_REMOVED lines=46> */
.L_x_4539:
[----:B------:R-:W-:Y:S05]  /*19490*/  BSYNC B0 ;  /* 0x0000000000007941 */ /* 0x000fea0003800000 */
.L_x_4538:
        /* <DEDUP_REMOVED lines=39> */
.L_x_4541:
[----:B------:R-:W-:Y:S05]  /*19710*/  BSYNC B0 ;  /* 0x0000000000007941 */ /* 0x000fea0003800000 */
.L_x_4540:
        /* <DEDUP_REMOVED lines=41> */
.L_x_4543:
[----:B------:R-:W-:Y:S05]  /*199b0*/  BSYNC B0 ;  /* 0x0000000000007941 */ /* 0x000fea0003800000 */
.L_x_4542:
        /* <DEDUP_REMOVED lines=53> */
.L_x_4545:
[----:B------:R-:W-:Y:S05]  /*19d10*/  BSYNC B0 ;  /* 0x0000000000007941 */ /* 0x000fea0003800000 */
.L_x_4544:
        /* <DEDUP_REMOVED lines=249> */
[C---:B------:R-:W-:Y:S01]  /*1acb0*/  HMMA.16816.F32.BF16 R68, R4.reuse, R72, R68 ;  /* 0x000000480444723c */ /* 0x040fe20000041844 */
[C---:B------:R-:W-:Y:S01]  /*1acc0*/  VIADD R17, R18.reuse, 0x11 ;  /* 0x0000001112117836 */ /* 0x040fe20000000000 */
[C---:B------:R-:W-:Y:S01]  /*1acd0*/  ISETP.GE.AND P6, PT, R9.reuse, R0, PT ;  /* 0x000000000900720c */ /* 0x040fe20003fc6270 */
[----:B------:R-:W-:Y:S01]  /*1ace0*/  VIADD R16, R18, 0x18 ;  /* 0x0000001812107836 */ /* 0x000fe20000000000 */
[----:B------:R-:W-:Y:S01]  /*1acf0*/  BAR.SYNC.DEFER_BLOCKING 0x0 ;  /* 0x0000000000007b1d */ /* 0x000fe20000010000 */
[----:B------:R-:W-:Y:S01]  /*1ad00*/  ISETP.GE.AND P3, PT, R9, R2, PT ;  /* 0x000000020900720c */ /* 0x000fe20003f66270 */
[----:B------:R-:W-:Y:S01]  /*1ad10*/  HMMA.16816.F32.BF16 R20, R4, R74, R20 ;  /* 0x0000004a0414723c */ /* 0x000fe20000041814 */
[----:B------:R-:W-:-:S02]  /*1ad20*/  I2FP.F32.S32 R12, R9 ;  /* 0x00000009000c7245 */ /* 0x000fc40000201400 */
[----:B------:R-:W-:Y:S02]  /*1ad30*/  I2FP.F32.S32 R9, R13 ;  /* 0x0000000d00097245 */ /* 0x000fe40000201400 */
[----:B------:R-:W-:Y:S01]  /*1ad40*/  ISETP.GE.AND P4, PT, R13, R0, PT ;  /* 0x000000000d00720c */ /* 0x000fe20003f86270 */
[C---:B---3--:R-:W-:Y:S01]  /*1ad50*/  HMMA.16816.F32.BF16 R84, R4.reuse, R24, R84 ;  /* 0x000000180454723c */ /* 0x048fe20000041854 */
[CC--:B------:R-:W-:Y:S01]  /*1ad60*/  FFMA.FTZ R36, R3.reuse, R12.reuse, R49 ;  /* 0x0000000c03247223 */ /* 0x0c0fe20000010031 */
[C---:B------:R-:W-:Y:S01]  /*1ad70*/  FFMA.FTZ R15, R3.reuse, R12, R51 ;  /* 0x0000000c030f7223 */ /* 0x040fe20000010033 */
[CC--:B------:R-:W-:Y:S01]  /*1ad80*/  FFMA.FTZ R19, R3.reuse, R9.reuse, R44 ;  /* 0x0000000903137223 */ /* 0x0c0fe2000001002c */
[----:B------:R-:W-:Y:S02]  /*1ad90*/  VIADD R12, R18, 0x10 ;  /* 0x00000010120c7836 */ /* 0x000fe40000000000 */
[----:B------:R-:W-:Y:S01]  /*1ada0*/  FFMA.FTZ R14, R3, R9, R46 ;  /* 0x00000009030e7223 */ /* 0x000fe2000001002e */
[----:B------:R-:W-:Y:S01]  /*1adb0*/  HMMA.16816.F32.BF16 R80, R4, R26, R80 ;  /* 0x0000001a0450723c */ /* 0x000fe20000041850 */
[----:B------:R-:W-:Y:S01]  /*1adc0*/  FSEL R36, R36, -INF , !P6 ;  /* 0xff80000024247808 */ /* 0x000fe20007000000 */
[----:B------:R-:W-:Y:S01]  /*1add0*/  VIADD R9, R18, 0x19 ;  /* 0x0000001912097836 */ /* 0x000fe20000000000 */
[----:B------:R-:W-:Y:S01]  /*1ade0*/  ISETP.GE.AND P2, PT, R12, R0, PT ;  /* 0x000000000c00720c */ /* 0x000fe20003f46270 */
[----:B------:R-:W-:Y:S01]  /*1adf0*/  VIADD R24, R18, 0x20 ;  /* 0x0000002012187836 */ /* 0x000fe20000000000 */
[----:B------:R-:W-:Y:S01]  /*1ae00*/  ISETP.GE.AND P6, PT, R12, R2, PT ;  /* 0x000000020c00720c */ /* 0x000fe20003fc6270 */
[C---:B------:R-:W-:Y:S01]  /*1ae10*/  VIADD R25, R18.reuse, 0x28 ;  /* 0x0000002812197836 */ /* 0x040fe20000000000 */
[----:B------:R-:W-:Y:S01]  /*1ae20*/  FSEL R15, R15, -INF , !P3 ;  /* 0xff8000000f0f7808 */ /* 0x000fe20005800000 */
[C---:B------:R-:W-:Y:S01]  /*1ae30*/  VIADD R7, R18.reuse, 0x9 ;  /* 0x0000000912077836 */ /* 0x040fe20000000000 */
[----:B------:R-:W-:Y:S01]  /*1ae40*/  FSEL R19, R19, -INF , !P4 ;  /* 0xff80000013137808 */ /* 0x000fe20006000000 */
[----:B------:R-:W-:Y:S01]  /*1ae50*/  VIADD R26, R18, 0x21 ;  /* 0x00000021121a7836 */ /* 0x000fe20000000000 */
[----:B------:R-:W-:-:S02]  /*1ae60*/  I2FP.F32.S32 R12, R12 ;  /* 0x0000000c000c7245 */ /* 0x000fc40000201400 */
[C---:B------:R-:W-:Y:S02]  /*1ae70*/  ISETP.GE.AND P0, PT, R7.reuse, R0, PT ;  /* 0x000000000700720c */ /* 0x040fe40003f06270 */
[----:B------:R-:W-:Y:S01]  /*1ae80*/  ISETP.GE.AND P5, PT, R7, R2, PT ;  /* 0x000000020700720c */ /* 0x000fe20003fa6270 */
[CC--:B------:R-:W-:Y:S01]  /*1ae90*/  FFMA.FTZ R6, R3.reuse, R12.reuse, R32 ;  /* 0x0000000c03067223 */ /* 0x0c0fe20000010020 */
[----:B------:R-:W-:Y:S01]  /*1aea0*/  I2FP.F32.S32 R7, R7 ;  /* 0x0000000700077245 */ /* 0x000fe20000201400 */
[----:B------:R-:W-:Y:S01]  /*1aeb0*/  FFMA.FTZ R12, R3, R12, R34 ;  /* 0x0000000c030c7223 */ /* 0x000fe20000010022 */
[C---:B------:R-:W-:Y:S02]  /*1aec0*/  ISETP.GE.AND P3, PT, R17.reuse, R0, PT ;  /* 0x000000001100720c */ /* 0x040fe40003f66270 */
[-C--:B------:R-:W-:Y:S01]  /*1aed0*/  ISETP.GE.AND P4, PT, R17, R2.reuse, PT ;  /* 0x000000021100720c */ /* 0x080fe20003f86270 */
[C---:B------:R-:W-:Y:S01]  /*1aee0*/  FFMA.FTZ R45, R3.reuse, R7, R45 ;  /* 0x00000007032d7223 */ /* 0x040fe2000001002d */
[----:B------:R-:W-:Y:S01]  /*1aef0*/  I2FP.F32.S32 R17, R17 ;  /* 0x0000001100117245 */ /* 0x000fe20000201400 */
[----:B------:R-:W-:Y:S01]  /*1af00*/  FFMA.FTZ R7, R3, R7, R47 ;  /* 0x0000000703077223 */ /* 0x000fe2000001002f */
[----:B------:R-:W-:-:S02]  /*1af10*/  ISETP.GE.AND P1, PT, R13, R2, PT ;  /* 0x000000020d00720c */ /* 0x000fc40003f26270 */
[----:B------:R-:W-:Y:S01]  /*1af20*/  FSEL R32, R45, -INF , !P0 ;  /* 0xff8000002d207808 */ /* 0x000fe20004000000 */
[CC--:B------:R-:W-:Y:S01]  /*1af30*/  FFMA.FTZ R5, R3.reuse, R17.reuse, R33 ;  /* 0x0000001103057223 */ /* 0x0c0fe20000010021 */
[----:B------:R-:W-:Y:S01]  /*1af40*/  FSEL R14, R14, -INF , !P1 ;  /* 0xff8000000e0e7808 */ /* 0x000fe20004800000 */
[----:B------:R-:W-:Y:S01]  /*1af50*/  FFMA.FTZ R17, R3, R17, R35 ;  /* 0x0000001103117223 */ /* 0x000fe20000010023 */
        /* <DEDUP_REMOVED lines=11> */
[C---:B------:R-:W-:Y:S01]  /*1b010*/  FFMA.FTZ R4, R3.reuse, R16, R28 ;  /* 0x0000001003047223 */ /* 0x040fe2000001001c */
[----:B------:R-:W-:Y:S01]  /*1b020*/  ISETP.GE.AND P3, PT, R24, R2, PT ;  /* 0x000000021800720c */ /* 0x000fe20003f66270 */
[CC--:B------:R-:W-:Y:S01]  /*1b030*/  FFMA.FTZ R13, R3.reuse, R9.reuse, R29 ;  /* 0x00000009030d7223 */ /* 0x0c0fe2000001001d */
[----:B------:R-:W-:Y:S01]  /*1b040*/  I2FP.F32.S32 R24, R24 ;  /* 0x0000001800187245 */ /* 0x000fe20000201400 */
[C---:B------:R-:W-:Y:S01]  /*1b050*/  FFMA.FTZ R16, R3.reuse, R16, R30 ;  /* 0x0000001003107223 */ /* 0x040fe2000001001e */
[----:B------:R-:W-:Y:S01]  /*1b060*/  FFMA.FTZ R9, R3, R9, R31 ;  /* 0x0000000903097223 */ /* 0x000fe2000001001f */
[----:B------:R-:W-:Y:S02]  /*1b070*/  FSEL R17, R17, -INF , !P4 ;  /* 0xff80000011117808 */ /* 0x000fe40006000000 */
[CC--:B------:R-:W-:Y:S01]  /*1b080*/  FFMA.FTZ R68, R3.reuse, R24.reuse, R68 ;  /* 0x0000001803447223 */ /* 0x0c0fe20000010044 */
[----:B------:R-:W-:Y:S01]  /*1b090*/  FFMA.FTZ R70, R3, R24, R70 ;  /* 0x0000001803467223 */ /* 0x000fe20000010046 */
[----:B------:R-:W-:Y:S01]  /*1b0a0*/  VIADD R24, R18, 0x29 ;  /* 0x0000002912187836 */ /* 0x000fe20000000000 */
[----:B------:R-:W-:-:S02]  /*1b0b0*/  FSEL R16, R16, -INF , !P0 ;  /* 0xff80000010107808 */ /* 0x000fc40004000000 */
[----:B------:R-:W-:Y:S02]  /*1b0c0*/  FSEL R13, R13, -INF , !P5 ;  /* 0xff8000000d0d7808 */ /* 0x000fe40006800000 */
[----:B------:R-:W-:Y:S02]  /*1b0d0*/  FSEL R9, R9, -INF , !P2 ;  /* 0xff80000009097808 */ /* 0x000fe40005000000 */
[----:B------:R-:W-:Y:S02]  /*1b0e0*/  FSEL R179, R68, -INF , !P6 ;  /* 0xff80000044b37808 */ /* 0x000fe40007000000 */
[C---:B------:R-:W-:Y:S02]  /*1b0f0*/  ISETP.GE.AND P0, PT, R25.reuse, R0, PT ;  /* 0x000000001900720c */ /* 0x040fe40003f06270 */
[----:B------:R-:W-:Y:S02]  /*1b100*/  ISETP.GE.AND P5, PT, R25, R2, PT ;  /* 0x000000021900720c */ /* 0x000fe40003fa6270 */
[----:B------:R-:W-:-:S02]  /*1b110*/  ISETP.GE.AND P2, PT, R24, R0, PT ;  /* 0x000000001800720c */ /* 0x000fc40003f46270 */
[----:B------:R-:W-:Y:S02]  /*1b120*/  ISETP.GE.AND P6, PT, R24, R2, PT ;  /* 0x000000021800720c */ /* 0x000fe40003fc6270 */
[----:B------:R-:W-:Y:S02]  /*1b130*/  I2FP.F32.S32 R25, R25 ;  /* 0x0000001900197245 */ /* 0x000fe40000201400 */
[----:B------:R-:W-:Y:S02]  /*1b140*/  I2FP.F32.S32 R24, R24 ;  /* 0x0000001800187245 */ /* 0x000fe40000201400 */
[----:B------:R-:W-:Y:S01]  /*1b150*/  FSEL R4, R4, -INF , !P1 ;  /* 0xff80000004047808 */ /* 0x000fe20004800000 */
[CC--:B------:R-:W-:Y:S01]  /*1b160*/  FFMA.FTZ R181, R3.reuse, R25.reuse, R20 ;  /* 0x0000001903b57223 */ /* 0x0c0fe20000010014 */
[C---:B------:R-:W-:Y:S01]  /*1b170*/  ISETP.GE.AND P4, PT, R26.reuse, R0, PT ;  /* 0x000000001a00720c */ /* 0x040fe20003f86270 */
[C---:B------:R-:W-:Y:S01]  /*1b180*/  FFMA.FTZ R22, R3.reuse, R25, R22 ;  /* 0x0000001903167223 */ /* 0x040fe20000010016 */
[----:B------:R-:W-:Y:S01]  /*1b190*/  ISETP.GE.AND P1, PT, R26, R2, PT ;  /* 0x000000021a00720c */ /* 0x000fe20003f26270 */
[----:B------:R-:W-:Y:S01]  /*1b1a0*/  FFMA.FTZ R182, R3, R24, R21 ;  /* 0x0000001803b67223 */ /* 0x000fe20000010015 */
[----:B------:R-:W-:Y:S01]  /*1b1b0*/  I2FP.F32.S32 R26, R26 ;  /* 0x0000001a001a7245 */ /* 0x000fe20000201400 */
[----:B------:R-:W-:-:S02]  /*1b1c0*/  VIADD R20, R18, 0x38 ;  /* 0x0000003812147836 */ /* 0x000fc40000000000 */
[C---:B------:R-:W-:Y:S01]  /*1b1d0*/  FFMA.FTZ R23, R3.reuse, R24, R23 ;  /* 0x0000001803177223 */ /* 0x040fe20000010017 */
[----:B------:R-:W-:Y:S01]  /*1b1e0*/  VIADD R24, R18, 0x30 ;  /* 0x0000003012187836 */ /* 0x000fe20000000000 */
[----:B------:R-:W-:Y:S01]  /*1b1f0*/  FSEL R31, R22, -INF , !P5 ;  /* 0xff800000161f7808 */ /* 0x000fe20006800000 */
[CC--:B------:R-:W-:Y:S01]  /*1b200*/  FFMA.FTZ R69, R3.reuse, R26.reuse, R69 ;  /* 0x0000001a03457223 */ /* 0x0c0fe20000010045 */
[----:B------:R-:W-:Y:S01]  /*1b210*/  FSEL R182, R182, -INF , !P2 ;  /* 0xff800000b6b67808 */ /* 0x000fe20005000000 */
[----:B------:R-:W-:Y:S01]  /*1b220*/  FFMA.FTZ R71, R3, R26, R71 ;  /* 0x0000001a03477223 */ /* 0x000fe20000010047 */
[----:B------:R-:W-:Y:S01]  /*1b230*/  ISETP.GE.AND P5, PT, R20, R0, PT ;  /* 0x000000001400720c */ /* 0x000fe20003fa6270 */
[----:B------:R-:W-:Y:S01]  /*1b240*/  VIADD R21, R18, 0x31 ;  /* 0x0000003112157836 */ /* 0x000fe20000000000 */
[----:B------:R-:W-:Y:S02]  /*1b250*/  ISETP.GE.AND P2, PT, R20, R2, PT ;  /* 0x000000021400720c */ /* 0x000fe40003f46270 */
[----:B------:R-:W-:-:S02]  /*1b260*/  I2FP.F32.S32 R20, R20 ;  /* 0x0000001400147245 */ /* 0x000fc40000201400 */
[----:B------:R-:W-:Y:S02]  /*1b270*/  FSEL R183, R70, -INF , !P3 ;  /* 0xff80000046b77808 */ /* 0x000fe40005800000 */
[----:B------:R-:W-:Y:S01]  /*1b280*/  FSEL R180, R69, -INF , !P4 ;  /* 0xff80000045b47808 */ /* 0x000fe20006000000 */
[C---:B------:R-:W-:Y:S01]  /*1b290*/  FFMA.FTZ R27, R3.reuse, R20, R80 ;  /* 0x00000014031b7223 */ /* 0x040fe20000010050 */
[C---:B------:R-:W-:Y:S01]  /*1b2a0*/  ISETP.GE.AND P3, PT, R24.reuse, R0, PT ;  /* 0x000000001800720c */ /* 0x040fe20003f66270 */
[----:B------:R-:W-:Y:S01]  /*1b2b0*/  FFMA.FTZ R82, R3, R20, R82 ;  /* 0x0000001403527223 */ /* 0x000fe20000010052 */
[----:B------:R-:W-:Y:S01]  /*1b2c0*/  ISETP.GE.AND P4, PT, R24, R2, PT ;  /* 0x000000021800720c */ /* 0x000fe20003f86270 */
[----:B------:R-:W-:Y:S01]  /*1b2d0*/  VIADD R20, R18, 0x39 ;  /* 0x0000003912147836 */ /* 0x000fe20000000000 */
[----:B------:R-:W-:Y:S02]  /*1b2e0*/  I2FP.F32.S32 R24, R24 ;  /* 0x0000001800187245 */ /* 0x000fe40000201400 */
[----:B------:R-:W-:-:S02]  /*1b2f0*/  FSEL R184, R71, -INF , !P1 ;  /* 0xff80000047b87808 */ /* 0x000fc40004800000 */
[----:B------:R-:W-:Y:S01]  /*1b300*/  FSEL R181, R181, -INF , !P0 ;  /* 0xff800000b5b57808 */ /* 0x000fe20004000000 */
[----:B------:R-:W-:Y:S01]  /*1b310*/  FFMA.FTZ R29, R3, R24, R84 ;  /* 0x00000018031d7223 */ /* 0x000fe20000010054 */
[----:B------:R-:W-:Y:S01]  /*1b320*/  ISETP.GE.AND P1, PT, R21, R0, PT ;  /* 0x000000001500720c */ /* 0x000fe20003f26270 */
[----:B------:R-:W-:Y:S01]  /*1b330*/  FFMA.FTZ R24, R3, R24, R86 ;  /* 0x0000001803187223 */ /* 0x000fe20000010056 */
[----:B------:R-:W-:Y:S02]  /*1b340*/  ISETP.GE.AND P0, PT, R21, R2, PT ;  /* 0x000000021500720c */ /* 0x000fe40003f06270 */
[----:B------:R-:W-:Y:S02]  /*1b350*/  I2FP.F32.S32 R21, R21 ;  /* 0x0000001500157245 */ /* 0x000fe40000201400 */
[----:B------:R-:W-:Y:S02]  /*1b360*/  FSEL R27, R27, -INF , !P5 ;  /* 0xff8000001b1b7808 */ /* 0x000fe40006800000 */
[----:B------:R-:W-:Y:S01]  /*1b370*/  ISETP.GT.AND P5, PT, R246, R235, PT ;  /* 0x000000ebf600720c */ /* 0x000fe20003fa4270 */
[-C--:B------:R-:W-:Y:S01]  /*1b380*/  FFMA.FTZ R28, R3, R21.reuse, R85 ;  /* 0x00000015031c7223 */ /* 0x080fe20000010055 */
[----:B------:R-:W-:Y:S01]  /*1b390*/  FSEL R30, R23, -INF , !P6 ;  /* 0xff800000171e7808 */ /* 0x000fe20007000000 */
[----:B------:R-:W-:Y:S01]  /*1b3a0*/  FFMA.FTZ R87, R3, R21, R87 ;  /* 0x0000001503577223 */ /* 0x000fe20000010057 */
[----:B------:R-:W-:-:S02]  /*1b3b0*/  FSEL R29, R29, -INF , !P3 ;  /* 0xff8000001d1d7808 */ /* 0x000fc40005800000 */
[C---:B------:R-:W-:Y:S02]  /*1b3c0*/  ISETP.GE.AND P6, PT, R18.reuse, R0, PT ;  /* 0x000000001200720c */ /* 0x040fe40003fc6270 */
[----:B------:R-:W-:Y:S02]  /*1b3d0*/  ISETP.GE.AND P3, PT, R18, R2, PT ;  /* 0x000000021200720c */ /* 0x000fe40003f66270 */
[----:B------:R-:W-:Y:S02]  /*1b3e0*/  I2FP.F32.S32 R18, R18 ;  /* 0x0000001200127245 */ /* 0x000fe40000201400 */
[----:B------:R-:W-:Y:S02]  /*1b3f0*/  I2FP.F32.S32 R21, R20 ;  /* 0x0000001400157245 */ /* 0x000fe40000201400 */
[----:B------:R-:W-:Y:S02]  /*1b400*/  FSEL R24, R24, -INF , !P4 ;  /* 0xff80000018187808 */ /* 0x000fe40006000000 */
[----:B------:R-:W-:Y:S01]  /*1b410*/  FSEL R28, R28, -INF , !P1 ;  /* 0xff8000001c1c7808 */ /* 0x000fe20004800000 */
[CC--:B------:R-:W-:Y:S01]  /*1b420*/  FFMA.FTZ R25, R3.reuse, R21.reuse, R81 ;  /* 0x0000001503197223 */ /* 0x0c0fe20000010051 */
[C---:B------:R-:W-:Y:S01]  /*1b430*/  ISETP.GE.AND P4, PT, R20.reuse, R0, PT ;  /* 0x000000001400720c */ /* 0x040fe20003f86270 */
[C---:B------:R-:W-:Y:S01]  /*1b440*/  FFMA.FTZ R83, R3.reuse, R21, R83 ;  /* 0x0000001503537223 */ /* 0x040fe20000010053 */
[----:B------:R-:W-:Y:S01]  /*1b450*/  ISETP.GE.AND P1, PT, R20, R2, PT ;  /* 0x000000021400720c */ /* 0x000fe20003f26270 */
[-C--:B------:R-:W-:Y:S01]  /*1b460*/  FFMA.FTZ R20, R3, R18.reuse, R48 ;  /* 0x0000001203147223 */ /* 0x080fe20000010030 */
[----:B------:R-:W-:Y:S01]  /*1b470*/  FSEL R193, R87, -INF , !P0 ;  /* 0xff80000057c17808 */ /* 0x000fe20004000000 */
[----:B------:R-:W-:Y:S01]  /*1b480*/  FFMA.FTZ R18, R3, R18, R50 ;  /* 0x0000001203127223 */ /* 0x000fe20000010032 */
[----:B------:R-:W-:-:S02]  /*1b490*/  ISETP.NE.U32.AND P0, PT, R244, RZ, PT ;  /* 0x000000fff400720c */ /* 0x000fc40003f05070 */
[----:B------:R-:W-:Y:S02]  /*1b4a0*/  FSEL R190, R82, -INF , !P2 ;  /* 0xff80000052be7808 */ /* 0x000fe40005000000 */
[----:B------:R-:W-:Y:S02]  /*1b4b0*/  ISETP.NE.AND.EX P0, PT, R245, RZ, PT, P0 ;  /* 0x000000fff500720c */ /* 0x000fe40003f05300 */
[----:B------:R-:W-:Y:S02]  /*1b4c0*/  FSEL R20, R20, -INF , !P6 ;  /* 0xff80000014147808 */ /* 0x000fe40007000000 */
[----:B------:R-:W-:Y:S02]  /*1b4d0*/  FSEL R18, R18, -INF , !P3 ;  /* 0xff80000012127808 */ /* 0x000fe40005800000 */
[----:B------:R-:W-:Y:S02]  /*1b4e0*/  FSEL R25, R25, -INF , !P4 ;  /* 0xff80000019197808 */ /* 0x000fe40006000000 */
        /* <DEDUP_REMOVED lines=40> */
[----:B------:R-:W-:Y:S01]  /*1b770*/  MOV R23, R33 ;  /* 0x0000002100177202 */ /* 0x000fe20000000f00 */
[----:B------:R-:W2:Y:S01]  /*1b780*/  LD.E.64 R34, desc[UR6][R10.64+0x38] ;  /* 0x000038060a227980 */ /* 0x000ea2000c101b00 */
[----:B------:R-:W-:Y:S02]  /*1b790*/  @!P3 IMAD.MOV R22, RZ, RZ, -R22 ;  /* 0x000000ffff16b224 */ /* 0x000fe400078e0a16 */
[----:B------:R-:W-:-:S03]  /*1b7a0*/  @!P1 IADD3 R23, -R23, RZ, RZ ;  /* 0x000000ff17179210 */ /* 0x000fc60007ffe1ff */
[C---:B------:R-:W-:Y:S02]  /*1b7b0*/  SEL R22, R8.reuse, R22, !P2 ;  /* 0x0000001608167207 */ /* 0x040fe40005000000 */
[----:B------:R-:W-:-:S03]  /*1b7c0*/  SEL R23, R8, R23, !P2 ;  /* 0x0000001708177207 */ /* 0x000fc60005000000 */
[----:B------:R-:W-:-:S04]  /*1b7d0*/  IMAD.WIDE R44, R22, 0x4, R244 ;  /* 0x00000004162c7825 */ /* 0x000fc800078e02f4 */
[----:B------:R-:W-:Y:S01]  /*1b7e0*/  IMAD.WIDE R42, R23, 0x4, R244 ;  /* 0x00000004172a7825 */ /* 0x000fe200078e02f4 */
[----:B------:R1:W3:Y:S04]  /*1b7f0*/  LD.E R21, desc[UR6][R44.64] ;  /* 0x000000062c157980 */ /* 0x0002e8000c101900 */
[----:B------:R-:W3:Y:S04]  /*1b800*/  LD.E R8, desc[UR6][R42.64] ;  /* 0x000000062a087980 */ /* 0x000ee8000c101900 */
[----:B------:R-:W4:Y:S01]  /*1b810*/  LD.E.64 R42, desc[UR6][R10.64+0x20] ;  /* 0x000020060a2a7980 */ /* 0x000f22000c101b00 */
[----:B------:R-:W-:-:S04]  /*1b820*/  IMAD.IADD R22, R22, 0x1, -R23 ;  /* 0x0000000116167824 */ /* 0x000fc800078e0a17 */
[----:B------:R-:W-:-:S05]  /*1b830*/  IMAD R37, R37, R22, -0x40 ;  /* 0xffffffc025257424 */ /* 0x000fca00078e0216 */
[----:B------:R-:W-:Y:S01]  /*1b840*/  SHF.R.S32.HI R23, RZ, 0x1f, R37 ;  /* 0x0000001fff177819 */ /* 0x000fe20000011425 */
[-C--:B--2---:R-:W-:Y:S02]  /*1b850*/  IMAD R22, R35, R37.reuse, RZ ;  /* 0x0000002523167224 */ /* 0x084fe400078e02ff */
[----:B-1----:R-:W-:-:S04]  /*1b860*/  IMAD.WIDE.U32 R44, R34, R37, RZ ;  /* 0x00000025222c7225 */ /* 0x002fc800078e00ff */
        /* <DEDUP_REMOVED lines=9> */
.L_x_4549:
[----:B------:R-:W2:Y:S02]  /*1b900*/  LD.E R22, desc[UR6][R10.64+0x38] ;  /* 0x000038060a167980 */ /* 0x000ea4000c101900 */
[----:B--2---:R-:W-:-:S04]  /*1b910*/  LEA R22, -R22, RZ, 0x6 ;  /* 0x000000ff16167211 */ /* 0x004fc800078e31ff */
[----:B------:R-:W-:Y:S02]  /*1b920*/  SHF.R.S32.HI R8, RZ, 0x1f, R22 ;  /* 0x0000001fff087819 */ /* 0x000fe40000011416 */
.L_x_4550:
[----:B------:R-:W-:Y:S05]  /*1b930*/  BSYNC B0 ;  /* 0x0000000000007941 */ /* 0x000fea0003800000 */
.L_x_4548:
        /* <DEDUP_REMOVED lines=30> */
[CC--:B------:R-:W-:Y:S02]  /*1bb20*/  @P2 LEA.HI.X R45, R21.reuse, R236.reuse, R8, 0x1, P1 ;  /* 0x000000ec152d2211 */ /* 0x0c0fe400008f0c08 */
        /* <DEDUP_REMOVED lines=28> */
[CC--:B------:R-:W-:Y:S02]  /*1bcf0*/  @P2 LEA.HI.X R23, R21.reuse, R236.reuse, R8, 0x1, P1 ;  /* 0x000000ec15172211 */ /* 0x0c0fe400008f0c08 */
        /* <DEDUP_REMOVED lines=59> */
.L_x_4547:
[----:B------:R-:W-:Y:S05]  /*1c0b0*/  BSYNC B1 ;  /* 0x0000000000017941 */ /* 0x000fea0003800000 */
.L_x_4546:
[----:B------:R2:W3:Y:S01]  /*1c0c0*/  LD.E R192, desc[UR6][R10.64+0xdc] ;  /* 0x0000dc060ac07980 */ /* 0x0004e2000c101900 */
[----:B------:R-:W-:Y:S02]  /*1c0d0*/  FMNMX.FTZ R21, R20, R36, !PT ;  /* 0x0000002414157209 */ /* 0x000fe40007810000 */
[----:B------:R-:W-:Y:S02]  /*1c0e0*/  LEA R230, R41, UR4, 0x1 ;  /* 0x0000000429e67c11 */ /* 0x000fe4000f8e08ff */
[----:B------:R-:W-:Y:S02]  /*1c0f0*/  FMNMX.FTZ R21, R19, R21, !PT ;  /* 0x0000001513157209 */ /* 0x000fe40007810000 */
[-C--:B------:R-:W-:Y:S01]  /*1c100*/  LEA R229, R40, R230.reuse, 0x1 ;  /* 0x000000e628e57211 */ /* 0x080fe200078e08ff */
[----:B------:R-:W-:Y:S01]  /*1c110*/  LDSM.16.MT88.4 R156, [R230+0x10000] ;  /* 0x01000000e69c783b */ /* 0x000fe20000004200 */
[----:B------:R-:W-:Y:S02]  /*1c120*/  FMNMX.FTZ R21, R32, R21, !PT ;  /* 0x0000001520157209 */ /* 0x000fe40007810000 */
[----:B------:R-:W-:Y:S01]  /*1c130*/  LEA R228, R39, R230, 0x1 ;  /* 0x000000e627e47211 */ /* 0x000fe200078e08ff */
[----:B-1----:R-:W-:Y:S01]  /*1c140*/  LDSM.16.MT88.4 R40, [R229+0x10000] ;  /* 0x01000000e528783b */ /* 0x002fe20000004200 */
        /* <DEDUP_REMOVED lines=35> */
[----:B------:R-:W1:Y:S01]  /*1c380*/  SHFL.BFLY PT, R10, R21, 0x2, 0x1f ;  /* 0x0c401f00150a7f89 */ /* 0x000e6200000e0000 */
[----:B------:R-:W-:-:S03]  /*1c390*/  FMNMX.FTZ R11, R30, R11, !PT ;  /* 0x0000000b1e0b7209 */ /* 0x000fc60007810000 */
[----:B------:R-:W-:Y:S01]  /*1c3a0*/  LDSM.16.MT88.4 R152, [R228+0x16000] ;  /* 0x01600000e498783b */ /* 0x000fe20000004200 */
[----:B------:R-:W-:-:S04]  /*1c3b0*/  FMNMX.FTZ R11, R24, R11, !PT ;  /* 0x0000000b180b7209 */ /* 0x000fc80007810000 */
[----:B------:R-:W-:-:S04]  /*1c3c0*/  FMNMX.FTZ R11, R193, R11, !PT ;  /* 0x0000000bc10b7209 */ /* 0x000fc80007810000 */
[----:B------:R-:W-:-:S04]  /*1c3d0*/  FMNMX.FTZ R11, R190, R11, !PT ;  /* 0x0000000bbe0b7209 */ /* 0x000fc80007810000 */
[----:B------:R-:W-:-:S05]  /*1c3e0*/  FMNMX.FTZ R11, R187, R11, !PT ;  /* 0x0000000bbb0b7209 */ /* 0x000fca0007810000 */
        /* <DEDUP_REMOVED lines=25> */
[----:B------:R-:W1:Y:S01]  /*1c580*/  LDSM.16.MT88.4 R4, [R227+0x16000] ;  /* 0x01600000e304783b */ /* 0x000e620000004200 */
[-CC-:B------:R-:W-:Y:S01]  /*1c590*/  FFMA.FTZ R32, R9, R192.reuse, -R191.reuse ;  /* 0x000000c009207223 */ /* 0x180fe200000108bf */
[-CC-:B------:R-:W-:Y:S01]  /*1c5a0*/  FFMA.FTZ R33, R13, R192.reuse, -R26.reuse ;  /* 0x000000c00d217223 */ /* 0x180fe2000001081a */
[-CC-:B------:R-:W-:Y:S01]  /*1c5b0*/  FFMA.FTZ R169, R12, R192.reuse, -R191.reuse ;  /* 0x000000c00ca97223 */ /* 0x180fe200000108bf */
        /* <DEDUP_REMOVED lines=9> */
[-CC-:B------:R-:W-:Y:S01]  /*1c650*/  FFMA.FTZ R182, R182, R192.reuse, -R26.reuse ;  /* 0x000000c0b6b67223 */ /* 0x180fe2000001081a */
[-CC-:B------:R-:W-:Y:S01]  /*1c660*/  FFMA.FTZ R183, R183, R192.reuse, -R191.reuse ;  /* 0x000000c0b7b77223 */ /* 0x180fe200000108bf */
[----:B------:R-:W1:Y:S01]  /*1c670*/  MUFU.EX2 R173, R173 ;  /* 0x000000ad00ad7308 */ /* 0x000e620000000800 */
[----:B------:R-:W5:Y:S01]  /*1c680*/  LDSM.16.MT88.4 R16, [R227+0x10800] ;  /* 0x01080000e310783b */ /* 0x000f620000004200 */
[-CC-:B------:R-:W-:Y:S01]  /*1c690*/  FFMA.FTZ R184, R184, R192.reuse, -R191.reuse ;  /* 0x000000c0b8b87223 */ /* 0x180fe200000108bf */
[-CC-:B------:R-:W-:Y:S01]  /*1c6a0*/  FFMA.FTZ R185, R31, R192.reuse, -R191.reuse ;  /* 0x000000c01fb97223 */ /* 0x180fe200000108bf */
[-CC-:B------:R-:W-:Y:S01]  /*1c6b0*/  FFMA.FTZ R186, R30, R192.reuse, -R191.reuse ;  /* 0x000000c01eba7223 */ /* 0x180fe200000108bf */
[-CC-:B------:R-:W-:Y:S01]  /*1c6c0*/  FFMA.FTZ R194, R29, R192.reuse, -R26.reuse ;  /* 0x000000c01dc27223 */ /* 0x180fe2000001081a */
[-CC-:B------:R-:W-:Y:S01]  /*1c6d0*/  FFMA.FTZ R195, R28, R192.reuse, -R26.reuse ;  /* 0x000000c01cc37223 */ /* 0x180fe2000001081a */
[--C-:B------:R-:W-:Y:S01]  /*1c6e0*/  FFMA.FTZ R196, R27, R192, -R26.reuse ;  /* 0x000000c01bc47223 */ /* 0x100fe2000001081a */
[----:B------:R-:W1:Y:S01]  /*1c6f0*/  MUFU.EX2 R171, R171 ;  /* 0x000000ab00ab7308 */ /* 0x000e620000000800 */
[----:B---3--:R-:W-:Y:S01]  /*1c700*/  F2FP.BF16.F32.PACK_AB R144, R175, R176 ;  /* 0x000000b0af90723e */ /* 0x008fe200000010ff */
[-C--:B------:R-:W-:Y:S01]  /*1c710*/  FFMA.FTZ R249, R25, R192.reuse, -R26 ;  /* 0x000000c019f97223 */ /* 0x080fe2000001081a */
[-CC-:B------:R-:W-:Y:S01]  /*1c720*/  FFMA.FTZ R197, R24, R192.reuse, -R191.reuse ;  /* 0x000000c018c57223 */ /* 0x180fe200000108bf */
[----:B------:R-:W-:Y:S01]  /*1c730*/  LDSM.16.MT88.4 R28, [R228+0x17000] ;  /* 0x01700000e41c783b */ /* 0x000fe20000004200 */
[-CC-:B------:R-:W-:Y:S01]  /*1c740*/  FFMA.FTZ R193, R193, R192.reuse, -R191.reuse ;  /* 0x000000c0c1c17223 */ /* 0x180fe200000108bf */
[-CC-:B------:R-:W-:Y:S01]  /*1c750*/  FFMA.FTZ R248, R187, R192.reuse, -R191.reuse ;  /* 0x000000c0bbf87223 */ /* 0x180fe200000108bf */
[----:B------:R-:W-:Y:S01]  /*1c760*/  FFMA.FTZ R190, R190, R192, -R191 ;  /* 0x000000c0bebe7223 */ /* 0x000fe200000108bf */
[----:B------:R-:W-:Y:S01]  /*1c770*/  MUFU.EX2 R177, R177 ;  /* 0x000000b100b17308 */ /* 0x000fe20000000800 */
[----:B------:R-:W-:Y:S01]  /*1c780*/  LDSM.16.MT88.4 R24, [R227+0x17000] ;  /* 0x01700000e318783b */ /* 0x000fe20000004200 */
[----:B------:R-:W-:-:S04]  /*1c790*/  FADD.FTZ R175, R176, R175 ;  /* 0x000000afb0af7221 */ /* 0x000fc80000010000 */
[----:B-1----:R-:W-:Y:S02]  /*1c7a0*/  FADD.FTZ R175, R173, R175 ;  /* 0x000000afadaf7221 */ /* 0x002fe40000010000 */
[----:B------:R-:W1:Y:S01]  /*1c7b0*/  MUFU.EX2 R178, R178 ;  /* 0x000000b200b27308 */ /* 0x000e620000000800 */
[C---:B------:R-:W-:Y:S01]  /*1c7c0*/  F2FP.BF16.F32.PACK_AB R146, R171.reuse, R173 ;  /* 0x000000adab92723e */ /* 0x040fe200000010ff */
[----:B------:R-:W-:-:S06]  /*1c7d0*/  FADD.FTZ R175, R171, R175 ;  /* 0x000000afabaf7221 */ /* 0x000fcc0000010000 */
[----:B------:R-:W3:Y:S08]  /*1c7e0*/  MUFU.EX2 R174, R174 ;  /* 0x000000ae00ae7308 */ /* 0x000ef00000000800 */
[----:B------:R-:W2:Y:S01]  /*1c7f0*/  MUFU.EX2 R172, R172 ;  /* 0x000000ac00ac7308 */ /* 0x000ea20000000800 */
[----:B-1----:R-:W-:Y:S01]  /*1c800*/  F2FP.BF16.F32.PACK_AB R145, R178, R177 ;  /* 0x000000b1b291723e */ /* 0x002fe200000010ff */
[----:B------:R-:W-:-:S06]  /*1c810*/  FADD.FTZ R177, R177, R178 ;  /* 0x000000b2b1b17221 */ /* 0x000fcc0000010000 */
[----:B------:R-:W1:Y:S01]  /*1c820*/  MUFU.EX2 R170, R170 ;  /* 0x000000aa00aa7308 */ /* 0x000e620000000800 */
[----:B---3--:R-:W-:-:S07]  /*1c830*/  FADD.FTZ R177, R174, R177 ;  /* 0x000000b1aeb17221 */ /* 0x008fce0000010000 */
[----:B------:R-:W3:Y:S01]  /*1c840*/  MUFU.EX2 R168, R168 ;  /* 0x000000a800a87308 */ /* 0x000ee20000000800 */
[C---:B--2---:R-:W-:Y:S01]  /*1c850*/  F2FP.BF16.F32.PACK_AB R147, R172.reuse, R174 ;  /* 0x000000aeac93723e */ /* 0x044fe200000010ff */
[----:B------:R-:W-:-:S06]  /*1c860*/  FADD.FTZ R177, R172, R177 ;  /* 0x000000b1acb17221 */ /* 0x000fcc0000010000 */
[----:B------:R-:W-:Y:S01]  /*1c870*/  HMMA.16816.F32.BF16 R36, R144, R40, RZ ;  /* 0x000000289024723c */ /* 0x000fe200000418ff */
[----:B------:R-:W-:Y:S01]  /*1c880*/  MUFU.EX2 R167, R167 ;  /* 0x000000a700a77308 */ /* 0x000fe20000000800 */
[----:B-1----:R-:W-:-:S04]  /*1c890*/  FADD.FTZ R175, R170, R175 ;  /* 0x000000afaaaf7221 */ /* 0x002fc80000010000 */
[C---:B------:R-:W-:Y:S03]  /*1c8a0*/  HMMA.16816.F32.BF16 R40, R144.reuse, R42, RZ ;  /* 0x0000002a9028723c */ /* 0x040fe600000418ff */
[----:B------:R-:W-:Y:S01]  /*1c8b0*/  MUFU.EX2 R33, R33 ;  /* 0x0000002100217308 */ /* 0x000fe20000000800 */
[----:B---3--:R-:W-:Y:S02]  /*1c8c0*/  FADD.FTZ R175, R168, R175 ;  /* 0x000000afa8af7221 */ /* 0x008fe40000010000 */
        /* <DEDUP_REMOVED lines=31> */
[----:B------:R-:W3:Y:S01]  /*1cac0*/  MUFU.EX2 R194, R194 ;  /* 0x000000c200c27308 */ /* 0x000ee20000000800 */
        /* <DEDUP_REMOVED lines=11> */
[----:B------:R-:W3:Y:S03]  /*1cb80*/  MUFU.EX2 R193, R193 ;  /* 0x000000c100c17308 */ /* 0x000ee60000000800 */
[C---:B------:R-:W-:Y:S05]  /*1cb90*/  HMMA.16816.F32.BF16 R120, R144.reuse, R122, RZ ;  /* 0x0000007a9078723c */ /* 0x040fea00000418ff */
[----:B------:R-:W3:Y:S01]  /*1cba0*/  MUFU.EX2 R187, R190 ;  /* 0x000000be00bb7308 */ /* 0x000ee20000000800 */
[C---:B------:R-:W-:Y:S06]  /*1cbb0*/  HMMA.16816.F32.BF16 R128, R144.reuse, R130, RZ ;  /* 0x000000829080723c */ /* 0x040fec00000418ff */
[C---:B------:R-:W-:Y:S01]  /*1cbc0*/  HMMA.16816.F32.BF16 R136, R144.reuse, R138, RZ ;  /* 0x0000008a9088723c */ /* 0x040fe200000418ff */
[----:B------:R-:W3:Y:S05]  /*1cbd0*/  MUFU.EX2 R248, R248 ;  /* 0x000000f800f87308 */ /* 0x000eea0000000800 */
[C---:B------:R-:W-:Y:S06]  /*1cbe0*/  HMMA.16816.F32.BF16 R152, R144.reuse, R154, RZ ;  /* 0x0000009a9098723c */ /* 0x040fec00000418ff */
[C---:B------:R-:W-:Y:S06]  /*1cbf0*/  HMMA.16816.F32.BF16 R148, R144.reuse, R4, RZ ;  /* 0x000000049094723c */ /* 0x040fec00000418ff */
[----:B------:R-:W-:Y:S01]  /*1cc00*/  HMMA.16816.F32.BF16 R144, R144, R6, RZ ;  /* 0x000000069090723c */ /* 0x000fe200000418ff */
[----:B------:R-:W-:-:S02]  /*1cc10*/  F2FP.BF16.F32.PACK_AB R4, R168, R170 ;  /* 0x000000aaa804723e */ /* 0x000fc400000010ff */
[----:B------:R-:W-:-:S04]  /*1cc20*/  F2FP.BF16.F32.PACK_AB R5, R35, R169 ;  /* 0x000000a92305723e */ /* 0x000fc800000010ff */
[----:B------:R-:W-:Y:S01]  /*1cc30*/  F2FP.BF16.F32.PACK_AB R6, R33, R167 ;  /* 0x000000a72106723e */ /* 0x000fe200000010ff */
        /* <DEDUP_REMOVED lines=51> */
[----:B------:R-:W-:Y:S01]  /*1cf70*/  HMMA.16816.F32.BF16 R144, R4, R18, R144 ;  /* 0x000000120490723c */ /* 0x000fe20000041890 */
[----:B------:R-:W2:Y:S06]  /*1cf80*/  LDSM.16.MT88.4 R16, [R227+0x11000] ;  /* 0x01100000e310783b */ /* 0x000eac0000004200 */
[----:B------:R-:W-:Y:S01]  /*1cf90*/  F2FP.BF16.F32.PACK_AB R4, R180, R179 ;  /* 0x000000b3b404723e */ /* 0x000fe200000010ff */
[----:B------:R-:W-:Y:S01]  /*1cfa0*/  FADD.FTZ R179, R179, R167 ;  /* 0x000000a7b3b37221 */ /* 0x000fe20000010000 */
[----:B---3--:R-:W-:Y:S01]  /*1cfb0*/  F2FP.BF16.F32.PACK_AB R5, R184, R183 ;  /* 0x000000b7b805723e */ /* 0x008fe200000010ff */
        /* <DEDUP_REMOVED lines=20> */
[----:B------:R-:W3:Y:S05]  /*1d100*/  LDSM.16.MT88.4 R12, [R230+0x13000] ;  /* 0x01300000e60c783b */ /* 0x000eea0000004200 */
[C---:B-----5:R-:W-:Y:S06]  /*1d110*/  HMMA.16816.F32.BF16 R44, R4.reuse, R20, R44 ;  /* 0x00000014042c723c */ /* 0x060fec000004182c */
        /* <DEDUP_REMOVED lines=31> */
[----:B------:R-:W1:Y:S05]  /*1d310*/  LDSM.16.MT88.4 R8, [R228+0x11800] ;  /* 0x01180000e408783b */ /* 0x000e6a0000004200 */
        /* <DEDUP_REMOVED lines=49> */
[C---:B---3--:R-:W-:Y:S06]  /*1d630*/  HMMA.16816.F32.BF16 R124, R4.reuse, R20, R124 ;  /* 0x00000014047c723c */ /* 0x048fec000004187c */
[C---:B------:R-:W-:Y:S06]  /*1d640*/  HMMA.16816.F32.BF16 R128, R4.reuse, R22, R128 ;  /* 0x000000160480723c */ /* 0x040fec0000041880 */
[C---:B----4-:R-:W-:Y:S06]  /*1d650*/  HMMA.16816.F32.BF16 R132, R4.reuse, R16, R132 ;  /* 0x000000100484723c */ /* 0x050fec0000041884 */
        /* <DEDUP_REMOVED lines=84> */
.L_x_4553:
[----:B--2---:R-:W-:Y:S02]  /*1dba0*/  R2UR UR4, R196 ;  /* 0x00000000c40472ca */ /* 0x004fe400000e0000 */
[----:B------:R-:W-:-:S13]  /*1dbb0*/  R2UR UR5, R197 ;  /* 0x00000000c50572ca */ /* 0x000fda00000e0000 */
[----:B-1----:R-:W2:Y:S02]  /*1dbc0*/  LD.E R6, desc[UR4][R198.64+0x40] ;  /* 0x00004004c6067980 */ /* 0x002ea4000c101900 */
[----:B--2---:R-:W-:-:S05]  /*1dbd0*/  IMAD.U32 R6, R6, -0x40, RZ ;  /* 0xffffffc006067824 */ /* 0x004fca00078e00ff */
[----:B------:R-:W-:Y:S02]  /*1dbe0*/  SHF.R.S32.HI R5, RZ, 0x1f, R6 ;  /* 0x0000001fff057819 */ /* 0x000fe40000011406 */
.L_x_4554:
[----:B------:R-:W-:Y:S05]  /*1dbf0*/  BSYNC B0 ;  /* 0x0000000000007941 */ /* 0x000fea0003800000 */
.L_x_4552:
        /* <DEDUP_REMOVED lines=153> */
[----:B------:R-:W-:Y:S01]  /*1e590*/  LDSM.16.M88.4 R188, [R222] ;  /* 0x00000000debc783b */ /* 0x000fe20000000200 */
        /* <DEDUP_REMOVED lines=12> */
[----:B------:R-:W2:Y:S05]  /*1e660*/  LDSM.16.M88.4 R16, [R220+0x8800] ;  /* 0x00880000dc10783b */ /* 0x000eaa0000000200 */
[C---:B-----5:R-:W-:Y:S06]  /*1e670*/  HMMA.16816.F32.BF16 R176, R180.reuse, R12, R176 ;  /* 0x0000000cb4b0723c */ /* 0x060fec00000418b0 */
[C---:B------:R-:W-:Y:S01]  /*1e680*/  HMMA.16816.F32.BF16 R172, R180.reuse, R14, R172 ;  /* 0x0000000eb4ac723c */ /* 0x040fe200000418ac */
[----:B------:R-:W3:Y:S05]  /*1e690*/  LDSM.16.M88.4 R12, [R220+0x9000] ;  /* 0x00900000dc0c783b */ /* 0x000eea0000000200 */
[C---:B------:R-:W-:Y:S06]  /*1e6a0*/  HMMA.16816.F32.BF16 R168, R180.reuse, R192, R168 ;  /* 0x000000c0b4a8723c */ /* 0x040fec00000418a8 */
[C---:B------:R-:W-:Y:S01]  /*1e6b0*/  HMMA.16816.F32.BF16 R32, R180.reuse, R194, R32 ;  /* 0x000000c2b420723c */ /* 0x040fe20000041820 */
[----:B------:R-:W4:Y:S05]  /*1e6c0*/  LDSM.16.M88.4 R192, [R220+0x9800] ;  /* 0x00980000dcc0783b */ /* 0x000f2a0000000200 */
[C---:B------:R-:W-:Y:S06]  /*1e6d0*/  HMMA.16816.F32.BF16 R28, R180.reuse, R184, R28 ;  /* 0x000000b8b41c723c */ /* 0x040fec000004181c */
[----:B------:R-:W-:Y:S01]  /*1e6e0*/  HMMA.16816.F32.BF16 R24, R180, R186, R24 ;  /* 0x000000bab418723c */ /* 0x000fe20000041818 */
[----:B------:R-:W-:Y:S04]  /*1e6f0*/  LDSM.16.M88.4 R184, [R216] ;  /* 0x00000000d8b8783b */ /* 0x000fe80000000200 */
[----:B------:R-:W-:Y:S01]  /*1e700*/  LDSM.16.M88.4 R180, [R216+0x800] ;  /* 0x00080000d8b4783b */ /* 0x000fe20000000200 */
[C---:B-1----:R-:W-:Y:S06]  /*1e710*/  HMMA.16816.F32.BF16 R8, R188.reuse, R20, R8 ;  /* 0x00000014bc08723c */ /* 0x042fec0000041808 */
[C---:B------:R-:W-:Y:S01]  /*1e720*/  HMMA.16816.F32.BF16 R4, R188.reuse, R22, R4 ;  /* 0x00000016bc04723c */ /* 0x040fe20000041804 */
[----:B------:R-:W-:Y:S05]  /*1e730*/  LDSM.16.M88.4 R20, [R216+0x1800] ;  /* 0x00180000d814783b */ /* 0x000fea0000000200 */
[C---:B--2---:R-:W-:Y:S06]  /*1e740*/  HMMA.16816.F32.BF16 R176, R188.reuse, R16, R176 ;  /* 0x00000010bcb0723c */ /* 0x044fec00000418b0 */
[C---:B------:R-:W-:Y:S01]  /*1e750*/  HMMA.16816.F32.BF16 R172, R188.reuse, R18, R172 ;  /* 0x00000012bcac723c */ /* 0x040fe200000418ac */
[----:B------:R-:W1:Y:S05]  /*1e760*/  LDSM.16.M88.4 R16, [R221] ;  /* 0x00000000dd10783b */ /* 0x000e6a0000000200 */
[C---:B---3--:R-:W-:Y:S06]  /*1e770*/  HMMA.16816.F32.BF16 R168, R188.reuse, R12, R168 ;  /* 0x0000000cbca8723c */ /* 0x048fec00000418a8 */
[C---:B------:R-:W-:Y:S01]  /*1e780*/  HMMA.16816.F32.BF16 R32, R188.reuse, R14, R32 ;  /* 0x0000000ebc20723c */ /* 0x040fe20000041820 */
[----:B------:R-:W2:Y:S05]  /*1e790*/  LDSM.16.M88.4 R12, [R216+0x1000] ;  /* 0x00100000d80c783b */ /* 0x000eaa0000000200 */
[C---:B----4-:R-:W-:Y:S06]  /*1e7a0*/  HMMA.16816.F32.BF16 R28, R188.reuse, R192, R28 ;  /* 0x000000c0bc1c723c */ /* 0x050fec000004181c */
[----:B------:R-:W-:Y:S01]  /*1e7b0*/  HMMA.16816.F32.BF16 R24, R188, R194, R24 ;  /* 0x000000c2bc18723c */ /* 0x000fe20000041818 */
[----:B------:R-:W-:Y:S04]  /*1e7c0*/  LDSM.16.M88.4 R192, [R215] ;  /* 0x00000000d7c0783b */ /* 0x000fe80000000200 */
[----:B------:R-:W-:Y:S01]  /*1e7d0*/  LDSM.16.M88.4 R188, [R214] ;  /* 0x00000000d6bc783b */ /* 0x000fe20000000200 */
[----:B-1----:R-:W-:-:S12]  /*1e7e0*/  HMMA.16816.F32.BF16 R8, R16, R184, R8 ;  /* 0x000000b81008723c */ /* 0x002fd80000041808 */
[C---:B------:R-:W-:Y:S06]  /*1e7f0*/  HMMA.16816.F32.BF16 R28, R16.reuse, R20, R28 ;  /* 0x00000014101c723c */ /* 0x040fec000004181c */
[C---:B--2---:R-:W-:Y:S06]  /*1e800*/  HMMA.16816.F32.BF16 R168, R16.reuse, R12, R168 ;  /* 0x0000000c10a8723c */ /* 0x044fec00000418a8 */
[C---:B------:R-:W-:Y:S01]  /*1e810*/  HMMA.16816.F32.BF16 R32, R16.reuse, R14, R32 ;  /* 0x0000000e1020723c */ /* 0x040fe20000041820 */
[----:B------:R-:W-:Y:S05]  /*1e820*/  LDSM.16.M88.4 R12, [R226+0x2000] ;  /* 0x00200000e20c783b */ /* 0x000fea0000000200 */
[C---:B------:R-:W-:Y:S01]  /*1e830*/  HMMA.16816.F32.BF16 R24, R16.reuse, R22, R24 ;  /* 0x000000161018723c */ /* 0x040fe20000041818 */
[----:B------:R-:W1:Y:S05]  /*1e840*/  LDSM.16.M88.4 R20, [R225+0xb000] ;  /* 0x00b00000e114783b */ /* 0x000e6a0000000200 */
[C---:B------:R-:W-:Y:S01]  /*1e850*/  HMMA.16816.F32.BF16 R4, R16.reuse, R186, R4 ;  /* 0x000000ba1004723c */ /* 0x040fe20000041804 */
[----:B------:R-:W2:Y:S05]  /*1e860*/  LDSM.16.M88.4 R184, [R225+0xa000] ;  /* 0x00a00000e1b8783b */ /* 0x000eaa0000000200 */
[C---:B------:R-:W-:Y:S06]  /*1e870*/  HMMA.16816.F32.BF16 R176, R16.reuse, R180, R176 ;  /* 0x000000b410b0723c */ /* 0x040fec00000418b0 */
[----:B------:R-:W-:Y:S01]  /*1e880*/  HMMA.16816.F32.BF16 R172, R16, R182, R172 ;  /* 0x000000b610ac723c */ /* 0x000fe200000418ac */
[----:B------:R-:W3:Y:S04]  /*1e890*/  LDSM.16.M88.4 R180, [R225+0xa800] ;  /* 0x00a80000e1b4783b */ /* 0x000ee80000000200 */
[----:B------:R-:W4:Y:S01]  /*1e8a0*/  LDSM.16.M88.4 R16, [R225+0xb800] ;  /* 0x00b80000e110783b */ /* 0x000f220000000200 */
[C---:B-1----:R-:W-:Y:S06]  /*1e8b0*/  HMMA.16816.F32.BF16 R168, R12.reuse, R20, R168 ;  /* 0x000000140ca8723c */ /* 0x042fec00000418a8 */
[C---:B------:R-:W-:Y:S01]  /*1e8c0*/  HMMA.16816.F32.BF16 R32, R12.reuse, R22, R32 ;  /* 0x000000160c20723c */ /* 0x040fe20000041820 */
[----:B------:R-:W1:Y:S05]  /*1e8d0*/  LDSM.16.M88.4 R20, [R224+0x2000] ;  /* 0x00200000e014783b */ /* 0x000e6a0000000200 */
[C---:B--2---:R-:W-:Y:S06]  /*1e8e0*/  HMMA.16816.F32.BF16 R8, R12.reuse, R184, R8 ;  /* 0x000000b80c08723c */ /* 0x044fec0000041808 */
[C---:B------:R-:W-:Y:S01]  /*1e8f0*/  HMMA.16816.F32.BF16 R4, R12.reuse, R186, R4 ;  /* 0x000000ba0c04723c */ /* 0x040fe20000041804 */
[----:B------:R-:W2:Y:S05]  /*1e900*/  LDSM.16.M88.4 R184, [R213] ;  /* 0x00000000d5b8783b */ /* 0x000eaa0000000200 */
[C---:B---3--:R-:W-:Y:S06]  /*1e910*/  HMMA.16816.F32.BF16 R176, R12.reuse, R180, R176 ;  /* 0x000000b40cb0723c */ /* 0x048fec00000418b0 */
[C---:B------:R-:W-:Y:S01]  /*1e920*/  HMMA.16816.F32.BF16 R172, R12.reuse, R182, R172 ;  /* 0x000000b60cac723c */ /* 0x040fe200000418ac */
[----:B------:R-:W3:Y:S05]  /*1e930*/  LDSM.16.M88.4 R180, [R212] ;  /* 0x00000000d4b4783b */ /* 0x000eea0000000200 */
[C---:B----4-:R-:W-:Y:S06]  /*1e940*/  HMMA.16816.F32.BF16 R28, R12.reuse, R16, R28 ;  /* 0x000000100c1c723c */ /* 0x050fec000004181c */
[----:B------:R-:W-:Y:S01]  /*1e950*/  HMMA.16816.F32.BF16 R24, R12, R18, R24 ;  /* 0x000000120c18723c */ /* 0x000fe20000041818 */
[----:B------:R-:W-:Y:S04]  /*1e960*/  LDSM.16.M88.4 R16, [R222+0x2000] ;  /* 0x00200000de10783b */ /* 0x000fe80000000200 */
[----:B------:R-:W4:Y:S01]  /*1e970*/  LDSM.16.M88.4 R12, [R220+0xa000] ;  /* 0x00a00000dc0c783b */ /* 0x000f220000000200 */
        /* <DEDUP_REMOVED lines=9> */
[C---:B---3--:R-:W-:Y:S06]  /*1ea10*/  HMMA.16816.F32.BF16 R28, R20.reuse, R180, R28 ;  /* 0x000000b4141c723c */ /* 0x048fec000004181c */
[----:B------:R-:W-:Y:S01]  /*1ea20*/  HMMA.16816.F32.BF16 R24, R20, R182, R24 ;  /* 0x000000b61418723c */ /* 0x000fe20000041818 */
[----:B------:R-:W3:Y:S04]  /*1ea30*/  LDSM.16.M88.4 R20, [R220+0xb800] ;  /* 0x00b80000dc14783b */ /* 0x000ee80000000200 */
[----:B------:R-:W-:Y:S01]  /*1ea40*/  LDSM.16.M88.4 R180, [R221+0x2000] ;  /* 0x00200000ddb4783b */ /* 0x000fe20000000200 */
        /* <DEDUP_REMOVED lines=13> */
[C---:B----4-:R-:W-:Y:S06]  /*1eb20*/  HMMA.16816.F32.BF16 R8, R180.reuse, R12, R8 ;  /* 0x0000000cb408723c */ /* 0x050fec0000041808 */
[C---:B------:R-:W-:Y:S01]  /*1eb30*/  HMMA.16816.F32.BF16 R4, R180.reuse, R14, R4 ;  /* 0x0000000eb404723c */ /* 0x040fe20000041804 */
[----:B------:R-:W4:Y:S05]  /*1eb40*/  LDSM.16.M88.4 R12, [R225+0xc800] ;  /* 0x00c80000e10c783b */ /* 0x000f2a0000000200 */
[C---:B------:R-:W-:Y:S06]  /*1eb50*/  HMMA.16816.F32.BF16 R176, R180.reuse, R192, R176 ;  /* 0x000000c0b4b0723c */ /* 0x040fec00000418b0 */
[C---:B------:R-:W-:Y:S01]  /*1eb60*/  HMMA.16816.F32.BF16 R172, R180.reuse, R194, R172 ;  /* 0x000000c2b4ac723c */ /* 0x040fe200000418ac */
[----:B------:R-:W-:Y:S05]  /*1eb70*/  LDSM.16.M88.4 R192, [R209] ;  /* 0x00000000d1c0783b */ /* 0x000fea0000000200 */
        /* <DEDUP_REMOVED lines=9> */
[----:B------:R-:W3:Y:S05]  /*1ec10*/  LDSM.16.M88.4 R16, [R211] ;  /* 0x00000000d310783b */ /* 0x000eea0000000200 */
[C---:B----4-:R-:W-:Y:S06]  /*1ec20*/  HMMA.16816.F32.BF16 R176, R20.reuse, R12, R176 ;  /* 0x0000000c14b0723c */ /* 0x050fec00000418b0 */
[C---:B------:R-:W-:Y:S01]  /*1ec30*/  HMMA.16816.F32.BF16 R172, R20.reuse, R14, R172 ;  /* 0x0000000e14ac723c */ /* 0x040fe200000418ac */
[----:B------:R-:W4:Y:S05]  /*1ec40*/  LDSM.16.M88.4 R12, [R210] ;  /* 0x00000000d20c783b */ /* 0x000f2a0000000200 */
[C---:B-1----:R-:W-:Y:S06]  /*1ec50*/  HMMA.16816.F32.BF16 R168, R20.reuse, R188, R168 ;  /* 0x000000bc14a8723c */ /* 0x042fec00000418a8 */
[C---:B------:R-:W-:Y:S01]  /*1ec60*/  HMMA.16816.F32.BF16 R32, R20.reuse, R190, R32 ;  /* 0x000000be1420723c */ /* 0x040fe20000041820 */
[----:B------:R-:W-:Y:S05]  /*1ec70*/  LDSM.16.M88.4 R188, [R222+0x4000] ;  /* 0x00400000debc783b */ /* 0x000fea0000000200 */
[C---:B--2---:R-:W-:Y:S06]  /*1ec80*/  HMMA.16816.F32.BF16 R28, R20.reuse, R184, R28 ;  /* 0x000000b8141c723c */ /* 0x044fec000004181c */
[----:B------:R-:W-:Y:S01]  /*1ec90*/  HMMA.16816.F32.BF16 R24, R20, R186, R24 ;  /* 0x000000ba1418723c */ /* 0x000fe20000041818 */
[----:B------:R-:W1:Y:S04]  /*1eca0*/  LDSM.16.M88.4 R184, [R208] ;  /* 0x00000000d0b8783b */ /* 0x000e680000000200 */
[----:B------:R-:W2:Y:S01]  /*1ecb0*/  LDSM.16.M88.4 R20, [R220+0xc000] ;  /* 0x00c00000dc14783b */ /* 0x000ea20000000200 */
        /* <DEDUP_REMOVED lines=8> */
[----:B------:R-:W5:Y:S05]  /*1ed40*/  LDSM.16.M88.4 R192, [R220+0xd800] ;  /* 0x00d80000dcc0783b */ /* 0x000f6a0000000200 */
        /* <DEDUP_REMOVED lines=10> */
[C---:B----4-:R-:W-:Y:S06]  /*1edf0*/  HMMA.16816.F32.BF16 R168, R188.reuse, R12, R168 ;  /* 0x0000000cbca8723c */ /* 0x050fec00000418a8 */
[C---:B------:R-:W-:Y:S01]  /*1ee00*/  HMMA.16816.F32.BF16 R32, R188.reuse, R14, R32 ;  /* 0x0000000ebc20723c */ /* 0x040fe20000041820 */
[----:B------:R-:W2:Y:S05]  /*1ee10*/  LDSM.16.M88.4 R12, [R216+0x5000] ;  /* 0x00500000d80c783b */ /* 0x000eaa0000000200 */
[C---:B-----5:R-:W-:Y:S06]  /*1ee20*/  HMMA.16816.F32.BF16 R28, R188.reuse, R192, R28 ;  /* 0x000000c0bc1c723c */ /* 0x060fec000004181c */
[----:B------:R-:W-:Y:S01]  /*1ee30*/  HMMA.16816.F32.BF16 R24, R188, R194, R24 ;  /* 0x000000c2bc18723c */ /* 0x000fe20000041818 */
[----:B------:R-:W-:Y:S04]  /*1ee40*/  LDSM.16.M88.4 R192, [R225+0xe000] ;  /* 0x00e00000e1c0783b */ /* 0x000fe80000000200 */
[----:B------:R-:W-:Y:S01]  /*1ee50*/  LDSM.16.M88.4 R188, [R207] ;  /* 0x00000000cfbc783b */ /* 0x000fe20000000200 */
        /* <DEDUP_REMOVED lines=13> */
[C---:B-1----:R-:W-:Y:S06]  /*1ef30*/  HMMA.16816.F32.BF16 R176, R12.reuse, R184, R176 ;  /* 0x000000b80cb0723c */ /* 0x042fec00000418b0 */
[C---:B------:R-:W-:Y:S01]  /*1ef40*/  HMMA.16816.F32.BF16 R172, R12.reuse, R186, R172 ;  /* 0x000000ba0cac723c */ /* 0x040fe200000418ac */
[----:B------:R-:W1:Y:S05]  /*1ef50*/  LDSM.16.M88.4 R184, [R206] ;  /* 0x00000000ceb8783b */ /* 0x000e6a0000000200 */
[C---:B------:R-:W-:Y:S06]  /*1ef60*/  HMMA.16816.F32.BF16 R168, R12.reuse, R180, R168 ;  /* 0x000000b40ca8723c */ /* 0x040fec00000418a8 */
[C---:B------:R-:W-:Y:S01]  /*1ef70*/  HMMA.16816.F32.BF16 R32, R12.reuse, R182, R32 ;  /* 0x000000b60c20723c */ /* 0x040fe20000041820 */
[----:B------:R-:W3:Y:S05]  /*1ef80*/  LDSM.16.M88.4 R180, [R205] ;  /* 0x00000000cdb4783b */ /* 0x000eea0000000200 */
[C---:B--2---:R-:W-:Y:S06]  /*1ef90*/  HMMA.16816.F32.BF16 R28, R12.reuse, R20, R28 ;  /* 0x000000140c1c723c */ /* 0x044fec000004181c */
[C---:B------:R-:W-:Y:S01]  /*1efa0*/  HMMA.16816.F32.BF16 R24, R12.reuse, R22, R24 ;  /* 0x000000160c18723c */ /* 0x040fe20000041818 */
[----:B------:R-:W2:Y:S05]  /*1efb0*/  LDSM.16.M88.4 R20, [R204] ;  /* 0x00000000cc14783b */ /* 0x000eaa0000000200 */
[C---:B------:R-:W-:Y:S06]  /*1efc0*/  HMMA.16816.F32.BF16 R8, R12.reuse, R192, R8 ;  /* 0x000000c00c08723c */ /* 0x040fec0000041808 */
        /* <DEDUP_REMOVED lines=15> */
[----:B------:R-:W2:Y:S01]  /*1f0c0*/  LDSM.16.M88.4 R16, [R216+0x6000] ;  /* 0x00600000d810783b */ /* 0x000ea20000000200 */
[C---:B----4-:R-:W-:Y:S06]  /*1f0d0*/  HMMA.16816.F32.BF16 R8, R192.reuse, R12, R8 ;  /* 0x0000000cc008723c */ /* 0x050fec0000041808 */
[C---:B------:R-:W-:Y:S01]  /*1f0e0*/  HMMA.16816.F32.BF16 R4, R192.reuse, R14, R4 ;  /* 0x0000000ec004723c */ /* 0x040fe20000041804 */
[----:B------:R-:W4:Y:S05]  /*1f0f0*/  LDSM.16.M88.4 R12, [R216+0x6800] ;  /* 0x00680000d80c783b */ /* 0x000f2a0000000200 */
[C---:B-1----:R-:W-:Y:S06]  /*1f100*/  HMMA.16816.F32.BF16 R176, R192.reuse, R188, R176 ;  /* 0x000000bcc0b0723c */ /* 0x042fec00000418b0 */
[----:B------:R-:W-:Y:S01]  /*1f110*/  HMMA.16816.F32.BF16 R172, R192, R190, R172 ;  /* 0x000000bec0ac723c */ /* 0x000fe200000418ac */
[----:B------:R-:W-:-:S02]  /*1f120*/  IMAD.MOV.U32 R189, RZ, RZ, R166 ;  /* 0x000000ffffbd7224 */ /* 0x000fc400078e00a6 */
[----:B------:R-:W-:-:S03]  /*1f130*/  IMAD.MOV.U32 R188, RZ, RZ, R167 ;  /* 0x000000ffffbc7224 */ /* 0x000fc600078e00a7 */
[C---:B---3--:R-:W-:Y:S06]  /*1f140*/  HMMA.16816.F32.BF16 R28, R192.reuse, R180, R28 ;  /* 0x000000b4c01c723c */ /* 0x048fec000004181c */
[C---:B------:R-:W-:Y:S06]  /*1f150*/  HMMA.16816.F32.BF16 R168, R192.reuse, R184, R168 ;  /* 0x000000b8c0a8723c */ /* 0x040fec00000418a8 */
[----:B------:R-:W-:Y:S06]  /*1f160*/  HMMA.16816.F32.BF16 R32, R192, R186, R32 ;  /* 0x000000bac020723c */ /* 0x000fec0000041820 */
[C---:B--2---:R-:W-:Y:S06]  /*1f170*/  HMMA.16816.F32.BF16 R8, R20.reuse, R16, R8 ;  /* 0x000000101408723c */ /* 0x044fec0000041808 */
[C---:B------:R-:W-:Y:S06]  /*1f180*/  HMMA.16816.F32.BF16 R4, R20.reuse, R18, R4 ;  /* 0x000000121404723c */ /* 0x040fec0000041804 */
[----:B----4-:R-:W-:Y:S01]  /*1f190*/  HMMA.16816.F32.BF16 R176, R20, R12, R176 ;  /* 0x0000000c14b0723c */ /* 0x010fe200000418b0 */
[----:B------:R-:W-:-:S05]  /*1f1a0*/  LOP3.LUT R19, R200, 0x6, RZ, 0xc0, !PT ;  /* 0x00000006c8137812 */ /* 0x000fca00078ec0ff */
[----:B------:R-:W-:Y:S01]  /*1f1b0*/  IMAD R19, R246, 0x40, R19 ;  /* 0x00000040f6137824 */ /* 0x000fe200078e0213 */
[----:B------:R-:W-:Y:S01]  /*1f1c0*/  HMMA.16816.F32.BF16 R172, R20, R14, R172 ;  /* 0x0000000e14ac723c */ /* 0x000fe200000418ac */
[----:B------:R-:W1:Y:S02]  /*1f1d0*/  LDSM.16.M88.4 R12, [R216+0x7000] ;  /* 0x00700000d80c783b */ /* 0x000e640000000200 */
[C---:B------:R-:W-:Y:S02]  /*1f1e0*/  VIADD R16, R19.reuse, 0x1 ;  /* 0x0000000113107836 */ /* 0x040fe40000000000 */
[----:B------:R-:W-:Y:S01]  /*1f1f0*/  VIADD R18, R19, 0x8 ;  /* 0x0000000813127836 */ /* 0x000fe20000000000 */
[----:B------:R-:W-:Y:S02]  /*1f200*/  HMMA.16816.F32.BF16 R24, R192, R182, R24 ;  /* 0x000000b6c018723c */ /* 0x000fe40000041818 */
[----:B------:R-:W-:Y:S02]  /*1f210*/  I2FP.F32.S32 R180, R16 ;  /* 0x0000001000b47245 */ /* 0x000fe40000201400 */
[----:B------:R-:W-:-:S02]  /*1f220*/  ISETP.GE.AND P6, PT, R16, R0, PT ;  /* 0x000000001000720c */ /* 0x000fc40003fc6270 */
[----:B------:R-:W-:Y:S01]  /*1f230*/  ISETP.GE.AND P4, PT, R16, R2, PT ;  /* 0x000000021000720c */ /* 0x000fe20003f86270 */
[----:B------:R-:W-:Y:S01]  /*1f240*/  FFMA.FTZ R17, R3, R180, R9 ;  /* 0x000000b403117223 */ /* 0x000fe20000010009 */
[----:B------:R-:W-:Y:S01]  /*1f250*/  VIADD R9, R19, 0x9 ;  /* 0x0000000913097836 */ /* 0x000fe20000000000 */
[----:B------:R-:W-:Y:S01]  /*1f260*/  I2FP.F32.S32 R16, R18 ;  /* 0x0000001200107245 */ /* 0x000fe20000201400 */
[----:B------:R-:W-:Y:S01]  /*1f270*/  FFMA.FTZ R11, R3, R180, R11 ;  /* 0x000000b4030b7223 */ /* 0x000fe2000001000b */
[C---:B------:R-:W-:Y:S01]  /*1f280*/  ISETP.GE.AND P5, PT, R18.reuse, R0, PT ;  /* 0x000000001200720c */ /* 0x040fe20003fa6270 */
[----:B------:R-:W-:Y:S01]  /*1f290*/  VIADD R180, R19, 0x10 ;  /* 0x0000001013b47836 */ /* 0x000fe20000000000 */
[----:B------:R-:W-:Y:S01]  /*1f2a0*/  I2FP.F32.S32 R200, R9 ;  /* 0x0000000900c87245 */ /* 0x000fe20000201400 */
[-C--:B------:R-:W-:Y:S01]  /*1f2b0*/  FFMA.FTZ R4, R3, R16.reuse, R4 ;  /* 0x0000001003047223 */ /* 0x080fe20000010004 */
[----:B------:R-:W-:Y:S01]  /*1f2c0*/  FSEL R17, R17, -INF , !P6 ;  /* 0xff80000011117808 */ /* 0x000fe20007000000 */
[----:B------:R-:W-:Y:S01]  /*1f2d0*/  FFMA.FTZ R6, R3, R16, R6 ;  /* 0x0000001003067223 */ /* 0x000fe20000010006 */
[----:B------:R-:W-:Y:S01]  /*1f2e0*/  FSEL R11, R11, -INF , !P4 ;  /* 0xff8000000b0b7808 */ /* 0x000fe20006000000 */
[C---:B------:R-:W-:Y:S01]  /*1f2f0*/  FFMA.FTZ R5, R3.reuse, R200, R5 ;  /* 0x000000c803057223 */ /* 0x040fe20000010005 */
[----:B------:R-:W-:Y:S01]  /*1f300*/  ISETP.GE.AND P6, PT, R18, R2, PT ;  /* 0x000000021200720c */ /* 0x000fe20003fc6270 */
[----:B------:R-:W-:Y:S01]  /*1f310*/  FFMA.FTZ R200, R3, R200, R7 ;  /* 0x000000c803c87223 */ /* 0x000fe20000010007 */
[----:B------:R-:W-:Y:S01]  /*1f320*/  ISETP.GE.AND P4, PT, R9, R0, PT ;  /* 0x000000000900720c */ /* 0x000fe20003f86270 */
[----:B------:R-:W-:Y:S01]  /*1f330*/  VIADD R182, R19, 0x11 ;  /* 0x0000001113b67836 */ /* 0x000fe20000000000 */
[----:B------:R-:W-:-:S02]  /*1f340*/  FSEL R18, R4, -INF , !P5 ;  /* 0xff80000004127808 */ /* 0x000fc40006800000 */
[----:B------:R-:W-:Y:S02]  /*1f350*/  ISETP.GE.AND P5, PT, R9, R2, PT ;  /* 0x000000020900720c */ /* 0x000fe40003fa6270 */
[----:B------:R-:W-:Y:S02]  /*1f360*/  FSEL R9, R6, -INF , !P6 ;  /* 0xff80000006097808 */ /* 0x000fe40007000000 */
[----:B------:R-:W-:Y:S02]  /*1f370*/  FSEL R16, R5, -INF , !P4 ;  /* 0xff80000005107808 */ /* 0x000fe40006000000 */
[----:B------:R-:W2:Y:S01]  /*1f380*/  LDSM.16.M88.4 R4, [R216+0x7800] ;  /* 0x00780000d804783b */ /* 0x000ea20000000200 */
[----:B------:R-:W-:Y:S01]  /*1f390*/  ISETP.GE.AND P6, PT, R180, R0, PT ;  /* 0x00000000b400720c */ /* 0x000fe20003fc6270 */
[----:B------:R-:W-:-:S04]  /*1f3a0*/  DEPBAR.LE SB0, 0x0 ;  /* 0x000080000000791a */ /* 0x000fc80000000000 */
[----:B------:R-:W-:Y:S01]  /*1f3b0*/  BAR.SYNC.DEFER_BLOCKING 0x0 ;  /* 0x0000000000007b1d */ /* 0x000fe20000010000 */
[----:B------:R-:W-:Y:S01]  /*1f3c0*/  ISETP.GE.AND P4, PT, R180, R2, PT ;  /* 0x00000002b400720c */ /* 0x000fe20003f86270 */
[C---:B-1----:R-:W-:Y:S01]  /*1f3d0*/  HMMA.16816.F32.BF16 R168, R20.reuse, R12, R168 ;  /* 0x0000000c14a8723c */ /* 0x042fe200000418a8 */
[----:B------:R-:W-:Y:S02]  /*1f3e0*/  I2FP.F32.S32 R180, R180 ;  /* 0x000000b400b47245 */ /* 0x000fe40000201400 */
[----:B------:R-:W-:Y:S02]  /*1f3f0*/  I2FP.F32.S32 R181, R182 ;  /* 0x000000b600b57245 */ /* 0x000fe40000201400 */
[----:B------:R-:W-:Y:S01]  /*1f400*/  FSEL R200, R200, -INF , !P5 ;  /* 0xff800000c8c87808 */ /* 0x000fe20006800000 */
[CC--:B------:R-:W-:Y:S01]  /*1f410*/  FFMA.FTZ R176, R3.reuse, R180.reuse, R176 ;  /* 0x000000b403b07223 */ /* 0x0c0fe200000100b0 */
[C---:B------:R-:W-:Y:S01]  /*1f420*/  FFMA.FTZ R178, R3.reuse, R180, R178 ;  /* 0x000000b403b27223 */ /* 0x040fe200000100b2 */
[CC--:B------:R-:W-:Y:S01]  /*1f430*/  FFMA.FTZ R177, R3.reuse, R181.reuse, R177 ;  /* 0x000000b503b17223 */ /* 0x0c0fe200000100b1 */
[----:B------:R-:W-:Y:S01]  /*1f440*/  ISETP.GE.AND P5, PT, R182, R0, PT ;  /* 0x00000000b600720c */ /* 0x000fe20003fa6270 */
[----:B------:R-:W-:Y:S01]  /*1f450*/  FFMA.FTZ R179, R3, R181, R179 ;  /* 0x000000b503b37223 */ /* 0x000fe200000100b3 */
[----:B------:R-:W-:Y:S01]  /*1f460*/  FSEL R195, R176, -INF , !P6 ;  /* 0xff800000b0c37808 */ /* 0x000fe20007000000 */
[----:B------:R-:W-:Y:S01]  /*1f470*/  VIADD R176, R19, 0x18 ;  /* 0x0000001813b07836 */ /* 0x000fe20000000000 */
[----:B------:R-:W-:Y:S01]  /*1f480*/  FSEL R181, R178, -INF , !P4 ;  /* 0xff800000b2b57808 */ /* 0x000fe20006000000 */
[----:B------:R-:W-:Y:S01]  /*1f490*/  HMMA.16816.F32.BF16 R32, R20, R14, R32 ;  /* 0x0000000e1420723c */ /* 0x000fe20000041820 */
[----:B------:R-:W-:Y:S01]  /*1f4a0*/  FSEL R178, R177, -INF , !P5 ;  /* 0xff800000b1b27808 */ /* 0x000fe20006800000 */
[----:B------:R-:W-:Y:S01]  /*1f4b0*/  VIADD R13, R19, 0x20 ;  /* 0x00000020130d7836 */ /* 0x000fe20000000000 */
[----:B------:R-:W-:-:S02]  /*1f4c0*/  I2FP.F32.S32 R12, R176 ;  /* 0x000000b0000c7245 */ /* 0x000fc40000201400 */
[C---:B------:R-:W-:Y:S02]  /*1f4d0*/  ISETP.GE.AND P4, PT, R176.reuse, R0, PT ;  /* 0x00000000b000720c */ /* 0x040fe40003f86270 */
[----:B------:R-:W-:Y:S01]  /*1f4e0*/  ISETP.GE.AND P5, PT, R176, R2, PT ;  /* 0x00000002b000720c */ /* 0x000fe20003fa6270 */
[----:B------:R-:W-:Y:S02]  /*1f4f0*/  VIADD R176, R19, 0x19 ;  /* 0x0000001913b07836 */ /* 0x000fe40000000000 */
[C---:B------:R-:W-:Y:S01]  /*1f500*/  FFMA.FTZ R177, R3.reuse, R12, R172 ;  /* 0x0000000c03b17223 */ /* 0x040fe200000100ac */
[----:B------:R-:W-:Y:S01]  /*1f510*/  ISETP.GE.AND P6, PT, R182, R2, PT ;  /* 0x00000002b600720c */ /* 0x000fe20003fc6270 */
[----:B------:R-:W-:Y:S01]  /*1f520*/  FFMA.FTZ R174, R3, R12, R174 ;  /* 0x0000000c03ae7223 */ /* 0x000fe200000100ae */
[----:B------:R-:W-:Y:S01]  /*1f530*/  I2FP.F32.S32 R14, R13 ;  /* 0x0000000d000e7245 */ /* 0x000fe20000201400 */
[----:B------:R-:W-:Y:S01]  /*1f540*/  VIADD R15, R19, 0x21 ;  /* 0x00000021130f7836 */ /* 0x000fe20000000000 */
[----:B------:R-:W-:-:S02]  /*1f550*/  I2FP.F32.S32 R172, R176 ;  /* 0x000000b000ac7245 */ /* 0x000fc40000201400 */
[----:B------:R-:W-:Y:S01]  /*1f560*/  FSEL R183, R179, -INF , !P6 ;  /* 0xff800000b3b77808 */ /* 0x000fe20007000000 */
[C---:B------:R-:W-:Y:S01]  /*1f570*/  FFMA.FTZ R168, R3.reuse, R14, R168 ;  /* 0x0000000e03a87223 */ /* 0x040fe200000100a8 */
[----:B------:R-:W-:Y:S01]  /*1f580*/  ISETP.GE.AND P6, PT, R176, R0, PT ;  /* 0x00000000b000720c */ /* 0x000fe20003fc6270 */
[----:B------:R-:W-:Y:S01]  /*1f590*/  FFMA.FTZ R173, R3, R172, R173 ;  /* 0x000000ac03ad7223 */ /* 0x000fe200000100ad */
[----:B------:R-:W-:Y:S01]  /*1f5a0*/  FSEL R182, R174, -INF , !P5 ;  /* 0xff800000aeb67808 */ /* 0x000fe20006800000 */
[C---:B--2---:R-:W-:Y:S01]  /*1f5b0*/  HMMA.16816.F32.BF16 R28, R20.reuse, R4, R28 ;  /* 0x00000004141c723c */ /* 0x044fe2000004181c */
[----:B------:R-:W-:Y:S01]  /*1f5c0*/  ISETP.GE.AND P5, PT, R13, R0, PT ;  /* 0x000000000d00720c */ /* 0x000fe20003fa6270 */
[----:B------:R-:W-:Y:S01]  /*1f5d0*/  FFMA.FTZ R175, R3, R172, R175 ;  /* 0x000000ac03af7223 */ /* 0x000fe200000100af */
[----:B------:R-:W-:Y:S01]  /*1f5e0*/  FSEL R180, R173, -INF , !P6 ;  /* 0xff800000adb47808 */ /* 0x000fe20007000000 */
[----:B------:R-:W-:Y:S01]  /*1f5f0*/  FFMA.FTZ R170, R3, R14, R170 ;  /* 0x0000000e03aa7223 */ /* 0x000fe200000100aa */
[-C--:B------:R-:W-:Y:S01]  /*1f600*/  ISETP.GE.AND P6, PT, R13, R2.reuse, PT ;  /* 0x000000020d00720c */ /* 0x080fe20003fc6270 */
[----:B------:R-:W-:Y:S01]  /*1f610*/  VIADD R13, R19, 0x28 ;  /* 0x00000028130d7836 */ /* 0x000fe20000000000 */
[----:B------:R-:W-:Y:S01]  /*1f620*/  FSEL R179, R177, -INF , !P4 ;  /* 0xff800000b1b37808 */ /* 0x000fe20006000000 */
[----:B------:R-:W-:Y:S01]  /*1f630*/  VIADD R4, R19, 0x29 ;  /* 0x0000002913047836 */ /* 0x000fe20000000000 */
[----:B------:R-:W-:Y:S01]  /*1f640*/  I2FP.F32.S32 R12, R15 ;  /* 0x0000000f000c7245 */ /* 0x000fe20000201400 */
[----:B------:R-:W-:Y:S01]  /*1f650*/  HMMA.16816.F32.BF16 R24, R20, R6, R24 ;  /* 0x000000061418723c */ /* 0x000fe20000041818 */
[----:B------:R-:W-:-:S02]  /*1f660*/  ISETP.GE.AND P4, PT, R176, R2, PT ;  /* 0x00000002b000720c */ /* 0x000fc40003f86270 */
[----:B------:R-:W-:Y:S01]  /*1f670*/  I2FP.F32.S32 R5, R13 ;  /* 0x0000000d00057245 */ /* 0x000fe20000201400 */
[-C--:B------:R-:W-:Y:S01]  /*1f680*/  FFMA.FTZ R169, R3, R12.reuse, R169 ;  /* 0x0000000c03a97223 */ /* 0x080fe200000100a9 */
[----:B------:R-:W-:Y:S01]  /*1f690*/  FSEL R184, R175, -INF , !P4 ;  /* 0xff800000afb87808 */ /* 0x000fe20006000000 */
[C---:B------:R-:W-:Y:S01]  /*1f6a0*/  FFMA.FTZ R171, R3.reuse, R12, R171 ;  /* 0x0000000c03ab7223 */ /* 0x040fe200000100ab */
[----:B------:R-:W-:Y:S01]  /*1f6b0*/  FSEL R191, R168, -INF , !P5 ;  /* 0xff800000a8bf7808 */ /* 0x000fe20006800000 */
[CC--:B------:R-:W-:Y:S01]  /*1f6c0*/  FFMA.FTZ R32, R3.reuse, R5.reuse, R32 ;  /* 0x0000000503207223 */ /* 0x0c0fe20000010020 */
[----:B------:R-:W-:Y:S01]  /*1f6d0*/  I2FP.F32.S32 R6, R4 ;  /* 0x0000000400067245 */ /* 0x000fe20000201400 */
[----:B------:R-:W-:Y:S01]  /*1f6e0*/  FFMA.FTZ R34, R3, R5, R34 ;  /* 0x0000000503227223 */ /* 0x000fe20000010022 */
[----:B------:R-:W-:Y:S01]  /*1f6f0*/  ISETP.GE.AND P4, PT, R15, R0, PT ;  /* 0x000000000f00720c */ /* 0x000fe20003f86270 */
[----:B------:R-:W-:Y:S01]  /*1f700*/  VIADD R5, R19, 0x30 ;  /* 0x0000003013057836 */ /* 0x000fe20000000000 */
[----:B------:R-:W-:Y:S01]  /*1f710*/  ISETP.GE.AND P5, PT, R15, R2, PT ;  /* 0x000000020f00720c */ /* 0x000fe20003fa6270 */
[CC--:B------:R-:W-:Y:S01]  /*1f720*/  FFMA.FTZ R33, R3.reuse, R6.reuse, R33 ;  /* 0x0000000603217223 */ /* 0x0c0fe20000010021 */
[----:B------:R-:W-:Y:S01]  /*1f730*/  FSEL R185, R170, -INF , !P6 ;  /* 0xff800000aab97808 */ /* 0x000fe20007000000 */
[----:B------:R-:W-:Y:S01]  /*1f740*/  FFMA.FTZ R35, R3, R6, R35 ;  /* 0x0000000603237223 */ /* 0x000fe20000010023 */
[----:B------:R-:W-:-:S02]  /*1f750*/  ISETP.GE.AND P6, PT, R13, R0, PT ;  /* 0x000000000d00720c */ /* 0x000fc40003fc6270 */
[----:B------:R-:W-:Y:S02]  /*1f760*/  FSEL R193, R169, -INF , !P4 ;  /* 0xff800000a9c17808 */ /* 0x000fe40006000000 */
[----:B------:R-:W-:Y:S02]  /*1f770*/  FSEL R190, R171, -INF , !P5 ;  /* 0xff800000abbe7808 */ /* 0x000fe40006800000 */
[----:B------:R-:W-:Y:S02]  /*1f780*/  ISETP.GE.AND P4, PT, R13, R2, PT ;  /* 0x000000020d00720c */ /* 0x000fe40003f86270 */
[----:B------:R-:W-:Y:S02]  /*1f790*/  ISETP.GE.AND P5, PT, R4, R0, PT ;  /* 0x000000000400720c */ /* 0x000fe40003fa6270 */
[----:B------:R-:W-:Y:S02]  /*1f7a0*/  FSEL R194, R32, -INF , !P6 ;  /* 0xff80000020c27808 */ /* 0x000fe40007000000 */
[----:B------:R-:W-:-:S02]  /*1f7b0*/  ISETP.GE.AND P6, PT, R4, R2, PT ;  /* 0x000000020400720c */ /* 0x000fc40003fc6270 */
        /* <DEDUP_REMOVED lines=8> */
[----:B------:R-:W-:Y:S01]  /*1f840*/  FSEL R186, R35, -INF , !P6 ;  /* 0xff80000023ba7808 */ /* 0x000fe20007000000 */
[----:B------:R-:W-:Y:S01]  /*1f850*/  VIADD R4, R19, 0x38 ;  /* 0x0000003813047836 */ /* 0x000fe20000000000 */
[----:B------:R-:W-:-:S02]  /*1f860*/  FSEL R176, R28, -INF , !P4 ;  /* 0xff8000001cb07808 */ /* 0x000fc40006000000 */
[----:B------:R-:W-:Y:S02]  /*1f870*/  I2FP.F32.S32 R6, R5 ;  /* 0x0000000500067245 */ /* 0x000fe40000201400 */
[C---:B------:R-:W-:Y:S02]  /*1f880*/  ISETP.GE.AND P6, PT, R5.reuse, R0, PT ;  /* 0x000000000500720c */ /* 0x040fe40003fc6270 */
[----:B------:R-:W-:Y:S01]  /*1f890*/  ISETP.GE.AND P4, PT, R5, R2, PT ;  /* 0x000000020500720c */ /* 0x000fe20003f86270 */
[C---:B------:R-:W-:Y:S01]  /*1f8a0*/  FFMA.FTZ R29, R3.reuse, R6, R29 ;  /* 0x00000006031d7223 */ /* 0x040fe2000001001d */
[----:B------:R-:W-:Y:S01]  /*1f8b0*/  I2FP.F32.S32 R5, R4 ;  /* 0x0000000400057245 */ /* 0x000fe20000201400 */
[C---:B------:R-:W-:Y:S01]  /*1f8c0*/  FFMA.FTZ R31, R3.reuse, R6, R31 ;  /* 0x00000006031f7223 */ /* 0x040fe2000001001f */
[----:B------:R-:W-:Y:S02]  /*1f8d0*/  FSEL R171, R30, -INF , !P5 ;  /* 0xff8000001eab7808 */ /* 0x000fe40006800000 */
[C---:B------:R-:W-:Y:S01]  /*1f8e0*/  ISETP.GE.AND P5, PT, R4.reuse, R0, PT ;  /* 0x000000000400720c */ /* 0x040fe20003fa6270 */
[-C--:B------:R-:W-:Y:S01]  /*1f8f0*/  FFMA.FTZ R24, R3, R5.reuse, R24 ;  /* 0x0000000503187223 */ /* 0x080fe20000010018 */
[----:B------:R-:W-:Y:S01]  /*1f900*/  FSEL R175, R29, -INF , !P6 ;  /* 0xff8000001daf7808 */ /* 0x000fe20007000000 */
[----:B------:R-:W-:Y:S01]  /*1f910*/  FFMA.FTZ R26, R3, R5, R26 ;  /* 0x00000005031a7223 */ /* 0x000fe2000001001a */
[----:B------:R-:W-:-:S02]  /*1f920*/  ISETP.GE.AND P6, PT, R4, R2, PT ;  /* 0x000000020400720c */ /* 0x000fc40003fc6270 */
[----:B------:R-:W-:Y:S02]  /*1f930*/  I2FP.F32.S32 R4, R19 ;  /* 0x0000001300047245 */ /* 0x000fe40000201400 */
[----:B------:R-:W-:Y:S02]  /*1f940*/  FSEL R170, R31, -INF , !P4 ;  /* 0xff8000001faa7808 */ /* 0x000fe40006000000 */
[----:B------:R-:W-:Y:S01]  /*1f950*/  FSEL R173, R24, -INF , !P5 ;  /* 0xff80000018ad7808 */ /* 0x000fe20006800000 */
[----:B------:R-:W-:Y:S01]  /*1f960*/  FFMA.FTZ R10, R3, R4, R10 ;  /* 0x00000004030a7223 */ /* 0x000fe2000001000a */
[----:B------:R-:W-:Y:S01]  /*1f970*/  ISETP.GE.AND P4, PT, R19, R0, PT ;  /* 0x000000001300720c */ /* 0x000fe20003f86270 */
[----:B------:R-:W-:Y:S01]  /*1f980*/  FFMA.FTZ R8, R3, R4, R8 ;  /* 0x0000000403087223 */ /* 0x000fe20000010008 */
[C---:B------:R-:W-:Y:S01]  /*1f990*/  ISETP.GE.AND P5, PT, R19.reuse, R2, PT ;  /* 0x000000021300720c */ /* 0x040fe20003fa6270 */
[----:B------:R-:W-:Y:S01]  /*1f9a0*/  VIADD R19, R19, 0x39 ;  /* 0x0000003913137836 */ /* 0x000fe20000000000 */
[----:B------:R-:W-:-:S02]  /*1f9b0*/  FSEL R28, R26, -INF , !P6 ;  /* 0xff8000001a1c7808 */ /* 0x000fc40007000000 */
[----:B------:R-:W-:Y:S02]  /*1f9c0*/  FSEL R4, R8, -INF , !P4 ;  /* 0xff80000008047808 */ /* 0x000fe40006000000 */
[C---:B------:R-:W-:Y:S02]  /*1f9d0*/  ISETP.GE.AND P6, PT, R19.reuse, R0, PT ;  /* 0x000000001300720c */ /* 0x040fe40003fc6270 */
[----:B------:R-:W-:Y:S02]  /*1f9e0*/  FSEL R0, R10, -INF , !P5 ;  /* 0xff8000000a007808 */ /* 0x000fe40006800000 */
[----:B------:R-:W-:Y:S02]  /*1f9f0*/  ISETP.GT.AND P5, PT, R246, R235, PT ;  /* 0x000000ebf600720c */ /* 0x000fe40003fa4270 */
[----:B------:R-:W-:Y:S02]  /*1fa00*/  I2FP.F32.S32 R5, R19 ;  /* 0x0000001300057245 */ /* 0x000fe40000201400 */
[----:B------:R-:W-:-:S03]  /*1fa10*/  ISETP.GE.AND P4, PT, R19, R2, PT ;  /* 0x000000021300720c */ /* 0x000fc60003f86270 */
[CC--:B------:R-:W-:Y:S01]  /*1fa20*/  FFMA.FTZ R25, R3.reuse, R5.reuse, R25 ;  /* 0x0000000503197223 */ /* 0x0c0fe20000010019 */
[----:B------:R-:W-:-:S04]  /*1fa30*/  FFMA.FTZ R27, R3, R5, R27 ;  /* 0x00000005031b7223 */ /* 0x000fc8000001001b */
        /* <DEDUP_REMOVED lines=44> */
[----:B------:R-:W-:-:S03]  /*1fd00*/  LOP3.LUT R2, RZ, R14, RZ, 0x33, !PT ;  /* 0x0000000eff027212 */ /* 0x000fc600078e33ff */
[----:B------:R-:W-:Y:S01]  /*1fd10*/  @P4 VIADD R12, R12, 0x1 ;  /* 0x000000010c0c4836 */ /* 0x000fe20000000000 */
[----:B------:R-:W-:-:S03]  /*1fd20*/  ISETP.GE.AND P4, PT, R5, RZ, PT ;  /* 0x000000ff0500720c */ /* 0x000fc60003f86270 */
[----:B------:R-:W-:Y:S02]  /*1fd30*/  IMAD.MOV.U32 R6, RZ, RZ, R12 ;  /* 0x000000ffff067224 */ /* 0x000fe400078e000c */
[----:B------:R-:W-:Y:S01]  /*1fd40*/  @P6 VIADD R13, R13, 0x1 ;  /* 0x000000010d0d6836 */ /* 0x000fe20000000000 */
[----:B------:R-:W-:-:S04]  /*1fd50*/  ISETP.NE.AND P6, PT, R14, RZ, PT ;  /* 0x000000ff0e00720c */ /* 0x000fc80003fc5270 */
[----:B------:R-:W-:Y:S02]  /*1fd60*/  MOV R7, R13 ;  /* 0x0000000d00077202 */ /* 0x000fe40000000f00 */
[----:B------:R-:W2:Y:S01]  /*1fd70*/  LD.E.64 R12, desc[UR4][R198.64+0x38] ;  /* 0x00003804c60c7980 */ /* 0x000ea2000c101b00 */
        /* <DEDUP_REMOVED lines=24> */
.L_x_4558:
[----:B------:R-:W-:Y:S02]  /*1ff00*/  R2UR UR4, R196 ;  /* 0x00000000c40472ca */ /* 0x000fe400000e0000 */
[----:B------:R-:W-:-:S13]  /*1ff10*/  R2UR UR5, R197 ;  /* 0x00000000c50572ca */ /* 0x000fda00000e0000 */
[----:B------:R-:W2:Y:S02]  /*1ff20*/  LD.E R10, desc[UR4][R198.64+0x38] ;  /* 0x00003804c60a7980 */ /* 0x000ea4000c101900 */
[----:B--2---:R-:W-:-:S05]  /*1ff30*/  IMAD.U32 R10, R10, -0x40, RZ ;  /* 0xffffffc00a0a7824 */ /* 0x004fca00078e00ff */
[----:B------:R-:W-:Y:S02]  /*1ff40*/  SHF.R.S32.HI R8, RZ, 0x1f, R10 ;  /* 0x0000001fff087819 */ /* 0x000fe4000001140a */
.L_x_4559:
[----:B------:R-:W-:Y:S05]  /*1ff50*/  BSYNC B0 ;  /* 0x0000000000007941 */ /* 0x000fea0003800000 */
.L_x_4557:
        /* <DEDUP_REMOVED lines=17> */
[-C--:B------:R-:W-:Y:S02]  /*20070*/  @P1 LEA R12, P0, R5, R237.reuse, 0x1 ;  /* 0x000000ed050c1211 */ /* 0x080fe400078008ff */
        /* <DEDUP_REMOVED lines=15> */
[----:B------:R-:W-:Y:S01]  /*20170*/  @!P6 R2UR UR11, R197 ;  /* 0x00000000c50be2ca */ /* 0x000fe200000e0000 */
[----:B------:R-:W-:Y:S01]  /*20180*/  @!P6 IMAD.X R8, R8, 0x1, R234, P0 ;  /* 0x000000010808e824 */ /* 0x000fe200000e06ea */
[----:B------:R-:W-:-:S02]  /*20190*/  @!P6 LEA R202, P4, R2, R237, 0x1 ;  /* 0x000000ed02cae211 */ /* 0x000fc400078808ff */
[CC--:B------:R-:W-:Y:S02]  /*201a0*/  @P3 LEA R168, P0, R2.reuse, R237.reuse, 0x1 ;  /* 0x000000ed02a83211 */ /* 0x0c0fe400078008ff */
[CCC-:B------:R-:W-:Y:S02]  /*201b0*/  @!P6 LEA.HI.X R203, R2.reuse, R236.reuse, R6.reuse, 0x1, P4 ;  /* 0x000000ec02cbe211 */ /* 0x1c0fe400020f0c06 */
[C---:B------:R-:W-:Y:S02]  /*201c0*/  @P3 LEA.HI.X R169, R2.reuse, R236, R6, 0x1, P0 ;  /* 0x000000ec02a93211 */ /* 0x040fe400000f0c06 */
[CC--:B------:R-:W-:Y:S02]  /*201d0*/  @P2 LEA R166, P4, R2.reuse, R237.reuse, 0x1 ;  /* 0x000000ed02a62211 */ /* 0x0c0fe400078808ff */
[----:B------:R-:W-:Y:S01]  /*201e0*/  @P1 LEA R34, P0, R2, R237, 0x1 ;  /* 0x000000ed02221211 */ /* 0x000fe200078008ff */
[----:B------:R-:W-:Y:S01]  /*201f0*/  @!PT LDS RZ, [RZ] ;  /* 0x00000000fffff984 */ /* 0x000fe20000000800 */
[----:B------:R-:W-:Y:S01]  /*20200*/  @!PT LDS RZ, [RZ] ;  /* 0x00000000fffff984 */ /* 0x000fe20000000800 */
[----:B------:R-:W-:Y:S01]  /*20210*/  @!PT LDS RZ, [RZ] ;  /* 0x00000000fffff984 */ /* 0x000fe20000000800 */
[----:B------:R-:W-:Y:S01]  /*20220*/  @!P6 LDGSTS.E.BYPASS.LTC128B.128 [R243+0x8000], desc[UR10][R24.64] ;  /* 0x0800000018f3efae */ /* 0x000fe2000b901d4a */
[----:B------:R-:W-:-:S02]  /*20230*/  @P2 R2UR UR10, R196 ;  /* 0x00000000c40a22ca */ /* 0x000fc400000e0000 */
[C---:B------:R-:W-:Y:S01]  /*20240*/  @P2 R2UR UR11, R197.reuse ;  /* 0x00000000c50b22ca */ /* 0x040fe200000e0000 */
[----:B------:R1:W-:Y:S01]  /*20250*/  @P6 STS.128 [R243+0x8000], RZ ;  /* 0x008000fff3006388 */ /* 0x0003e20000000c00 */
[CCC-:B------:R-:W-:Y:S02]  /*20260*/  @P2 LEA.HI.X R167, R2.reuse, R236.reuse, R6.reuse, 0x1, P4 ;  /* 0x000000ec02a72211 */ /* 0x1c0fe400020f0c06 */
[----:B------:R-:W-:Y:S01]  /*20270*/  @P1 LEA.HI.X R35, R2, R236, R6, 0x1, P0 ;  /* 0x000000ec02231211 */ /* 0x000fe200000f0c06 */
[----:B------:R-:W-:Y:S01]  /*20280*/  @P3 IMAD.MOV.U32 R6, RZ, RZ, R24 ;  /* 0x000000ffff063224 */ /* 0x000fe200078e0018 */
[C---:B------:R-:W-:Y:S02]  /*20290*/  @P1 R2UR UR12, R196.reuse ;  /* 0x00000000c40c12ca */ /* 0x040fe400000e0000 */
[----:B------:R-:W-:Y:S02]  /*202a0*/  @P1 R2UR UR13, R197 ;  /* 0x00000000c50d12ca */ /* 0x000fe400000e0000 */
[----:B------:R-:W-:Y:S01]  /*202b0*/  @!PT LDS RZ, [RZ] ;  /* 0x00000000fffff984 */ /* 0x000fe20000000800 */
[----:B------:R-:W-:Y:S01]  /*202c0*/  @!PT LDS RZ, [RZ] ;  /* 0x00000000fffff984 */ /* 0x000fe20000000800 */
[----:B------:R-:W-:Y:S01]  /*202d0*/  @!PT LDS RZ, [RZ] ;  /* 0x00000000fffff984 */ /* 0x000fe20000000800 */
[----:B------:R2:W-:Y:S01]  /*202e0*/  @P3 LDGSTS.E.BYPASS.LTC128B.128 [R243+0xa000], desc[UR4][R6.64+0x80] ;  /* 0x0a00008006f33fae */ /* 0x0005e2000b901d44 */
[----:B------:R-:W-:-:S02]  /*202f0*/  @!P6 R2UR UR4, R196 ;  /* 0x00000000c404e2ca */ /* 0x000fc400000e0000 */
[C---:B------:R-:W-:Y:S01]  /*20300*/  @!P6 R2UR UR5, R197.reuse ;  /* 0x00000000c505e2ca */ /* 0x040fe200000e0000 */
[----:B------:R1:W-:Y:S01]  /*20310*/  @!P3 STS.128 [R243+0xa000], RZ ;  /* 0x00a000fff300b388 */ /* 0x0003e20000000c00 */
[----:B------:R-:W-:Y:S01]  /*20320*/  @!P6 LEA R250, P4, R10, R237, 0x1 ;  /* 0x000000ed0afae211 */ /* 0x000fe200078808ff */
[----:B------:R-:W-:Y:S01]  /*20330*/  IMAD.MOV.U32 R237, RZ, RZ, R24 ;  /* 0x000000ffffed7224 */ /* 0x000fe200078e0018 */
[----:B------:R-:W-:Y:S02]  /*20340*/  @P1 R2UR UR14, R196 ;  /* 0x00000000c40e12ca */ /* 0x000fe400000e0000 */
[----:B------:R-:W-:Y:S01]  /*20350*/  @!P6 LEA.HI.X R251, R10, R236, R8, 0x1, P4 ;  /* 0x000000ec0afbe211 */ /* 0x000fe200020f0c08 */
[----:B------:R-:W-:Y:S01]  /*20360*/  IMAD.MOV.U32 R236, RZ, RZ, R25 ;  /* 0x000000ffffec7224 */ /* 0x000fe200078e0019 */
[----:B------:R-:W-:Y:S02]  /*20370*/  @P1 R2UR UR15, R197 ;  /* 0x00000000c50f12ca */ /* 0x000fe400000e0000 */
[----:B------:R-:W-:-:S02]  /*20380*/  @P1 R2UR UR16, R196 ;  /* 0x00000000c41012ca */ /* 0x000fc400000e0000 */
[----:B------:R-:W-:Y:S01]  /*20390*/  @P1 R2UR UR17, R197 ;  /* 0x00000000c51112ca */ /* 0x000fe200000e0000 */
        /* <DEDUP_REMOVED lines=39> */
[----:B------:R-:W-:-:S02]  /*20610*/  @!P6 R2UR UR14, R196 ;  /* 0x00000000c40ee2ca */ /* 0x000fc400000e0000 */
        /* <DEDUP_REMOVED lines=14> */
[C---:B------:R-:W-:Y:S01]  /*20700*/  @P2 R2UR UR11, R197.reuse ;  /* 0x00000000c50b22ca */ /* 0x040fe200000e0000 */
[----:B------:R1:W-:Y:S04]  /*20710*/  @!P3 STS.128 [R243+0xb000], RZ ;  /* 0x00b000fff300b388 */ /* 0x0003e80000000c00 */
[----:B------:R-:W-:Y:S01]  /*20720*/  @!PT LDS RZ, [RZ] ;  /* 0x00000000fffff984 */ /* 0x000fe20000000800 */
[----:B------:R-:W-:Y:S01]  /*20730*/  @!PT LDS RZ, [RZ] ;  /* 0x00000000fffff984 */ /* 0x000fe20000000800 */
[----:B------:R-:W-:Y:S01]  /*20740*/  @!PT LDS RZ, [RZ] ;  /* 0x00000000fffff984 */ /* 0x000fe20000000800 */
[----:B------:R1:W-:Y:S01]  /*20750*/  @P2 LDGSTS.E.BYPASS.LTC128B.128 [R243+0xd000], desc[UR4][R30.64+0x100] ;  /* 0x0d0001001ef32fae */ /* 0x0003e2000b901d44 */
[----:B------:R-:W-:Y:S02]  /*20760*/  @P1 R2UR UR4, R196 ;  /* 0x00000000c40412ca */ /* 0x000fe400000e0000 */
        /* <DEDUP_REMOVED lines=28> */
.L_x_4556:
[----:B------:R-:W-:Y:S05]  /*20930*/  BSYNC B1 ;  /* 0x0000000000017941 */ /* 0x000fea0003800000 */
.L_x_4555:
[----:B------:R-:W-:Y:S01]  /*20940*/  R2UR UR4, R196 ;  /* 0x00000000c40472ca */ /* 0x000fe200000e0000 */
[----:B-1----:R-:W-:Y:S01]  /*20950*/  LDSM.16.MT88.4 R12, [R230+0x10000] ;  /* 0x01000000e60c783b */ /* 0x002fe20000004200 */
[----:B------:R-:W-:Y:S02]  /*20960*/  R2UR UR5, R197 ;  /* 0x00000000c50572ca */ /* 0x000fe400000e0000 */
[----:B------:R-:W-:Y:S01]  /*20970*/  FMNMX.FTZ R7, R165, R4, !PT ;  /* 0x00000004a5077209 */ /* 0x000fe20007810000 */
[----:B------:R-:W-:Y:S01]  /*20980*/  LDSM.16.MT88.4 R20, [R228+0x16000] ;  /* 0x01600000e414783b */ /* 0x000fe20000004200 */
[----:B------:R-:W-:-:S03]  /*20990*/  FMNMX.FTZ R6, R164, R0, !PT ;  /* 0x00000000a4067209 */ /* 0x000fc60007810000 */
[----:B------:R-:W-:Y:S06]  /*209a0*/  LDSM.16.MT88.4 R24, [R228+0x12800] ;  /* 0x01280000e418783b */ /* 0x000fec0000004200 */
[----:B------:R-:W2:Y:S01]  /*209b0*/  LD.E R31, desc[UR4][R198.64+0xdc] ;  /* 0x0000dc04c61f7980 */ /* 0x000ea2000c101900 */
        /* <DEDUP_REMOVED lines=48> */
[----:B------:R-:W-:Y:S01]  /*20cc0*/  FFMA.FTZ R166, R4, R31, -R174 ;  /* 0x0000001f04a67223 */ /* 0x000fe200000108ae */
[----:B------:R-:W-:-:S02]  /*20cd0*/  FSEL R4, R168, RZ, P1 ;  /* 0x000000ffa8047208 */ /* 0x000fc40000800000 */
[-C--:B------:R-:W-:Y:S01]  /*20ce0*/  FFMA.FTZ R32, R0, R31.reuse, -R30 ;  /* 0x0000001f00207223 */ /* 0x080fe2000001081e */
        /* <DEDUP_REMOVED lines=9> */
[----:B------:R-:W2:Y:S01]  /*20d80*/  LDSM.16.MT88.4 R8, [R229+0x10000] ;  /* 0x01000000e508783b */ /* 0x000ea20000004200 */
[-C--:B-1----:R-:W-:Y:S01]  /*20d90*/  FMUL.FTZ R162, R162, R164.reuse ;  /* 0x000000a4a2a27220 */ /* 0x082fe20000410000 */
[-C--:B------:R-:W-:Y:S01]  /*20da0*/  FMUL.FTZ R163, R163, R164.reuse ;  /* 0x000000a4a3a37220 */ /* 0x080fe20000410000 */
[-C--:B------:R-:W-:Y:S01]  /*20db0*/  FMUL.FTZ R158, R158, R164.reuse ;  /* 0x000000a49e9e7220 */ /* 0x080fe20000410000 */
[----:B------:R-:W1:Y:S01]  /*20dc0*/  LDSM.16.MT88.4 R16, [R228+0x10000] ;  /* 0x01000000e410783b */ /* 0x000e620000004200 */
        /* <DEDUP_REMOVED lines=57> */
[----:B------:R-:W-:Y:S01]  /*21160*/  FMUL.FTZ R131, R131, R164 ;  /* 0x000000a483837220 */ /* 0x000fe20000410000 */
[----:B------:R4:W5:Y:S01]  /*21170*/  MUFU.EX2 R169, R4 ;  /* 0x0000000400a97308 */ /* 0x0009620000000800 */
[-CC-:B------:R-:W-:Y:S01]  /*21180*/  FFMA.FTZ R177, R195, R31.reuse, -R174.reuse ;  /* 0x0000001fc3b17223 */ /* 0x180fe200000108ae */
[-CC-:B------:R-:W-:Y:S01]  /*21190*/  FFMA.FTZ R178, R178, R31.reuse, -R174.reuse ;  /* 0x0000001fb2b27223 */ /* 0x180fe200000108ae */
[-CC-:B------:R-:W-:Y:S01]  /*211a0*/  FFMA.FTZ R179, R179, R31.reuse, -R174.reuse ;  /* 0x0000001fb3b37223 */ /* 0x180fe200000108ae */
[-C--:B------:R-:W-:Y:S01]  /*211b0*/  FFMA.FTZ R180, R180, R31.reuse, -R174 ;  /* 0x0000001fb4b47223 */ /* 0x080fe200000108ae */
[-CC-:B------:R-:W-:Y:S01]  /*211c0*/  FFMA.FTZ R181, R181, R31.reuse, -R30.reuse ;  /* 0x0000001fb5b57223 */ /* 0x180fe2000001081e */
[-CC-:B------:R-:W-:Y:S01]  /*211d0*/  FFMA.FTZ R183, R183, R31.reuse, -R30.reuse ;  /* 0x0000001fb7b77223 */ /* 0x180fe2000001081e */
[-CC-:B------:R-:W-:Y:S01]  /*211e0*/  FFMA.FTZ R182, R182, R31.reuse, -R30.reuse ;  /* 0x0000001fb6b67223 */ /* 0x180fe2000001081e */
[----:B------:R-:W-:Y:S01]  /*211f0*/  FFMA.FTZ R184, R184, R31, -R30 ;  /* 0x0000001fb8b87223 */ /* 0x000fe2000001081e */
[----:B---3--:R-:W-:Y:S01]  /*21200*/  F2FP.BF16.F32.PACK_AB R7, R165, R0 ;  /* 0x00000000a507723e */ /* 0x008fe200000010ff */
[----:B------:R-:W3:Y:S01]  /*21210*/  MUFU.EX2 R177, R177 ;  /* 0x000000b100b17308 */ /* 0x000ee20000000800 */
[-C--:B------:R-:W-:Y:S01]  /*21220*/  FMUL.FTZ R134, R134, R164.reuse ;  /* 0x000000a486867220 */ /* 0x080fe20000410000 */
[-C--:B------:R-:W-:Y:S01]  /*21230*/  FMUL.FTZ R135, R135, R164.reuse ;  /* 0x000000a487877220 */ /* 0x080fe20000410000 */
[-C--:B------:R-:W-:Y:S01]  /*21240*/  FMUL.FTZ R138, R138, R164.reuse ;  /* 0x000000a48a8a7220 */ /* 0x080fe20000410000 */
        /* <DEDUP_REMOVED lines=93> */
[----:B------:R-:W-:Y:S01]  /*21820*/  FMUL.FTZ R145, R145, R169 ;  /* 0x000000a991917220 */ /* 0x000fe20000410000 */
[-C--:B------:R-:W-:Y:S01]  /*21830*/  FMUL.FTZ R146, R146, R164.reuse ;  /* 0x000000a492927220 */ /* 0x080fe20000410000 */
[-C--:B------:R-:W-:Y:S01]  /*21840*/  FMUL.FTZ R147, R147, R164.reuse ;  /* 0x000000a493937220 */ /* 0x080fe20000410000 */
[C---:B------:R-:W-:Y:S01]  /*21850*/  HMMA.16816.F32.BF16 R140, R4.reuse, R20, R140 ;  /* 0x00000014048c723c */ /* 0x040fe2000004188c */
[-CC-:B------:R-:W-:Y:S01]  /*21860*/  FFMA.FTZ R191, R191, R31.reuse, -R174.reuse ;  /* 0x0000001fbfbf7223 */ /* 0x180fe200000108ae */
[-CC-:B------:R-:W-:Y:S01]  /*21870*/  FFMA.FTZ R193, R193, R31.reuse, -R174.reuse ;  /* 0x0000001fc1c17223 */ /* 0x180fe200000108ae */
[-CC-:B------:R-:W-:Y:S01]  /*21880*/  FFMA.FTZ R194, R194, R31.reuse, -R174.reuse ;  /* 0x0000001fc2c27223 */ /* 0x180fe200000108ae */
[----:B------:R-:W5:Y:S01]  /*21890*/  MUFU.EX2 R183, R183 ;  /* 0x000000b700b77308 */ /* 0x000f620000000800 */
[-C--:B------:R-:W-:Y:S01]  /*218a0*/  FFMA.FTZ R192, R192, R31.reuse, -R174 ;  /* 0x0000001fc0c07223 */ /* 0x080fe200000108ae */
[C---:B------:R-:W-:Y:S01]  /*218b0*/  HMMA.16816.F32.BF16 R152, R4.reuse, R22, R152 ;  /* 0x000000160498723c */ /* 0x040fe20000041898 */
[----:B------:R-:W-:Y:S01]  /*218c0*/  LDSM.16.MT88.4 R20, [R228+0x10800] ;  /* 0x01080000e414783b */ /* 0x000fe20000004200 */
[-CC-:B------:R-:W-:Y:S01]  /*218d0*/  FFMA.FTZ R185, R185, R31.reuse, -R30.reuse ;  /* 0x0000001fb9b97223 */ /* 0x180fe2000001081e */
[-CC-:B------:R-:W-:Y:S01]  /*218e0*/  FFMA.FTZ R190, R190, R31.reuse, -R30.reuse ;  /* 0x0000001fbebe7223 */ /* 0x180fe2000001081e */
[-CC-:B------:R-:W-:Y:S01]  /*218f0*/  FFMA.FTZ R187, R187, R31.reuse, -R30.reuse ;  /* 0x0000001fbbbb7223 */ /* 0x180fe2000001081e */
[-C--:B------:R-:W-:Y:S01]  /*21900*/  FFMA.FTZ R186, R186, R31.reuse, -R30 ;  /* 0x0000001fbaba7223 */ /* 0x080fe2000001081e */
[C---:B----4-:R-:W-:Y:S01]  /*21910*/  HMMA.16816.F32.BF16 R76, R4.reuse, R12, R76 ;  /* 0x0000000c044c723c */ /* 0x050fe2000004184c */
[----:B------:R-:W-:Y:S01]  /*21920*/  MUFU.EX2 R182, R182 ;  /* 0x000000b600b67308 */ /* 0x000fe20000000800 */
[-CC-:B------:R-:W-:Y:S01]  /*21930*/  FFMA.FTZ R176, R176, R31.reuse, -R174.reuse ;  /* 0x0000001fb0b07223 */ /* 0x180fe200000108ae */
[-CC-:B------:R-:W-:Y:S01]  /*21940*/  FFMA.FTZ R175, R175, R31.reuse, -R174.reuse ;  /* 0x0000001fafaf7223 */ /* 0x180fe200000108ae */
[-CC-:B------:R-:W-:Y:S01]  /*21950*/  FFMA.FTZ R173, R173, R31.reuse, -R174.reuse ;  /* 0x0000001fadad7223 */ /* 0x180fe200000108ae */
[-C--:B------:R-:W-:Y:S01]  /*21960*/  FFMA.FTZ R172, R172, R31.reuse, -R174 ;  /* 0x0000001facac7223 */ /* 0x080fe200000108ae */
[C---:B------:R-:W-:Y:S01]  /*21970*/  HMMA.16816.F32.BF16 R80, R4.reuse, R14, R80 ;  /* 0x0000000e0450723c */ /* 0x040fe20000041850 */
[----:B------:R-:W4:Y:S01]  /*21980*/  LDSM.16.MT88.4 R12, [R229+0x14000] ;  /* 0x01400000e50c783b */ /* 0x000f220000004200 */
[-CC-:B------:R-:W-:Y:S01]  /*21990*/  FFMA.FTZ R171, R171, R31.reuse, -R30.reuse ;  /* 0x0000001fabab7223 */ /* 0x180fe2000001081e */
[----:B------:R-:W4:Y:S01]  /*219a0*/  MUFU.EX2 R184, R184 ;  /* 0x000000b800b87308 */ /* 0x000f220000000800 */
[-CC-:B------:R-:W-:Y:S01]  /*219b0*/  FFMA.FTZ R170, R170, R31.reuse, -R30.reuse ;  /* 0x0000001faaaa7223 */ /* 0x180fe2000001081e */
[-CC-:B------:R-:W-:Y:S01]  /*219c0*/  FFMA.FTZ R174, R28, R31.reuse, -R30.reuse ;  /* 0x0000001f1cae7223 */ /* 0x180fe2000001081e */
[C---:B--2---:R-:W-:Y:S01]  /*219d0*/  HMMA.16816.F32.BF16 R84, R4.reuse, R8, R84 ;  /* 0x000000080454723c */ /* 0x044fe20000041854 */
[----:B------:R-:W-:Y:S01]  /*219e0*/  FFMA.FTZ R195, R29, R31, -R30 ;  /* 0x0000001f1dc37223 */ /* 0x000fe2000001081e */
[----:B------:R-:W-:Y:S01]  /*219f0*/  FFMA.FTZ R166, R249, R169, R166 ;  /* 0x000000a9f9a67223 */ /* 0x000fe200000100a6 */
[----:B------:R-:W-:Y:S01]  /*21a00*/  LDSM.16.MT88.4 R28, [R228+0x13800] ;  /* 0x01380000e41c783b */ /* 0x000fe20000004200 */
[----:B------:R-:W-:Y:S01]  /*21a10*/  FFMA.FTZ R32, R248, R164, R32 ;  /* 0x000000a4f8207223 */ /* 0x000fe20000010020 */
[----:B------:R-:W2:Y:S01]  /*21a20*/  MUFU.EX2 R191, R191 ;  /* 0x000000bf00bf7308 */ /* 0x000ea20000000800 */
[----:B------:R-:W-:Y:S01]  /*21a30*/  HMMA.16816.F32.BF16 R88, R4, R10, R88 ;  /* 0x0000000a0458723c */ /* 0x000fe20000041858 */
[----:B------:R-:W2:Y:S01]  /*21a40*/  LDSM.16.MT88.4 R8, [R228+0x14000] ;  /* 0x01400000e408783b */ /* 0x000ea20000004200 */
[----:B------:R-:W-:Y:S01]  /*21a50*/  FADD.FTZ R166, R35, R166 ;  /* 0x000000a623a67221 */ /* 0x000fe20000010000 */
[----:B------:R-:W-:Y:S01]  /*21a60*/  FADD.FTZ R32, R2, R32 ;  /* 0x0000002002207221 */ /* 0x000fe20000010000 */
[----:B------:R-:W-:-:S02]  /*21a70*/  MOV R164, R167 ;  /* 0x000000a700a47202 */ /* 0x000fc40000000f00 */
[----:B-1----:R-:W-:Y:S01]  /*21a80*/  HMMA.16816.F32.BF16 R92, R4, R16, R92 ;  /* 0x00000010045c723c */ /* 0x002fe2000004185c */
[----:B------:R-:W-:Y:S01]  /*21a90*/  MUFU.EX2 R193, R193 ;  /* 0x000000c100c17308 */ /* 0x000fe20000000800 */
[----:B------:R-:W-:Y:S01]  /*21aa0*/  FADD.FTZ R166, R34, R166 ;  /* 0x000000a622a67221 */ /* 0x000fe20000010000 */
[----:B------:R-:W-:-:S03]  /*21ab0*/  FADD.FTZ R32, R0, R32 ;  /* 0x0000002000207221 */ /* 0x000fc60000010000 */
[----:B------:R-:W-:Y:S01]  /*21ac0*/  HMMA.16816.F32.BF16 R96, R4, R18, R96 ;  /* 0x000000120460723c */ /* 0x000fe20000041860 */
[----:B------:R-:W1:Y:S01]  /*21ad0*/  LDSM.16.MT88.4 R16, [R227+0x14000] ;  /* 0x01400000e310783b */ /* 0x000e620000004200 */
[----:B------:R-:W-:Y:S01]  /*21ae0*/  FADD.FTZ R166, R33, R166 ;  /* 0x000000a621a67221 */ /* 0x000fe20000010000 */
[----:B------:R-:W-:Y:S01]  /*21af0*/  MUFU.EX2 R194, R194 ;  /* 0x000000c200c27308 */ /* 0x000fe20000000800 */
[----:B------:R-:W-:Y:S01]  /*21b00*/  FADD.FTZ R32, R165, R32 ;  /* 0x00000020a5207221 */ /* 0x000fe20000010000 */
[----:B------:R-:W-:Y:S01]  /*21b10*/  MOV R165, R168 ;  /* 0x000000a800a57202 */ /* 0x000fe20000000f00 */
[----:B---3--:R-:W-:Y:S02]  /*21b20*/  FADD.FTZ R166, R177, R166 ;  /* 0x000000a6b1a67221 */ /* 0x008fe40000010000 */
[----:B-----5:R-:W-:-:S03]  /*21b30*/  FADD.FTZ R32, R181, R32 ;  /* 0x00000020b5207221 */ /* 0x020fc60000010000 */
[----:B------:R-:W-:Y:S01]  /*21b40*/  MUFU.EX2 R192, R192 ;  /* 0x000000c000c07308 */ /* 0x000fe20000000800 */
[C---:B----4-:R-:W-:Y:S07]  /*21b50*/  HMMA.16816.F32.BF16 R100, R4.reuse, R12, R100 ;  /* 0x0000000c0464723c */ /* 0x050fee0000041864 */
[----:B------:R-:W3:Y:S01]  /*21b60*/  MUFU.EX2 R185, R185 ;  /* 0x000000b900b97308 */ /* 0x000ee20000000800 */
[C---:B------:R-:W-:Y:S01]  /*21b70*/  HMMA.16816.F32.BF16 R104, R4.reuse, R14, R104 ;  /* 0x0000000e0468723c */ /* 0x040fe20000041868 */
[----:B------:R-:W4:Y:S06]  /*21b80*/  LDSM.16.MT88.4 R12, [R230+0x16000] ;  /* 0x01600000e60c783b */ /* 0x000f2c0000004200 */
[----:B------:R-:W5:Y:S01]  /*21b90*/  MUFU.EX2 R190, R190 ;  /* 0x000000be00be7308 */ /* 0x000f620000000800 */
[C---:B--2---:R-:W-:Y:S06]  /*21ba0*/  HMMA.16816.F32.BF16 R108, R4.reuse, R8, R108 ;  /* 0x00000008046c723c */ /* 0x044fec000004186c */
[C---:B------:R-:W-:Y:S01]  /*21bb0*/  HMMA.16816.F32.BF16 R112, R4.reuse, R10, R112 ;  /* 0x0000000a0470723c */ /* 0x040fe20000041870 */
[----:B------:R-:W2:Y:S01]  /*21bc0*/  LDSM.16.MT88.4 R8, [R229+0x16000] ;  /* 0x01600000e508783b */ /* 0x000ea20000004200 */
[----:B------:R-:W-:Y:S04]  /*21bd0*/  MUFU.EX2 R187, R187 ;  /* 0x000000bb00bb7308 */ /* 0x000fe80000000800 */
[C---:B-1----:R-:W-:Y:S04]  /*21be0*/  HMMA.16816.F32.BF16 R116, R4.reuse, R16, R116 ;  /* 0x000000100474723c */ /* 0x042fe80000041874 */
[----:B------:R-:W1:Y:S02]  /*21bf0*/  MUFU.EX2 R186, R186 ;  /* 0x000000ba00ba7308 */ /* 0x000e640000000800 */
[C---:B------:R-:W-:Y:S01]  /*21c00*/  HMMA.16816.F32.BF16 R120, R4.reuse, R18, R120 ;  /* 0x000000120478723c */ /* 0x040fe20000041878 */
[----:B------:R-:W3:Y:S05]  /*21c10*/  LDSM.16.MT88.4 R16, [R227+0x16000] ;  /* 0x01600000e310783b */ /* 0x000eea0000004200 */
[----:B------:R-:W1:Y:S08]  /*21c20*/  MUFU.EX2 R176, R176 ;  /* 0x000000b000b07308 */ /* 0x000e700000000800 */
[----:B------:R-:W-:Y:S01]  /*21c30*/  MUFU.EX2 R175, R175 ;  /* 0x000000af00af7308 */ /* 0x000fe20000000800 */
[C---:B----4-:R-:W-:Y:S07]  /*21c40*/  HMMA.16816.F32.BF16 R124, R4.reuse, R12, R124 ;  /* 0x0000000c047c723c */ /* 0x050fee000004187c */
[----:B------:R-:W-:Y:S01]  /*21c50*/  MUFU.EX2 R173, R173 ;  /* 0x000000ad00ad7308 */ /* 0x000fe20000000800 */
[C---:B------:R-:W-:Y:S01]  /*21c60*/  HMMA.16816.F32.BF16 R128, R4.reuse, R14, R128 ;  /* 0x0000000e0480723c */ /* 0x040fe20000041880 */
[----:B------:R-:W4:Y:S05]  /*21c70*/  LDSM.16.MT88.4 R12, [R230+0x10800] ;  /* 0x01080000e60c783b */ /* 0x000f2a0000004200 */
[C---:B--2---:R-:W-:Y:S01]  /*21c80*/  HMMA.16816.F32.BF16 R132, R4.reuse, R8, R132 ;  /* 0x000000080484723c */ /* 0x044fe20000041884 */
[----:B------:R-:W-:Y:S05]  /*21c90*/  MUFU.EX2 R172, R172 ;  /* 0x000000ac00ac7308 */ /* 0x000fea0000000800 */
[C---:B------:R-:W-:Y:S01]  /*21ca0*/  HMMA.16816.F32.BF16 R136, R4.reuse, R10, R136 ;  /* 0x0000000a0488723c */ /* 0x040fe20000041888 */
[----:B------:R-:W2:Y:S02]  /*21cb0*/  LDSM.16.MT88.4 R8, [R229+0x10800] ;  /* 0x01080000e508783b */ /* 0x000ea40000004200 */
[----:B------:R-:W1:Y:S03]  /*21cc0*/  MUFU.EX2 R171, R171 ;  /* 0x000000ab00ab7308 */ /* 0x000e660000000800 */
[C---:B---3--:R-:W-:Y:S05]  /*21cd0*/  HMMA.16816.F32.BF16 R148, R4.reuse, R16, R148 ;  /* 0x000000100494723c */ /* 0x048fea0000041894 */
[----:B------:R-:W3:Y:S01]  /*21ce0*/  MUFU.EX2 R170, R170 ;  /* 0x000000aa00aa7308 */ /* 0x000ee20000000800 */
[----:B------:R-:W-:Y:S01]  /*21cf0*/  HMMA.16816.F32.BF16 R144, R4, R18, R144 ;  /* 0x000000120490723c */ /* 0x000fe20000041890 */
[----:B------:R-:W5:Y:S06]  /*21d00*/  LDSM.16.MT88.4 R16, [R227+0x10800] ;  /* 0x01080000e310783b */ /* 0x000f6c0000004200 */
[C---:B------:R-:W-:Y:S01]  /*21d10*/  F2FP.BF16.F32.PACK_AB R4, R178.reuse, R177 ;  /* 0x000000b1b204723e */ /* 0x040fe200000010ff */
[----:B------:R-:W3:Y:S01]  /*21d20*/  MUFU.EX2 R174, R174 ;  /* 0x000000ae00ae7308 */ /* 0x000ee20000000800 */
[C---:B------:R-:W-:Y:S01]  /*21d30*/  F2FP.BF16.F32.PACK_AB R5, R183.reuse, R181 ;  /* 0x000000b5b705723e */ /* 0x040fe200000010ff */
[----:B------:R-:W-:Y:S01]  /*21d40*/  FADD.FTZ R178, R178, R166 ;  /* 0x000000a6b2b27221 */ /* 0x000fe20000010000 */
[----:B------:R-:W-:Y:S01]  /*21d50*/  F2FP.BF16.F32.PACK_AB R6, R180, R179 ;  /* 0x000000b3b406723e */ /* 0x000fe200000010ff */
[----:B------:R-:W-:Y:S01]  /*21d60*/  FADD.FTZ R183, R183, R32 ;  /* 0x00000020b7b77221 */ /* 0x000fe20000010000 */
[----:B------:R-:W-:Y:S01]  /*21d70*/  F2FP.BF16.F32.PACK_AB R7, R184, R182 ;  /* 0x000000b6b807723e */ /* 0x000fe200000010ff */
[----:B------:R-:W-:-:S02]  /*21d80*/  FADD.FTZ R178, R179, R178 ;  /* 0x000000b2b3b27221 */ /* 0x000fc40000010000 */
[----:B------:R-:W3:Y:S01]  /*21d90*/  MUFU.EX2 R195, R195 ;  /* 0x000000c300c37308 */ /* 0x000ee20000000800 */
[----:B------:R-:W-:Y:S01]  /*21da0*/  FADD.FTZ R183, R182, R183 ;  /* 0x000000b7b6b77221 */ /* 0x000fe20000010000 */
[----:B------:R-:W-:Y:S02]  /*21db0*/  FADD.FTZ R180, R180, R178 ;  /* 0x000000b2b4b47221 */ /* 0x000fe40000010000 */
        /* <DEDUP_REMOVED lines=49> */
[----:B------:R-:W-:Y:S01]  /*220d0*/  HMMA.16816.F32.BF16 R144, R4, R18, R144 ;  /* 0x000000120490723c */ /* 0x000fe20000041890 */
[----:B------:R-:W5:Y:S06]  /*220e0*/  LDSM.16.MT88.4 R16, [R227+0x11000] ;  /* 0x01100000e310783b */ /* 0x000f6c0000004200 */
[C---:B------:R-:W-:Y:S01]  /*220f0*/  F2FP.BF16.F32.PACK_AB R4, R193.reuse, R191 ;  /* 0x000000bfc104723e */ /* 0x040fe200000010ff */
[----:B------:R-:W-:Y:S01]  /*22100*/  FADD.FTZ R193, R193, R180 ;  /* 0x000000b4c1c17221 */ /* 0x000fe20000010000 */
[C---:B------:R-:W-:Y:S01]  /*22110*/  F2FP.BF16.F32.PACK_AB R5, R190.reuse, R185 ;  /* 0x000000b9be05723e */ /* 0x040fe200000010ff */
[----:B------:R-:W-:Y:S01]  /*22120*/  FADD.FTZ R190, R190, R184 ;  /* 0x000000b8bebe7221 */ /* 0x000fe20000010000 */
[----:B------:R-:W-:Y:S01]  /*22130*/  F2FP.BF16.F32.PACK_AB R6, R192, R194 ;  /* 0x000000c2c006723e */ /* 0x000fe200000010ff */
[----:B------:R-:W-:Y:S01]  /*22140*/  FADD.FTZ R193, R194, R193 ;  /* 0x000000c1c2c17221 */ /* 0x000fe20000010000 */
[----:B-1----:R-:W-:Y:S01]  /*22150*/  F2FP.BF16.F32.PACK_AB R7, R186, R187 ;  /* 0x000000bbba07723e */ /* 0x002fe200000010ff */
        /* <DEDUP_REMOVED lines=106> */
.L_x_4551:
[----:B------:R-:W-:Y:S05]  /*22800*/  @!P5 BRA `(.L_x_4560) ;  /* 0x0000004c001cd947 */ /* 0x000fea0003800000 */
[----:B------:R-:W-:Y:S02]  /*22810*/  MOV R2, R164 ;  /* 0x000000a400027202 */ /* 0x000fe40000000f00 */
[----:B------:R-:W-:-:S07]  /*22820*/  MOV R0, R165 ;  /* 0x000000a500007202 */ /* 0x000fce0000000f00 */
.L_x_4569:
        /* <DEDUP_REMOVED lines=81> */
.L_x_4562:
[----:B-1----:R-:W-:Y:S02]  /*22d40*/  R2UR UR4, R164 ;  /* 0x00000000a40472ca */ /* 0x002fe400000e0000 */
[----:B------:R-:W-:Y:S11]  /*22d50*/  R2UR UR5, R165 ;  /* 0x00000000a50572ca */ /* 0x000ff600000e0000 */
[----:B------:R-:W-:Y:S02]  /*22d60*/  @!UPT UIADD3 URZ, URZ, URZ, URZ ;  /* 0x0000003f3f3ff290 */ /* 0x000fe4000fffe03f */
[----:B--2---:R-:W2:Y:S02]  /*22d70*/  LD.E R8, desc[UR4][R166.64+0x40] ;  /* 0x00004004a6087980 */ /* 0x004ea4000c101900 */
[----:B--2---:R-:W-:Y:S05]  /*22d80*/  IMAD.U32 R8, R8, -0x40, RZ ;  /* 0xffffffc008087824 */ /* 0x004fea00078e00ff */
[----:B------:R-:W-:Y:S02]  /*22d90*/  SHF.R.S32.HI R5, RZ, 0x1f, R8 ;  /* 0x0000001fff057819 */ /* 0x000fe40000011408 */
.L_x_4563:
[----:B------:R-:W-:Y:S05]  /*22da0*/  BSYNC B0 ;  /* 0x0000000000007941 */ /* 0x000fea0003800000 */
.L_x_4561:
        /* <DEDUP_REMOVED lines=105> */
[----:B------:R-:W-:Y:S01]  /*23440*/  ISETP.GT.AND P0, PT, R246, R235, PT ;  /* 0x000000ebf600720c */ /* 0x000fe20003f04270 */
        /* <DEDUP_REMOVED lines=235> */
[C---:B--2---:R-:W-:Y:S06]  /*24300*/  HMMA.16816.F32.BF16 R4, R172.reuse, R176, R4 ;  /* 0x000000b0ac04723c */ /* 0x044fec0000041804 */
[C---:B------:R-:W-:Y:S06]  /*24310*/  HMMA.16816.F32.BF16 R8, R172.reuse, R178, R8 ;  /* 0x000000b2ac08723c */ /* 0x040fec0000041808 */
[C---:B-----5:R-:W-:Y:S06]  /*24320*/  HMMA.16816.F32.BF16 R12, R172.reuse, R180, R12 ;  /* 0x000000b4ac0c723c */ /* 0x060fec000004180c */
[C---:B------:R-:W-:Y:S06]  /*24330*/  HMMA.16816.F32.BF16 R16, R172.reuse, R182, R16 ;  /* 0x000000b6ac10723c */ /* 0x040fec0000041810 */
[C---:B------:R-:W-:Y:S06]  /*24340*/  HMMA.16816.F32.BF16 R20, R172.reuse, R188, R20 ;  /* 0x000000bcac14723c */ /* 0x040fec0000041814 */
[C---:B------:R-:W-:Y:S05]  /*24350*/  HMMA.16816.F32.BF16 R24, R172.reuse, R190, R24 ;  /* 0x000000beac18723c */ /* 0x040fea0000041818 */
[----:B------:R-:W-:Y:S01]  /*24360*/  IMAD.MOV.U32 R189, RZ, RZ, R250 ;  /* 0x000000ffffbd7224 */ /* 0x000fe200078e00fa */
[C---:B---3--:R-:W-:Y:S05]  /*24370*/  HMMA.16816.F32.BF16 R28, R172.reuse, R200, R28 ;  /* 0x000000c8ac1c723c */ /* 0x048fea000004181c */
        /* <DEDUP_REMOVED lines=81> */
.L_x_4567:
[----:B------:R-:W-:Y:S02]  /*24890*/  R2UR UR4, R164 ;  /* 0x00000000a40472ca */ /* 0x000fe400000e0000 */
[----:B------:R-:W-:Y:S11]  /*248a0*/  R2UR UR5, R165 ;  /* 0x00000000a50572ca */ /* 0x000ff600000e0000 */
[----:B------:R-:W-:Y:S02]  /*248b0*/  @!UPT UIADD3 URZ, URZ, URZ, URZ ;  /* 0x0000003f3f3ff290 */ /* 0x000fe4000fffe03f */
[----:B------:R-:W2:Y:S02]  /*248c0*/  LD.E R176, desc[UR4][R166.64+0x38] ;  /* 0x00003804a6b07980 */ /* 0x000ea4000c101900 */
[----:B--2---:R-:W-:Y:S05]  /*248d0*/  IMAD.U32 R176, R176, -0x40, RZ ;  /* 0xffffffc0b0b07824 */ /* 0x004fea00078e00ff */
[----:B------:R-:W-:Y:S02]  /*248e0*/  SHF.R.S32.HI R169, RZ, 0x1f, R176 ;  /* 0x0000001fffa97819 */ /* 0x000fe400000114b0 */
.L_x_4568:
[----:B------:R-:W-:Y:S05]  /*248f0*/  BSYNC B0 ;  /* 0x0000000000007941 */ /* 0x000fea0003800000 */
.L_x_4566:
        /* <DEDUP_REMOVED lines=135> */
.L_x_4565:
[----:B------:R-:W-:Y:S05]  /*25170*/  BSYNC B1 ;  /* 0x0000000000017941 */ /* 0x000fea0003800000 */
.L_x_4564:
[----:B------:R-:W-:Y:S01]  /*25180*/  R2UR UR4, R164 ;  /* 0x00000000a40472ca */ /* 0x000fe200000e0000 */
[----:B-1----:R-:W-:Y:S01]  /*25190*/  LDSM.16.MT88.4 R172, [R229+0x10000] ;  /* 0x01000000e5ac783b */ /* 0x002fe20000004200 */
[----:B------:R-:W-:Y:S01]  /*251a0*/  R2UR UR5, R165 ;  /* 0x00000000a50572ca */ /* 0x000fe200000e0000 */
[----:B------:R-:W1:Y:S06]  /*251b0*/  S2R R164, SR_TID.X ;  /* 0x0000000000a47919 */ /* 0x000e6c0000002100 */
[----:B------:R-:W-:Y:S08]  /*251c0*/  LDSM.16.MT88.4 R176, [R228+0x10000] ;  /* 0x01000000e4b0783b */ /* 0x000ff00000004200 */
[----:B------:R2:W3:Y:S04]  /*251d0*/  LD.E R166, desc[UR4][R166.64+0xdc] ;  /* 0x0000dc04a6a67980 */ /* 0x0004e8000c101900 */
[----:B------:R-:W-:Y:S08]  /*251e0*/  LDSM.16.MT88.4 R180, [R228+0x10800] ;  /* 0x01080000e4b4783b */ /* 0x000ff00000004200 */
[----:B------:R-:W-:Y:S01]  /*251f0*/  LDSM.16.MT88.4 R184, [R229+0x14800] ;  /* 0x01480000e5b8783b */ /* 0x000fe20000004200 */
[----:B-1----:R-:W-:Y:S04]  /*25200*/  SHF.L.U32 R164, R164, 0x1, RZ ;  /* 0x00000001a4a47819 */ /* 0x002fe800000006ff */
[----:B------:R-:W-:Y:S04]  /*25210*/  LOP3.LUT R164, R164, 0x6, RZ, 0xc0, !PT ;  /* 0x00000006a4a47812 */ /* 0x000fe800078ec0ff */
[----:B------:R-:W-:Y:S04]  /*25220*/  LEA R164, R246, R164, 0x6 ;  /* 0x000000a4f6a47211 */ /* 0x000fe800078e30ff */
[C---:B--2---:R-:W-:Y:S02]  /*25230*/  IADD3 R167, R164.reuse, 0x1, RZ ;  /* 0x00000001a4a77810 */ /* 0x044fe40007ffe0ff */
[----:B------:R-:W-:Y:S02]  /*25240*/  I2FP.F32.S32 R168, R164 ;  /* 0x000000a400a87245 */ /* 0x000fe40000201400 */
[----:B------:R-:W-:Y:S02]  /*25250*/  I2FP.F32.S32 R167, R167 ;  /* 0x000000a700a77245 */ /* 0x000fe40000201400 */
[C---:B------:R-:W-:Y:S01]  /*25260*/  IADD3 R165, R164.reuse, 0x8, RZ ;  /* 0x00000008a4a57810 */ /* 0x040fe20007ffe0ff */
        /* <DEDUP_REMOVED lines=11> */
[C---:B------:R-:W-:Y:S01]  /*25320*/  IADD3 R167, R164.reuse, 0x19, RZ ;  /* 0x00000019a4a77810 */ /* 0x040fe20007ffe0ff */
[CC--:B------:R-:W-:Y:S01]  /*25330*/  FFMA.FTZ R11, R3.reuse, R168.reuse, R11 ;  /* 0x000000a8030b7223 */ /* 0x0c0fe2000001000b */
[C---:B------:R-:W-:Y:S01]  /*25340*/  FFMA.FTZ R9, R3.reuse, R168, R9 ;  /* 0x000000a803097223 */ /* 0x040fe20000010009 */
[C---:B------:R-:W-:Y:S01]  /*25350*/  IADD3 R168, R164.reuse, 0x18, RZ ;  /* 0x00000018a4a87810 */ /* 0x040fe20007ffe0ff */
[C---:B------:R-:W-:Y:S01]  /*25360*/  FFMA.FTZ R10, R3.reuse, R165, R10 ;  /* 0x000000a5030a7223 */ /* 0x040fe2000001000a */
[----:B------:R-:W-:Y:S01]  /*25370*/  I2FP.F32.S32 R167, R167 ;  /* 0x000000a700a77245 */ /* 0x000fe20000201400 */
[C---:B------:R-:W-:Y:S01]  /*25380*/  FFMA.FTZ R8, R3.reuse, R165, R8 ;  /* 0x000000a503087223 */ /* 0x040fe20000010008 */
[----:B------:R-:W-:Y:S02]  /*25390*/  I2FP.F32.S32 R168, R168 ;  /* 0x000000a800a87245 */ /* 0x000fe40000201400 */
[----:B------:R-:W-:Y:S01]  /*253a0*/  IADD3 R165, R164, 0x11, RZ ;  /* 0x00000011a4a57810 */ /* 0x000fe20007ffe0ff */
[CC--:B------:R-:W-:Y:S01]  /*253b0*/  FFMA.FTZ R19, R3.reuse, R167.reuse, R19 ;  /* 0x000000a703137223 */ /* 0x0c0fe20000010013 */
[C---:B------:R-:W-:Y:S01]  /*253c0*/  FFMA.FTZ R17, R3.reuse, R167, R17 ;  /* 0x000000a703117223 */ /* 0x040fe20000010011 */
[----:B------:R-:W-:Y:S01]  /*253d0*/  FMNMX.FTZ R167, R6, R2, !PT ;  /* 0x0000000206a77209 */ /* 0x000fe20007810000 */
[CC--:B------:R-:W-:Y:S01]  /*253e0*/  FFMA.FTZ R18, R3.reuse, R168.reuse, R18 ;  /* 0x000000a803127223 */ /* 0x0c0fe20000010012 */
[----:B------:R-:W-:Y:S01]  /*253f0*/  FFMA.FTZ R16, R3, R168, R16 ;  /* 0x000000a803107223 */ /* 0x000fe20000010010 */
[----:B------:R-:W-:Y:S02]  /*25400*/  IADD3 R168, R164, 0x21, RZ ;  /* 0x00000021a4a87810 */ /* 0x000fe40007ffe0ff */
[----:B------:R-:W-:Y:S02]  /*25410*/  FMNMX.FTZ R167, R7, R167, !PT ;  /* 0x000000a707a77209 */ /* 0x000fe40007810000 */
[----:B------:R-:W-:Y:S02]  /*25420*/  FMNMX.FTZ R169, R4, R0, !PT ;  /* 0x0000000004a97209 */ /* 0x000fe40007810000 */
[----:B------:R-:W-:Y:S02]  /*25430*/  I2FP.F32.S32 R165, R165 ;  /* 0x000000a500a57245 */ /* 0x000fe40000201400 */
[----:B------:R-:W-:Y:S02]  /*25440*/  I2FP.F32.S32 R168, R168 ;  /* 0x000000a800a87245 */ /* 0x000fe40000201400 */
[----:B------:R-:W-:Y:S01]  /*25450*/  FMNMX.FTZ R167, R10, R167, !PT ;  /* 0x000000a70aa77209 */ /* 0x000fe20007810000 */
[----:B------:R-:W-:Y:S01]  /*25460*/  FFMA.FTZ R15, R3, R165, R15 ;  /* 0x000000a5030f7223 */ /* 0x000fe2000001000f */
[----:B------:R-:W-:Y:S01]  /*25470*/  FMNMX.FTZ R169, R5, R169, !PT ;  /* 0x000000a905a97209 */ /* 0x000fe20007810000 */
[C---:B------:R-:W-:Y:S01]  /*25480*/  FFMA.FTZ R13, R3.reuse, R165, R13 ;  /* 0x000000a5030d7223 */ /* 0x040fe2000001000d */
[CC--:B------:R-:W-:Y:S01]  /*25490*/  FFMA.FTZ R23, R3.reuse, R168.reuse, R23 ;  /* 0x000000a803177223 */ /* 0x0c0fe20000010017 */
[----:B------:R-:W-:Y:S01]  /*254a0*/  FFMA.FTZ R21, R3, R168, R21 ;  /* 0x000000a803157223 */ /* 0x000fe20000010015 */
[----:B------:R-:W-:Y:S02]  /*254b0*/  FMNMX.FTZ R168, R11, R167, !PT ;  /* 0x000000a70ba87209 */ /* 0x000fe40007810000 */
[----:B------:R-:W-:Y:S02]  /*254c0*/  IADD3 R165, R164, 0x20, RZ ;  /* 0x00000020a4a57810 */ /* 0x000fe40007ffe0ff */
[----:B------:R-:W-:Y:S02]  /*254d0*/  FMNMX.FTZ R169, R8, R169, !PT ;  /* 0x000000a908a97209 */ /* 0x000fe40007810000 */
[----:B------:R-:W-:Y:S02]  /*254e0*/  FMNMX.FTZ R168, R14, R168, !PT ;  /* 0x000000a80ea87209 */ /* 0x000fe40007810000 */
[----:B------:R-:W-:Y:S02]  /*254f0*/  I2FP.F32.S32 R165, R165 ;  /* 0x000000a500a57245 */ /* 0x000fe40000201400 */
[----:B------:R-:W-:Y:S02]  /*25500*/  FMNMX.FTZ R169, R9, R169, !PT ;  /* 0x000000a909a97209 */ /* 0x000fe40007810000 */
[----:B------:R-:W-:Y:S01]  /*25510*/  FMNMX.FTZ R168, R15, R168, !PT ;  /* 0x000000a80fa87209 */ /* 0x000fe20007810000 */
[CC--:B------:R-:W-:Y:S01]  /*25520*/  FFMA.FTZ R22, R3.reuse, R165.reuse, R22 ;  /* 0x000000a503167223 */ /* 0x0c0fe20000010016 */
        /* <DEDUP_REMOVED lines=10> */
[----:B------:R-:W-:Y:S01]  /*255d0*/  I2FP.F32.S32 R170, R170 ;  /* 0x000000aa00aa7245 */ /* 0x000fe20000201400 */
[C---:B------:R-:W-:Y:S01]  /*255e0*/  FFMA.FTZ R25, R3.reuse, R165, R25 ;  /* 0x000000a503197223 */ /* 0x040fe20000010019 */
[----:B------:R-:W-:Y:S02]  /*255f0*/  FMNMX.FTZ R165, R22, R168, !PT ;  /* 0x000000a816a57209 */ /* 0x000fe40007810000 */
[----:B------:R-:W-:Y:S01]  /*25600*/  IADD3 R167, R164, 0x30, RZ ;  /* 0x00000030a4a77810 */ /* 0x000fe20007ffe0ff */
[-C--:B------:R-:W-:Y:S01]  /*25610*/  FFMA.FTZ R26, R3, R170.reuse, R26 ;  /* 0x000000aa031a7223 */ /* 0x080fe2000001001a */
[----:B------:R-:W-:Y:S01]  /*25620*/  FMNMX.FTZ R169, R17, R169, !PT ;  /* 0x000000a911a97209 */ /* 0x000fe20007810000 */
[----:B------:R-:W-:Y:S01]  /*25630*/  FFMA.FTZ R24, R3, R170, R24 ;  /* 0x000000aa03187223 */ /* 0x000fe20000010018 */
[----:B------:R-:W-:Y:S02]  /*25640*/  I2FP.F32.S32 R167, R167 ;  /* 0x000000a700a77245 */ /* 0x000fe40000201400 */
        /* <DEDUP_REMOVED lines=8> */
[----:B------:R-:W-:Y:S02]  /*256d0*/  IADD3 R167, R164, 0x38, RZ ;  /* 0x00000038a4a77810 */ /* 0x000fe40007ffe0ff */
[----:B------:R-:W-:Y:S01]  /*256e0*/  FMNMX.FTZ R165, R27, R165, !PT ;  /* 0x000000a51ba57209 */ /* 0x000fe20007810000 */
[CC--:B------:R-:W-:Y:S01]  /*256f0*/  FFMA.FTZ R31, R3.reuse, R168.reuse, R31 ;  /* 0x000000a8031f7223 */ /* 0x0c0fe2000001001f */
[----:B------:R-:W-:Y:S01]  /*25700*/  FMNMX.FTZ R169, R24, R169, !PT ;  /* 0x000000a918a97209 */ /* 0x000fe20007810000 */
[C---:B------:R-:W-:Y:S01]  /*25710*/  FFMA.FTZ R29, R3.reuse, R168, R29 ;  /* 0x000000a8031d7223 */ /* 0x040fe2000001001d */
[----:B------:R-:W-:Y:S02]  /*25720*/  I2FP.F32.S32 R167, R167 ;  /* 0x000000a700a77245 */ /* 0x000fe40000201400 */
[----:B------:R-:W-:Y:S02]  /*25730*/  IADD3 R164, R164, 0x39, RZ ;  /* 0x00000039a4a47810 */ /* 0x000fe40007ffe0ff */
[----:B------:R-:W-:Y:S01]  /*25740*/  FMNMX.FTZ R165, R30, R165, !PT ;  /* 0x000000a51ea57209 */ /* 0x000fe20007810000 */
[----:B------:R-:W-:Y:S01]  /*25750*/  FFMA.FTZ R34, R3, R167, R34 ;  /* 0x000000a703227223 */ /* 0x000fe20000010022 */
[----:B------:R-:W-:Y:S01]  /*25760*/  FMNMX.FTZ R168, R25, R169, !PT ;  /* 0x000000a919a87209 */ /* 0x000fe20007810000 */
[----:B------:R-:W-:Y:S01]  /*25770*/  FFMA.FTZ R32, R3, R167, R32 ;  /* 0x000000a703207223 */ /* 0x000fe20000010020 */
[----:B------:R-:W-:Y:S02]  /*25780*/  I2FP.F32.S32 R164, R164 ;  /* 0x000000a400a47245 */ /* 0x000fe40000201400 */
        /* <DEDUP_REMOVED lines=20> */
[----:B------:R-:W-:Y:S01]  /*258d0*/  FADD.FTZ R167, -R165, R0 ;  /* 0x00000000a5a77221 */ /* 0x000fe20000010100 */
        /* <DEDUP_REMOVED lines=20> */
[-C--:B------:R-:W-:Y:S01]  /*25a20*/  FFMA.FTZ R201, R19, R166.reuse, -R197 ;  /* 0x000000a613c97223 */ /* 0x080fe200000108c5 */
        /* <DEDUP_REMOVED lines=90> */
[----:B------:R-:W-:Y:S01]  /*25fd0*/  ISETP.GT.AND P0, PT, R246, R235, PT ;  /* 0x000000ebf600720c */ /* 0x000fe20003f04270 */
[C---:B------:R-:W-:Y:S01]  /*25fe0*/  FMUL.FTZ R98, R0.reuse, R98 ;  /* 0x0000006200627220 */ /* 0x040fe20000410000 */
[C---:B------:R-:W-:Y:S03]  /*25ff0*/  HMMA.16816.F32.BF16 R36, R160.reuse, R172, R36 ;  /* 0x000000aca024723c */ /* 0x040fe60000041824 */
[----:B------:R-:W-:Y:S03]  /*26000*/  FMUL.FTZ R99, R0, R99 ;  /* 0x0000006300637220 */ /* 0x000fe60000410000 */
[C---:B------:R-:W-:Y:S01]  /*26010*/  HMMA.16816.F32.BF16 R40, R160.reuse, R174, R40 ;  /* 0x000000aea028723c */ /* 0x040fe20000041828 */
[----:B------:R-:W2:Y:S01]  /*26020*/  LDSM.16.MT88.4 R172, [R229+0x12000] ;  /* 0x01200000e5ac783b */ /* 0x000ea20000004200 */
[----:B------:R-:W-:Y:S03]  /*26030*/  MUFU.EX2 R202, R202 ;  /* 0x000000ca00ca7308 */ /* 0x000fe60000000800 */
[C---:B------:R-:W-:Y:S01]  /*26040*/  FMUL.FTZ R96, R2.reuse, R96 ;  /* 0x0000006002607220 */ /* 0x040fe20000410000 */
[C---:B------:R-:W-:Y:S06]  /*26050*/  HMMA.16816.F32.BF16 R44, R160.reuse, R176, R44 ;  /* 0x000000b0a02c723c */ /* 0x040fec000004182c */
[----:B------:R-:W4:Y:S01]  /*26060*/  MUFU.EX2 R201, R201 ;  /* 0x000000c900c97308 */ /* 0x000f220000000800 */
[----:B------:R-:W-:Y:S01]  /*26070*/  FMUL.FTZ R97, R2, R97 ;  /* 0x0000006102617220 */ /* 0x000fe20000410000 */
[C---:B------:R-:W-:Y:S01]  /*26080*/  HMMA.16816.F32.BF16 R48, R160.reuse, R178, R48 ;  /* 0x000000b2a030723c */ /* 0x040fe20000041830 */
[----:B------:R-:W-:Y:S02]  /*26090*/  LDSM.16.MT88.4 R176, [R229+0x10800] ;  /* 0x01080000e5b0783b */ /* 0x000fe40000004200 */
[C---:B------:R-:W-:Y:S03]  /*260a0*/  FMUL.FTZ R102, R0.reuse, R102 ;  /* 0x0000006600667220 */ /* 0x040fe60000410000 */
[C---:B---3--:R-:W-:Y:S02]  /*260b0*/  HMMA.16816.F32.BF16 R52, R160.reuse, R156, R52 ;  /* 0x0000009ca034723c */ /* 0x048fe40000041834 */
[----:B------:R-:W-:Y:S03]  /*260c0*/  MUFU.EX2 R203, R203 ;  /* 0x000000cb00cb7308 */ /* 0x000fe60000000800 */
        /* <DEDUP_REMOVED lines=68> */
[C---:B------:R-:W-:Y:S03]  /*26510*/  FMUL.FTZ R141, R2.reuse, R141 ;  /* 0x0000008d028d7220 */ /* 0x040fe60000410000 */
[-CC-:B------:R-:W-:Y:S01]  /*26520*/  FFMA.FTZ R250, R13, R166.reuse, -R198.reuse ;  /* 0x000000a60dfa7223 */ /* 0x180fe200000108c6 */
[----:B------:R-:W-:Y:S01]  /*26530*/  FMUL.FTZ R13, R2, R153 ;  /* 0x00000099020d7220 */ /* 0x000fe20000410000 */
[-CC-:B------:R-:W-:Y:S01]  /*26540*/  FFMA.FTZ R251, R16, R166.reuse, -R198.reuse ;  /* 0x000000a610fb7223 */ /* 0x180fe200000108c6 */
[----:B------:R-:W-:Y:S01]  /*26550*/  LDSM.16.MT88.4 R152, [R227+0x10800] ;  /* 0x01080000e398783b */ /* 0x000fe20000004200 */
[----:B------:R-:W-:Y:S01]  /*26560*/  FFMA.FTZ R252, R17, R166, -R198 ;  /* 0x000000a611fc7223 */ /* 0x000fe200000108c6 */
[C---:B------:R-:W-:Y:S01]  /*26570*/  FMUL.FTZ R18, R0.reuse, R150 ;  /* 0x0000009600127220 */ /* 0x040fe20000410000 */
[C---:B---3--:R-:W-:Y:S01]  /*26580*/  HMMA.16816.F32.BF16 R124, R160.reuse, R156, R124 ;  /* 0x0000009ca07c723c */ /* 0x048fe2000004187c */
[----:B------:R-:W3:Y:S02]  /*26590*/  MUFU.EX2 R250, R250 ;  /* 0x000000fa00fa7308 */ /* 0x000ee40000000800 */
[----:B------:R-:W-:Y:S01]  /*265a0*/  FMUL.FTZ R19, R0, R151 ;  /* 0x0000009700137220 */ /* 0x000fe20000410000 */
[----:B----4-:R-:W-:Y:S01]  /*265b0*/  F2FP.BF16.F32.PACK_AB R151, R201, R202 ;  /* 0x000000cac997723e */ /* 0x010fe200000010ff */
[C---:B------:R-:W-:Y:S01]  /*265c0*/  FMUL.FTZ R16, R2.reuse, R148 ;  /* 0x0000009402107220 */ /* 0x040fe20000410000 */
[C---:B------:R-:W-:Y:S01]  /*265d0*/  HMMA.16816.F32.BF16 R128, R160.reuse, R158, R128 ;  /* 0x0000009ea080723c */ /* 0x040fe20000041880 */
[----:B------:R-:W4:Y:S04]  /*265e0*/  LDSM.16.MT88.4 R156, [R227+0x16000] ;  /* 0x01600000e39c783b */ /* 0x000f280000004200 */
[----:B------:R-:W-:Y:S01]  /*265f0*/  MUFU.EX2 R251, R251 ;  /* 0x000000fb00fb7308 */ /* 0x000fe20000000800 */
[----:B------:R-:W-:Y:S01]  /*26600*/  FMUL.FTZ R17, R2, R149 ;  /* 0x0000009502117220 */ /* 0x000fe20000410000 */
[C---:B-1----:R-:W-:Y:S04]  /*26610*/  HMMA.16816.F32.BF16 R132, R160.reuse, R168, R132 ;  /* 0x000000a8a084723c */ /* 0x042fe80000041884 */
[----:B------:R-:W-:Y:S02]  /*26620*/  F2FP.BF16.F32.PACK_AB R149, R200, R199 ;  /* 0x000000c7c895723e */ /* 0x000fe400000010ff */
[C---:B------:R-:W-:Y:S01]  /*26630*/  HMMA.16816.F32.BF16 R136, R160.reuse, R170, R136 ;  /* 0x000000aaa088723c */ /* 0x040fe20000041888 */
[----:B------:R-:W1:Y:S01]  /*26640*/  LDSM.16.MT88.4 R168, [R230+0x10800] ;  /* 0x01080000e6a8783b */ /* 0x000e620000004200 */
[----:B------:R-:W5:Y:S03]  /*26650*/  MUFU.EX2 R252, R252 ;  /* 0x000000fc00fc7308 */ /* 0x000f660000000800 */
[----:B---3--:R-:W-:Y:S01]  /*26660*/  F2FP.BF16.F32.PACK_AB R148, R250, R203 ;  /* 0x000000cbfa94723e */ /* 0x008fe200000010ff */
[C---:B--2---:R-:W-:Y:S05]  /*26670*/  HMMA.16816.F32.BF16 R140, R160.reuse, R172, R140 ;  /* 0x000000aca08c723c */ /* 0x044fea000004188c */
[C---:B------:R-:W-:Y:S01]  /*26680*/  FMUL.FTZ R146, R0.reuse, R146 ;  /* 0x0000009200927220 */ /* 0x040fe20000410000 */
[C---:B------:R-:W-:Y:S01]  /*26690*/  HMMA.16816.F32.BF16 R12, R160.reuse, R174, R12 ;  /* 0x000000aea00c723c */ /* 0x040fe2000004180c */
[----:B------:R-:W-:Y:S04]  /*266a0*/  LDSM.16.MT88.4 R172, [R227+0x12800] ;  /* 0x01280000e3ac783b */ /* 0x000fe80000004200 */
[----:B------:R-:W-:Y:S01]  /*266b0*/  FMUL.FTZ R147, R0, R147 ;  /* 0x0000009300937220 */ /* 0x000fe20000410000 */
[C---:B------:R-:W-:Y:S01]  /*266c0*/  FMUL.FTZ R144, R2.reuse, R144 ;  /* 0x0000009002907220 */ /* 0x040fe20000410000 */
[----:B------:R-:W-:Y:S01]  /*266d0*/  FMUL.FTZ R145, R2, R145 ;  /* 0x0000009102917220 */ /* 0x000fe20000410000 */
[----:B-----5:R-:W-:Y:S03]  /*266e0*/  F2FP.BF16.F32.PACK_AB R150, R252, R251 ;  /* 0x000000fbfc96723e */ /* 0x020fe600000010ff */
[----:B------:R-:W-:Y:S01]  /*266f0*/  FFMA.FTZ R196, R2, R249, R196 ;  /* 0x000000f902c47223 */ /* 0x000fe200000100c4 */
[----:B------:R-:W-:Y:S01]  /*26700*/  MOV R2, R164 ;  /* 0x000000a400027202 */ /* 0x000fe20000000f00 */
[----:B------:R-:W-:Y:S01]  /*26710*/  FFMA.FTZ R195, R0, R248, R195 ;  /* 0x000000f800c37223 */ /* 0x000fe200000100c3 */
[----:B------:R-:W-:Y:S01]  /*26720*/  MOV R0, R165 ;  /* 0x000000a500007202 */ /* 0x000fe20000000f00 */
[----:B------:R-:W-:Y:S01]  /*26730*/  FADD.FTZ R196, R194, R196 ;  /* 0x000000c4c2c47221 */ /* 0x000fe20000010000 */
[C---:B----4-:R-:W-:Y:S03]  /*26740*/  HMMA.16816.F32.BF16 R16, R160.reuse, R156, R16 ;  /* 0x0000009ca010723c */ /* 0x050fe60000041810 */
[----:B------:R-:W-:Y:S01]  /*26750*/  FADD.FTZ R195, R191, R195 ;  /* 0x000000c3bfc37221 */ /* 0x000fe20000010000 */
[----:B------:R-:W-:Y:S02]  /*26760*/  FADD.FTZ R196, R193, R196 ;  /* 0x000000c4c1c47221 */ /* 0x000fe40000010000 */
[----:B------:R-:W-:Y:S01]  /*26770*/  HMMA.16816.F32.BF16 R144, R160, R158, R144 ;  /* 0x0000009ea090723c */ /* 0x000fe20000041890 */
[----:B------:R-:W2:Y:S04]  /*26780*/  LDSM.16.MT88.4 R156, [R230+0x12800] ;  /* 0x01280000e69c783b */ /* 0x000ea80000004200 */
[----:B------:R-:W-:Y:S01]  /*26790*/  FADD.FTZ R195, R190, R195 ;  /* 0x000000c3bec37221 */ /* 0x000fe20000010000 */
[C---:B-1----:R-:W-:Y:S03]  /*267a0*/  HMMA.16816.F32.BF16 R4, R148.reuse, R168, R4 ;  /* 0x000000a89404723c */ /* 0x042fe60000041804 */
[----:B------:R-:W1:Y:S02]  /*267b0*/  LDSM.16.MT88.4 R160, [R229+0x12800] ;  /* 0x01280000e5a0783b */ /* 0x000e640000004200 */
[----:B------:R-:W-:Y:S01]  /*267c0*/  FADD.FTZ R196, R192, R196 ;  /* 0x000000c4c0c47221 */ /* 0x000fe20000010000 */
[C---:B------:R-:W-:Y:S05]  /*267d0*/  HMMA.16816.F32.BF16 R8, R148.reuse, R170, R8 ;  /* 0x000000aa9408723c */ /* 0x040fea0000041808 */
[----:B------:R-:W3:Y:S01]  /*267e0*/  LDSM.16.MT88.4 R168, [R228+0x12800] ;  /* 0x01280000e4a8783b */ /* 0x000ee20000004200 */
        /* <DEDUP_REMOVED lines=39> */
[----:B------:R-:W-:Y:S04]  /*26a60*/  MUFU.EX2 R184, R184 ;  /* 0x000000b800b87308 */ /* 0x000fe80000000800 */
[-CC-:B------:R-:W-:Y:S01]  /*26a70*/  FFMA.FTZ R180, R26, R166.reuse, -R197.reuse ;  /* 0x000000a61ab47223 */ /* 0x180fe200000108c5 */
[C---:B------:R-:W-:Y:S05]  /*26a80*/  HMMA.16816.F32.BF16 R116, R148.reuse, R152, R116 ;  /* 0x000000989474723c */ /* 0x040fea0000041874 */
[----:B------:R-:W-:Y:S01]  /*26a90*/  MUFU.EX2 R186, R186 ;  /* 0x000000ba00ba7308 */ /* 0x000fe20000000800 */
[-CC-:B------:R-:W-:Y:S01]  /*26aa0*/  FFMA.FTZ R181, R27, R166.reuse, -R197.reuse ;  /* 0x000000a61bb57223 */ /* 0x180fe200000108c5 */
[C---:B------:R-:W-:Y:S01]  /*26ab0*/  HMMA.16816.F32.BF16 R120, R148.reuse, R154, R120 ;  /* 0x0000009a9478723c */ /* 0x040fe20000041878 */
[----:B------:R-:W4:Y:S03]  /*26ac0*/  LDSM.16.MT88.4 R152, [R230+0x11000] ;  /* 0x01100000e698783b */ /* 0x000f260000004200 */
[-CC-:B------:R-:W-:Y:S02]  /*26ad0*/  FFMA.FTZ R187, R25, R166.reuse, -R198.reuse ;  /* 0x000000a619bb7223 */ /* 0x180fe400000108c6 */
[C---:B--2---:R-:W-:Y:S02]  /*26ae0*/  HMMA.16816.F32.BF16 R124, R148.reuse, R156, R124 ;  /* 0x0000009c947c723c */ /* 0x044fe4000004187c */
[----:B------:R-:W-:Y:S01]  /*26af0*/  MUFU.EX2 R180, R180 ;  /* 0x000000b400b47308 */ /* 0x000fe20000000800 */
[----:B------:R-:W-:Y:S02]  /*26b00*/  LDSM.16.MT88.4 R24, [R228+0x11000] ;  /* 0x01100000e418783b */ /* 0x000fe40000004200 */
[-C--:B------:R-:W-:Y:S01]  /*26b10*/  FFMA.FTZ R185, R23, R166.reuse, -R197 ;  /* 0x000000a617b97223 */ /* 0x080fe200000108c5 */
[C---:B------:R-:W-:Y:S06]  /*26b20*/  HMMA.16816.F32.BF16 R128, R148.reuse, R158, R128 ;  /* 0x0000009e9480723c */ /* 0x040fec0000041880 */
[----:B------:R-:W2:Y:S01]  /*26b30*/  MUFU.EX2 R181, R181 ;  /* 0x000000b500b57308 */ /* 0x000ea20000000800 */
[----:B------:R-:W5:Y:S01]  /*26b40*/  LDSM.16.MT88.4 R156, [R229+0x11000] ;  /* 0x01100000e59c783b */ /* 0x000f620000004200 */
[C---:B-1----:R-:W-:Y:S03]  /*26b50*/  HMMA.16816.F32.BF16 R132, R148.reuse, R160, R132 ;  /* 0x000000a09484723c */ /* 0x042fe60000041884 */
[-CC-:B------:R-:W-:Y:S03]  /*26b60*/  FFMA.FTZ R182, R20, R166.reuse, -R198.reuse ;  /* 0x000000a614b67223 */ /* 0x180fe600000108c6 */
[C---:B------:R-:W-:Y:S01]  /*26b70*/  HMMA.16816.F32.BF16 R136, R148.reuse, R162, R136 ;  /* 0x000000a29488723c */ /* 0x040fe20000041888 */
[----:B------:R-:W1:Y:S01]  /*26b80*/  LDSM.16.MT88.4 R160, [R227+0x11000] ;  /* 0x01100000e3a0783b */ /* 0x000e620000004200 */
[----:B------:R-:W4:Y:S03]  /*26b90*/  MUFU.EX2 R185, R185 ;  /* 0x000000b900b97308 */ /* 0x000f260000000800 */
[----:B------:R-:W-:Y:S01]  /*26ba0*/  FFMA.FTZ R183, R21, R166, -R198 ;  /* 0x000000a615b77223 */ /* 0x000fe200000108c6 */
[C---:B---3--:R-:W-:Y:S06]  /*26bb0*/  HMMA.16816.F32.BF16 R140, R148.reuse, R168, R140 ;  /* 0x000000a8948c723c */ /* 0x048fec000004188c */
[----:B------:R-:W3:Y:S01]  /*26bc0*/  MUFU.EX2 R182, R182 ;  /* 0x000000b600b67308 */ /* 0x000ee20000000800 */
[----:B--2---:R-:W-:Y:S01]  /*26bd0*/  F2FP.BF16.F32.PACK_AB R23, R181, R180 ;  /* 0x000000b4b517723e */ /* 0x004fe200000010ff */
[C---:B------:R-:W-:Y:S01]  /*26be0*/  HMMA.16816.F32.BF16 R12, R148.reuse, R170, R12 ;  /* 0x000000aa940c723c */ /* 0x040fe2000004180c */
[----:B------:R-:W2:Y:S02]  /*26bf0*/  LDSM.16.MT88.4 R168, [R230+0x13000] ;  /* 0x01300000e6a8783b */ /* 0x000ea40000004200 */
[----:B------:R-:W-:Y:S03]  /*26c00*/  FADD.FTZ R195, R184, R195 ;  /* 0x000000c3b8c37221 */ /* 0x000fe60000010000 */
[C---:B------:R-:W-:Y:S02]  /*26c10*/  HMMA.16816.F32.BF16 R16, R148.reuse, R172, R16 ;  /* 0x000000ac9410723c */ /* 0x040fe40000041810 */
[----:B------:R-:W5:Y:S03]  /*26c20*/  MUFU.EX2 R183, R183 ;  /* 0x000000b700b77308 */ /* 0x000f660000000800 */
[C---:B----4-:R-:W-:Y:S01]  /*26c30*/  F2FP.BF16.F32.PACK_AB R21, R185.reuse, R184 ;  /* 0x000000b8b915723e */ /* 0x050fe200000010ff */
[----:B------:R-:W-:Y:S01]  /*26c40*/  HMMA.16816.F32.BF16 R144, R148, R174, R144 ;  /* 0x000000ae9490723c */ /* 0x000fe20000041890 */
[----:B------:R-:W4:Y:S05]  /*26c50*/  LDSM.16.MT88.4 R148, [R229+0x13000] ;  /* 0x01300000e594783b */ /* 0x000f2a0000004200 */
[----:B------:R-:W1:Y:S01]  /*26c60*/  MUFU.EX2 R187, R187 ;  /* 0x000000bb00bb7308 */ /* 0x000e620000000800 */
[----:B---3--:R-:W-:Y:S01]  /*26c70*/  FADD.FTZ R196, R182, R196 ;  /* 0x000000c4b6c47221 */ /* 0x008fe20000010000 */
[----:B------:R-:W-:Y:S01]  /*26c80*/  FADD.FTZ R195, R185, R195 ;  /* 0x000000c3b9c37221 */ /* 0x000fe20000010000 */
[----:B------:R-:W3:Y:S03]  /*26c90*/  LDSM.16.MT88.4 R172, [R228+0x13000] ;  /* 0x01300000e4ac783b */ /* 0x000ee60000004200 */
[----:B------:R-:W-:Y:S01]  /*26ca0*/  FADD.FTZ R195, R180, R195 ;  /* 0x000000c3b4c37221 */ /* 0x000fe20000010000 */
[C---:B-----5:R-:W-:Y:S01]  /*26cb0*/  F2FP.BF16.F32.PACK_AB R20, R183.reuse, R182 ;  /* 0x000000b6b714723e */ /* 0x060fe200000010ff */
[----:B------:R-:W-:Y:S02]  /*26cc0*/  FADD.FTZ R196, R183, R196 ;  /* 0x000000c4b7c47221 */ /* 0x000fe40000010000 */
[----:B------:R-:W-:Y:S02]  /*26cd0*/  FADD.FTZ R195, R181, R195 ;  /* 0x000000c3b5c37221 */ /* 0x000fe40000010000 */
[----:B------:R-:W-:Y:S01]  /*26ce0*/  FADD.FTZ R196, R186, R196 ;  /* 0x000000c4bac47221 */ /* 0x000fe20000010000 */
[C---:B-1----:R-:W-:Y:S03]  /*26cf0*/  F2FP.BF16.F32.PACK_AB R22, R187.reuse, R186 ;  /* 0x000000babb16723e */ /* 0x042fe600000010ff */
[----:B------:R-:W-:Y:S04]  /*26d00*/  FADD.FTZ R196, R187, R196 ;  /* 0x000000c4bbc47221 */ /* 0x000fe80000010000 */
[C---:B------:R-:W-:Y:S06]  /*26d10*/  HMMA.16816.F32.BF16 R4, R20.reuse, R152, R4 ;  /* 0x000000981404723c */ /* 0x040fec0000041804 */
        /* <DEDUP_REMOVED lines=18> */
[C---:B------:R-:W-:Y:S05]  /*26e40*/  HMMA.16816.F32.BF16 R80, R20.reuse, R174, R80 ;  /* 0x000000ae1450723c */ /* 0x040fea0000041850 */
[-CC-:B------:R-:W-:Y:S01]  /*26e50*/  FFMA.FTZ R172, R30, R166.reuse, -R197.reuse ;  /* 0x000000a61eac7223 */ /* 0x180fe200000108c5 */
[C---:B-1----:R-:W-:Y:S05]  /*26e60*/  HMMA.16816.F32.BF16 R84, R20.reuse, R152, R84 ;  /* 0x000000981454723c */ /* 0x042fea0000041854 */
[-C--:B------:R-:W-:Y:S01]  /*26e70*/  FFMA.FTZ R173, R31, R166.reuse, -R197 ;  /* 0x000000a61fad7223 */ /* 0x080fe200000108c5 */
[C---:B------:R-:W-:Y:S01]  /*26e80*/  HMMA.16816.F32.BF16 R88, R20.reuse, R154, R88 ;  /* 0x0000009a1458723c */ /* 0x040fe20000041858 */
[----:B------:R-:W1:Y:S01]  /*26e90*/  LDSM.16.MT88.4 R152, [R229+0x17000] ;  /* 0x01700000e598783b */ /* 0x000e620000004200 */
[----:B------:R-:W3:Y:S03]  /*26ea0*/  MUFU.EX2 R172, R172 ;  /* 0x000000ac00ac7308 */ /* 0x000ee60000000800 */
[-CC-:B------:R-:W-:Y:S01]  /*26eb0*/  FFMA.FTZ R174, R28, R166.reuse, -R198.reuse ;  /* 0x000000a61cae7223 */ /* 0x180fe200000108c6 */
[C---:B-----5:R-:W-:Y:S06]  /*26ec0*/  HMMA.16816.F32.BF16 R92, R20.reuse, R156, R92 ;  /* 0x0000009c145c723c */ /* 0x060fec000004185c */
[----:B------:R-:W-:Y:S01]  /*26ed0*/  MUFU.EX2 R173, R173 ;  /* 0x000000ad00ad7308 */ /* 0x000fe20000000800 */
[-CC-:B------:R-:W-:Y:S01]  /*26ee0*/  FFMA.FTZ R175, R29, R166.reuse, -R198.reuse ;  /* 0x000000a61daf7223 */ /* 0x180fe200000108c6 */
[C---:B------:R-:W-:Y:S01]  /*26ef0*/  HMMA.16816.F32.BF16 R96, R20.reuse, R158, R96 ;  /* 0x0000009e1460723c */ /* 0x040fe20000041860 */
[----:B------:R-:W-:Y:S05]  /*26f00*/  LDSM.16.MT88.4 R28, [R227+0x17000] ;  /* 0x01700000e31c783b */ /* 0x000fea0000004200 */
[C---:B------:R-:W-:Y:S02]  /*26f10*/  HMMA.16816.F32.BF16 R100, R20.reuse, R176, R100 ;  /* 0x000000b01464723c */ /* 0x040fe40000041864 */
[----:B------:R-:W4:Y:S01]  /*26f20*/  MUFU.EX2 R174, R174 ;  /* 0x000000ae00ae7308 */ /* 0x000f220000000800 */
[----:B------:R-:W-:Y:S02]  /*26f30*/  LDSM.16.MT88.4 R156, [R230+0x11800] ;  /* 0x01180000e69c783b */ /* 0x000fe40000004200 */
[----:B---3--:R-:W-:Y:S01]  /*26f40*/  FADD.FTZ R195, R172, R195 ;  /* 0x000000c3acc37221 */ /* 0x008fe20000010000 */
[C---:B------:R-:W-:Y:S06]  /*26f50*/  HMMA.16816.F32.BF16 R104, R20.reuse, R178, R104 ;  /* 0x000000b21468723c */ /* 0x040fec0000041868 */
[----:B------:R-:W3:Y:S01]  /*26f60*/  MUFU.EX2 R175, R175 ;  /* 0x000000af00af7308 */ /* 0x000ee20000000800 */
[-CC-:B------:R-:W-:Y:S01]  /*26f70*/  FFMA.FTZ R176, R32, R166.reuse, -R198.reuse ;  /* 0x000000a620b07223 */ /* 0x180fe200000108c6 */
[C---:B------:R-:W-:Y:S03]  /*26f80*/  HMMA.16816.F32.BF16 R108, R20.reuse, R24, R108 ;  /* 0x00000018146c723c */ /* 0x040fe6000004186c */
[-CC-:B------:R-:W-:Y:S03]  /*26f90*/  FFMA.FTZ R177, R34, R166.reuse, -R197.reuse ;  /* 0x000000a622b17223 */ /* 0x180fe600000108c5 */
[C---:B------:R-:W-:Y:S01]  /*26fa0*/  HMMA.16816.F32.BF16 R112, R20.reuse, R26, R112 ;  /* 0x0000001a1470723c */ /* 0x040fe20000041870 */
[----:B------:R-:W5:Y:S01]  /*26fb0*/  LDSM.16.MT88.4 R24, [R228+0x17000] ;  /* 0x01700000e418783b */ /* 0x000f620000004200 */
[----:B------:R-:W1:Y:S03]  /*26fc0*/  MUFU.EX2 R176, R176 ;  /* 0x000000b000b07308 */ /* 0x000e660000000800 */
[-C--:B------:R-:W-:Y:S01]  /*26fd0*/  FFMA.FTZ R198, R33, R166.reuse, -R198 ;  /* 0x000000a621c67223 */ /* 0x080fe200000108c6 */
[C---:B------:R-:W-:Y:S06]  /*26fe0*/  HMMA.16816.F32.BF16 R116, R20.reuse, R160, R116 ;  /* 0x000000a01474723c */ /* 0x040fec0000041874 */
[----:B------:R-:W1:Y:S01]  /*26ff0*/  MUFU.EX2 R177, R177 ;  /* 0x000000b100b17308 */ /* 0x000e620000000800 */
[----:B------:R-:W-:Y:S01]  /*27000*/  FFMA.FTZ R197, R35, R166, -R197 ;  /* 0x000000a623c57223 */ /* 0x000fe200000108c5 */
[C---:B------:R-:W-:Y:S01]  /*27010*/  HMMA.16816.F32.BF16 R120, R20.reuse, R162, R120 ;  /* 0x000000a21478723c */ /* 0x040fe20000041878 */
[----:B------:R-:W-:Y:S02]  /*27020*/  LDSM.16.MT88.4 R32, [R228+0x11800] ;  /* 0x01180000e420783b */ /* 0x000fe40000004200 */
[----:B----4-:R-:W-:Y:S03]  /*27030*/  FADD.FTZ R196, R174, R196 ;  /* 0x000000c4aec47221 */ /* 0x010fe60000010000 */
[C---:B--2---:R-:W-:Y:S02]  /*27040*/  HMMA.16816.F32.BF16 R124, R20.reuse, R148, R124 ;  /* 0x00000094147c723c */ /* 0x044fe4000004187c */
[----:B------:R-:W2:Y:S03]  /*27050*/  MUFU.EX2 R198, R198 ;  /* 0x000000c600c67308 */ /* 0x000ea60000000800 */
[----:B---3--:R-:W-:Y:S01]  /*27060*/  FADD.FTZ R196, R175, R196 ;  /* 0x000000c4afc47221 */ /* 0x008fe20000010000 */
[C---:B------:R-:W-:Y:S01]  /*27070*/  HMMA.16816.F32.BF16 R128, R20.reuse, R150, R128 ;  /* 0x000000961480723c */ /* 0x040fe20000041880 */
[----:B------:R-:W3:Y:S05]  /*27080*/  LDSM.16.MT88.4 R148, [R229+0x11800] ;  /* 0x01180000e594783b */ /* 0x000eea0000004200 */
[----:B------:R-:W4:Y:S01]  /*27090*/  MUFU.EX2 R197, R197 ;  /* 0x000000c500c57308 */ /* 0x000f220000000800 */
[----:B------:R-:W-:Y:S01]  /*270a0*/  FADD.FTZ R195, R173, R195 ;  /* 0x000000c3adc37221 */ /* 0x000fe20000010000 */
[C---:B-1----:R-:W-:Y:S03]  /*270b0*/  HMMA.16816.F32.BF16 R132, R20.reuse, R152, R132 ;  /* 0x000000981484723c */ /* 0x042fe60000041884 */
[----:B------:R-:W-:Y:S03]  /*270c0*/  FADD.FTZ R196, R176, R196 ;  /* 0x000000c4b0c47221 */ /* 0x000fe60000010000 */
[C---:B------:R-:W-:Y:S01]  /*270d0*/  HMMA.16816.F32.BF16 R136, R20.reuse, R154, R136 ;  /* 0x0000009a1488723c */ /* 0x040fe20000041888 */
[----:B------:R-:W1:Y:S04]  /*270e0*/  LDSM.16.MT88.4 R152, [R227+0x11800] ;  /* 0x01180000e398783b */ /* 0x000e680000004200 */
[----:B------:R-:W-:Y:S01]  /*270f0*/  FADD.FTZ R195, R177, R195 ;  /* 0x000000c3b1c37221 */ /* 0x000fe20000010000 */
[C---:B-----5:R-:W-:Y:S05]  /*27100*/  HMMA.16816.F32.BF16 R140, R20.reuse, R24, R140 ;  /* 0x00000018148c723c */ /* 0x060fea000004188c */
[C---:B--2---:R-:W-:Y:S01]  /*27110*/  FADD.FTZ R249, R198.reuse, R196 ;  /* 0x000000c4c6f97221 */ /* 0x044fe20000010000 */
[C---:B------:R-:W-:Y:S05]  /*27120*/  HMMA.16816.F32.BF16 R12, R20.reuse, R26, R12 ;  /* 0x0000001a140c723c */ /* 0x040fea000004180c */
[----:B------:R-:W-:Y:S01]  /*27130*/  F2FP.BF16.F32.PACK_AB R25, R173, R172 ;  /* 0x000000acad19723e */ /* 0x000fe200000010ff */
[C---:B------:R-:W-:Y:S05]  /*27140*/  HMMA.16816.F32.BF16 R16, R20.reuse, R28, R16 ;  /* 0x0000001c1410723c */ /* 0x040fea0000041810 */
[----:B------:R-:W-:Y:S01]  /*27150*/  F2FP.BF16.F32.PACK_AB R24, R175, R174 ;  /* 0x000000aeaf18723e */ /* 0x000fe200000010ff */
[----:B------:R-:W-:Y:S01]  /*27160*/  HMMA.16816.F32.BF16 R144, R20, R30, R144 ;  /* 0x0000001e1490723c */ /* 0x000fe20000041890 */
[----:B------:R-:W-:Y:S04]  /*27170*/  LDSM.16.MT88.4 R20, [R227+0x13800] ;  /* 0x01380000e314783b */ /* 0x000fe80000004200 */
[----:B------:R-:W-:Y:S01]  /*27180*/  F2FP.BF16.F32.PACK_AB R26, R198, R176 ;  /* 0x000000b0c61a723e */ /* 0x000fe200000010ff */
[C---:B----4-:R-:W-:Y:S01]  /*27190*/  FADD.FTZ R248, R197.reuse, R195 ;  /* 0x000000c3c5f87221 */ /* 0x050fe20000010000 */
[----:B------:R-:W-:Y:S02]  /*271a0*/  F2FP.BF16.F32.PACK_AB R27, R197, R177 ;  /* 0x000000b1c51b723e */ /* 0x000fe400000010ff */
[----:B------:R-:W-:Y:S05]  /*271b0*/  LDSM.16.MT88.4 R28, [R230+0x15800] ;  /* 0x01580000e61c783b */ /* 0x000fea0000004200 */
[C---:B------:R-:W-:Y:S03]  /*271c0*/  HMMA.16816.F32.BF16 R160, R24.reuse, R156, R4 ;  /* 0x0000009c18a0723c */ /* 0x040fe60000041804 */
[----:B------:R-:W2:Y:S03]  /*271d0*/  LDSM.16.MT88.4 R4, [R229+0x13800] ;  /* 0x01380000e504783b */ /* 0x000ea60000004200 */
[C---:B------:R-:W-:Y:S05]  /*271e0*/  HMMA.16816.F32.BF16 R156, R24.reuse, R158, R8 ;  /* 0x0000009e189c723c */ /* 0x040fea0000041808 */
[----:B------:R-:W4:Y:S01]  /*271f0*/  LDSM.16.MT88.4 R8, [R228+0x13800] ;  /* 0x01380000e408783b */ /* 0x000f220000004200 */
        /* <DEDUP_REMOVED lines=20> */
[C---:B------:R-:W-:Y:S06]  /*27340*/  HMMA.16816.F32.BF16 R92, R24.reuse, R28, R92 ;  /* 0x0000001c185c723c */ /* 0x040fec000004185c */
[C---:B------:R-:W-:Y:S01]  /*27350*/  HMMA.16816.F32.BF16 R96, R24.reuse, R30, R96 ;  /* 0x0000001e1860723c */ /* 0x040fe20000041860 */
[----:B------:R-:W5:Y:S05]  /*27360*/  LDSM.16.MT88.4 R28, [R227+0x17800] ;  /* 0x01780000e31c783b */ /* 0x000f6a0000004200 */
[C---:B---3--:R-:W-:Y:S06]  /*27370*/  HMMA.16816.F32.BF16 R100, R24.reuse, R32, R100 ;  /* 0x000000201864723c */ /* 0x048fec0000041864 */
        /* <DEDUP_REMOVED lines=8> */
[C---:B------:R-:W-:Y:S06]  /*27400*/  HMMA.16816.F32.BF16 R136, R24.reuse, R22, R136 ;  /* 0x000000161888723c */ /* 0x040fec0000041888 */
[C---:B------:R-:W-:Y:S06]  /*27410*/  HMMA.16816.F32.BF16 R140, R24.reuse, R152, R140 ;  /* 0x00000098188c723c */ /* 0x040fec000004188c */
[C---:B------:R-:W-:Y:S06]  /*27420*/  HMMA.16816.F32.BF16 R152, R24.reuse, R154, R12 ;  /* 0x0000009a1898723c */ /* 0x040fec000004180c */
[C---:B-----5:R-:W-:Y:S06]  /*27430*/  HMMA.16816.F32.BF16 R148, R24.reuse, R28, R16 ;  /* 0x0000001c1894723c */ /* 0x060fec0000041810 */
[----:B------:R-:W-:Y:S01]  /*27440*/  HMMA.16816.F32.BF16 R144, R24, R30, R144 ;  /* 0x0000001e1890723c */ /* 0x000fe20000041890 */
[----:B------:R-:W-:Y:S11]  /*27450*/  @!UPT UIADD3 URZ, URZ, URZ, URZ ;  /* 0x0000003f3f3ff290 */ /* 0x000ff6000fffe03f */
[----:B------:R-:W-:Y:S01]  /*27460*/  @!UPT UIADD3 URZ, URZ, URZ, URZ ;  /* 0x0000003f3f3ff290 */ /* 0x000fe2000fffe03f */
[----:B------:R-:W-:Y:S11]  /*27470*/  @P0 BRA `(.L_x_4569) ;  /* 0xffffffb000ec0947 */ /* 0x000ff6000383ffff */
.L_x_4560:
        /* <DEDUP_REMOVED lines=24> */
.L_x_4591:
        /* <DEDUP_REMOVED lines=235> */
[----:B------:R2:W-:Y:S04]  /*284b0*/  STS.64 [R20+0xc800], R154 ;  /* 0x00c8009a14007388 */ /* 0x0005e80000000a00 */
[----:B------:R-:W-:Y:S04]  /*284c0*/  STS.64 [R21+0xc000], R148 ;  /* 0x00c0009415007388 */ /* 0x000fe80000000a00 */
[----:B------:R3:W-:Y:S04]  /*284d0*/  STS.64 [R21+0xc800], R150 ;  /* 0x00c8009615007388 */ /* 0x0007e80000000a00 */
[----:B------:R4:W-:Y:S04]  /*284e0*/  STS.64 [R10+0xc000], R144 ;  /* 0x00c000900a007388 */ /* 0x0009e80000000a00 */
[----:B------:R4:W-:Y:S04]  /*284f0*/  STS.64 [R10+0xc800], R146 ;  /* 0x00c800920a007388 */ /* 0x0009e80000000a00 */
[----:B-1----:R-:W4:Y:S04]  /*28500*/  LD.E.64 R140, desc[UR12][R4.64+0xb0] ;  /* 0x0000b00c048c7980 */ /* 0x002f28000c101b00 */
[----:B------:R-:W4:Y:S01]  /*28510*/  LD.E R16, desc[UR10][R4.64+0x60] ;  /* 0x0000600a04107980 */ /* 0x000f22000c101900 */
[----:B--2---:R-:W-:Y:S01]  /*28520*/  @P3 MUFU.LG2 R20, R8 ;  /* 0x0000000800143308 */ /* 0x004fe20000000c00 */
[----:B------:R-:W-:-:S02]  /*28530*/  SHF.L.U32 R17, R2, 0x6, RZ ;  /* 0x0000000602117819 */ /* 0x000fc400000006ff */
[----:B------:R1:W5:Y:S05]  /*28540*/  LD.E.64 R142, desc[UR10][R4.64+0x78] ;  /* 0x0000780a048e7980 */ /* 0x00036a000c101b00 */
[----:B---3--:R2:W3:Y:S01]  /*28550*/  @P4 MUFU.LG2 R21, R9 ;  /* 0x0000000900154308 */ /* 0x0084e20000000c00 */
[----:B------:R-:W-:Y:S01]  /*28560*/  LOP3.LUT R17, R17, 0x1c0, RZ, 0xc0, !PT ;  /* 0x000001c011117812 */ /* 0x000fe200078ec0ff */
[----:B----4-:R1:W5:Y:S01]  /*28570*/  LD.E.64 R144, desc[UR10][R4.64+0xa8] ;  /* 0x0000a80a04907980 */ /* 0x010362000c101b00 */
[----:B--2---:R-:W-:-:S04]  /*28580*/  LEA.HI R9, R13, R12, RZ, 0x4 ;  /* 0x0000000c0d097211 */ /* 0x004fc800078f20ff */
[----:B------:R-:W-:-:S04]  /*28590*/  LOP3.LUT R9, R9, 0xfffffff0, RZ, 0xc0, !PT ;  /* 0xfffffff009097812 */ /* 0x000fc800078ec0ff */
[----:B------:R-:W-:Y:S02]  /*285a0*/  IADD3 R8, -R9, R12, RZ ;  /* 0x0000000c09087210 */ /* 0x000fe40007ffe1ff */
[----:B------:R1:W5:Y:S01]  /*285b0*/  LD.E R9, desc[UR12][R4.64+0xcc] ;  /* 0x0000cc0c04097980 */ /* 0x000362000c101900 */
[----:B------:R-:W-:Y:S01]  /*285c0*/  SHF.R.S32.HI R13, RZ, 0x1f, R14 ;  /* 0x0000001fff0d7819 */ /* 0x000fe2000001140e */
[----:B---3--:R-:W-:Y:S01]  /*285d0*/  @P4 FMUL.FTZ R21, R21, 0.69314718246459960938 ;  /* 0x3f31721815154820 */ /* 0x008fe20000410000 */
[----:B------:R-:W-:Y:S01]  /*285e0*/  LEA.HI R19, R8, R8, RZ, 0x1 ;  /* 0x0000000808137211 */ /* 0x000fe200078f08ff */
[----:B------:R-:W-:Y:S01]  /*285f0*/  @P3 FMUL.FTZ R20, R20, 0.69314718246459960938 ;  /* 0x3f31721814143820 */ /* 0x000fe20000410000 */
[----:B------:R-:W-:Y:S02]  /*28600*/  MOV R10, 0xff800000 ;  /* 0xff800000000a7802 */ /* 0x000fe40000000f00 */
[C---:B------:R-:W-:Y:S02]  /*28610*/  SHF.L.U32 R18, R19.reuse, 0x2, RZ ;  /* 0x0000000213127819 */ /* 0x040fe400000006ff */
[----:B------:R-:W-:-:S02]  /*28620*/  LOP3.LUT R19, R19, 0xffffffe, RZ, 0xc0, !PT ;  /* 0x0ffffffe13137812 */ /* 0x000fc400078ec0ff */
[----:B------:R-:W-:Y:S02]  /*28630*/  LOP3.LUT R18, R17, 0x38, R18, 0xf8, !PT ;  /* 0x0000003811127812 */ /* 0x000fe400078ef812 */
[----:B------:R-:W-:Y:S02]  /*28640*/  SHF.R.U32.HI R17, RZ, 0x3, R17 ;  /* 0x00000003ff117819 */ /* 0x000fe40000011611 */
[----:B------:R-:W-:Y:S02]  /*28650*/  LEA.HI R13, R13, R14, RZ, 0x2 ;  /* 0x0000000e0d0d7211 */ /* 0x000fe400078f10ff */
[----:B------:R-:W-:Y:S02]  /*28660*/  LOP3.LUT R17, R18, R17, RZ, 0x3c, !PT ;  /* 0x0000001112117212 */ /* 0x000fe400078e3cff */
[----:B------:R-:W-:Y:S01]  /*28670*/  IADD3 R19, R8, -R19, RZ ;  /* 0x8000001308137210 */ /* 0x000fe20007ffe0ff */
[C---:B-----5:R-:W-:Y:S01]  /*28680*/  @P4 FFMA.FTZ R10, R3.reuse, R165, R21 ;  /* 0x000000a5030a4223 */ /* 0x060fe20000010015 */
[----:B------:R-:W-:Y:S01]  /*28690*/  MOV R11, 0xff800000 ;  /* 0xff800000000b7802 */ /* 0x000fe20000000f00 */
[----:B------:R-:W-:Y:S01]  /*286a0*/  @P3 FFMA.FTZ R11, R3, R164, R20 ;  /* 0x000000a4030b3223 */ /* 0x000fe20000010014 */
[----:B------:R-:W-:-:S02]  /*286b0*/  LOP3.LUT R15, R15, 0xffffffe0, RZ, 0xc0, !PT ;  /* 0xffffffe00f0f7812 */ /* 0x000fc400078ec0ff */
[----:B------:R-:W-:Y:S02]  /*286c0*/  LOP3.LUT R13, R13, 0xffffffc, RZ, 0xc0, !PT ;  /* 0x0ffffffc0d0d7812 */ /* 0x000fe400078ec0ff */
[----:B------:R-:W-:Y:S02]  /*286d0*/  LEA R3, R19, R17, 0x2 ;  /* 0x0000001113037211 */ /* 0x000fe400078e10ff */
[----:B------:R-:W-:Y:S02]  /*286e0*/  IADD3 R15, -R15, R12, RZ ;  /* 0x0000000c0f0f7210 */ /* 0x000fe40007ffe1ff */
[----:B------:R-:W-:Y:S02]  /*286f0*/  IADD3 R13, R14, -R13, RZ ;  /* 0x8000000d0e0d7210 */ /* 0x000fe40007ffe0ff */
[----:B------:R-:W-:Y:S02]  /*28700*/  SHF.L.U32 R12, R239, 0x6, RZ ;  /* 0x00000006ef0c7819 */ /* 0x000fe400000006ff */
[----:B------:R-:W-:Y:S01]  /*28710*/  LEA R3, R3, UR4, 0x2 ;  /* 0x0000000403037c11 */ /* 0x000fe2000f8e10ff */
[----:B------:R-:W-:Y:S01]  /*28720*/  BAR.SYNC.DEFER_BLOCKING 0x0 ;  /* 0x0000000000007b1d */ /* 0x000fe20000010000 */
[----:B------:R-:W-:-:S05]  /*28730*/  LOP3.LUT P0, RZ, R15, 0x3, RZ, 0xc0, !PT ;  /* 0x000000030fff7812 */ /* 0x000fca000780c0ff */
        /* <DEDUP_REMOVED lines=31> */
[----:B------:R-:W-:-:S04]  /*28930*/  IMAD R140, R140, UR8, R242 ;  /* 0x000000088c8c7c24 */ /* 0x000fc8000f8e02f2 */
[----:B------:R-:W-:Y:S01]  /*28940*/  IMAD R16, R140, R16, R241 ;  /* 0x000000108c107224 */ /* 0x000fe200078e02f1 */
[----:B------:R-:W-:-:S03]  /*28950*/  LEA R140, R13, R0, 0x4 ;  /* 0x000000000d8c7211 */ /* 0x000fc600078e20ff */
[----:B------:R-:W-:Y:S02]  /*28960*/  IMAD R141, R141, R16, R12 ;  /* 0x000000108d8d7224 */ /* 0x000fe400078e020c */
        /* <DEDUP_REMOVED lines=18> */
.L_x_4572:
[----:B------:R-:W-:Y:S05]  /*28a90*/  BSYNC B0 ;  /* 0x0000000000007941 */ /* 0x000fea0003800000 */
.L_x_4571:
[----:B------:R-:W-:Y:S01]  /*28aa0*/  R2UR UR4, R6 ;  /* 0x00000000060472ca */ /* 0x000fe200000e0000 */
[----:B--2---:R-:W-:Y:S01]  /*28ab0*/  IMAD.SHL.U32 R10, R8, 0x4, RZ ;  /* 0x00000004080a7824 */ /* 0x004fe200078e00ff */
[----:B------:R-:W-:-:S04]  /*28ac0*/  R2UR UR5, R7 ;  /* 0x00000000070572ca */ /* 0x000fc800000e0000 */
[--C-:B------:R-:W-:Y:S01]  /*28ad0*/  SHF.R.S32.HI R11, RZ, 0x1f, R10.reuse ;  /* 0x0000001fff0b7819 */ /* 0x100fe2000001140a */
[----:B------:R-:W-:Y:S02]  /*28ae0*/  IMAD R9, R141, R9, RZ ;  /* 0x000000098d097224 */ /* 0x000fe400078e02ff */
[----:B------:R-:W-:-:S06]  /*28af0*/  IMAD.WIDE R140, R2, 0x100, R10 ;  /* 0x00000100028c7825 */ /* 0x000fcc00078e020a */
[----:B-1----:R1:W5:Y:S01]  /*28b00*/  LD.E R4, desc[UR4][R4.64+0xc0] ;  /* 0x0000c00404047980 */ /* 0x002362000c101900 */
[----:B------:R-:W-:Y:S01]  /*28b10*/  IMAD R239, R239, -0x40, R240 ;  /* 0xffffffc0efef7824 */ /* 0x000fe200078e02f0 */
[----:B------:R-:W-:Y:S01]  /*28b20*/  IADD3 R8, P3, R140, R9, RZ ;  /* 0x000000098c087210 */ /* 0x000fe20007f7e0ff */
[C---:B------:R-:W-:Y:S01]  /*28b30*/  VIADD R0, R2.reuse, 0x18 ;  /* 0x0000001802007836 */ /* 0x040fe20000000000 */
[----:B------:R-:W-:Y:S01]  /*28b40*/  BSSY B0, `(.L_x_4573) ;  /* 0x0000028000007945 */ /* 0x000fe20003800000 */
[----:B------:R-:W-:Y:S01]  /*28b50*/  VIADD R3, R2, 0x10 ;  /* 0x0000001002037836 */ /* 0x000fe20000000000 */
[----:B------:R-:W-:Y:S02]  /*28b60*/  LEA R140, P4, R8, R142, 0x2 ;  /* 0x0000008e088c7211 */ /* 0x000fe400078810ff */
[-C--:B------:R-:W-:Y:S01]  /*28b70*/  ISETP.GE.AND P2, PT, R0, R239.reuse, PT ;  /* 0x000000ef0000720c */ /* 0x080fe20003f46270 */
[C---:B------:R-:W-:Y:S01]  /*28b80*/  VIADD R0, R2.reuse, 0x20 ;  /* 0x0000002002007836 */ /* 0x040fe20000000000 */
[----:B------:R-:W-:Y:S01]  /*28b90*/  ISETP.GE.AND P1, PT, R3, R239, PT ;  /* 0x000000ef0300720c */ /* 0x000fe20003f26270 */
[----:B------:R-:W-:-:S05]  /*28ba0*/  VIADD R3, R2, 0x28 ;  /* 0x0000002802037836 */ /* 0x000fca0000000000 */
[----:B------:R-:W-:Y:S01]  /*28bb0*/  ISETP.GE.AND P6, PT, R3, R239, PT ;  /* 0x000000ef0300720c */ /* 0x000fe20003fc6270 */
[----:B-1----:R-:W-:-:S05]  /*28bc0*/  VIADD R5, R2, 0x8 ;  /* 0x0000000802057836 */ /* 0x002fca0000000000 */
[----:B------:R-:W-:Y:S02]  /*28bd0*/  ISETP.GE.AND P0, PT, R5, R239, PT ;  /* 0x000000ef0500720c */ /* 0x000fe40003f06270 */
[----:B------:R-:W-:Y:S02]  /*28be0*/  LEA.HI.X.SX32 R5, R9, R141, 0x1, P3 ;  /* 0x0000008d09057211 */ /* 0x000fe400018f0eff */
[----:B------:R-:W-:Y:S01]  /*28bf0*/  ISETP.GE.AND P3, PT, R0, R239, PT ;  /* 0x000000ef0000720c */ /* 0x000fe20003f66270 */
[----:B------:R-:W-:Y:S01]  /*28c00*/  VIADD R0, R2, 0x30 ;  /* 0x0000003002007836 */ /* 0x000fe20000000000 */
[----:B------:R-:W-:Y:S02]  /*28c10*/  LEA.HI.X R141, R8, R143, R5, 0x2, P4 ;  /* 0x0000008f088d7211 */ /* 0x000fe400020f1405 */
[CC--:B------:R-:W-:Y:S01]  /*28c20*/  ISETP.GE.AND P4, PT, R2.reuse, R239.reuse, PT ;  /* 0x000000ef0200720c */ /* 0x0c0fe20003f86270 */
[----:B------:R-:W-:Y:S01]  /*28c30*/  VIADD R2, R2, 0x38 ;  /* 0x0000003802027836 */ /* 0x000fe20000000000 */
[----:B------:R-:W-:Y:S01]  /*28c40*/  ISETP.GE.AND P5, PT, R0, R239, PT ;  /* 0x000000ef0000720c */ /* 0x000fe20003fa6270 */
[----:B------:R-:W-:-:S10]  /*28c50*/  VIADD R0, R10, 0x40 ;  /* 0x000000400a007836 */ /* 0x000fd40000000000 */
[----:B------:R-:W-:Y:S05]  /*28c60*/  @P4 BRA `(.L_x_4574) ;  /* 0x0000000000544947 */ /* 0x000fea0003800000 */
        /* <DEDUP_REMOVED lines=21> */
.L_x_4574:
[----:B------:R-:W-:Y:S05]  /*28dc0*/  BSYNC B0 ;  /* 0x0000000000007941 */ /* 0x000fea0003800000 */
.L_x_4573:
        /* <DEDUP_REMOVED lines=21> */
.L_x_4576:
[----:B------:R-:W-:Y:S05]  /*28f20*/  BSYNC B0 ;  /* 0x0000000000007941 */ /* 0x000fea0003800000 */
.L_x_4575:
        /* <DEDUP_REMOVED lines=20> */
.L_x_4578:
[----:B------:R-:W-:Y:S05]  /*29070*/  BSYNC B0 ;  /* 0x0000000000007941 */ /* 0x000fea0003800000 */
.L_x_4577:
        /* <DEDUP_REMOVED lines=20> */
.L_x_4580:
[----:B------:R-:W-:Y:S05]  /*291c0*/  BSYNC B0 ;  /* 0x0000000000007941 */ /* 0x000fea0003800000 */
.L_x_4579:
        /* <DEDUP_REMOVED lines=20> */
.L_x_4582:
[----:B------:R-:W-:Y:S05]  /*29310*/  BSYNC B0 ;  /* 0x0000000000007941 */ /* 0x000fea0003800000 */
.L_x_4581:
        /* <DEDUP_REMOVED lines=20> */
.L_x_4584:
[----:B------:R-:W-:Y:S05]  /*29460*/  BSYNC B0 ;  /* 0x0000000000007941 */ /* 0x000fea0003800000 */
.L_x_4583:
        /* <DEDUP_REMOVED lines=20> */
.L_x_4586:
[----:B------:R-:W-:Y:S05]  /*295b0*/  BSYNC B0 ;  /* 0x0000000000007941 */ /* 0x000fea0003800000 */
.L_x_4585:
[----:B------:R-:W-:Y:S02]  /*295c0*/  MOV R2, R238 ;  /* 0x000000ee00027202 */ /* 0x000fe40000000f00 */
[----:B------:R-:W-:-:S04]  /*295d0*/  MOV R3, 0x0 ;  /* 0x0000000000037802 */ /* 0x000fc80000000f00 */
[----:B-12345:R-:W-:Y:S05]  /*295e0*/  @P4 RET.REL.NODEC R2 `(_ZN5flash24flash_fwd_splitkv_kernelI23Flash_fwd_kernel_traitsILi256ELi64ELi64ELi4ELb0ELb0EN7cutlass10bfloat16_tE19Flash_kernel_traitsILi256ELi64ELi64ELi4ES3_EELb1ELb0ELb1ELb0ELb0ELb0ELb1ELb1EEEvNS_16Flash_fwd_paramsE) ;  /* 0xfffffd6802844950 */ /* 0x03efea0003c3ffff */
        /* <DEDUP_REMOVED lines=17> */
[----:B-1----:R-:W-:Y:S05]  /*29700*/  @P0 RET.REL.NODEC R2 `(_ZN5flash24flash_fwd_splitkv_kernelI23Flash_fwd_kernel_traitsILi256ELi64ELi64ELi4ELb0ELb0EN7cutlass10bfloat16_tE19Flash_kernel_traitsILi256ELi64ELi64ELi4ES3_EELb1ELb0ELb1ELb0ELb0ELb0ELb1ELb1EEEvNS_16Flash_fwd_paramsE) ;  /* 0xfffffd68023c0950 */ /* 0x002fea0003c3ffff */
[----:B------:R-:W-:Y:S01]  /*29710*/  R2UR UR4, R6 ;  /* 0x00000000060472ca */ /* 0x000fe200000e0000 */
[----:B------:R-:W-:Y:S01]  /*29720*/  IMAD.MOV.U32 R239, RZ, RZ, 0x0 ;  /* 0x00000000ffef7424 */ /* 0x000fe200078e00ff */
[----:B------:R-:W-:-:S13]  /*29730*/  R2UR UR5, R7 ;  /* 0x00000000070572ca */ /* 0x000fda00000e0000 */
[----:B------:R1:W-:Y:S02]  /*29740*/  ST.E.128 desc[UR4][R140.64+0xe300], R12 ;  /* 0x00e3000c8c007985 */ /* 0x0003e4000c101d04 */
[----:B-1----:R-:W-:Y:S05]  /*29750*/  RET.REL.NODEC R238 `(_ZN5flash24flash_fwd_splitkv_kernelI23Flash_fwd_kernel_traitsILi256ELi64ELi64ELi4ELb0ELb0EN7cutlass10bfloat16_tE19Flash_kernel_traitsILi256ELi64ELi64ELi4ES3_EELb1ELb0ELb1ELb0ELb0ELb0ELb1ELb1EEEvNS_16Flash_fwd_paramsE) ;  /* 0xfffffd68ee287950 */ /* 0x002fea0003c3ffff */
.L_x_4570:
[----:B------:R-:W-:Y:S01]  /*29760*/  MOV R8, 0x1f ;  /* 0x0000001f00087802 */ /* 0x000fe20000000f00 */
[----:B------:R-:W-:Y:S01]  /*29770*/  IMAD.MOV.U32 R9, RZ, RZ, 0x2 ;  /* 0x00000002ff097424 */ /* 0x000fe200078e00ff */
[----:B------:R-:W-:Y:S01]  /*29780*/  MOV R11, R249 ;  /* 0x000000f9000b7202 */ /* 0x000fe20000000f00 */
[----:B------:R-:W-:-:S07]  /*29790*/  IMAD.MOV.U32 R10, RZ, RZ, -0x1 ;  /* 0xffffffffff0a7424 */ /* 0x000fce00078e00ff */
[----:B-1---5:R-:W-:Y:S05]  /*297a0*/  WARPSYNC.COLLECTIVE R10, `(.L_x_4587) ;  /* 0x000000000a087348 */ /* 0x022fea0003c00000 */
[----:B------:R2:W3:Y:S02]  /*297b0*/  SHFL.BFLY P0, R8, R11, R9, R8 ;  /* 0x0c0000090b087389 */ /* 0x0004e40000000008 */
[----:B-123-5:R-:W-:Y:S01]  /*297c0*/  ENDCOLLECTIVE ;  /* 0x000000000000791b */ /* 0x02efe20003800000 */
.L_x_4587:
        /* <DEDUP_REMOVED lines=8> */
.L_x_4588:
[----:B------:R-:W-:Y:S01]  /*29850*/  MOV R12, R8 ;  /* 0x00000008000c7202 */ /* 0x000fe20000000f00 */
[----:B------:R-:W-:Y:S01]  /*29860*/  IMAD.MOV.U32 R11, RZ, RZ, R248 ;  /* 0x000000ffff0b7224 */ /* 0x000fe200078e00f8 */
[----:B------:R-:W-:Y:S02]  /*29870*/  MOV R8, 0x1f ;  /* 0x0000001f00087802 */ /* 0x000fe40000000f00 */
[----:B------:R-:W-:-:S07]  /*29880*/  MOV R9, 0x2 ;  /* 0x0000000200097802 */ /* 0x000fce0000000f00 */
[----:B------:R-:W-:Y:S05]  /*29890*/  WARPSYNC.COLLECTIVE R10, `(.L_x_4589) ;  /* 0x000000000a087348 */ /* 0x000fea0003c00000 */
[----:B------:R1:W2:Y:S02]  /*298a0*/  SHFL.BFLY P0, R8, R11, R9, R8 ;  /* 0x0c0000090b087389 */ /* 0x0002a40000000008 */
[----:B-12---:R-:W-:Y:S01]  /*298b0*/  ENDCOLLECTIVE ;  /* 0x000000000000791b */ /* 0x006fe20003800000 */
.L_x_4589:
[----:B------:R-:W-:Y:S01]  /*298c0*/  FADD.FTZ R248, R8, R248 ;  /* 0x000000f808f87221 */ /* 0x000fe20000010000 */
[----:B------:R-:W-:Y:S02]  /*298d0*/  MOV R8, 0x1f ;  /* 0x0000001f00087802 */ /* 0x000fe40000000f00 */
[----:B------:R-:W-:Y:S01]  /*298e0*/  MOV R9, 0x1 ;  /* 0x0000000100097802 */ /* 0x000fe20000000f00 */
[----:B------:R-:W-:-:S07]  /*298f0*/  IMAD.MOV.U32 R11, RZ, RZ, R248 ;  /* 0x000000ffff0b7224 */ /* 0x000fce00078e00f8 */
[----:B------:R-:W-:Y:S05]  /*29900*/  WARPSYNC.COLLECTIVE R10, `(.L_x_4590) ;  /* 0x000000000a087348 */ /* 0x000fea0003c00000 */
[----:B------:R1:W2:Y:S02]  /*29910*/  SHFL.BFLY P0, R8, R11, R9, R8 ;  /* 0x0c0000090b087389 */ /* 0x0002a40000000008 */
[----:B-12---:R-:W-:Y:S01]  /*29920*/  ENDCOLLECTIVE ;  /* 0x000000000000791b */ /* 0x006fe20003800000 */
.L_x_4590:
[----:B------:R-:W-:Y:S01]  /*29930*/  FADD.FTZ R9, R249, R12 ;  /* 0x0000000cf9097221 */ /* 0x000fe20000010000 */
[----:B------:R-:W-:Y:S06]  /*29940*/  BRA `(.L_x_4591) ;  /* 0xffffffdc002c7947 */ /* 0x000fec000383ffff */
.L_x_4592:
        /* <DEDUP_REMOVED lines=11> */
.L_x_4964:


//--------------------- .text._ZN5flash24flash_fwd_splitkv_kernelI23Flash_fwd_kernel_traitsILi256ELi64ELi64ELi4ELb0ELb0EN7cutlass10bfloat16_tE19Flash_kernel_traitsILi256ELi64ELi64ELi4ES3_EELb1ELb0ELb1ELb0ELb0ELb1ELb1ELb1EEEvNS_16Flash_fwd_paramsE --------------------------
	.section	.text._ZN5flash24flash_fwd_splitkv_kernelI23Flash_fwd_kernel_traitsILi256ELi64ELi64ELi4ELb0ELb0EN7cutlass10bfloat16_tE19Flash_kernel_traitsILi256ELi64ELi64ELi4ES3_EELb1ELb0ELb1ELb0ELb0ELb1ELb1ELb1EEEvNS_16Flash_fwd_paramsE,"ax",@progbits
	.align	128
        .global         _ZN5flash24flash_fwd_splitkv_kernelI23Flash_fwd_kernel_traitsILi256ELi64ELi64ELi4ELb0ELb0EN7cutlass10bfloat16_tE19Flash_kernel_traitsILi256ELi64ELi64ELi4ES3_EELb1ELb0ELb1ELb0ELb0ELb1ELb1ELb1EEEvNS_16Flash_fwd_paramsE
        .type           _ZN5flash24flash_fwd_splitkv_kernelI23Flash_fwd_kernel_traitsILi256ELi64ELi64ELi4ELb0ELb0EN7cutlass10bfloat16_tE19Flash_kernel_traitsILi256ELi64ELi64ELi4ES3_EELb1ELb0ELb1ELb0ELb0ELb1ELb1ELb1EEEvNS_16Flash_fwd_paramsE,@function
        .size           _ZN5flash24flash_fwd_splitkv_kernelI23Flash_fwd_kernel_traitsILi256ELi64ELi64ELi4ELb0ELb0EN7cutlass10bfloat16_tE19Flash_kernel_traitsILi256ELi64ELi64ELi4ES3_EELb1ELb0ELb1ELb0ELb0ELb1ELb1ELb1EEEvNS_16Flash_fwd_paramsE,(.L_x_4965 - _ZN5flash24flash_fwd_splitkv_kernelI23Flash_fwd_kernel_traitsILi256ELi64ELi64ELi4ELb0ELb0EN7cutlass10bfloat16_tE19Flash_kernel_traitsILi256ELi64ELi64ELi4ES3_EELb1ELb0ELb1ELb0ELb0ELb1ELb1ELb1EEEvNS_16Flash_fwd_paramsE)
        .other          _ZN5flash24flash_fwd_splitkv_kernelI23Flash_fwd_kernel_traitsILi256ELi64ELi64ELi4ELb0ELb0EN7cutlass10bfloat16_tE19Flash_kernel_traitsILi256ELi64ELi64ELi4ES3_EELb1ELb0ELb1ELb0ELb0ELb1ELb1ELb1EEEvNS_16Flash_fwd_paramsE,@"STO_CUDA_ENTRY STV_DEFAULT"
_ZN5flash24flash_fwd_splitkv_kernelI23Flash_fwd_kernel_traitsILi256ELi64ELi64ELi4ELb0ELb0EN7cutlass10bfloat16_tE19Flash_kernel_traitsILi256ELi64ELi64ELi4ES3_EELb1ELb0ELb1ELb0ELb0ELb1ELb1ELb1EEEvNS_16Flash_fwd_paramsE:
.text._ZN5flash24flash_fwd_splitkv_kernelI23Flash_fwd_kernel_traitsILi256ELi64ELi64ELi4ELb0ELb0EN7cutlass10bfloat16_tE19Flash_kernel_traitsILi256ELi64ELi64ELi4ES3_EELb1ELb0ELb1ELb0ELb0ELb1ELb1ELb1EEEvNS_16Flash_fwd_paramsE:
        /* <DEDUP_REMOVED lines=30> */
[----:B------:R-:W-:Y:S05]  /*01e0*/  CALL.REL.NOINC `($_ZN5flash24flash_fwd_splitkv_kernelI23Flash_fwd_kernel_traitsILi256ELi64ELi64ELi4ELb0ELb0EN7cutlass10bfloat16_tE19Flash_kernel_traitsILi256ELi64ELi64ELi4ES3_EELb1ELb0ELb1ELb0ELb0ELb1ELb1ELb1EEEvNS_16Flash_fwd_paramsE$_ZN5flash30compute_attn_1rowblock_splitkvI23Flash_fwd_kernel_traitsILi256ELi64ELi64ELi4ELb0ELb0EN7cutlass10bfloat16_tE19Flash_kernel_traitsILi256ELi64ELi64ELi4ES3_EELb1ELb0ELb1ELb0ELb0ELb1ELb1ELb1ENS_16Flash_fwd_paramsEEEvRKT8_iiiii) ;  /* 0x0000000000087944 */ /* 0x000fea0003c00000 */
[----:B------:R-:W-:Y:S05]  /*01f0*/  BSYNC B4 ;  /* 0x0000000000047941 */ /* 0x000fea0003800000 */
.L_x_4593:
[----:B------:R-:W-:Y:S05]  /*0200*/  EXIT ;  /* 0x000000000000794d */ /* 0x000fea0003800000 */
        .type           $_ZN5flash24flash_fwd_splitkv_kernelI23Flash_fwd_kernel_traitsILi256ELi64ELi64ELi4ELb0ELb0EN7cutlass10bfloat16_tE19Flash_kernel_traitsILi256ELi64ELi64ELi4ES3_EELb1ELb0ELb1ELb0ELb0ELb1ELb1ELb1EEEvNS_16Flash_fwd_paramsE$_ZN5flash30compute_attn_1rowblock_splitkvI23Flash_fwd_kernel_traitsILi256ELi64ELi64ELi4ELb0ELb0EN7cutlass10bfloat16_tE19Flash_kernel_traitsILi256ELi64ELi64ELi4ES3_EELb1ELb0ELb1ELb0ELb0ELb1ELb1ELb1ENS_16Flash_fwd_paramsEEEvRKT8_iiiii,@function
        .size           $_ZN5flash24flash_fwd_splitkv_kernelI23Flash_fwd_kernel_traitsILi256ELi64ELi64ELi4ELb0ELb0EN7cutlass10bfloat16_tE19Flash_kernel_traitsILi256ELi64ELi64ELi4ES3_EELb1ELb0ELb1ELb0ELb0ELb1ELb1ELb1EEEvNS_16Flash_fwd_paramsE$_ZN5flash30compute_attn_1rowblock_splitkvI23Flash_fwd_kernel_traitsILi256ELi64ELi64ELi4ELb0ELb0EN7cutlass10bfloat16_tE19Flash_kernel_traitsILi256ELi64ELi64ELi4ES3_EELb1ELb0ELb1ELb0ELb0ELb1ELb1ELb1ENS_16Flash_fwd_paramsEEEvRKT8_iiiii,(.L_x_4965 - $_ZN5flash24flash_fwd_splitkv_kernelI23Flash_fwd_kernel_traitsILi256ELi64ELi64ELi4ELb0ELb0EN7cutlass10bfloat16_tE19Flash_kernel_traitsILi256ELi64ELi64ELi4ES3_EELb1ELb0ELb1ELb0ELb0ELb1ELb1ELb1EEEvNS_16Flash_fwd_paramsE$_ZN5flash30compute_attn_1rowblock_splitkvI23Flash_fwd_kernel_traitsILi256ELi64ELi64ELi4ELb0ELb0EN7cutlass10bfloat16_tE19Flash_kernel_traitsILi256ELi64ELi64ELi4ES3_EELb1ELb0ELb1ELb0ELb0ELb1ELb1ELb1ENS_16Flash_fwd_paramsEEEvRKT8_iiiii)
$_ZN5flash24flash_fwd_splitkv_kernelI23Flash_fwd_kernel_traitsILi256ELi64ELi64ELi4ELb0ELb0EN7cutlass10bfloat16_tE19Flash_kernel_traitsILi256ELi64ELi64ELi4ES3_EELb1ELb0ELb1ELb0ELb0ELb1ELb1ELb1EEEvNS_16Flash_fwd_paramsE$_ZN5flash30compute_attn_1rowblock_splitkvI23Flash_fwd_kernel_traitsILi256ELi64ELi64ELi4ELb0ELb0EN7cutlass10bfloat16_tE19Flash_kernel_traitsILi256ELi64ELi64ELi4ES3_EELb1ELb0ELb1ELb0ELb0ELb1ELb1ELb1ENS_16Flash_fwd_paramsEEEvRKT8_iiiii:
        /* <DEDUP_REMOVED lines=27> */
.L_x_4595:
[----:B------:R-:W-:Y:S05]  /*03c0*/  BSYNC B0 ;  /* 0x0000000000007941 */ /* 0x000fea0003800000 */
.L_x_4594:
        /* <DEDUP_REMOVED lines=8> */
.L_x_4597:
[----:B------:R2:W5:Y:S02]  /*0450*/  LD.E R61, desc[UR6][R10.64+0xb8] ;  /* 0x0000b8060a3d7980 */ /* 0x000564000c101900 */
.L_x_4598:
[----:B------:R-:W-:Y:S05]  /*0460*/  BSYNC B0 ;  /* 0x0000000000007941 */ /* 0x000fea0003800000 */
.L_x_4596:
        /* <DEDUP_REMOVED lines=10> */
.L_x_4600:
[----:B------:R-:W3:Y:S01]  /*0510*/  LD.E.64 R2, desc[UR6][R10.64+0x108] ;  /* 0x000108060a027980 */ /* 0x000ee2000c101b00 */
[----:B------:R-:W-:Y:S01]  /*0520*/  BSSY B0, `(.L_x_4602) ;  /* 0x0000006000007945 */ /* 0x000fe20003800000 */
[----:B------:R-:W-:Y:S01]  /*0530*/  IMAD.MOV.U32 R53, RZ, RZ, RZ ;  /* 0x000000ffff357224 */ /* 0x000fe200078e00ff */
[----:B---3--:R-:W-:-:S04]  /*0540*/  ISETP.NE.U32.AND P0, PT, R2, RZ, PT ;  /* 0x000000ff0200720c */ /* 0x008fc80003f05070 */
[----:B------:R-:W-:-:S13]  /*0550*/  ISETP.NE.AND.EX P0, PT, R3, RZ, PT, P0 ;  /* 0x000000ff0300720c */ /* 0x000fda0003f05300 */
[----:B------:R-:W-:Y:S05]  /*0560*/  @!P0 BRA `(.L_x_4603) ;  /* 0x0000000000048947 */ /* 0x000fea0003800000 */
[----:B------:R1:W5:Y:S02]  /*0570*/  LD.E R53, desc[UR6][R10.64+0xbc] ;  /* 0x0000bc060a357980 */ /* 0x000364000c101900 */
.L_x_4603:
[----:B------:R-:W-:Y:S05]  /*0580*/  BSYNC B0 ;  /* 0x0000000000007941 */ /* 0x000fea0003800000 */
.L_x_4602:
[----:B-----5:R-:W-:Y:S02]  /*0590*/  IADD3 R53, R61, R53, RZ ;  /* 0x000000353d357210 */ /* 0x020fe40007ffe0ff */
.L_x_4601:
[----:B------:R-:W-:Y:S05]  /*05a0*/  BSYNC B1 ;  /* 0x0000000000017941 */ /* 0x000fea0003800000 */
.L_x_4599:
[----:B------:R-:W-:Y:S01]  /*05b0*/  IMAD.SHL.U32 R56, R243, 0x40, RZ ;  /* 0x00000040f3387824 */ /* 0x000fe200078e00ff */
[----:B------:R-:W-:Y:S01]  /*05c0*/  MOV R2, R242 ;  /* 0x000000f200027202 */ /* 0x000fe20000000f00 */
[----:B------:R-:W-:-:S03]  /*05d0*/  IMAD.MOV.U32 R3, RZ, RZ, 0x0 ;  /* 0x00000000ff037424 */ /* 0x000fc600078e00ff */
[----:B------:R-:W-:-:S13]  /*05e0*/  ISETP.GT.AND P0, PT, R244, R56, PT ;  /* 0x00000038f400720c */ /* 0x000fda0003f04270 */
[----:B-12---:R-:W-:Y:S05]  /*05f0*/  @!P0 RET.REL.NODEC R2 `(_ZN5flash24flash_fwd_splitkv_kernelI23Flash_fwd_kernel_traitsILi256ELi64ELi64ELi4ELb0ELb0EN7cutlass10bfloat16_tE19Flash_kernel_traitsILi256ELi64ELi64ELi4ES3_EELb1ELb0ELb1ELb0ELb0ELb1ELb1ELb1EEEvNS_16Flash_fwd_paramsE) ;  /* 0xfffffff802808950 */ /* 0x006fea0003c3ffff */
        /* <DEDUP_REMOVED lines=97> */
.L_x_4606:
[----:B------:R-:W-:Y:S05]  /*0c10*/  BSYNC B0 ;  /* 0x0000000000007941 */ /* 0x000fea0003800000 */
.L_x_4605:
        /* <DEDUP_REMOVED lines=12> */
.L_x_4608:
[----:B------:R-:W-:Y:S05]  /*0ce0*/  BSYNC B0 ;  /* 0x0000000000007941 */ /* 0x000fea0003800000 */
.L_x_4607:
        /* <DEDUP_REMOVED lines=12> */
.L_x_4610:
[----:B------:R-:W-:Y:S05]  /*0db0*/  BSYNC B0 ;  /* 0x0000000000007941 */ /* 0x000fea0003800000 */
.L_x_4609:
        /* <DEDUP_REMOVED lines=12> */
.L_x_4612:
[----:B------:R-:W-:Y:S05]  /*0e80*/  BSYNC B0 ;  /* 0x0000000000007941 */ /* 0x000fea0003800000 */
.L_x_4611:
        /* <DEDUP_REMOVED lines=11> */
.L_x_4614:
[----:B------:R-:W-:Y:S05]  /*0f40*/  BSYNC B0 ;  /* 0x0000000000007941 */ /* 0x000fea0003800000 */
.L_x_4613:
        /* <DEDUP_REMOVED lines=12> */
.L_x_4616:
[----:B------:R-:W-:Y:S05]  /*1010*/  BSYNC B0 ;  /* 0x0000000000007941 */ /* 0x000fea0003800000 */
.L_x_4615:
        /* <DEDUP_REMOVED lines=11> */
.L_x_4618:
[----:B------:R-:W-:Y:S05]  /*10d0*/  BSYNC B0 ;  /* 0x0000000000007941 */ /* 0x000fea0003800000 */
.L_x_4617:
        /* <DEDUP_REMOVED lines=12> */
.L_x_4620:
[----:B------:R-:W-:Y:S05]  /*11a0*/  BSYNC B0 ;  /* 0x0000000000007941 */ /* 0x000fea0003800000 */
.L_x_4619:
        /* <DEDUP_REMOVED lines=18> */
[----:B-1---5:R-:W-:Y:S05]  /*12d0*/  @P6 RET.REL.NODEC R2 `(_ZN5flash24flash_fwd_splitkv_kernelI23Flash_fwd_kernel_traitsILi256ELi64ELi64ELi4ELb0ELb0EN7cutlass10bfloat16_tE19Flash_kernel_traitsILi256ELi64ELi64ELi4ES3_EELb1ELb0ELb1ELb0ELb0ELb1ELb1ELb1EEEvNS_16Flash_fwd_paramsE) ;  /* 0xffffffec02486950 */ /* 0x022fea0003c3ffff */
[----:B------:R-:W-:Y:S02]  /*12e0*/  MOV R0, 0xff800000 ;  /* 0xff80000000007802 */ /* 0x000fe40000000f00 */
[----:B------:R-:W-:-:S03]  /*12f0*/  MOV R243, 0x0 ;  /* 0x0000000000f37802 */ /* 0x000fc60000000f00 */
[----:B------:R1:W-:Y:S02]  /*1300*/  ST.E desc[UR6][R12.64+0xe0], R0 ;  /* 0x0000e0000c007985 */ /* 0x0003e4000c101906 */
[----:B-1----:R-:W-:Y:S05]  /*1310*/  RET.REL.NODEC R242 `(_ZN5flash24flash_fwd_splitkv_kernelI23Flash_fwd_kernel_traitsILi256ELi64ELi64ELi4ELb0ELb0EN7cutlass10bfloat16_tE19Flash_kernel_traitsILi256ELi64ELi64ELi4ES3_EELb1ELb0ELb1ELb0ELb0ELb1ELb1ELb1EEEvNS_16Flash_fwd_paramsE) ;  /* 0xffffffecf2387950 */ /* 0x002fea0003c3ffff */
.L_x_4604:
        /* <DEDUP_REMOVED lines=110> */
.L_x_4622:
        /* <DEDUP_REMOVED lines=84> */
.L_x_4623:
[----:B------:R-:W-:Y:S05]  /*1f40*/  BSYNC B0 ;  /* 0x0000000000007941 */ /* 0x000fea0003800000 */
.L_x_4621:
        /* <DEDUP_REMOVED lines=302> */
.L_x_4742:
        /* <DEDUP_REMOVED lines=32> */
.L_x_4626:
[----:B------:R-:W-:Y:S05]  /*3430*/  BSYNC B0 ;  /* 0x0000000000007941 */ /* 0x000fea0003800000 */
.L_x_4625:
        /* <DEDUP_REMOVED lines=18> */
.L_x_4628:
[----:B------:R-:W-:Y:S05]  /*3560*/  BSYNC B0 ;  /* 0x0000000000007941 */ /* 0x000fea0003800000 */
.L_x_4627:
        /* <DEDUP_REMOVED lines=21> */
.L_x_4630:
[----:B------:R-:W-:Y:S05]  /*36c0*/  BSYNC B0 ;  /* 0x0000000000007941 */ /* 0x000fea0003800000 */
.L_x_4629:
        /* <DEDUP_REMOVED lines=18> */
.L_x_4632:
[----:B------:R-:W-:Y:S05]  /*37f0*/  BSYNC B0 ;  /* 0x0000000000007941 */ /* 0x000fea0003800000 */
.L_x_4631:
        /* <DEDUP_REMOVED lines=68> */
.L_x_4639:
[----:B------:R-:W-:Y:S05]  /*3c40*/  BSYNC B0 ;  /* 0x0000000000007941 */ /* 0x000fea0003800000 */
.L_x_4638:
        /* <DEDUP_REMOVED lines=49> */
.L_x_4641:
[----:B------:R-:W-:Y:S05]  /*3f60*/  BSYNC B0 ;  /* 0x0000000000007941 */ /* 0x000fea0003800000 */
.L_x_4640:
        /* <DEDUP_REMOVED lines=49> */
.L_x_4643:
[----:B------:R-:W-:Y:S05]  /*4280*/  BSYNC B0 ;  /* 0x0000000000007941 */ /* 0x000fea0003800000 */
.L_x_4642:
        /* <DEDUP_REMOVED lines=48> */
.L_x_4637:
[----:B------:R-:W-:Y:S05]  /*4590*/  BSYNC B1 ;  /* 0x0000000000017941 */ /* 0x000fea0003800000 */
.L_x_4636:
        /* <DEDUP_REMOVED lines=66> */
.L_x_4647:
[----:B------:R-:W-:Y:S05]  /*49c0*/  BSYNC B0 ;  /* 0x0000000000007941 */ /* 0x000fea0003800000 */
.L_x_4646:
        /* <DEDUP_REMOVED lines=51> */
.L_x_4649:
[----:B------:R-:W-:Y:S05]  /*4d00*/  BSYNC B0 ;  /* 0x0000000000007941 */ /* 0x000fea0003800000 */
.L_x_4648:
        /* <DEDUP_REMOVED lines=51> */
.L_x_4651:
[----:B------:R-:W-:Y:S05]  /*5040*/  BSYNC B0 ;  /* 0x0000000000007941 */ /* 0x000fea0003800000 */
.L_x_4650:
        /* <DEDUP_REMOVED lines=50> */
.L_x_4645:
[----:B------:R-:W-:Y:S05]  /*5370*/  BSYNC B1 ;  /* 0x0000000000017941 */ /* 0x000fea0003800000 */
.L_x_4644:
        /* <DEDUP_REMOVED lines=66> */
.L_x_4655:
[----:B------:R-:W-:Y:S05]  /*57a0*/  BSYNC B0 ;  /* 0x0000000000007941 */ /* 0x000fea0003800000 */
.L_x_4654:
        /* <DEDUP_REMOVED lines=51> */
.L_x_4657:
[----:B------:R-:W-:Y:S05]  /*5ae0*/  BSYNC B0 ;  /* 0x0000000000007941 */ /* 0x000fea0003800000 */
.L_x_4656:
        /* <DEDUP_REMOVED lines=51> */
.L_x_4659:
[----:B------:R-:W-:Y:S05]  /*5e20*/  BSYNC B0 ;  /* 0x0000000000007941 */ /* 0x000fea0003800000 */
.L_x_4658:
        /* <DEDUP_REMOVED lines=50> */
.L_x_4653:
[----:B------:R-:W-:Y:S05]  /*6150*/  BSYNC B1 ;  /* 0x0000000000017941 */ /* 0x000fea0003800000 */
.L_x_4652:
        /* <DEDUP_REMOVED lines=70> */
.L_x_4663:
[----:B------:R-:W-:Y:S05]  /*65c0*/  BSYNC B0 ;  /* 0x0000000000007941 */ /* 0x000fea0003800000 */
.L_x_4662:
        /* <DEDUP_REMOVED lines=51> */
.L_x_4665:
[----:B------:R-:W-:Y:S05]  /*6900*/  BSYNC B0 ;  /* 0x0000000000007941 */ /* 0x000fea0003800000 */
.L_x_4664:
        /* <DEDUP_REMOVED lines=51> */
.L_x_4667:
[----:B------:R-:W-:Y:S05]  /*6c40*/  BSYNC B0 ;  /* 0x0000000000007941 */ /* 0x000fea0003800000 */
.L_x_4666:
        /* <DEDUP_REMOVED lines=50> */
.L_x_4661:
[----:B------:R-:W-:Y:S05]  /*6f70*/  BSYNC B1 ;  /* 0x0000000000017941 */ /* 0x000fea0003800000 */
.L_x_4660:
[----:B------:R-:W2:Y:S02]  /*6f80*/  LD.E R0, desc[UR6][R10.64+0xd0] ;  /* 0x0000d0060a007980 */ /* 0x000ea4000c101900 */
[----:B--2---:R-:W-:Y:S05]  /*6f90*/  IMAD.U32 R0, R0, -0x20, RZ ;  /* 0xffffffe000007824 */ /* 0x004fea00078e00ff */
[C---:B------:R-:W-:Y:S02]  /*6fa0*/  LEA R20, P1, R0.reuse, R20, 0x1 ;  /* 0x0000001400147211 */ /* 0x040fe400078208ff */
[C---:B------:R-:W-:Y:S02]  /*6fb0*/  LEA R42, P0, R0.reuse, R42, 0x1 ;  /* 0x0000002a002a7211 */ /* 0x040fe400078008ff */
[C---:B------:R-:W-:Y:S02]  /*6fc0*/  LEA.HI.X.SX32 R21, R0.reuse, R21, 0x1, P1 ;  /* 0x0000001500157211 */ /* 0x040fe400008f0eff */
[----:B------:R-:W-:Y:S01]  /*6fd0*/  LEA.HI.X.SX32 R43, R0, R43, 0x1, P0 ;  /* 0x0000002b002b7211 */ /* 0x000fe200000f0eff */
[----:B------:R-:W-:Y:S05]  /*6fe0*/  BRA `(.L_x_4668) ;  /* 0x0000006800847947 */ /* 0x000fea0003800000 */
.L_x_4635:
        /* <DEDUP_REMOVED lines=94> */
.L_x_4674:
[----:B------:R-:W-:Y:S05]  /*75d0*/  BSYNC B0 ;  /* 0x0000000000007941 */ /* 0x000fea0003800000 */
.L_x_4673:
[----:B-----5:R2:W-:Y:S02]  /*75e0*/  ST.E.128 desc[UR6][R124.64], R24 ;  /* 0x000000187c007985 */ /* 0x0205e4000c101d06 */
.L_x_4672:
[----:B------:R-:W-:Y:S05]  /*75f0*/  BSYNC B1 ;  /* 0x0000000000017941 */ /* 0x000fea0003800000 */
.L_x_4671:
        /* <DEDUP_REMOVED lines=92> */
.L_x_4678:
[----:B------:R-:W-:Y:S05]  /*7bc0*/  BSYNC B0 ;  /* 0x0000000000007941 */ /* 0x000fea0003800000 */
.L_x_4677:
[----:B-----5:R2:W-:Y:S02]  /*7bd0*/  ST.E.128 desc[UR6][R124.64+0x80], R24 ;  /* 0x000080187c007985 */ /* 0x0205e4000c101d06 */
.L_x_4676:
[----:B------:R-:W-:Y:S05]  /*7be0*/  BSYNC B1 ;  /* 0x0000000000017941 */ /* 0x000fea0003800000 */
.L_x_4675:
        /* <DEDUP_REMOVED lines=92> */
.L_x_4682:
[----:B------:R-:W-:Y:S05]  /*81b0*/  BSYNC B0 ;  /* 0x0000000000007941 */ /* 0x000fea0003800000 */
.L_x_4681:
[----:B-----5:R2:W-:Y:S02]  /*81c0*/  ST.E.128 desc[UR6][R124.64+0x100], R24 ;  /* 0x000100187c007985 */ /* 0x0205e4000c101d06 */
.L_x_4680:
[----:B------:R-:W-:Y:S05]  /*81d0*/  BSYNC B1 ;  /* 0x0000000000017941 */ /* 0x000fea0003800000 */
.L_x_4679:
        /* <DEDUP_REMOVED lines=91> */
.L_x_4684:
[----:B------:R-:W-:Y:S05]  /*8790*/  BSYNC B0 ;  /* 0x0000000000007941 */ /* 0x000fea0003800000 */
.L_x_4683:
[----:B-----5:R2:W-:Y:S02]  /*87a0*/  ST.E.128 desc[UR6][R124.64+0x180], R24 ;  /* 0x000180187c007985 */ /* 0x0205e4000c101d06 */
.L_x_4670:
[----:B------:R-:W-:Y:S05]  /*87b0*/  BSYNC B2 ;  /* 0x0000000000027941 */ /* 0x000fea0003800000 */
.L_x_4669:
        /* <DEDUP_REMOVED lines=99> */
.L_x_4690:
[----:B------:R-:W-:Y:S05]  /*8df0*/  BSYNC B0 ;  /* 0x0000000000007941 */ /* 0x000fea0003800000 */
.L_x_4689:
[----:B-----5:R2:W-:Y:S02]  /*8e00*/  ST.E.128 desc[UR6][R190.64], R24 ;  /* 0x00000018be007985 */ /* 0x0205e4000c101d06 */
.L_x_4688:
[----:B------:R-:W-:Y:S05]  /*8e10*/  BSYNC B1 ;  /* 0x0000000000017941 */ /* 0x000fea0003800000 */
.L_x_4687:
        /* <DEDUP_REMOVED lines=94> */
.L_x_4694:
[----:B------:R-:W-:Y:S05]  /*9400*/  BSYNC B0 ;  /* 0x0000000000007941 */ /* 0x000fea0003800000 */
.L_x_4693:
[----:B-----5:R2:W-:Y:S02]  /*9410*/  ST.E.128 desc[UR6][R190.64], R24 ;  /* 0x00000018be007985 */ /* 0x0205e4000c101d06 */
.L_x_4692:
[----:B------:R-:W-:Y:S05]  /*9420*/  BSYNC B1 ;  /* 0x0000000000017941 */ /* 0x000fea0003800000 */
.L_x_4691:
        /* <DEDUP_REMOVED lines=94> */
.L_x_4698:
[----:B------:R-:W-:Y:S05]  /*9a10*/  BSYNC B0 ;  /* 0x0000000000007941 */ /* 0x000fea0003800000 */
.L_x_4697:
[----:B-----5:R2:W-:Y:S02]  /*9a20*/  ST.E.128 desc[UR6][R190.64], R24 ;  /* 0x00000018be007985 */ /* 0x0205e4000c101d06 */
.L_x_4696:
[----:B------:R-:W-:Y:S05]  /*9a30*/  BSYNC B1 ;  /* 0x0000000000017941 */ /* 0x000fea0003800000 */
.L_x_4695:
        /* <DEDUP_REMOVED lines=93> */
.L_x_4700:
[----:B------:R-:W-:Y:S05]  /*a010*/  BSYNC B0 ;  /* 0x0000000000007941 */ /* 0x000fea0003800000 */
.L_x_4699:
[----:B-----5:R2:W-:Y:S02]  /*a020*/  ST.E.128 desc[UR6][R190.64], R24 ;  /* 0x00000018be007985 */ /* 0x0205e4000c101d06 */
.L_x_4686:
[----:B------:R-:W-:Y:S05]  /*a030*/  BSYNC B2 ;  /* 0x0000000000027941 */ /* 0x000fea0003800000 */
.L_x_4685:
        /* <DEDUP_REMOVED lines=99> */
.L_x_4706:
[----:B------:R-:W-:Y:S05]  /*a670*/  BSYNC B0 ;  /* 0x0000000000007941 */ /* 0x000fea0003800000 */
.L_x_4705:
[----:B-----5:R2:W-:Y:S02]  /*a680*/  ST.E.128 desc[UR6][R190.64], R24 ;  /* 0x00000018be007985 */ /* 0x0205e4000c101d06 */
.L_x_4704:
[----:B------:R-:W-:Y:S05]  /*a690*/  BSYNC B1 ;  /* 0x0000000000017941 */ /* 0x000fea0003800000 */
.L_x_4703:
        /* <DEDUP_REMOVED lines=94> */
.L_x_4710:
[----:B------:R-:W-:Y:S05]  /*ac80*/  BSYNC B0 ;  /* 0x0000000000007941 */ /* 0x000fea0003800000 */
.L_x_4709:
[----:B-----5:R2:W-:Y:S02]  /*ac90*/  ST.E.128 desc[UR6][R190.64], R24 ;  /* 0x00000018be007985 */ /* 0x0205e4000c101d06 */
.L_x_4708:
[----:B------:R-:W-:Y:S05]  /*aca0*/  BSYNC B1 ;  /* 0x0000000000017941 */ /* 0x000fea0003800000 */
.L_x_4707:
        /* <DEDUP_REMOVED lines=94> */
.L_x_4714:
[----:B------:R-:W-:Y:S05]  /*b290*/  BSYNC B0 ;  /* 0x0000000000007941 */ /* 0x000fea0003800000 */
.L_x_4713:
[----:B-----5:R2:W-:Y:S02]  /*b2a0*/  ST.E.128 desc[UR6][R190.64], R24 ;  /* 0x00000018be007985 */ /* 0x0205e4000c101d06 */
.L_x_4712:
[----:B------:R-:W-:Y:S05]  /*b2b0*/  BSYNC B1 ;  /* 0x0000000000017941 */ /* 0x000fea0003800000 */
.L_x_4711:
        /* <DEDUP_REMOVED lines=93> */
.L_x_4716:
[----:B------:R-:W-:Y:S05]  /*b890*/  BSYNC B0 ;  /* 0x0000000000007941 */ /* 0x000fea0003800000 */
.L_x_4715:
[----:B-----5:R2:W-:Y:S02]  /*b8a0*/  ST.E.128 desc[UR6][R190.64], R24 ;  /* 0x00000018be007985 */ /* 0x0205e4000c101d06 */
.L_x_4702:
[----:B------:R-:W-:Y:S05]  /*b8b0*/  BSYNC B2 ;  /* 0x0000000000027941 */ /* 0x000fea0003800000 */
.L_x_4701:
        /* <DEDUP_REMOVED lines=103> */
.L_x_4722:
[----:B------:R-:W-:Y:S05]  /*bf30*/  BSYNC B0 ;  /* 0x0000000000007941 */ /* 0x000fea0003800000 */
.L_x_4721:
[----:B-----5:R2:W-:Y:S02]  /*bf40*/  ST.E.128 desc[UR6][R192.64], R24 ;  /* 0x00000018c0007985 */ /* 0x0205e4000c101d06 */
.L_x_4720:
[----:B------:R-:W-:Y:S05]  /*bf50*/  BSYNC B1 ;  /* 0x0000000000017941 */ /* 0x000fea0003800000 */
.L_x_4719:
        /* <DEDUP_REMOVED lines=94> */
.L_x_4726:
[----:B------:R-:W-:Y:S05]  /*c540*/  BSYNC B0 ;  /* 0x0000000000007941 */ /* 0x000fea0003800000 */
.L_x_4725:
[----:B-----5:R2:W-:Y:S02]  /*c550*/  ST.E.128 desc[UR6][R192.64], R24 ;  /* 0x00000018c0007985 */ /* 0x0205e4000c101d06 */
.L_x_4724:
[----:B------:R-:W-:Y:S05]  /*c560*/  BSYNC B1 ;  /* 0x0000000000017941 */ /* 0x000fea0003800000 */
.L_x_4723:
        /* <DEDUP_REMOVED lines=94> */
.L_x_4730:
[----:B------:R-:W-:Y:S05]  /*cb50*/  BSYNC B0 ;  /* 0x0000000000007941 */ /* 0x000fea0003800000 */
.L_x_4729:
[----:B-----5:R2:W-:Y:S02]  /*cb60*/  ST.E.128 desc[UR6][R192.64], R24 ;  /* 0x00000018c0007985 */ /* 0x0205e4000c101d06 */
.L_x_4728:
[----:B------:R-:W-:Y:S05]  /*cb70*/  BSYNC B1 ;  /* 0x0000000000017941 */ /* 0x000fea0003800000 */
.L_x_4727:
        /* <DEDUP_REMOVED lines=93> */
.L_x_4732:
[----:B------:R-:W-:Y:S05]  /*d150*/  BSYNC B0 ;  /* 0x0000000000007941 */ /* 0x000fea0003800000 */
.L_x_4731:
[----:B-----5:R2:W-:Y:S02]  /*d160*/  ST.E.128 desc[UR6][R192.64], R24 ;  /* 0x00000018c0007985 */ /* 0x0205e4000c101d06 */
.L_x_4718:
[----:B------:R-:W-:Y:S05]  /*d170*/  BSYNC B2 ;  /* 0x0000000000027941 */ /* 0x000fea0003800000 */
.L_x_4717:
        /* <DEDUP_REMOVED lines=11> */
.L_x_4634:
        /* <DEDUP_REMOVED lines=29> */
.L_x_4734:
[----:B------:R-:W-:Y:S05]  /*d400*/  BSYNC B0 ;  /* 0x0000000000007941 */ /* 0x000fea0003800000 */
.L_x_4733:
        /* <DEDUP_REMOVED lines=30> */
.L_x_4736:
[----:B------:R-:W-:Y:S05]  /*d5f0*/  BSYNC B0 ;  /* 0x0000000000007941 */ /* 0x000fea0003800000 */
.L_x_4735:
        /* <DEDUP_REMOVED lines=30> */
.L_x_4738:
[----:B------:R-:W-:Y:S05]  /*d7e0*/  BSYNC B0 ;  /* 0x0000000000007941 */ /* 0x000fea0003800000 */
.L_x_4737:
        /* <DEDUP_REMOVED lines=33> */
.L_x_4668:
[----:B------:R-:W-:Y:S05]  /*da00*/  BSYNC B3 ;  /* 0x0000000000037941 */ /* 0x000fea0003800000 */
.L_x_4633:
        /* <DEDUP_REMOVED lines=91> */
.L_x_4740:
        /* <DEDUP_REMOVED lines=10> */
.L_x_4741:
[----:B------:R-:W-:Y:S05]  /*e060*/  BSYNC B0 ;  /* 0x0000000000007941 */ /* 0x000fea0003800000 */
.L_x_4739:
[----:B------:R-:W-:Y:S04]  /*e070*/  IADD3 R9, R9, -0x1, RZ ;  /* 0xffffffff09097810 */ /* 0x000fe80007ffe0ff */
[----:B------:R-:W-:Y:S11]  /*e080*/  ISETP.GT.AND P0, PT, R9, R87, PT ;  /* 0x000000570900720c */ /* 0x000ff60003f04270 */
[----:B------:R-:W-:Y:S02]  /*e090*/  @!UPT UIADD3 URZ, URZ, URZ, URZ ;  /* 0x0000003f3f3ff290 */ /* 0x000fe4000fffe03f */
[----:B------:R-:W-:Y:S05]  /*e0a0*/  @P0 BRA `(.L_x_4742) ;  /* 0xffffff5000600947 */ /* 0x000fea000383ffff */
.L_x_4624:
        /* <DEDUP_REMOVED lines=114> */
.L_x_4751:
[----:B------:R-:W-:Y:S05]  /*e7d0*/  BSYNC B0 ;  /* 0x0000000000007941 */ /* 0x000fea0003800000 */
.L_x_4750:
[----:B-----5:R3:W-:Y:S02]  /*e7e0*/  STS.128 [R247], R24 ;  /* 0x00000018f7007388 */ /* 0x0207e40000000c00 */
.L_x_4749:
[----:B------:R-:W-:Y:S05]  /*e7f0*/  BSYNC B1 ;  /* 0x0000000000017941 */ /* 0x000fea0003800000 */
.L_x_4748:
        /* <DEDUP_REMOVED lines=50> */
.L_x_4755:
[----:B------:R-:W-:Y:S05]  /*eb20*/  BSYNC B0 ;  /* 0x0000000000007941 */ /* 0x000fea0003800000 */
.L_x_4754:
[----:B-----5:R1:W-:Y:S02]  /*eb30*/  STS.128 [R247+0x2000], R24 ;  /* 0x00200018f7007388 */ /* 0x0203e40000000c00 */
.L_x_4753:
[----:B------:R-:W-:Y:S05]  /*eb40*/  BSYNC B1 ;  /* 0x0000000000017941 */ /* 0x000fea0003800000 */
.L_x_4752:
        /* <DEDUP_REMOVED lines=50> */
.L_x_4759:
[----:B------:R-:W-:Y:S05]  /*ee70*/  BSYNC B0 ;  /* 0x0000000000007941 */ /* 0x000fea0003800000 */
.L_x_4758:
[----:B-----5:R3:W-:Y:S02]  /*ee80*/  STS.128 [R247+0x4000], R24 ;  /* 0x00400018f7007388 */ /* 0x0207e40000000c00 */
.L_x_4757:
[----:B------:R-:W-:Y:S05]  /*ee90*/  BSYNC B1 ;  /* 0x0000000000017941 */ /* 0x000fea0003800000 */
.L_x_4756:
        /* <DEDUP_REMOVED lines=49> */
.L_x_4761:
[----:B------:R-:W-:Y:S05]  /*f1b0*/  BSYNC B0 ;  /* 0x0000000000007941 */ /* 0x000fea0003800000 */
.L_x_4760:
[----:B-----5:R3:W-:Y:S02]  /*f1c0*/  STS.128 [R247+0x6000], R24 ;  /* 0x00600018f7007388 */ /* 0x0207e40000000c00 */
.L_x_4747:
[----:B------:R-:W-:Y:S05]  /*f1d0*/  BSYNC B2 ;  /* 0x0000000000027941 */ /* 0x000fea0003800000 */
.L_x_4746:
        /* <DEDUP_REMOVED lines=63> */
.L_x_4767:
[----:B------:R-:W-:Y:S05]  /*f5d0*/  BSYNC B0 ;  /* 0x0000000000007941 */ /* 0x000fea0003800000 */
.L_x_4766:
[----:B-----5:R3:W-:Y:S02]  /*f5e0*/  STS.128 [R247+0x800], R24 ;  /* 0x00080018f7007388 */ /* 0x0207e40000000c00 */
.L_x_4765:
[----:B------:R-:W-:Y:S05]  /*f5f0*/  BSYNC B1 ;  /* 0x0000000000017941 */ /* 0x000fea0003800000 */
.L_x_4764:
        /* <DEDUP_REMOVED lines=50> */
.L_x_4771:
[----:B------:R-:W-:Y:S05]  /*f920*/  BSYNC B0 ;  /* 0x0000000000007941 */ /* 0x000fea0003800000 */
.L_x_4770:
[----:B-----5:R3:W-:Y:S02]  /*f930*/  STS.128 [R247+0x2800], R24 ;  /* 0x00280018f7007388 */ /* 0x0207e40000000c00 */
.L_x_4769:
[----:B------:R-:W-:Y:S05]  /*f940*/  BSYNC B1 ;  /* 0x0000000000017941 */ /* 0x000fea0003800000 */
.L_x_4768:
        /* <DEDUP_REMOVED lines=50> */
.L_x_4775:
[----:B------:R-:W-:Y:S05]  /*fc70*/  BSYNC B0 ;  /* 0x0000000000007941 */ /* 0x000fea0003800000 */
.L_x_4774:
[----:B-----5:R3:W-:Y:S02]  /*fc80*/  STS.128 [R247+0x4800], R24 ;  /* 0x00480018f7007388 */ /* 0x0207e40000000c00 */
.L_x_4773:
[----:B------:R-:W-:Y:S05]  /*fc90*/  BSYNC B1 ;  /* 0x0000000000017941 */ /* 0x000fea0003800000 */
.L_x_4772:
        /* <DEDUP_REMOVED lines=49> */
.L_x_4777:
[----:B------:R-:W-:Y:S05]  /*ffb0*/  BSYNC B0 ;  /* 0x0000000000007941 */ /* 0x000fea0003800000 */
.L_x_4776:
[----:B-----5:R3:W-:Y:S02]  /*ffc0*/  STS.128 [R247+0x6800], R24 ;  /* 0x00680018f7007388 */ /* 0x0207e40000000c00 */
.L_x_4763:
[----:B------:R-:W-:Y:S05]  /*ffd0*/  BSYNC B2 ;  /* 0x0000000000027941 */ /* 0x000fea0003800000 */
.L_x_4762:
        /* <DEDUP_REMOVED lines=64> */
.L_x_4783:
[----:B------:R-:W-:Y:S05]  /*103e0*/  BSYNC B0 ;  /* 0x0000000000007941 */ /* 0x000fea0003800000 */
.L_x_4782:
[----:B-----5:R3:W-:Y:S02]  /*103f0*/  STS.128 [R247+0x1000], R24 ;  /* 0x00100018f7007388 */ /* 0x0207e40000000c00 */
.L_x_4781:
[----:B------:R-:W-:Y:S05]  /*10400*/  BSYNC B1 ;  /* 0x0000000000017941 */ /* 0x000fea0003800000 */
.L_x_4780:
        /* <DEDUP_REMOVED lines=50> */
.L_x_4787:
[----:B------:R-:W-:Y:S05]  /*10730*/  BSYNC B0 ;  /* 0x0000000000007941 */ /* 0x000fea0003800000 */
.L_x_4786:
[----:B-----5:R3:W-:Y:S02]  /*10740*/  STS.128 [R247+0x3000], R24 ;  /* 0x00300018f7007388 */ /* 0x0207e40000000c00 */
.L_x_4785:
[----:B------:R-:W-:Y:S05]  /*10750*/  BSYNC B1 ;  /* 0x0000000000017941 */ /* 0x000fea0003800000 */
.L_x_4784:
        /* <DEDUP_REMOVED lines=50> */
.L_x_4791:
[----:B------:R-:W-:Y:S05]  /*10a80*/  BSYNC B0 ;  /* 0x0000000000007941 */ /* 0x000fea0003800000 */
.L_x_4790:
[----:B-----5:R3:W-:Y:S02]  /*10a90*/  STS.128 [R247+0x5000], R24 ;  /* 0x00500018f7007388 */ /* 0x0207e40000000c00 */
.L_x_4789:
[----:B------:R-:W-:Y:S05]  /*10aa0*/  BSYNC B1 ;  /* 0x0000000000017941 */ /* 0x000fea0003800000 */
.L_x_4788:
        /* <DEDUP_REMOVED lines=47> */
.L_x_4793:
[----:B------:R-:W-:Y:S05]  /*10da0*/  BSYNC B0 ;  /* 0x0000000000007941 */ /* 0x000fea0003800000 */
.L_x_4792:
[----:B-----5:R1:W-:Y:S02]  /*10db0*/  STS.128 [R247+0x7000], R44 ;  /* 0x0070002cf7007388 */ /* 0x0203e40000000c00 */
.L_x_4779:
[----:B------:R-:W-:Y:S05]  /*10dc0*/  BSYNC B2 ;  /* 0x0000000000027941 */ /* 0x000fea0003800000 */
.L_x_4778:
        /* <DEDUP_REMOVED lines=63> */
.L_x_4798:
[----:B------:R-:W-:Y:S05]  /*111c0*/  BSYNC B0 ;  /* 0x0000000000007941 */ /* 0x000fea0003800000 */
.L_x_4797:
[----:B-----5:R1:W-:Y:S02]  /*111d0*/  STS.128 [R247+0x1800], R20 ;  /* 0x00180014f7007388 */ /* 0x0203e40000000c00 */
.L_x_4796:
[----:B------:R-:W-:Y:S05]  /*111e0*/  BSYNC B1 ;  /* 0x0000000000017941 */ /* 0x000fea0003800000 */
.L_x_4795:
        /* <DEDUP_REMOVED lines=50> */
.L_x_4802:
[----:B------:R-:W-:Y:S05]  /*11510*/  BSYNC B0 ;  /* 0x0000000000007941 */ /* 0x000fea0003800000 */
.L_x_4801:
[----:B-----5:R1:W-:Y:S02]  /*11520*/  STS.128 [R247+0x3800], R16 ;  /* 0x00380010f7007388 */ /* 0x0203e40000000c00 */
.L_x_4800:
[----:B------:R-:W-:Y:S05]  /*11530*/  BSYNC B1 ;  /* 0x0000000000017941 */ /* 0x000fea0003800000 */
.L_x_4799:
        /* <DEDUP_REMOVED lines=50> */
.L_x_4806:
[----:B------:R-:W-:Y:S05]  /*11860*/  BSYNC B0 ;  /* 0x0000000000007941 */ /* 0x000fea0003800000 */
.L_x_4805:
[----:B-----5:R1:W-:Y:S02]  /*11870*/  STS.128 [R247+0x5800], R16 ;  /* 0x00580010f7007388 */ /* 0x0203e40000000c00 */
.L_x_4804:
[----:B------:R-:W-:Y:S05]  /*11880*/  BSYNC B1 ;  /* 0x0000000000017941 */ /* 0x000fea0003800000 */
.L_x_4803:
        /* <DEDUP_REMOVED lines=49> */
.L_x_4808:
[----:B------:R-:W-:Y:S05]  /*11ba0*/  BSYNC B0 ;  /* 0x0000000000007941 */ /* 0x000fea0003800000 */
.L_x_4807:
[----:B-----5:R1:W-:Y:S01]  /*11bb0*/  STS.128 [R247+0x7800], R16 ;  /* 0x00780010f7007388 */ /* 0x0203e20000000c00 */
[----:B------:R-:W-:Y:S05]  /*11bc0*/  BRA `(.L_x_4794) ;  /* 0x00000068009c7947 */ /* 0x000fea0003800000 */
.L_x_4745:
        /* <DEDUP_REMOVED lines=93> */
.L_x_4814:
[----:B------:R-:W-:Y:S05]  /*121a0*/  BSYNC B0 ;  /* 0x0000000000007941 */ /* 0x000fea0003800000 */
.L_x_4813:
[----:B-----5:R3:W-:Y:S02]  /*121b0*/  STS.128 [R247], R32 ;  /* 0x00000020f7007388 */ /* 0x0207e40000000c00 */
.L_x_4812:
[----:B------:R-:W-:Y:S05]  /*121c0*/  BSYNC B1 ;  /* 0x0000000000017941 */ /* 0x000fea0003800000 */
.L_x_4811:
        /* <DEDUP_REMOVED lines=91> */
.L_x_4818:
[----:B------:R-:W-:Y:S05]  /*12780*/  BSYNC B0 ;  /* 0x0000000000007941 */ /* 0x000fea0003800000 */
.L_x_4817:
[----:B-----5:R1:W-:Y:S02]  /*12790*/  STS.128 [R247+0x2000], R32 ;  /* 0x00200020f7007388 */ /* 0x0203e40000000c00 */
.L_x_4816:
[----:B------:R-:W-:Y:S05]  /*127a0*/  BSYNC B1 ;  /* 0x0000000000017941 */ /* 0x000fea0003800000 */
.L_x_4815:
        /* <DEDUP_REMOVED lines=91> */
.L_x_4822:
[----:B------:R-:W-:Y:S05]  /*12d60*/  BSYNC B0 ;  /* 0x0000000000007941 */ /* 0x000fea0003800000 */
.L_x_4821:
[----:B-----5:R3:W-:Y:S02]  /*12d70*/  STS.128 [R247+0x4000], R32 ;  /* 0x00400020f7007388 */ /* 0x0207e40000000c00 */
.L_x_4820:
[----:B------:R-:W-:Y:S05]  /*12d80*/  BSYNC B1 ;  /* 0x0000000000017941 */ /* 0x000fea0003800000 */
.L_x_4819:
        /* <DEDUP_REMOVED lines=90> */
.L_x_4824:
[----:B------:R-:W-:Y:S05]  /*13330*/  BSYNC B0 ;  /* 0x0000000000007941 */ /* 0x000fea0003800000 */
.L_x_4823:
[----:B-----5:R3:W-:Y:S02]  /*13340*/  STS.128 [R247+0x6000], R32 ;  /* 0x00600020f7007388 */ /* 0x0207e40000000c00 */
.L_x_4810:
[----:B------:R-:W-:Y:S05]  /*13350*/  BSYNC B2 ;  /* 0x0000000000027941 */ /* 0x000fea0003800000 */
.L_x_4809:
        /* <DEDUP_REMOVED lines=98> */
.L_x_4830:
[----:B------:R-:W-:Y:S05]  /*13980*/  BSYNC B0 ;  /* 0x0000000000007941 */ /* 0x000fea0003800000 */
.L_x_4829:
[----:B-----5:R3:W-:Y:S02]  /*13990*/  STS.128 [R247+0x800], R32 ;  /* 0x00080020f7007388 */ /* 0x0207e40000000c00 */
.L_x_4828:
[----:B------:R-:W-:Y:S05]  /*139a0*/  BSYNC B1 ;  /* 0x0000000000017941 */ /* 0x000fea0003800000 */
.L_x_4827:
        /* <DEDUP_REMOVED lines=94> */
.L_x_4834:
[----:B------:R-:W-:Y:S05]  /*13f90*/  BSYNC B0 ;  /* 0x0000000000007941 */ /* 0x000fea0003800000 */
.L_x_4833:
[----:B-----5:R3:W-:Y:S02]  /*13fa0*/  STS.128 [R247+0x2800], R32 ;  /* 0x00280020f7007388 */ /* 0x0207e40000000c00 */
.L_x_4832:
[----:B------:R-:W-:Y:S05]  /*13fb0*/  BSYNC B1 ;  /* 0x0000000000017941 */ /* 0x000fea0003800000 */
.L_x_4831:
        /* <DEDUP_REMOVED lines=94> */
.L_x_4838:
[----:B------:R-:W-:Y:S05]  /*145a0*/  BSYNC B0 ;  /* 0x0000000000007941 */ /* 0x000fea0003800000 */
.L_x_4837:
[----:B-----5:R3:W-:Y:S02]  /*145b0*/  STS.128 [R247+0x4800], R32 ;  /* 0x00480020f7007388 */ /* 0x0207e40000000c00 */
.L_x_4836:
[----:B------:R-:W-:Y:S05]  /*145c0*/  BSYNC B1 ;  /* 0x0000000000017941 */ /* 0x000fea0003800000 */
.L_x_4835:
        /* <DEDUP_REMOVED lines=93> */
.L_x_4840:
[----:B------:R-:W-:Y:S05]  /*14ba0*/  BSYNC B0 ;  /* 0x0000000000007941 */ /* 0x000fea0003800000 */
.L_x_4839:
[----:B-----5:R1:W-:Y:S02]  /*14bb0*/  STS.128 [R247+0x6800], R20 ;  /* 0x00680014f7007388 */ /* 0x0203e40000000c00 */
.L_x_4826:
[----:B------:R-:W-:Y:S05]  /*14bc0*/  BSYNC B2 ;  /* 0x0000000000027941 */ /* 0x000fea0003800000 */
.L_x_4825:
        /* <DEDUP_REMOVED lines=99> */
.L_x_4846:
[----:B------:R-:W-:Y:S05]  /*15200*/  BSYNC B0 ;  /* 0x0000000000007941 */ /* 0x000fea0003800000 */
.L_x_4845:
[----:B-----5:R3:W-:Y:S02]  /*15210*/  STS.128 [R247+0x1000], R32 ;  /* 0x00100020f7007388 */ /* 0x0207e40000000c00 */
.L_x_4844:
[----:B------:R-:W-:Y:S05]  /*15220*/  BSYNC B1 ;  /* 0x0000000000017941 */ /* 0x000fea0003800000 */
.L_x_4843:
        /* <DEDUP_REMOVED lines=94> */
.L_x_4850:
[----:B------:R-:W-:Y:S05]  /*15810*/  BSYNC B0 ;  /* 0x0000000000007941 */ /* 0x000fea0003800000 */
.L_x_4849:
[----:B-----5:R3:W-:Y:S02]  /*15820*/  STS.128 [R247+0x3000], R32 ;  /* 0x00300020f7007388 */ /* 0x0207e40000000c00 */
.L_x_4848:
[----:B------:R-:W-:Y:S05]  /*15830*/  BSYNC B1 ;  /* 0x0000000000017941 */ /* 0x000fea0003800000 */
.L_x_4847:
        /* <DEDUP_REMOVED lines=94> */
.L_x_4854:
[----:B------:R-:W-:Y:S05]  /*15e20*/  BSYNC B0 ;  /* 0x0000000000007941 */ /* 0x000fea0003800000 */
.L_x_4853:
[----:B-----5:R3:W-:Y:S02]  /*15e30*/  STS.128 [R247+0x5000], R32 ;  /* 0x00500020f7007388 */ /* 0x0207e40000000c00 */
.L_x_4852:
[----:B------:R-:W-:Y:S05]  /*15e40*/  BSYNC B1 ;  /* 0x0000000000017941 */ /* 0x000fea0003800000 */
.L_x_4851:
        /* <DEDUP_REMOVED lines=93> */
.L_x_4856:
[----:B------:R-:W-:Y:S05]  /*16420*/  BSYNC B0 ;  /* 0x0000000000007941 */ /* 0x000fea0003800000 */
.L_x_4855:
[----:B-----5:R1:W-:Y:S02]  /*16430*/  STS.128 [R247+0x7000], R24 ;  /* 0x00700018f7007388 */ /* 0x0203e40000000c00 */
.L_x_4842:
[----:B------:R-:W-:Y:S05]  /*16440*/  BSYNC B2 ;  /* 0x0000000000027941 */ /* 0x000fea0003800000 */
.L_x_4841:
        /* <DEDUP_REMOVED lines=97> */
.L_x_4860:
[----:B------:R-:W-:Y:S05]  /*16a60*/  BSYNC B0 ;  /* 0x0000000000007941 */ /* 0x000fea0003800000 */
.L_x_4859:
[----:B-----5:R1:W-:Y:S02]  /*16a70*/  STS.128 [R247+0x1800], R20 ;  /* 0x00180014f7007388 */ /* 0x0203e40000000c00 */
.L_x_4858:
[----:B------:R-:W-:Y:S05]  /*16a80*/  BSYNC B1 ;  /* 0x0000000000017941 */ /* 0x000fea0003800000 */
.L_x_4857:
        /* <DEDUP_REMOVED lines=95> */
.L_x_4864:
[----:B------:R-:W-:Y:S05]  /*17080*/  BSYNC B0 ;  /* 0x0000000000007941 */ /* 0x000fea0003800000 */
.L_x_4863:
[----:B-----5:R1:W-:Y:S02]  /*17090*/  STS.128 [R247+0x3800], R20 ;  /* 0x00380014f7007388 */ /* 0x0203e40000000c00 */
.L_x_4862:
[----:B------:R-:W-:Y:S05]  /*170a0*/  BSYNC B1 ;  /* 0x0000000000017941 */ /* 0x000fea0003800000 */
.L_x_4861:
        /* <DEDUP_REMOVED lines=94> */
.L_x_4868:
[----:B------:R-:W-:Y:S05]  /*17690*/  BSYNC B0 ;  /* 0x0000000000007941 */ /* 0x000fea0003800000 */
.L_x_4867:
[----:B-----5:R1:W-:Y:S02]  /*176a0*/  STS.128 [R247+0x5800], R20 ;  /* 0x00580014f7007388 */ /* 0x0203e40000000c00 */
.L_x_4866:
[----:B------:R-:W-:Y:S05]  /*176b0*/  BSYNC B1 ;  /* 0x0000000000017941 */ /* 0x000fea0003800000 */
.L_x_4865:
        /* <DEDUP_REMOVED lines=96> */
.L_x_4870:
[----:B------:R-:W-:Y:S05]  /*17cc0*/  BSYNC B0 ;  /* 0x0000000000007941 */ /* 0x000fea0003800000 */
.L_x_4869:
[----:B-----5:R1:W-:Y:S01]  /*17cd0*/  STS.128 [R247+0x7800], R20 ;  /* 0x00780014f7007388 */ /* 0x0203e20000000c00 */
[----:B------:R-:W-:Y:S05]  /*17ce0*/  BRA `(.L_x_4794) ;  /* 0x0000000800547947 */ /* 0x000fea0003800000 */
.L_x_4744:
        /* <DEDUP_REMOVED lines=42> */
.L_x_4872:
[----:B------:R-:W-:Y:S05]  /*17f90*/  BSYNC B0 ;  /* 0x0000000000007941 */ /* 0x000fea0003800000 */
.L_x_4871:
        /* <DEDUP_REMOVED lines=35> */
.L_x_4874:
[----:B------:R-:W-:Y:S05]  /*181d0*/  BSYNC B0 ;  /* 0x0000000000007941 */ /* 0x000fea0003800000 */
.L_x_4873:
        /* <DEDUP_REMOVED lines=34> */
.L_x_4876:
[----:B------:R-:W-:Y:S05]  /*18400*/  BSYNC B0 ;  /* 0x0000000000007941 */ /* 0x000fea0003800000 */
.L_x_4875:
        /* <DEDUP_REMOVED lines=35> */
.L_x_4794:
[----:B------:R-:W-:Y:S05]  /*18640*/  BSYNC B3 ;  /* 0x0000000000037941 */ /* 0x000fea0003800000 */
.L_x_4743:
        /* <DEDUP_REMOVED lines=41> */
.L_x_4878:
[----:B------:R-:W-:Y:S05]  /*188e0*/  BSYNC B0 ;  /* 0x0000000000007941 */ /* 0x000fea0003800000 */
.L_x_4877:
        /* <DEDUP_REMOVED lines=37> */
.L_x_4880:
[----:B------:R-:W-:Y:S05]  /*18b40*/  BSYNC B0 ;  /* 0x0000000000007941 */ /* 0x000fea0003800000 */
.L_x_4879:
        /* <DEDUP_REMOVED lines=39> */
.L_x_4882:
[----:B------:R-:W-:Y:S05]  /*18dc0*/  BSYNC B0 ;  /* 0x0000000000007941 */ /* 0x000fea0003800000 */
.L_x_4881:
        /* <DEDUP_REMOVED lines=42> */
.L_x_4884:
[----:B------:R-:W-:Y:S05]  /*19070*/  BSYNC B0 ;  /* 0x0000000000007941 */ /* 0x000fea0003800000 */
.L_x_4883:
        /* <DEDUP_REMOVED lines=20> */
[----:B---3--:R-:W-:Y:S02]  /*191c0*/  IMAD R2, R17, R246, RZ ;  /* 0x000000f611027224 */ /* 0x008fe400078e02ff */
        /* <DEDUP_REMOVED lines=45> */
.L_x_4886:
[----:B------:R-:W-:Y:S05]  /*194a0*/  BSYNC B0 ;  /* 0x0000000000007941 */ /* 0x000fea0003800000 */
.L_x_4885:
        /* <DEDUP_REMOVED lines=39> */
.L_x_4888:
[----:B------:R-:W-:Y:S05]  /*19720*/  BSYNC B0 ;  /* 0x0000000000007941 */ /* 0x000fea0003800000 */
.L_x_4887:
        /* <DEDUP_REMOVED lines=41> */
.L_x_4890:
[----:B------:R-:W-:Y:S05]  /*199c0*/  BSYNC B0 ;  /* 0x0000000000007941 */ /* 0x000fea0003800000 */
.L_x_4889:
        /* <DEDUP_REMOVED lines=53> */
.L_x_4892:
[----:B------:R-:W-:Y:S05]  /*19d20*/  BSYNC B0 ;  /* 0x0000000000007941 */ /* 0x000fea0003800000 */
.L_x_4891:
        /* <DEDUP_REMOVED lines=220> */
[----:B------:R-:W-:Y:S08]  /*1aaf0*/  MUFU.TANH R28, R17 ;  /* 0x00000011001c7308 */ /* 0x000ff00000002400 */
[----:B------:R-:W-:Y:S08]  /*1ab00*/  MUFU.TANH R23, R16 ;  /* 0x0000001000177308 */ /* 0x000ff00000002400 */
[----:B------:R1:W-:Y:S01]  /*1ab10*/  MUFU.TANH R29, R18 ;  /* 0x00000012001d7308 */ /* 0x0003e20000002400 */
[C---:B----4-:R-:W-:Y:S06]  /*1ab20*/  HMMA.16816.F32.BF16 R92, R32.reuse, R12, R92 ;  /* 0x0000000c205c723c */ /* 0x050fec000004185c */
[C---:B------:R-:W-:Y:S01]  /*1ab30*/  HMMA.16816.F32.BF16 R88, R32.reuse, R14, R88 ;  /* 0x0000000e2058723c */ /* 0x040fe20000041858 */
[----:B-1----:R-:W1:Y:S06]  /*1ab40*/  LDSM.16.M88.4 R16, [R220+0x7800] ;  /* 0x00780000dc10783b */ /* 0x002e6c0000000200 */
[----:B------:R-:W-:Y:S01]  /*1ab50*/  SHF.R.S32.HI R15, RZ, 0x1f, R54 ;  /* 0x0000001fff0f7819 */ /* 0x000fe20000011436 */
[C---:B---3--:R-:W-:Y:S06]  /*1ab60*/  HMMA.16816.F32.BF16 R84, R32.reuse, R24, R84 ;  /* 0x000000182054723c */ /* 0x048fec0000041854 */
[----:B------:R-:W-:Y:S01]  /*1ab70*/  HMMA.16816.F32.BF16 R80, R32, R26, R80 ;  /* 0x0000001a2050723c */ /* 0x000fe20000041850 */
[----:B------:R-:W-:-:S05]  /*1ab80*/  LEA.HI R54, R15, R54, RZ, 0x2 ;  /* 0x000000360f367211 */ /* 0x000fca00078f10ff */
[C---:B------:R-:W-:Y:S01]  /*1ab90*/  HMMA.16816.F32.BF16 R64, R4.reuse, R30, R64 ;  /* 0x0000001e0440723c */ /* 0x040fe20000041840 */
[----:B------:R-:W-:Y:S01]  /*1aba0*/  SHF.R.S32.HI R54, RZ, 0x2, R54 ;  /* 0x00000002ff367819 */ /* 0x000fe20000011436 */
[----:B------:R-:W3:Y:S04]  /*1abb0*/  MUFU.TANH R9, R9 ;  /* 0x0000000900097308 */ /* 0x000ee80000002400 */
[----:B------:R-:W-:Y:S01]  /*1abc0*/  HMMA.16816.F32.BF16 R92, R4, R68, R92 ;  /* 0x00000044045c723c */ /* 0x000fe2000004185c */
[----:B------:R-:W-:-:S03]  /*1abd0*/  LEA R54, R55, R54, 0x4 ;  /* 0x0000003637367211 */ /* 0x000fc600078e20ff */
[----:B------:R-:W4:Y:S01]  /*1abe0*/  MUFU.TANH R21, R21 ;  /* 0x0000001500157308 */ /* 0x000f220000002400 */
[----:B------:R-:W-:Y:S01]  /*1abf0*/  IADD3 R56, R54, 0x1, R56 ;  /* 0x0000000136387810 */ /* 0x000fe20007ffe038 */
[----:B------:R-:W-:Y:S01]  /*1ac00*/  HMMA.16816.F32.BF16 R88, R4, R70, R88 ;  /* 0x000000460458723c */ /* 0x000fe20000041858 */
[----:B------:R-:W-:Y:S01]  /*1ac10*/  LOP3.LUT R25, R52, 0x6, RZ, 0xc0, !PT ;  /* 0x0000000634197812 */ /* 0x000fe200078ec0ff */
[----:B--2---:R-:W-:Y:S01]  /*1ac20*/  FMUL.FTZ R0, R2, R0 ;  /* 0x0000000002007220 */ /* 0x004fe20000410000 */
[----:B------:R-:W-:Y:S01]  /*1ac30*/  IADD3 R56, R53, R56, -R244 ;  /* 0x0000003835387210 */ /* 0x000fe20007ffe8f4 */
[-C--:B------:R-:W-:Y:S01]  /*1ac40*/  FMUL.FTZ R13, R46, R36.reuse ;  /* 0x000000242e0d7220 */ /* 0x080fe20000410000 */
[-C--:B------:R-:W-:Y:S01]  /*1ac50*/  FMUL.FTZ R12, R45, R36.reuse ;  /* 0x000000242d0c7220 */ /* 0x080fe20000410000 */
[----:B------:R-:W-:Y:S02]  /*1ac60*/  IMAD.IADD R25, R8, 0x1, R25 ;  /* 0x0000000108197824 */ /* 0x000fe400078e0219 */
[----:B------:R-:W-:Y:S01]  /*1ac70*/  FMUL.FTZ R14, R47, R36 ;  /* 0x000000242f0e7220 */ /* 0x000fe20000410000 */
[----:B------:R-:W-:-:S02]  /*1ac80*/  IMAD.IADD R3, R3, 0x1, R56 ;  /* 0x0000000103037824 */ /* 0x000fc400078e0238 */
[-C--:B------:R-:W-:Y:S01]  /*1ac90*/  FMUL.FTZ R30, R44, R36.reuse ;  /* 0x000000242c1e7220 */ /* 0x080fe20000410000 */
[----:B------:R-:W-:Y:S01]  /*1aca0*/  FMUL.FTZ R20, R20, R36 ;  /* 0x0000002414147220 */ /* 0x000fe20000410000 */
[----:B------:R-:W-:-:S04]  /*1acb0*/  DEPBAR.LE SB0, 0x0 ;  /* 0x000080000000791a */ /* 0x000fc80000000000 */
[----:B-1----:R-:W-:Y:S01]  /*1acc0*/  HMMA.16816.F32.BF16 R84, R4, R16, R84 ;  /* 0x000000100454723c */ /* 0x002fe20000041854 */
[C---:B------:R-:W-:Y:S02]  /*1acd0*/  VIMNMX R2, R3.reuse, R53, PT ;  /* 0x0000003503027248 */ /* 0x040fe40003fe0100 */
[----:B------:R-:W-:-:S03]  /*1ace0*/  VIADDMNMX R3, R3, 0x8, R53, PT ;  /* 0x0000000803037846 */ /* 0x000fc60003800135 */
[----:B------:R-:W-:Y:S01]  /*1acf0*/  HMMA.16816.F32.BF16 R80, R4, R18, R80 ;  /* 0x000000120450723c */ /* 0x000fe20000041850 */
[----:B------:R-:W1:Y:S06]  /*1ad00*/  MUFU.TANH R30, R30 ;  /* 0x0000001e001e7308 */ /* 0x000e6c0000002400 */
[C---:B------:R-:W-:Y:S01]  /*1ad10*/  VIADD R6, R25.reuse, 0x1 ;  /* 0x0000000119067836 */ /* 0x040fe20000000000 */
[----:B------:R-:W-:Y:S01]  /*1ad20*/  IADD3 R5, R25, 0x8, RZ ;  /* 0x0000000819057810 */ /* 0x000fe20007ffe0ff */
[----:B------:R-:W2:Y:S03]  /*1ad30*/  MUFU.TANH R13, R13 ;  /* 0x0000000d000d7308 */ /* 0x000ea60000002400 */
[----:B------:R-:W-:-:S02]  /*1ad40*/  ISETP.GE.AND P6, PT, R6, R2, PT ;  /* 0x000000020600720c */ /* 0x000fc40003fc6270 */
[-C--:B------:R-:W-:Y:S02]  /*1ad50*/  ISETP.GE.AND P3, PT, R6, R3.reuse, PT ;  /* 0x000000030600720c */ /* 0x080fe40003f66270 */
[C---:B------:R-:W-:Y:S02]  /*1ad60*/  ISETP.GE.AND P4, PT, R5.reuse, R2, PT ;  /* 0x000000020500720c */ /* 0x040fe40003f86270 */
[----:B------:R-:W-:Y:S01]  /*1ad70*/  ISETP.GE.AND P1, PT, R5, R3, PT ;  /* 0x000000030500720c */ /* 0x000fe20003f26270 */
[----:B------:R-:W2:Y:S01]  /*1ad80*/  MUFU.TANH R12, R12 ;  /* 0x0000000c000c7308 */ /* 0x000ea20000002400 */
[----:B------:R-:W-:Y:S02]  /*1ad90*/  I2FP.F32.S32 R6, R6 ;  /* 0x0000000600067245 */ /* 0x000fe40000201400 */
[----:B------:R-:W-:Y:S01]  /*1ada0*/  I2FP.F32.S32 R5, R5 ;  /* 0x0000000500057245 */ /* 0x000fe20000201400 */
[----:B------:R-:W-:Y:S02]  /*1adb0*/  VIADD R7, R25, 0x9 ;  /* 0x0000000919077836 */ /* 0x000fe40000000000 */
[----:B---3--:R-:W-:-:S02]  /*1adc0*/  FFMA.FTZ R9, R0, R6, R9 ;  /* 0x0000000600097223 */ /* 0x008fc40000010009 */
[----:B------:R-:W3:Y:S01]  /*1add0*/  MUFU.TANH R14, R14 ;  /* 0x0000000e000e7308 */ /* 0x000ee20000002400 */
[CC--:B------:R-:W-:Y:S01]  /*1ade0*/  FFMA.FTZ R19, R0.reuse, R5.reuse, R23 ;  /* 0x0000000500137223 */ /* 0x0c0fe20000010017 */
[C---:B------:R-:W-:Y:S01]  /*1adf0*/  FFMA.FTZ R29, R0.reuse, R5, R29 ;  /* 0x00000005001d7223 */ /* 0x040fe2000001001d */
[----:B------:R-:W-:Y:S02]  /*1ae00*/  VIADD R5, R25, 0x10 ;  /* 0x0000001019057836 */ /* 0x000fe40000000000 */
[----:B------:R-:W-:Y:S01]  /*1ae10*/  FMUL.FTZ R24, R65, R36 ;  /* 0x0000002441187220 */ /* 0x000fe20000410000 */
[----:B----4-:R-:W-:Y:S01]  /*1ae20*/  FFMA.FTZ R18, R0, R6, R21 ;  /* 0x0000000600127223 */ /* 0x010fe20000010015 */
[-C--:B------:R-:W-:Y:S01]  /*1ae30*/  FMUL.FTZ R16, R66, R36.reuse ;  /* 0x0000002442107220 */ /* 0x080fe20000410000 */
[-C--:B------:R-:W-:Y:S01]  /*1ae40*/  FMUL.FTZ R17, R92, R36.reuse ;  /* 0x000000245c117220 */ /* 0x080fe20000410000 */
[----:B------:R-:W-:Y:S01]  /*1ae50*/  FMUL.FTZ R94, R94, R36 ;  /* 0x000000245e5e7220 */ /* 0x000fe20000410000 */
[----:B------:R-:W-:-:S02]  /*1ae60*/  VIADD R6, R25, 0x11 ;  /* 0x0000001119067836 */ /* 0x000fc40000000000 */
[-C--:B------:R-:W-:Y:S01]  /*1ae70*/  FMUL.FTZ R15, R64, R36.reuse ;  /* 0x00000024400f7220 */ /* 0x080fe20000410000 */
[----:B------:R-:W-:Y:S01]  /*1ae80*/  FMUL.FTZ R67, R67, R36 ;  /* 0x0000002443437220 */ /* 0x000fe20000410000 */
[CC--:B------:R-:W-:Y:S02]  /*1ae90*/  ISETP.GE.AND P0, PT, R7.reuse, R2.reuse, PT ;  /* 0x000000020700720c */ /* 0x0c0fe40003f06270 */
[----:B------:R-:W-:Y:S02]  /*1aea0*/  ISETP.GE.AND P5, PT, R7, R3, PT ;  /* 0x000000030700720c */ /* 0x000fe40003fa6270 */
[----:B------:R-:W-:Y:S02]  /*1aeb0*/  FSEL R21, R9, -INF , !P6 ;  /* 0xff80000009157808 */ /* 0x000fe40007000000 */
[----:B------:R-:W-:Y:S02]  /*1aec0*/  I2FP.F32.S32 R7, R7 ;  /* 0x0000000700077245 */ /* 0x000fe40000201400 */
[----:B------:R-:W-:-:S02]  /*1aed0*/  ISETP.GE.AND P2, PT, R5, R2, PT ;  /* 0x000000020500720c */ /* 0x000fc40003f46270 */
[----:B------:R-:W-:Y:S01]  /*1aee0*/  ISETP.GE.AND P6, PT, R5, R3, PT ;  /* 0x000000030500720c */ /* 0x000fe20003fc6270 */
[----:B------:R-:W4:Y:S01]  /*1aef0*/  MUFU.TANH R24, R24 ;  /* 0x0000001800187308 */ /* 0x000f220000002400 */
[----:B------:R-:W-:Y:S02]  /*1af00*/  I2FP.F32.S32 R5, R5 ;  /* 0x0000000500057245 */ /* 0x000fe40000201400 */
[----:B------:R-:W-:Y:S01]  /*1af10*/  I2FP.F32.S32 R9, R6 ;  /* 0x0000000600097245 */ /* 0x000fe20000201400 */
[----:B------:R-:W-:Y:S01]  /*1af20*/  FMUL.FTZ R26, R22, R36 ;  /* 0x00000024161a7220 */ /* 0x000fe20000410000 */
[----:B------:R-:W-:Y:S01]  /*1af30*/  FSEL R18, R18, -INF , !P3 ;  /* 0xff80000012127808 */ /* 0x000fe20005800000 */
[-C--:B------:R-:W-:Y:S01]  /*1af40*/  FFMA.FTZ R22, R0, R7.reuse, R28 ;  /* 0x0000000700167223 */ /* 0x080fe2000001001c */
[----:B------:R-:W-:Y:S01]  /*1af50*/  FSEL R19, R19, -INF , !P4 ;  /* 0xff80000013137808 */ /* 0x000fe20006000000 */
[----:B------:R-:W4:Y:S01]  /*1af60*/  MUFU.TANH R16, R16 ;  /* 0x0000001000107308 */ /* 0x000f220000002400 */
[----:B------:R-:W-:Y:S01]  /*1af70*/  ISETP.GE.AND P3, PT, R6, R2, PT ;  /* 0x000000020600720c */ /* 0x000fe20003f66270 */
[----:B------:R-:W-:Y:S01]  /*1af80*/  FFMA.FTZ R7, R0, R7, R37 ;  /* 0x0000000700077223 */ /* 0x000fe20000010025 */
[----:B------:R-:W-:Y:S01]  /*1af90*/  ISETP.GE.AND P4, PT, R6, R3, PT ;  /* 0x000000030600720c */ /* 0x000fe20003f86270 */
[CC--:B-1----:R-:W-:Y:S01]  /*1afa0*/  FFMA.FTZ R6, R0.reuse, R5.reuse, R30 ;  /* 0x0000000500067223 */ /* 0x0c2fe2000001001e */
[----:B--2---:R-:W-:-:S03]  /*1afb0*/  FFMA.FTZ R13, R0, R5, R13 ;  /* 0x00000005000d7223 */ /* 0x004fc6000001000d */
[----:B------:R-:W1:Y:S01]  /*1afc0*/  MUFU.TANH R4, R67 ;  /* 0x0000004300047308 */ /* 0x000e620000002400 */
[----:B------:R-:W-:Y:S01]  /*1afd0*/  FFMA.FTZ R5, R0, R9, R12 ;  /* 0x0000000900057223 */ /* 0x000fe2000001000c */
[----:B------:R-:W-:-:S06]  /*1afe0*/  IADD3 R12, R25, 0x19, RZ ;  /* 0x00000019190c7810 */ /* 0x000fcc0007ffe0ff */
[----:B------:R-:W2:Y:S01]  /*1aff0*/  MUFU.TANH R17, R17 ;  /* 0x0000001100117308 */ /* 0x000ea20000002400 */
[-C--:B------:R-:W-:Y:S01]  /*1b000*/  FMUL.FTZ R27, R93, R36.reuse ;  /* 0x000000245d1b7220 */ /* 0x080fe20000410000 */
[----:B------:R-:W-:-:S06]  /*1b010*/  FMUL.FTZ R89, R89, R36 ;  /* 0x0000002459597220 */ /* 0x000fcc0000410000 */
[----:B------:R-:W2:Y:S01]  /*1b020*/  MUFU.TANH R94, R94 ;  /* 0x0000005e005e7308 */ /* 0x000ea20000002400 */
[-C--:B------:R-:W-:Y:S01]  /*1b030*/  FMUL.FTZ R90, R90, R36.reuse ;  /* 0x000000245a5a7220 */ /* 0x080fe20000410000 */
[----:B------:R-:W-:Y:S01]  /*1b040*/  FMUL.FTZ R91, R91, R36 ;  /* 0x000000245b5b7220 */ /* 0x000fe20000410000 */
[----:B------:R-:W-:-:S05]  /*1b050*/  VIADD R28, R25, 0x18 ;  /* 0x00000018191c7836 */ /* 0x000fca0000000000 */
[----:B------:R-:W2:Y:S01]  /*1b060*/  MUFU.TANH R15, R15 ;  /* 0x0000000f000f7308 */ /* 0x000ea20000002400 */
[----:B------:R-:W-:Y:S02]  /*1b070*/  VIADD R23, R25, 0x20 ;  /* 0x0000002019177836 */ /* 0x000fe40000000000 */
[-C--:B------:R-:W-:Y:S01]  /*1b080*/  FMUL.FTZ R95, R95, R36.reuse ;  /* 0x000000245f5f7220 */ /* 0x080fe20000410000 */
[----:B---3--:R-:W-:Y:S01]  /*1b090*/  FFMA.FTZ R9, R0, R9, R14 ;  /* 0x0000000900097223 */ /* 0x008fe2000001000e */
[----:B------:R-:W-:Y:S02]  /*1b0a0*/  FSEL R14, R29, -INF , !P1 ;  /* 0xff8000001d0e7808 */ /* 0x000fe40004800000 */
[----:B------:R-:W-:Y:S02]  /*1b0b0*/  FSEL R7, R7, -INF , !P5 ;  /* 0xff80000007077808 */ /* 0x000fe40006800000 */
[----:B------:R-:W-:Y:S01]  /*1b0c0*/  FSEL R6, R6, -INF , !P2 ;  /* 0xff80000006067808 */ /* 0x000fe20005000000 */
[----:B------:R-:W-:Y:S01]  /*1b0d0*/  FMUL.FTZ R88, R88, R36 ;  /* 0x0000002458587220 */ /* 0x000fe20000410000 */
[----:B------:R-:W-:-:S02]  /*1b0e0*/  ISETP.GE.AND P5, PT, R12, R2, PT ;  /* 0x000000020c00720c */ /* 0x000fc40003fa6270 */
[----:B------:R-:W-:Y:S02]  /*1b0f0*/  ISETP.GE.AND P2, PT, R12, R3, PT ;  /* 0x000000030c00720c */ /* 0x000fe40003f46270 */
[----:B------:R-:W-:Y:S02]  /*1b100*/  I2FP.F32.S32 R29, R12 ;  /* 0x0000000c001d7245 */ /* 0x000fe40000201400 */
[----:B------:R-:W-:Y:S02]  /*1b110*/  FSEL R22, R22, -INF , !P0 ;  /* 0xff80000016167808 */ /* 0x000fe40004000000 */
[----:B------:R-:W-:Y:S02]  /*1b120*/  FSEL R12, R13, -INF , !P6 ;  /* 0xff8000000d0c7808 */ /* 0x000fe40007000000 */
[----:B------:R-:W-:Y:S01]  /*1b130*/  FSEL R5, R5, -INF , !P3 ;  /* 0xff80000005057808 */ /* 0x000fe20005800000 */
[----:B------:R-:W3:Y:S01]  /*1b140*/  MUFU.TANH R27, R27 ;  /* 0x0000001b001b7308 */ /* 0x000ee20000002400 */
[----:B------:R-:W-:-:S02]  /*1b150*/  ISETP.GE.AND P1, PT, R28, R2, PT ;  /* 0x000000021c00720c */ /* 0x000fc40003f26270 */
[-C--:B------:R-:W-:Y:S02]  /*1b160*/  ISETP.GE.AND P0, PT, R28, R3.reuse, PT ;  /* 0x000000031c00720c */ /* 0x080fe40003f06270 */
[C---:B------:R-:W-:Y:S02]  /*1b170*/  ISETP.GE.AND P6, PT, R23.reuse, R2, PT ;  /* 0x000000021700720c */ /* 0x040fe40003fc6270 */
[----:B------:R-:W-:Y:S01]  /*1b180*/  ISETP.GE.AND P3, PT, R23, R3, PT ;  /* 0x000000031700720c */ /* 0x000fe20003f66270 */
[----:B------:R-:W-:Y:S01]  /*1b190*/  MUFU.TANH R89, R89 ;  /* 0x0000005900597308 */ /* 0x000fe20000002400 */
[----:B------:R-:W-:Y:S02]  /*1b1a0*/  I2FP.F32.S32 R28, R28 ;  /* 0x0000001c001c7245 */ /* 0x000fe40000201400 */
[----:B------:R-:W-:Y:S01]  /*1b1b0*/  I2FP.F32.S32 R23, R23 ;  /* 0x0000001700177245 */ /* 0x000fe20000201400 */
[----:B----4-:R-:W-:-:S04]  /*1b1c0*/  FFMA.FTZ R13, R0, R29, R24 ;  /* 0x0000001d000d7223 */ /* 0x010fc80000010018 */
[----:B------:R-:W4:Y:S01]  /*1b1d0*/  MUFU.TANH R90, R90 ;  /* 0x0000005a005a7308 */ /* 0x000f220000002400 */
[-C--:B------:R-:W-:Y:S01]  /*1b1e0*/  FMUL.FTZ R84, R84, R36.reuse ;  /* 0x0000002454547220 */ /* 0x080fe20000410000 */
[----:B------:R-:W-:Y:S01]  /*1b1f0*/  FMUL.FTZ R86, R86, R36 ;  /* 0x0000002456567220 */ /* 0x000fe20000410000 */
[----:B------:R-:W-:-:S05]  /*1b200*/  FFMA.FTZ R16, R0, R28, R16 ;  /* 0x0000001c00107223 */ /* 0x000fca0000010010 */
[----:B------:R-:W4:Y:S01]  /*1b210*/  MUFU.TANH R91, R91 ;  /* 0x0000005b005b7308 */ /* 0x000f220000002400 */
[C---:B-1----:R-:W-:Y:S01]  /*1b220*/  FFMA.FTZ R29, R0.reuse, R29, R4 ;  /* 0x0000001d001d7223 */ /* 0x042fe20000010004 */
[CC--:B--2---:R-:W-:Y:S01]  /*1b230*/  FFMA.FTZ R179, R0.reuse, R23.reuse, R17 ;  /* 0x0000001700b37223 */ /* 0x0c4fe20000010011 */
[----:B------:R-:W-:-:S05]  /*1b240*/  FFMA.FTZ R94, R0, R23, R94 ;  /* 0x00000017005e7223 */ /* 0x000fca000001005e */
[----:B------:R-:W1:Y:S01]  /*1b250*/  MUFU.TANH R95, R95 ;  /* 0x0000005f005f7308 */ /* 0x000e620000002400 */
[----:B------:R-:W-:Y:S01]  /*1b260*/  FMUL.FTZ R80, R80, R36 ;  /* 0x0000002450507220 */ /* 0x000fe20000410000 */
[----:B------:R-:W-:Y:S01]  /*1b270*/  FFMA.FTZ R15, R0, R28, R15 ;  /* 0x0000001c000f7223 */ /* 0x000fe2000001000f */
[C---:B------:R-:W-:Y:S02]  /*1b280*/  VIADD R24, R25.reuse, 0x28 ;  /* 0x0000002819187836 */ /* 0x040fe40000000000 */
[----:B------:R-:W-:-:S03]  /*1b290*/  VIADD R23, R25, 0x29 ;  /* 0x0000002919177836 */ /* 0x000fc60000000000 */
[----:B------:R-:W2:Y:S01]  /*1b2a0*/  MUFU.TANH R88, R88 ;  /* 0x0000005800587308 */ /* 0x000ea20000002400 */
[----:B------:R-:W-:Y:S01]  /*1b2b0*/  VIADD R28, R25, 0x21 ;  /* 0x00000021191c7836 */ /* 0x000fe20000000000 */
[----:B------:R-:W-:Y:S01]  /*1b2c0*/  FSEL R17, R9, -INF , !P4 ;  /* 0xff80000009117808 */ /* 0x000fe20006000000 */
[-C--:B------:R-:W-:Y:S01]  /*1b2d0*/  FMUL.FTZ R85, R85, R36.reuse ;  /* 0x0000002455557220 */ /* 0x080fe20000410000 */
[----:B------:R-:W-:Y:S01]  /*1b2e0*/  FMUL.FTZ R82, R82, R36 ;  /* 0x0000002452527220 */ /* 0x000fe20000410000 */
[----:B------:R-:W-:Y:S02]  /*1b2f0*/  FSEL R16, R16, -INF , !P0 ;  /* 0xff80000010107808 */ /* 0x000fe40004000000 */
[----:B------:R-:W-:Y:S01]  /*1b300*/  FSEL R13, R13, -INF , !P5 ;  /* 0xff8000000d0d7808 */ /* 0x000fe20006800000 */
[----:B------:R-:W2:Y:S01]  /*1b310*/  MUFU.TANH R84, R84 ;  /* 0x0000005400547308 */ /* 0x000ea20000002400 */
[----:B------:R-:W-:Y:S02]  /*1b320*/  FSEL R9, R29, -INF , !P2 ;  /* 0xff8000001d097808 */ /* 0x000fe40005000000 */
[----:B------:R-:W-:-:S02]  /*1b330*/  FSEL R179, R179, -INF , !P6 ;  /* 0xff800000b3b37808 */ /* 0x000fc40007000000 */
[----:B------:R-:W-:Y:S02]  /*1b340*/  FSEL R4, R15, -INF , !P1 ;  /* 0xff8000000f047808 */ /* 0x000fe40004800000 */
[CC--:B------:R-:W-:Y:S01]  /*1b350*/  ISETP.GE.AND P0, PT, R24.reuse, R2.reuse, PT ;  /* 0x000000021800720c */ /* 0x0c0fe20003f06270 */
[----:B------:R-:W2:Y:S01]  /*1b360*/  MUFU.TANH R86, R86 ;  /* 0x0000005600567308 */ /* 0x000ea20000002400 */
[-C--:B------:R-:W-:Y:S02]  /*1b370*/  ISETP.GE.AND P5, PT, R24, R3.reuse, PT ;  /* 0x000000031800720c */ /* 0x080fe40003fa6270 */
[C---:B------:R-:W-:Y:S02]  /*1b380*/  ISETP.GE.AND P2, PT, R23.reuse, R2, PT ;  /* 0x000000021700720c */ /* 0x040fe40003f46270 */
[----:B------:R-:W-:Y:S02]  /*1b390*/  ISETP.GE.AND P6, PT, R23, R3, PT ;  /* 0x000000031700720c */ /* 0x000fe40003fc6270 */
[----:B------:R-:W-:Y:S01]  /*1b3a0*/  I2FP.F32.S32 R15, R28 ;  /* 0x0000001c000f7245 */ /* 0x000fe20000201400 */
[----:B------:R-:W2:Y:S01]  /*1b3b0*/  MUFU.TANH R80, R80 ;  /* 0x0000005000507308 */ /* 0x000ea20000002400 */
[----:B------:R-:W-:-:S02]  /*1b3c0*/  I2FP.F32.S32 R24, R24 ;  /* 0x0000001800187245 */ /* 0x000fc40000201400 */
[----:B------:R-:W-:Y:S01]  /*1b3d0*/  I2FP.F32.S32 R23, R23 ;  /* 0x0000001700177245 */ /* 0x000fe20000201400 */
[----:B------:R-:W-:Y:S01]  /*1b3e0*/  FMUL.FTZ R87, R87, R36 ;  /* 0x0000002457577220 */ /* 0x000fe20000410000 */
[C---:B---3--:R-:W-:Y:S01]  /*1b3f0*/  FFMA.FTZ R27, R0.reuse, R15, R27 ;  /* 0x0000000f001b7223 */ /* 0x048fe2000001001b */
[C---:B----4-:R-:W-:Y:S02]  /*1b400*/  FFMA.FTZ R31, R0.reuse, R24, R90 ;  /* 0x00000018001f7223 */ /* 0x050fe4000001005a */
[----:B------:R-:W-:Y:S01]  /*1b410*/  MUFU.TANH R85, R85 ;  /* 0x0000005500557308 */ /* 0x000fe20000002400 */
[CC--:B------:R-:W-:Y:S01]  /*1b420*/  FFMA.FTZ R89, R0.reuse, R23.reuse, R89 ;  /* 0x0000001700597223 */ /* 0x0c0fe20000010059 */
[----:B------:R-:W-:Y:S01]  /*1b430*/  FFMA.FTZ R30, R0, R23, R91 ;  /* 0x00000017001e7223 */ /* 0x000fe2000001005b */
[----:B------:R-:W-:Y:S01]  /*1b440*/  ISETP.GE.AND P4, PT, R28, R2, PT ;  /* 0x000000021c00720c */ /* 0x000fe20003f86270 */
[----:B-1----:R-:W-:Y:S01]  /*1b450*/  FFMA.FTZ R95, R0, R15, R95 ;  /* 0x0000000f005f7223 */ /* 0x002fe2000001005f */
[----:B------:R-:W-:-:S03]  /*1b460*/  VIADD R23, R25, 0x38 ;  /* 0x0000003819177836 */ /* 0x000fc60000000000 */
[----:B------:R-:W1:Y:S01]  /*1b470*/  MUFU.TANH R82, R82 ;  /* 0x0000005200527308 */ /* 0x000e620000002400 */
[----:B------:R-:W-:Y:S01]  /*1b480*/  IADD3 R15, R25, 0x30, RZ ;  /* 0x00000030190f7810 */ /* 0x000fe20007ffe0ff */
[----:B--2---:R-:W-:Y:S01]  /*1b490*/  FFMA.FTZ R88, R0, R24, R88 ;  /* 0x0000001800587223 */ /* 0x004fe20000010058 */
[-C--:B------:R-:W-:Y:S01]  /*1b4a0*/  FMUL.FTZ R81, R81, R36.reuse ;  /* 0x0000002451517220 */ /* 0x080fe20000410000 */
[----:B------:R-:W-:Y:S01]  /*1b4b0*/  FMUL.FTZ R83, R83, R36 ;  /* 0x0000002453537220 */ /* 0x000fe20000410000 */
[----:B------:R-:W-:Y:S01]  /*1b4c0*/  ISETP.GE.AND P1, PT, R28, R3, PT ;  /* 0x000000031c00720c */ /* 0x000fe20003f26270 */
[----:B------:R-:W-:Y:S02]  /*1b4d0*/  VIADD R24, R25, 0x31 ;  /* 0x0000003119187836 */ /* 0x000fe40000000000 */
[----:B------:R-:W2:Y:S01]  /*1b4e0*/  MUFU.TANH R87, R87 ;  /* 0x0000005700577308 */ /* 0x000ea20000002400 */
[----:B------:R-:W-:Y:S02]  /*1b4f0*/  FSEL R182, R27, -INF , !P4 ;  /* 0xff8000001bb67808 */ /* 0x000fe40006000000 */
[----:B------:R-:W-:-:S02]  /*1b500*/  FSEL R31, R31, -INF , !P5 ;  /* 0xff8000001f1f7808 */ /* 0x000fc40006800000 */
[----:B------:R-:W-:Y:S02]  /*1b510*/  FSEL R184, R89, -INF , !P2 ;  /* 0xff80000059b87808 */ /* 0x000fe40005000000 */
[----:B------:R-:W-:Y:S02]  /*1b520*/  I2FP.F32.S32 R27, R15 ;  /* 0x0000000f001b7245 */ /* 0x000fe40000201400 */
[CC--:B------:R-:W-:Y:S02]  /*1b530*/  ISETP.GE.AND P5, PT, R23.reuse, R2.reuse, PT ;  /* 0x000000021700720c */ /* 0x0c0fe40003fa6270 */
[----:B------:R-:W-:Y:S02]  /*1b540*/  ISETP.GE.AND P2, PT, R23, R3, PT ;  /* 0x000000031700720c */ /* 0x000fe40003f46270 */
[----:B------:R-:W-:Y:S02]  /*1b550*/  I2FP.F32.S32 R23, R23 ;  /* 0x0000001700177245 */ /* 0x000fe40000201400 */
[----:B------:R-:W-:Y:S01]  /*1b560*/  FSEL R185, R94, -INF , !P3 ;  /* 0xff8000005eb97808 */ /* 0x000fe20005800000 */
[----:B------:R-:W3:Y:S01]  /*1b570*/  MUFU.TANH R20, R20 ;  /* 0x0000001400147308 */ /* 0x000ee20000002400 */
[----:B------:R-:W-:-:S02]  /*1b580*/  ISETP.GE.AND P3, PT, R15, R2, PT ;  /* 0x000000020f00720c */ /* 0x000fc40003f66270 */
[----:B------:R-:W-:Y:S02]  /*1b590*/  ISETP.GE.AND P4, PT, R15, R3, PT ;  /* 0x000000030f00720c */ /* 0x000fe40003f86270 */
[----:B------:R-:W-:Y:S02]  /*1b5a0*/  FSEL R186, R95, -INF , !P1 ;  /* 0xff8000005fba7808 */ /* 0x000fe40004800000 */
[----:B------:R-:W-:Y:S01]  /*1b5b0*/  FSEL R183, R88, -INF , !P0 ;  /* 0xff80000058b77808 */ /* 0x000fe20004000000 */
[----:B------:R-:W4:Y:S01]  /*1b5c0*/  MUFU.TANH R15, R26 ;  /* 0x0000001a000f7308 */ /* 0x000f220000002400 */
[----:B------:R-:W-:Y:S01]  /*1b5d0*/  ISETP.GE.AND P1, PT, R24, R2, PT ;  /* 0x000000021800720c */ /* 0x000fe20003f26270 */
[----:B------:R-:W-:Y:S01]  /*1b5e0*/  FFMA.FTZ R29, R0, R27, R84 ;  /* 0x0000001b001d7223 */ /* 0x000fe20000010054 */
[----:B------:R-:W-:Y:S01]  /*1b5f0*/  ISETP.GE.AND P0, PT, R24, R3, PT ;  /* 0x000000031800720c */ /* 0x000fe20003f06270 */
[C---:B------:R-:W-:Y:S01]  /*1b600*/  FFMA.FTZ R86, R0.reuse, R27, R86 ;  /* 0x0000001b00567223 */ /* 0x040fe20000010056 */
[----:B------:R-:W-:Y:S01]  /*1b610*/  I2FP.F32.S32 R24, R24 ;  /* 0x0000001800187245 */ /* 0x000fe20000201400 */
[----:B------:R-:W-:-:S02]  /*1b620*/  FFMA.FTZ R27, R0, R23, R80 ;  /* 0x00000017001b7223 */ /* 0x000fc40000010050 */
[----:B------:R-:W4:Y:S01]  /*1b630*/  MUFU.TANH R81, R81 ;  /* 0x0000005100517308 */ /* 0x000f220000002400 */
[C---:B-1----:R-:W-:Y:S01]  /*1b640*/  FFMA.FTZ R190, R0.reuse, R23, R82 ;  /* 0x0000001700be7223 */ /* 0x042fe20000010052 */
[----:B------:R-:W-:-:S06]  /*1b650*/  FFMA.FTZ R28, R0, R24, R85 ;  /* 0x00000018001c7223 */ /* 0x000fcc0000010055 */
[----:B------:R-:W1:Y:S01]  /*1b660*/  MUFU.TANH R83, R83 ;  /* 0x0000005300537308 */ /* 0x000e620000002400 */
[----:B------:R-:W-:Y:S01]  /*1b670*/  VIADD R23, R25, 0x39 ;  /* 0x0000003919177836 */ /* 0x000fe20000000000 */
[----:B------:R-:W-:Y:S02]  /*1b680*/  FSEL R27, R27, -INF , !P5 ;  /* 0xff8000001b1b7808 */ /* 0x000fe40006800000 */
[----:B------:R-:W-:Y:S01]  /*1b690*/  ISETP.GT.AND P5, PT, R250, R239, PT ;  /* 0x000000effa00720c */ /* 0x000fe20003fa4270 */
[----:B--2---:R-:W-:Y:S01]  /*1b6a0*/  FFMA.FTZ R87, R0, R24, R87 ;  /* 0x0000001800577223 */ /* 0x004fe20000010057 */
[----:B------:R-:W-:Y:S02]  /*1b6b0*/  FSEL R30, R30, -INF , !P6 ;  /* 0xff8000001e1e7808 */ /* 0x000fe40007000000 */
[----:B------:R-:W-:Y:S02]  /*1b6c0*/  FSEL R29, R29, -INF , !P3 ;  /* 0xff8000001d1d7808 */ /* 0x000fe40005800000 */
[----:B------:R-:W-:-:S02]  /*1b6d0*/  ISETP.GE.AND P6, PT, R25, R2, PT ;  /* 0x000000021900720c */ /* 0x000fc40003fc6270 */
[----:B------:R-:W-:Y:S02]  /*1b6e0*/  ISETP.GE.AND P3, PT, R25, R3, PT ;  /* 0x000000031900720c */ /* 0x000fe40003f66270 */
[----:B------:R-:W-:Y:S02]  /*1b6f0*/  FSEL R24, R86, -INF , !P4 ;  /* 0xff80000056187808 */ /* 0x000fe40006000000 */
[----:B------:R-:W-:Y:S02]  /*1b700*/  FSEL R28, R28, -INF , !P1 ;  /* 0xff8000001c1c7808 */ /* 0x000fe40004800000 */
[----:B------:R-:W-:Y:S02]  /*1b710*/  I2FP.F32.S32 R25, R25 ;  /* 0x0000001900197245 */ /* 0x000fe40000201400 */
[C---:B------:R-:W-:Y:S02]  /*1b720*/  ISETP.GE.AND P4, PT, R23.reuse, R2, PT ;  /* 0x000000021700720c */ /* 0x040fe40003f86270 */
[----:B------:R-:W-:-:S02]  /*1b730*/  ISETP.GE.AND P1, PT, R23, R3, PT ;  /* 0x000000031700720c */ /* 0x000fc40003f26270 */
[----:B------:R-:W-:Y:S01]  /*1b740*/  I2FP.F32.S32 R23, R23 ;  /* 0x0000001700177245 */ /* 0x000fe20000201400 */
[CC--:B---3--:R-:W-:Y:S01]  /*1b750*/  FFMA.FTZ R20, R0.reuse, R25.reuse, R20 ;  /* 0x0000001900147223 */ /* 0x0c8fe20000010014 */
[C---:B----4-:R-:W-:Y:S01]  /*1b760*/  FFMA.FTZ R15, R0.reuse, R25, R15 ;  /* 0x00000019000f7223 */ /* 0x050fe2000001000f */
[----:B------:R-:W-:Y:S02]  /*1b770*/  FSEL R193, R87, -INF , !P0 ;  /* 0xff80000057c17808 */ /* 0x000fe40004000000 */
        /* <DEDUP_REMOVED lines=17> */
[----:B------:R-:W-:Y:S01]  /*1b890*/  VIADD R213, R227, 0x5000 ;  /* 0x00005000e3d57836 */ /* 0x000fe20000000000 */
[----:B------:R-:W-:Y:S01]  /*1b8a0*/  FSEL R15, R15, -INF , !P3 ;  /* 0xff8000000f0f7808 */ /* 0x000fe20005800000 */
[----:B------:R-:W-:Y:S01]  /*1b8b0*/  VIADD R212, R227, 0x5800 ;  /* 0x00005800e3d47836 */ /* 0x000fe20000000000 */
        /* <DEDUP_REMOVED lines=65> */
[----:B----4-:R-:W-:Y:S02]  /*1bcd0*/  IMAD R23, R43, R8, RZ ;  /* 0x000000082b177224 */ /* 0x010fe400078e02ff */
[----:B------:R-:W-:-:S04]  /*1bce0*/  IMAD.WIDE.U32 R36, R8, R42, R36 ;  /* 0x0000002a08247225 */ /* 0x000fc800078e0024 */
[----:B------:R-:W-:Y:S02]  /*1bcf0*/  IMAD R23, R42, R32, R23 ;  /* 0x000000202a177224 */ /* 0x000fe400078e0217 */
[----:B------:R-:W-:-:S03]  /*1bd00*/  IMAD.MOV.U32 R26, RZ, RZ, R36 ;  /* 0x000000ffff1a7224 */ /* 0x000fc600078e0024 */
[----:B------:R-:W-:Y:S01]  /*1bd10*/  IADD3 R8, R37, R23, RZ ;  /* 0x0000001725087210 */ /* 0x000fe20007ffe0ff */
[----:B------:R-:W-:Y:S05]  /*1bd20*/  BRA `(.L_x_4897) ;  /* 0x00000000000c7947 */ /* 0x000fea0003800000 */
.L_x_4896:
[----:B------:R-:W2:Y:S02]  /*1bd30*/  LD.E R26, desc[UR6][R10.64+0x38] ;  /* 0x000038060a1a7980 */ /* 0x000ea4000c101900 */
[----:B--2---:R-:W-:-:S04]  /*1bd40*/  LEA R26, -R26, RZ, 0x6 ;  /* 0x000000ff1a1a7211 */ /* 0x004fc800078e31ff */
[----:B------:R-:W-:Y:S02]  /*1bd50*/  SHF.R.S32.HI R8, RZ, 0x1f, R26 ;  /* 0x0000001fff087819 */ /* 0x000fe4000001141a */
.L_x_4897:
[----:B------:R-:W-:Y:S05]  /*1bd60*/  BSYNC B0 ;  /* 0x0000000000007941 */ /* 0x000fea0003800000 */
.L_x_4895:
        /* <DEDUP_REMOVED lines=119> */
.L_x_4894:
[----:B------:R-:W-:Y:S05]  /*1c4e0*/  BSYNC B1 ;  /* 0x0000000000017941 */ /* 0x000fea0003800000 */
.L_x_4893:
        /* <DEDUP_REMOVED lines=15> */
[----:B-1----:R-:W-:Y:S01]  /*1c5e0*/  LDSM.16.MT88.4 R40, [R234+0x12000] ;  /* 0x01200000ea28783b */ /* 0x002fe20000004200 */
        /* <DEDUP_REMOVED lines=243> */
[----:B------:R-:W-:Y:S01]  /*1d520*/  HMMA.16816.F32.BF16 R156, R4, R14, R156 ;  /* 0x0000000e049c723c */ /* 0x000fe2000004189c */
[----:B------:R-:W3:Y:S01]  /*1d530*/  LDSM.16.MT88.4 R12, [R234+0x13000] ;  /* 0x01300000ea0c783b */ /* 0x000ee20000004200 */
[----:B------:R-:W-:-:S03]  /*1d540*/  FADD.FTZ R187, R189, R187 ;  /* 0x000000bbbdbb7221 */ /* 0x000fc60000010000 */
[----:B------:R-:W-:Y:S01]  /*1d550*/  STL [R1], R206 ;  /* 0x000000ce01007387 */ /* 0x000fe20000100800 */
        /* <DEDUP_REMOVED lines=168> */
.L_x_4900:
[----:B--2---:R-:W-:Y:S02]  /*1dfe0*/  R2UR UR4, R196 ;  /* 0x00000000c40472ca */ /* 0x004fe400000e0000 */
[----:B------:R-:W-:-:S13]  /*1dff0*/  R2UR UR5, R197 ;  /* 0x00000000c50572ca */ /* 0x000fda00000e0000 */
[----:B-1----:R-:W2:Y:S02]  /*1e000*/  LD.E R6, desc[UR4][R198.64+0x40] ;  /* 0x00004004c6067980 */ /* 0x002ea4000c101900 */
[----:B--2---:R-:W-:-:S05]  /*1e010*/  IMAD.U32 R6, R6, -0x40, RZ ;  /* 0xffffffc006067824 */ /* 0x004fca00078e00ff */
[----:B------:R-:W-:Y:S02]  /*1e020*/  SHF.R.S32.HI R5, RZ, 0x1f, R6 ;  /* 0x0000001fff057819 */ /* 0x000fe40000011406 */
.L_x_4901:
[----:B------:R-:W-:Y:S05]  /*1e030*/  BSYNC B0 ;  /* 0x0000000000007941 */ /* 0x000fea0003800000 */
.L_x_4899:
        /* <DEDUP_REMOVED lines=144> */
[----:B------:R-:W-:Y:S04]  /*1e940*/  LDSM.16.M88.4 R176, [R229+0x9000] ;  /* 0x00900000e5b0783b */ /* 0x000fe80000000200 */
[----:B--2---:R-:W2:Y:S04]  /*1e950*/  LDSM.16.M88.4 R4, [R229+0x8800] ;  /* 0x00880000e504783b */ /* 0x004ea80000000200 */
[----:B------:R-:W4:Y:S04]  /*1e960*/  LDSM.16.M88.4 R32, [R229+0x9800] ;  /* 0x00980000e520783b */ /* 0x000f280000000200 */
[----:B---3--:R-:W-:Y:S04]  /*1e970*/  LDSM.16.M88.4 R28, [R228] ;  /* 0x00000000e41c783b */ /* 0x008fe80000000200 */
[----:B------:R-:W3:Y:S04]  /*1e980*/  LDSM.16.M88.4 R20, [R223] ;  /* 0x00000000df14783b */ /* 0x000ee80000000200 */
[----:B------:R-:W5:Y:S04]  /*1e990*/  LDSM.16.M88.4 R24, [R227] ;  /* 0x00000000e318783b */ /* 0x000f680000000200 */
[----:B------:R-:W5:Y:S04]  /*1e9a0*/  LDSM.16.M88.4 R188, [R222] ;  /* 0x00000000debc783b */ /* 0x000f680000000200 */
[----:B------:R-:W5:Y:S04]  /*1e9b0*/  LDSM.16.M88.4 R184, [R221] ;  /* 0x00000000ddb8783b */ /* 0x000f680000000200 */
[----:B------:R-:W-:Y:S01]  /*1e9c0*/  LDSM.16.M88.4 R192, [R224+0x9000] ;  /* 0x00900000e0c0783b */ /* 0x000fe20000000200 */
[C---:B-1----:R-:W-:Y:S03]  /*1e9d0*/  HMMA.16816.F32.BF16 R16, R168.reuse, R12, RZ ;  /* 0x0000000ca810723c */ /* 0x042fe600000418ff */
[----:B------:R-:W5:Y:S04]  /*1e9e0*/  LD.E R200, desc[UR4][R198.64+0x18c] ;  /* 0x00018c04c6c87980 */ /* 0x000f68000c101900 */
[----:B------:R-:W0:Y:S01]  /*1e9f0*/  LDGDEPBAR ;  /* 0x00000000000079af */ /* 0x000e220000000000 */
[C---:B------:R-:W-:Y:S06]  /*1ea00*/  HMMA.16816.F32.BF16 R12, R168.reuse, R14, RZ ;  /* 0x0000000ea80c723c */ /* 0x040fec00000418ff */
[C---:B--2---:R-:W-:Y:S06]  /*1ea10*/  HMMA.16816.F32.BF16 R8, R168.reuse, R4, RZ ;  /* 0x00000004a808723c */ /* 0x044fec00000418ff */
[C---:B------:R-:W-:Y:S06]  /*1ea20*/  HMMA.16816.F32.BF16 R4, R168.reuse, R6, RZ ;  /* 0x00000006a804723c */ /* 0x040fec00000418ff */
[C---:B------:R-:W-:Y:S06]  /*1ea30*/  HMMA.16816.F32.BF16 R180, R168.reuse, R176, RZ ;  /* 0x000000b0a8b4723c */ /* 0x040fec00000418ff */
[C---:B------:R-:W-:Y:S06]  /*1ea40*/  HMMA.16816.F32.BF16 R176, R168.reuse, R178, RZ ;  /* 0x000000b2a8b0723c */ /* 0x040fec00000418ff */
[C---:B----4-:R-:W-:Y:S06]  /*1ea50*/  HMMA.16816.F32.BF16 R172, R168.reuse, R32, RZ ;  /* 0x00000020a8ac723c */ /* 0x050fec00000418ff */
[----:B------:R-:W-:Y:S01]  /*1ea60*/  HMMA.16816.F32.BF16 R168, R168, R34, RZ ;  /* 0x00000022a8a8723c */ /* 0x000fe200000418ff */
[----:B------:R-:W-:Y:S05]  /*1ea70*/  LDSM.16.M88.4 R32, [R226] ;  /* 0x00000000e220783b */ /* 0x000fea0000000200 */
[C---:B---3--:R-:W-:Y:S06]  /*1ea80*/  HMMA.16816.F32.BF16 R8, R28.reuse, R20, R8 ;  /* 0x000000141c08723c */ /* 0x048fec0000041808 */
        /* <DEDUP_REMOVED lines=168> */
[----:B------:R-:W1:-:S15]  /*1f510*/  LDSM.16.M88.4 R24, [R224+0xe800] ;  /* 0x00e80000e018783b */ /* 0x000e5e0000000200 */
[----:B------:R-:W-:-:S02]  /*1f520*/  NOP ;  /* 0x0000000000007918 */ /* 0x000fc40000000000 */
[C---:B--2---:R-:W-:Y:S06]  /*1f530*/  HMMA.16816.F32.BF16 R16, R28.reuse, R20, R16 ;  /* 0x000000141c10723c */ /* 0x044fec0000041810 */
[----:B------:R-:W-:Y:S01]  /*1f540*/  HMMA.16816.F32.BF16 R12, R28, R22, R12 ;  /* 0x000000161c0c723c */ /* 0x000fe2000004180c */
[----:B------:R-:W2:Y:S05]  /*1f550*/  LDSM.16.M88.4 R20, [R220+0x6800] ;  /* 0x00680000dc14783b */ /* 0x000eaa0000000200 */
[C---:B-1----:R-:W-:Y:S06]  /*1f560*/  HMMA.16816.F32.BF16 R8, R188.reuse, R24, R8 ;  /* 0x00000018bc08723c */ /* 0x042fec0000041808 */
[C---:B------:R-:W-:Y:S01]  /*1f570*/  HMMA.16816.F32.BF16 R4, R188.reuse, R26, R4 ;  /* 0x0000001abc04723c */ /* 0x040fe20000041804 */
[----:B------:R-:W1:Y:S05]  /*1f580*/  LDSM.16.M88.4 R24, [R220+0x7000] ;  /* 0x00700000dc18783b */ /* 0x000e6a0000000200 */
[C---:B------:R-:W-:Y:S01]  /*1f590*/  HMMA.16816.F32.BF16 R176, R188.reuse, R34, R176 ;  /* 0x00000022bcb0723c */ /* 0x040fe200000418b0 */
[----:B------:R-:W3:Y:S05]  /*1f5a0*/  S2R R35, SR_TID.X ;  /* 0x0000000000237919 */ /* 0x000eea0000002100 */
[----:B------:R-:W-:Y:S06]  /*1f5b0*/  HMMA.16816.F32.BF16 R180, R188, R32, R180 ;  /* 0x00000020bcb4723c */ /* 0x000fec00000418b4 */
[C---:B--2---:R-:W-:Y:S06]  /*1f5c0*/  HMMA.16816.F32.BF16 R8, R28.reuse, R20, R8 ;  /* 0x000000141c08723c */ /* 0x044fec0000041808 */
[----:B------:R-:W-:Y:S01]  /*1f5d0*/  HMMA.16816.F32.BF16 R4, R28, R22, R4 ;  /* 0x000000161c04723c */ /* 0x000fe20000041804 */
[----:B------:R-:W2:Y:S01]  /*1f5e0*/  LDSM.16.M88.4 R20, [R224+0xf800] ;  /* 0x00f80000e014783b */ /* 0x000ea20000000200 */
[----:B------:R-:W-:Y:S01]  /*1f5f0*/  FMUL.FTZ R17, R17, R200 ;  /* 0x000000c811117220 */ /* 0x000fe20000410000 */
[----:B---3--:R-:W-:-:S03]  /*1f600*/  IMAD.SHL.U32 R35, R35, 0x2, RZ ;  /* 0x0000000223237824 */ /* 0x008fc600078e00ff */
[----:B------:R3:W4:-:S12]  /*1f610*/  MUFU.TANH R184, R17 ;  /* 0x0000001100b87308 */ /* 0x0007180000002400 */
[-C--:B------:R-:W-:Y:S01]  /*1f620*/  FMUL.FTZ R8, R8, R200.reuse ;  /* 0x000000c808087220 */ /* 0x080fe20000410000 */
[----:B---3--:R-:W-:-:S03]  /*1f630*/  FMUL.FTZ R17, R19, R200 ;  /* 0x000000c813117220 */ /* 0x008fc60000410000 */
[----:B------:R3:W-:Y:S02]  /*1f640*/  MUFU.TANH R33, R8 ;  /* 0x0000000800217308 */ /* 0x0007e40000002400 */
[----:B------:R-:W-:Y:S01]  /*1f650*/  FMUL.FTZ R4, R4, R200 ;  /* 0x000000c804047220 */ /* 0x000fe20000410000 */
[----:B-1----:R-:W-:Y:S05]  /*1f660*/  HMMA.16816.F32.BF16 R180, R28, R24, R180 ;  /* 0x000000181cb4723c */ /* 0x002fea00000418b4 */
[----:B------:R-:W1:Y:S01]  /*1f670*/  MUFU.TANH R17, R17 ;  /* 0x0000001100117308 */ /* 0x000e620000002400 */
[----:B---3--:R-:W-:-:S07]  /*1f680*/  LOP3.LUT R8, R35, 0x6, RZ, 0xc0, !PT ;  /* 0x0000000623087812 */ /* 0x008fce00078ec0ff */
[----:B------:R3:W-:Y:S01]  /*1f690*/  MUFU.TANH R24, R4 ;  /* 0x0000000400187308 */ /* 0x0007e20000002400 */
[----:B------:R-:W-:Y:S02]  /*1f6a0*/  IMAD R8, R250, 0x40, R8 ;  /* 0x00000040fa087824 */ /* 0x000fe400078e0208 */
[-C--:B------:R-:W-:Y:S01]  /*1f6b0*/  FMUL.FTZ R12, R12, R200.reuse ;  /* 0x000000c80c0c7220 */ /* 0x080fe20000410000 */
[-C--:B------:R-:W-:Y:S01]  /*1f6c0*/  FMUL.FTZ R5, R5, R200.reuse ;  /* 0x000000c805057220 */ /* 0x080fe20000410000 */
[-C--:B------:R-:W-:Y:S01]  /*1f6d0*/  FMUL.FTZ R14, R14, R200.reuse ;  /* 0x000000c80e0e7220 */ /* 0x080fe20000410000 */
[-C--:B------:R-:W-:Y:S01]  /*1f6e0*/  FMUL.FTZ R15, R15, R200.reuse ;  /* 0x000000c80f0f7220 */ /* 0x080fe20000410000 */
[-C--:B------:R-:W-:Y:S01]  /*1f6f0*/  FMUL.FTZ R11, R11, R200.reuse ;  /* 0x000000c80b0b7220 */ /* 0x080fe20000410000 */
[----:B------:R5:W-:Y:S01]  /*1f700*/  MUFU.TANH R25, R5 ;  /* 0x0000000500197308 */ /* 0x000be20000002400 */
[-C--:B------:R-:W-:Y:S01]  /*1f710*/  FMUL.FTZ R6, R6, R200.reuse ;  /* 0x000000c806067220 */ /* 0x080fe20000410000 */
[----:B------:R-:W-:Y:S01]  /*1f720*/  FMUL.FTZ R7, R7, R200 ;  /* 0x000000c807077220 */ /* 0x000fe20000410000 */
[----:B---3--:R-:W-:-:S05]  /*1f730*/  VIADD R4, R8, 0x1 ;  /* 0x0000000108047836 */ /* 0x008fca0000000000 */
[----:B------:R-:W3:Y:S01]  /*1f740*/  MUFU.TANH R12, R12 ;  /* 0x0000000c000c7308 */ /* 0x000ee20000002400 */
[----:B------:R-:W-:Y:S01]  /*1f750*/  FMUL.FTZ R13, R13, R200 ;  /* 0x000000c80d0d7220 */ /* 0x000fe20000410000 */
[----:B--2---:R-:W-:Y:S01]  /*1f760*/  HMMA.16816.F32.BF16 R168, R188, R22, R168 ;  /* 0x00000016bca8723c */ /* 0x004fe200000418a8 */
[----:B------:R-:W-:Y:S02]  /*1f770*/  ISETP.GE.AND P6, PT, R4, R2, PT ;  /* 0x000000020400720c */ /* 0x000fe40003fc6270 */
[----:B-----5:R-:W-:-:S03]  /*1f780*/  I2FP.F32.S32 R5, R4 ;  /* 0x0000000400057245 */ /* 0x020fc60000201400 */
[----:B------:R-:W2:Y:S01]  /*1f790*/  MUFU.TANH R34, R14 ;  /* 0x0000000e00227308 */ /* 0x000ea20000002400 */
[----:B------:R-:W-:Y:S01]  /*1f7a0*/  ISETP.GE.AND P4, PT, R4, R3, PT ;  /* 0x000000030400720c */ /* 0x000fe20003f86270 */
[----:B------:R-:W-:Y:S01]  /*1f7b0*/  HMMA.16816.F32.BF16 R172, R188, R20, R172 ;  /* 0x00000014bcac723c */ /* 0x000fe200000418ac */
[----:B------:R-:W-:-:S05]  /*1f7c0*/  FMUL.FTZ R9, R9, R200 ;  /* 0x000000c809097220 */ /* 0x000fca0000410000 */
[----:B------:R4:W-:Y:S01]  /*1f7d0*/  MUFU.TANH R19, R15 ;  /* 0x0000000f00137308 */ /* 0x0009e20000002400 */
[----:B------:R-:W-:-:S07]  /*1f7e0*/  VIADD R21, R8, 0x8 ;  /* 0x0000000808157836 */ /* 0x000fce0000000000 */
[----:B------:R1:W-:Y:S01]  /*1f7f0*/  MUFU.TANH R14, R11 ;  /* 0x0000000b000e7308 */ /* 0x0003e20000002400 */
[----:B------:R-:W-:-:S07]  /*1f800*/  ISETP.GE.AND P5, PT, R21, R2, PT ;  /* 0x000000021500720c */ /* 0x000fce0003fa6270 */
[----:B------:R-:W-:Y:S01]  /*1f810*/  MUFU.TANH R23, R6 ;  /* 0x0000000600177308 */ /* 0x000fe20000002400 */
[----:B----4-:R-:W-:-:S07]  /*1f820*/  FFMA.FTZ R15, R0, R5, R184 ;  /* 0x00000005000f7223 */ /* 0x010fce00000100b8 */
[----:B------:R4:W-:Y:S01]  /*1f830*/  MUFU.TANH R22, R7 ;  /* 0x0000000700167308 */ /* 0x0009e20000002400 */
[----:B-1----:R-:W-:Y:S01]  /*1f840*/  FFMA.FTZ R11, R0, R5, R17 ;  /* 0x00000005000b7223 */ /* 0x002fe20000010011 */
[----:B------:R-:W-:Y:S02]  /*1f850*/  FSEL R15, R15, -INF , !P6 ;  /* 0xff8000000f0f7808 */ /* 0x000fe40007000000 */
[----:B------:R-:W-:-:S04]  /*1f860*/  ISETP.GE.AND P6, PT, R21, R3, PT ;  /* 0x000000031500720c */ /* 0x000fc80003fc6270 */
[----:B------:R-:W1:Y:S01]  /*1f870*/  MUFU.TANH R13, R13 ;  /* 0x0000000d000d7308 */ /* 0x000e620000002400 */
[----:B------:R-:W-:Y:S01]  /*1f880*/  I2FP.F32.S32 R21, R21 ;  /* 0x0000001500157245 */ /* 0x000fe20000201400 */
[----:B----4-:R-:W4:Y:S06]  /*1f890*/  LDSM.16.M88.4 R4, [R220+0x7800] ;  /* 0x00780000dc04783b */ /* 0x010f2c0000000200 */
[----:B------:R5:W4:Y:S01]  /*1f8a0*/  MUFU.TANH R32, R9 ;  /* 0x0000000900207308 */ /* 0x000b220000002400 */
[----:B------:R-:W-:Y:S01]  /*1f8b0*/  HMMA.16816.F32.BF16 R176, R28, R26, R176 ;  /* 0x0000001a1cb0723c */ /* 0x000fe200000418b0 */
[CC--:B---3--:R-:W-:Y:S01]  /*1f8c0*/  FFMA.FTZ R20, R0.reuse, R21.reuse, R12 ;  /* 0x0000001500147223 */ /* 0x0c8fe2000001000c */
[----:B--2---:R-:W-:Y:S01]  /*1f8d0*/  FFMA.FTZ R12, R0, R21, R34 ;  /* 0x00000015000c7223 */ /* 0x004fe20000010022 */
[----:B------:R-:W-:Y:S01]  /*1f8e0*/  FSEL R11, R11, -INF , !P4 ;  /* 0xff8000000b0b7808 */ /* 0x000fe20006000000 */
[-C--:B------:R-:W-:Y:S01]  /*1f8f0*/  FMUL.FTZ R180, R180, R200.reuse ;  /* 0x000000c8b4b47220 */ /* 0x080fe20000410000 */
[-C--:B------:R-:W-:Y:S01]  /*1f900*/  FMUL.FTZ R183, R183, R200.reuse ;  /* 0x000000c8b7b77220 */ /* 0x080fe20000410000 */
[-C--:B------:R-:W-:Y:S01]  /*1f910*/  FMUL.FTZ R35, R182, R200.reuse ;  /* 0x000000c8b6237220 */ /* 0x080fe20000410000 */
[----:B------:R-:W-:Y:S01]  /*1f920*/  FMUL.FTZ R16, R16, R200 ;  /* 0x000000c810107220 */ /* 0x000fe20000410000 */
[----:B------:R-:W-:-:S04]  /*1f930*/  DEPBAR.LE SB0, 0x0 ;  /* 0x000080000000791a */ /* 0x000fc80000000000 */
[----:B-----5:R-:W-:Y:S01]  /*1f940*/  FMUL.FTZ R9, R10, R200 ;  /* 0x000000c80a097220 */ /* 0x020fe20000410000 */
[----:B------:R-:W-:-:S05]  /*1f950*/  VIADD R10, R8, 0x9 ;  /* 0x00000009080a7836 */ /* 0x000fca0000000000 */
[----:B------:R-:W-:Y:S01]  /*1f960*/  I2FP.F32.S32 R21, R10 ;  /* 0x0000000a00157245 */ /* 0x000fe20000201400 */
[----:B------:R-:W2:Y:S01]  /*1f970*/  MUFU.TANH R9, R9 ;  /* 0x0000000900097308 */ /* 0x000ea20000002400 */
[----:B------:R-:W-:Y:S01]  /*1f980*/  VIADD R27, R8, 0x10 ;  /* 0x00000010081b7836 */ /* 0x000fe20000000000 */
[----:B------:R-:W-:Y:S02]  /*1f990*/  ISETP.GE.AND P4, PT, R10, R2, PT ;  /* 0x000000020a00720c */ /* 0x000fe40003f86270 */
[----:B-1----:R-:W-:Y:S01]  /*1f9a0*/  FFMA.FTZ R26, R0, R21, R13 ;  /* 0x00000015001a7223 */ /* 0x002fe2000001000d */
[----:B------:R-:W-:Y:S01]  /*1f9b0*/  FSEL R13, R20, -INF , !P5 ;  /* 0xff800000140d7808 */ /* 0x000fe20006800000 */
[----:B------:R-:W-:Y:S01]  /*1f9c0*/  VIADD R20, R8, 0x11 ;  /* 0x0000001108147836 */ /* 0x000fe20000000000 */
[----:B------:R-:W-:Y:S02]  /*1f9d0*/  ISETP.GE.AND P5, PT, R10, R3, PT ;  /* 0x000000030a00720c */ /* 0x000fe40003fa6270 */
[----:B------:R-:W-:-:S02]  /*1f9e0*/  FSEL R10, R12, -INF , !P6 ;  /* 0xff8000000c0a7808 */ /* 0x000fc40007000000 */
[----:B------:R-:W-:Y:S02]  /*1f9f0*/  FSEL R12, R26, -INF , !P4 ;  /* 0xff8000001a0c7808 */ /* 0x000fe40006000000 */
[C---:B------:R-:W-:Y:S02]  /*1fa00*/  ISETP.GE.AND P6, PT, R27.reuse, R2, PT ;  /* 0x000000021b00720c */ /* 0x040fe40003fc6270 */
[----:B------:R-:W-:Y:S02]  /*1fa10*/  ISETP.GE.AND P4, PT, R27, R3, PT ;  /* 0x000000031b00720c */ /* 0x000fe40003f86270 */
[----:B------:R-:W-:Y:S01]  /*1fa20*/  I2FP.F32.S32 R27, R27 ;  /* 0x0000001b001b7245 */ /* 0x000fe20000201400 */
[----:B------:R-:W-:Y:S01]  /*1fa30*/  FFMA.FTZ R21, R0, R21, R19 ;  /* 0x0000001500157223 */ /* 0x000fe20000010013 */
[----:B------:R-:W-:Y:S01]  /*1fa40*/  I2FP.F32.S32 R26, R20 ;  /* 0x00000014001a7245 */ /* 0x000fe20000201400 */
[----:B------:R1:W-:Y:S01]  /*1fa50*/  MUFU.TANH R17, R180 ;  /* 0x000000b400117308 */ /* 0x0003e20000002400 */
[-C--:B------:R-:W-:Y:S01]  /*1fa60*/  FMUL.FTZ R34, R181, R200.reuse ;  /* 0x000000c8b5227220 */ /* 0x080fe20000410000 */
[----:B------:R-:W-:-:S02]  /*1fa70*/  FMUL.FTZ R181, R176, R200 ;  /* 0x000000c8b0b57220 */ /* 0x000fc40000410000 */
[C---:B----4-:R-:W-:Y:S01]  /*1fa80*/  FFMA.FTZ R176, R0.reuse, R26, R32 ;  /* 0x0000001a00b07223 */ /* 0x050fe20000010020 */
[----:B------:R-:W-:Y:S01]  /*1fa90*/  HMMA.16816.F32.BF16 R172, R28, R4, R172 ;  /* 0x000000041cac723c */ /* 0x000fe200000418ac */
[CC--:B-1----:R-:W-:Y:S01]  /*1faa0*/  FFMA.FTZ R180, R0.reuse, R27.reuse, R33 ;  /* 0x0000001b00b47223 */ /* 0x0c2fe20000010021 */
[----:B--2---:R-:W-:Y:S01]  /*1fab0*/  FFMA.FTZ R27, R0, R27, R9 ;  /* 0x0000001b001b7223 */ /* 0x004fe20000010009 */
[----:B------:R-:W-:Y:S01]  /*1fac0*/  FSEL R9, R21, -INF , !P5 ;  /* 0xff80000015097808 */ /* 0x000fe20006800000 */
[----:B------:R-:W-:Y:S01]  /*1fad0*/  VIADD R33, R8, 0x18 ;  /* 0x0000001808217836 */ /* 0x000fe20000000000 */
[----:B------:R-:W-:Y:S02]  /*1fae0*/  ISETP.GE.AND P5, PT, R20, R2, PT ;  /* 0x000000021400720c */ /* 0x000fe40003fa6270 */
[----:B------:R-:W-:Y:S02]  /*1faf0*/  FSEL R21, R180, -INF , !P6 ;  /* 0xff800000b4157808 */ /* 0x000fe40007000000 */
[----:B------:R-:W-:-:S02]  /*1fb00*/  ISETP.GE.AND P6, PT, R20, R3, PT ;  /* 0x000000031400720c */ /* 0x000fc40003fc6270 */
[----:B------:R-:W-:Y:S02]  /*1fb10*/  FSEL R27, R27, -INF , !P4 ;  /* 0xff8000001b1b7808 */ /* 0x000fe40006000000 */
[----:B------:R-:W-:Y:S02]  /*1fb20*/  FSEL R20, R176, -INF , !P5 ;  /* 0xff800000b0147808 */ /* 0x000fe40006800000 */
[C---:B------:R-:W-:Y:S02]  /*1fb30*/  ISETP.GE.AND P4, PT, R33.reuse, R2, PT ;  /* 0x000000022100720c */ /* 0x040fe40003f86270 */
[----:B------:R-:W-:Y:S01]  /*1fb40*/  ISETP.GE.AND P5, PT, R33, R3, PT ;  /* 0x000000032100720c */ /* 0x000fe20003fa6270 */
[----:B------:R-:W-:Y:S01]  /*1fb50*/  VIADD R4, R8, 0x19 ;  /* 0x0000001908047836 */ /* 0x000fe20000000000 */
[----:B------:R-:W-:Y:S01]  /*1fb60*/  I2FP.F32.S32 R33, R33 ;  /* 0x0000002100217245 */ /* 0x000fe20000201400 */
[----:B------:R1:W-:Y:S01]  /*1fb70*/  MUFU.TANH R19, R183 ;  /* 0x000000b700137308 */ /* 0x0003e20000002400 */
[----:B------:R-:W-:Y:S01]  /*1fb80*/  FFMA.FTZ R26, R0, R26, R14 ;  /* 0x0000001a001a7223 */ /* 0x000fe2000001000e */
[----:B------:R-:W-:-:S02]  /*1fb90*/  VIADD R5, R8, 0x20 ;  /* 0x0000002008057836 */ /* 0x000fc40000000000 */
[-C--:B------:R-:W-:Y:S02]  /*1fba0*/  FFMA.FTZ R23, R0, R33.reuse, R23 ;  /* 0x0000002100177223 */ /* 0x080fe40000010017 */
[----:B------:R-:W-:Y:S02]  /*1fbb0*/  FSEL R26, R26, -INF , !P6 ;  /* 0xff8000001a1a7808 */ /* 0x000fe40007000000 */
[----:B------:R-:W-:Y:S01]  /*1fbc0*/  MUFU.TANH R34, R34 ;  /* 0x0000002200227308 */ /* 0x000fe20000002400 */
[----:B------:R-:W-:Y:S01]  /*1fbd0*/  ISETP.GE.AND P6, PT, R4, R2, PT ;  /* 0x000000020400720c */ /* 0x000fe20003fc6270 */
[----:B-1----:R-:W-:Y:S01]  /*1fbe0*/  FFMA.FTZ R183, R0, R33, R24 ;  /* 0x0000002100b77223 */ /* 0x002fe20000010018 */
[----:B------:R-:W-:-:S05]  /*1fbf0*/  I2FP.F32.S32 R24, R4 ;  /* 0x0000000400187245 */ /* 0x000fca0000201400 */
[----:B------:R-:W1:Y:S01]  /*1fc00*/  MUFU.TANH R35, R35 ;  /* 0x0000002300237308 */ /* 0x000e620000002400 */
[----:B------:R-:W-:Y:S01]  /*1fc10*/  FFMA.FTZ R182, R0, R24, R25 ;  /* 0x0000001800b67223 */ /* 0x000fe20000010019 */
[----:B------:R-:W-:Y:S02]  /*1fc20*/  FSEL R183, R183, -INF , !P4 ;  /* 0xff800000b7b77808 */ /* 0x000fe40006000000 */
[----:B------:R-:W-:Y:S02]  /*1fc30*/  FSEL R25, R23, -INF , !P5 ;  /* 0xff80000017197808 */ /* 0x000fe40006800000 */
[----:B------:R-:W-:Y:S02]  /*1fc40*/  FSEL R182, R182, -INF , !P6 ;  /* 0xff800000b6b67808 */ /* 0x000fe40007000000 */
[----:B------:R-:W-:Y:S02]  /*1fc50*/  ISETP.GE.AND P4, PT, R4, R3, PT ;  /* 0x000000030400720c */ /* 0x000fe40003f86270 */
[----:B------:R-:W-:-:S02]  /*1fc60*/  ISETP.GE.AND P5, PT, R5, R2, PT ;  /* 0x000000020500720c */ /* 0x000fc40003fa6270 */
[----:B------:R-:W-:Y:S02]  /*1fc70*/  ISETP.GE.AND P6, PT, R5, R3, PT ;  /* 0x000000030500720c */ /* 0x000fe40003fc6270 */
[----:B------:R-:W-:Y:S02]  /*1fc80*/  I2FP.F32.S32 R176, R5 ;  /* 0x0000000500b07245 */ /* 0x000fe40000201400 */
[----:B------:R-:W-:Y:S01]  /*1fc90*/  HMMA.16816.F32.BF16 R4, R28, R6, R168 ;  /* 0x000000061c04723c */ /* 0x000fe200000418a8 */
[----:B------:R-:W-:Y:S01]  /*1fca0*/  FMUL.FTZ R33, R178, R200 ;  /* 0x000000c8b2217220 */ /* 0x000fe20000410000 */
[----:B------:R-:W2:Y:S05]  /*1fcb0*/  MUFU.TANH R32, R181 ;  /* 0x000000b500207308 */ /* 0x000eaa0000002400 */
[----:B------:R-:W-:-:S02]  /*1fcc0*/  VIADD R28, R8, 0x21 ;  /* 0x00000021081c7836 */ /* 0x000fc40000000000 */
[----:B------:R-:W-:-:S03]  /*1fcd0*/  FFMA.FTZ R24, R0, R24, R22 ;  /* 0x0000001800187223 */ /* 0x000fc60000010016 */
[----:B------:R-:W-:Y:S01]  /*1fce0*/  I2FP.F32.S32 R189, R28 ;  /* 0x0000001c00bd7245 */ /* 0x000fe20000201400 */
[----:B------:R-:W3:Y:S01]  /*1fcf0*/  MUFU.TANH R33, R33 ;  /* 0x0000002100217308 */ /* 0x000ee20000002400 */
[----:B-1----:R-:W-:Y:S01]  /*1fd00*/  FFMA.FTZ R35, R0, R176, R35 ;  /* 0x000000b000237223 */ /* 0x002fe20000010023 */
[----:B------:R-:W-:Y:S01]  /*1fd10*/  FSEL R24, R24, -INF , !P4 ;  /* 0xff80000018187808 */ /* 0x000fe20006000000 */
[----:B------:R-:W-:Y:S01]  /*1fd20*/  FMUL.FTZ R177, R177, R200 ;  /* 0x000000c8b1b17220 */ /* 0x000fe20000410000 */
[----:B------:R-:W-:Y:S01]  /*1fd30*/  FFMA.FTZ R34, R0, R189, R34 ;  /* 0x000000bd00227223 */ /* 0x000fe20000010022 */
[----:B------:R-:W-:Y:S01]  /*1fd40*/  ISETP.GE.AND P4, PT, R28, R2, PT ;  /* 0x000000021c00720c */ /* 0x000fe20003f86270 */
[----:B------:R-:W-:Y:S01]  /*1fd50*/  VIADD R30, R8, 0x28 ;  /* 0x00000028081e7836 */ /* 0x000fe20000000000 */
[----:B------:R-:W-:Y:S01]  /*1fd60*/  FSEL R190, R35, -INF , !P6 ;  /* 0xff80000023be7808 */ /* 0x000fe20007000000 */
[----:B------:R-:W1:Y:S01]  /*1fd70*/  MUFU.TANH R14, R177 ;  /* 0x000000b1000e7308 */ /* 0x000e620000002400 */
[----:B------:R-:W-:Y:S01]  /*1fd80*/  FSEL R194, R34, -INF , !P4 ;  /* 0xff80000022c27808 */ /* 0x000fe20006000000 */
[----:B------:R-:W-:Y:S01]  /*1fd90*/  FMUL.FTZ R22, R172, R200 ;  /* 0x000000c8ac167220 */ /* 0x000fe20000410000 */
[----:B------:R-:W-:Y:S01]  /*1fda0*/  ISETP.GE.AND P6, PT, R30, R2, PT ;  /* 0x000000021e00720c */ /* 0x000fe20003fc6270 */
[----:B------:R-:W-:Y:S01]  /*1fdb0*/  FFMA.FTZ R17, R0, R176, R17 ;  /* 0x000000b000117223 */ /* 0x000fe20000010011 */
[----:B------:R-:W-:Y:S01]  /*1fdc0*/  ISETP.GE.AND P4, PT, R30, R3, PT ;  /* 0x000000031e00720c */ /* 0x000fe20003f86270 */
[----:B------:R-:W-:Y:S01]  /*1fdd0*/  FMUL.FTZ R179, R179, R200 ;  /* 0x000000c8b3b37220 */ /* 0x000fe20000410000 */
[----:B------:R-:W-:Y:S01]  /*1fde0*/  I2FP.F32.S32 R30, R30 ;  /* 0x0000001e001e7245 */ /* 0x000fe20000201400 */
[----:B------:R-:W-:Y:S01]  /*1fdf0*/  MUFU.TANH R22, R22 ;  /* 0x0000001600167308 */ /* 0x000fe20000002400 */
[----:B------:R-:W-:Y:S01]  /*1fe00*/  FSEL R193, R17, -INF , !P5 ;  /* 0xff80000011c17808 */ /* 0x000fe20006800000 */
[----:B------:R-:W-:Y:S01]  /*1fe10*/  FFMA.FTZ R189, R0, R189, R19 ;  /* 0x000000bd00bd7223 */ /* 0x000fe20000010013 */
[----:B------:R-:W-:-:S02]  /*1fe20*/  VIADD R29, R8, 0x29 ;  /* 0x00000029081d7836 */ /* 0x000fc40000000000 */
[----:B--2---:R-:W-:Y:S01]  /*1fe30*/  FFMA.FTZ R32, R0, R30, R32 ;  /* 0x0000001e00207223 */ /* 0x004fe20000010020 */
[----:B------:R-:W-:Y:S02]  /*1fe40*/  ISETP.GE.AND P5, PT, R28, R3, PT ;  /* 0x000000031c00720c */ /* 0x000fe40003fa6270 */
[----:B------:R-:W2:Y:S01]  /*1fe50*/  MUFU.TANH R23, R179 ;  /* 0x000000b300177308 */ /* 0x000ea20000002400 */
[----:B------:R-:W-:Y:S01]  /*1fe60*/  FMUL.FTZ R174, R174, R200 ;  /* 0x000000c8aeae7220 */ /* 0x000fe20000410000 */
[----:B---3--:R-:W-:Y:S01]  /*1fe70*/  FFMA.FTZ R33, R0, R30, R33 ;  /* 0x0000001e00217223 */ /* 0x008fe20000010021 */
[----:B------:R-:W-:Y:S02]  /*1fe80*/  FSEL R189, R189, -INF , !P5 ;  /* 0xff800000bdbd7808 */ /* 0x000fe40006800000 */
[----:B------:R-:W-:Y:S02]  /*1fe90*/  I2FP.F32.S32 R30, R29 ;  /* 0x0000001d001e7245 */ /* 0x000fe40000201400 */
[----:B------:R-:W-:Y:S01]  /*1fea0*/  FSEL R192, R32, -INF , !P6 ;  /* 0xff80000020c07808 */ /* 0x000fe20007000000 */
[----:B------:R-:W3:Y:S01]  /*1feb0*/  MUFU.TANH R19, R174 ;  /* 0x000000ae00137308 */ /* 0x000ee20000002400 */
[----:B------:R-:W-:-:S02]  /*1fec0*/  ISETP.GE.AND P5, PT, R29, R2, PT ;  /* 0x000000021d00720c */ /* 0x000fc40003fa6270 */
[----:B------:R-:W-:Y:S01]  /*1fed0*/  ISETP.GE.AND P6, PT, R29, R3, PT ;  /* 0x000000031d00720c */ /* 0x000fe20003fc6270 */
[----:B------:R-:W-:Y:S02]  /*1fee0*/  VIADD R29, R8, 0x30 ;  /* 0x00000030081d7836 */ /* 0x000fe40000000000 */
[----:B------:R-:W-:Y:S01]  /*1fef0*/  FMUL.FTZ R173, R173, R200 ;  /* 0x000000c8adad7220 */ /* 0x000fe20000410000 */
[----:B-1----:R-:W-:Y:S01]  /*1ff00*/  FFMA.FTZ R191, R0, R30, R14 ;  /* 0x0000001e00bf7223 */ /* 0x002fe2000001000e */
[-C--:B------:R-:W-:Y:S02]  /*1ff10*/  FMUL.FTZ R4, R4, R200.reuse ;  /* 0x000000c804047220 */ /* 0x080fe40000410000 */
[----:B------:R-:W1:Y:S01]  /*1ff20*/  MUFU.TANH R17, R173 ;  /* 0x000000ad00117308 */ /* 0x000e620000002400 */
[----:B------:R-:W-:Y:S01]  /*1ff30*/  I2FP.F32.S32 R14, R29 ;  /* 0x0000001d000e7245 */ /* 0x000fe20000201400 */
[----:B------:R-:W-:Y:S01]  /*1ff40*/  FMUL.FTZ R28, R175, R200 ;  /* 0x000000c8af1c7220 */ /* 0x000fe20000410000 */
[----:B------:R-:W-:-:S02]  /*1ff50*/  FSEL R188, R33, -INF , !P4 ;  /* 0xff80000021bc7808 */ /* 0x000fc40006000000 */
[----:B------:R-:W-:Y:S01]  /*1ff60*/  FSEL R191, R191, -INF , !P5 ;  /* 0xff800000bfbf7808 */ /* 0x000fe20006800000 */
[C---:B--2---:R-:W-:Y:S01]  /*1ff70*/  FFMA.FTZ R23, R0.reuse, R30, R23 ;  /* 0x0000001e00177223 */ /* 0x044fe20000010017 */
[C---:B------:R-:W-:Y:S01]  /*1ff80*/  ISETP.GE.AND P4, PT, R29.reuse, R2, PT ;  /* 0x000000021d00720c */ /* 0x040fe20003f86270 */
[----:B------:R-:W-:Y:S01]  /*1ff90*/  FFMA.FTZ R176, R0, R14, R22 ;  /* 0x0000000e00b07223 */ /* 0x000fe20000010016 */
[----:B------:R-:W-:Y:S01]  /*1ffa0*/  ISETP.GE.AND P5, PT, R29, R3, PT ;  /* 0x000000031d00720c */ /* 0x000fe20003fa6270 */
[----:B------:R-:W-:Y:S01]  /*1ffb0*/  FMUL.FTZ R29, R6, R200 ;  /* 0x000000c8061d7220 */ /* 0x000fe20000410000 */
[----:B------:R-:W2:Y:S01]  /*1ffc0*/  MUFU.TANH R4, R4 ;  /* 0x0000000400047308 */ /* 0x000ea20000002400 */
[----:B------:R-:W-:Y:S01]  /*1ffd0*/  VIADD R6, R8, 0x31 ;  /* 0x0000003108067836 */ /* 0x000fe20000000000 */
[----:B------:R-:W-:Y:S02]  /*1ffe0*/  FSEL R187, R23, -INF , !P6 ;  /* 0xff80000017bb7808 */ /* 0x000fe40007000000 */
[----:B------:R-:W-:Y:S01]  /*1fff0*/  FSEL R176, R176, -INF , !P4 ;  /* 0xff800000b0b07808 */ /* 0x000fe20006000000 */
[----:B---3--:R-:W-:Y:S01]  /*20000*/  FFMA.FTZ R171, R0, R14, R19 ;  /* 0x0000000e00ab7223 */ /* 0x008fe20000010013 */
[----:B------:R-:W-:-:S02]  /*20010*/  ISETP.GE.AND P6, PT, R6, R2, PT ;  /* 0x000000020600720c */ /* 0x000fc40003fc6270 */
[----:B------:R-:W3:Y:S01]  /*20020*/  MUFU.TANH R28, R28 ;  /* 0x0000001c001c7308 */ /* 0x000ee20000002400 */
[----:B------:R-:W-:Y:S01]  /*20030*/  ISETP.GE.AND P4, PT, R6, R3, PT ;  /* 0x000000030600720c */ /* 0x000fe20003f86270 */
[----:B------:R-:W-:Y:S01]  /*20040*/  FMUL.FTZ R22, R18, R200 ;  /* 0x000000c812167220 */ /* 0x000fe20000410000 */
[----:B------:R-:W-:Y:S01]  /*20050*/  I2FP.F32.S32 R6, R6 ;  /* 0x0000000600067245 */ /* 0x000fe20000201400 */
[----:B------:R-:W-:-:S04]  /*20060*/  VIADD R19, R8, 0x38 ;  /* 0x0000003808137836 */ /* 0x000fc80000000000 */
[----:B------:R-:W4:Y:S01]  /*20070*/  MUFU.TANH R18, R29 ;  /* 0x0000001d00127308 */ /* 0x000f220000002400 */
[----:B-1----:R-:W-:Y:S01]  /*20080*/  FFMA.FTZ R175, R0, R6, R17 ;  /* 0x0000000600af7223 */ /* 0x002fe20000010011 */
[----:B------:R-:W-:-:S06]  /*20090*/  I2FP.F32.S32 R17, R19 ;  /* 0x0000001300117245 */ /* 0x000fcc0000201400 */
[----:B------:R-:W1:Y:S01]  /*200a0*/  MUFU.TANH R14, R22 ;  /* 0x00000016000e7308 */ /* 0x000e620000002400 */
[----:B------:R-:W-:Y:S01]  /*200b0*/  FSEL R171, R171, -INF , !P5 ;  /* 0xff800000abab7808 */ /* 0x000fe20006800000 */
[CC--:B--2---:R-:W-:Y:S01]  /*200c0*/  FFMA.FTZ R4, R0.reuse, R17.reuse, R4 ;  /* 0x0000001100047223 */ /* 0x0c4fe20000010004 */
[----:B------:R-:W-:Y:S01]  /*200d0*/  ISETP.GE.AND P5, PT, R19, R2, PT ;  /* 0x000000021300720c */ /* 0x000fe20003fa6270 */
[----:B---3--:R-:W-:Y:S01]  /*200e0*/  FFMA.FTZ R28, R0, R6, R28 ;  /* 0x00000006001c7223 */ /* 0x008fe2000001001c */
[-C--:B------:R-:W-:Y:S01]  /*200f0*/  FMUL.FTZ R5, R5, R200.reuse ;  /* 0x000000c805057220 */ /* 0x080fe20000410000 */
[----:B------:R-:W-:Y:S01]  /*20100*/  FMUL.FTZ R7, R7, R200 ;  /* 0x000000c807077220 */ /* 0x000fe20000410000 */
[----:B------:R-:W-:Y:S01]  /*20110*/  FSEL R173, R4, -INF , !P5 ;  /* 0xff80000004ad7808 */ /* 0x000fe20006800000 */
[----:B------:R-:W2:Y:S01]  /*20120*/  MUFU.TANH R16, R16 ;  /* 0x0000001000107308 */ /* 0x000ea20000002400 */
[----:B------:R-:W-:Y:S01]  /*20130*/  I2FP.F32.S32 R4, R8 ;  /* 0x0000000800047245 */ /* 0x000fe20000201400 */
[----:B----4-:R-:W-:Y:S01]  /*20140*/  FFMA.FTZ R18, R0, R17, R18 ;  /* 0x0000001100127223 */ /* 0x010fe20000010012 */
[----:B------:R-:W-:-:S02]  /*20150*/  FSEL R170, R28, -INF , !P4 ;  /* 0xff8000001caa7808 */ /* 0x000fc40006000000 */
[----:B------:R-:W-:Y:S02]  /*20160*/  FSEL R175, R175, -INF , !P6 ;  /* 0xff800000afaf7808 */ /* 0x000fe40007000000 */
[C---:B------:R-:W-:Y:S01]  /*20170*/  ISETP.GE.AND P4, PT, R8.reuse, R2, PT ;  /* 0x000000020800720c */ /* 0x040fe20003f86270 */
[----:B------:R-:W3:Y:S01]  /*20180*/  MUFU.TANH R5, R5 ;  /* 0x0000000500057308 */ /* 0x000ee20000002400 */
[CC--:B------:R-:W-:Y:S01]  /*20190*/  ISETP.GE.AND P5, PT, R8.reuse, R3.reuse, PT ;  /* 0x000000030800720c */ /* 0x0c0fe20003fa6270 */
[----:B------:R-:W-:Y:S01]  /*201a0*/  VIADD R8, R8, 0x39 ;  /* 0x0000003908087836 */ /* 0x000fe20000000000 */
[----:B------:R-:W-:Y:S01]  /*201b0*/  ISETP.GE.AND P6, PT, R19, R3, PT ;  /* 0x000000031300720c */ /* 0x000fe20003fc6270 */
[----:B-1----:R-:W-:-:S04]  /*201c0*/  FFMA.FTZ R14, R0, R4, R14 ;  /* 0x00000004000e7223 */ /* 0x002fc8000001000e */
[----:B------:R-:W1:Y:S01]  /*201d0*/  MUFU.TANH R7, R7 ;  /* 0x0000000700077308 */ /* 0x000e620000002400 */
[----:B------:R-:W-:Y:S01]  /*201e0*/  FSEL R28, R18, -INF , !P6 ;  /* 0xff800000121c7808 */ /* 0x000fe20007000000 */
[----:B------:R-:W-:Y:S01]  /*201f0*/  BAR.SYNC.DEFER_BLOCKING 0x0 ;  /* 0x0000000000007b1d */ /* 0x000fe20000010000 */
[----:B------:R-:W-:Y:S02]  /*20200*/  ISETP.GE.AND P6, PT, R8, R2, PT ;  /* 0x000000020800720c */ /* 0x000fe40003fc6270 */
[----:B------:R-:W-:Y:S02]  /*20210*/  FSEL R2, R14, -INF , !P5 ;  /* 0xff8000000e027808 */ /* 0x000fe40006800000 */
[----:B------:R-:W-:Y:S01]  /*20220*/  ISETP.GT.AND P5, PT, R250, R239, PT ;  /* 0x000000effa00720c */ /* 0x000fe20003fa4270 */
[----:B--2---:R-:W-:Y:S01]  /*20230*/  FFMA.FTZ R16, R0, R4, R16 ;  /* 0x0000000400107223 */ /* 0x004fe20000010010 */
[----:B------:R-:W-:Y:S01]  /*20240*/  I2FP.F32.S32 R6, R8 ;  /* 0x0000000800067245 */ /* 0x000fe20000201400 */
[----:B------:R-:W-:Y:S03]  /*20250*/  BSSY B1, `(.L_x_4902) ;  /* 0x00000f6000017945 */ /* 0x000fe60003800000 */
[----:B------:R-:W-:Y:S01]  /*20260*/  FSEL R4, R16, -INF , !P4 ;  /* 0xff80000010047808 */ /* 0x000fe20006000000 */
[-C--:B---3--:R-:W-:Y:S01]  /*20270*/  FFMA.FTZ R5, R0, R6.reuse, R5 ;  /* 0x0000000600057223 */ /* 0x088fe20000010005 */
[----:B------:R-:W-:Y:S01]  /*20280*/  ISETP.GE.AND P4, PT, R8, R3, PT ;  /* 0x000000030800720c */ /* 0x000fe20003f86270 */
[----:B-1----:R-:W-:Y:S01]  /*20290*/  FFMA.FTZ R7, R0, R6, R7 ;  /* 0x0000000600077223 */ /* 0x002fe20000010007 */
[----:B------:R-:W-:-:S02]  /*202a0*/  IMAD.MOV.U32 R181, RZ, RZ, R166 ;  /* 0x000000ffffb57224 */ /* 0x000fc400078e00a6 */
        /* <DEDUP_REMOVED lines=77> */
.L_x_4905:
[----:B------:R-:W-:Y:S02]  /*20780*/  R2UR UR4, R196 ;  /* 0x00000000c40472ca */ /* 0x000fe400000e0000 */
[----:B------:R-:W-:-:S13]  /*20790*/  R2UR UR5, R197 ;  /* 0x00000000c50572ca */ /* 0x000fda00000e0000 */
[----:B------:R-:W2:Y:S02]  /*207a0*/  LD.E R14, desc[UR4][R198.64+0x38] ;  /* 0x00003804c60e7980 */ /* 0x000ea4000c101900 */
[----:B--2---:R-:W-:-:S05]  /*207b0*/  IMAD.U32 R14, R14, -0x40, RZ ;  /* 0xffffffc00e0e7824 */ /* 0x004fca00078e00ff */
[----:B------:R-:W-:Y:S02]  /*207c0*/  SHF.R.S32.HI R8, RZ, 0x1f, R14 ;  /* 0x0000001fff087819 */ /* 0x000fe4000001140e */
.L_x_4906:
[----:B------:R-:W-:Y:S05]  /*207d0*/  BSYNC B0 ;  /* 0x0000000000007941 */ /* 0x000fea0003800000 */
.L_x_4904:
        /* <DEDUP_REMOVED lines=9> */
[--C-:B------:R-:W-:Y:S01]  /*20870*/  @P2 IMAD.X R3, R8, 0x1, R238.reuse, P0 ;  /* 0x0000000108032824 */ /* 0x100fe200000e06ee */
        /* <DEDUP_REMOVED lines=36> */
[----:B------:R-:W-:Y:S01]  /*20ac0*/  @P2 R2UR UR11, R197 ;  /* 0x00000000c50b22ca */ /* 0x000fe200000e0000 */
        /* <DEDUP_REMOVED lines=110> */
.L_x_4903:
[----:B------:R-:W-:Y:S05]  /*211b0*/  BSYNC B1 ;  /* 0x0000000000017941 */ /* 0x000fea0003800000 */
.L_x_4902:
        /* <DEDUP_REMOVED lines=56> */
[-CC-:B------:R-:W-:Y:S01]  /*21540*/  FFMA.FTZ R33, R12, R31.reuse, -R174.reuse ;  /* 0x0000001f0c217223 */ /* 0x180fe200000108ae */
[-C--:B------:R-:W-:Y:S01]  /*21550*/  FFMA.FTZ R166, R4, R31.reuse, -R174 ;  /* 0x0000001f04a67223 */ /* 0x080fe200000108ae */
        /* <DEDUP_REMOVED lines=206> */
[C---:B---3--:R-:W-:Y:S01]  /*22240*/  HMMA.16816.F32.BF16 R60, R4.reuse, R8, R60 ;  /* 0x00000008043c723c */ /* 0x048fe2000004183c */
[----:B------:R-:W3:Y:S01]  /*22250*/  MUFU.EX2 R193, R193 ;  /* 0x000000c100c17308 */ /* 0x000ee20000000800 */
[-CC-:B------:R-:W-:Y:S01]  /*22260*/  FFMA.FTZ R174, R28, R31.reuse, -R30.reuse ;  /* 0x0000001f1cae7223 */ /* 0x180fe2000001081e */
[----:B------:R-:W-:Y:S01]  /*22270*/  FFMA.FTZ R195, R29, R31, -R30 ;  /* 0x0000001f1dc37223 */ /* 0x000fe2000001081e */
[----:B------:R-:W-:Y:S01]  /*22280*/  FFMA.FTZ R166, R206, R169, R166 ;  /* 0x000000a9cea67223 */ /* 0x000fe200000100a6 */
[----:B------:R-:W-:Y:S01]  /*22290*/  LDSM.16.MT88.4 R28, [R232+0x13800] ;  /* 0x01380000e81c783b */ /* 0x000fe20000004200 */
[C---:B------:R-:W-:Y:S01]  /*222a0*/  HMMA.16816.F32.BF16 R64, R4.reuse, R10, R64 ;  /* 0x0000000a0440723c */ /* 0x040fe20000041840 */
[----:B------:R-:W-:Y:S01]  /*222b0*/  FFMA.FTZ R32, R252, R164, R32 ;  /* 0x000000a4fc207223 */ /* 0x000fe20000010020 */
[----:B------:R-:W-:Y:S01]  /*222c0*/  FADD.FTZ R166, R35, R166 ;  /* 0x000000a623a67221 */ /* 0x000fe20000010000 */
[----:B------:R-:W3:Y:S01]  /*222d0*/  LDSM.16.MT88.4 R8, [R232+0x14000] ;  /* 0x01400000e808783b */ /* 0x000ee20000004200 */
[----:B------:R-:W-:Y:S01]  /*222e0*/  MUFU.EX2 R194, R194 ;  /* 0x000000c200c27308 */ /* 0x000fe20000000800 */
[----:B------:R-:W-:Y:S01]  /*222f0*/  FADD.FTZ R32, R3, R32 ;  /* 0x0000002003207221 */ /* 0x000fe20000010000 */
[----:B----4-:R-:W-:Y:S01]  /*22300*/  HMMA.16816.F32.BF16 R68, R4, R16, R68 ;  /* 0x000000100444723c */ /* 0x010fe20000041844 */
[----:B------:R-:W-:Y:S01]  /*22310*/  FADD.FTZ R166, R34, R166 ;  /* 0x000000a622a67221 */ /* 0x000fe20000010000 */
[----:B------:R-:W-:Y:S01]  /*22320*/  MOV R164, R167 ;  /* 0x000000a700a47202 */ /* 0x000fe20000000f00 */
[----:B------:R-:W-:-:S02]  /*22330*/  FADD.FTZ R32, R2, R32 ;  /* 0x0000002002207221 */ /* 0x000fc40000010000 */
[----:B------:R-:W-:Y:S01]  /*22340*/  FADD.FTZ R166, R33, R166 ;  /* 0x000000a621a67221 */ /* 0x000fe20000010000 */
[----:B------:R-:W-:Y:S01]  /*22350*/  HMMA.16816.F32.BF16 R72, R4, R18, R72 ;  /* 0x000000120448723c */ /* 0x000fe20000041848 */
[----:B------:R-:W4:Y:S01]  /*22360*/  LDSM.16.MT88.4 R16, [R231+0x14000] ;  /* 0x01400000e710783b */ /* 0x000f220000004200 */
[----:B------:R-:W-:Y:S01]  /*22370*/  MUFU.EX2 R192, R192 ;  /* 0x000000c000c07308 */ /* 0x000fe20000000800 */
[----:B-1----:R-:W-:Y:S01]  /*22380*/  FADD.FTZ R166, R177, R166 ;  /* 0x000000a6b1a67221 */ /* 0x002fe20000010000 */
[----:B------:R-:W-:Y:S01]  /*22390*/  FADD.FTZ R32, R165, R32 ;  /* 0x00000020a5207221 */ /* 0x000fe20000010000 */
[----:B------:R-:W-:-:S03]  /*223a0*/  MOV R165, R168 ;  /* 0x000000a800a57202 */ /* 0x000fc60000000f00 */
[----:B-----5:R-:W-:Y:S02]  /*223b0*/  FADD.FTZ R32, R183, R32 ;  /* 0x00000020b7207221 */ /* 0x020fe40000010000 */
[----:B------:R-:W-:Y:S01]  /*223c0*/  MUFU.EX2 R191, R191 ;  /* 0x000000bf00bf7308 */ /* 0x000fe20000000800 */
[C---:B--2---:R-:W-:Y:S07]  /*223d0*/  HMMA.16816.F32.BF16 R76, R4.reuse, R12, R76 ;  /* 0x0000000c044c723c */ /* 0x044fee000004184c */
[----:B------:R-:W1:Y:S01]  /*223e0*/  MUFU.EX2 R190, R190 ;  /* 0x000000be00be7308 */ /* 0x000e620000000800 */
[C---:B------:R-:W-:Y:S01]  /*223f0*/  HMMA.16816.F32.BF16 R80, R4.reuse, R14, R80 ;  /* 0x0000000e0450723c */ /* 0x040fe20000041850 */
[----:B------:R-:W2:Y:S06]  /*22400*/  LDSM.16.MT88.4 R12, [R234+0x16000] ;  /* 0x01600000ea0c783b */ /* 0x000eac0000004200 */
[----:B------:R-:W5:Y:S01]  /*22410*/  MUFU.EX2 R189, R189 ;  /* 0x000000bd00bd7308 */ /* 0x000f620000000800 */
[C---:B---3--:R-:W-:Y:S07]  /*22420*/  HMMA.16816.F32.BF16 R84, R4.reuse, R8, R84 ;  /* 0x000000080454723c */ /* 0x048fee0000041854 */
[----:B------:R-:W-:Y:S01]  /*22430*/  MUFU.EX2 R188, R188 ;  /* 0x000000bc00bc7308 */ /* 0x000fe20000000800 */
[C---:B------:R-:W-:Y:S01]  /*22440*/  HMMA.16816.F32.BF16 R88, R4.reuse, R10, R88 ;  /* 0x0000000a0458723c */ /* 0x040fe20000041858 */
[----:B------:R-:W3:Y:S06]  /*22450*/  LDSM.16.MT88.4 R8, [R233+0x16000] ;  /* 0x01600000e908783b */ /* 0x000eec0000004200 */
[----:B------:R-:W5:Y:S01]  /*22460*/  MUFU.EX2 R187, R187 ;  /* 0x000000bb00bb7308 */ /* 0x000f620000000800 */
[C---:B----4-:R-:W-:Y:S06]  /*22470*/  HMMA.16816.F32.BF16 R92, R4.reuse, R16, R92 ;  /* 0x00000010045c723c */ /* 0x050fec000004185c */
[C---:B------:R-:W-:Y:S01]  /*22480*/  HMMA.16816.F32.BF16 R96, R4.reuse, R18, R96 ;  /* 0x000000120460723c */ /* 0x040fe20000041860 */
[----:B------:R-:W4:Y:S01]  /*22490*/  LDSM.16.MT88.4 R16, [R231+0x16000] ;  /* 0x01600000e710783b */ /* 0x000f220000004200 */
[----:B------:R-:W5:Y:S08]  /*224a0*/  MUFU.EX2 R176, R176 ;  /* 0x000000b000b07308 */ /* 0x000f700000000800 */
[----:B------:R-:W-:Y:S01]  /*224b0*/  MUFU.EX2 R175, R175 ;  /* 0x000000af00af7308 */ /* 0x000fe20000000800 */
[C---:B--2---:R-:W-:Y:S07]  /*224c0*/  HMMA.16816.F32.BF16 R100, R4.reuse, R12, R100 ;  /* 0x0000000c0464723c */ /* 0x044fee0000041864 */
[----:B------:R-:W-:Y:S01]  /*224d0*/  MUFU.EX2 R173, R173 ;  /* 0x000000ad00ad7308 */ /* 0x000fe20000000800 */
[C---:B------:R-:W-:Y:S01]  /*224e0*/  HMMA.16816.F32.BF16 R104, R4.reuse, R14, R104 ;  /* 0x0000000e0468723c */ /* 0x040fe20000041868 */
[----:B------:R-:W2:Y:S06]  /*224f0*/  LDSM.16.MT88.4 R12, [R234+0x10800] ;  /* 0x01080000ea0c783b */ /* 0x000eac0000004200 */
[----:B------:R-:W-:Y:S01]  /*22500*/  MUFU.EX2 R172, R172 ;  /* 0x000000ac00ac7308 */ /* 0x000fe20000000800 */
[C---:B---3--:R-:W-:Y:S07]  /*22510*/  HMMA.16816.F32.BF16 R108, R4.reuse, R8, R108 ;  /* 0x00000008046c723c */ /* 0x048fee000004186c */
[----:B------:R-:W3:Y:S01]  /*22520*/  MUFU.EX2 R171, R171 ;  /* 0x000000ab00ab7308 */ /* 0x000ee20000000800 */
[C---:B------:R-:W-:Y:S01]  /*22530*/  HMMA.16816.F32.BF16 R112, R4.reuse, R10, R112 ;  /* 0x0000000a0470723c */ /* 0x040fe20000041870 */
[----:B------:R-:W5:Y:S05]  /*22540*/  LDSM.16.MT88.4 R8, [R233+0x10800] ;  /* 0x01080000e908783b */ /* 0x000f6a0000004200 */
[C---:B----4-:R-:W-:Y:S01]  /*22550*/  HMMA.16816.F32.BF16 R124, R4.reuse, R16, R124 ;  /* 0x00000010047c723c */ /* 0x050fe2000004187c */
[----:B------:R-:W4:Y:S05]  /*22560*/  MUFU.EX2 R170, R170 ;  /* 0x000000aa00aa7308 */ /* 0x000f2a0000000800 */
[----:B------:R-:W-:Y:S01]  /*22570*/  HMMA.16816.F32.BF16 R128, R4, R18, R128 ;  /* 0x000000120480723c */ /* 0x000fe20000041880 */
[----:B------:R-:W3:Y:S02]  /*22580*/  LDSM.16.MT88.4 R16, [R231+0x10800] ;  /* 0x01080000e710783b */ /* 0x000ee40000004200 */
[----:B------:R-:W4:Y:S04]  /*22590*/  MUFU.EX2 R174, R174 ;  /* 0x000000ae00ae7308 */ /* 0x000f280000000800 */
[C---:B------:R-:W-:Y:S01]  /*225a0*/  F2FP.BF16.F32.PACK_AB R4, R178.reuse, R177 ;  /* 0x000000b1b204723e */ /* 0x040fe200000010ff */
[----:B------:R-:W-:Y:S01]  /*225b0*/  FADD.FTZ R178, R178, R166 ;  /* 0x000000a6b2b27221 */ /* 0x000fe20000010000 */
[C---:B------:R-:W-:Y:S01]  /*225c0*/  F2FP.BF16.F32.PACK_AB R5, R185.reuse, R183 ;  /* 0x000000b7b905723e */ /* 0x040fe200000010ff */
[----:B------:R-:W-:Y:S01]  /*225d0*/  FADD.FTZ R185, R185, R32 ;  /* 0x00000020b9b97221 */ /* 0x000fe20000010000 */
[----:B------:R-:W-:Y:S01]  /*225e0*/  F2FP.BF16.F32.PACK_AB R6, R182, R179 ;  /* 0x000000b3b606723e */ /* 0x000fe200000010ff */
[----:B------:R-:W4:Y:S01]  /*225f0*/  MUFU.EX2 R195, R195 ;  /* 0x000000c300c37308 */ /* 0x000f220000000800 */
        /* <DEDUP_REMOVED lines=71> */
[----:B----4-:R-:W-:Y:S01]  /*22a70*/  FADD.FTZ R187, R170, R187 ;  /* 0x000000bbaabb7221 */ /* 0x010fe20000010000 */
[----:B------:R-:W-:-:S03]  /*22a80*/  FADD.FTZ R191, R173, R191 ;  /* 0x000000bfadbf7221 */ /* 0x000fc60000010000 */
[----:B------:R-:W-:Y:S01]  /*22a90*/  HMMA.16816.F32.BF16 R152, R4, R20, R152 ;  /* 0x000000140498723c */ /* 0x000fe20000041898 */
[----:B------:R-:W-:Y:S01]  /*22aa0*/  FADD.FTZ R2, R172, R191 ;  /* 0x000000bfac027221 */ /* 0x000fe20000010000 */
[----:B------:R-:W-:-:S04]  /*22ab0*/  FADD.FTZ R187, R174, R187 ;  /* 0x000000bbaebb7221 */ /* 0x000fc80000010000 */
[----:B------:R-:W-:Y:S01]  /*22ac0*/  HMMA.16816.F32.BF16 R148, R4, R22, R148 ;  /* 0x000000160494723c */ /* 0x000fe20000041894 */
[----:B------:R-:W4:Y:S01]  /*22ad0*/  LDSM.16.MT88.4 R20, [R232+0x13000] ;  /* 0x01300000e814783b */ /* 0x000f220000004200 */
[----:B------:R-:W-:-:S03]  /*22ae0*/  FADD.FTZ R252, R195, R187 ;  /* 0x000000bbc3fc7221 */ /* 0x000fc60000010000 */
[----:B------:R-:W-:Y:S01]  /*22af0*/  STL [R1], R2 ;  /* 0x0000000201007387 */ /* 0x000fe20000100800 */
        /* <DEDUP_REMOVED lines=20> */
[----:B------:R-:W1:Y:S05]  /*22c40*/  LDSM.16.MT88.4 R12, [R234+0x17000] ;  /* 0x01700000ea0c783b */ /* 0x000e6a0000004200 */
[C---:B----4-:R-:W-:Y:S06]  /*22c50*/  HMMA.16816.F32.BF16 R84, R4.reuse, R20, R84 ;  /* 0x000000140454723c */ /* 0x050fec0000041854 */
        /* <DEDUP_REMOVED lines=67> */
.L_x_4898:
[----:B------:R-:W-:Y:S05]  /*23090*/  @!P5 BRA `(.L_x_4907) ;  /* 0x000000500060d947 */ /* 0x000fea0003800000 */
[----:B------:R-:W-:Y:S02]  /*230a0*/  MOV R3, R164 ;  /* 0x000000a400037202 */ /* 0x000fe40000000f00 */
[----:B------:R-:W-:-:S07]  /*230b0*/  MOV R2, R165 ;  /* 0x000000a500027202 */ /* 0x000fce0000000f00 */
.L_x_4916:
        /* <DEDUP_REMOVED lines=81> */
.L_x_4909:
[----:B-1----:R-:W-:Y:S02]  /*235d0*/  R2UR UR4, R170 ;  /* 0x00000000aa0472ca */ /* 0x002fe400000e0000 */
[----:B------:R-:W-:Y:S11]  /*235e0*/  R2UR UR5, R171 ;  /* 0x00000000ab0572ca */ /* 0x000ff600000e0000 */
[----:B------:R-:W-:Y:S02]  /*235f0*/  @!UPT UIADD3 URZ, URZ, URZ, URZ ;  /* 0x0000003f3f3ff290 */ /* 0x000fe4000fffe03f */
[----:B--2---:R-:W2:Y:S02]  /*23600*/  LD.E R8, desc[UR4][R164.64+0x40] ;  /* 0x00004004a4087980 */ /* 0x004ea4000c101900 */
[----:B--2---:R-:W-:Y:S05]  /*23610*/  IMAD.U32 R8, R8, -0x40, RZ ;  /* 0xffffffc008087824 */ /* 0x004fea00078e00ff */
[----:B------:R-:W-:Y:S02]  /*23620*/  SHF.R.S32.HI R5, RZ, 0x1f, R8 ;  /* 0x0000001fff057819 */ /* 0x000fe40000011408 */
.L_x_4910:
[----:B------:R-:W-:Y:S05]  /*23630*/  BSYNC B0 ;  /* 0x0000000000007941 */ /* 0x000fea0003800000 */
.L_x_4908:
        /* <DEDUP_REMOVED lines=61> */
[----:B------:R-:W-:Y:S01]  /*23a10*/  ISETP.GT.AND P0, PT, R250, R239, PT ;  /* 0x000000effa00720c */ /* 0x000fe20003f04270 */
        /* <DEDUP_REMOVED lines=284> */
[C---:B------:R-:W-:Y:S05]  /*24be0*/  HMMA.16816.F32.BF16 R4, R196.reuse, R200, R4 ;  /* 0x000000c8c404723c */ /* 0x040fea0000041804 */
[----:B------:R-:W-:Y:S01]  /*24bf0*/  IMAD.MOV.U32 R189, RZ, RZ, R169 ;  /* 0x000000ffffbd7224 */ /* 0x000fe200078e00a9 */
[C---:B------:R-:W-:Y:S05]  /*24c00*/  HMMA.16816.F32.BF16 R8, R196.reuse, R202, R8 ;  /* 0x000000cac408723c */ /* 0x040fea0000041808 */
[----:B------:R-:W-:Y:S01]  /*24c10*/  IMAD.MOV.U32 R188, RZ, RZ, R168 ;  /* 0x000000ffffbc7224 */ /* 0x000fe200078e00a8 */
[C---:B-----5:R-:W-:Y:S05]  /*24c20*/  HMMA.16816.F32.BF16 R12, R196.reuse, R172, R12 ;  /* 0x000000acc40c723c */ /* 0x060fea000004180c */
[----:B------:R-:W-:Y:S01]  /*24c30*/  IMAD.MOV.U32 R181, RZ, RZ, R188 ;  /* 0x000000ffffb57224 */ /* 0x000fe200078e00bc */
[C---:B------:R-:W-:Y:S05]  /*24c40*/  HMMA.16816.F32.BF16 R16, R196.reuse, R174, R16 ;  /* 0x000000aec410723c */ /* 0x040fea0000041810 */
[----:B------:R-:W-:Y:S02]  /*24c50*/  IMAD.MOV.U32 R180, RZ, RZ, R189 ;  /* 0x000000ffffb47224 */ /* 0x000fe400078e00bd */
[-C--:B------:R-:W-:Y:S01]  /*24c60*/  FMUL.FTZ R4, R4, R166.reuse ;  /* 0x000000a604047220 */ /* 0x080fe20000410000 */
[-C--:B------:R-:W-:Y:S03]  /*24c70*/  FMUL.FTZ R5, R5, R166.reuse ;  /* 0x000000a605057220 */ /* 0x080fe60000410000 */
[-C--:B------:R-:W-:Y:S01]  /*24c80*/  FMUL.FTZ R6, R6, R166.reuse ;  /* 0x000000a606067220 */ /* 0x080fe20000410000 */
        /* <DEDUP_REMOVED lines=58> */
[----:B------:R-:W1:Y:S10]  /*25030*/  MUFU.TANH R4, R4 ;  /* 0x0000000400047308 */ /* 0x000e740000002400 */
        /* <DEDUP_REMOVED lines=19> */
[----:B-1----:R-:W-:Y:S01]  /*25170*/  VIADD R13, R6, 0xffffffc0 ;  /* 0xffffffc0060d7836 */ /* 0x002fe20000000000 */
[----:B------:R-:W-:Y:S02]  /*25180*/  IABS R5, R6 ;  /* 0x0000000600057213 */ /* 0x000fe40000000000 */
[C---:B------:R-:W-:Y:S02]  /*25190*/  R2UR UR12, R170.reuse ;  /* 0x00000000aa0c72ca */ /* 0x040fe400000e0000 */
[----:B------:R-:W-:Y:S02]  /*251a0*/  IABS R7, R13 ;  /* 0x0000000d00077213 */ /* 0x000fe40000000000 */
[C---:B------:R-:W-:Y:S02]  /*251b0*/  R2UR UR13, R171.reuse ;  /* 0x00000000ab0d72ca */ /* 0x040fe400000e0000 */
[C---:B------:R-:W-:Y:S02]  /*251c0*/  R2UR UR14, R170.reuse ;  /* 0x00000000aa0e72ca */ /* 0x040fe400000e0000 */
[C---:B------:R-:W-:Y:S01]  /*251d0*/  R2UR UR15, R171.reuse ;  /* 0x00000000ab0f72ca */ /* 0x040fe200000e0000 */
[----:B----4-:R-:W2:Y:S01]  /*251e0*/  LD.E R15, desc[UR4][R164.64+0x170] ;  /* 0x00017004a40f7980 */ /* 0x010ea2000c101900 */
        /* <DEDUP_REMOVED lines=38> */
[-C--:B------:R-:W-:Y:S02]  /*25450*/  LEA.HI.X.SX32 R19, R12, R249.reuse, 0x2, P1 ;  /* 0x000000f90c137211 */ /* 0x080fe400008f16ff */
        /* <DEDUP_REMOVED lines=20> */
.L_x_4914:
[----:B------:R-:W-:Y:S02]  /*255a0*/  R2UR UR4, R170 ;  /* 0x00000000aa0472ca */ /* 0x000fe400000e0000 */
[----:B------:R-:W-:Y:S11]  /*255b0*/  R2UR UR5, R171 ;  /* 0x00000000ab0572ca */ /* 0x000ff600000e0000 */
[----:B------:R-:W-:Y:S02]  /*255c0*/  @!UPT UIADD3 URZ, URZ, URZ, URZ ;  /* 0x0000003f3f3ff290 */ /* 0x000fe4000fffe03f */
[----:B-1----:R-:W2:Y:S02]  /*255d0*/  LD.E R12, desc[UR4][R164.64+0x38] ;  /* 0x00003804a40c7980 */ /* 0x002ea4000c101900 */
[----:B--2---:R-:W-:Y:S05]  /*255e0*/  IMAD.U32 R12, R12, -0x40, RZ ;  /* 0xffffffc00c0c7824 */ /* 0x004fea00078e00ff */
[----:B------:R-:W-:Y:S02]  /*255f0*/  SHF.R.S32.HI R6, RZ, 0x1f, R12 ;  /* 0x0000001fff067819 */ /* 0x000fe4000001140c */
.L_x_4915:
[----:B------:R-:W-:Y:S05]  /*25600*/  BSYNC B0 ;  /* 0x0000000000007941 */ /* 0x000fea0003800000 */
.L_x_4913:
[----:B------:R-:W-:Y:S02]  /*25610*/  @P6 R2UR UR4, R170 ;  /* 0x00000000aa0462ca */ /* 0x000fe400000e0000 */
[C---:B------:R-:W-:Y:S02]  /*25620*/  @P6 R2UR UR5, R171.reuse ;  /* 0x00000000ab0562ca */ /* 0x040fe400000e0000 */
[----:B----4-:R-:W-:Y:S02]  /*25630*/  LEA R20, P1, R12, R241, 0x1 ;  /* 0x000000f10c147211 */ /* 0x010fe400078208ff */
        /* <DEDUP_REMOVED lines=132> */
.L_x_4912:
[----:B------:R-:W-:Y:S05]  /*25e80*/  BSYNC B1 ;  /* 0x0000000000017941 */ /* 0x000fea0003800000 */
.L_x_4911:
[----:B------:R-:W-:Y:S01]  /*25e90*/  R2UR UR4, R170 ;  /* 0x00000000aa0472ca */ /* 0x000fe200000e0000 */
[----:B------:R-:W3:Y:S01]  /*25ea0*/  S2R R5, SR_TID.X ;  /* 0x0000000000057919 */ /* 0x000ee20000002100 */
[----:B------:R-:W-:Y:S01]  /*25eb0*/  R2UR UR5, R171 ;  /* 0x00000000ab0572ca */ /* 0x000fe200000e0000 */
[----:B--2-4-:R-:W-:Y:S08]  /*25ec0*/  LDSM.16.MT88.4 R20, [R233+0x10000] ;  /* 0x01000000e914783b */ /* 0x014ff00000004200 */
[----:B------:R-:W-:Y:S08]  /*25ed0*/  LDSM.16.MT88.4 R28, [R232+0x10000] ;  /* 0x01000000e81c783b */ /* 0x000ff00000004200 */
[----:B------:R2:W4:Y:S01]  /*25ee0*/  LD.E R166, desc[UR4][R164.64+0xdc] ;  /* 0x0000dc04a4a67980 */ /* 0x000522000c101900 */
[----:B---3--:R-:W-:Y:S04]  /*25ef0*/  SHF.L.U32 R5, R5, 0x1, RZ ;  /* 0x0000000105057819 */ /* 0x008fe800000006ff */
[----:B------:R-:W-:Y:S04]  /*25f00*/  LOP3.LUT R5, R5, 0x6, RZ, 0xc0, !PT ;  /* 0x0000000605057812 */ /* 0x000fe800078ec0ff */
[----:B------:R-:W-:Y:S04]  /*25f10*/  LEA R5, R250, R5, 0x6 ;  /* 0x00000005fa057211 */ /* 0x000fe800078e30ff */
[C---:B-1----:R-:W-:Y:S02]  /*25f20*/  IADD3 R12, R5.reuse, 0x10, RZ ;  /* 0x00000010050c7810 */ /* 0x042fe40007ffe0ff */
[C---:B------:R-:W-:Y:S02]  /*25f30*/  IADD3 R13, R5.reuse, 0x9, RZ ;  /* 0x00000009050d7810 */ /* 0x040fe40007ffe0ff */
[----:B------:R-:W-:Y:S02]  /*25f40*/  I2FP.F32.S32 R12, R12 ;  /* 0x0000000c000c7245 */ /* 0x000fe40000201400 */
[----:B------:R-:W-:Y:S02]  /*25f50*/  I2FP.F32.S32 R13, R13 ;  /* 0x0000000d000d7245 */ /* 0x000fe40000201400 */
[C---:B------:R-:W-:Y:S01]  /*25f60*/  IADD3 R11, R5.reuse, 0x11, RZ ;  /* 0x00000011050b7810 */ /* 0x040fe20007ffe0ff */
[CC--:B------:R-:W-:Y:S01]  /*25f70*/  FFMA.FTZ R175, R0.reuse, R12.reuse, R175 ;  /* 0x0000000c00af7223 */ /* 0x0c0fe200000100af */
[C---:B------:R-:W-:Y:S01]  /*25f80*/  FFMA.FTZ R192, R0.reuse, R12, R192 ;  /* 0x0000000c00c07223 */ /* 0x040fe200000100c0 */
[C---:B------:R-:W-:Y:S01]  /*25f90*/  IADD3 R6, R5.reuse, 0x1, RZ ;  /* 0x0000000105067810 */ /* 0x040fe20007ffe0ff */
[C---:B------:R-:W-:Y:S01]  /*25fa0*/  FFMA.FTZ R187, R0.reuse, R13, R187 ;  /* 0x0000000d00bb7223 */ /* 0x040fe200000100bb */
[----:B------:R-:W-:Y:S01]  /*25fb0*/  I2FP.F32.S32 R8, R5 ;  /* 0x0000000500087245 */ /* 0x000fe20000201400 */
[C---:B------:R-:W-:Y:S01]  /*25fc0*/  FFMA.FTZ R185, R0.reuse, R13, R185 ;  /* 0x0000000d00b97223 */ /* 0x040fe200000100b9 */
[C---:B------:R-:W-:Y:S02]  /*25fd0*/  IADD3 R12, R5.reuse, 0x19, RZ ;  /* 0x00000019050c7810 */ /* 0x040fe40007ffe0ff */
[C---:B------:R-:W-:Y:S01]  /*25fe0*/  IADD3 R13, R5.reuse, 0x18, RZ ;  /* 0x00000018050d7810 */ /* 0x040fe20007ffe0ff */
[CC--:B------:R-:W-:Y:S01]  /*25ff0*/  FFMA.FTZ R182, R0.reuse, R8.reuse, R182 ;  /* 0x0000000800b67223 */ /* 0x0c0fe200000100b6 */
[----:B------:R-:W-:Y:S01]  /*26000*/  I2FP.F32.S32 R11, R11 ;  /* 0x0000000b000b7245 */ /* 0x000fe20000201400 */
[C---:B------:R-:W-:Y:S01]  /*26010*/  FFMA.FTZ R8, R0.reuse, R8, R169 ;  /* 0x0000000800087223 */ /* 0x040fe200000100a9 */
[C---:B------:R-:W-:Y:S02]  /*26020*/  IADD3 R7, R5.reuse, 0x8, RZ ;  /* 0x0000000805077810 */ /* 0x040fe40007ffe0ff */
[----:B------:R-:W-:Y:S01]  /*26030*/  I2FP.F32.S32 R12, R12 ;  /* 0x0000000c000c7245 */ /* 0x000fe20000201400 */
[CC--:B------:R-:W-:Y:S01]  /*26040*/  FFMA.FTZ R174, R0.reuse, R11.reuse, R174 ;  /* 0x0000000b00ae7223 */ /* 0x0c0fe200000100ae */
[----:B------:R-:W-:Y:S01]  /*26050*/  I2FP.F32.S32 R6, R6 ;  /* 0x0000000600067245 */ /* 0x000fe20000201400 */
[C---:B------:R-:W-:Y:S01]  /*26060*/  FFMA.FTZ R191, R0.reuse, R11, R191 ;  /* 0x0000000b00bf7223 */ /* 0x040fe200000100bf */
[----:B------:R-:W-:Y:S01]  /*26070*/  I2FP.F32.S32 R13, R13 ;  /* 0x0000000d000d7245 */ /* 0x000fe20000201400 */
[C---:B------:R-:W-:Y:S01]  /*26080*/  FFMA.FTZ R172, R0.reuse, R12, R172 ;  /* 0x0000000c00ac7223 */ /* 0x040fe200000100ac */
[C---:B------:R-:W-:Y:S01]  /*26090*/  IADD3 R11, R5.reuse, 0x20, RZ ;  /* 0x00000020050b7810 */ /* 0x040fe20007ffe0ff */
[C---:B------:R-:W-:Y:S01]  /*260a0*/  FFMA.FTZ R183, R0.reuse, R6, R183 ;  /* 0x0000000600b77223 */ /* 0x040fe200000100b7 */
[----:B------:R-:W-:Y:S01]  /*260b0*/  I2FP.F32.S32 R7, R7 ;  /* 0x0000000700077245 */ /* 0x000fe20000201400 */
[C---:B------:R-:W-:Y:S01]  /*260c0*/  FFMA.FTZ R193, R0.reuse, R12, R193 ;  /* 0x0000000c00c17223 */ /* 0x040fe200000100c1 */
[CC--:B------:R-:W-:Y:S01]  /*260d0*/  FFMA.FTZ R173, R0.reuse, R13.reuse, R173 ;  /* 0x0000000d00ad7223 */ /* 0x0c0fe200000100ad */
[----:B------:R-:W-:Y:S01]  /*260e0*/  FFMA.FTZ R194, R0, R13, R194 ;  /* 0x0000000d00c27223 */ /* 0x000fe200000100c2 */
[----:B------:R-:W-:Y:S01]  /*260f0*/  FMNMX.FTZ R12, R182, R3, !PT ;  /* 0x00000003b60c7209 */ /* 0x000fe20007810000 */
[C---:B------:R-:W-:Y:S01]  /*26100*/  FFMA.FTZ R6, R0.reuse, R6, R177 ;  /* 0x0000000600067223 */ /* 0x040fe200000100b1 */
[----:B------:R-:W-:Y:S01]  /*26110*/  IADD3 R13, R5, 0x21, RZ ;  /* 0x00000021050d7810 */ /* 0x000fe20007ffe0ff */
[C---:B------:R-:W-:Y:S01]  /*26120*/  FFMA.FTZ R186, R0.reuse, R7, R186 ;  /* 0x0000000700ba7223 */ /* 0x040fe200000100ba */
[----:B------:R-:W-:Y:S01]  /*26130*/  I2FP.F32.S32 R11, R11 ;  /* 0x0000000b000b7245 */ /* 0x000fe20000201400 */
[----:B------:R-:W-:Y:S01]  /*26140*/  FFMA.FTZ R7, R0, R7, R184 ;  /* 0x0000000700077223 */ /* 0x000fe200000100b8 */
        /* <DEDUP_REMOVED lines=17> */
[----:B------:R-:W-:Y:S02]  /*26260*/  I2FP.F32.S32 R199, R199 ;  /* 0x000000c700c77245 */ /* 0x000fe40000201400 */
[----:B------:R-:W-:Y:S02]  /*26270*/  FMNMX.FTZ R12, R194, R12, !PT ;  /* 0x0000000cc20c7209 */ /* 0x000fe40007810000 */
[----:B------:R-:W-:Y:S01]  /*26280*/  IADD3 R14, R5, 0x28, RZ ;  /* 0x00000028050e7810 */ /* 0x000fe20007ffe0ff */
[C---:B------:R-:W-:Y:S01]  /*26290*/  FFMA.FTZ R203, R0.reuse, R199, R203 ;  /* 0x000000c700cb7223 */ /* 0x040fe200000100cb */
[----:B------:R-:W-:Y:S01]  /*262a0*/  FMNMX.FTZ R13, R173, R13, !PT ;  /* 0x0000000dad0d7209 */ /* 0x000fe20007810000 */
[----:B------:R-:W-:Y:S01]  /*262b0*/  FFMA.FTZ R199, R0, R199, R4 ;  /* 0x000000c700c77223 */ /* 0x000fe20000010004 */
[----:B------:R-:W-:Y:S02]  /*262c0*/  IADD3 R11, R5, 0x30, RZ ;  /* 0x00000030050b7810 */ /* 0x000fe40007ffe0ff */
[----:B------:R-:W-:Y:S02]  /*262d0*/  FMNMX.FTZ R12, R193, R12, !PT ;  /* 0x0000000cc10c7209 */ /* 0x000fe40007810000 */
[----:B------:R-:W-:Y:S02]  /*262e0*/  I2FP.F32.S32 R14, R14 ;  /* 0x0000000e000e7245 */ /* 0x000fe40000201400 */
[----:B------:R-:W-:Y:S02]  /*262f0*/  FMNMX.FTZ R4, R172, R13, !PT ;  /* 0x0000000dac047209 */ /* 0x000fe40007810000 */
[----:B------:R-:W-:Y:S01]  /*26300*/  I2FP.F32.S32 R11, R11 ;  /* 0x0000000b000b7245 */ /* 0x000fe20000201400 */
[----:B------:R-:W-:Y:S01]  /*26310*/  FFMA.FTZ R204, R0, R14, R204 ;  /* 0x0000000e00cc7223 */ /* 0x000fe200000100cc */
[----:B------:R-:W-:Y:S01]  /*26320*/  FMNMX.FTZ R13, R206, R12, !PT ;  /* 0x0000000cce0d7209 */ /* 0x000fe20007810000 */
[----:B------:R-:W-:Y:S01]  /*26330*/  FFMA.FTZ R200, R0, R14, R200 ;  /* 0x0000000e00c87223 */ /* 0x000fe200000100c8 */
[----:B------:R-:W-:Y:S01]  /*26340*/  FMNMX.FTZ R12, R202, R4, !PT ;  /* 0x00000004ca0c7209 */ /* 0x000fe20007810000 */
[C---:B------:R-:W-:Y:S01]  /*26350*/  FFMA.FTZ R178, R0.reuse, R11, R178 ;  /* 0x0000000b00b27223 */ /* 0x040fe200000100b2 */
[----:B------:R-:W-:Y:S01]  /*26360*/  FMNMX.FTZ R13, R205, R13, !PT ;  /* 0x0000000dcd0d7209 */ /* 0x000fe20007810000 */
[----:B------:R-:W-:Y:S01]  /*26370*/  FFMA.FTZ R190, R0, R11, R190 ;  /* 0x0000000b00be7223 */ /* 0x000fe200000100be */
[----:B------:R-:W-:Y:S02]  /*26380*/  IADD3 R11, R5, 0x31, RZ ;  /* 0x00000031050b7810 */ /* 0x000fe40007ffe0ff */
[----:B------:R-:W-:Y:S02]  /*26390*/  FMNMX.FTZ R13, R204, R13, !PT ;  /* 0x0000000dcc0d7209 */ /* 0x000fe40007810000 */
[----:B------:R-:W-:Y:S02]  /*263a0*/  FMNMX.FTZ R12, R201, R12, !PT ;  /* 0x0000000cc90c7209 */ /* 0x000fe40007810000 */
[C---:B------:R-:W-:Y:S02]  /*263b0*/  IADD3 R171, R5.reuse, 0x38, RZ ;  /* 0x0000003805ab7810 */ /* 0x040fe40007ffe0ff */
[----:B------:R-:W-:Y:S02]  /*263c0*/  I2FP.F32.S32 R11, R11 ;  /* 0x0000000b000b7245 */ /* 0x000fe40000201400 */
[----:B------:R-:W-:Y:S02]  /*263d0*/  IADD3 R4, R5, 0x39, RZ ;  /* 0x0000003905047810 */ /* 0x000fe40007ffe0ff */
[----:B------:R-:W-:Y:S01]  /*263e0*/  FMNMX.FTZ R5, R203, R13, !PT ;  /* 0x0000000dcb057209 */ /* 0x000fe20007810000 */
[-C--:B------:R-:W-:Y:S01]  /*263f0*/  FFMA.FTZ R179, R0, R11.reuse, R179 ;  /* 0x0000000b00b37223 */ /* 0x080fe200000100b3 */
[----:B------:R-:W-:Y:S01]  /*26400*/  FMNMX.FTZ R12, R200, R12, !PT ;  /* 0x0000000cc80c7209 */ /* 0x000fe20007810000 */
[----:B------:R-:W-:Y:S01]  /*26410*/  FFMA.FTZ R176, R0, R11, R176 ;  /* 0x0000000b00b07223 */ /* 0x000fe200000100b0 */
[----:B------:R-:W-:Y:S02]  /*26420*/  I2FP.F32.S32 R171, R171 ;  /* 0x000000ab00ab7245 */ /* 0x000fe40000201400 */
[----:B------:R-:W-:Y:S02]  /*26430*/  FMNMX.FTZ R5, R190, R5, !PT ;  /* 0x00000005be057209 */ /* 0x000fe40007810000 */
[----:B------:R-:W-:Y:S01]  /*26440*/  FMNMX.FTZ R11, R199, R12, !PT ;  /* 0x0000000cc70b7209 */ /* 0x000fe20007810000 */
[CC--:B------:R-:W-:Y:S01]  /*26450*/  FFMA.FTZ R168, R0.reuse, R171.reuse, R168 ;  /* 0x000000ab00a87223 */ /* 0x0c0fe200000100a8 */
[----:B------:R-:W-:Y:S01]  /*26460*/  I2FP.F32.S32 R4, R4 ;  /* 0x0000000400047245 */ /* 0x000fe20000201400 */
[----:B------:R-:W-:Y:S01]  /*26470*/  FFMA.FTZ R171, R0, R171, R10 ;  /* 0x000000ab00ab7223 */ /* 0x000fe2000001000a */
[----:B------:R-:W-:Y:S01]  /*26480*/  FMNMX.FTZ R5, R179, R5, !PT ;  /* 0x00000005b3057209 */ /* 0x000fe20007810000 */
[----:B------:R-:W-:Y:S01]  /*26490*/  LDSM.16.MT88.4 R12, [R234+0x10000] ;  /* 0x01000000ea0c783b */ /* 0x000fe20000004200 */
[----:B------:R-:W-:Y:S01]  /*264a0*/  FMNMX.FTZ R11, R178, R11, !PT ;  /* 0x0000000bb20b7209 */ /* 0x000fe20007810000 */
[-C--:B------:R-:W-:Y:S01]  /*264b0*/  FFMA.FTZ R167, R0, R4.reuse, R167 ;  /* 0x0000000400a77223 */ /* 0x080fe200000100a7 */
[----:B------:R-:W-:Y:S01]  /*264c0*/  FMNMX.FTZ R5, R168, R5, !PT ;  /* 0x00000005a8057209 */ /* 0x000fe20007810000 */
[----:B------:R-:W-:Y:S01]  /*264d0*/  FFMA.FTZ R170, R0, R4, R9 ;  /* 0x0000000400aa7223 */ /* 0x000fe20000010009 */
[----:B------:R-:W-:Y:S02]  /*264e0*/  FMNMX.FTZ R11, R176, R11, !PT ;  /* 0x0000000bb00b7209 */ /* 0x000fe40007810000 */
[----:B------:R-:W-:Y:S02]  /*264f0*/  FMNMX.FTZ R5, R167, R5, !PT ;  /* 0x00000005a7057209 */ /* 0x000fe40007810000 */
[----:B------:R-:W-:Y:S03]  /*26500*/  FMNMX.FTZ R10, R171, R11, !PT ;  /* 0x0000000bab0a7209 */ /* 0x000fe60007810000 */
[----:B------:R-:W1:Y:S01]  /*26510*/  SHFL.BFLY PT, R4, R5, 0x2, 0x1f ;  /* 0x0c401f0005047f89 */ /* 0x000e6200000e0000 */
[----:B------:R-:W-:Y:S07]  /*26520*/  FMNMX.FTZ R10, R170, R10, !PT ;  /* 0x0000000aaa0a7209 */ /* 0x000fee0007810000 */
[----:B------:R-:W3:Y:S01]  /*26530*/  SHFL.BFLY PT, R9, R10, 0x2, 0x1f ;  /* 0x0c401f000a097f89 */ /* 0x000ee200000e0000 */
[----:B-1----:R-:W-:Y:S07]  /*26540*/  FMNMX.FTZ R4, R5, R4, !PT ;  /* 0x0000000405047209 */ /* 0x002fee0007810000 */
[----:B--2---:R-:W1:Y:S01]  /*26550*/  SHFL.BFLY PT, R164, R4, 0x1, 0x1f ;  /* 0x0c201f0004a47f89 */ /* 0x004e6200000e0000 */
[----:B---3--:R-:W-:Y:S07]  /*26560*/  FMNMX.FTZ R5, R10, R9, !PT ;  /* 0x000000090a057209 */ /* 0x008fee0007810000 */
[----:B------:R-:W2:Y:S01]  /*26570*/  SHFL.BFLY PT, R165, R5, 0x1, 0x1f ;  /* 0x0c201f0005a57f89 */ /* 0x000ea200000e0000 */
[----:B-1----:R-:W-:Y:S04]  /*26580*/  FMNMX.FTZ R164, R4, R164, !PT ;  /* 0x000000a404a47209 */ /* 0x002fe80007810000 */
[C---:B------:R-:W-:Y:S01]  /*26590*/  FSETP.NEU.FTZ.AND P0, PT, R164.reuse, -INF , PT ;  /* 0xff800000a400780b */ /* 0x040fe20003f1d000 */
[----:B------:R-:W-:Y:S01]  /*265a0*/  FADD.FTZ R3, -R164, R3 ;  /* 0x00000003a4037221 */ /* 0x000fe20000010100 */
[----:B--2---:R-:W-:Y:S05]  /*265b0*/  FMNMX.FTZ R165, R5, R165, !PT ;  /* 0x000000a505a57209 */ /* 0x004fea0007810000 */
[----:B------:R-:W-:Y:S01]  /*265c0*/  FADD.FTZ R4, -R165, R2 ;  /* 0x00000002a5047221 */ /* 0x000fe20000010100 */
[C---:B----4-:R-:W-:Y:S01]  /*265d0*/  FMUL.FTZ R169, R166.reuse, R164 ;  /* 0x000000a4a6a97220 */ /* 0x050fe20000410000 */
        /* <DEDUP_REMOVED lines=61> */
[C---:B------:R-:W-:Y:S01]  /*269b0*/  FMUL.FTZ R45, R3.reuse, R45 ;  /* 0x0000002d032d7220 */ /* 0x040fe20000410000 */
[----:B------:R-:W-:Y:S01]  /*269c0*/  FMUL.FTZ R50, R2, R50 ;  /* 0x0000003202327220 */ /* 0x000fe20000410000 */
        /* <DEDUP_REMOVED lines=14> */
[----:B------:R-:W-:Y:S01]  /*26ab0*/  FMUL.FTZ R57, R3, R57 ;  /* 0x0000003903397220 */ /* 0x000fe20000410000 */
[C---:B------:R-:W-:Y:S01]  /*26ac0*/  FMUL.FTZ R62, R2.reuse, R62 ;  /* 0x0000003e023e7220 */ /* 0x040fe20000410000 */
[C---:B------:R-:W-:Y:S03]  /*26ad0*/  FMUL.FTZ R63, R2.reuse, R63 ;  /* 0x0000003f023f7220 */ /* 0x040fe60000410000 */
        /* <DEDUP_REMOVED lines=18> */
[----:B------:R-:W-:Y:S01]  /*26c00*/  LDSM.16.MT88.4 R172, [R233+0x14800] ;  /* 0x01480000e9ac783b */ /* 0x000fe20000004200 */
[-CC-:B------:R-:W-:Y:S01]  /*26c10*/  FFMA.FTZ R178, R178, R166.reuse, -R177.reuse ;  /* 0x000000a6b2b27223 */ /* 0x180fe200000108b1 */
[-C--:B------:R-:W-:Y:S01]  /*26c20*/  FFMA.FTZ R176, R176, R166.reuse, -R177 ;  /* 0x000000a6b0b07223 */ /* 0x080fe200000108b1 */
[--C-:B------:R-:W-:Y:S01]  /*26c30*/  FFMA.FTZ R207, R179, R166, -R169.reuse ;  /* 0x000000a6b3cf7223 */ /* 0x100fe200000108a9 */
[----:B------:R-:W-:Y:S01]  /*26c40*/  FMUL.FTZ R79, R2, R79 ;  /* 0x0000004f024f7220 */ /* 0x000fe20000410000 */
[C---:B------:R-:W-:Y:S01]  /*26c50*/  FMUL.FTZ R76, R3.reuse, R76 ;  /* 0x0000004c034c7220 */ /* 0x040fe20000410000 */
[C---:B------:R-:W-:Y:S01]  /*26c60*/  HMMA.16816.F32.BF16 R4, R160.reuse, R12, R4 ;  /* 0x0000000ca004723c */ /* 0x040fe20000041804 */
[----:B------:R-:W-:Y:S04]  /*26c70*/  MUFU.EX2 R194, R194 ;  /* 0x000000c200c27308 */ /* 0x000fe80000000800 */
[C---:B------:R-:W-:Y:S01]  /*26c80*/  FMUL.FTZ R77, R3.reuse, R77 ;  /* 0x0000004d034d7220 */ /* 0x040fe20000410000 */
[C---:B------:R-:W-:Y:S05]  /*26c90*/  HMMA.16816.F32.BF16 R8, R160.reuse, R14, R8 ;  /* 0x0000000ea008723c */ /* 0x040fea0000041808 */
[----:B------:R-:W-:Y:S01]  /*26ca0*/  MUFU.EX2 R195, R195 ;  /* 0x000000c300c37308 */ /* 0x000fe20000000800 */
[----:B------:R-:W-:Y:S01]  /*26cb0*/  ISETP.GT.AND P0, PT, R250, R239, PT ;  /* 0x000000effa00720c */ /* 0x000fe20003f04270 */
[C---:B------:R-:W-:Y:S01]  /*26cc0*/  FMUL.FTZ R12, R3.reuse, R152 ;  /* 0x00000098030c7220 */ /* 0x040fe20000410000 */
[C---:B------:R-:W-:Y:S03]  /*26cd0*/  FMUL.FTZ R13, R3.reuse, R153 ;  /* 0x00000099030d7220 */ /* 0x040fe60000410000 */
[C---:B------:R-:W-:Y:S01]  /*26ce0*/  FMUL.FTZ R14, R2.reuse, R154 ;  /* 0x0000009a020e7220 */ /* 0x040fe20000410000 */
        /* <DEDUP_REMOVED lines=16> */
[----:B------:R-:W-:Y:S01]  /*26df0*/  FMUL.FTZ R23, R2, R147 ;  /* 0x0000009302177220 */ /* 0x000fe20000410000 */
[--C-:B------:R-:W-:Y:S01]  /*26e00*/  FFMA.FTZ R144, R192, R166, -R169.reuse ;  /* 0x000000a6c0907223 */ /* 0x100fe200000108a9 */
[C---:B------:R-:W-:Y:S01]  /*26e10*/  FMUL.FTZ R85, R3.reuse, R85 ;  /* 0x0000005503557220 */ /* 0x040fe20000410000 */
[C---:B------:R-:W-:Y:S01]  /*26e20*/  FMUL.FTZ R90, R2.reuse, R90 ;  /* 0x0000005a025a7220 */ /* 0x040fe20000410000 */
[C---:B------:R-:W-:Y:S03]  /*26e30*/  FMUL.FTZ R91, R2.reuse, R91 ;  /* 0x0000005b025b7220 */ /* 0x040fe60000410000 */
        /* <DEDUP_REMOVED lines=11> */
[----:B------:R-:W2:Y:S01]  /*26ef0*/  LDSM.16.MT88.4 R136, [R231+0x12000] ;  /* 0x01200000e788783b */ /* 0x000ea20000004200 */
[C---:B------:R-:W-:Y:S01]  /*26f00*/  FMUL.FTZ R95, R2.reuse, R95 ;  /* 0x0000005f025f7220 */ /* 0x040fe20000410000 */
[C---:B------:R-:W-:Y:S01]  /*26f10*/  FMUL.FTZ R92, R3.reuse, R92 ;  /* 0x0000005c035c7220 */ /* 0x040fe20000410000 */
[C---:B------:R-:W-:Y:S01]  /*26f20*/  FMUL.FTZ R93, R3.reuse, R93 ;  /* 0x0000005d035d7220 */ /* 0x040fe20000410000 */
[C---:B------:R-:W-:Y:S01]  /*26f30*/  FMUL.FTZ R98, R2.reuse, R98 ;  /* 0x0000006202627220 */ /* 0x040fe20000410000 */
[C---:B------:R-:W-:Y:S03]  /*26f40*/  HMMA.16816.F32.BF16 R28, R160.reuse, R156, R28 ;  /* 0x0000009ca01c723c */ /* 0x040fe6000004181c */
[C---:B------:R-:W-:Y:S01]  /*26f50*/  FMUL.FTZ R99, R2.reuse, R99 ;  /* 0x0000006302637220 */ /* 0x040fe20000410000 */
[C---:B------:R-:W-:Y:S01]  /*26f60*/  FMUL.FTZ R96, R3.reuse, R96 ;  /* 0x0000006003607220 */ /* 0x040fe20000410000 */
[C---:B------:R-:W-:Y:S01]  /*26f70*/  FMUL.FTZ R97, R3.reuse, R97 ;  /* 0x0000006103617220 */ /* 0x040fe20000410000 */
[C---:B------:R-:W-:Y:S01]  /*26f80*/  HMMA.16816.F32.BF16 R32, R160.reuse, R158, R32 ;  /* 0x0000009ea020723c */ /* 0x040fe20000041820 */
[----:B------:R-:W-:Y:S04]  /*26f90*/  LDSM.16.MT88.4 R156, [R233+0x12800] ;  /* 0x01280000e99c783b */ /* 0x000fe80000004200 */
[C---:B------:R-:W-:Y:S01]  /*26fa0*/  FMUL.FTZ R102, R2.reuse, R102 ;  /* 0x0000006602667220 */ /* 0x040fe20000410000 */
[C---:B---3--:R-:W-:Y:S05]  /*26fb0*/  HMMA.16816.F32.BF16 R36, R160.reuse, R148, R36 ;  /* 0x00000094a024723c */ /* 0x048fea0000041824 */
[C---:B------:R-:W-:Y:S01]  /*26fc0*/  FMUL.FTZ R103, R2.reuse, R103 ;  /* 0x0000006702677220 */ /* 0x040fe20000410000 */
[C---:B------:R-:W-:Y:S01]  /*26fd0*/  HMMA.16816.F32.BF16 R40, R160.reuse, R150, R40 ;  /* 0x00000096a028723c */ /* 0x040fe20000041828 */
[----:B------:R-:W-:Y:S04]  /*26fe0*/  LDSM.16.MT88.4 R148, [R233+0x10800] ;  /* 0x01080000e994783b */ /* 0x000fe80000004200 */
        /* <DEDUP_REMOVED lines=11> */
[C---:B--2---:R-:W-:Y:S05]  /*270a0*/  HMMA.16816.F32.BF16 R60, R160.reuse, R136, R60 ;  /* 0x00000088a03c723c */ /* 0x044fea000004183c */
[----:B------:R-:W-:Y:S01]  /*270b0*/  FMUL.FTZ R105, R3, R105 ;  /* 0x0000006903697220 */ /* 0x000fe20000410000 */
[C---:B------:R-:W-:Y:S01]  /*270c0*/  HMMA.16816.F32.BF16 R64, R160.reuse, R138, R64 ;  /* 0x0000008aa040723c */ /* 0x040fe20000041840 */
[----:B------:R-:W2:Y:S04]  /*270d0*/  LDSM.16.MT88.4 R136, [R232+0x14000] ;  /* 0x01400000e888783b */ /* 0x000ea80000004200 */
[----:B------:R-:W-:Y:S01]  /*270e0*/  FFMA.FTZ R192, R191, R166, -R169 ;  /* 0x000000a6bfc07223 */ /* 0x000fe200000108a9 */
[C---:B------:R-:W-:Y:S01]  /*270f0*/  FMUL.FTZ R110, R2.reuse, R110 ;  /* 0x0000006e026e7220 */ /* 0x040fe20000410000 */
[----:B------:R4:W-:Y:S01]  /*27100*/  MUFU.EX2 R191, R144 ;  /* 0x0000009000bf7308 */ /* 0x0009e20000000800 */
[C---:B------:R-:W-:Y:S03]  /*27110*/  FMUL.FTZ R111, R2.reuse, R111 ;  /* 0x0000006f026f7220 */ /* 0x040fe60000410000 */
[C---:B------:R-:W-:Y:S01]  /*27120*/  FMUL.FTZ R108, R3.reuse, R108 ;  /* 0x0000006c036c7220 */ /* 0x040fe20000410000 */
[C---:B------:R-:W-:Y:S01]  /*27130*/  FMUL.FTZ R109, R3.reuse, R109 ;  /* 0x0000006d036d7220 */ /* 0x040fe20000410000 */
[C---:B------:R-:W-:Y:S01]  /*27140*/  FMUL.FTZ R114, R2.reuse, R114 ;  /* 0x0000007202727220 */ /* 0x040fe20000410000 */
[C---:B------:R-:W-:Y:S01]  /*27150*/  FMUL.FTZ R115, R2.reuse, R115 ;  /* 0x0000007302737220 */ /* 0x040fe20000410000 */
[C---:B------:R-:W-:Y:S01]  /*27160*/  FMUL.FTZ R112, R3.reuse, R112 ;  /* 0x0000007003707220 */ /* 0x040fe20000410000 */
[C---:B------:R-:W-:Y:S01]  /*27170*/  FMUL.FTZ R113, R3.reuse, R113 ;  /* 0x0000007103717220 */ /* 0x040fe20000410000 */
[C---:B-1----:R-:W-:Y:S01]  /*27180*/  HMMA.16816.F32.BF16 R68, R160.reuse, R140, R68 ;  /* 0x0000008ca044723c */ /* 0x042fe20000041844 */
[----:B------:R-:W1:Y:S02]  /*27190*/  MUFU.EX2 R192, R192 ;  /* 0x000000c000c07308 */ /* 0x000e640000000800 */
[C---:B------:R-:W-:Y:S01]  /*271a0*/  FMUL.FTZ R118, R2.reuse, R118 ;  /* 0x0000007602767220 */ /* 0x040fe20000410000 */
[C---:B------:R-:W-:Y:S01]  /*271b0*/  FMUL.FTZ R119, R2.reuse, R119 ;  /* 0x0000007702777220 */ /* 0x040fe20000410000 */
[C---:B------:R-:W-:Y:S01]  /*271c0*/  FMUL.FTZ R116, R3.reuse, R116 ;  /* 0x0000007403747220 */ /* 0x040fe20000410000 */
[C---:B------:R-:W-:Y:S01]  /*271d0*/  HMMA.16816.F32.BF16 R72, R160.reuse, R142, R72 ;  /* 0x0000008ea048723c */ /* 0x040fe20000041848 */
[----:B------:R-:W5:Y:S04]  /*271e0*/  LDSM.16.MT88.4 R140, [R231+0x14000] ;  /* 0x01400000e78c783b */ /* 0x000f680000004200 */
[C---:B------:R-:W-:Y:S01]  /*271f0*/  FMUL.FTZ R117, R3.reuse, R117 ;  /* 0x0000007503757220 */ /* 0x040fe20000410000 */
[C---:B---3--:R-:W-:Y:S03]  /*27200*/  HMMA.16816.F32.BF16 R76, R160.reuse, R132, R76 ;  /* 0x00000084a04c723c */ /* 0x048fe6000004184c */
[----:B----4-:R-:W-:Y:S02]  /*27210*/  LDSM.16.MT88.4 R144, [R234+0x10800] ;  /* 0x01080000ea90783b */ /* 0x010fe40000004200 */
[C---:B------:R-:W-:Y:S01]  /*27220*/  FMUL.FTZ R122, R2.reuse, R122 ;  /* 0x0000007a027a7220 */ /* 0x040fe20000410000 */
[C---:B------:R-:W-:Y:S05]  /*27230*/  HMMA.16816.F32.BF16 R80, R160.reuse, R134, R80 ;  /* 0x00000086a050723c */ /* 0x040fea0000041850 */
[----:B------:R-:W3:Y:S01]  /*27240*/  LDSM.16.MT88.4 R132, [R234+0x16000] ;  /* 0x01600000ea84783b */ /* 0x000ee20000004200 */
[C---:B--2---:R-:W-:Y:S05]  /*27250*/  HMMA.16816.F32.BF16 R84, R160.reuse, R136, R84 ;  /* 0x00000088a054723c */ /* 0x044fea0000041854 */
[C---:B------:R-:W-:Y:S01]  /*27260*/  FMUL.FTZ R123, R2.reuse, R123 ;  /* 0x0000007b027b7220 */ /* 0x040fe20000410000 */
[C---:B------:R-:W-:Y:S01]  /*27270*/  HMMA.16816.F32.BF16 R88, R160.reuse, R138, R88 ;  /* 0x0000008aa058723c */ /* 0x040fe20000041858 */
[----:B------:R-:W2:Y:S04]  /*27280*/  LDSM.16.MT88.4 R136, [R233+0x16000] ;  /* 0x01600000e988783b */ /* 0x000ea80000004200 */
        /* <DEDUP_REMOVED lines=10> */
[C---:B-----5:R-:W-:Y:S03]  /*27330*/  HMMA.16816.F32.BF16 R92, R160.reuse, R140, R92 ;  /* 0x0000008ca05c723c */ /* 0x060fe6000004185c */
[-CC-:B------:R-:W-:Y:S01]  /*27340*/  FFMA.FTZ R202, R202, R166.reuse, -R177.reuse ;  /* 0x000000a6caca7223 */ /* 0x180fe200000108b1 */
[-CC-:B------:R-:W-:Y:S01]  /*27350*/  FFMA.FTZ R201, R201, R166.reuse, -R177.reuse ;  /* 0x000000a6c9c97223 */ /* 0x180fe200000108b1 */
[-CC-:B------:R-:W-:Y:S01]  /*27360*/  FFMA.FTZ R200, R200, R166.reuse, -R177.reuse ;  /* 0x000000a6c8c87223 */ /* 0x180fe200000108b1 */
[C---:B------:R-:W-:Y:S01]  /*27370*/  HMMA.16816.F32.BF16 R96, R160.reuse, R142, R96 ;  /* 0x0000008ea060723c */ /* 0x040fe20000041860 */
[----:B------:R-:W4:Y:S02]  /*27380*/  LDSM.16.MT88.4 R140, [R232+0x16000] ;  /* 0x01600000e88c783b */ /* 0x000f240000004200 */
[----:B------:R-:W-:Y:S02]  /*27390*/  MUFU.EX2 R202, R202 ;  /* 0x000000ca00ca7308 */ /* 0x000fe40000000800 */
[-CC-:B------:R-:W-:Y:S01]  /*273a0*/  FFMA.FTZ R199, R199, R166.reuse, -R177.reuse ;  /* 0x000000a6c7c77223 */ /* 0x180fe200000108b1 */
[-CC-:B------:R-:W-:Y:S01]  /*273b0*/  FFMA.FTZ R171, R171, R166.reuse, -R177.reuse ;  /* 0x000000a6abab7223 */ /* 0x180fe200000108b1 */
[----:B------:R-:W-:Y:S01]  /*273c0*/  FFMA.FTZ R177, R170, R166, -R177 ;  /* 0x000000a6aab17223 */ /* 0x000fe200000108b1 */
[----:B------:R-:W-:Y:S01]  /*273d0*/  FFMA.FTZ R188, R2, R252, R188 ;  /* 0x000000fc02bc7223 */ /* 0x000fe200000100bc */
[C---:B---3--:R-:W-:Y:S04]  /*273e0*/  HMMA.16816.F32.BF16 R100, R160.reuse, R132, R100 ;  /* 0x00000084a064723c */ /* 0x048fe80000041864 */
[----:B------:R-:W-:Y:S01]  /*273f0*/  MUFU.EX2 R201, R201 ;  /* 0x000000c900c97308 */ /* 0x000fe20000000800 */
[-CC-:B------:R-:W-:Y:S01]  /*27400*/  FFMA.FTZ R193, R193, R166.reuse, -R169.reuse ;  /* 0x000000a6c1c17223 */ /* 0x180fe200000108a9 */
[-CC-:B------:R-:W-:Y:S01]  /*27410*/  FFMA.FTZ R206, R206, R166.reuse, -R169.reuse ;  /* 0x000000a6cece7223 */ /* 0x180fe200000108a9 */
[-CC-:B------:R-:W-:Y:S01]  /*27420*/  FFMA.FTZ R205, R205, R166.reuse, -R169.reuse ;  /* 0x000000a6cdcd7223 */ /* 0x180fe200000108a9 */
[C---:B------:R-:W-:Y:S01]  /*27430*/  HMMA.16816.F32.BF16 R104, R160.reuse, R134, R104 ;  /* 0x00000086a068723c */ /* 0x040fe20000041868 */
[----:B------:R-:W3:Y:S05]  /*27440*/  LDSM.16.MT88.4 R132, [R231+0x16000] ;  /* 0x01600000e784783b */ /* 0x000eea0000004200 */
[----:B------:R-:W5:Y:S01]  /*27450*/  MUFU.EX2 R193, R193 ;  /* 0x000000c100c17308 */ /* 0x000f620000000800 */
[-CC-:B------:R-:W-:Y:S01]  /*27460*/  FFMA.FTZ R204, R204, R166.reuse, -R169.reuse ;  /* 0x000000a6cccc7223 */ /* 0x180fe200000108a9 */
[C---:B--2---:R-:W-:Y:S03]  /*27470*/  HMMA.16816.F32.BF16 R108, R160.reuse, R136, R108 ;  /* 0x00000088a06c723c */ /* 0x044fe6000004186c */
[-CC-:B------:R-:W-:Y:S03]  /*27480*/  FFMA.FTZ R203, R203, R166.reuse, -R169.reuse ;  /* 0x000000a6cbcb7223 */ /* 0x180fe600000108a9 */
[C---:B------:R-:W-:Y:S02]  /*27490*/  HMMA.16816.F32.BF16 R112, R160.reuse, R138, R112 ;  /* 0x0000008aa070723c */ /* 0x040fe40000041870 */
[----:B------:R-:W-:Y:S03]  /*274a0*/  MUFU.EX2 R206, R206 ;  /* 0x000000ce00ce7308 */ /* 0x000fe60000000800 */
[----:B-1----:R-:W-:Y:S01]  /*274b0*/  F2FP.BF16.F32.PACK_AB R137, R192, R191 ;  /* 0x000000bfc089723e */ /* 0x002fe200000010ff */
[-CC-:B------:R-:W-:Y:S01]  /*274c0*/  FFMA.FTZ R190, R190, R166.reuse, -R169.reuse ;  /* 0x000000a6bebe7223 */ /* 0x180fe200000108a9 */
[----:B------:R-:W-:Y:S01]  /*274d0*/  F2FP.BF16.F32.PACK_AB R136, R196, R195 ;  /* 0x000000c3c488723e */ /* 0x000fe200000010ff */
[--C-:B------:R-:W-:Y:S04]  /*274e0*/  FFMA.FTZ R168, R168, R166, -R169.reuse ;  /* 0x000000a6a8a87223 */ /* 0x100fe800000108a9 */
[----:B------:R-:W-:Y:S01]  /*274f0*/  MUFU.EX2 R205, R205 ;  /* 0x000000cd00cd7308 */ /* 0x000fe20000000800 */
[----:B-----5:R-:W-:Y:S01]  /*27500*/  F2FP.BF16.F32.PACK_AB R139, R193, R194 ;  /* 0x000000c2c18b723e */ /* 0x020fe200000010ff */
[----:B------:R-:W-:Y:S01]  /*27510*/  FFMA.FTZ R169, R167, R166, -R169 ;  /* 0x000000a6a7a97223 */ /* 0x000fe200000108a9 */
[C---:B----4-:R-:W-:Y:S03]  /*27520*/  HMMA.16816.F32.BF16 R116, R160.reuse, R140, R116 ;  /* 0x0000008ca074723c */ /* 0x050fe60000041874 */
[----:B------:R-:W-:Y:S04]  /*27530*/  F2FP.BF16.F32.PACK_AB R138, R198, R197 ;  /* 0x000000c5c68a723e */ /* 0x000fe800000010ff */
[----:B------:R-:W-:Y:S01]  /*27540*/  MUFU.EX2 R204, R204 ;  /* 0x000000cc00cc7308 */ /* 0x000fe20000000800 */
[----:B------:R-:W-:Y:S01]  /*27550*/  FADD.FTZ R188, R184, R188 ;  /* 0x000000bcb8bc7221 */ /* 0x000fe20000010000 */
[C---:B------:R-:W-:Y:S01]  /*27560*/  HMMA.16816.F32.BF16 R120, R160.reuse, R142, R120 ;  /* 0x0000008ea078723c */ /* 0x040fe20000041878 */
[----:B------:R-:W1:Y:S02]  /*27570*/  LDSM.16.MT88.4 R140, [R231+0x10800] ;  /* 0x01080000e78c783b */ /* 0x000e640000004200 */
[----:B------:R-:W-:Y:S05]  /*27580*/  FADD.FTZ R188, R183, R188 ;  /* 0x000000bcb7bc7221 */ /* 0x000fea0000010000 */
[----:B------:R-:W-:Y:S01]  /*27590*/  MUFU.EX2 R203, R203 ;  /* 0x000000cb00cb7308 */ /* 0x000fe20000000800 */
[C---:B---3--:R-:W-:Y:S03]  /*275a0*/  HMMA.16816.F32.BF16 R124, R160.reuse, R132, R124 ;  /* 0x00000084a07c723c */ /* 0x048fe6000004187c */
[----:B------:R-:W-:Y:S06]  /*275b0*/  FADD.FTZ R188, R182, R188 ;  /* 0x000000bcb6bc7221 */ /* 0x000fec0000010000 */
[----:B------:R-:W-:Y:S01]  /*275c0*/  MUFU.EX2 R200, R200 ;  /* 0x000000c800c87308 */ /* 0x000fe20000000800 */
[----:B------:R-:W-:Y:S01]  /*275d0*/  HMMA.16816.F32.BF16 R128, R160, R134, R128 ;  /* 0x00000086a080723c */ /* 0x000fe20000041880 */
[----:B------:R-:W2:Y:S02]  /*275e0*/  LDSM.16.MT88.4 R132, [R234+0x12800] ;  /* 0x01280000ea84783b */ /* 0x000ea40000004200 */
[----:B------:R-:W-:Y:S03]  /*275f0*/  FADD.FTZ R188, R191, R188 ;  /* 0x000000bcbfbc7221 */ /* 0x000fe60000010000 */
[C---:B------:R-:W-:Y:S03]  /*27600*/  HMMA.16816.F32.BF16 R4, R136.reuse, R144, R4 ;  /* 0x000000908804723c */ /* 0x040fe60000041804 */
[----:B------:R-:W-:Y:S01]  /*27610*/  MUFU.EX2 R199, R199 ;  /* 0x000000c700c77308 */ /* 0x000fe20000000800 */
[----:B------:R-:W-:Y:S01]  /*27620*/  LDSM.16.MT88.4 R160, [R234+0x14800] ;  /* 0x01480000eaa0783b */ /* 0x000fe20000004200 */
[----:B------:R-:W-:Y:S01]  /*27630*/  FADD.FTZ R188, R192, R188 ;  /* 0x000000bcc0bc7221 */ /* 0x000fe20000010000 */
[C---:B------:R-:W-:Y:S07]  /*27640*/  HMMA.16816.F32.BF16 R8, R136.reuse, R146, R8 ;  /* 0x000000928808723c */ /* 0x040fee0000041808 */
[----:B------:R-:W3:Y:S01]  /*27650*/  MUFU.EX2 R190, R190 ;  /* 0x000000be00be7308 */ /* 0x000ee20000000800 */
[----:B------:R-:W4:Y:S01]  /*27660*/  LDSM.16.MT88.4 R144, [R232+0x12800] ;  /* 0x01280000e890783b */ /* 0x000f220000004200 */
[C---:B------:R-:W-:Y:S08]  /*27670*/  HMMA.16816.F32.BF16 R12, R136.reuse, R148, R12 ;  /* 0x00000094880c723c */ /* 0x040ff0000004180c */
[----:B------:R3:W-:Y:S01]  /*27680*/  MUFU.EX2 R166, R169 ;  /* 0x000000a900a67308 */ /* 0x0007e20000000800 */
[C---:B------:R-:W-:Y:S01]  /*27690*/  HMMA.16816.F32.BF16 R16, R136.reuse, R150, R16 ;  /* 0x000000968810723c */ /* 0x040fe20000041810 */
[----:B------:R-:W5:Y:S02]  /*276a0*/  LDSM.16.MT88.4 R148, [R231+0x12800] ;  /* 0x01280000e794783b */ /* 0x000f640000004200 */
[----:B------:R-:W-:Y:S03]  /*276b0*/  FADD.FTZ R188, R194, R188 ;  /* 0x000000bcc2bc7221 */ /* 0x000fe60000010000 */
[C---:B------:R-:W-:Y:S05]  /*276c0*/  HMMA.16816.F32.BF16 R20, R136.reuse, R152, R20 ;  /* 0x000000988814723c */ /* 0x040fea0000041814 */
[----:B------:R-:W-:Y:S01]  /*276d0*/  FADD.FTZ R188, R193, R188 ;  /* 0x000000bcc1bc7221 */ /* 0x000fe20000010000 */
[C---:B------:R-:W-:Y:S01]  /*276e0*/  HMMA.16816.F32.BF16 R24, R136.reuse, R154, R24 ;  /* 0x0000009a8818723c */ /* 0x040fe20000041818 */
[----:B------:R-:W5:Y:S04]  /*276f0*/  LDSM.16.MT88.4 R152, [R232+0x14800] ;  /* 0x01480000e898783b */ /* 0x000f680000004200 */
[----:B---3--:R-:W-:Y:S01]  /*27700*/  F2FP.BF16.F32.PACK_AB R169, R207, R190 ;  /* 0x000000becfa9723e */ /* 0x008fe200000010ff */
[C---:B-1----:R-:W-:Y:S05]  /*27710*/  HMMA.16816.F32.BF16 R28, R136.reuse, R140, R28 ;  /* 0x0000008c881c723c */ /* 0x042fea000004181c */
[----:B------:R-:W-:Y:S01]  /*27720*/  FADD.FTZ R188, R206, R188 ;  /* 0x000000bccebc7221 */ /* 0x000fe20000010000 */
[C---:B------:R-:W-:Y:S01]  /*27730*/  HMMA.16816.F32.BF16 R32, R136.reuse, R142, R32 ;  /* 0x0000008e8820723c */ /* 0x040fe20000041820 */
[----:B------:R-:W-:Y:S04]  /*27740*/  LDSM.16.MT88.4 R140, [R234+0x16800] ;  /* 0x01680000ea8c783b */ /* 0x000fe80000004200 */
[----:B------:R-:W-:Y:S01]  /*27750*/  FADD.FTZ R188, R205, R188 ;  /* 0x000000bccdbc7221 */ /* 0x000fe20000010000 */
        /* <DEDUP_REMOVED lines=10> */
[C---:B----4-:R-:W-:Y:S06]  /*27800*/  HMMA.16816.F32.BF16 R52, R136.reuse, R144, R52 ;  /* 0x000000908834723c */ /* 0x050fec0000041834 */
[C---:B------:R-:W-:Y:S01]  /*27810*/  HMMA.16816.F32.BF16 R56, R136.reuse, R146, R56 ;  /* 0x000000928838723c */ /* 0x040fe20000041838 */
[----:B------:R-:W2:Y:S05]  /*27820*/  LDSM.16.MT88.4 R144, [R233+0x16800] ;  /* 0x01680000e990783b */ /* 0x000eaa0000004200 */
[C---:B-----5:R-:W-:Y:S06]  /*27830*/  HMMA.16816.F32.BF16 R60, R136.reuse, R148, R60 ;  /* 0x00000094883c723c */ /* 0x060fec000004183c */
        /* <DEDUP_REMOVED lines=37> */
[----:B------:R-:W-:Y:S05]  /*27a90*/  MUFU.EX2 R161, R178 ;  /* 0x000000b200a17308 */ /* 0x000fea0000000800 */
[C---:B------:R-:W-:Y:S05]  /*27aa0*/  HMMA.16816.F32.BF16 R24, R132.reuse, R162, R24 ;  /* 0x000000a28418723c */ /* 0x040fea0000041818 */
[----:B------:R-:W5:Y:S01]  /*27ab0*/  MUFU.EX2 R160, R176 ;  /* 0x000000b000a07308 */ /* 0x000f620000000800 */
[C---:B--2---:R-:W-:Y:S09]  /*27ac0*/  HMMA.16816.F32.BF16 R28, R132.reuse, R144, R28 ;  /* 0x00000090841c723c */ /* 0x044ff2000004181c */
[----:B------:R-:W-:Y:S01]  /*27ad0*/  MUFU.EX2 R163, R171 ;  /* 0x000000ab00a37308 */ /* 0x000fe20000000800 */
[C---:B------:R-:W-:Y:S01]  /*27ae0*/  HMMA.16816.F32.BF16 R32, R132.reuse, R146, R32 ;  /* 0x000000928420723c */ /* 0x040fe20000041820 */
[----:B------:R-:W2:Y:S05]  /*27af0*/  LDSM.16.MT88.4 R144, [R232+0x15000] ;  /* 0x01500000e890783b */ /* 0x000eaa0000004200 */
[C---:B---3--:R-:W-:Y:S03]  /*27b00*/  HMMA.16816.F32.BF16 R36, R132.reuse, R148, R36 ;  /* 0x000000948424723c */ /* 0x048fe60000041824 */
[----:B------:R5:W3:Y:S03]  /*27b10*/  MUFU.EX2 R162, R168 ;  /* 0x000000a800a27308 */ /* 0x000ae60000000800 */
[C---:B------:R-:W-:Y:S01]  /*27b20*/  HMMA.16816.F32.BF16 R40, R132.reuse, R150, R40 ;  /* 0x000000968428723c */ /* 0x040fe20000041828 */
[----:B------:R-:W2:Y:S05]  /*27b30*/  LDSM.16.MT88.4 R148, [R231+0x15000] ;  /* 0x01500000e794783b */ /* 0x000eaa0000004200 */
[C---:B----4-:R-:W-:Y:S06]  /*27b40*/  HMMA.16816.F32.BF16 R44, R132.reuse, R136, R44 ;  /* 0x00000088842c723c */ /* 0x050fec000004182c */
[C---:B------:R-:W-:Y:S01]  /*27b50*/  HMMA.16816.F32.BF16 R48, R132.reuse, R138, R48 ;  /* 0x0000008a8430723c */ /* 0x040fe20000041830 */
[----:B------:R-:W4:Y:S04]  /*27b60*/  LDSM.16.MT88.4 R136, [R234+0x17000] ;  /* 0x01700000ea88783b */ /* 0x000f280000004200 */
[----:B-----5:R-:W-:Y:S01]  /*27b70*/  F2FP.BF16.F32.PACK_AB R168, R160, R161 ;  /* 0x000000a1a0a8723e */ /* 0x020fe200000010ff */
[C---:B------:R-:W-:Y:S05]  /*27b80*/  HMMA.16816.F32.BF16 R52, R132.reuse, R152, R52 ;  /* 0x000000988434723c */ /* 0x040fea0000041834 */
[CC--:B---3--:R-:W-:Y:S01]  /*27b90*/  F2FP.BF16.F32.PACK_AB R171, R166.reuse, R162.reuse ;  /* 0x000000a2a6ab723e */ /* 0x0c8fe200000010ff */
        /* <DEDUP_REMOVED lines=10> */
[C---:B------:R-:W-:Y:S06]  /*27c40*/  HMMA.16816.F32.BF16 R80, R132.reuse, R174, R80 ;  /* 0x000000ae8450723c */ /* 0x040fec0000041850 */
[C---:B--2---:R-:W-:Y:S06]  /*27c50*/  HMMA.16816.F32.BF16 R84, R132.reuse, R144, R84 ;  /* 0x000000908454723c */ /* 0x044fec0000041854 */
[C---:B------:R-:W-:Y:S01]  /*27c60*/  HMMA.16816.F32.BF16 R88, R132.reuse, R146, R88 ;  /* 0x000000928458723c */ /* 0x040fe20000041858 */
[----:B------:R-:W2:Y:S04]  /*27c70*/  LDSM.16.MT88.4 R144, [R232+0x17000] ;  /* 0x01700000e890783b */ /* 0x000ea80000004200 */
[----:B---3--:R-:W-:Y:S01]  /*27c80*/  MOV R167, R173 ;  /* 0x000000ad00a77202 */ /* 0x008fe20000000f00 */
[C---:B------:R-:W-:Y:S03]  /*27c90*/  HMMA.16816.F32.BF16 R92, R132.reuse, R148, R92 ;  /* 0x00000094845c723c */ /* 0x040fe6000004185c */
[----:B------:R-:W-:Y:S02]  /*27ca0*/  LDSM.16.MT88.4 R172, [R231+0x11800] ;  /* 0x01180000e7ac783b */ /* 0x000fe40000004200 */
[-C--:B------:R-:W-:Y:S01]  /*27cb0*/  F2FP.BF16.F32.PACK_AB R170, R167, R163.reuse ;  /* 0x000000a3a7aa723e */ /* 0x080fe200000010ff */
[C---:B------:R-:W-:Y:S05]  /*27cc0*/  HMMA.16816.F32.BF16 R96, R132.reuse, R150, R96 ;  /* 0x000000968460723c */ /* 0x040fea0000041860 */
[----:B------:R-:W3:Y:S01]  /*27cd0*/  LDSM.16.MT88.4 R148, [R233+0x11800] ;  /* 0x01180000e994783b */ /* 0x000ee20000004200 */
[C---:B----4-:R-:W-:Y:S06]  /*27ce0*/  HMMA.16816.F32.BF16 R100, R132.reuse, R136, R100 ;  /* 0x000000888464723c */ /* 0x050fec0000041864 */
[C---:B------:R-:W-:Y:S01]  /*27cf0*/  HMMA.16816.F32.BF16 R104, R132.reuse, R138, R104 ;  /* 0x0000008a8468723c */ /* 0x040fe20000041868 */
[----:B------:R-:W-:Y:S05]  /*27d00*/  LDSM.16.MT88.4 R176, [R234+0x13800] ;  /* 0x01380000eab0783b */ /* 0x000fea0000004200 */
        /* <DEDUP_REMOVED lines=23> */
[----:B------:R-:W5:Y:S02]  /*27e80*/  LDL.LU R172, [R1] ;  /* 0x0000000001ac7983 */ /* 0x000f640000300800 */
[----:B------:R-:W-:Y:S02]  /*27e90*/  MOV R30, R133 ;  /* 0x00000085001e7202 */ /* 0x000fe40000000f00 */
[----:B------:R-:W5:Y:S02]  /*27ea0*/  LDSM.16.MT88.4 R24, [R232+0x15800] ;  /* 0x01580000e818783b */ /* 0x000f640000004200 */
[----:B------:R-:W-:Y:S02]  /*27eb0*/  MOV R29, R134 ;  /* 0x00000086001d7202 */ /* 0x000fe40000000f00 */
[----:B------:R-:W-:Y:S02]  /*27ec0*/  MOV R31, R132 ;  /* 0x00000084001f7202 */ /* 0x000fe40000000f00 */
[----:B------:R-:W-:Y:S02]  /*27ed0*/  MOV R28, R135 ;  /* 0x00000087001c7202 */ /* 0x000fe40000000f00 */
[C---:B------:R-:W-:Y:S03]  /*27ee0*/  HMMA.16816.F32.BF16 R132, R168.reuse, R174, R32 ;  /* 0x000000aea884723c */ /* 0x040fe60000041820 */
[----:B------:R-:W-:Y:S03]  /*27ef0*/  FADD.FTZ R188, R31, R188 ;  /* 0x000000bc1fbc7221 */ /* 0x000fe60000010000 */
[C---:B------:R-:W-:Y:S05]  /*27f00*/  HMMA.16816.F32.BF16 R36, R168.reuse, R176, R36 ;  /* 0x000000b0a824723c */ /* 0x040fea0000041824 */
[----:B------:R-:W-:Y:S01]  /*27f10*/  FADD.FTZ R252, R166, R188 ;  /* 0x000000bca6fc7221 */ /* 0x000fe20000010000 */
        /* <DEDUP_REMOVED lines=48> */
.L_x_4907:
[----:B------:R1:W5:Y:S01]  /*28220*/  LDL R14, [R1] ;  /* 0x00000000010e7983 */ /* 0x0003620000100800 */
[----:B------:R-:W2:Y:S01]  /*28230*/  LDC.64 R4, c[0x0][0x208] ;  /* 0x00008200ff047b82 */ /* 0x000ea20000000a00 */
[----:B------:R-:W3:Y:S07]  /*28240*/  S2R R9, SR_TID.X ;  /* 0x0000000000097919 */ /* 0x000eee0000002100 */
[----:B------:R-:W4:Y:S01]  /*28250*/  LDC.64 R6, c[0x0][0x198] ;  /* 0x00006600ff067b82 */ /* 0x000f220000000a00 */
[----:B--2---:R-:W-:-:S02]  /*28260*/  R2UR UR4, R4 ;  /* 0x00000000040472ca */ /* 0x004fc400000e0000 */
[----:B------:R-:W-:Y:S02]  /*28270*/  R2UR UR5, R5 ;  /* 0x00000000050572ca */ /* 0x000fe400000e0000 */
[----:B---3--:R-:W-:-:S04]  /*28280*/  SHF.R.S32.HI R8, RZ, 0x1f, R9 ;  /* 0x0000001fff087819 */ /* 0x008fc80000011409 */
[----:B------:R-:W-:-:S07]  /*28290*/  LEA.HI R2, R8, R9, RZ, 0x5 ;  /* 0x0000000908027211 */ /* 0x000fce00078f28ff */
[----:B----4-:R1:W5:Y:S01]  /*282a0*/  LD.E R3, desc[UR4][R6.64+0xd8] ;  /* 0x0000d80406037980 */ /* 0x010362000c101900 */
[----:B------:R-:W-:Y:S01]  /*282b0*/  UMOV UR4, 0xffffffff ;  /* 0xffffffff00047882 */ /* 0x000fe20000000000 */
[----:B------:R-:W-:Y:S02]  /*282c0*/  LEA.HI R8, R8, R9, RZ, 0x4 ;  /* 0x0000000908087211 */ /* 0x000fe400078f20ff */
[----:B------:R-:W-:-:S05]  /*282d0*/  LOP3.LUT R2, R2, 0xffffffe0, RZ, 0xc0, !PT ;  /* 0xffffffe002027812 */ /* 0x000fca00078ec0ff */
[----:B------:R-:W-:-:S05]  /*282e0*/  IMAD.IADD R2, R9, 0x1, -R2 ;  /* 0x0000000109027824 */ /* 0x000fca00078e0a02 */
[----:B------:R-:W-:-:S04]  /*282f0*/  SHF.R.S32.HI R0, RZ, 0x1f, R2 ;  /* 0x0000001fff007819 */ /* 0x000fc80000011402 */
[----:B------:R-:W-:Y:S02]  /*28300*/  LEA.HI R0, R0, R2, RZ, 0x2 ;  /* 0x0000000200007211 */ /* 0x000fe400078f10ff */
[----:B------:R-:W-:Y:S02]  /*28310*/  SHF.R.S32.HI R2, RZ, 0x4, R8 ;  /* 0x00000004ff027819 */ /* 0x000fe40000011408 */
[----:B------:R-:W-:Y:S01]  /*28320*/  SHF.R.S32.HI R0, RZ, 0x2, R0 ;  /* 0x00000002ff007819 */ /* 0x000fe20000011400 */
[----:B------:R-:W-:Y:S06]  /*28330*/  BRA.DIV UR4, `(.L_x_4917) ;  /* 0x0000002204747947 */ /* 0x000fec000b800000 */
[----:B-----5:R-:W2:Y:S04]  /*28340*/  SHFL.BFLY PT, R13, R14, 0x2, 0x1f ;  /* 0x0c401f000e0d7f89 */ /* 0x020ea800000e0000 */
[----:B------:R-:W3:Y:S01]  /*28350*/  SHFL.BFLY PT, R8, R252, 0x2, 0x1f ;  /* 0x0c401f00fc087f89 */ /* 0x000ee200000e0000 */
[----:B--2---:R-:W-:Y:S01]  /*28360*/  FADD.FTZ R13, R13, R14 ;  /* 0x0000000e0d0d7221 */ /* 0x004fe20000010000 */
[----:B---3--:R-:W-:-:S04]  /*28370*/  FADD.FTZ R252, R8, R252 ;  /* 0x000000fc08fc7221 */ /* 0x008fc80000010000 */
[----:B------:R-:W2:Y:S04]  /*28380*/  SHFL.BFLY PT, R12, R13, 0x1, 0x1f ;  /* 0x0c201f000d0c7f89 */ /* 0x000ea800000e0000 */
[----:B------:R3:W4:Y:S01]  /*28390*/  SHFL.BFLY PT, R8, R252, 0x1, 0x1f ;  /* 0x0c201f00fc087f89 */ /* 0x00072200000e0000 */
[----:B--2---:R-:W-:-:S07]  /*283a0*/  FADD.FTZ R9, R13, R12 ;  /* 0x0000000c0d097221 */ /* 0x004fce0000010000 */
.L_x_4938:
        /* <DEDUP_REMOVED lines=186> */
[----:B------:R1:W-:Y:S04]  /*28f50*/  STS.64 [R20], R140 ;  /* 0x0000008c14007388 */ /* 0x0003e80000000a00 */
        /* <DEDUP_REMOVED lines=53> */
[----:B-1----:R-:W4:Y:S04]  /*292b0*/  LD.E.64 R140, desc[UR12][R6.64+0xb0] ;  /* 0x0000b00c068c7980 */ /* 0x002f28000c101b00 */
[----:B--2---:R-:W2:Y:S01]  /*292c0*/  LD.E R16, desc[UR10][R6.64+0x60] ;  /* 0x0000600a06107980 */ /* 0x004ea2000c101900 */
[----:B---3--:R-:W-:Y:S01]  /*292d0*/  @P3 MUFU.LG2 R20, R8 ;  /* 0x0000000800143308 */ /* 0x008fe20000000c00 */
[----:B------:R-:W-:-:S02]  /*292e0*/  SHF.L.U32 R17, R2, 0x6, RZ ;  /* 0x0000000602117819 */ /* 0x000fc400000006ff */
[----:B------:R1:W5:Y:S04]  /*292f0*/  LD.E.64 R142, desc[UR10][R6.64+0x78] ;  /* 0x0000780a068e7980 */ /* 0x000368000c101b00 */
[----:B------:R1:W5:Y:S01]  /*29300*/  LD.E.64 R144, desc[UR10][R6.64+0xa8] ;  /* 0x0000a80a06907980 */ /* 0x000362000c101b00 */
[----:B----4-:R3:W4:Y:S01]  /*29310*/  @P4 MUFU.LG2 R21, R9 ;  /* 0x0000000900154308 */ /* 0x0107220000000c00 */
[----:B------:R-:W-:Y:S02]  /*29320*/  LOP3.LUT R17, R17, 0x1c0, RZ, 0xc0, !PT ;  /* 0x000001c011117812 */ /* 0x000fe400078ec0ff */
[----:B---3--:R-:W-:-:S04]  /*29330*/  LEA.HI R9, R13, R12, RZ, 0x4 ;  /* 0x0000000c0d097211 */ /* 0x008fc800078f20ff */
[----:B------:R-:W-:-:S04]  /*29340*/  LOP3.LUT R9, R9, 0xfffffff0, RZ, 0xc0, !PT ;  /* 0xfffffff009097812 */ /* 0x000fc800078ec0ff */
[----:B------:R-:W-:Y:S02]  /*29350*/  IADD3 R8, -R9, R12, RZ ;  /* 0x0000000c09087210 */ /* 0x000fe40007ffe1ff */
[----:B------:R1:W5:Y:S01]  /*29360*/  LD.E R9, desc[UR12][R6.64+0xcc] ;  /* 0x0000cc0c06097980 */ /* 0x000362000c101900 */
[----:B------:R-:W-:Y:S01]  /*29370*/  SHF.R.S32.HI R13, RZ, 0x1f, R14 ;  /* 0x0000001fff0d7819 */ /* 0x000fe2000001140e */
[----:B----4-:R-:W-:Y:S01]  /*29380*/  @P4 FMUL.FTZ R21, R21, 0.69314718246459960938 ;  /* 0x3f31721815154820 */ /* 0x010fe20000410000 */
        /* <DEDUP_REMOVED lines=10> */
[C---:B------:R-:W-:Y:S01]  /*29430*/  @P4 FFMA.FTZ R10, R3.reuse, R165, R21 ;  /* 0x000000a5030a4223 */ /* 0x040fe20000010015 */
        /* <DEDUP_REMOVED lines=11> */
[----:B------:R1:W3:Y:S04]  /*294f0*/  LDS.128 R136, [R3] ;  /* 0x0000000003887984 */ /* 0x0002e80000000c00 */
        /* <DEDUP_REMOVED lines=31> */
[----:B--2---:R-:W-:Y:S01]  /*296f0*/  IMAD R16, R140, R16, R245 ;  /* 0x000000108c107224 */ /* 0x004fe200078e02f5 */
[----:B------:R-:W-:-:S03]  /*29700*/  LEA R140, R13, R0, 0x4 ;  /* 0x000000000d8c7211 */ /* 0x000fc600078e20ff */
[----:B------:R-:W-:Y:S02]  /*29710*/  IMAD R141, R141, R16, R12 ;  /* 0x000000108d8d7224 */ /* 0x000fe400078e020c */
[----:B------:R2:W1:Y:S04]  /*29720*/  LDS.128 R16, [R3+0xf000] ;  /* 0x00f0000003107984 */ /* 0x0004680000000c00 */
[----:B------:R2:W1:Y:S01]  /*29730*/  LDS.128 R12, [R3+0xf800] ;  /* 0x00f80000030c7984 */ /* 0x0004620000000c00 */
[----:B---34-:R-:W-:Y:S05]  /*29740*/  @P0 BRA `(.L_x_4919) ;  /* 0x00000000003c0947 */ /* 0x018fea0003800000 */
[----:B------:R-:W-:Y:S02]  /*29750*/  IMAD R0, R243, -0x40, R244 ;  /* 0xffffffc0f3007824 */ /* 0x000fe400078e02f4 */
[----:B-12---:R-:W-:-:S03]  /*29760*/  VIADD R3, R140, 0x8 ;  /* 0x000000088c037836 */ /* 0x006fc60000000000 */
        /* <DEDUP_REMOVED lines=13> */
.L_x_4919:
[----:B------:R-:W-:Y:S05]  /*29840*/  BSYNC B0 ;  /* 0x0000000000007941 */ /* 0x000fea0003800000 */
.L_x_4918:
[----:B------:R-:W-:Y:S01]  /*29850*/  R2UR UR4, R4 ;  /* 0x00000000040472ca */ /* 0x000fe200000e0000 */
[----:B---3--:R-:W-:Y:S01]  /*29860*/  IMAD.SHL.U32 R10, R8, 0x4, RZ ;  /* 0x00000004080a7824 */ /* 0x008fe200078e00ff */
[----:B------:R-:W-:-:S04]  /*29870*/  R2UR UR5, R5 ;  /* 0x00000000050572ca */ /* 0x000fc800000e0000 */
[--C-:B------:R-:W-:Y:S01]  /*29880*/  SHF.R.S32.HI R11, RZ, 0x1f, R10.reuse ;  /* 0x0000001fff0b7819 */ /* 0x100fe2000001140a */
[----:B-----5:R-:W-:Y:S02]  /*29890*/  IMAD R9, R141, R9, RZ ;  /* 0x000000098d097224 */ /* 0x020fe400078e02ff */
[----:B------:R-:W-:-:S06]  /*298a0*/  IMAD.WIDE R140, R2, 0x100, R10 ;  /* 0x00000100028c7825 */ /* 0x000fcc00078e020a */
[----:B-1----:R1:W5:Y:S01]  /*298b0*/  LD.E R6, desc[UR4][R6.64+0xc0] ;  /* 0x0000c00406067980 */ /* 0x002362000c101900 */
[----:B------:R-:W-:Y:S01]  /*298c0*/  IMAD R243, R243, -0x40, R244 ;  /* 0xffffffc0f3f37824 */ /* 0x000fe200078e02f4 */
[----:B------:R-:W-:Y:S01]  /*298d0*/  IADD3 R8, P3, R140, R9, RZ ;  /* 0x000000098c087210 */ /* 0x000fe20007f7e0ff */
[C---:B------:R-:W-:Y:S01]  /*298e0*/  VIADD R0, R2.reuse, 0x18 ;  /* 0x0000001802007836 */ /* 0x040fe20000000000 */
[----:B------:R-:W-:Y:S01]  /*298f0*/  BSSY B0, `(.L_x_4920) ;  /* 0x0000028000007945 */ /* 0x000fe20003800000 */
[----:B--2---:R-:W-:Y:S01]  /*29900*/  VIADD R3, R2, 0x10 ;  /* 0x0000001002037836 */ /* 0x004fe20000000000 */
        /* <DEDUP_REMOVED lines=38> */
.L_x_4921:
[----:B------:R-:W-:Y:S05]  /*29b70*/  BSYNC B0 ;  /* 0x0000000000007941 */ /* 0x000fea0003800000 */
.L_x_4920:
        /* <DEDUP_REMOVED lines=21> */
.L_x_4923:
[----:B------:R-:W-:Y:S05]  /*29cd0*/  BSYNC B0 ;  /* 0x0000000000007941 */ /* 0x000fea0003800000 */
.L_x_4922:
        /* <DEDUP_REMOVED lines=20> */
.L_x_4925:
[----:B------:R-:W-:Y:S05]  /*29e20*/  BSYNC B0 ;  /* 0x0000000000007941 */ /* 0x000fea0003800000 */
.L_x_4924:
        /* <DEDUP_REMOVED lines=20> */
.L_x_4927:
[----:B------:R-:W-:Y:S05]  /*29f70*/  BSYNC B0 ;  /* 0x0000000000007941 */ /* 0x000fea0003800000 */
.L_x_4926:
        /* <DEDUP_REMOVED lines=20> */
.L_x_4929:
[----:B------:R-:W-:Y:S05]  /*2a0c0*/  BSYNC B0 ;  /* 0x0000000000007941 */ /* 0x000fea0003800000 */
.L_x_4928:
        /* <DEDUP_REMOVED lines=20> */
.L_x_4931:
[----:B------:R-:W-:Y:S05]  /*2a210*/  BSYNC B0 ;  /* 0x0000000000007941 */ /* 0x000fea0003800000 */
.L_x_4930:
        /* <DEDUP_REMOVED lines=20> */
.L_x_4933:
[----:B------:R-:W-:Y:S05]  /*2a360*/  BSYNC B0 ;  /* 0x0000000000007941 */ /* 0x000fea0003800000 */
.L_x_4932:
[----:B------:R-:W-:Y:S02]  /*2a370*/  MOV R2, R242 ;  /* 0x000000f200027202 */ /* 0x000fe40000000f00 */
[----:B------:R-:W-:-:S04]  /*2a380*/  MOV R3, 0x0 ;  /* 0x0000000000037802 */ /* 0x000fc80000000f00 */
[----:B-12345:R-:W-:Y:S05]  /*2a390*/  @P4 RET.REL.NODEC R2 `(_ZN5flash24flash_fwd_splitkv_kernelI23Flash_fwd_kernel_traitsILi256ELi64ELi64ELi4ELb0ELb0EN7cutlass10bfloat16_tE19Flash_kernel_traitsILi256ELi64ELi64ELi4ES3_EELb1ELb0ELb1ELb0ELb0ELb1ELb1ELb1EEEvNS_16Flash_fwd_paramsE) ;  /* 0xfffffd5c02184950 */ /* 0x03efea0003c3ffff */
        /* <DEDUP_REMOVED lines=17> */
[----:B-1----:R-:W-:Y:S05]  /*2a4b0*/  @P0 RET.REL.NODEC R2 `(_ZN5flash24flash_fwd_splitkv_kernelI23Flash_fwd_kernel_traitsILi256ELi64ELi64ELi4ELb0ELb0EN7cutlass10bfloat16_tE19Flash_kernel_traitsILi256ELi64ELi64ELi4ES3_EELb1ELb0ELb1ELb0ELb0ELb1ELb1ELb1EEEvNS_16Flash_fwd_paramsE) ;  /* 0xfffffd5802d00950 */ /* 0x002fea0003c3ffff */
[----:B------:R-:W-:Y:S01]  /*2a4c0*/  R2UR UR4, R4 ;  /* 0x00000000040472ca */ /* 0x000fe200000e0000 */
[----:B------:R-:W-:Y:S01]  /*2a4d0*/  IMAD.MOV.U32 R243, RZ, RZ, 0x0 ;  /* 0x00000000fff37424 */ /* 0x000fe200078e00ff */
[----:B------:R-:W-:-:S13]  /*2a4e0*/  R2UR UR5, R5 ;  /* 0x00000000050572ca */ /* 0x000fda00000e0000 */
[----:B------:R1:W-:Y:S02]  /*2a4f0*/  ST.E.128 desc[UR4][R140.64+0xe300], R12 ;  /* 0x00e3000c8c007985 */ /* 0x0003e4000c101d04 */
[----:B-1----:R-:W-:Y:S05]  /*2a500*/  RET.REL.NODEC R242 `(_ZN5flash24flash_fwd_splitkv_kernelI23Flash_fwd_kernel_traitsILi256ELi64ELi64ELi4ELb0ELb0EN7cutlass10bfloat16_tE19Flash_kernel_traitsILi256ELi64ELi64ELi4ES3_EELb1ELb0ELb1ELb0ELb0ELb1ELb1ELb1EEEvNS_16Flash_fwd_paramsE) ;  /* 0xfffffd58f2bc7950 */ /* 0x002fea0003c3ffff */
.L_x_4917:
[----:B------:R-:W-:Y:S01]  /*2a510*/  MOV R8, 0x1f ;  /* 0x0000001f00087802 */ /* 0x000fe20000000f00 */
[----:B------:R-:W-:Y:S01]  /*2a520*/  IMAD.MOV.U32 R9, RZ, RZ, 0x2 ;  /* 0x00000002ff097424 */ /* 0x000fe200078e00ff */
[----:B-----5:R-:W-:Y:S01]  /*2a530*/  MOV R11, R14 ;  /* 0x0000000e000b7202 */ /* 0x020fe20000000f00 */
[----:B------:R-:W-:-:S07]  /*2a540*/  IMAD.MOV.U32 R10, RZ, RZ, -0x1 ;  /* 0xffffffffff0a7424 */ /* 0x000fce00078e00ff */
[----:B-1----:R-:W-:Y:S05]  /*2a550*/  WARPSYNC.COLLECTIVE R10, `(.L_x_4934) ;  /* 0x000000000a087348 */ /* 0x002fea0003c00000 */
[----:B------:R2:W3:Y:S02]  /*2a560*/  SHFL.BFLY P0, R8, R11, R9, R8 ;  /* 0x0c0000090b087389 */ /* 0x0004e40000000008 */
[----:B-123--:R-:W-:Y:S01]  /*2a570*/  ENDCOLLECTIVE ;  /* 0x000000000000791b */ /* 0x00efe20003800000 */
.L_x_4934:
        /* <DEDUP_REMOVED lines=8> */
.L_x_4935:
[----:B------:R-:W-:Y:S01]  /*2a600*/  MOV R12, R8 ;  /* 0x00000008000c7202 */ /* 0x000fe20000000f00 */
[----:B------:R-:W-:Y:S01]  /*2a610*/  IMAD.MOV.U32 R11, RZ, RZ, R252 ;  /* 0x000000ffff0b7224 */ /* 0x000fe200078e00fc */
[----:B------:R-:W-:Y:S02]  /*2a620*/  MOV R8, 0x1f ;  /* 0x0000001f00087802 */ /* 0x000fe40000000f00 */
[----:B------:R-:W-:-:S07]  /*2a630*/  MOV R9, 0x2 ;  /* 0x0000000200097802 */ /* 0x000fce0000000f00 */
[----:B------:R-:W-:Y:S05]  /*2a640*/  WARPSYNC.COLLECTIVE R10, `(.L_x_4936) ;  /* 0x000000000a087348 */ /* 0x000fea0003c00000 */
[----:B------:R1:W2:Y:S02]  /*2a650*/  SHFL.BFLY P0, R8, R11, R9, R8 ;  /* 0x0c0000090b087389 */ /* 0x0002a40000000008 */
[----:B-12---:R-:W-:Y:S01]  /*2a660*/  ENDCOLLECTIVE ;  /* 0x000000000000791b */ /* 0x006fe20003800000 */
.L_x_4936:
[----:B------:R-:W-:Y:S01]  /*2a670*/  FADD.FTZ R252, R8, R252 ;  /* 0x000000fc08fc7221 */ /* 0x000fe20000010000 */
[----:B------:R-:W-:Y:S02]  /*2a680*/  MOV R8, 0x1f ;  /* 0x0000001f00087802 */ /* 0x000fe40000000f00 */
[----:B------:R-:W-:Y:S01]  /*2a690*/  MOV R9, 0x1 ;  /* 0x0000000100097802 */ /* 0x000fe20000000f00 */
[----:B------:R-:W-:-:S07]  /*2a6a0*/  IMAD.MOV.U32 R11, RZ, RZ, R252 ;  /* 0x000000ffff0b7224 */ /* 0x000fce00078e00fc */
[----:B------:R-:W-:Y:S05]  /*2a6b0*/  WARPSYNC.COLLECTIVE R10, `(.L_x_4937) ;  /* 0x000000000a087348 */ /* 0x000fea0003c00000 */
[----:B------:R1:W2:Y:S02]  /*2a6c0*/  SHFL.BFLY P0, R8, R11, R9, R8 ;  /* 0x0c0000090b087389 */ /* 0x0002a40000000008 */
[----:B-12---:R-:W-:Y:S01]  /*2a6d0*/  ENDCOLLECTIVE ;  /* 0x000000000000791b */ /* 0x006fe20003800000 */
.L_x_4937:
[----:B------:R-:W-:Y:S01]  /*2a6e0*/  FADD.FTZ R9, R13, R12 ;  /* 0x0000000c0d097221 */ /* 0x000fe20000010000 */
[----:B------:R-:W-:Y:S06]  /*2a6f0*/  BRA `(.L_x_4938) ;  /* 0xffffffdc002c7947 */ /* 0x000fec000383ffff */
.L_x_4939:
        /* <DEDUP_REMOVED lines=16> */
.L_x_4965:


//--------------------- .nv.shared._ZN5flash32flash_fwd_splitkv_combine_kernelI23Flash_fwd_kernel_traitsILi256ELi64ELi64ELi4ELb0ELb0EN7cutlass10bfloat16_tE19Flash_kernel_traitsILi256ELi64ELi64ELi4ES3_EELi4ELi7ELb0EEEvNS_16Flash_fwd_paramsE --------------------------
	.section	.nv.shared._ZN5flash32flash_fwd_splitkv_combine_kernelI23Flash_fwd_kernel_traitsILi256ELi64ELi64ELi4ELb0ELb0EN7cutlass10bfloat16_tE19Flash_kernel_traitsILi256ELi64ELi64ELi4ES3_EELi4ELi7ELb0EEEvNS_16Flash_fwd_paramsE,"aw",@nobits
	.sectionflags	@""
	.align	16
.nv.shared._ZN5flash32flash_fwd_splitkv_combine_kernelI23Flash_fwd_kernel_traitsILi256ELi64ELi64ELi4ELb0ELb0EN7cutlass10bfloat16_tE19Flash_kernel_traitsILi256ELi64ELi64ELi4ES3_EELi4ELi7ELb0EEEvNS_16Flash_fwd_paramsE:
	.zero		3584


//--------------------- .nv.shared.reserved.0     --------------------------
	.section	.nv.shared.reserved.0,"aw",@nobits
	.weak		__nv_reservedSMEM_offset_0_alias
	.size		__nv_reservedSMEM_offset_0_alias, 0, 0
	.other		__nv_reservedSMEM_offset_0_alias,@"STO_CUDA_RESERVED_SHARED STV_DEFAULT"
__nv_reservedSMEM_offset_0_alias:
	.zero		0


//--------------------- .nv.global                --------------------------
	.section	.nv.global,"aw",@nobits
.nv.global:
	.type		_ZN79_INTERNAL_b332253a_43_flash_fwd_split_hdim256_bf16_causal_sm80_cu_8761d306_35824cute1_E,@object
	.size		_ZN79_INTERNAL_b332253a_43_flash_fwd_split_hdim256_bf16_causal_sm80_cu_8761d306_35824cute1_E,(_ZN79_INTERNAL_b332253a_43_flash_fwd_split_hdim256_bf16_causal_sm80_cu_8761d306_35824cuda3std3__45__cpo6cbeginE - _ZN79_INTERNAL_b332253a_43_flash_fwd_split_hdim256_bf16_causal_sm80_cu_8761d306_35824cute1_E)
_ZN79_INTERNAL_b332253a_43_flash_fwd_split_hdim256_bf16_causal_sm80_cu_8761d306_35824cute1_E:
	.zero		1
	.type		_ZN79_INTERNAL_b332253a_43_flash_fwd_split_hdim256_bf16_causal_sm80_cu_8761d306_35824cuda3std3__45__cpo6cbeginE,@object
	.size		_ZN79_INTERNAL_b332253a_43_flash_fwd_split_hdim256_bf16_causal_sm80_cu_8761d306_35824cuda3std3__45__cpo6cbeginE,(_ZN79_INTERNAL_b332253a_43_flash_fwd_split_hdim256_bf16_causal_sm80_cu_8761d306_35824cuda3std3__48in_placeE - _ZN79_INTERNAL_b332253a_43_flash_fwd_split_hdim256_bf16_causal_sm80_cu_8761d306_35824cuda3std3__45__cpo6cbeginE)
_ZN79_INTERNAL_b332253a_43_flash_fwd_split_hdim256_bf16_causal_sm80_cu_8761d306_35824cuda3std3__45__cpo6cbeginE:
	.zero		1
	.type		_ZN79_INTERNAL_b332253a_43_flash_fwd_split_hdim256_bf16_causal_sm80_cu_8761d306_35824cuda3std3__48in_placeE,@object
	.size		_ZN79_INTERNAL_b332253a_43_flash_fwd_split_hdim256_bf16_causal_sm80_cu_8761d306_35824cuda3std3__48in_placeE,(_ZN79_INTERNAL_b332253a_43_flash_fwd_split_hdim256_bf16_causal_sm80_cu_8761d306_35824cuda3std6ranges3__45__cpo9iter_moveE - _ZN79_INTERNAL_b332253a_43_flash_fwd_split_hdim256_bf16_causal_sm80_cu_8761d306_35824cuda3std3__48in_placeE)
_ZN79_INTERNAL_b332253a_43_flash_fwd_split_hdim256_bf16_causal_sm80_cu_8761d306_35824cuda3std3__48in_placeE:
	.zero		1
	.type		_ZN79_INTERNAL_b332253a_43_flash_fwd_split_hdim256_bf16_causal_sm80_cu_8761d306_35824cuda3std6ranges3__45__cpo9iter_moveE,@object
	.size		_ZN79_INTERNAL_b332253a_43_flash_fwd_split_hdim256_bf16_causal_sm80_cu_8761d306_35824cuda3std6ranges3__45__cpo9iter_moveE,(_ZN79_INTERNAL_b332253a_43_flash_fwd_split_hdim256_bf16_causal_sm80_cu_8761d306_35824cuda3std3__45__cpo5beginE - _ZN79_INTERNAL_b332253a_43_flash_fwd_split_hdim256_bf16_causal_sm80_cu_8761d306_35824cuda3std6ranges3__45__cpo9iter_moveE)
_ZN79_INTERNAL_b332253a_43_flash_fwd_split_hdim256_bf16_causal_sm80_cu_8761d306_35824cuda3std6ranges3__45__cpo9iter_moveE:
	.zero		1
	.type		_ZN79_INTERNAL_b332253a_43_flash_fwd_split_hdim256_bf16_causal_sm80_cu_8761d306_35824cuda3std3__45__cpo5beginE,@object
	.size		_ZN79_INTERNAL_b332253a_43_flash_fwd_split_hdim256_bf16_causal_sm80_cu_8761d306_35824cuda3std3__45__cpo5beginE,(_ZN79_INTERNAL_b332253a_43_flash_fwd_split_hdim256_bf16_causal_sm80_cu_8761d306_35824cuda3std3__481_GLOBAL__N__b332253a_43_flash_fwd_split_hdim256_bf16_causal_sm80_cu_8761d306_35826ignoreE - _ZN79_INTERNAL_b332253a_43_flash_fwd_split_hdim256_bf16_causal_sm80_cu_8761d306_35824cuda3std3__45__cpo5beginE)
_ZN79_INTERNAL_b332253a_43_flash_fwd_split_hdim256_bf16_causal_sm80_cu_8761d306_35824cuda3std3__45__cpo5beginE:
	.zero		1
	.type		_ZN79_INTERNAL_b332253a_43_flash_fwd_split_hdim256_bf16_causal_sm80_cu_8761d306_35824cuda3std3__481_GLOBAL__N__b332253a_43_flash_fwd_split_hdim256_bf16_causal_sm80_cu_8761d306_35826ignoreE,@object
	.size		_ZN79_INTERNAL_b332253a_43_flash_fwd_split_hdim256_bf16_causal_sm80_cu_8761d306_35824cuda3std3__481_GLOBAL__N__b332253a_43_flash_fwd_split_hdim256_bf16_causal_sm80_cu_8761d306_35826ignoreE,(_ZN79_INTERNAL_b332253a_43_flash_fwd_split_hdim256_bf16_causal_sm80_cu_8761d306_35824cute7productE - _ZN79_INTERNAL_b332253a_43_flash_fwd_split_hdim256_bf16_causal_sm80_cu_8761d306_35824cuda3std3__481_GLOBAL__N__b332253a_43_flash_fwd_split_hdim256_bf16_causal_sm80_cu_8761d306_35826ignoreE)
_ZN79_INTERNAL_b332253a_43_flash_fwd_split_hdim256_bf16_causal_sm80_cu_8761d306_35824cuda3std3__481_GLOBAL__N__b332253a_43_flash_fwd_split_hdim256_bf16_causal_sm80_cu_8761d306_35826ignoreE:
	.zero		1
	.type		_ZN79_INTERNAL_b332253a_43_flash_fwd_split_hdim256_bf16_causal_sm80_cu_8761d306_35824cute7productE,@object
	.size		_ZN79_INTERNAL_b332253a_43_flash_fwd_split_hdim256_bf16_causal_sm80_cu_8761d306_35824cute7productE,(_ZN79_INTERNAL_b332253a_43_flash_fwd_split_hdim256_bf16_causal_sm80_cu_8761d306_35824cuda3std3__45__cpo3endE - _ZN79_INTERNAL_b332253a_43_flash_fwd_split_hdim256_bf16_causal_sm80_cu_8761d306_35824cute7productE)
_ZN79_INTERNAL_b332253a_43_flash_fwd_split_hdim256_bf16_causal_sm80_cu_8761d306_35824cute7productE:
	.zero		1
	.type		_ZN79_INTERNAL_b332253a_43_flash_fwd_split_hdim256_bf16_causal_sm80_cu_8761d306_35824cuda3std3__45__cpo3endE,@object
	.size		_ZN79_INTERNAL_b332253a_43_flash_fwd_split_hdim256_bf16_causal_sm80_cu_8761d306_35824cuda3std3__45__cpo3endE,(_ZN79_INTERNAL_b332253a_43_flash_fwd_split_hdim256_bf16_causal_sm80_cu_8761d306_35824cuda3std3__419piecewise_constructE - _ZN79_INTERNAL_b332253a_43_flash_fwd_split_hdim256_bf16_causal_sm80_cu_8761d306_35824cuda3std3__45__cpo3endE)
_ZN79_INTERNAL_b332253a_43_flash_fwd_split_hdim256_bf16_causal_sm80_cu_8761d306_35824cuda3std3__45__cpo3endE:
	.zero		1
	.type		_ZN79_INTERNAL_b332253a_43_flash_fwd_split_hdim256_bf16_causal_sm80_cu_8761d306_35824cuda3std3__419piecewise_constructE,@object
	.size		_ZN79_INTERNAL_b332253a_43_flash_fwd_split_hdim256_bf16_causal_sm80_cu_8761d306_35824cuda3std3__419piecewise_constructE,(_ZN79_INTERNAL_b332253a_43_flash_fwd_split_hdim256_bf16_causal_sm80_cu_8761d306_35824cuda3std3__45__cpo4cendE - _ZN79_INTERNAL_b332253a_43_flash_fwd_split_hdim256_bf16_causal_sm80_cu_8761d306_35824cuda3std3__419piecewise_constructE)
_ZN79_INTERNAL_b332253a_43_flash_fwd_split_hdim256_bf16_causal_sm80_cu_8761d306_35824cuda3std3__419piecewise_constructE:
	.zero		1
	.type		_ZN79_INTERNAL_b332253a_43_flash_fwd_split_hdim256_bf16_causal_sm80_cu_8761d306_35824cuda3std3__45__cpo4cendE,@object
	.size		_ZN79_INTERNAL_b332253a_43_flash_fwd_split_hdim256_bf16_causal_sm80_cu_8761d306_35824cuda3std3__45__cpo4cendE,(_ZN79_INTERNAL_b332253a_43_flash_fwd_split_hdim256_bf16_causal_sm80_cu_8761d306_35824cuda3std6ranges3__45__cpo4swapE - _ZN79_INTERNAL_b332253a_43_flash_fwd_split_hdim256_bf16_causal_sm80_cu_8761d306_35824cuda3std3__45__cpo4cendE)
_ZN79_INTERNAL_b332253a_43_flash_fwd_split_hdim256_bf16_causal_sm80_cu_8761d306_35824cuda3std3__45__cpo4cendE:
	.zero		1
	.type		_ZN79_INTERNAL_b332253a_43_flash_fwd_split_hdim256_bf16_causal_sm80_cu_8761d306_35824cuda3std6ranges3__45__cpo4swapE,@object
	.size		_ZN79_INTERNAL_b332253a_43_flash_fwd_split_hdim256_bf16_causal_sm80_cu_8761d306_35824cuda3std6ranges3__45__cpo4swapE,(.L_7 - _ZN79_INTERNAL_b332253a_43_flash_fwd_split_hdim256_bf16_causal_sm80_cu_8761d306_35824cuda3std6ranges3__45__cpo4swapE)
_ZN79_INTERNAL_b332253a_43_flash_fwd_split_hdim256_bf16_causal_sm80_cu_8761d306_35824cuda3std6ranges3__45__cpo4swapE:
	.zero		1
.L_7:


//--------------------- .nv.shared._ZN5flash32flash_fwd_splitkv_combine_kernelI23Flash_fwd_kernel_traitsILi256ELi64ELi64ELi4ELb0ELb0EN7cutlass10bfloat16_tE19Flash_kernel_traitsILi256ELi64ELi64ELi4ES3_EELi4ELi6ELb0EEEvNS_16Flash_fwd_paramsE --------------------------
	.section	.nv.shared._ZN5flash32flash_fwd_splitkv_combine_kernelI23Flash_fwd_kernel_traitsILi256ELi64ELi64ELi4ELb0ELb0EN7cutlass10bfloat16_tE19Flash_kernel_traitsILi256ELi64ELi64ELi4ES3_EELi4ELi6ELb0EEEvNS_16Flash_fwd_paramsE,"aw",@nobits
	.sectionflags	@""
	.align	16
.nv.shared._ZN5flash32flash_fwd_splitkv_combine_kernelI23Flash_fwd_kernel_traitsILi256ELi64ELi64ELi4ELb0ELb0EN7cutlass10bfloat16_tE19Flash_kernel_traitsILi256ELi64ELi64ELi4ES3_EELi4ELi6ELb0EEEvNS_16Flash_fwd_paramsE:
	.zero		2304


//--------------------- .nv.shared._ZN5flash32flash_fwd_splitkv_combine_kernelI23Flash_fwd_kernel_traitsILi256ELi64ELi64ELi4ELb0ELb0EN7cutlass10bfloat16_tE19Flash_kernel_traitsILi256ELi64ELi64ELi4ES3_EELi4ELi5ELb0EEEvNS_16Flash_fwd_paramsE --------------------------
	.section	.nv.shared._ZN5flash32flash_fwd_splitkv_combine_kernelI23Flash_fwd_kernel_traitsILi256ELi64ELi64ELi4ELb0ELb0EN7cutlass10bfloat16_tE19Flash_kernel_traitsILi256ELi64ELi64ELi4ES3_EELi4ELi5ELb0EEEvNS_16Flash_fwd_paramsE,"aw",@nobits
	.sectionflags	@""
	.align	16
.nv.shared._ZN5flash32flash_fwd_splitkv_combine_kernelI23Flash_fwd_kernel_traitsILi256ELi64ELi64ELi4ELb0ELb0EN7cutlass10bfloat16_tE19Flash_kernel_traitsILi256ELi64ELi64ELi4ES3_EELi4ELi5ELb0EEEvNS_16Flash_fwd_paramsE:
	.zero		1664


//--------------------- .nv.shared._ZN5flash32flash_fwd_splitkv_combine_kernelI23Flash_fwd_kernel_traitsILi256ELi64ELi64ELi4ELb0ELb0EN7cutlass10bfloat16_tE19Flash_kernel_traitsILi256ELi64ELi64ELi4ES3_EELi4ELi4ELb0EEEvNS_16Flash_fwd_paramsE --------------------------
	.section	.nv.shared._ZN5flash32flash_fwd_splitkv_combine_kernelI23Flash_fwd_kernel_traitsILi256ELi64ELi64ELi4ELb0ELb0EN7cutlass10bfloat16_tE19Flash_kernel_traitsILi256ELi64ELi64ELi4ES3_EELi4ELi4ELb0EEEvNS_16Flash_fwd_paramsE,"aw",@nobits
	.sectionflags	@""
	.align	16
.nv.shared._ZN5flash32flash_fwd_splitkv_combine_kernelI23Flash_fwd_kernel_traitsILi256ELi64ELi64ELi4ELb0ELb0EN7cutlass10bfloat16_tE19Flash_kernel_traitsILi256ELi64ELi64ELi4ES3_EELi4ELi4ELb0EEEvNS_16Flash_fwd_paramsE:
	.zero		1344


//--------------------- .nv.shared._ZN5flash32flash_fwd_splitkv_combine_kernelI23Flash_fwd_kernel_traitsILi256ELi64ELi64ELi4ELb0ELb0EN7cutlass10bfloat16_tE19Flash_kernel_traitsILi256ELi64ELi64ELi4ES3_EELi4ELi3ELb0EEEvNS_16Flash_fwd_paramsE --------------------------
	.section	.nv.shared._ZN5flash32flash_fwd_splitkv_combine_kernelI23Flash_fwd_kernel_traitsILi256ELi64ELi64ELi4ELb0ELb0EN7cutlass10bfloat16_tE19Flash_kernel_traitsILi256ELi64ELi64ELi4ES3_EELi4ELi3ELb0EEEvNS_16Flash_fwd_paramsE,"aw",@nobits
	.sectionflags	@""
	.align	16
.nv.shared._ZN5flash32flash_fwd_splitkv_combine_kernelI23Flash_fwd_kernel_traitsILi256ELi64ELi64ELi4ELb0ELb0EN7cutlass10bfloat16_tE19Flash_kernel_traitsILi256ELi64ELi64ELi4ES3_EELi4ELi3ELb0EEEvNS_16Flash_fwd_paramsE:
	.zero		1184


//--------------------- .nv.shared._ZN5flash32flash_fwd_splitkv_combine_kernelI23Flash_fwd_kernel_traitsILi256ELi64ELi64ELi4ELb0ELb0EN7cutlass10bfloat16_tE19Flash_kernel_traitsILi256ELi64ELi64ELi4ES3_EELi4ELi2ELb0EEEvNS_16Flash_fwd_paramsE --------------------------
	.section	.nv.shared._ZN5flash32flash_fwd_splitkv_combine_kernelI23Flash_fwd_kernel_traitsILi256ELi64ELi64ELi4ELb0ELb0EN7cutlass10bfloat16_tE19Flash_kernel_traitsILi256ELi64ELi64ELi4ES3_EELi4ELi2ELb0EEEvNS_16Flash_fwd_paramsE,"aw",@nobits
	.sectionflags	@""
	.align	16
.nv.shared._ZN5flash32flash_fwd_splitkv_combine_kernelI23Flash_fwd_kernel_traitsILi256ELi64ELi64ELi4ELb0ELb0EN7cutlass10bfloat16_tE19Flash_kernel_traitsILi256ELi64ELi64ELi4ES3_EELi4ELi2ELb0EEEvNS_16Flash_fwd_paramsE:
	.zero		1104


//--------------------- .nv.shared._ZN5flash32flash_fwd_splitkv_combine_kernelI23Flash_fwd_kernel_traitsILi256ELi64ELi64ELi4ELb0ELb0EN7cutlass10bfloat16_tE19Flash_kernel_traitsILi256ELi64ELi64ELi4ES3_EELi4ELi1ELb0EEEvNS_16Flash_fwd_paramsE --------------------------
	.section	.nv.shared._ZN5flash32flash_fwd_splitkv_combine_kernelI23Flash_fwd_kernel_traitsILi256ELi64ELi64ELi4ELb0ELb0EN7cutlass10bfloat16_tE19Flash_kernel_traitsILi256ELi64ELi64ELi4ES3_EELi4ELi1ELb0EEEvNS_16Flash_fwd_paramsE,"aw",@nobits
	.sectionflags	@""
	.align	16
.nv.shared._ZN5flash32flash_fwd_splitkv_combine_kernelI23Flash_fwd_kernel_traitsILi256ELi64ELi64ELi4ELb0ELb0EN7cutlass10bfloat16_tE19Flash_kernel_traitsILi256ELi64ELi64ELi4ES3_EELi4ELi1ELb0EEEvNS_16Flash_fwd_paramsE:
	.zero		1072


//--------------------- .nv.shared._ZN5flash32flash_fwd_splitkv_combine_kernelI23Flash_fwd_kernel_traitsILi256ELi64ELi64ELi4ELb0ELb0EN7cutlass10bfloat16_tE19Flash_kernel_traitsILi256ELi64ELi64ELi4ES3_EELi4ELi7ELb1EEEvNS_16Flash_fwd_paramsE --------------------------
	.section	.nv.shared._ZN5flash32flash_fwd_splitkv_combine_kernelI23Flash_fwd_kernel_traitsILi256ELi64ELi64ELi4ELb0ELb0EN7cutlass10bfloat16_tE19Flash_kernel_traitsILi256ELi64ELi64ELi4ES3_EELi4ELi7ELb1EEEvNS_16Flash_fwd_paramsE,"aw",@nobits
	.sectionflags	@""
	.align	16
.nv.shared._ZN5flash32flash_fwd_splitkv_combine_kernelI23Flash_fwd_kernel_traitsILi256ELi64ELi64ELi4ELb0ELb0EN7cutlass10bfloat16_tE19Flash_kernel_traitsILi256ELi64ELi64ELi4ES3_EELi4ELi7ELb1EEEvNS_16Flash_fwd_paramsE:
	.zero		3584


//--------------------- .nv.shared._ZN5flash32flash_fwd_splitkv_combine_kernelI23Flash_fwd_kernel_traitsILi256ELi64ELi64ELi4ELb0ELb0EN7cutlass10bfloat16_tE19Flash_kernel_traitsILi256ELi64ELi64ELi4ES3_EELi4ELi6ELb1EEEvNS_16Flash_fwd_paramsE --------------------------
	.section	.nv.shared._ZN5flash32flash_fwd_splitkv_combine_kernelI23Flash_fwd_kernel_traitsILi256ELi64ELi64ELi4ELb0ELb0EN7cutlass10bfloat16_tE19Flash_kernel_traitsILi256ELi64ELi64ELi4ES3_EELi4ELi6ELb1EEEvNS_16Flash_fwd_paramsE,"aw",@nobits
	.sectionflags	@""
	.align	16
.nv.shared._ZN5flash32flash_fwd_splitkv_combine_kernelI23Flash_fwd_kernel_traitsILi256ELi64ELi64ELi4ELb0ELb0EN7cutlass10bfloat16_tE19Flash_kernel_traitsILi256ELi64ELi64ELi4ES3_EELi4ELi6ELb1EEEvNS_16Flash_fwd_paramsE:
	.zero		2304


//--------------------- .nv.shared._ZN5flash32flash_fwd_splitkv_combine_kernelI23Flash_fwd_kernel_traitsILi256ELi64ELi64ELi4ELb0ELb0EN7cutlass10bfloat16_tE19Flash_kernel_traitsILi256ELi64ELi64ELi4ES3_EELi4ELi5ELb1EEEvNS_16Flash_fwd_paramsE --------------------------
	.section	.nv.shared._ZN5flash32flash_fwd_splitkv_combine_kernelI23Flash_fwd_kernel_traitsILi256ELi64ELi64ELi4ELb0ELb0EN7cutlass10bfloat16_tE19Flash_kernel_traitsILi256ELi64ELi64ELi4ES3_EELi4ELi5ELb1EEEvNS_16Flash_fwd_paramsE,"aw",@nobits
	.sectionflags	@""
	.align	16
.nv.shared._ZN5flash32flash_fwd_splitkv_combine_kernelI23Flash_fwd_kernel_traitsILi256ELi64ELi64ELi4ELb0ELb0EN7cutlass10bfloat16_tE19Flash_kernel_traitsILi256ELi64ELi64ELi4ES3_EELi4ELi5ELb1EEEvNS_16Flash_fwd_paramsE:
	.zero		1664


//--------------------- .nv.shared._ZN5flash32flash_fwd_splitkv_combine_kernelI23Flash_fwd_kernel_traitsILi256ELi64ELi64ELi4ELb0ELb0EN7cutlass10bfloat16_tE19Flash_kernel_traitsILi256ELi64ELi64ELi4ES3_EELi4ELi4ELb1EEEvNS_16Flash_fwd_paramsE --------------------------
	.section	.nv.shared._ZN5flash32flash_fwd_splitkv_combine_kernelI23Flash_fwd_kernel_traitsILi256ELi64ELi64ELi4ELb0ELb0EN7cutlass10bfloat16_tE19Flash_kernel_traitsILi256ELi64ELi64ELi4ES3_EELi4ELi4ELb1EEEvNS_16Flash_fwd_paramsE,"aw",@nobits
	.sectionflags	@""
	.align	16
.nv.shared._ZN5flash32flash_fwd_splitkv_combine_kernelI23Flash_fwd_kernel_traitsILi256ELi64ELi64ELi4ELb0ELb0EN7cutlass10bfloat16_tE19Flash_kernel_traitsILi256ELi64ELi64ELi4ES3_EELi4ELi4ELb1EEEvNS_16Flash_fwd_paramsE:
	.zero		1344


//--------------------- .nv.shared._ZN5flash32flash_fwd_splitkv_combine_kernelI23Flash_fwd_kernel_traitsILi256ELi64ELi64ELi4ELb0ELb0EN7cutlass10bfloat16_tE19Flash_kernel_traitsILi256ELi64ELi64ELi4ES3_EELi4ELi3ELb1EEEvNS_16Flash_fwd_paramsE --------------------------
	.section	.nv.shared._ZN5flash32flash_fwd_splitkv_combine_kernelI23Flash_fwd_kernel_traitsILi256ELi64ELi64ELi4ELb0ELb0EN7cutlass10bfloat16_tE19Flash_kernel_traitsILi256ELi64ELi64ELi4ES3_EELi4ELi3ELb1EEEvNS_16Flash_fwd_paramsE,"aw",@nobits
	.sectionflags	@""
	.align	16
.nv.shared._ZN5flash32flash_fwd_splitkv_combine_kernelI23Flash_fwd_kernel_traitsILi256ELi64ELi64ELi4ELb0ELb0EN7cutlass10bfloat16_tE19Flash_kernel_traitsILi256ELi64ELi64ELi4ES3_EELi4ELi3ELb1EEEvNS_16Flash_fwd_paramsE:
	.zero		1184


//--------------------- .nv.shared._ZN5flash32flash_fwd_splitkv_combine_kernelI23Flash_fwd_kernel_traitsILi256ELi64ELi64ELi4ELb0ELb0EN7cutlass10bfloat16_tE19Flash_kernel_traitsILi256ELi64ELi64ELi4ES3_EELi4ELi2ELb1EEEvNS_16Flash_fwd_paramsE --------------------------
	.section	.nv.shared._ZN5flash32flash_fwd_splitkv_combine_kernelI23Flash_fwd_kernel_traitsILi256ELi64ELi64ELi4ELb0ELb0EN7cutlass10bfloat16_tE19Flash_kernel_traitsILi256ELi64ELi64ELi4ES3_EELi4ELi2ELb1EEEvNS_16Flash_fwd_paramsE,"aw",@nobits
	.sectionflags	@""
	.align	16
.nv.shared._ZN5flash32flash_fwd_splitkv_combine_kernelI23Flash_fwd_kernel_traitsILi256ELi64ELi64ELi4ELb0ELb0EN7cutlass10bfloat16_tE19Flash_kernel_traitsILi256ELi64ELi64ELi4ES3_EELi4ELi2ELb1EEEvNS_16Flash_fwd_paramsE:
	.zero		1104


//--------------------- .nv.shared._ZN5flash32flash_fwd_splitkv_combine_kernelI23Flash_fwd_kernel_traitsILi256ELi64ELi64ELi4ELb0ELb0EN7cutlass10bfloat16_tE19Flash_kernel_traitsILi256ELi64ELi64ELi4ES3_EELi4ELi1ELb1EEEvNS_16Flash_fwd_paramsE --------------------------
	.section	.nv.shared._ZN5flash32flash_fwd_splitkv_combine_kernelI23Flash_fwd_kernel_traitsILi256ELi64ELi64ELi4ELb0ELb0EN7cutlass10bfloat16_tE19Flash_kernel_traitsILi256ELi64ELi64ELi4ES3_EELi4ELi1ELb1EEEvNS_16Flash_fwd_paramsE,"aw",@nobits
	.sectionflags	@""
	.align	16
.nv.shared._ZN5flash32flash_fwd_splitkv_combine_kernelI23Flash_fwd_kernel_traitsILi256ELi64ELi64ELi4ELb0ELb0EN7cutlass10bfloat16_tE19Flash_kernel_traitsILi256ELi64ELi64ELi4ES3_EELi4ELi1ELb1EEEvNS_16Flash_fwd_paramsE:
	.zero		1072


//--------------------- .nv.shared._ZN5flash24flash_fwd_splitkv_kernelI23Flash_fwd_kernel_traitsILi256ELi64ELi64ELi4ELb0ELb0EN7cutlass10bfloat16_tE19Flash_kernel_traitsILi256ELi64ELi64ELi4ES3_EELb1ELb0ELb0ELb0ELb0ELb0ELb0ELb0EEEvNS_16Flash_fwd_paramsE --------------------------
	.section	.nv.shared._ZN5flash24flash_fwd_splitkv_kernelI23Flash_fwd_kernel_traitsILi256ELi64ELi64ELi4ELb0ELb0EN7cutlass10bfloat16_tE19Flash_kernel_traitsILi256ELi64ELi64ELi4ES3_EELb1ELb0ELb0ELb0ELb0ELb0ELb0ELb0EEEvNS_16Flash_fwd_paramsE,"aw",@nobits
	.sectionflags	@""
	.align	16
	.zero		1024


//--------------------- .nv.shared._ZN5flash24flash_fwd_splitkv_kernelI23Flash_fwd_kernel_traitsILi256ELi64ELi64ELi4ELb0ELb0EN7cutlass10bfloat16_tE19Flash_kernel_traitsILi256ELi64ELi64ELi4ES3_EELb1ELb0ELb0ELb0ELb0ELb1ELb0ELb0EEEvNS_16Flash_fwd_paramsE --------------------------
	.section	.nv.shared._ZN5flash24flash_fwd_splitkv_kernelI23Flash_fwd_kernel_traitsILi256ELi64ELi64ELi4ELb0ELb0EN7cutlass10bfloat16_tE19Flash_kernel_traitsILi256ELi64ELi64ELi4ES3_EELb1ELb0ELb0ELb0ELb0ELb1ELb0ELb0EEEvNS_16Flash_fwd_paramsE,"aw",@nobits
	.sectionflags	@""
	.align	16
	.zero		1024


//--------------------- .nv.shared._ZN5flash24flash_fwd_splitkv_kernelI23Flash_fwd_kernel_traitsILi256ELi64ELi64ELi4ELb0ELb0EN7cutlass10bfloat16_tE19Flash_kernel_traitsILi256ELi64ELi64ELi4ES3_EELb1ELb0ELb0ELb0ELb0ELb0ELb0ELb1EEEvNS_16Flash_fwd_paramsE --------------------------
	.section	.nv.shared._ZN5flash24flash_fwd_splitkv_kernelI23Flash_fwd_kernel_traitsILi256ELi64ELi64ELi4ELb0ELb0EN7cutlass10bfloat16_tE19Flash_kernel_traitsILi256ELi64ELi64ELi4ES3_EELb1ELb0ELb0ELb0ELb0ELb0ELb0ELb1EEEvNS_16Flash_fwd_paramsE,"aw",@nobits
	.sectionflags	@""
	.align	16
	.zero		1024


//--------------------- .nv.shared._ZN5flash24flash_fwd_splitkv_kernelI23Flash_fwd_kernel_traitsILi256ELi64ELi64ELi4ELb0ELb0EN7cutlass10bfloat16_tE19Flash_kernel_traitsILi256ELi64ELi64ELi4ES3_EELb1ELb0ELb0ELb0ELb0ELb1ELb0ELb1EEEvNS_16Flash_fwd_paramsE --------------------------
	.section	.nv.shared._ZN5flash24flash_fwd_splitkv_kernelI23Flash_fwd_kernel_traitsILi256ELi64ELi64ELi4ELb0ELb0EN7cutlass10bfloat16_tE19Flash_kernel_traitsILi256ELi64ELi64ELi4ES3_EELb1ELb0ELb0ELb0ELb0ELb1ELb0ELb1EEEvNS_16Flash_fwd_paramsE,"aw",@nobits
	.sectionflags	@""
	.align	16
	.zero		1024


//--------------------- .nv.shared._ZN5flash24flash_fwd_splitkv_kernelI23Flash_fwd_kernel_traitsILi256ELi64ELi64ELi4ELb0ELb0EN7cutlass10bfloat16_tE19Flash_kernel_traitsILi256ELi64ELi64ELi4ES3_EELb1ELb0ELb0ELb0ELb0ELb0ELb1ELb0EEEvNS_16Flash_fwd_paramsE --------------------------
	.section	.nv.shared._ZN5flash24flash_fwd_splitkv_kernelI23Flash_fwd_kernel_traitsILi256ELi64ELi64ELi4ELb0ELb0EN7cutlass10bfloat16_tE19Flash_kernel_traitsILi256ELi64ELi64ELi4ES3_EELb1ELb0ELb0ELb0ELb0ELb0ELb1ELb0EEEvNS_16Flash_fwd_paramsE,"aw",@nobits
	.sectionflags	@""
	.align	16
	.zero		1024


//--------------------- .nv.shared._ZN5flash24flash_fwd_splitkv_kernelI23Flash_fwd_kernel_traitsILi256ELi64ELi64ELi4ELb0ELb0EN7cutlass10bfloat16_tE19Flash_kernel_traitsILi256ELi64ELi64ELi4ES3_EELb1ELb0ELb0ELb0ELb0ELb1ELb1ELb0EEEvNS_16Flash_fwd_paramsE --------------------------
	.section	.nv.shared._ZN5flash24flash_fwd_splitkv_kernelI23Flash_fwd_kernel_traitsILi256ELi64ELi64ELi4ELb0ELb0EN7cutlass10bfloat16_tE19Flash_kernel_traitsILi256ELi64ELi64ELi4ES3_EELb1ELb0ELb0ELb0ELb0ELb1ELb1ELb0EEEvNS_16Flash_fwd_paramsE,"aw",@nobits
	.sectionflags	@""
	.align	16
	.zero		1024


//--------------------- .nv.shared._ZN5flash24flash_fwd_splitkv_kernelI23Flash_fwd_kernel_traitsILi256ELi64ELi64ELi4ELb0ELb0EN7cutlass10bfloat16_tE19Flash_kernel_traitsILi256ELi64ELi64ELi4ES3_EELb1ELb0ELb0ELb0ELb0ELb0ELb1ELb1EEEvNS_16Flash_fwd_paramsE --------------------------
	.section	.nv.shared._ZN5flash24flash_fwd_splitkv_kernelI23Flash_fwd_kernel_traitsILi256ELi64ELi64ELi4ELb0ELb0EN7cutlass10bfloat16_tE19Flash_kernel_traitsILi256ELi64ELi64ELi4ES3_EELb1ELb0ELb0ELb0ELb0ELb0ELb1ELb1EEEvNS_16Flash_fwd_paramsE,"aw",@nobits
	.sectionflags	@""
	.align	16
	.zero		1024


//--------------------- .nv.shared._ZN5flash24flash_fwd_splitkv_kernelI23Flash_fwd_kernel_traitsILi256ELi64ELi64ELi4ELb0ELb0EN7cutlass10bfloat16_tE19Flash_kernel_traitsILi256ELi64ELi64ELi4ES3_EELb1ELb0ELb0ELb0ELb0ELb1ELb1ELb1EEEvNS_16Flash_fwd_paramsE --------------------------
	.section	.nv.shared._ZN5flash24flash_fwd_splitkv_kernelI23Flash_fwd_kernel_traitsILi256ELi64ELi64ELi4ELb0ELb0EN7cutlass10bfloat16_tE19Flash_kernel_traitsILi256ELi64ELi64ELi4ES3_EELb1ELb0ELb0ELb0ELb0ELb1ELb1ELb1EEEvNS_16Flash_fwd_paramsE,"aw",@nobits
	.sectionflags	@""
	.align	16
	.zero		1024


//--------------------- .nv.shared._ZN5flash24flash_fwd_splitkv_kernelI23Flash_fwd_kernel_traitsILi256ELi64ELi64ELi4ELb0ELb0EN7cutlass10bfloat16_tE19Flash_kernel_traitsILi256ELi64ELi64ELi4ES3_EELb1ELb0ELb0ELb0ELb1ELb0ELb0ELb0EEEvNS_16Flash_fwd_paramsE --------------------------
	.section	.nv.shared._ZN5flash24flash_fwd_splitkv_kernelI23Flash_fwd_kernel_traitsILi256ELi64ELi64ELi4ELb0ELb0EN7cutlass10bfloat16_tE19Flash_kernel_traitsILi256ELi64ELi64ELi4ES3_EELb1ELb0ELb0ELb0ELb1ELb0ELb0ELb0EEEvNS_16Flash_fwd_paramsE,"aw",@nobits
	.sectionflags	@""
	.align	16
	.zero		1024


//--------------------- .nv.shared._ZN5flash24flash_fwd_splitkv_kernelI23Flash_fwd_kernel_traitsILi256ELi64ELi64ELi4ELb0ELb0EN7cutlass10bfloat16_tE19Flash_kernel_traitsILi256ELi64ELi64ELi4ES3_EELb1ELb0ELb0ELb0ELb1ELb1ELb0ELb0EEEvNS_16Flash_fwd_paramsE --------------------------
	.section	.nv.shared._ZN5flash24flash_fwd_splitkv_kernelI23Flash_fwd_kernel_traitsILi256ELi64ELi64ELi4ELb0ELb0EN7cutlass10bfloat16_tE19Flash_kernel_traitsILi256ELi64ELi64ELi4ES3_EELb1ELb0ELb0ELb0ELb1ELb1ELb0ELb0EEEvNS_16Flash_fwd_paramsE,"aw",@nobits
	.sectionflags	@""
	.align	16
	.zero		1024


//--------------------- .nv.shared._ZN5flash24flash_fwd_splitkv_kernelI23Flash_fwd_kernel_traitsILi256ELi64ELi64ELi4ELb0ELb0EN7cutlass10bfloat16_tE19Flash_kernel_traitsILi256ELi64ELi64ELi4ES3_EELb1ELb0ELb1ELb0ELb0ELb0ELb0ELb0EEEvNS_16Flash_fwd_paramsE --------------------------
	.section	.nv.shared._ZN5flash24flash_fwd_splitkv_kernelI23Flash_fwd_kernel_traitsILi256ELi64ELi64ELi4ELb0ELb0EN7cutlass10bfloat16_tE19Flash_kernel_traitsILi256ELi64ELi64ELi4ES3_EELb1ELb0ELb1ELb0ELb0ELb0ELb0ELb0EEEvNS_16Flash_fwd_paramsE,"aw",@nobits
	.sectionflags	@""
	.align	16
	.zero		1024


//--------------------- .nv.shared._ZN5flash24flash_fwd_splitkv_kernelI23Flash_fwd_kernel_traitsILi256ELi64ELi64ELi4ELb0ELb0EN7cutlass10bfloat16_tE19Flash_kernel_traitsILi256ELi64ELi64ELi4ES3_EELb1ELb0ELb1ELb0ELb0ELb1ELb0ELb0EEEvNS_16Flash_fwd_paramsE --------------------------
	.section	.nv.shared._ZN5flash24flash_fwd_splitkv_kernelI23Flash_fwd_kernel_traitsILi256ELi64ELi64ELi4ELb0ELb0EN7cutlass10bfloat16_tE19Flash_kernel_traitsILi256ELi64ELi64ELi4ES3_EELb1ELb0ELb1ELb0ELb0ELb1ELb0ELb0EEEvNS_16Flash_fwd_paramsE,"aw",@nobits
	.sectionflags	@""
	.align	16
	.zero		1024


//--------------------- .nv.shared._ZN5flash24flash_fwd_splitkv_kernelI23Flash_fwd_kernel_traitsILi256ELi64ELi64ELi4ELb0ELb0EN7cutlass10bfloat16_tE19Flash_kernel_traitsILi256ELi64ELi64ELi4ES3_EELb1ELb0ELb0ELb0ELb1ELb0ELb0ELb1EEEvNS_16Flash_fwd_paramsE --------------------------
	.section	.nv.shared._ZN5flash24flash_fwd_splitkv_kernelI23Flash_fwd_kernel_traitsILi256ELi64ELi64ELi4ELb0ELb0EN7cutlass10bfloat16_tE19Flash_kernel_traitsILi256ELi64ELi64ELi4ES3_EELb1ELb0ELb0ELb0ELb1ELb0ELb0ELb1EEEvNS_16Flash_fwd_paramsE,"aw",@nobits
	.sectionflags	@""
	.align	16
	.zero		1024


//--------------------- .nv.shared._ZN5flash24flash_fwd_splitkv_kernelI23Flash_fwd_kernel_traitsILi256ELi64ELi64ELi4ELb0ELb0EN7cutlass10bfloat16_tE19Flash_kernel_traitsILi256ELi64ELi64ELi4ES3_EELb1ELb0ELb0ELb0ELb1ELb1ELb0ELb1EEEvNS_16Flash_fwd_paramsE --------------------------
	.section	.nv.shared._ZN5flash24flash_fwd_splitkv_kernelI23Flash_fwd_kernel_traitsILi256ELi64ELi64ELi4ELb0ELb0EN7cutlass10bfloat16_tE19Flash_kernel_traitsILi256ELi64ELi64ELi4ES3_EELb1ELb0ELb0ELb0ELb1ELb1ELb0ELb1EEEvNS_16Flash_fwd_paramsE,"aw",@nobits
	.sectionflags	@""
	.align	16
	.zero		1024


//--------------------- .nv.shared._ZN5flash24flash_fwd_splitkv_kernelI23Flash_fwd_kernel_traitsILi256ELi64ELi64ELi4ELb0ELb0EN7cutlass10bfloat16_tE19Flash_kernel_traitsILi256ELi64ELi64ELi4ES3_EELb1ELb0ELb1ELb0ELb0ELb0ELb0ELb1EEEvNS_16Flash_fwd_paramsE --------------------------
	.section	.nv.shared._ZN5flash24flash_fwd_splitkv_kernelI23Flash_fwd_kernel_traitsILi256ELi64ELi64ELi4ELb0ELb0EN7cutlass10bfloat16_tE19Flash_kernel_traitsILi256ELi64ELi64ELi4ES3_EELb1ELb0ELb1ELb0ELb0ELb0ELb0ELb1EEEvNS_16Flash_fwd_paramsE,"aw",@nobits
	.sectionflags	@""
	.align	16
	.zero		1024


//--------------------- .nv.shared._ZN5flash24flash_fwd_splitkv_kernelI23Flash_fwd_kernel_traitsILi256ELi64ELi64ELi4ELb0ELb0EN7cutlass10bfloat16_tE19Flash_kernel_traitsILi256ELi64ELi64ELi4ES3_EELb1ELb0ELb1ELb0ELb0ELb1ELb0ELb1EEEvNS_16Flash_fwd_paramsE --------------------------
	.section	.nv.shared._ZN5flash24flash_fwd_splitkv_kernelI23Flash_fwd_kernel_traitsILi256ELi64ELi64ELi4ELb0ELb0EN7cutlass10bfloat16_tE19Flash_kernel_traitsILi256ELi64ELi64ELi4ES3_EELb1ELb0ELb1ELb0ELb0ELb1ELb0ELb1EEEvNS_16Flash_fwd_paramsE,"aw",@nobits
	.sectionflags	@""
	.align	16
	.zero		1024


//--------------------- .nv.shared._ZN5flash24flash_fwd_splitkv_kernelI23Flash_fwd_kernel_traitsILi256ELi64ELi64ELi4ELb0ELb0EN7cutlass10bfloat16_tE19Flash_kernel_traitsILi256ELi64ELi64ELi4ES3_EELb1ELb0ELb0ELb0ELb1ELb0ELb1ELb0EEEvNS_16Flash_fwd_paramsE --------------------------
	.section	.nv.shared._ZN5flash24flash_fwd_splitkv_kernelI23Flash_fwd_kernel_traitsILi256ELi64ELi64ELi4ELb0ELb0EN7cutlass10bfloat16_tE19Flash_kernel_traitsILi256ELi64ELi64ELi4ES3_EELb1ELb0ELb0ELb0ELb1ELb0ELb1ELb0EEEvNS_16Flash_fwd_paramsE,"aw",@nobits
	.sectionflags	@""
	.align	16
	.zero		1024


//--------------------- .nv.shared._ZN5flash24flash_fwd_splitkv_kernelI23Flash_fwd_kernel_traitsILi256ELi64ELi64ELi4ELb0ELb0EN7cutlass10bfloat16_tE19Flash_kernel_traitsILi256ELi64ELi64ELi4ES3_EELb1ELb0ELb0ELb0ELb1ELb1ELb1ELb0EEEvNS_16Flash_fwd_paramsE --------------------------
	.section	.nv.shared._ZN5flash24flash_fwd_splitkv_kernelI23Flash_fwd_kernel_traitsILi256ELi64ELi64ELi4ELb0ELb0EN7cutlass10bfloat16_tE19Flash_kernel_traitsILi256ELi64ELi64ELi4ES3_EELb1ELb0ELb0ELb0ELb1ELb1ELb1ELb0EEEvNS_16Flash_fwd_paramsE,"aw",@nobits
	.sectionflags	@""
	.align	16
	.zero		1024


//--------------------- .nv.shared._ZN5flash24flash_fwd_splitkv_kernelI23Flash_fwd_kernel_traitsILi256ELi64ELi64ELi4ELb0ELb0EN7cutlass10bfloat16_tE19Flash_kernel_traitsILi256ELi64ELi64ELi4ES3_EELb1ELb0ELb1ELb0ELb0ELb0ELb1ELb0EEEvNS_16Flash_fwd_paramsE --------------------------
	.section	.nv.shared._ZN5flash24flash_fwd_splitkv_kernelI23Flash_fwd_kernel_traitsILi256ELi64ELi64ELi4ELb0ELb0EN7cutlass10bfloat16_tE19Flash_kernel_traitsILi256ELi64ELi64ELi4ES3_EELb1ELb0ELb1ELb0ELb0ELb0ELb1ELb0EEEvNS_16Flash_fwd_paramsE,"aw",@nobits
	.sectionflags	@""
	.align	16
	.zero		1024


//--------------------- .nv.shared._ZN5flash24flash_fwd_splitkv_kernelI23Flash_fwd_kernel_traitsILi256ELi64ELi64ELi4ELb0ELb0EN7cutlass10bfloat16_tE19Flash_kernel_traitsILi256ELi64ELi64ELi4ES3_EELb1ELb0ELb1ELb0ELb0ELb1ELb1ELb0EEEvNS_16Flash_fwd_paramsE --------------------------
	.section	.nv.shared._ZN5flash24flash_fwd_splitkv_kernelI23Flash_fwd_kernel_traitsILi256ELi64ELi64ELi4ELb0ELb0EN7cutlass10bfloat16_tE19Flash_kernel_traitsILi256ELi64ELi64ELi4ES3_EELb1ELb0ELb1ELb0ELb0ELb1ELb1ELb0EEEvNS_16Flash_fwd_paramsE,"aw",@nobits
	.sectionflags	@""
	.align	16
	.zero		1024


//--------------------- .nv.shared._ZN5flash24flash_fwd_splitkv_kernelI23Flash_fwd_kernel_traitsILi256ELi64ELi64ELi4ELb0ELb0EN7cutlass10bfloat16_tE19Flash_kernel_traitsILi256ELi64ELi64ELi4ES3_EELb1ELb0ELb0ELb0ELb1ELb0ELb1ELb1EEEvNS_16Flash_fwd_paramsE --------------------------
	.section	.nv.shared._ZN5flash24flash_fwd_splitkv_kernelI23Flash_fwd_kernel_traitsILi256ELi64ELi64ELi4ELb0ELb0EN7cutlass10bfloat16_tE19Flash_kernel_traitsILi256ELi64ELi64ELi4ES3_EELb1ELb0ELb0ELb0ELb1ELb0ELb1ELb1EEEvNS_16Flash_fwd_paramsE,"aw",@nobits
	.sectionflags	@""
	.align	16
	.zero		1024


//--------------------- .nv.shared._ZN5flash24flash_fwd_splitkv_kernelI23Flash_fwd_kernel_traitsILi256ELi64ELi64ELi4ELb0ELb0EN7cutlass10bfloat16_tE19Flash_kernel_traitsILi256ELi64ELi64ELi4ES3_EELb1ELb0ELb0ELb0ELb1ELb1ELb1ELb1EEEvNS_16Flash_fwd_paramsE --------------------------
	.section	.nv.shared._ZN5flash24flash_fwd_splitkv_kernelI23Flash_fwd_kernel_traitsILi256ELi64ELi64ELi4ELb0ELb0EN7cutlass10bfloat16_tE19Flash_kernel_traitsILi256ELi64ELi64ELi4ES3_EELb1ELb0ELb0ELb0ELb1ELb1ELb1ELb1EEEvNS_16Flash_fwd_paramsE,"aw",@nobits
	.sectionflags	@""
	.align	16
	.zero		1024


//--------------------- .nv.shared._ZN5flash24flash_fwd_splitkv_kernelI23Flash_fwd_kernel_traitsILi256ELi64ELi64ELi4ELb0ELb0EN7cutlass10bfloat16_tE19Flash_kernel_traitsILi256ELi64ELi64ELi4ES3_EELb1ELb0ELb1ELb0ELb0ELb0ELb1ELb1EEEvNS_16Flash_fwd_paramsE --------------------------
	.section	.nv.shared._ZN5flash24flash_fwd_splitkv_kernelI23Flash_fwd_kernel_traitsILi256ELi64ELi64ELi4ELb0ELb0EN7cutlass10bfloat16_tE19Flash_kernel_traitsILi256ELi64ELi64ELi4ES3_EELb1ELb0ELb1ELb0ELb0ELb0ELb1ELb1EEEvNS_16Flash_fwd_paramsE,"aw",@nobits
	.sectionflags	@""
	.align	16
	.zero		1024


//--------------------- .nv.shared._ZN5flash24flash_fwd_splitkv_kernelI23Flash_fwd_kernel_traitsILi256ELi64ELi64ELi4ELb0ELb0EN7cutlass10bfloat16_tE19Flash_kernel_traitsILi256ELi64ELi64ELi4ES3_EELb1ELb0ELb1ELb0ELb0ELb1ELb1ELb1EEEvNS_16Flash_fwd_paramsE --------------------------
	.section	.nv.shared._ZN5flash24flash_fwd_splitkv_kernelI23Flash_fwd_kernel_traitsILi256ELi64ELi64ELi4ELb0ELb0EN7cutlass10bfloat16_tE19Flash_kernel_traitsILi256ELi64ELi64ELi4ES3_EELb1ELb0ELb1ELb0ELb0ELb1ELb1ELb1EEEvNS_16Flash_fwd_paramsE,"aw",@nobits
	.sectionflags	@""
	.align	16
	.zero		1024


//--------------------- .nv.constant0._ZN5flash32flash_fwd_splitkv_combine_kernelI23Flash_fwd_kernel_traitsILi256ELi64ELi64ELi4ELb0ELb0EN7cutlass10bfloat16_tE19Flash_kernel_traitsILi256ELi64ELi64ELi4ES3_EELi4ELi7ELb0EEEvNS_16Flash_fwd_paramsE --------------------------
	.section	.nv.constant0._ZN5flash32flash_fwd_splitkv_combine_kernelI23Flash_fwd_kernel_traitsILi256ELi64ELi64ELi4ELb0ELb0EN7cutlass10bfloat16_tE19Flash_kernel_traitsILi256ELi64ELi64ELi4ES3_EELi4ELi7ELb0EEEvNS_16Flash_fwd_paramsE,"a",@progbits
	.sectionflags	@""
	.align	4
.nv.constant0._ZN5flash32flash_fwd_splitkv_combine_kernelI23Flash_fwd_kernel_traitsILi256ELi64ELi64ELi4ELb0ELb0EN7cutlass10bfloat16_tE19Flash_kernel_traitsILi256ELi64ELi64ELi4ES3_EELi4ELi7ELb0EEEvNS_16Flash_fwd_paramsE:
	.zero		992


//--------------------- .nv.constant0._ZN5flash32flash_fwd_splitkv_combine_kernelI23Flash_fwd_kernel_traitsILi256ELi64ELi64ELi4ELb0ELb0EN7cutlass10bfloat16_tE19Flash_kernel_traitsILi256ELi64ELi64ELi4ES3_EELi4ELi6ELb0EEEvNS_16Flash_fwd_paramsE --------------------------
	.section	.nv.constant0._ZN5flash32flash_fwd_splitkv_combine_kernelI23Flash_fwd_kernel_traitsILi256ELi64ELi64ELi4ELb0ELb0EN7cutlass10bfloat16_tE19Flash_kernel_traitsILi256ELi64ELi64ELi4ES3_EELi4ELi6ELb0EEEvNS_16Flash_fwd_paramsE,"a",@progbits
	.sectionflags	@""
	.align	4
.nv.constant0._ZN5flash32flash_fwd_splitkv_combine_kernelI23Flash_fwd_kernel_traitsILi256ELi64ELi64ELi4ELb0ELb0EN7cutlass10bfloat16_tE19Flash_kernel_traitsILi256ELi64ELi64ELi4ES3_EELi4ELi6ELb0EEEvNS_16Flash_fwd_paramsE:
	.zero		992


//--------------------- .nv.constant0._ZN5flash32flash_fwd_splitkv_combine_kernelI23Flash_fwd_kernel_traitsILi256ELi64ELi64ELi4ELb0ELb0EN7cutlass10bfloat16_tE19Flash_kernel_traitsILi256ELi64ELi64ELi4ES3_EELi4ELi5ELb0EEEvNS_16Flash_fwd_paramsE --------------------------
	.section	.nv.constant0._ZN5flash32flash_fwd_splitkv_combine_kernelI23Flash_fwd_kernel_traitsILi256ELi64ELi64ELi4ELb0ELb0EN7cutlass10bfloat16_tE19Flash_kernel_traitsILi256ELi64ELi64ELi4ES3_EELi4ELi5ELb0EEEvNS_16Flash_fwd_paramsE,"a",@progbits
	.sectionflags	@""
	.align	4
.nv.constant0._ZN5flash32flash_fwd_splitkv_combine_kernelI23Flash_fwd_kernel_traitsILi256ELi64ELi64ELi4ELb0ELb0EN7cutlass10bfloat16_tE19Flash_kernel_traitsILi256ELi64ELi64ELi4ES3_EELi4ELi5ELb0EEEvNS_16Flash_fwd_paramsE:
	.zero		992


//--------------------- .nv.constant0._ZN5flash32flash_fwd_splitkv_combine_kernelI23Flash_fwd_kernel_traitsILi256ELi64ELi64ELi4ELb0ELb0EN7cutlass10bfloat16_tE19Flash_kernel_traitsILi256ELi64ELi64ELi4ES3_EELi4ELi4ELb0EEEvNS_16Flash_fwd_paramsE --------------------------
	.section	.nv.constant0._ZN5flash32flash_fwd_splitkv_combine_kernelI23Flash_fwd_kernel_traitsILi256ELi64ELi64ELi4ELb0ELb0EN7cutlass10bfloat16_tE19Flash_kernel_traitsILi256ELi64ELi64ELi4ES3_EELi4ELi4ELb0EEEvNS_16Flash_fwd_paramsE,"a",@progbits
	.sectionflags	@""
	.align	4
.nv.constant0._ZN5flash32flash_fwd_splitkv_combine_kernelI23Flash_fwd_kernel_traitsILi256ELi64ELi64ELi4ELb0ELb0EN7cutlass10bfloat16_tE19Flash_kernel_traitsILi256ELi64ELi64ELi4ES3_EELi4ELi4ELb0EEEvNS_16Flash_fwd_paramsE:
	.zero		992


//--------------------- .nv.constant0._ZN5flash32flash_fwd_splitkv_combine_kernelI23Flash_fwd_kernel_traitsILi256ELi64ELi64ELi4ELb0ELb0EN7cutlass10bfloat16_tE19Flash_kernel_traitsILi256ELi64ELi64ELi4ES3_EELi4ELi3ELb0EEEvNS_16Flash_fwd_paramsE --------------------------
	.section	.nv.constant0._ZN5flash32flash_fwd_splitkv_combine_kernelI23Flash_fwd_kernel_traitsILi256ELi64ELi64ELi4ELb0ELb0EN7cutlass10bfloat16_tE19Flash_kernel_traitsILi256ELi64ELi64ELi4ES3_EELi4ELi3ELb0EEEvNS_16Flash_fwd_paramsE,"a",@progbits
	.sectionflags	@""
	.align	4
.nv.constant0._ZN5flash32flash_fwd_splitkv_combine_kernelI23Flash_fwd_kernel_traitsILi256ELi64ELi64ELi4ELb0ELb0EN7cutlass10bfloat16_tE19Flash_kernel_traitsILi256ELi64ELi64ELi4ES3_EELi4ELi3ELb0EEEvNS_16Flash_fwd_paramsE:
	.zero		992


//--------------------- .nv.constant0._ZN5flash32flash_fwd_splitkv_combine_kernelI23Flash_fwd_kernel_traitsILi256ELi64ELi64ELi4ELb0ELb0EN7cutlass10bfloat16_tE19Flash_kernel_traitsILi256ELi64ELi64ELi4ES3_EELi4ELi2ELb0EEEvNS_16Flash_fwd_paramsE --------------------------
	.section	.nv.constant0._ZN5flash32flash_fwd_splitkv_combine_kernelI23Flash_fwd_kernel_traitsILi256ELi64ELi64ELi4ELb0ELb0EN7cutlass10bfloat16_tE19Flash_kernel_traitsILi256ELi64ELi64ELi4ES3_EELi4ELi2ELb0EEEvNS_16Flash_fwd_paramsE,"a",@progbits
	.sectionflags	@""
	.align	4
.nv.constant0._ZN5flash32flash_fwd_splitkv_combine_kernelI23Flash_fwd_kernel_traitsILi256ELi64ELi64ELi4ELb0ELb0EN7cutlass10bfloat16_tE19Flash_kernel_traitsILi256ELi64ELi64ELi4ES3_EELi4ELi2ELb0EEEvNS_16Flash_fwd_paramsE:
	.zero		992


//--------------------- .nv.constant0._ZN5flash32flash_fwd_splitkv_combine_kernelI23Flash_fwd_kernel_traitsILi256ELi64ELi64ELi4ELb0ELb0EN7cutlass10bfloat16_tE19Flash_kernel_traitsILi256ELi64ELi64ELi4ES3_EELi4ELi1ELb0EEEvNS_16Flash_fwd_paramsE --------------------------
	.section	.nv.constant0._ZN5flash32flash_fwd_splitkv_combine_kernelI23Flash_fwd_kernel_traitsILi256ELi64ELi64ELi4ELb0ELb0EN7cutlass10bfloat16_tE19Flash_kernel_traitsILi256ELi64ELi64ELi4ES3_EELi4ELi1ELb0EEEvNS_16Flash_fwd_paramsE,"a",@progbits
	.sectionflags	@""
	.align	4
.nv.constant0._ZN5flash32flash_fwd_splitkv_combine_kernelI23Flash_fwd_kernel_traitsILi256ELi64ELi64ELi4ELb0ELb0EN7cutlass10bfloat16_tE19Flash_kernel_traitsILi256ELi64ELi64ELi4ES3_EELi4ELi1ELb0EEEvNS_16Flash_fwd_paramsE:
	.zero		992


//--------------------- .nv.constant0._ZN5flash32flash_fwd_splitkv_combine_kernelI23Flash_fwd_kernel_traitsILi256ELi64ELi64ELi4ELb0ELb0EN7cutlass10bfloat16_tE19Flash_kernel_traitsILi256ELi64ELi64ELi4ES3_EELi4ELi7ELb1EEEvNS_16Flash_fwd_paramsE --------------------------
	.section	.nv.constant0._ZN5flash32flash_fwd_splitkv_combine_kernelI23Flash_fwd_kernel_traitsILi256ELi64ELi64ELi4ELb0ELb0EN7cutlass10bfloat16_tE19Flash_kernel_traitsILi256ELi64ELi64ELi4ES3_EELi4ELi7ELb1EEEvNS_16Flash_fwd_paramsE,"a",@progbits
	.sectionflags	@""
	.align	4
.nv.constant0._ZN5flash32flash_fwd_splitkv_combine_kernelI23Flash_fwd_kernel_traitsILi256ELi64ELi64ELi4ELb0ELb0EN7cutlass10bfloat16_tE19Flash_kernel_traitsILi256ELi64ELi64ELi4ES3_EELi4ELi7ELb1EEEvNS_16Flash_fwd_paramsE:
	.zero		992


//--------------------- .nv.constant0._ZN5flash32flash_fwd_splitkv_combine_kernelI23Flash_fwd_kernel_traitsILi256ELi64ELi64ELi4ELb0ELb0EN7cutlass10bfloat16_tE19Flash_kernel_traitsILi256ELi64ELi64ELi4ES3_EELi4ELi6ELb1EEEvNS_16Flash_fwd_paramsE --------------------------
	.section	.nv.constant0._ZN5flash32flash_fwd_splitkv_combine_kernelI23Flash_fwd_kernel_traitsILi256ELi64ELi64ELi4ELb0ELb0EN7cutlass10bfloat16_tE19Flash_kernel_traitsILi256ELi64ELi64ELi4ES3_EELi4ELi6ELb1EEEvNS_16Flash_fwd_paramsE,"a",@progbits
	.sectionflags	@""
	.align	4
.nv.constant0._ZN5flash32flash_fwd_splitkv_combine_kernelI23Flash_fwd_kernel_traitsILi256ELi64ELi64ELi4ELb0ELb0EN7cutlass10bfloat16_tE19Flash_kernel_traitsILi256ELi64ELi64ELi4ES3_EELi4ELi6ELb1EEEvNS_16Flash_fwd_paramsE:
	.zero		992


//--------------------- .nv.constant0._ZN5flash32flash_fwd_splitkv_combine_kernelI23Flash_fwd_kernel_traitsILi256ELi64ELi64ELi4ELb0ELb0EN7cutlass10bfloat16_tE19Flash_kernel_traitsILi256ELi64ELi64ELi4ES3_EELi4ELi5ELb1EEEvNS_16Flash_fwd_paramsE --------------------------
	.section	.nv.constant0._ZN5flash32flash_fwd_splitkv_combine_kernelI23Flash_fwd_kernel_traitsILi256ELi64ELi64ELi4ELb0ELb0EN7cutlass10bfloat16_tE19Flash_kernel_traitsILi256ELi64ELi64ELi4ES3_EELi4ELi5ELb1EEEvNS_16Flash_fwd_paramsE,"a",@progbits
	.sectionflags	@""
	.align	4
.nv.constant0._ZN5flash32flash_fwd_splitkv_combine_kernelI23Flash_fwd_kernel_traitsILi256ELi64ELi64ELi4ELb0ELb0EN7cutlass10bfloat16_tE19Flash_kernel_traitsILi256ELi64ELi64ELi4ES3_EELi4ELi5ELb1EEEvNS_16Flash_fwd_paramsE:
	.zero		992


//--------------------- .nv.constant0._ZN5flash32flash_fwd_splitkv_combine_kernelI23Flash_fwd_kernel_traitsILi256ELi64ELi64ELi4ELb0ELb0EN7cutlass10bfloat16_tE19Flash_kernel_traitsILi256ELi64ELi64ELi4ES3_EELi4ELi4ELb1EEEvNS_16Flash_fwd_paramsE --------------------------
	.section	.nv.constant0._ZN5flash32flash_fwd_splitkv_combine_kernelI23Flash_fwd_kernel_traitsILi256ELi64ELi64ELi4ELb0ELb0EN7cutlass10bfloat16_tE19Flash_kernel_traitsILi256ELi64ELi64ELi4ES3_EELi4ELi4ELb1EEEvNS_16Flash_fwd_paramsE,"a",@progbits
	.sectionflags	@""
	.align	4
.nv.constant0._ZN5flash32flash_fwd_splitkv_combine_kernelI23Flash_fwd_kernel_traitsILi256ELi64ELi64ELi4ELb0ELb0EN7cutlass10bfloat16_tE19Flash_kernel_traitsILi256ELi64ELi64ELi4ES3_EELi4ELi4ELb1EEEvNS_16Flash_fwd_paramsE:
	.zero		992


//--------------------- .nv.constant0._ZN5flash32flash_fwd_splitkv_combine_kernelI23Flash_fwd_kernel_traitsILi256ELi64ELi64ELi4ELb0ELb0EN7cutlass10bfloat16_tE19Flash_kernel_traitsILi256ELi64ELi64ELi4ES3_EELi4ELi3ELb1EEEvNS_16Flash_fwd_paramsE --------------------------
	.section	.nv.constant0._ZN5flash32flash_fwd_splitkv_combine_kernelI23Flash_fwd_kernel_traitsILi256ELi64ELi64ELi4ELb0ELb0EN7cutlass10bfloat16_tE19Flash_kernel_traitsILi256ELi64ELi64ELi4ES3_EELi4ELi3ELb1EEEvNS_16Flash_fwd_paramsE,"a",@progbits
	.sectionflags	@""
	.align	4
.nv.constant0._ZN5flash32flash_fwd_splitkv_combine_kernelI23Flash_fwd_kernel_traitsILi256ELi64ELi64ELi4ELb0ELb0EN7cutlass10bfloat16_tE19Flash_kernel_traitsILi256ELi64ELi64ELi4ES3_EELi4ELi3ELb1EEEvNS_16Flash_fwd_paramsE:
	.zero		992


//--------------------- .nv.constant0._ZN5flash32flash_fwd_splitkv_combine_kernelI23Flash_fwd_kernel_traitsILi256ELi64ELi64ELi4ELb0ELb0EN7cutlass10bfloat16_tE19Flash_kernel_traitsILi256ELi64ELi64ELi4ES3_EELi4ELi2ELb1EEEvNS_16Flash_fwd_paramsE --------------------------
	.section	.nv.constant0._ZN5flash32flash_fwd_splitkv_combine_kernelI23Flash_fwd_kernel_traitsILi256ELi64ELi64ELi4ELb0ELb0EN7cutlass10bfloat16_tE19Flash_kernel_traitsILi256ELi64ELi64ELi4ES3_EELi4ELi2ELb1EEEvNS_16Flash_fwd_paramsE,"a",@progbits
	.sectionflags	@""
	.align	4
.nv.constant0._ZN5flash32flash_fwd_splitkv_combine_kernelI23Flash_fwd_kernel_traitsILi256ELi64ELi64ELi4ELb0ELb0EN7cutlass10bfloat16_tE19Flash_kernel_traitsILi256ELi64ELi64ELi4ES3_EELi4ELi2ELb1EEEvNS_16Flash_fwd_paramsE:
	.zero		992


//--------------------- .nv.constant0._ZN5flash32flash_fwd_splitkv_combine_kernelI23Flash_fwd_kernel_traitsILi256ELi64ELi64ELi4ELb0ELb0EN7cutlass10bfloat16_tE19Flash_kernel_traitsILi256ELi64ELi64ELi4ES3_EELi4ELi1ELb1EEEvNS_16Flash_fwd_paramsE --------------------------
	.section	.nv.constant0._ZN5flash32flash_fwd_splitkv_combine_kernelI23Flash_fwd_kernel_traitsILi256ELi64ELi64ELi4ELb0ELb0EN7cutlass10bfloat16_tE19Flash_kernel_traitsILi256ELi64ELi64ELi4ES3_EELi4ELi1ELb1EEEvNS_16Flash_fwd_paramsE,"a",@progbits
	.sectionflags	@""
	.align	4
.nv.constant0._ZN5flash32flash_fwd_splitkv_combine_kernelI23Flash_fwd_kernel_traitsILi256ELi64ELi64ELi4ELb0ELb0EN7cutlass10bfloat16_tE19Flash_kernel_traitsILi256ELi64ELi64ELi4ES3_EELi4ELi1ELb1EEEvNS_16Flash_fwd_paramsE:
	.zero		992


//--------------------- .nv.constant0._ZN5flash24flash_fwd_splitkv_kernelI23Flash_fwd_kernel_traitsILi256ELi64ELi64ELi4ELb0ELb0EN7cutlass10bfloat16_tE19Flash_kernel_traitsILi256ELi64ELi64ELi4ES3_EELb1ELb0ELb0ELb0ELb0ELb0ELb0ELb0EEEvNS_16Flash_fwd_paramsE --------------------------
	.section	.nv.constant0._ZN5flash24flash_fwd_splitkv_kernelI23Flash_fwd_kernel_traitsILi256ELi64ELi64ELi4ELb0ELb0EN7cutlass10bfloat16_tE19Flash_kernel_traitsILi256ELi64ELi64ELi4ES3_EELb1ELb0ELb0ELb0ELb0ELb0ELb0ELb0EEEvNS_16Flash_fwd_paramsE,"a",@progbits
	.sectionflags	@""
	.align	4
.nv.constant0._ZN5flash24flash_fwd_splitkv_kernelI23Flash_fwd_kernel_traitsILi256ELi64ELi64ELi4ELb0ELb0EN7cutlass10bfloat16_tE19Flash_kernel_traitsILi256ELi64ELi64ELi4ES3_EELb1ELb0ELb0ELb0ELb0ELb0ELb0ELb0EEEvNS_16Flash_fwd_paramsE:
	.zero		992


//--------------------- .nv.constant0._ZN5flash24flash_fwd_splitkv_kernelI23Flash_fwd_kernel_traitsILi256ELi64ELi64ELi4ELb0ELb0EN7cutlass10bfloat16_tE19Flash_kernel_traitsILi256ELi64ELi64ELi4ES3_EELb1ELb0ELb0ELb0ELb0ELb1ELb0ELb0EEEvNS_16Flash_fwd_paramsE --------------------------
	.section	.nv.constant0._ZN5flash24flash_fwd_splitkv_kernelI23Flash_fwd_kernel_traitsILi256ELi64ELi64ELi4ELb0ELb0EN7cutlass10bfloat16_tE19Flash_kernel_traitsILi256ELi64ELi64ELi4ES3_EELb1ELb0ELb0ELb0ELb0ELb1ELb0ELb0EEEvNS_16Flash_fwd_paramsE,"a",@progbits
	.sectionflags	@""
	.align	4
.nv.constant0._ZN5flash24flash_fwd_splitkv_kernelI23Flash_fwd_kernel_traitsILi256ELi64ELi64ELi4ELb0ELb0EN7cutlass10bfloat16_tE19Flash_kernel_traitsILi256ELi64ELi64ELi4ES3_EELb1ELb0ELb0ELb0ELb0ELb1ELb0ELb0EEEvNS_16Flash_fwd_paramsE:
	.zero		992


//--------------------- .nv.constant0._ZN5flash24flash_fwd_splitkv_kernelI23Flash_fwd_kernel_traitsILi256ELi64ELi64ELi4ELb0ELb0EN7cutlass10bfloat16_tE19Flash_kernel_traitsILi256ELi64ELi64ELi4ES3_EELb1ELb0ELb0ELb0ELb0ELb0ELb0ELb1EEEvNS_16Flash_fwd_paramsE --------------------------
	.section	.nv.constant0._ZN5flash24flash_fwd_splitkv_kernelI23Flash_fwd_kernel_traitsILi256ELi64ELi64ELi4ELb0ELb0EN7cutlass10bfloat16_tE19Flash_kernel_traitsILi256ELi64ELi64ELi4ES3_EELb1ELb0ELb0ELb0ELb0ELb0ELb0ELb1EEEvNS_16Flash_fwd_paramsE,"a",@progbits
	.sectionflags	@""
	.align	4
.nv.constant0._ZN5flash24flash_fwd_splitkv_kernelI23Flash_fwd_kernel_traitsILi256ELi64ELi64ELi4ELb0ELb0EN7cutlass10bfloat16_tE19Flash_kernel_traitsILi256ELi64ELi64ELi4ES3_EELb1ELb0ELb0ELb0ELb0ELb0ELb0ELb1EEEvNS_16Flash_fwd_paramsE:
	.zero		992


//--------------------- .nv.constant0._ZN5flash24flash_fwd_splitkv_kernelI23Flash_fwd_kernel_traitsILi256ELi64ELi64ELi4ELb0ELb0EN7cutlass10bfloat16_tE19Flash_kernel_traitsILi256ELi64ELi64ELi4ES3_EELb1ELb0ELb0ELb0ELb0ELb1ELb0ELb1EEEvNS_16Flash_fwd_paramsE --------------------------
	.section	.nv.constant0._ZN5flash24flash_fwd_splitkv_kernelI23Flash_fwd_kernel_traitsILi256ELi64ELi64ELi4ELb0ELb0EN7cutlass10bfloat16_tE19Flash_kernel_traitsILi256ELi64ELi64ELi4ES3_EELb1ELb0ELb0ELb0ELb0ELb1ELb0ELb1EEEvNS_16Flash_fwd_paramsE,"a",@progbits
	.sectionflags	@""
	.align	4
.nv.constant0._ZN5flash24flash_fwd_splitkv_kernelI23Flash_fwd_kernel_traitsILi256ELi64ELi64ELi4ELb0ELb0EN7cutlass10bfloat16_tE19Flash_kernel_traitsILi256ELi64ELi64ELi4ES3_EELb1ELb0ELb0ELb0ELb0ELb1ELb0ELb1EEEvNS_16Flash_fwd_paramsE:
	.zero		992


//--------------------- .nv.constant0._ZN5flash24flash_fwd_splitkv_kernelI23Flash_fwd_kernel_traitsILi256ELi64ELi64ELi4ELb0ELb0EN7cutlass10bfloat16_tE19Flash_kernel_traitsILi256ELi64ELi64ELi4ES3_EELb1ELb0ELb0ELb0ELb0ELb0ELb1ELb0EEEvNS_16Flash_fwd_paramsE --------------------------
	.section	.nv.constant0._ZN5flash24flash_fwd_splitkv_kernelI23Flash_fwd_kernel_traitsILi256ELi64ELi64ELi4ELb0ELb0EN7cutlass10bfloat16_tE19Flash_kernel_traitsILi256ELi64ELi64ELi4ES3_EELb1ELb0ELb0ELb0ELb0ELb0ELb1ELb0EEEvNS_16Flash_fwd_paramsE,"a",@progbits
	.sectionflags	@""
	.align	4
.nv.constant0._ZN5flash24flash_fwd_splitkv_kernelI23Flash_fwd_kernel_traitsILi256ELi64ELi64ELi4ELb0ELb0EN7cutlass10bfloat16_tE19Flash_kernel_traitsILi256ELi64ELi64ELi4ES3_EELb1ELb0ELb0ELb0ELb0ELb0ELb1ELb0EEEvNS_16Flash_fwd_paramsE:
	.zero		992


//--------------------- .nv.constant0._ZN5flash24flash_fwd_splitkv_kernelI23Flash_fwd_kernel_traitsILi256ELi64ELi64ELi4ELb0ELb0EN7cutlass10bfloat16_tE19Flash_kernel_traitsILi256ELi64ELi64ELi4ES3_EELb1ELb0ELb0ELb0ELb0ELb1ELb1ELb0EEEvNS_16Flash_fwd_paramsE --------------------------
	.section	.nv.constant0._ZN5flash24flash_fwd_splitkv_kernelI23Flash_fwd_kernel_traitsILi256ELi64ELi64ELi4ELb0ELb0EN7cutlass10bfloat16_tE19Flash_kernel_traitsILi256ELi64ELi64ELi4ES3_EELb1ELb0ELb0ELb0ELb0ELb1ELb1ELb0EEEvNS_16Flash_fwd_paramsE,"a",@progbits
	.sectionflags	@""
	.align	4
.nv.constant0._ZN5flash24flash_fwd_splitkv_kernelI23Flash_fwd_kernel_traitsILi256ELi64ELi64ELi4ELb0ELb0EN7cutlass10bfloat16_tE19Flash_kernel_traitsILi256ELi64ELi64ELi4ES3_EELb1ELb0ELb0ELb0ELb0ELb1ELb1ELb0EEEvNS_16Flash_fwd_paramsE:
	.zero		992


//--------------------- .nv.constant0._ZN5flash24flash_fwd_splitkv_kernelI23Flash_fwd_kernel_traitsILi256ELi64ELi64ELi4ELb0ELb0EN7cutlass10bfloat16_tE19Flash_kernel_traitsILi256ELi64ELi64ELi4ES3_EELb1ELb0ELb0ELb0ELb0ELb0ELb1ELb1EEEvNS_16Flash_fwd_paramsE --------------------------
	.section	.nv.constant0._ZN5flash24flash_fwd_splitkv_kernelI23Flash_fwd_kernel_traitsILi256ELi64ELi64ELi4ELb0ELb0EN7cutlass10bfloat16_tE19Flash_kernel_traitsILi256ELi64ELi64ELi4ES3_EELb1ELb0ELb0ELb0ELb0ELb0ELb1ELb1EEEvNS_16Flash_fwd_paramsE,"a",@progbits
	.sectionflags	@""
	.align	4
.nv.constant0._ZN5flash24flash_fwd_splitkv_kernelI23Flash_fwd_kernel_traitsILi256ELi64ELi64ELi4ELb0ELb0EN7cutlass10bfloat16_tE19Flash_kernel_traitsILi256ELi64ELi64ELi4ES3_EELb1ELb0ELb0ELb0ELb0ELb0ELb1ELb1EEEvNS_16Flash_fwd_paramsE:
	.zero		992


//--------------------- .nv.constant0._ZN5flash24flash_fwd_splitkv_kernelI23Flash_fwd_kernel_traitsILi256ELi64ELi64ELi4ELb0ELb0EN7cutlass10bfloat16_tE19Flash_kernel_traitsILi256ELi64ELi64ELi4ES3_EELb1ELb0ELb0ELb0ELb0ELb1ELb1ELb1EEEvNS_16Flash_fwd_paramsE --------------------------
	.section	.nv.constant0._ZN5flash24flash_fwd_splitkv_kernelI23Flash_fwd_kernel_traitsILi256ELi64ELi64ELi4ELb0ELb0EN7cutlass10bfloat16_tE19Flash_kernel_traitsILi256ELi64ELi64ELi4ES3_EELb1ELb0ELb0ELb0ELb0ELb1ELb1ELb1EEEvNS_16Flash_fwd_paramsE,"a",@progbits
	.sectionflags	@""
	.align	4
.nv.constant0._ZN5flash24flash_fwd_splitkv_kernelI23Flash_fwd_kernel_traitsILi256ELi64ELi64ELi4ELb0ELb0EN7cutlass10bfloat16_tE19Flash_kernel_traitsILi256ELi64ELi64ELi4ES3_EELb1ELb0ELb0ELb0ELb0ELb1ELb1ELb1EEEvNS_16Flash_fwd_paramsE:
	.zero		992


//--------------------- .nv.constant0._ZN5flash24flash_fwd_splitkv_kernelI23Flash_fwd_kernel_traitsILi256ELi64ELi64ELi4ELb0ELb0EN7cutlass10bfloat16_tE19Flash_kernel_traitsILi256ELi64ELi64ELi4ES3_EELb1ELb0ELb0ELb0ELb1ELb0ELb0ELb0EEEvNS_16Flash_fwd_paramsE --------------------------
	.section	.nv.constant0._ZN5flash24flash_fwd_splitkv_kernelI23Flash_fwd_kernel_traitsILi256ELi64ELi64ELi4ELb0ELb0EN7cutlass10bfloat16_tE19Flash_kernel_traitsILi256ELi64ELi64ELi4ES3_EELb1ELb0ELb0ELb0ELb1ELb0ELb0ELb0EEEvNS_16Flash_fwd_paramsE,"a",@progbits
	.sectionflags	@""
	.align	4
.nv.constant0._ZN5flash24flash_fwd_splitkv_kernelI23Flash_fwd_kernel_traitsILi256ELi64ELi64ELi4ELb0ELb0EN7cutlass10bfloat16_tE19Flash_kernel_traitsILi256ELi64ELi64ELi4ES3_EELb1ELb0ELb0ELb0ELb1ELb0ELb0ELb0EEEvNS_16Flash_fwd_paramsE:
	.zero		992


//--------------------- .nv.constant0._ZN5flash24flash_fwd_splitkv_kernelI23Flash_fwd_kernel_traitsILi256ELi64ELi64ELi4ELb0ELb0EN7cutlass10bfloat16_tE19Flash_kernel_traitsILi256ELi64ELi64ELi4ES3_EELb1ELb0ELb0ELb0ELb1ELb1ELb0ELb0EEEvNS_16Flash_fwd_paramsE --------------------------
	.section	.nv.constant0._ZN5flash24flash_fwd_splitkv_kernelI23Flash_fwd_kernel_traitsILi256ELi64ELi64ELi4ELb0ELb0EN7cutlass10bfloat16_tE19Flash_kernel_traitsILi256ELi64ELi64ELi4ES3_EELb1ELb0ELb0ELb0ELb1ELb1ELb0ELb0EEEvNS_16Flash_fwd_paramsE,"a",@progbits
	.sectionflags	@""
	.align	4
.nv.constant0._ZN5flash24flash_fwd_splitkv_kernelI23Flash_fwd_kernel_traitsILi256ELi64ELi64ELi4ELb0ELb0EN7cutlass10bfloat16_tE19Flash_kernel_traitsILi256ELi64ELi64ELi4ES3_EELb1ELb0ELb0ELb0ELb1ELb1ELb0ELb0EEEvNS_16Flash_fwd_paramsE:
	.zero		992


//--------------------- .nv.constant0._ZN5flash24flash_fwd_splitkv_kernelI23Flash_fwd_kernel_traitsILi256ELi64ELi64ELi4ELb0ELb0EN7cutlass10bfloat16_tE19Flash_kernel_traitsILi256ELi64ELi64ELi4ES3_EELb1ELb0ELb1ELb0ELb0ELb0ELb0ELb0EEEvNS_16Flash_fwd_paramsE --------------------------
	.section	.nv.constant0._ZN5flash24flash_fwd_splitkv_kernelI23Flash_fwd_kernel_traitsILi256ELi64ELi64ELi4ELb0ELb0EN7cutlass10bfloat16_tE19Flash_kernel_traitsILi256ELi64ELi64ELi4ES3_EELb1ELb0ELb1ELb0ELb0ELb0ELb0ELb0EEEvNS_16Flash_fwd_paramsE,"a",@progbits
	.sectionflags	@""
	.align	4
.nv.constant0._ZN5flash24flash_fwd_splitkv_kernelI23Flash_fwd_kernel_traitsILi256ELi64ELi64ELi4ELb0ELb0EN7cutlass10bfloat16_tE19Flash_kernel_traitsILi256ELi64ELi64ELi4ES3_EELb1ELb0ELb1ELb0ELb0ELb0ELb0ELb0EEEvNS_16Flash_fwd_paramsE:
	.zero		992


//--------------------- .nv.constant0._ZN5flash24flash_fwd_splitkv_kernelI23Flash_fwd_kernel_traitsILi256ELi64ELi64ELi4ELb0ELb0EN7cutlass10bfloat16_tE19Flash_kernel_traitsILi256ELi64ELi64ELi4ES3_EELb1ELb0ELb1ELb0ELb0ELb1ELb0ELb0EEEvNS_16Flash_fwd_paramsE --------------------------
	.section	.nv.constant0._ZN5flash24flash_fwd_splitkv_kernelI23Flash_fwd_kernel_traitsILi256ELi64ELi64ELi4ELb0ELb0EN7cutlass10bfloat16_tE19Flash_kernel_traitsILi256ELi64ELi64ELi4ES3_EELb1ELb0ELb1ELb0ELb0ELb1ELb0ELb0EEEvNS_16Flash_fwd_paramsE,"a",@progbits
	.sectionflags	@""
	.align	4
.nv.constant0._ZN5flash24flash_fwd_splitkv_kernelI23Flash_fwd_kernel_traitsILi256ELi64ELi64ELi4ELb0ELb0EN7cutlass10bfloat16_tE19Flash_kernel_traitsILi256ELi64ELi64ELi4ES3_EELb1ELb0ELb1ELb0ELb0ELb1ELb0ELb0EEEvNS_16Flash_fwd_paramsE:
	.zero		992


//--------------------- .nv.constant0._ZN5flash24flash_fwd_splitkv_kernelI23Flash_fwd_kernel_traitsILi256ELi64ELi64ELi4ELb0ELb0EN7cutlass10bfloat16_tE19Flash_kernel_traitsILi256ELi64ELi64ELi4ES3_EELb1ELb0ELb0ELb0ELb1ELb0ELb0ELb1EEEvNS_16Flash_fwd_paramsE --------------------------
	.section	.nv.constant0._ZN5flash24flash_fwd_splitkv_kernelI23Flash_fwd_kernel_traitsILi256ELi64ELi64ELi4ELb0ELb0EN7cutlass10bfloat16_tE19Flash_kernel_traitsILi256ELi64ELi64ELi4ES3_EELb1ELb0ELb0ELb0ELb1ELb0ELb0ELb1EEEvNS_16Flash_fwd_paramsE,"a",@progbits
	.sectionflags	@""
	.align	4
.nv.constant0._ZN5flash24flash_fwd_splitkv_kernelI23Flash_fwd_kernel_traitsILi256ELi64ELi64ELi4ELb0ELb0EN7cutlass10bfloat16_tE19Flash_kernel_traitsILi256ELi64ELi64ELi4ES3_EELb1ELb0ELb0ELb0ELb1ELb0ELb0ELb1EEEvNS_16Flash_fwd_paramsE:
	.zero		992


//--------------------- .nv.constant0._ZN5flash24flash_fwd_splitkv_kernelI23Flash_fwd_kernel_traitsILi256ELi64ELi64ELi4ELb0ELb0EN7cutlass10bfloat16_tE19Flash_kernel_traitsILi256ELi64ELi64ELi4ES3_EELb1ELb0ELb0ELb0ELb1ELb1ELb0ELb1EEEvNS_16Flash_fwd_paramsE --------------------------
	.section	.nv.constant0._ZN5flash24flash_fwd_splitkv_kernelI23Flash_fwd_kernel_traitsILi256ELi64ELi64ELi4ELb0ELb0EN7cutlass10bfloat16_tE19Flash_kernel_traitsILi256ELi64ELi64ELi4ES3_EELb1ELb0ELb0ELb0ELb1ELb1ELb0ELb1EEEvNS_16Flash_fwd_paramsE,"a",@progbits
	.sectionflags	@""
	.align	4
.nv.constant0._ZN5flash24flash_fwd_splitkv_kernelI23Flash_fwd_kernel_traitsILi256ELi64ELi64ELi4ELb0ELb0EN7cutlass10bfloat16_tE19Flash_kernel_traitsILi256ELi64ELi64ELi4ES3_EELb1ELb0ELb0ELb0ELb1ELb1ELb0ELb1EEEvNS_16Flash_fwd_paramsE:
	.zero		992


//--------------------- .nv.constant0._ZN5flash24flash_fwd_splitkv_kernelI23Flash_fwd_kernel_traitsILi256ELi64ELi64ELi4ELb0ELb0EN7cutlass10bfloat16_tE19Flash_kernel_traitsILi256ELi64ELi64ELi4ES3_EELb1ELb0ELb1ELb0ELb0ELb0ELb0ELb1EEEvNS_16Flash_fwd_paramsE --------------------------
	.section	.nv.constant0._ZN5flash24flash_fwd_splitkv_kernelI23Flash_fwd_kernel_traitsILi256ELi64ELi64ELi4ELb0ELb0EN7cutlass10bfloat16_tE19Flash_kernel_traitsILi256ELi64ELi64ELi4ES3_EELb1ELb0ELb1ELb0ELb0ELb0ELb0ELb1EEEvNS_16Flash_fwd_paramsE,"a",@progbits
	.sectionflags	@""
	.align	4
.nv.constant0._ZN5flash24flash_fwd_splitkv_kernelI23Flash_fwd_kernel_traitsILi256ELi64ELi64ELi4ELb0ELb0EN7cutlass10bfloat16_tE19Flash_kernel_traitsILi256ELi64ELi64ELi4ES3_EELb1ELb0ELb1ELb0ELb0ELb0ELb0ELb1EEEvNS_16Flash_fwd_paramsE:
	.zero		992


//--------------------- .nv.constant0._ZN5flash24flash_fwd_splitkv_kernelI23Flash_fwd_kernel_traitsILi256ELi64ELi64ELi4ELb0ELb0EN7cutlass10bfloat16_tE19Flash_kernel_traitsILi256ELi64ELi64ELi4ES3_EELb1ELb0ELb1ELb0ELb0ELb1ELb0ELb1EEEvNS_16Flash_fwd_paramsE --------------------------
	.section	.nv.constant0._ZN5flash24flash_fwd_splitkv_kernelI23Flash_fwd_kernel_traitsILi256ELi64ELi64ELi4ELb0ELb0EN7cutlass10bfloat16_tE19Flash_kernel_traitsILi256ELi64ELi64ELi4ES3_EELb1ELb0ELb1ELb0ELb0ELb1ELb0ELb1EEEvNS_16Flash_fwd_paramsE,"a",@progbits
	.sectionflags	@""
	.align	4
.nv.constant0._ZN5flash24flash_fwd_splitkv_kernelI23Flash_fwd_kernel_traitsILi256ELi64ELi64ELi4ELb0ELb0EN7cutlass10bfloat16_tE19Flash_kernel_traitsILi256ELi64ELi64ELi4ES3_EELb1ELb0ELb1ELb0ELb0ELb1ELb0ELb1EEEvNS_16Flash_fwd_paramsE:
	.zero		992


//--------------------- .nv.constant0._ZN5flash24flash_fwd_splitkv_kernelI23Flash_fwd_kernel_traitsILi256ELi64ELi64ELi4ELb0ELb0EN7cutlass10bfloat16_tE19Flash_kernel_traitsILi256ELi64ELi64ELi4ES3_EELb1ELb0ELb0ELb0ELb1ELb0ELb1ELb0EEEvNS_16Flash_fwd_paramsE --------------------------
	.section	.nv.constant0._ZN5flash24flash_fwd_splitkv_kernelI23Flash_fwd_kernel_traitsILi256ELi64ELi64ELi4ELb0ELb0EN7cutlass10bfloat16_tE19Flash_kernel_traitsILi256ELi64ELi64ELi4ES3_EELb1ELb0ELb0ELb0ELb1ELb0ELb1ELb0EEEvNS_16Flash_fwd_paramsE,"a",@progbits
	.sectionflags	@""
	.align	4
.nv.constant0._ZN5flash24flash_fwd_splitkv_kernelI23Flash_fwd_kernel_traitsILi256ELi64ELi64ELi4ELb0ELb0EN7cutlass10bfloat16_tE19Flash_kernel_traitsILi256ELi64ELi64ELi4ES3_EELb1ELb0ELb0ELb0ELb1ELb0ELb1ELb0EEEvNS_16Flash_fwd_paramsE:
	.zero		992


//--------------------- .nv.constant0._ZN5flash24flash_fwd_splitkv_kernelI23Flash_fwd_kernel_traitsILi256ELi64ELi64ELi4ELb0ELb0EN7cutlass10bfloat16_tE19Flash_kernel_traitsILi256ELi64ELi64ELi4ES3_EELb1ELb0ELb0ELb0ELb1ELb1ELb1ELb0EEEvNS_16Flash_fwd_paramsE --------------------------
	.section	.nv.constant0._ZN5flash24flash_fwd_splitkv_kernelI23Flash_fwd_kernel_traitsILi256ELi64ELi64ELi4ELb0ELb0EN7cutlass10bfloat16_tE19Flash_kernel_traitsILi256ELi64ELi64ELi4ES3_EELb1ELb0ELb0ELb0ELb1ELb1ELb1ELb0EEEvNS_16Flash_fwd_paramsE,"a",@progbits
	.sectionflags	@""
	.align	4
.nv.constant0._ZN5flash24flash_fwd_splitkv_kernelI23Flash_fwd_kernel_traitsILi256ELi64ELi64ELi4ELb0ELb0EN7cutlass10bfloat16_tE19Flash_kernel_traitsILi256ELi64ELi64ELi4ES3_EELb1ELb0ELb0ELb0ELb1ELb1ELb1ELb0EEEvNS_16Flash_fwd_paramsE:
	.zero		992


//--------------------- .nv.constant0._ZN5flash24flash_fwd_splitkv_kernelI23Flash_fwd_kernel_traitsILi256ELi64ELi64ELi4ELb0ELb0EN7cutlass10bfloat16_tE19Flash_kernel_traitsILi256ELi64ELi64ELi4ES3_EELb1ELb0ELb1ELb0ELb0ELb0ELb1ELb0EEEvNS_16Flash_fwd_paramsE --------------------------
	.section	.nv.constant0._ZN5flash24flash_fwd_splitkv_kernelI23Flash_fwd_kernel_traitsILi256ELi64ELi64ELi4ELb0ELb0EN7cutlass10bfloat16_tE19Flash_kernel_traitsILi256ELi64ELi64ELi4ES3_EELb1ELb0ELb1ELb0ELb0ELb0ELb1ELb0EEEvNS_16Flash_fwd_paramsE,"a",@progbits
	.sectionflags	@""
	.align	4
.nv.constant0._ZN5flash24flash_fwd_splitkv_kernelI23Flash_fwd_kernel_traitsILi256ELi64ELi64ELi4ELb0ELb0EN7cutlass10bfloat16_tE19Flash_kernel_traitsILi256ELi64ELi64ELi4ES3_EELb1ELb0ELb1ELb0ELb0ELb0ELb1ELb0EEEvNS_16Flash_fwd_paramsE:
	.zero		992


//--------------------- .nv.constant0._ZN5flash24flash_fwd_splitkv_kernelI23Flash_fwd_kernel_traitsILi256ELi64ELi64ELi4ELb0ELb0EN7cutlass10bfloat16_tE19Flash_kernel_traitsILi256ELi64ELi64ELi4ES3_EELb1ELb0ELb1ELb0ELb0ELb1ELb1ELb0EEEvNS_16Flash_fwd_paramsE --------------------------
	.section	.nv.constant0._ZN5flash24flash_fwd_splitkv_kernelI23Flash_fwd_kernel_traitsILi256ELi64ELi64ELi4ELb0ELb0EN7cutlass10bfloat16_tE19Flash_kernel_traitsILi256ELi64ELi64ELi4ES3_EELb1ELb0ELb1ELb0ELb0ELb1ELb1ELb0EEEvNS_16Flash_fwd_paramsE,"a",@progbits
	.sectionflags	@""
	.align	4
.nv.constant0._ZN5flash24flash_fwd_splitkv_kernelI23Flash_fwd_kernel_traitsILi256ELi64ELi64ELi4ELb0ELb0EN7cutlass10bfloat16_tE19Flash_kernel_traitsILi256ELi64ELi64ELi4ES3_EELb1ELb0ELb1ELb0ELb0ELb1ELb1ELb0EEEvNS_16Flash_fwd_paramsE:
	.zero		992


//--------------------- .nv.constant0._ZN5flash24flash_fwd_splitkv_kernelI23Flash_fwd_kernel_traitsILi256ELi64ELi64ELi4ELb0ELb0EN7cutlass10bfloat16_tE19Flash_kernel_traitsILi256ELi64ELi64ELi4ES3_EELb1ELb0ELb0ELb0ELb1ELb0ELb1ELb1EEEvNS_16Flash_fwd_paramsE --------------------------
	.section	.nv.constant0._ZN5flash24flash_fwd_splitkv_kernelI23Flash_fwd_kernel_traitsILi256ELi64ELi64ELi4ELb0ELb0EN7cutlass10bfloat16_tE19Flash_kernel_traitsILi256ELi64ELi64ELi4ES3_EELb1ELb0ELb0ELb0ELb1ELb0ELb1ELb1EEEvNS_16Flash_fwd_paramsE,"a",@progbits
	.sectionflags	@""
	.align	4
.nv.constant0._ZN5flash24flash_fwd_splitkv_kernelI23Flash_fwd_kernel_traitsILi256ELi64ELi64ELi4ELb0ELb0EN7cutlass10bfloat16_tE19Flash_kernel_traitsILi256ELi64ELi64ELi4ES3_EELb1ELb0ELb0ELb0ELb1ELb0ELb1ELb1EEEvNS_16Flash_fwd_paramsE:
	.zero		992


//--------------------- .nv.constant0._ZN5flash24flash_fwd_splitkv_kernelI23Flash_fwd_kernel_traitsILi256ELi64ELi64ELi4ELb0ELb0EN7cutlass10bfloat16_tE19Flash_kernel_traitsILi256ELi64ELi64ELi4ES3_EELb1ELb0ELb0ELb0ELb1ELb1ELb1ELb1EEEvNS_16Flash_fwd_paramsE --------------------------
	.section	.nv.constant0._ZN5flash24flash_fwd_splitkv_kernelI23Flash_fwd_kernel_traitsILi256ELi64ELi64ELi4ELb0ELb0EN7cutlass10bfloat16_tE19Flash_kernel_traitsILi256ELi64ELi64ELi4ES3_EELb1ELb0ELb0ELb0ELb1ELb1ELb1ELb1EEEvNS_16Flash_fwd_paramsE,"a",@progbits
	.sectionflags	@""
	.align	4
.nv.constant0._ZN5flash24flash_fwd_splitkv_kernelI23Flash_fwd_kernel_traitsILi256ELi64ELi64ELi4ELb0ELb0EN7cutlass10bfloat16_tE19Flash_kernel_traitsILi256ELi64ELi64ELi4ES3_EELb1ELb0ELb0ELb0ELb1ELb1ELb1ELb1EEEvNS_16Flash_fwd_paramsE:
	.zero		992


//--------------------- .nv.constant0._ZN5flash24flash_fwd_splitkv_kernelI23Flash_fwd_kernel_traitsILi256ELi64ELi64ELi4ELb0ELb0EN7cutlass10bfloat16_tE19Flash_kernel_traitsILi256ELi64ELi64ELi4ES3_EELb1ELb0ELb1ELb0ELb0ELb0ELb1ELb1EEEvNS_16Flash_fwd_paramsE --------------------------
	.section	.nv.constant0._ZN5flash24flash_fwd_splitkv_kernelI23Flash_fwd_kernel_traitsILi256ELi64ELi64ELi4ELb0ELb0EN7cutlass10bfloat16_tE19Flash_kernel_traitsILi256ELi64ELi64ELi4ES3_EELb1ELb0ELb1ELb0ELb0ELb0ELb1ELb1EEEvNS_16Flash_fwd_paramsE,"a",@progbits
	.sectionflags	@""
	.align	4
.nv.constant0._ZN5flash24flash_fwd_splitkv_kernelI23Flash_fwd_kernel_traitsILi256ELi64ELi64ELi4ELb0ELb0EN7cutlass10bfloat16_tE19Flash_kernel_traitsILi256ELi64ELi64ELi4ES3_EELb1ELb0ELb1ELb0ELb0ELb0ELb1ELb1EEEvNS_16Flash_fwd_paramsE:
	.zero		992


//--------------------- .nv.constant0._ZN5flash24flash_fwd_splitkv_kernelI23Flash_fwd_kernel_traitsILi256ELi64ELi64ELi4ELb0ELb0EN7cutlass10bfloat16_tE19Flash_kernel_traitsILi256ELi64ELi64ELi4ES3_EELb1ELb0ELb1ELb0ELb0ELb1ELb1ELb1EEEvNS_16Flash_fwd_paramsE --------------------------
	.section	.nv.constant0._ZN5flash24flash_fwd_splitkv_kernelI23Flash_fwd_kernel_traitsILi256ELi64ELi64ELi4ELb0ELb0EN7cutlass10bfloat16_tE19Flash_kernel_traitsILi256ELi64ELi64ELi4ES3_EELb1ELb0ELb1ELb0ELb0ELb1ELb1ELb1EEEvNS_16Flash_fwd_paramsE,"a",@progbits
	.sectionflags	@""
	.align	4
.nv.constant0._ZN5flash24flash_fwd_splitkv_kernelI23Flash_fwd_kernel_traitsILi256ELi64ELi64ELi4ELb0ELb0EN7cutlass10bfloat16_tE19Flash_kernel_traitsILi256ELi64ELi64ELi4ES3_EELb1ELb0ELb1ELb0ELb0ELb1ELb1ELb1EEEvNS_16Flash_fwd_paramsE:
	.zero		992


//--------------------- SYMBOLS --------------------------

	.type		.nv.reservedSmem.offset0,@object
	.size		.nv.reservedSmem.offset0,0x4
